	.target	sm_100a

	.elftype	@"ET_EXEC"


//--------------------- .note.nv.tkinfo           --------------------------
	.section	.note.nv.tkinfo,"",@"SHT_NOTE"
	.sectionflags	@"SHF_NOTE_NV_TKINFO"
	.tkinfo
        /*0018*/ 	.word	0x00000002
        /*0030*/ 	.string	""
        /*0030*/ 	.string	"ptxas"
        /*0030*/ 	.string	"Cuda compilation tools, release 13.0, V13.0.88"
        /*0030*/ 	.string	"Build cuda_13.0.r13.0/compiler.36424714_0"
        /*0030*/ 	.string	"-arch sm_100a -m 64 "



//--------------------- .note.nv.cuinfo           --------------------------
	.section	.note.nv.cuinfo,"",@"SHT_NOTE"
	.sectionflags	@"SHF_NOTE_NV_CUINFO"
        /*0018*/ 	.short	0x0002
        /*001a*/ 	.short	0x0064
        /*001c*/ 	.short	0x0082
	.zero		2


//--------------------- .nv.info                  --------------------------
	.section	.nv.info,"",@"SHT_CUDA_INFO"
	.align	4


	//----- nvinfo : EIATTR_REGCOUNT
	.align		4
        /*0000*/ 	.byte	0x04, 0x2f
        /*0002*/ 	.short	(.L_1 - .L_0)
	.align		4
.L_0:
        /*0004*/ 	.word	index@(_ZN10layer_norm13ln_bwd_kernelINS_13Kernel_traitsIffffjLj768ELj1ELj4ELj1ELj16ENS_18Kernel_traits_baseILj768EffffjLj128EEEEEEEvNS_9BwdParamsE)
        /*0008*/ 	.word	0x000000c9


	//----- nvinfo : EIATTR_FRAME_SIZE
	.align		4
.L_1:
        /*000c*/ 	.byte	0x04, 0x11
        /*000e*/ 	.short	(.L_3 - .L_2)
	.align		4
.L_2:
        /*0010*/ 	.word	index@(_ZN10layer_norm13ln_bwd_kernelINS_13Kernel_traitsIffffjLj768ELj1ELj4ELj1ELj16ENS_18Kernel_traits_baseILj768EffffjLj128EEEEEEEvNS_9BwdParamsE)
        /*0014*/ 	.word	0x00000000


	//----- nvinfo : EIATTR_REGCOUNT
	.align		4
.L_3:
        /*0018*/ 	.byte	0x04, 0x2f
        /*001a*/ 	.short	(.L_5 - .L_4)
	.align		4
.L_4:
        /*001c*/ 	.word	index@(_ZN10layer_norm22ln_bwd_finalize_kernelINS_22Kernel_traits_finalizeILj768EffffjLj1024ELj4ENS_18Kernel_traits_baseILj768EffffjLj1024EEEEEEEvNS_9BwdParamsE)
        /*0020*/ 	.word	0x0000003a


	//----- nvinfo : EIATTR_FRAME_SIZE
	.align		4
.L_5:
        /*0024*/ 	.byte	0x04, 0x11
        /*0026*/ 	.short	(.L_7 - .L_6)
	.align		4
.L_6:
        /*0028*/ 	.word	index@(_ZN10layer_norm22ln_bwd_finalize_kernelINS_22Kernel_traits_finalizeILj768EffffjLj1024ELj4ENS_18Kernel_traits_baseILj768EffffjLj1024EEEEEEEvNS_9BwdParamsE)
        /*002c*/ 	.word	0x00000000


	//----- nvinfo : EIATTR_REGCOUNT
	.align		4
.L_7:
        /*0030*/ 	.byte	0x04, 0x2f
        /*0032*/ 	.short	(.L_9 - .L_8)
	.align		4
.L_8:
        /*0034*/ 	.word	index@(_ZN10layer_norm13ln_bwd_kernelINS_13Kernel_traitsI6__halfS2_S2_fjLj768ELj1ELj4ELj1ELj16ENS_18Kernel_traits_baseILj768ES2_S2_S2_fjLj128EEEEEEEvNS_9BwdParamsE)
        /*0038*/ 	.word	0x000000b8


	//----- nvinfo : EIATTR_FRAME_SIZE
	.align		4
.L_9:
        /*003c*/ 	.byte	0x04, 0x11
        /*003e*/ 	.short	(.L_11 - .L_10)
	.align		4
.L_10:
        /*0040*/ 	.word	index@(_ZN10layer_norm13ln_bwd_kernelINS_13Kernel_traitsI6__halfS2_S2_fjLj768ELj1ELj4ELj1ELj16ENS_18Kernel_traits_baseILj768ES2_S2_S2_fjLj128EEEEEEEvNS_9BwdParamsE)
        /*0044*/ 	.word	0x00000000


	//----- nvinfo : EIATTR_REGCOUNT
	.align		4
.L_11:
        /*0048*/ 	.byte	0x04, 0x2f
        /*004a*/ 	.short	(.L_13 - .L_12)
	.align		4
.L_12:
        /*004c*/ 	.word	index@(_ZN10layer_norm22ln_bwd_finalize_kernelINS_22Kernel_traits_finalizeILj768E6__halfS2_S2_fjLj1024ELj4ENS_18Kernel_traits_baseILj768ES2_S2_S2_fjLj1024EEEEEEEvNS_9BwdParamsE)
        /*0050*/ 	.word	0x0000003a


	//----- nvinfo : EIATTR_FRAME_SIZE
	.align		4
.L_13:
        /*0054*/ 	.byte	0x04, 0x11
        /*0056*/ 	.short	(.L_15 - .L_14)
	.align		4
.L_14:
        /*0058*/ 	.word	index@(_ZN10layer_norm22ln_bwd_finalize_kernelINS_22Kernel_traits_finalizeILj768E6__halfS2_S2_fjLj1024ELj4ENS_18Kernel_traits_baseILj768ES2_S2_S2_fjLj1024EEEEEEEvNS_9BwdParamsE)
        /*005c*/ 	.word	0x00000000


	//----- nvinfo : EIATTR_REGCOUNT
	.align		4
.L_15:
        /*0060*/ 	.byte	0x04, 0x2f
        /*0062*/ 	.short	(.L_17 - .L_16)
	.align		4
.L_16:
        /*0064*/ 	.word	index@(_ZN10layer_norm13ln_bwd_kernelINS_13Kernel_traitsI6__halffS2_fjLj768ELj1ELj4ELj1ELj16ENS_18Kernel_traits_baseILj768ES2_fS2_fjLj128EEEEEEEvNS_9BwdParamsE)
        /*0068*/ 	.word	0x000000be


	//----- nvinfo : EIATTR_FRAME_SIZE
	.align		4
.L_17:
        /*006c*/ 	.byte	0x04, 0x11
        /*006e*/ 	.short	(.L_19 - .L_18)
	.align		4
.L_18:
        /*0070*/ 	.word	index@(_ZN10layer_norm13ln_bwd_kernelINS_13Kernel_traitsI6__halffS2_fjLj768ELj1ELj4ELj1ELj16ENS_18Kernel_traits_baseILj768ES2_fS2_fjLj128EEEEEEEvNS_9BwdParamsE)
        /*0074*/ 	.word	0x00000000


	//----- nvinfo : EIATTR_REGCOUNT
	.align		4
.L_19:
        /*0078*/ 	.byte	0x04, 0x2f
        /*007a*/ 	.short	(.L_21 - .L_20)
	.align		4
.L_20:
        /*007c*/ 	.word	index@(_ZN10layer_norm22ln_bwd_finalize_kernelINS_22Kernel_traits_finalizeILj768E6__halffS2_fjLj1024ELj4ENS_18Kernel_traits_baseILj768ES2_fS2_fjLj1024EEEEEEEvNS_9BwdParamsE)
        /*0080*/ 	.word	0x0000003a


	//----- nvinfo : EIATTR_FRAME_SIZE
	.align		4
.L_21:
        /*0084*/ 	.byte	0x04, 0x11
        /*0086*/ 	.short	(.L_23 - .L_22)
	.align		4
.L_22:
        /*0088*/ 	.word	index@(_ZN10layer_norm22ln_bwd_finalize_kernelINS_22Kernel_traits_finalizeILj768E6__halffS2_fjLj1024ELj4ENS_18Kernel_traits_baseILj768ES2_fS2_fjLj1024EEEEEEEvNS_9BwdParamsE)
        /*008c*/ 	.word	0x00000000


	//----- nvinfo : EIATTR_REGCOUNT
	.align		4
.L_23:
        /*0090*/ 	.byte	0x04, 0x2f
        /*0092*/ 	.short	(.L_25 - .L_24)
	.align		4
.L_24:
        /*0094*/ 	.word	index@(_ZN10layer_norm13ln_bwd_kernelINS_13Kernel_traitsI13__nv_bfloat16S2_S2_fjLj768ELj1ELj4ELj1ELj16ENS_18Kernel_traits_baseILj768ES2_S2_S2_fjLj128EEEEEEEvNS_9BwdParamsE)
        /*0098*/ 	.word	0x000000d5


	//----- nvinfo : EIATTR_FRAME_SIZE
	.align		4
.L_25:
        /*009c*/ 	.byte	0x04, 0x11
        /*009e*/ 	.short	(.L_27 - .L_26)
	.align		4
.L_26:
        /*00a0*/ 	.word	index@(_ZN10layer_norm13ln_bwd_kernelINS_13Kernel_traitsI13__nv_bfloat16S2_S2_fjLj768ELj1ELj4ELj1ELj16ENS_18Kernel_traits_baseILj768ES2_S2_S2_fjLj128EEEEEEEvNS_9BwdParamsE)
        /*00a4*/ 	.word	0x00000000


	//----- nvinfo : EIATTR_REGCOUNT
	.align		4
.L_27:
        /*00a8*/ 	.byte	0x04, 0x2f
        /*00aa*/ 	.short	(.L_29 - .L_28)
	.align		4
.L_28:
        /*00ac*/ 	.word	index@(_ZN10layer_norm22ln_bwd_finalize_kernelINS_22Kernel_traits_finalizeILj768E13__nv_bfloat16S2_S2_fjLj1024ELj4ENS_18Kernel_traits_baseILj768ES2_S2_S2_fjLj1024EEEEEEEvNS_9BwdParamsE)
        /*00b0*/ 	.word	0x0000003a


	//----- nvinfo : EIATTR_FRAME_SIZE
	.align		4
.L_29:
        /*00b4*/ 	.byte	0x04, 0x11
        /*00b6*/ 	.short	(.L_31 - .L_30)
	.align		4
.L_30:
        /*00b8*/ 	.word	index@(_ZN10layer_norm22ln_bwd_finalize_kernelINS_22Kernel_traits_finalizeILj768E13__nv_bfloat16S2_S2_fjLj1024ELj4ENS_18Kernel_traits_baseILj768ES2_S2_S2_fjLj1024EEEEEEEvNS_9BwdParamsE)
        /*00bc*/ 	.word	0x00000000


	//----- nvinfo : EIATTR_REGCOUNT
	.align		4
.L_31:
        /*00c0*/ 	.byte	0x04, 0x2f
        /*00c2*/ 	.short	(.L_33 - .L_32)
	.align		4
.L_32:
        /*00c4*/ 	.word	index@(_ZN10layer_norm13ln_bwd_kernelINS_13Kernel_traitsI13__nv_bfloat16fS2_fjLj768ELj1ELj4ELj1ELj16ENS_18Kernel_traits_baseILj768ES2_fS2_fjLj128EEEEEEEvNS_9BwdParamsE)
        /*00c8*/ 	.word	0x000000d8


	//----- nvinfo : EIATTR_FRAME_SIZE
	.align		4
.L_33:
        /*00cc*/ 	.byte	0x04, 0x11
        /*00ce*/ 	.short	(.L_35 - .L_34)
	.align		4
.L_34:
        /*00d0*/ 	.word	index@(_ZN10layer_norm13ln_bwd_kernelINS_13Kernel_traitsI13__nv_bfloat16fS2_fjLj768ELj1ELj4ELj1ELj16ENS_18Kernel_traits_baseILj768ES2_fS2_fjLj128EEEEEEEvNS_9BwdParamsE)
        /*00d4*/ 	.word	0x00000000


	//----- nvinfo : EIATTR_REGCOUNT
	.align		4
.L_35:
        /*00d8*/ 	.byte	0x04, 0x2f
        /*00da*/ 	.short	(.L_37 - .L_36)
	.align		4
.L_36:
        /*00dc*/ 	.word	index@(_ZN10layer_norm22ln_bwd_finalize_kernelINS_22Kernel_traits_finalizeILj768E13__nv_bfloat16fS2_fjLj1024ELj4ENS_18Kernel_traits_baseILj768ES2_fS2_fjLj1024EEEEEEEvNS_9BwdParamsE)
        /*00e0*/ 	.word	0x0000003a


	//----- nvinfo : EIATTR_FRAME_SIZE
	.align		4
.L_37:
        /*00e4*/ 	.byte	0x04, 0x11
        /*00e6*/ 	.short	(.L_39 - .L_38)
	.align		4
.L_38:
        /*00e8*/ 	.word	index@(_ZN10layer_norm22ln_bwd_finalize_kernelINS_22Kernel_traits_finalizeILj768E13__nv_bfloat16fS2_fjLj1024ELj4ENS_18Kernel_traits_baseILj768ES2_fS2_fjLj1024EEEEEEEvNS_9BwdParamsE)
        /*00ec*/ 	.word	0x00000000


	//----- nvinfo : EIATTR_REGCOUNT
	.align		4
.L_39:
        /*00f0*/ 	.byte	0x04, 0x2f
        /*00f2*/ 	.short	(.L_41 - .L_40)
	.align		4
.L_40:
        /*00f4*/ 	.word	index@(_ZN10layer_norm13ln_bwd_kernelINS_13Kernel_traitsIffffjLj1024ELj1ELj4ELj1ELj16ENS_18Kernel_traits_baseILj1024EffffjLj128EEEEEEEvNS_9BwdParamsE)
        /*00f8*/ 	.word	0x000000f7


	//----- nvinfo : EIATTR_FRAME_SIZE
	.align		4
.L_41:
        /*00fc*/ 	.byte	0x04, 0x11
        /*00fe*/ 	.short	(.L_43 - .L_42)
	.align		4
.L_42:
        /*0100*/ 	.word	index@(_ZN10layer_norm13ln_bwd_kernelINS_13Kernel_traitsIffffjLj1024ELj1ELj4ELj1ELj16ENS_18Kernel_traits_baseILj1024EffffjLj128EEEEEEEvNS_9BwdParamsE)
        /*0104*/ 	.word	0x00000000


	//----- nvinfo : EIATTR_REGCOUNT
	.align		4
.L_43:
        /*0108*/ 	.byte	0x04, 0x2f
        /*010a*/ 	.short	(.L_45 - .L_44)
	.align		4
.L_44:
        /*010c*/ 	.word	index@(_ZN10layer_norm22ln_bwd_finalize_kernelINS_22Kernel_traits_finalizeILj1024EffffjLj1024ELj4ENS_18Kernel_traits_baseILj1024EffffjLj1024EEEEEEEvNS_9BwdParamsE)
        /*0110*/ 	.word	0x0000003a


	//----- nvinfo : EIATTR_FRAME_SIZE
	.align		4
.L_45:
        /*0114*/ 	.byte	0x04, 0x11
        /*0116*/ 	.short	(.L_47 - .L_46)
	.align		4
.L_46:
        /*0118*/ 	.word	index@(_ZN10layer_norm22ln_bwd_finalize_kernelINS_22Kernel_traits_finalizeILj1024EffffjLj1024ELj4ENS_18Kernel_traits_baseILj1024EffffjLj1024EEEEEEEvNS_9BwdParamsE)
        /*011c*/ 	.word	0x00000000


	//----- nvinfo : EIATTR_REGCOUNT
	.align		4
.L_47:
        /*0120*/ 	.byte	0x04, 0x2f
        /*0122*/ 	.short	(.L_49 - .L_48)
	.align		4
.L_48:
        /*0124*/ 	.word	index@(_ZN10layer_norm13ln_bwd_kernelINS_13Kernel_traitsI6__halfS2_S2_fjLj1024ELj1ELj4ELj1ELj16ENS_18Kernel_traits_baseILj1024ES2_S2_S2_fjLj128EEEEEEEvNS_9BwdParamsE)
        /*0128*/ 	.word	0x000000ec


	//----- nvinfo : EIATTR_FRAME_SIZE
	.align		4
.L_49:
        /*012c*/ 	.byte	0x04, 0x11
        /*012e*/ 	.short	(.L_51 - .L_50)
	.align		4
.L_50:
        /*0130*/ 	.word	index@(_ZN10layer_norm13ln_bwd_kernelINS_13Kernel_traitsI6__halfS2_S2_fjLj1024ELj1ELj4ELj1ELj16ENS_18Kernel_traits_baseILj1024ES2_S2_S2_fjLj128EEEEEEEvNS_9BwdParamsE)
        /*0134*/ 	.word	0x00000000


	//----- nvinfo : EIATTR_REGCOUNT
	.align		4
.L_51:
        /*0138*/ 	.byte	0x04, 0x2f
        /*013a*/ 	.short	(.L_53 - .L_52)
	.align		4
.L_52:
        /*013c*/ 	.word	index@(_ZN10layer_norm22ln_bwd_finalize_kernelINS_22Kernel_traits_finalizeILj1024E6__halfS2_S2_fjLj1024ELj4ENS_18Kernel_traits_baseILj1024ES2_S2_S2_fjLj1024EEEEEEEvNS_9BwdParamsE)
        /*0140*/ 	.word	0x0000003a


	//----- nvinfo : EIATTR_FRAME_SIZE
	.align		4
.L_53:
        /*0144*/ 	.byte	0x04, 0x11
        /*0146*/ 	.short	(.L_55 - .L_54)
	.align		4
.L_54:
        /*0148*/ 	.word	index@(_ZN10layer_norm22ln_bwd_finalize_kernelINS_22Kernel_traits_finalizeILj1024E6__halfS2_S2_fjLj1024ELj4ENS_18Kernel_traits_baseILj1024ES2_S2_S2_fjLj1024EEEEEEEvNS_9BwdParamsE)
        /*014c*/ 	.word	0x00000000


	//----- nvinfo : EIATTR_REGCOUNT
	.align		4
.L_55:
        /*0150*/ 	.byte	0x04, 0x2f
        /*0152*/ 	.short	(.L_57 - .L_56)
	.align		4
.L_56:
        /*0154*/ 	.word	index@(_ZN10layer_norm13ln_bwd_kernelINS_13Kernel_traitsI6__halffS2_fjLj1024ELj1ELj4ELj1ELj16ENS_18Kernel_traits_baseILj1024ES2_fS2_fjLj128EEEEEEEvNS_9BwdParamsE)
        /*0158*/ 	.word	0x000000f4


	//----- nvinfo : EIATTR_FRAME_SIZE
	.align		4
.L_57:
        /*015c*/ 	.byte	0x04, 0x11
        /*015e*/ 	.short	(.L_59 - .L_58)
	.align		4
.L_58:
        /*0160*/ 	.word	index@(_ZN10layer_norm13ln_bwd_kernelINS_13Kernel_traitsI6__halffS2_fjLj1024ELj1ELj4ELj1ELj16ENS_18Kernel_traits_baseILj1024ES2_fS2_fjLj128EEEEEEEvNS_9BwdParamsE)
        /*0164*/ 	.word	0x00000000


	//----- nvinfo : EIATTR_REGCOUNT
	.align		4
.L_59:
        /*0168*/ 	.byte	0x04, 0x2f
        /*016a*/ 	.short	(.L_61 - .L_60)
	.align		4
.L_60:
        /*016c*/ 	.word	index@(_ZN10layer_norm22ln_bwd_finalize_kernelINS_22Kernel_traits_finalizeILj1024E6__halffS2_fjLj1024ELj4ENS_18Kernel_traits_baseILj1024ES2_fS2_fjLj1024EEEEEEEvNS_9BwdParamsE)
        /*0170*/ 	.word	0x0000003a


	//----- nvinfo : EIATTR_FRAME_SIZE
	.align		4
.L_61:
        /*0174*/ 	.byte	0x04, 0x11
        /*0176*/ 	.short	(.L_63 - .L_62)
	.align		4
.L_62:
        /*0178*/ 	.word	index@(_ZN10layer_norm22ln_bwd_finalize_kernelINS_22Kernel_traits_finalizeILj1024E6__halffS2_fjLj1024ELj4ENS_18Kernel_traits_baseILj1024ES2_fS2_fjLj1024EEEEEEEvNS_9BwdParamsE)
        /*017c*/ 	.word	0x00000000


	//----- nvinfo : EIATTR_REGCOUNT
	.align		4
.L_63:
        /*0180*/ 	.byte	0x04, 0x2f
        /*0182*/ 	.short	(.L_65 - .L_64)
	.align		4
.L_64:
        /*0184*/ 	.word	index@(_ZN10layer_norm13ln_bwd_kernelINS_13Kernel_traitsI13__nv_bfloat16S2_S2_fjLj1024ELj1ELj4ELj1ELj16ENS_18Kernel_traits_baseILj1024ES2_S2_S2_fjLj128EEEEEEEvNS_9BwdParamsE)
        /*0188*/ 	.word	0x000000ff


	//----- nvinfo : EIATTR_FRAME_SIZE
	.align		4
.L_65:
        /*018c*/ 	.byte	0x04, 0x11
        /*018e*/ 	.short	(.L_67 - .L_66)
	.align		4
.L_66:
        /*0190*/ 	.word	index@(_ZN10layer_norm13ln_bwd_kernelINS_13Kernel_traitsI13__nv_bfloat16S2_S2_fjLj1024ELj1ELj4ELj1ELj16ENS_18Kernel_traits_baseILj1024ES2_S2_S2_fjLj128EEEEEEEvNS_9BwdParamsE)
        /*0194*/ 	.word	0x00000000


	//----- nvinfo : EIATTR_REGCOUNT
	.align		4
.L_67:
        /*0198*/ 	.byte	0x04, 0x2f
        /*019a*/ 	.short	(.L_69 - .L_68)
	.align		4
.L_68:
        /*019c*/ 	.word	index@(_ZN10layer_norm22ln_bwd_finalize_kernelINS_22Kernel_traits_finalizeILj1024E13__nv_bfloat16S2_S2_fjLj1024ELj4ENS_18Kernel_traits_baseILj1024ES2_S2_S2_fjLj1024EEEEEEEvNS_9BwdParamsE)
        /*01a0*/ 	.word	0x0000003a


	//----- nvinfo : EIATTR_FRAME_SIZE
	.align		4
.L_69:
        /*01a4*/ 	.byte	0x04, 0x11
        /*01a6*/ 	.short	(.L_71 - .L_70)
	.align		4
.L_70:
        /*01a8*/ 	.word	index@(_ZN10layer_norm22ln_bwd_finalize_kernelINS_22Kernel_traits_finalizeILj1024E13__nv_bfloat16S2_S2_fjLj1024ELj4ENS_18Kernel_traits_baseILj1024ES2_S2_S2_fjLj1024EEEEEEEvNS_9BwdParamsE)
        /*01ac*/ 	.word	0x00000000


	//----- nvinfo : EIATTR_REGCOUNT
	.align		4
.L_71:
        /*01b0*/ 	.byte	0x04, 0x2f
        /*01b2*/ 	.short	(.L_73 - .L_72)
	.align		4
.L_72:
        /*01b4*/ 	.word	index@(_ZN10layer_norm13ln_bwd_kernelINS_13Kernel_traitsI13__nv_bfloat16fS2_fjLj1024ELj1ELj4ELj1ELj16ENS_18Kernel_traits_baseILj1024ES2_fS2_fjLj128EEEEEEEvNS_9BwdParamsE)
        /*01b8*/ 	.word	0x000000fe


	//----- nvinfo : EIATTR_FRAME_SIZE
	.align		4
.L_73:
        /*01bc*/ 	.byte	0x04, 0x11
        /*01be*/ 	.short	(.L_75 - .L_74)
	.align		4
.L_74:
        /*01c0*/ 	.word	index@(_ZN10layer_norm13ln_bwd_kernelINS_13Kernel_traitsI13__nv_bfloat16fS2_fjLj1024ELj1ELj4ELj1ELj16ENS_18Kernel_traits_baseILj1024ES2_fS2_fjLj128EEEEEEEvNS_9BwdParamsE)
        /*01c4*/ 	.word	0x00000000


	//----- nvinfo : EIATTR_REGCOUNT
	.align		4
.L_75:
        /*01c8*/ 	.byte	0x04, 0x2f
        /*01ca*/ 	.short	(.L_77 - .L_76)
	.align		4
.L_76:
        /*01cc*/ 	.word	index@(_ZN10layer_norm22ln_bwd_finalize_kernelINS_22Kernel_traits_finalizeILj1024E13__nv_bfloat16fS2_fjLj1024ELj4ENS_18Kernel_traits_baseILj1024ES2_fS2_fjLj1024EEEEEEEvNS_9BwdParamsE)
        /*01d0*/ 	.word	0x0000003a


	//----- nvinfo : EIATTR_FRAME_SIZE
	.align		4
.L_77:
        /*01d4*/ 	.byte	0x04, 0x11
        /*01d6*/ 	.short	(.L_79 - .L_78)
	.align		4
.L_78:
        /*01d8*/ 	.word	index@(_ZN10layer_norm22ln_bwd_finalize_kernelINS_22Kernel_traits_finalizeILj1024E13__nv_bfloat16fS2_fjLj1024ELj4ENS_18Kernel_traits_baseILj1024ES2_fS2_fjLj1024EEEEEEEvNS_9BwdParamsE)
        /*01dc*/ 	.word	0x00000000


	//----- nvinfo : EIATTR_REGCOUNT
	.align		4
.L_79:
        /*01e0*/ 	.byte	0x04, 0x2f
        /*01e2*/ 	.short	(.L_81 - .L_80)
	.align		4
.L_80:
        /*01e4*/ 	.word	index@(_ZN10layer_norm13ln_bwd_kernelINS_13Kernel_traitsIffffjLj1536ELj1ELj1ELj4ELj16ENS_18Kernel_traits_baseILj1536EffffjLj128EEEEEEEvNS_9BwdParamsE)
        /*01e8*/ 	.word	0x00000060


	//----- nvinfo : EIATTR_FRAME_SIZE
	.align		4
.L_81:
        /*01ec*/ 	.byte	0x04, 0x11
        /*01ee*/ 	.short	(.L_83 - .L_82)
	.align		4
.L_82:
        /*01f0*/ 	.word	index@(_ZN10layer_norm13ln_bwd_kernelINS_13Kernel_traitsIffffjLj1536ELj1ELj1ELj4ELj16ENS_18Kernel_traits_baseILj1536EffffjLj128EEEEEEEvNS_9BwdParamsE)
        /*01f4*/ 	.word	0x00000008


	//----- nvinfo : EIATTR_REGCOUNT
	.align		4
.L_83:
        /*01f8*/ 	.byte	0x04, 0x2f
        /*01fa*/ 	.short	(.L_85 - .L_84)
	.align		4
.L_84:
        /*01fc*/ 	.word	index@(_ZN10layer_norm22ln_bwd_finalize_kernelINS_22Kernel_traits_finalizeILj1536EffffjLj1024ELj4ENS_18Kernel_traits_baseILj1536EffffjLj1024EEEEEEEvNS_9BwdParamsE)
        /*0200*/ 	.word	0x0000003a


	//----- nvinfo : EIATTR_FRAME_SIZE
	.align		4
.L_85:
        /*0204*/ 	.byte	0x04, 0x11
        /*0206*/ 	.short	(.L_87 - .L_86)
	.align		4
.L_86:
        /*0208*/ 	.word	index@(_ZN10layer_norm22ln_bwd_finalize_kernelINS_22Kernel_traits_finalizeILj1536EffffjLj1024ELj4ENS_18Kernel_traits_baseILj1536EffffjLj1024EEEEEEEvNS_9BwdParamsE)
        /*020c*/ 	.word	0x00000000


	//----- nvinfo : EIATTR_REGCOUNT
	.align		4
.L_87:
        /*0210*/ 	.byte	0x04, 0x2f
        /*0212*/ 	.short	(.L_89 - .L_88)
	.align		4
.L_88:
        /*0214*/ 	.word	index@(_ZN10layer_norm13ln_bwd_kernelINS_13Kernel_traitsI6__halfS2_S2_fjLj1536ELj1ELj1ELj4ELj8ENS_18Kernel_traits_baseILj1536ES2_S2_S2_fjLj128EEEEEEEvNS_9BwdParamsE)
        /*0218*/ 	.word	0x0000006e


	//----- nvinfo : EIATTR_FRAME_SIZE
	.align		4
.L_89:
        /*021c*/ 	.byte	0x04, 0x11
        /*021e*/ 	.short	(.L_91 - .L_90)
	.align		4
.L_90:
        /*0220*/ 	.word	index@(_ZN10layer_norm13ln_bwd_kernelINS_13Kernel_traitsI6__halfS2_S2_fjLj1536ELj1ELj1ELj4ELj8ENS_18Kernel_traits_baseILj1536ES2_S2_S2_fjLj128EEEEEEEvNS_9BwdParamsE)
        /*0224*/ 	.word	0x00000000


	//----- nvinfo : EIATTR_REGCOUNT
	.align		4
.L_91:
        /*0228*/ 	.byte	0x04, 0x2f
        /*022a*/ 	.short	(.L_93 - .L_92)
	.align		4
.L_92:
        /*022c*/ 	.word	index@(_ZN10layer_norm22ln_bwd_finalize_kernelINS_22Kernel_traits_finalizeILj1536E6__halfS2_S2_fjLj1024ELj4ENS_18Kernel_traits_baseILj1536ES2_S2_S2_fjLj1024EEEEEEEvNS_9BwdParamsE)
        /*0230*/ 	.word	0x0000003a


	//----- nvinfo : EIATTR_FRAME_SIZE
	.align		4
.L_93:
        /*0234*/ 	.byte	0x04, 0x11
        /*0236*/ 	.short	(.L_95 - .L_94)
	.align		4
.L_94:
        /*0238*/ 	.word	index@(_ZN10layer_norm22ln_bwd_finalize_kernelINS_22Kernel_traits_finalizeILj1536E6__halfS2_S2_fjLj1024ELj4ENS_18Kernel_traits_baseILj1536ES2_S2_S2_fjLj1024EEEEEEEvNS_9BwdParamsE)
        /*023c*/ 	.word	0x00000000


	//----- nvinfo : EIATTR_REGCOUNT
	.align		4
.L_95:
        /*0240*/ 	.byte	0x04, 0x2f
        /*0242*/ 	.short	(.L_97 - .L_96)
	.align		4
.L_96:
        /*0244*/ 	.word	index@(_ZN10layer_norm13ln_bwd_kernelINS_13Kernel_traitsI6__halffS2_fjLj1536ELj1ELj1ELj4ELj16ENS_18Kernel_traits_baseILj1536ES2_fS2_fjLj128EEEEEEEvNS_9BwdParamsE)
        /*0248*/ 	.word	0x00000060


	//----- nvinfo : EIATTR_FRAME_SIZE
	.align		4
.L_97:
        /*024c*/ 	.byte	0x04, 0x11
        /*024e*/ 	.short	(.L_99 - .L_98)
	.align		4
.L_98:
        /*0250*/ 	.word	index@(_ZN10layer_norm13ln_bwd_kernelINS_13Kernel_traitsI6__halffS2_fjLj1536ELj1ELj1ELj4ELj16ENS_18Kernel_traits_baseILj1536ES2_fS2_fjLj128EEEEEEEvNS_9BwdParamsE)
        /*0254*/ 	.word	0x00000000


	//----- nvinfo : EIATTR_REGCOUNT
	.align		4
.L_99:
        /*0258*/ 	.byte	0x04, 0x2f
        /*025a*/ 	.short	(.L_101 - .L_100)
	.align		4
.L_100:
        /*025c*/ 	.word	index@(_ZN10layer_norm22ln_bwd_finalize_kernelINS_22Kernel_traits_finalizeILj1536E6__halffS2_fjLj1024ELj4ENS_18Kernel_traits_baseILj1536ES2_fS2_fjLj1024EEEEEEEvNS_9BwdParamsE)
        /*0260*/ 	.word	0x0000003a


	//----- nvinfo : EIATTR_FRAME_SIZE
	.align		4
.L_101:
        /*0264*/ 	.byte	0x04, 0x11
        /*0266*/ 	.short	(.L_103 - .L_102)
	.align		4
.L_102:
        /*0268*/ 	.word	index@(_ZN10layer_norm22ln_bwd_finalize_kernelINS_22Kernel_traits_finalizeILj1536E6__halffS2_fjLj1024ELj4ENS_18Kernel_traits_baseILj1536ES2_fS2_fjLj1024EEEEEEEvNS_9BwdParamsE)
        /*026c*/ 	.word	0x00000000


	//----- nvinfo : EIATTR_REGCOUNT
	.align		4
.L_103:
        /*0270*/ 	.byte	0x04, 0x2f
        /*0272*/ 	.short	(.L_105 - .L_104)
	.align		4
.L_104:
        /*0274*/ 	.word	index@(_ZN10layer_norm13ln_bwd_kernelINS_13Kernel_traitsI13__nv_bfloat16S2_S2_fjLj1536ELj1ELj1ELj4ELj8ENS_18Kernel_traits_baseILj1536ES2_S2_S2_fjLj128EEEEEEEvNS_9BwdParamsE)
        /*0278*/ 	.word	0x0000007a


	//----- nvinfo : EIATTR_FRAME_SIZE
	.align		4
.L_105:
        /*027c*/ 	.byte	0x04, 0x11
        /*027e*/ 	.short	(.L_107 - .L_106)
	.align		4
.L_106:
        /*0280*/ 	.word	index@(_ZN10layer_norm13ln_bwd_kernelINS_13Kernel_traitsI13__nv_bfloat16S2_S2_fjLj1536ELj1ELj1ELj4ELj8ENS_18Kernel_traits_baseILj1536ES2_S2_S2_fjLj128EEEEEEEvNS_9BwdParamsE)
        /*0284*/ 	.word	0x00000000


	//----- nvinfo : EIATTR_REGCOUNT
	.align		4
.L_107:
        /*0288*/ 	.byte	0x04, 0x2f
        /*028a*/ 	.short	(.L_109 - .L_108)
	.align		4
.L_108:
        /*028c*/ 	.word	index@(_ZN10layer_norm22ln_bwd_finalize_kernelINS_22Kernel_traits_finalizeILj1536E13__nv_bfloat16S2_S2_fjLj1024ELj4ENS_18Kernel_traits_baseILj1536ES2_S2_S2_fjLj1024EEEEEEEvNS_9BwdParamsE)
        /*0290*/ 	.word	0x0000003a


	//----- nvinfo : EIATTR_FRAME_SIZE
	.align		4
.L_109:
        /*0294*/ 	.byte	0x04, 0x11
        /*0296*/ 	.short	(.L_111 - .L_110)
	.align		4
.L_110:
        /*0298*/ 	.word	index@(_ZN10layer_norm22ln_bwd_finalize_kernelINS_22Kernel_traits_finalizeILj1536E13__nv_bfloat16S2_S2_fjLj1024ELj4ENS_18Kernel_traits_baseILj1536ES2_S2_S2_fjLj1024EEEEEEEvNS_9BwdParamsE)
        /*029c*/ 	.word	0x00000000


	//----- nvinfo : EIATTR_REGCOUNT
	.align		4
.L_111:
        /*02a0*/ 	.byte	0x04, 0x2f
        /*02a2*/ 	.short	(.L_113 - .L_112)
	.align		4
.L_112:
        /*02a4*/ 	.word	index@(_ZN10layer_norm13ln_bwd_kernelINS_13Kernel_traitsI13__nv_bfloat16fS2_fjLj1536ELj1ELj1ELj4ELj16ENS_18Kernel_traits_baseILj1536ES2_fS2_fjLj128EEEEEEEvNS_9BwdParamsE)
        /*02a8*/ 	.word	0x00000072


	//----- nvinfo : EIATTR_FRAME_SIZE
	.align		4
.L_113:
        /*02ac*/ 	.byte	0x04, 0x11
        /*02ae*/ 	.short	(.L_115 - .L_114)
	.align		4
.L_114:
        /*02b0*/ 	.word	index@(_ZN10layer_norm13ln_bwd_kernelINS_13Kernel_traitsI13__nv_bfloat16fS2_fjLj1536ELj1ELj1ELj4ELj16ENS_18Kernel_traits_baseILj1536ES2_fS2_fjLj128EEEEEEEvNS_9BwdParamsE)
        /*02b4*/ 	.word	0x00000000


	//----- nvinfo : EIATTR_REGCOUNT
	.align		4
.L_115:
        /*02b8*/ 	.byte	0x04, 0x2f
        /*02ba*/ 	.short	(.L_117 - .L_116)
	.align		4
.L_116:
        /*02bc*/ 	.word	index@(_ZN10layer_norm22ln_bwd_finalize_kernelINS_22Kernel_traits_finalizeILj1536E13__nv_bfloat16fS2_fjLj1024ELj4ENS_18Kernel_traits_baseILj1536ES2_fS2_fjLj1024EEEEEEEvNS_9BwdParamsE)
        /*02c0*/ 	.word	0x0000003a


	//----- nvinfo : EIATTR_FRAME_SIZE
	.align		4
.L_117:
        /*02c4*/ 	.byte	0x04, 0x11
        /*02c6*/ 	.short	(.L_119 - .L_118)
	.align		4
.L_118:
        /*02c8*/ 	.word	index@(_ZN10layer_norm22ln_bwd_finalize_kernelINS_22Kernel_traits_finalizeILj1536E13__nv_bfloat16fS2_fjLj1024ELj4ENS_18Kernel_traits_baseILj1536ES2_fS2_fjLj1024EEEEEEEvNS_9BwdParamsE)
        /*02cc*/ 	.word	0x00000000


	//----- nvinfo : EIATTR_REGCOUNT
	.align		4
.L_119:
        /*02d0*/ 	.byte	0x04, 0x2f
        /*02d2*/ 	.short	(.L_121 - .L_120)
	.align		4
.L_120:
        /*02d4*/ 	.word	index@(_ZN10layer_norm13ln_bwd_kernelINS_13Kernel_traitsIffffjLj2048ELj1ELj1ELj4ELj16ENS_18Kernel_traits_baseILj2048EffffjLj128EEEEEEEvNS_9BwdParamsE)
        /*02d8*/ 	.word	0x00000080


	//----- nvinfo : EIATTR_FRAME_SIZE
	.align		4
.L_121:
        /*02dc*/ 	.byte	0x04, 0x11
        /*02de*/ 	.short	(.L_123 - .L_122)
	.align		4
.L_122:
        /*02e0*/ 	.word	index@(_ZN10layer_norm13ln_bwd_kernelINS_13Kernel_traitsIffffjLj2048ELj1ELj1ELj4ELj16ENS_18Kernel_traits_baseILj2048EffffjLj128EEEEEEEvNS_9BwdParamsE)
        /*02e4*/ 	.word	0x00000000


	//----- nvinfo : EIATTR_REGCOUNT
	.align		4
.L_123:
        /*02e8*/ 	.byte	0x04, 0x2f
        /*02ea*/ 	.short	(.L_125 - .L_124)
	.align		4
.L_124:
        /*02ec*/ 	.word	index@(_ZN10layer_norm22ln_bwd_finalize_kernelINS_22Kernel_traits_finalizeILj2048EffffjLj1024ELj4ENS_18Kernel_traits_baseILj2048EffffjLj1024EEEEEEEvNS_9BwdParamsE)
        /*02f0*/ 	.word	0x0000003a


	//----- nvinfo : EIATTR_FRAME_SIZE
	.align		4
.L_125:
        /*02f4*/ 	.byte	0x04, 0x11
        /*02f6*/ 	.short	(.L_127 - .L_126)
	.align		4
.L_126:
        /*02f8*/ 	.word	index@(_ZN10layer_norm22ln_bwd_finalize_kernelINS_22Kernel_traits_finalizeILj2048EffffjLj1024ELj4ENS_18Kernel_traits_baseILj2048EffffjLj1024EEEEEEEvNS_9BwdParamsE)
        /*02fc*/ 	.word	0x00000000


	//----- nvinfo : EIATTR_REGCOUNT
	.align		4
.L_127:
        /*0300*/ 	.byte	0x04, 0x2f
        /*0302*/ 	.short	(.L_129 - .L_128)
	.align		4
.L_128:
        /*0304*/ 	.word	index@(_ZN10layer_norm13ln_bwd_kernelINS_13Kernel_traitsI6__halfS2_S2_fjLj2048ELj1ELj1ELj4ELj16ENS_18Kernel_traits_baseILj2048ES2_S2_S2_fjLj128EEEEEEEvNS_9BwdParamsE)
        /*0308*/ 	.word	0x00000080


	//----- nvinfo : EIATTR_FRAME_SIZE
	.align		4
.L_129:
        /*030c*/ 	.byte	0x04, 0x11
        /*030e*/ 	.short	(.L_131 - .L_130)
	.align		4
.L_130:
        /*0310*/ 	.word	index@(_ZN10layer_norm13ln_bwd_kernelINS_13Kernel_traitsI6__halfS2_S2_fjLj2048ELj1ELj1ELj4ELj16ENS_18Kernel_traits_baseILj2048ES2_S2_S2_fjLj128EEEEEEEvNS_9BwdParamsE)
        /*0314*/ 	.word	0x00000000


	//----- nvinfo : EIATTR_REGCOUNT
	.align		4
.L_131:
        /*0318*/ 	.byte	0x04, 0x2f
        /*031a*/ 	.short	(.L_133 - .L_132)
	.align		4
.L_132:
        /*031c*/ 	.word	index@(_ZN10layer_norm22ln_bwd_finalize_kernelINS_22Kernel_traits_finalizeILj2048E6__halfS2_S2_fjLj1024ELj4ENS_18Kernel_traits_baseILj2048ES2_S2_S2_fjLj1024EEEEEEEvNS_9BwdParamsE)
        /*0320*/ 	.word	0x0000003a


	//----- nvinfo : EIATTR_FRAME_SIZE
	.align		4
.L_133:
        /*0324*/ 	.byte	0x04, 0x11
        /*0326*/ 	.short	(.L_135 - .L_134)
	.align		4
.L_134:
        /*0328*/ 	.word	index@(_ZN10layer_norm22ln_bwd_finalize_kernelINS_22Kernel_traits_finalizeILj2048E6__halfS2_S2_fjLj1024ELj4ENS_18Kernel_traits_baseILj2048ES2_S2_S2_fjLj1024EEEEEEEvNS_9BwdParamsE)
        /*032c*/ 	.word	0x00000000


	//----- nvinfo : EIATTR_REGCOUNT
	.align		4
.L_135:
        /*0330*/ 	.byte	0x04, 0x2f
        /*0332*/ 	.short	(.L_137 - .L_136)
	.align		4
.L_136:
        /*0334*/ 	.word	index@(_ZN10layer_norm13ln_bwd_kernelINS_13Kernel_traitsI6__halffS2_fjLj2048ELj1ELj1ELj4ELj16ENS_18Kernel_traits_baseILj2048ES2_fS2_fjLj128EEEEEEEvNS_9BwdParamsE)
        /*0338*/ 	.word	0x00000080


	//----- nvinfo : EIATTR_FRAME_SIZE
	.align		4
.L_137:
        /*033c*/ 	.byte	0x04, 0x11
        /*033e*/ 	.short	(.L_139 - .L_138)
	.align		4
.L_138:
        /*0340*/ 	.word	index@(_ZN10layer_norm13ln_bwd_kernelINS_13Kernel_traitsI6__halffS2_fjLj2048ELj1ELj1ELj4ELj16ENS_18Kernel_traits_baseILj2048ES2_fS2_fjLj128EEEEEEEvNS_9BwdParamsE)
        /*0344*/ 	.word	0x00000000


	//----- nvinfo : EIATTR_REGCOUNT
	.align		4
.L_139:
        /*0348*/ 	.byte	0x04, 0x2f
        /*034a*/ 	.short	(.L_141 - .L_140)
	.align		4
.L_140:
        /*034c*/ 	.word	index@(_ZN10layer_norm22ln_bwd_finalize_kernelINS_22Kernel_traits_finalizeILj2048E6__halffS2_fjLj1024ELj4ENS_18Kernel_traits_baseILj2048ES2_fS2_fjLj1024EEEEEEEvNS_9BwdParamsE)
        /*0350*/ 	.word	0x0000003a


	//----- nvinfo : EIATTR_FRAME_SIZE
	.align		4
.L_141:
        /*0354*/ 	.byte	0x04, 0x11
        /*0356*/ 	.short	(.L_143 - .L_142)
	.align		4
.L_142:
        /*0358*/ 	.word	index@(_ZN10layer_norm22ln_bwd_finalize_kernelINS_22Kernel_traits_finalizeILj2048E6__halffS2_fjLj1024ELj4ENS_18Kernel_traits_baseILj2048ES2_fS2_fjLj1024EEEEEEEvNS_9BwdParamsE)
        /*035c*/ 	.word	0x00000000


	//----- nvinfo : EIATTR_REGCOUNT
	.align		4
.L_143:
        /*0360*/ 	.byte	0x04, 0x2f
        /*0362*/ 	.short	(.L_145 - .L_144)
	.align		4
.L_144:
        /*0364*/ 	.word	index@(_ZN10layer_norm13ln_bwd_kernelINS_13Kernel_traitsI13__nv_bfloat16S2_S2_fjLj2048ELj1ELj1ELj4ELj16ENS_18Kernel_traits_baseILj2048ES2_S2_S2_fjLj128EEEEEEEvNS_9BwdParamsE)
        /*0368*/ 	.word	0x0000008f


	//----- nvinfo : EIATTR_FRAME_SIZE
	.align		4
.L_145:
        /*036c*/ 	.byte	0x04, 0x11
        /*036e*/ 	.short	(.L_147 - .L_146)
	.align		4
.L_146:
        /*0370*/ 	.word	index@(_ZN10layer_norm13ln_bwd_kernelINS_13Kernel_traitsI13__nv_bfloat16S2_S2_fjLj2048ELj1ELj1ELj4ELj16ENS_18Kernel_traits_baseILj2048ES2_S2_S2_fjLj128EEEEEEEvNS_9BwdParamsE)
        /*0374*/ 	.word	0x00000000


	//----- nvinfo : EIATTR_REGCOUNT
	.align		4
.L_147:
        /*0378*/ 	.byte	0x04, 0x2f
        /*037a*/ 	.short	(.L_149 - .L_148)
	.align		4
.L_148:
        /*037c*/ 	.word	index@(_ZN10layer_norm22ln_bwd_finalize_kernelINS_22Kernel_traits_finalizeILj2048E13__nv_bfloat16S2_S2_fjLj1024ELj4ENS_18Kernel_traits_baseILj2048ES2_S2_S2_fjLj1024EEEEEEEvNS_9BwdParamsE)
        /*0380*/ 	.word	0x0000003a


	//----- nvinfo : EIATTR_FRAME_SIZE
	.align		4
.L_149:
        /*0384*/ 	.byte	0x04, 0x11
        /*0386*/ 	.short	(.L_151 - .L_150)
	.align		4
.L_150:
        /*0388*/ 	.word	index@(_ZN10layer_norm22ln_bwd_finalize_kernelINS_22Kernel_traits_finalizeILj2048E13__nv_bfloat16S2_S2_fjLj1024ELj4ENS_18Kernel_traits_baseILj2048ES2_S2_S2_fjLj1024EEEEEEEvNS_9BwdParamsE)
        /*038c*/ 	.word	0x00000000


	//----- nvinfo : EIATTR_REGCOUNT
	.align		4
.L_151:
        /*0390*/ 	.byte	0x04, 0x2f
        /*0392*/ 	.short	(.L_153 - .L_152)
	.align		4
.L_152:
        /*0394*/ 	.word	index@(_ZN10layer_norm13ln_bwd_kernelINS_13Kernel_traitsI13__nv_bfloat16fS2_fjLj2048ELj1ELj1ELj4ELj16ENS_18Kernel_traits_baseILj2048ES2_fS2_fjLj128EEEEEEEvNS_9BwdParamsE)
        /*0398*/ 	.word	0x00000095


	//----- nvinfo : EIATTR_FRAME_SIZE
	.align		4
.L_153:
        /*039c*/ 	.byte	0x04, 0x11
        /*039e*/ 	.short	(.L_155 - .L_154)
	.align		4
.L_154:
        /*03a0*/ 	.word	index@(_ZN10layer_norm13ln_bwd_kernelINS_13Kernel_traitsI13__nv_bfloat16fS2_fjLj2048ELj1ELj1ELj4ELj16ENS_18Kernel_traits_baseILj2048ES2_fS2_fjLj128EEEEEEEvNS_9BwdParamsE)
        /*03a4*/ 	.word	0x00000000


	//----- nvinfo : EIATTR_REGCOUNT
	.align		4
.L_155:
        /*03a8*/ 	.byte	0x04, 0x2f
        /*03aa*/ 	.short	(.L_157 - .L_156)
	.align		4
.L_156:
        /*03ac*/ 	.word	index@(_ZN10layer_norm22ln_bwd_finalize_kernelINS_22Kernel_traits_finalizeILj2048E13__nv_bfloat16fS2_fjLj1024ELj4ENS_18Kernel_traits_baseILj2048ES2_fS2_fjLj1024EEEEEEEvNS_9BwdParamsE)
        /*03b0*/ 	.word	0x0000003a


	//----- nvinfo : EIATTR_FRAME_SIZE
	.align		4
.L_157:
        /*03b4*/ 	.byte	0x04, 0x11
        /*03b6*/ 	.short	(.L_159 - .L_158)
	.align		4
.L_158:
        /*03b8*/ 	.word	index@(_ZN10layer_norm22ln_bwd_finalize_kernelINS_22Kernel_traits_finalizeILj2048E13__nv_bfloat16fS2_fjLj1024ELj4ENS_18Kernel_traits_baseILj2048ES2_fS2_fjLj1024EEEEEEEvNS_9BwdParamsE)
        /*03bc*/ 	.word	0x00000000


	//----- nvinfo : EIATTR_REGCOUNT
	.align		4
.L_159:
        /*03c0*/ 	.byte	0x04, 0x2f
        /*03c2*/ 	.short	(.L_161 - .L_160)
	.align		4
.L_160:
        /*03c4*/ 	.word	index@(_ZN10layer_norm13ln_bwd_kernelINS_13Kernel_traitsIffffjLj2304ELj1ELj1ELj4ELj8ENS_18Kernel_traits_baseILj2304EffffjLj128EEEEEEEvNS_9BwdParamsE)
        /*03c8*/ 	.word	0x0000009a


	//----- nvinfo : EIATTR_FRAME_SIZE
	.align		4
.L_161:
        /*03cc*/ 	.byte	0x04, 0x11
        /*03ce*/ 	.short	(.L_163 - .L_162)
	.align		4
.L_162:
        /*03d0*/ 	.word	index@(_ZN10layer_norm13ln_bwd_kernelINS_13Kernel_traitsIffffjLj2304ELj1ELj1ELj4ELj8ENS_18Kernel_traits_baseILj2304EffffjLj128EEEEEEEvNS_9BwdParamsE)
        /*03d4*/ 	.word	0x00000000


	//----- nvinfo : EIATTR_REGCOUNT
	.align		4
.L_163:
        /*03d8*/ 	.byte	0x04, 0x2f
        /*03da*/ 	.short	(.L_165 - .L_164)
	.align		4
.L_164:
        /*03dc*/ 	.word	index@(_ZN10layer_norm22ln_bwd_finalize_kernelINS_22Kernel_traits_finalizeILj2304EffffjLj1024ELj4ENS_18Kernel_traits_baseILj2304EffffjLj1024EEEEEEEvNS_9BwdParamsE)
        /*03e0*/ 	.word	0x0000003a


	//----- nvinfo : EIATTR_FRAME_SIZE
	.align		4
.L_165:
        /*03e4*/ 	.byte	0x04, 0x11
        /*03e6*/ 	.short	(.L_167 - .L_166)
	.align		4
.L_166:
        /*03e8*/ 	.word	index@(_ZN10layer_norm22ln_bwd_finalize_kernelINS_22Kernel_traits_finalizeILj2304EffffjLj1024ELj4ENS_18Kernel_traits_baseILj2304EffffjLj1024EEEEEEEvNS_9BwdParamsE)
        /*03ec*/ 	.word	0x00000000


	//----- nvinfo : EIATTR_REGCOUNT
	.align		4
.L_167:
        /*03f0*/ 	.byte	0x04, 0x2f
        /*03f2*/ 	.short	(.L_169 - .L_168)
	.align		4
.L_168:
        /*03f4*/ 	.word	index@(_ZN10layer_norm13ln_bwd_kernelINS_13Kernel_traitsI6__halfS2_S2_fjLj2304ELj1ELj1ELj4ELj4ENS_18Kernel_traits_baseILj2304ES2_S2_S2_fjLj128EEEEEEEvNS_9BwdParamsE)
        /*03f8*/ 	.word	0x000000a8


	//----- nvinfo : EIATTR_FRAME_SIZE
	.align		4
.L_169:
        /*03fc*/ 	.byte	0x04, 0x11
        /*03fe*/ 	.short	(.L_171 - .L_170)
	.align		4
.L_170:
        /*0400*/ 	.word	index@(_ZN10layer_norm13ln_bwd_kernelINS_13Kernel_traitsI6__halfS2_S2_fjLj2304ELj1ELj1ELj4ELj4ENS_18Kernel_traits_baseILj2304ES2_S2_S2_fjLj128EEEEEEEvNS_9BwdParamsE)
        /*0404*/ 	.word	0x00000000


	//----- nvinfo : EIATTR_REGCOUNT
	.align		4
.L_171:
        /*0408*/ 	.byte	0x04, 0x2f
        /*040a*/ 	.short	(.L_173 - .L_172)
	.align		4
.L_172:
        /*040c*/ 	.word	index@(_ZN10layer_norm22ln_bwd_finalize_kernelINS_22Kernel_traits_finalizeILj2304E6__halfS2_S2_fjLj1024ELj4ENS_18Kernel_traits_baseILj2304ES2_S2_S2_fjLj1024EEEEEEEvNS_9BwdParamsE)
        /*0410*/ 	.word	0x0000003a


	//----- nvinfo : EIATTR_FRAME_SIZE
	.align		4
.L_173:
        /*0414*/ 	.byte	0x04, 0x11
        /*0416*/ 	.short	(.L_175 - .L_174)
	.align		4
.L_174:
        /*0418*/ 	.word	index@(_ZN10layer_norm22ln_bwd_finalize_kernelINS_22Kernel_traits_finalizeILj2304E6__halfS2_S2_fjLj1024ELj4ENS_18Kernel_traits_baseILj2304ES2_S2_S2_fjLj1024EEEEEEEvNS_9BwdParamsE)
        /*041c*/ 	.word	0x00000000


	//----- nvinfo : EIATTR_REGCOUNT
	.align		4
.L_175:
        /*0420*/ 	.byte	0x04, 0x2f
        /*0422*/ 	.short	(.L_177 - .L_176)
	.align		4
.L_176:
        /*0424*/ 	.word	index@(_ZN10layer_norm13ln_bwd_kernelINS_13Kernel_traitsI6__halffS2_fjLj2304ELj1ELj1ELj4ELj8ENS_18Kernel_traits_baseILj2304ES2_fS2_fjLj128EEEEEEEvNS_9BwdParamsE)
        /*0428*/ 	.word	0x000000a6


	//----- nvinfo : EIATTR_FRAME_SIZE
	.align		4
.L_177:
        /*042c*/ 	.byte	0x04, 0x11
        /*042e*/ 	.short	(.L_179 - .L_178)
	.align		4
.L_178:
        /*0430*/ 	.word	index@(_ZN10layer_norm13ln_bwd_kernelINS_13Kernel_traitsI6__halffS2_fjLj2304ELj1ELj1ELj4ELj8ENS_18Kernel_traits_baseILj2304ES2_fS2_fjLj128EEEEEEEvNS_9BwdParamsE)
        /*0434*/ 	.word	0x00000000


	//----- nvinfo : EIATTR_REGCOUNT
	.align		4
.L_179:
        /*0438*/ 	.byte	0x04, 0x2f
        /*043a*/ 	.short	(.L_181 - .L_180)
	.align		4
.L_180:
        /*043c*/ 	.word	index@(_ZN10layer_norm22ln_bwd_finalize_kernelINS_22Kernel_traits_finalizeILj2304E6__halffS2_fjLj1024ELj4ENS_18Kernel_traits_baseILj2304ES2_fS2_fjLj1024EEEEEEEvNS_9BwdParamsE)
        /*0440*/ 	.word	0x0000003a


	//----- nvinfo : EIATTR_FRAME_SIZE
	.align		4
.L_181:
        /*0444*/ 	.byte	0x04, 0x11
        /*0446*/ 	.short	(.L_183 - .L_182)
	.align		4
.L_182:
        /*0448*/ 	.word	index@(_ZN10layer_norm22ln_bwd_finalize_kernelINS_22Kernel_traits_finalizeILj2304E6__halffS2_fjLj1024ELj4ENS_18Kernel_traits_baseILj2304ES2_fS2_fjLj1024EEEEEEEvNS_9BwdParamsE)
        /*044c*/ 	.word	0x00000000


	//----- nvinfo : EIATTR_REGCOUNT
	.align		4
.L_183:
        /*0450*/ 	.byte	0x04, 0x2f
        /*0452*/ 	.short	(.L_185 - .L_184)
	.align		4
.L_184:
        /*0454*/ 	.word	index@(_ZN10layer_norm13ln_bwd_kernelINS_13Kernel_traitsI13__nv_bfloat16S2_S2_fjLj2304ELj1ELj1ELj4ELj4ENS_18Kernel_traits_baseILj2304ES2_S2_S2_fjLj128EEEEEEEvNS_9BwdParamsE)
        /*0458*/ 	.word	0x000000a8


	//----- nvinfo : EIATTR_FRAME_SIZE
	.align		4
.L_185:
        /*045c*/ 	.byte	0x04, 0x11
        /*045e*/ 	.short	(.L_187 - .L_186)
	.align		4
.L_186:
        /*0460*/ 	.word	index@(_ZN10layer_norm13ln_bwd_kernelINS_13Kernel_traitsI13__nv_bfloat16S2_S2_fjLj2304ELj1ELj1ELj4ELj4ENS_18Kernel_traits_baseILj2304ES2_S2_S2_fjLj128EEEEEEEvNS_9BwdParamsE)
        /*0464*/ 	.word	0x00000000


	//----- nvinfo : EIATTR_REGCOUNT
	.align		4
.L_187:
        /*0468*/ 	.byte	0x04, 0x2f
        /*046a*/ 	.short	(.L_189 - .L_188)
	.align		4
.L_188:
        /*046c*/ 	.word	index@(_ZN10layer_norm22ln_bwd_finalize_kernelINS_22Kernel_traits_finalizeILj2304E13__nv_bfloat16S2_S2_fjLj1024ELj4ENS_18Kernel_traits_baseILj2304ES2_S2_S2_fjLj1024EEEEEEEvNS_9BwdParamsE)
        /*0470*/ 	.word	0x0000003a


	//----- nvinfo : EIATTR_FRAME_SIZE
	.align		4
.L_189:
        /*0474*/ 	.byte	0x04, 0x11
        /*0476*/ 	.short	(.L_191 - .L_190)
	.align		4
.L_190:
        /*0478*/ 	.word	index@(_ZN10layer_norm22ln_bwd_finalize_kernelINS_22Kernel_traits_finalizeILj2304E13__nv_bfloat16S2_S2_fjLj1024ELj4ENS_18Kernel_traits_baseILj2304ES2_S2_S2_fjLj1024EEEEEEEvNS_9BwdParamsE)
        /*047c*/ 	.word	0x00000000


	//----- nvinfo : EIATTR_REGCOUNT
	.align		4
.L_191:
        /*0480*/ 	.byte	0x04, 0x2f
        /*0482*/ 	.short	(.L_193 - .L_192)
	.align		4
.L_192:
        /*0484*/ 	.word	index@(_ZN10layer_norm13ln_bwd_kernelINS_13Kernel_traitsI13__nv_bfloat16fS2_fjLj2304ELj1ELj1ELj4ELj8ENS_18Kernel_traits_baseILj2304ES2_fS2_fjLj128EEEEEEEvNS_9BwdParamsE)
        /*0488*/ 	.word	0x000000a8


	//----- nvinfo : EIATTR_FRAME_SIZE
	.align		4
.L_193:
        /*048c*/ 	.byte	0x04, 0x11
        /*048e*/ 	.short	(.L_195 - .L_194)
	.align		4
.L_194:
        /*0490*/ 	.word	index@(_ZN10layer_norm13ln_bwd_kernelINS_13Kernel_traitsI13__nv_bfloat16fS2_fjLj2304ELj1ELj1ELj4ELj8ENS_18Kernel_traits_baseILj2304ES2_fS2_fjLj128EEEEEEEvNS_9BwdParamsE)
        /*0494*/ 	.word	0x00000000


	//----- nvinfo : EIATTR_REGCOUNT
	.align		4
.L_195:
        /*0498*/ 	.byte	0x04, 0x2f
        /*049a*/ 	.short	(.L_197 - .L_196)
	.align		4
.L_196:
        /*049c*/ 	.word	index@(_ZN10layer_norm22ln_bwd_finalize_kernelINS_22Kernel_traits_finalizeILj2304E13__nv_bfloat16fS2_fjLj1024ELj4ENS_18Kernel_traits_baseILj2304ES2_fS2_fjLj1024EEEEEEEvNS_9BwdParamsE)
        /*04a0*/ 	.word	0x0000003a


	//----- nvinfo : EIATTR_FRAME_SIZE
	.align		4
.L_197:
        /*04a4*/ 	.byte	0x04, 0x11
        /*04a6*/ 	.short	(.L_199 - .L_198)
	.align		4
.L_198:
        /*04a8*/ 	.word	index@(_ZN10layer_norm22ln_bwd_finalize_kernelINS_22Kernel_traits_finalizeILj2304E13__nv_bfloat16fS2_fjLj1024ELj4ENS_18Kernel_traits_baseILj2304ES2_fS2_fjLj1024EEEEEEEvNS_9BwdParamsE)
        /*04ac*/ 	.word	0x00000000


	//----- nvinfo : EIATTR_REGCOUNT
	.align		4
.L_199:
        /*04b0*/ 	.byte	0x04, 0x2f
        /*04b2*/ 	.short	(.L_201 - .L_200)
	.align		4
.L_200:
        /*04b4*/ 	.word	index@(_ZN10layer_norm13ln_bwd_kernelINS_13Kernel_traitsIffffjLj3072ELj1ELj1ELj4ELj16ENS_18Kernel_traits_baseILj3072EffffjLj128EEEEEEEvNS_9BwdParamsE)
        /*04b8*/ 	.word	0x000000c1


	//----- nvinfo : EIATTR_FRAME_SIZE
	.align		4
.L_201:
        /*04bc*/ 	.byte	0x04, 0x11
        /*04be*/ 	.short	(.L_203 - .L_202)
	.align		4
.L_202:
        /*04c0*/ 	.word	index@(_ZN10layer_norm13ln_bwd_kernelINS_13Kernel_traitsIffffjLj3072ELj1ELj1ELj4ELj16ENS_18Kernel_traits_baseILj3072EffffjLj128EEEEEEEvNS_9BwdParamsE)
        /*04c4*/ 	.word	0x00000000


	//----- nvinfo : EIATTR_REGCOUNT
	.align		4
.L_203:
        /*04c8*/ 	.byte	0x04, 0x2f
        /*04ca*/ 	.short	(.L_205 - .L_204)
	.align		4
.L_204:
        /*04cc*/ 	.word	index@(_ZN10layer_norm22ln_bwd_finalize_kernelINS_22Kernel_traits_finalizeILj3072EffffjLj1024ELj4ENS_18Kernel_traits_baseILj3072EffffjLj1024EEEEEEEvNS_9BwdParamsE)
        /*04d0*/ 	.word	0x0000003a


	//----- nvinfo : EIATTR_FRAME_SIZE
	.align		4
.L_205:
        /*04d4*/ 	.byte	0x04, 0x11
        /*04d6*/ 	.short	(.L_207 - .L_206)
	.align		4
.L_206:
        /*04d8*/ 	.word	index@(_ZN10layer_norm22ln_bwd_finalize_kernelINS_22Kernel_traits_finalizeILj3072EffffjLj1024ELj4ENS_18Kernel_traits_baseILj3072EffffjLj1024EEEEEEEvNS_9BwdParamsE)
        /*04dc*/ 	.word	0x00000000


	//----- nvinfo : EIATTR_REGCOUNT
	.align		4
.L_207:
        /*04e0*/ 	.byte	0x04, 0x2f
        /*04e2*/ 	.short	(.L_209 - .L_208)
	.align		4
.L_208:
        /*04e4*/ 	.word	index@(_ZN10layer_norm13ln_bwd_kernelINS_13Kernel_traitsI6__halfS2_S2_fjLj3072ELj1ELj1ELj4ELj16ENS_18Kernel_traits_baseILj3072ES2_S2_S2_fjLj128EEEEEEEvNS_9BwdParamsE)
        /*04e8*/ 	.word	0x000000b7


	//----- nvinfo : EIATTR_FRAME_SIZE
	.align		4
.L_209:
        /*04ec*/ 	.byte	0x04, 0x11
        /*04ee*/ 	.short	(.L_211 - .L_210)
	.align		4
.L_210:
        /*04f0*/ 	.word	index@(_ZN10layer_norm13ln_bwd_kernelINS_13Kernel_traitsI6__halfS2_S2_fjLj3072ELj1ELj1ELj4ELj16ENS_18Kernel_traits_baseILj3072ES2_S2_S2_fjLj128EEEEEEEvNS_9BwdParamsE)
        /*04f4*/ 	.word	0x00000000


	//----- nvinfo : EIATTR_REGCOUNT
	.align		4
.L_211:
        /*04f8*/ 	.byte	0x04, 0x2f
        /*04fa*/ 	.short	(.L_213 - .L_212)
	.align		4
.L_212:
        /*04fc*/ 	.word	index@(_ZN10layer_norm22ln_bwd_finalize_kernelINS_22Kernel_traits_finalizeILj3072E6__halfS2_S2_fjLj1024ELj4ENS_18Kernel_traits_baseILj3072ES2_S2_S2_fjLj1024EEEEEEEvNS_9BwdParamsE)
        /*0500*/ 	.word	0x0000003a


	//----- nvinfo : EIATTR_FRAME_SIZE
	.align		4
.L_213:
        /*0504*/ 	.byte	0x04, 0x11
        /*0506*/ 	.short	(.L_215 - .L_214)
	.align		4
.L_214:
        /*0508*/ 	.word	index@(_ZN10layer_norm22ln_bwd_finalize_kernelINS_22Kernel_traits_finalizeILj3072E6__halfS2_S2_fjLj1024ELj4ENS_18Kernel_traits_baseILj3072ES2_S2_S2_fjLj1024EEEEEEEvNS_9BwdParamsE)
        /*050c*/ 	.word	0x00000000


	//----- nvinfo : EIATTR_REGCOUNT
	.align		4
.L_215:
        /*0510*/ 	.byte	0x04, 0x2f
        /*0512*/ 	.short	(.L_217 - .L_216)
	.align		4
.L_216:
        /*0514*/ 	.word	index@(_ZN10layer_norm13ln_bwd_kernelINS_13Kernel_traitsI6__halffS2_fjLj3072ELj1ELj1ELj4ELj16ENS_18Kernel_traits_baseILj3072ES2_fS2_fjLj128EEEEEEEvNS_9BwdParamsE)
        /*0518*/ 	.word	0x000000c4


	//----- nvinfo : EIATTR_FRAME_SIZE
	.align		4
.L_217:
        /*051c*/ 	.byte	0x04, 0x11
        /*051e*/ 	.short	(.L_219 - .L_218)
	.align		4
.L_218:
        /*0520*/ 	.word	index@(_ZN10layer_norm13ln_bwd_kernelINS_13Kernel_traitsI6__halffS2_fjLj3072ELj1ELj1ELj4ELj16ENS_18Kernel_traits_baseILj3072ES2_fS2_fjLj128EEEEEEEvNS_9BwdParamsE)
        /*0524*/ 	.word	0x00000000


	//----- nvinfo : EIATTR_REGCOUNT
	.align		4
.L_219:
        /*0528*/ 	.byte	0x04, 0x2f
        /*052a*/ 	.short	(.L_221 - .L_220)
	.align		4
.L_220:
        /*052c*/ 	.word	index@(_ZN10layer_norm22ln_bwd_finalize_kernelINS_22Kernel_traits_finalizeILj3072E6__halffS2_fjLj1024ELj4ENS_18Kernel_traits_baseILj3072ES2_fS2_fjLj1024EEEEEEEvNS_9BwdParamsE)
        /*0530*/ 	.word	0x0000003a


	//----- nvinfo : EIATTR_FRAME_SIZE
	.align		4
.L_221:
        /*0534*/ 	.byte	0x04, 0x11
        /*0536*/ 	.short	(.L_223 - .L_222)
	.align		4
.L_222:
        /*0538*/ 	.word	index@(_ZN10layer_norm22ln_bwd_finalize_kernelINS_22Kernel_traits_finalizeILj3072E6__halffS2_fjLj1024ELj4ENS_18Kernel_traits_baseILj3072ES2_fS2_fjLj1024EEEEEEEvNS_9BwdParamsE)
        /*053c*/ 	.word	0x00000000


	//----- nvinfo : EIATTR_REGCOUNT
	.align		4
.L_223:
        /*0540*/ 	.byte	0x04, 0x2f
        /*0542*/ 	.short	(.L_225 - .L_224)
	.align		4
.L_224:
        /*0544*/ 	.word	index@(_ZN10layer_norm13ln_bwd_kernelINS_13Kernel_traitsI13__nv_bfloat16S2_S2_fjLj3072ELj1ELj1ELj4ELj16ENS_18Kernel_traits_baseILj3072ES2_S2_S2_fjLj128EEEEEEEvNS_9BwdParamsE)
        /*0548*/ 	.word	0x000000d6


	//----- nvinfo : EIATTR_FRAME_SIZE
	.align		4
.L_225:
        /*054c*/ 	.byte	0x04, 0x11
        /*054e*/ 	.short	(.L_227 - .L_226)
	.align		4
.L_226:
        /*0550*/ 	.word	index@(_ZN10layer_norm13ln_bwd_kernelINS_13Kernel_traitsI13__nv_bfloat16S2_S2_fjLj3072ELj1ELj1ELj4ELj16ENS_18Kernel_traits_baseILj3072ES2_S2_S2_fjLj128EEEEEEEvNS_9BwdParamsE)
        /*0554*/ 	.word	0x00000000


	//----- nvinfo : EIATTR_REGCOUNT
	.align		4
.L_227:
        /*0558*/ 	.byte	0x04, 0x2f
        /*055a*/ 	.short	(.L_229 - .L_228)
	.align		4
.L_228:
        /*055c*/ 	.word	index@(_ZN10layer_norm22ln_bwd_finalize_kernelINS_22Kernel_traits_finalizeILj3072E13__nv_bfloat16S2_S2_fjLj1024ELj4ENS_18Kernel_traits_baseILj3072ES2_S2_S2_fjLj1024EEEEEEEvNS_9BwdParamsE)
        /*0560*/ 	.word	0x0000003a


	//----- nvinfo : EIATTR_FRAME_SIZE
	.align		4
.L_229:
        /*0564*/ 	.byte	0x04, 0x11
        /*0566*/ 	.short	(.L_231 - .L_230)
	.align		4
.L_230:
        /*0568*/ 	.word	index@(_ZN10layer_norm22ln_bwd_finalize_kernelINS_22Kernel_traits_finalizeILj3072E13__nv_bfloat16S2_S2_fjLj1024ELj4ENS_18Kernel_traits_baseILj3072ES2_S2_S2_fjLj1024EEEEEEEvNS_9BwdParamsE)
        /*056c*/ 	.word	0x00000000


	//----- nvinfo : EIATTR_REGCOUNT
	.align		4
.L_231:
        /*0570*/ 	.byte	0x04, 0x2f
        /*0572*/ 	.short	(.L_233 - .L_232)
	.align		4
.L_232:
        /*0574*/ 	.word	index@(_ZN10layer_norm13ln_bwd_kernelINS_13Kernel_traitsI13__nv_bfloat16fS2_fjLj3072ELj1ELj1ELj4ELj16ENS_18Kernel_traits_baseILj3072ES2_fS2_fjLj128EEEEEEEvNS_9BwdParamsE)
        /*0578*/ 	.word	0x000000da


	//----- nvinfo : EIATTR_FRAME_SIZE
	.align		4
.L_233:
        /*057c*/ 	.byte	0x04, 0x11
        /*057e*/ 	.short	(.L_235 - .L_234)
	.align		4
.L_234:
        /*0580*/ 	.word	index@(_ZN10layer_norm13ln_bwd_kernelINS_13Kernel_traitsI13__nv_bfloat16fS2_fjLj3072ELj1ELj1ELj4ELj16ENS_18Kernel_traits_baseILj3072ES2_fS2_fjLj128EEEEEEEvNS_9BwdParamsE)
        /*0584*/ 	.word	0x00000000


	//----- nvinfo : EIATTR_REGCOUNT
	.align		4
.L_235:
        /*0588*/ 	.byte	0x04, 0x2f
        /*058a*/ 	.short	(.L_237 - .L_236)
	.align		4
.L_236:
        /*058c*/ 	.word	index@(_ZN10layer_norm22ln_bwd_finalize_kernelINS_22Kernel_traits_finalizeILj3072E13__nv_bfloat16fS2_fjLj1024ELj4ENS_18Kernel_traits_baseILj3072ES2_fS2_fjLj1024EEEEEEEvNS_9BwdParamsE)
        /*0590*/ 	.word	0x0000003a


	//----- nvinfo : EIATTR_FRAME_SIZE
	.align		4
.L_237:
        /*0594*/ 	.byte	0x04, 0x11
        /*0596*/ 	.short	(.L_239 - .L_238)
	.align		4
.L_238:
        /*0598*/ 	.word	index@(_ZN10layer_norm22ln_bwd_finalize_kernelINS_22Kernel_traits_finalizeILj3072E13__nv_bfloat16fS2_fjLj1024ELj4ENS_18Kernel_traits_baseILj3072ES2_fS2_fjLj1024EEEEEEEvNS_9BwdParamsE)
        /*059c*/ 	.word	0x00000000


	//----- nvinfo : EIATTR_REGCOUNT
	.align		4
.L_239:
        /*05a0*/ 	.byte	0x04, 0x2f
        /*05a2*/ 	.short	(.L_241 - .L_240)
	.align		4
.L_240:
        /*05a4*/ 	.word	index@(_ZN10layer_norm13ln_bwd_kernelINS_13Kernel_traitsIffffjLj3840ELj1ELj1ELj4ELj8ENS_18Kernel_traits_baseILj3840EffffjLj128EEEEEEEvNS_9BwdParamsE)
        /*05a8*/ 	.word	0x000000fe


	//----- nvinfo : EIATTR_FRAME_SIZE
	.align		4
.L_241:
        /*05ac*/ 	.byte	0x04, 0x11
        /*05ae*/ 	.short	(.L_243 - .L_242)
	.align		4
.L_242:
        /*05b0*/ 	.word	index@(_ZN10layer_norm13ln_bwd_kernelINS_13Kernel_traitsIffffjLj3840ELj1ELj1ELj4ELj8ENS_18Kernel_traits_baseILj3840EffffjLj128EEEEEEEvNS_9BwdParamsE)
        /*05b4*/ 	.word	0x00000000


	//----- nvinfo : EIATTR_REGCOUNT
	.align		4
.L_243:
        /*05b8*/ 	.byte	0x04, 0x2f
        /*05ba*/ 	.short	(.L_245 - .L_244)
	.align		4
.L_244:
        /*05bc*/ 	.word	index@(_ZN10layer_norm22ln_bwd_finalize_kernelINS_22Kernel_traits_finalizeILj3840EffffjLj1024ELj4ENS_18Kernel_traits_baseILj3840EffffjLj1024EEEEEEEvNS_9BwdParamsE)
        /*05c0*/ 	.word	0x0000003a


	//----- nvinfo : EIATTR_FRAME_SIZE
	.align		4
.L_245:
        /*05c4*/ 	.byte	0x04, 0x11
        /*05c6*/ 	.short	(.L_247 - .L_246)
	.align		4
.L_246:
        /*05c8*/ 	.word	index@(_ZN10layer_norm22ln_bwd_finalize_kernelINS_22Kernel_traits_finalizeILj3840EffffjLj1024ELj4ENS_18Kernel_traits_baseILj3840EffffjLj1024EEEEEEEvNS_9BwdParamsE)
        /*05cc*/ 	.word	0x00000000


	//----- nvinfo : EIATTR_REGCOUNT
	.align		4
.L_247:
        /*05d0*/ 	.byte	0x04, 0x2f
        /*05d2*/ 	.short	(.L_249 - .L_248)
	.align		4
.L_248:
        /*05d4*/ 	.word	index@(_ZN10layer_norm13ln_bwd_kernelINS_13Kernel_traitsI6__halfS2_S2_fjLj3840ELj1ELj1ELj4ELj4ENS_18Kernel_traits_baseILj3840ES2_S2_S2_fjLj128EEEEEEEvNS_9BwdParamsE)
        /*05d8*/ 	.word	0x000000f4


	//----- nvinfo : EIATTR_FRAME_SIZE
	.align		4
.L_249:
        /*05dc*/ 	.byte	0x04, 0x11
        /*05de*/ 	.short	(.L_251 - .L_250)
	.align		4
.L_250:
        /*05e0*/ 	.word	index@(_ZN10layer_norm13ln_bwd_kernelINS_13Kernel_traitsI6__halfS2_S2_fjLj3840ELj1ELj1ELj4ELj4ENS_18Kernel_traits_baseILj3840ES2_S2_S2_fjLj128EEEEEEEvNS_9BwdParamsE)
        /*05e4*/ 	.word	0x00000000


	//----- nvinfo : EIATTR_REGCOUNT
	.align		4
.L_251:
        /*05e8*/ 	.byte	0x04, 0x2f
        /*05ea*/ 	.short	(.L_253 - .L_252)
	.align		4
.L_252:
        /*05ec*/ 	.word	index@(_ZN10layer_norm22ln_bwd_finalize_kernelINS_22Kernel_traits_finalizeILj3840E6__halfS2_S2_fjLj1024ELj4ENS_18Kernel_traits_baseILj3840ES2_S2_S2_fjLj1024EEEEEEEvNS_9BwdParamsE)
        /*05f0*/ 	.word	0x0000003a


	//----- nvinfo : EIATTR_FRAME_SIZE
	.align		4
.L_253:
        /*05f4*/ 	.byte	0x04, 0x11
        /*05f6*/ 	.short	(.L_255 - .L_254)
	.align		4
.L_254:
        /*05f8*/ 	.word	index@(_ZN10layer_norm22ln_bwd_finalize_kernelINS_22Kernel_traits_finalizeILj3840E6__halfS2_S2_fjLj1024ELj4ENS_18Kernel_traits_baseILj3840ES2_S2_S2_fjLj1024EEEEEEEvNS_9BwdParamsE)
        /*05fc*/ 	.word	0x00000000


	//----- nvinfo : EIATTR_REGCOUNT
	.align		4
.L_255:
        /*0600*/ 	.byte	0x04, 0x2f
        /*0602*/ 	.short	(.L_257 - .L_256)
	.align		4
.L_256:
        /*0604*/ 	.word	index@(_ZN10layer_norm13ln_bwd_kernelINS_13Kernel_traitsI6__halffS2_fjLj3840ELj1ELj1ELj4ELj8ENS_18Kernel_traits_baseILj3840ES2_fS2_fjLj128EEEEEEEvNS_9BwdParamsE)
        /*0608*/ 	.word	0x000000fc


	//----- nvinfo : EIATTR_FRAME_SIZE
	.align		4
.L_257:
        /*060c*/ 	.byte	0x04, 0x11
        /*060e*/ 	.short	(.L_259 - .L_258)
	.align		4
.L_258:
        /*0610*/ 	.word	index@(_ZN10layer_norm13ln_bwd_kernelINS_13Kernel_traitsI6__halffS2_fjLj3840ELj1ELj1ELj4ELj8ENS_18Kernel_traits_baseILj3840ES2_fS2_fjLj128EEEEEEEvNS_9BwdParamsE)
        /*0614*/ 	.word	0x00000000


	//----- nvinfo : EIATTR_REGCOUNT
	.align		4
.L_259:
        /*0618*/ 	.byte	0x04, 0x2f
        /*061a*/ 	.short	(.L_261 - .L_260)
	.align		4
.L_260:
        /*061c*/ 	.word	index@(_ZN10layer_norm22ln_bwd_finalize_kernelINS_22Kernel_traits_finalizeILj3840E6__halffS2_fjLj1024ELj4ENS_18Kernel_traits_baseILj3840ES2_fS2_fjLj1024EEEEEEEvNS_9BwdParamsE)
        /*0620*/ 	.word	0x0000003a


	//----- nvinfo : EIATTR_FRAME_SIZE
	.align		4
.L_261:
        /*0624*/ 	.byte	0x04, 0x11
        /*0626*/ 	.short	(.L_263 - .L_262)
	.align		4
.L_262:
        /*0628*/ 	.word	index@(_ZN10layer_norm22ln_bwd_finalize_kernelINS_22Kernel_traits_finalizeILj3840E6__halffS2_fjLj1024ELj4ENS_18Kernel_traits_baseILj3840ES2_fS2_fjLj1024EEEEEEEvNS_9BwdParamsE)
        /*062c*/ 	.word	0x00000000


	//----- nvinfo : EIATTR_REGCOUNT
	.align		4
.L_263:
        /*0630*/ 	.byte	0x04, 0x2f
        /*0632*/ 	.short	(.L_265 - .L_264)
	.align		4
.L_264:
        /*0634*/ 	.word	index@(_ZN10layer_norm13ln_bwd_kernelINS_13Kernel_traitsI13__nv_bfloat16S2_S2_fjLj3840ELj1ELj1ELj4ELj4ENS_18Kernel_traits_baseILj3840ES2_S2_S2_fjLj128EEEEEEEvNS_9BwdParamsE)
        /*0638*/ 	.word	0x000000ff


	//----- nvinfo : EIATTR_FRAME_SIZE
	.align		4
.L_265:
        /*063c*/ 	.byte	0x04, 0x11
        /*063e*/ 	.short	(.L_267 - .L_266)
	.align		4
.L_266:
        /*0640*/ 	.word	index@(_ZN10layer_norm13ln_bwd_kernelINS_13Kernel_traitsI13__nv_bfloat16S2_S2_fjLj3840ELj1ELj1ELj4ELj4ENS_18Kernel_traits_baseILj3840ES2_S2_S2_fjLj128EEEEEEEvNS_9BwdParamsE)
        /*0644*/ 	.word	0x00000000


	//----- nvinfo : EIATTR_REGCOUNT
	.align		4
.L_267:
        /*0648*/ 	.byte	0x04, 0x2f
        /*064a*/ 	.short	(.L_269 - .L_268)
	.align		4
.L_268:
        /*064c*/ 	.word	index@(_ZN10layer_norm22ln_bwd_finalize_kernelINS_22Kernel_traits_finalizeILj3840E13__nv_bfloat16S2_S2_fjLj1024ELj4ENS_18Kernel_traits_baseILj3840ES2_S2_S2_fjLj1024EEEEEEEvNS_9BwdParamsE)
        /*0650*/ 	.word	0x0000003a


	//----- nvinfo : EIATTR_FRAME_SIZE
	.align		4
.L_269:
        /*0654*/ 	.byte	0x04, 0x11
        /*0656*/ 	.short	(.L_271 - .L_270)
	.align		4
.L_270:
        /*0658*/ 	.word	index@(_ZN10layer_norm22ln_bwd_finalize_kernelINS_22Kernel_traits_finalizeILj3840E13__nv_bfloat16S2_S2_fjLj1024ELj4ENS_18Kernel_traits_baseILj3840ES2_S2_S2_fjLj1024EEEEEEEvNS_9BwdParamsE)
        /*065c*/ 	.word	0x00000000


	//----- nvinfo : EIATTR_REGCOUNT
	.align		4
.L_271:
        /*0660*/ 	.byte	0x04, 0x2f
        /*0662*/ 	.short	(.L_273 - .L_272)
	.align		4
.L_272:
        /*0664*/ 	.word	index@(_ZN10layer_norm13ln_bwd_kernelINS_13Kernel_traitsI13__nv_bfloat16fS2_fjLj3840ELj1ELj1ELj4ELj8ENS_18Kernel_traits_baseILj3840ES2_fS2_fjLj128EEEEEEEvNS_9BwdParamsE)
        /*0668*/ 	.word	0x000000ff


	//----- nvinfo : EIATTR_FRAME_SIZE
	.align		4
.L_273:
        /*066c*/ 	.byte	0x04, 0x11
        /*066e*/ 	.short	(.L_275 - .L_274)
	.align		4
.L_274:
        /*0670*/ 	.word	index@(_ZN10layer_norm13ln_bwd_kernelINS_13Kernel_traitsI13__nv_bfloat16fS2_fjLj3840ELj1ELj1ELj4ELj8ENS_18Kernel_traits_baseILj3840ES2_fS2_fjLj128EEEEEEEvNS_9BwdParamsE)
        /*0674*/ 	.word	0x00000000


	//----- nvinfo : EIATTR_REGCOUNT
	.align		4
.L_275:
        /*0678*/ 	.byte	0x04, 0x2f
        /*067a*/ 	.short	(.L_277 - .L_276)
	.align		4
.L_276:
        /*067c*/ 	.word	index@(_ZN10layer_norm22ln_bwd_finalize_kernelINS_22Kernel_traits_finalizeILj3840E13__nv_bfloat16fS2_fjLj1024ELj4ENS_18Kernel_traits_baseILj3840ES2_fS2_fjLj1024EEEEEEEvNS_9BwdParamsE)
        /*0680*/ 	.word	0x0000003a


	//----- nvinfo : EIATTR_FRAME_SIZE
	.align		4
.L_277:
        /*0684*/ 	.byte	0x04, 0x11
        /*0686*/ 	.short	(.L_279 - .L_278)
	.align		4
.L_278:
        /*0688*/ 	.word	index@(_ZN10layer_norm22ln_bwd_finalize_kernelINS_22Kernel_traits_finalizeILj3840E13__nv_bfloat16fS2_fjLj1024ELj4ENS_18Kernel_traits_baseILj3840ES2_fS2_fjLj1024EEEEEEEvNS_9BwdParamsE)
        /*068c*/ 	.word	0x00000000


	//----- nvinfo : EIATTR_REGCOUNT
	.align		4
.L_279:
        /*0690*/ 	.byte	0x04, 0x2f
        /*0692*/ 	.short	(.L_281 - .L_280)
	.align		4
.L_280:
        /*0694*/ 	.word	index@(_ZN10layer_norm13ln_bwd_kernelINS_13Kernel_traitsIffffjLj4096ELj1ELj1ELj4ELj16ENS_18Kernel_traits_baseILj4096EffffjLj128EEEEEEEvNS_9BwdParamsE)
        /*0698*/ 	.word	0x000000ff


	//----- nvinfo : EIATTR_FRAME_SIZE
	.align		4
.L_281:
        /*069c*/ 	.byte	0x04, 0x11
        /*069e*/ 	.short	(.L_283 - .L_282)
	.align		4
.L_282:
        /*06a0*/ 	.word	index@(_ZN10layer_norm13ln_bwd_kernelINS_13Kernel_traitsIffffjLj4096ELj1ELj1ELj4ELj16ENS_18Kernel_traits_baseILj4096EffffjLj128EEEEEEEvNS_9BwdParamsE)
        /*06a4*/ 	.word	0x00000000


	//----- nvinfo : EIATTR_REGCOUNT
	.align		4
.L_283:
        /*06a8*/ 	.byte	0x04, 0x2f
        /*06aa*/ 	.short	(.L_285 - .L_284)
	.align		4
.L_284:
        /*06ac*/ 	.word	index@(_ZN10layer_norm22ln_bwd_finalize_kernelINS_22Kernel_traits_finalizeILj4096EffffjLj1024ELj4ENS_18Kernel_traits_baseILj4096EffffjLj1024EEEEEEEvNS_9BwdParamsE)
        /*06b0*/ 	.word	0x0000003a


	//----- nvinfo : EIATTR_FRAME_SIZE
	.align		4
.L_285:
        /*06b4*/ 	.byte	0x04, 0x11
        /*06b6*/ 	.short	(.L_287 - .L_286)
	.align		4
.L_286:
        /*06b8*/ 	.word	index@(_ZN10layer_norm22ln_bwd_finalize_kernelINS_22Kernel_traits_finalizeILj4096EffffjLj1024ELj4ENS_18Kernel_traits_baseILj4096EffffjLj1024EEEEEEEvNS_9BwdParamsE)
        /*06bc*/ 	.word	0x00000000


	//----- nvinfo : EIATTR_REGCOUNT
	.align		4
.L_287:
        /*06c0*/ 	.byte	0x04, 0x2f
        /*06c2*/ 	.short	(.L_289 - .L_288)
	.align		4
.L_288:
        /*06c4*/ 	.word	index@(_ZN10layer_norm13ln_bwd_kernelINS_13Kernel_traitsI6__halfS2_S2_fjLj4096ELj1ELj1ELj4ELj16ENS_18Kernel_traits_baseILj4096ES2_S2_S2_fjLj128EEEEEEEvNS_9BwdParamsE)
        /*06c8*/ 	.word	0x000000f0


	//----- nvinfo : EIATTR_FRAME_SIZE
	.align		4
.L_289:
        /*06cc*/ 	.byte	0x04, 0x11
        /*06ce*/ 	.short	(.L_291 - .L_290)
	.align		4
.L_290:
        /*06d0*/ 	.word	index@(_ZN10layer_norm13ln_bwd_kernelINS_13Kernel_traitsI6__halfS2_S2_fjLj4096ELj1ELj1ELj4ELj16ENS_18Kernel_traits_baseILj4096ES2_S2_S2_fjLj128EEEEEEEvNS_9BwdParamsE)
        /*06d4*/ 	.word	0x00000000


	//----- nvinfo : EIATTR_REGCOUNT
	.align		4
.L_291:
        /*06d8*/ 	.byte	0x04, 0x2f
        /*06da*/ 	.short	(.L_293 - .L_292)
	.align		4
.L_292:
        /*06dc*/ 	.word	index@(_ZN10layer_norm22ln_bwd_finalize_kernelINS_22Kernel_traits_finalizeILj4096E6__halfS2_S2_fjLj1024ELj4ENS_18Kernel_traits_baseILj4096ES2_S2_S2_fjLj1024EEEEEEEvNS_9BwdParamsE)
        /*06e0*/ 	.word	0x0000003a


	//----- nvinfo : EIATTR_FRAME_SIZE
	.align		4
.L_293:
        /*06e4*/ 	.byte	0x04, 0x11
        /*06e6*/ 	.short	(.L_295 - .L_294)
	.align		4
.L_294:
        /*06e8*/ 	.word	index@(_ZN10layer_norm22ln_bwd_finalize_kernelINS_22Kernel_traits_finalizeILj4096E6__halfS2_S2_fjLj1024ELj4ENS_18Kernel_traits_baseILj4096ES2_S2_S2_fjLj1024EEEEEEEvNS_9BwdParamsE)
        /*06ec*/ 	.word	0x00000000


	//----- nvinfo : EIATTR_REGCOUNT
	.align		4
.L_295:
        /*06f0*/ 	.byte	0x04, 0x2f
        /*06f2*/ 	.short	(.L_297 - .L_296)
	.align		4
.L_296:
        /*06f4*/ 	.word	index@(_ZN10layer_norm13ln_bwd_kernelINS_13Kernel_traitsI6__halffS2_fjLj4096ELj1ELj1ELj4ELj16ENS_18Kernel_traits_baseILj4096ES2_fS2_fjLj128EEEEEEEvNS_9BwdParamsE)
        /*06f8*/ 	.word	0x000000f4


	//----- nvinfo : EIATTR_FRAME_SIZE
	.align		4
.L_297:
        /*06fc*/ 	.byte	0x04, 0x11
        /*06fe*/ 	.short	(.L_299 - .L_298)
	.align		4
.L_298:
        /*0700*/ 	.word	index@(_ZN10layer_norm13ln_bwd_kernelINS_13Kernel_traitsI6__halffS2_fjLj4096ELj1ELj1ELj4ELj16ENS_18Kernel_traits_baseILj4096ES2_fS2_fjLj128EEEEEEEvNS_9BwdParamsE)
        /*0704*/ 	.word	0x00000000


	//----- nvinfo : EIATTR_REGCOUNT
	.align		4
.L_299:
        /*0708*/ 	.byte	0x04, 0x2f
        /*070a*/ 	.short	(.L_301 - .L_300)
	.align		4
.L_300:
        /*070c*/ 	.word	index@(_ZN10layer_norm22ln_bwd_finalize_kernelINS_22Kernel_traits_finalizeILj4096E6__halffS2_fjLj1024ELj4ENS_18Kernel_traits_baseILj4096ES2_fS2_fjLj1024EEEEEEEvNS_9BwdParamsE)
        /*0710*/ 	.word	0x0000003a


	//----- nvinfo : EIATTR_FRAME_SIZE
	.align		4
.L_301:
        /*0714*/ 	.byte	0x04, 0x11
        /*0716*/ 	.short	(.L_303 - .L_302)
	.align		4
.L_302:
        /*0718*/ 	.word	index@(_ZN10layer_norm22ln_bwd_finalize_kernelINS_22Kernel_traits_finalizeILj4096E6__halffS2_fjLj1024ELj4ENS_18Kernel_traits_baseILj4096ES2_fS2_fjLj1024EEEEEEEvNS_9BwdParamsE)
        /*071c*/ 	.word	0x00000000


	//----- nvinfo : EIATTR_REGCOUNT
	.align		4
.L_303:
        /*0720*/ 	.byte	0x04, 0x2f
        /*0722*/ 	.short	(.L_305 - .L_304)
	.align		4
.L_304:
        /*0724*/ 	.word	index@(_ZN10layer_norm13ln_bwd_kernelINS_13Kernel_traitsI13__nv_bfloat16S2_S2_fjLj4096ELj1ELj1ELj4ELj16ENS_18Kernel_traits_baseILj4096ES2_S2_S2_fjLj128EEEEEEEvNS_9BwdParamsE)
        /*0728*/ 	.word	0x000000ff


	//----- nvinfo : EIATTR_FRAME_SIZE
	.align		4
.L_305:
        /*072c*/ 	.byte	0x04, 0x11
        /*072e*/ 	.short	(.L_307 - .L_306)
	.align		4
.L_306:
        /*0730*/ 	.word	index@(_ZN10layer_norm13ln_bwd_kernelINS_13Kernel_traitsI13__nv_bfloat16S2_S2_fjLj4096ELj1ELj1ELj4ELj16ENS_18Kernel_traits_baseILj4096ES2_S2_S2_fjLj128EEEEEEEvNS_9BwdParamsE)
        /*0734*/ 	.word	0x00000000


	//----- nvinfo : EIATTR_REGCOUNT
	.align		4
.L_307:
        /*0738*/ 	.byte	0x04, 0x2f
        /*073a*/ 	.short	(.L_309 - .L_308)
	.align		4
.L_308:
        /*073c*/ 	.word	index@(_ZN10layer_norm22ln_bwd_finalize_kernelINS_22Kernel_traits_finalizeILj4096E13__nv_bfloat16S2_S2_fjLj1024ELj4ENS_18Kernel_traits_baseILj4096ES2_S2_S2_fjLj1024EEEEEEEvNS_9BwdParamsE)
        /*0740*/ 	.word	0x0000003a


	//----- nvinfo : EIATTR_FRAME_SIZE
	.align		4
.L_309:
        /*0744*/ 	.byte	0x04, 0x11
        /*0746*/ 	.short	(.L_311 - .L_310)
	.align		4
.L_310:
        /*0748*/ 	.word	index@(_ZN10layer_norm22ln_bwd_finalize_kernelINS_22Kernel_traits_finalizeILj4096E13__nv_bfloat16S2_S2_fjLj1024ELj4ENS_18Kernel_traits_baseILj4096ES2_S2_S2_fjLj1024EEEEEEEvNS_9BwdParamsE)
        /*074c*/ 	.word	0x00000000


	//----- nvinfo : EIATTR_REGCOUNT
	.align		4
.L_311:
        /*0750*/ 	.byte	0x04, 0x2f
        /*0752*/ 	.short	(.L_313 - .L_312)
	.align		4
.L_312:
        /*0754*/ 	.word	index@(_ZN10layer_norm13ln_bwd_kernelINS_13Kernel_traitsI13__nv_bfloat16fS2_fjLj4096ELj1ELj1ELj4ELj16ENS_18Kernel_traits_baseILj4096ES2_fS2_fjLj128EEEEEEEvNS_9BwdParamsE)
        /*0758*/ 	.word	0x000000ff


	//----- nvinfo : EIATTR_FRAME_SIZE
	.align		4
.L_313:
        /*075c*/ 	.byte	0x04, 0x11
        /*075e*/ 	.short	(.L_315 - .L_314)
	.align		4
.L_314:
        /*0760*/ 	.word	index@(_ZN10layer_norm13ln_bwd_kernelINS_13Kernel_traitsI13__nv_bfloat16fS2_fjLj4096ELj1ELj1ELj4ELj16ENS_18Kernel_traits_baseILj4096ES2_fS2_fjLj128EEEEEEEvNS_9BwdParamsE)
        /*0764*/ 	.word	0x00000000


	//----- nvinfo : EIATTR_REGCOUNT
	.align		4
.L_315:
        /*0768*/ 	.byte	0x04, 0x2f
        /*076a*/ 	.short	(.L_317 - .L_316)
	.align		4
.L_316:
        /*076c*/ 	.word	index@(_ZN10layer_norm22ln_bwd_finalize_kernelINS_22Kernel_traits_finalizeILj4096E13__nv_bfloat16fS2_fjLj1024ELj4ENS_18Kernel_traits_baseILj4096ES2_fS2_fjLj1024EEEEEEEvNS_9BwdParamsE)
        /*0770*/ 	.word	0x0000003a


	//----- nvinfo : EIATTR_FRAME_SIZE
	.align		4
.L_317:
        /*0774*/ 	.byte	0x04, 0x11
        /*0776*/ 	.short	(.L_319 - .L_318)
	.align		4
.L_318:
        /*0778*/ 	.word	index@(_ZN10layer_norm22ln_bwd_finalize_kernelINS_22Kernel_traits_finalizeILj4096E13__nv_bfloat16fS2_fjLj1024ELj4ENS_18Kernel_traits_baseILj4096ES2_fS2_fjLj1024EEEEEEEvNS_9BwdParamsE)
        /*077c*/ 	.word	0x00000000


	//----- nvinfo : EIATTR_REGCOUNT
	.align		4
.L_319:
        /*0780*/ 	.byte	0x04, 0x2f
        /*0782*/ 	.short	(.L_321 - .L_320)
	.align		4
.L_320:
        /*0784*/ 	.word	index@(_ZN10layer_norm13ln_bwd_kernelINS_13Kernel_traitsIffffjLj5120ELj1ELj1ELj4ELj16ENS_18Kernel_traits_baseILj5120EffffjLj128EEEEEEEvNS_9BwdParamsE)
        /*0788*/ 	.word	0x000000ff


	//----- nvinfo : EIATTR_FRAME_SIZE
	.align		4
.L_321:
        /*078c*/ 	.byte	0x04, 0x11
        /*078e*/ 	.short	(.L_323 - .L_322)
	.align		4
.L_322:
        /*0790*/ 	.word	index@(_ZN10layer_norm13ln_bwd_kernelINS_13Kernel_traitsIffffjLj5120ELj1ELj1ELj4ELj16ENS_18Kernel_traits_baseILj5120EffffjLj128EEEEEEEvNS_9BwdParamsE)
        /*0794*/ 	.word	0x000000b8


	//----- nvinfo : EIATTR_REGCOUNT
	.align		4
.L_323:
        /*0798*/ 	.byte	0x04, 0x2f
        /*079a*/ 	.short	(.L_325 - .L_324)
	.align		4
.L_324:
        /*079c*/ 	.word	index@(_ZN10layer_norm22ln_bwd_finalize_kernelINS_22Kernel_traits_finalizeILj5120EffffjLj1024ELj4ENS_18Kernel_traits_baseILj5120EffffjLj1024EEEEEEEvNS_9BwdParamsE)
        /*07a0*/ 	.word	0x0000003a


	//----- nvinfo : EIATTR_FRAME_SIZE
	.align		4
.L_325:
        /*07a4*/ 	.byte	0x04, 0x11
        /*07a6*/ 	.short	(.L_327 - .L_326)
	.align		4
.L_326:
        /*07a8*/ 	.word	index@(_ZN10layer_norm22ln_bwd_finalize_kernelINS_22Kernel_traits_finalizeILj5120EffffjLj1024ELj4ENS_18Kernel_traits_baseILj5120EffffjLj1024EEEEEEEvNS_9BwdParamsE)
        /*07ac*/ 	.word	0x00000000


	//----- nvinfo : EIATTR_REGCOUNT
	.align		4
.L_327:
        /*07b0*/ 	.byte	0x04, 0x2f
        /*07b2*/ 	.short	(.L_329 - .L_328)
	.align		4
.L_328:
        /*07b4*/ 	.word	index@(_ZN10layer_norm13ln_bwd_kernelINS_13Kernel_traitsI6__halfS2_S2_fjLj5120ELj1ELj1ELj4ELj16ENS_18Kernel_traits_baseILj5120ES2_S2_S2_fjLj128EEEEEEEvNS_9BwdParamsE)
        /*07b8*/ 	.word	0x000000ff


	//----- nvinfo : EIATTR_FRAME_SIZE
	.align		4
.L_329:
        /*07bc*/ 	.byte	0x04, 0x11
        /*07be*/ 	.short	(.L_331 - .L_330)
	.align		4
.L_330:
        /*07c0*/ 	.word	index@(_ZN10layer_norm13ln_bwd_kernelINS_13Kernel_traitsI6__halfS2_S2_fjLj5120ELj1ELj1ELj4ELj16ENS_18Kernel_traits_baseILj5120ES2_S2_S2_fjLj128EEEEEEEvNS_9BwdParamsE)
        /*07c4*/ 	.word	0x00000088


	//----- nvinfo : EIATTR_REGCOUNT
	.align		4
.L_331:
        /*07c8*/ 	.byte	0x04, 0x2f
        /*07ca*/ 	.short	(.L_333 - .L_332)
	.align		4
.L_332:
        /*07cc*/ 	.word	index@(_ZN10layer_norm22ln_bwd_finalize_kernelINS_22Kernel_traits_finalizeILj5120E6__halfS2_S2_fjLj1024ELj4ENS_18Kernel_traits_baseILj5120ES2_S2_S2_fjLj1024EEEEEEEvNS_9BwdParamsE)
        /*07d0*/ 	.word	0x0000003a


	//----- nvinfo : EIATTR_FRAME_SIZE
	.align		4
.L_333:
        /*07d4*/ 	.byte	0x04, 0x11
        /*07d6*/ 	.short	(.L_335 - .L_334)
	.align		4
.L_334:
        /*07d8*/ 	.word	index@(_ZN10layer_norm22ln_bwd_finalize_kernelINS_22Kernel_traits_finalizeILj5120E6__halfS2_S2_fjLj1024ELj4ENS_18Kernel_traits_baseILj5120ES2_S2_S2_fjLj1024EEEEEEEvNS_9BwdParamsE)
        /*07dc*/ 	.word	0x00000000


	//----- nvinfo : EIATTR_REGCOUNT
	.align		4
.L_335:
        /*07e0*/ 	.byte	0x04, 0x2f
        /*07e2*/ 	.short	(.L_337 - .L_336)
	.align		4
.L_336:
        /*07e4*/ 	.word	index@(_ZN10layer_norm13ln_bwd_kernelINS_13Kernel_traitsI6__halffS2_fjLj5120ELj1ELj1ELj4ELj16ENS_18Kernel_traits_baseILj5120ES2_fS2_fjLj128EEEEEEEvNS_9BwdParamsE)
        /*07e8*/ 	.word	0x000000ff


	//----- nvinfo : EIATTR_FRAME_SIZE
	.align		4
.L_337:
        /*07ec*/ 	.byte	0x04, 0x11
        /*07ee*/ 	.short	(.L_339 - .L_338)
	.align		4
.L_338:
        /*07f0*/ 	.word	index@(_ZN10layer_norm13ln_bwd_kernelINS_13Kernel_traitsI6__halffS2_fjLj5120ELj1ELj1ELj4ELj16ENS_18Kernel_traits_baseILj5120ES2_fS2_fjLj128EEEEEEEvNS_9BwdParamsE)
        /*07f4*/ 	.word	0x000000b0


	//----- nvinfo : EIATTR_REGCOUNT
	.align		4
.L_339:
        /*07f8*/ 	.byte	0x04, 0x2f
        /*07fa*/ 	.short	(.L_341 - .L_340)
	.align		4
.L_340:
        /*07fc*/ 	.word	index@(_ZN10layer_norm22ln_bwd_finalize_kernelINS_22Kernel_traits_finalizeILj5120E6__halffS2_fjLj1024ELj4ENS_18Kernel_traits_baseILj5120ES2_fS2_fjLj1024EEEEEEEvNS_9BwdParamsE)
        /*0800*/ 	.word	0x0000003a


	//----- nvinfo : EIATTR_FRAME_SIZE
	.align		4
.L_341:
        /*0804*/ 	.byte	0x04, 0x11
        /*0806*/ 	.short	(.L_343 - .L_342)
	.align		4
.L_342:
        /*0808*/ 	.word	index@(_ZN10layer_norm22ln_bwd_finalize_kernelINS_22Kernel_traits_finalizeILj5120E6__halffS2_fjLj1024ELj4ENS_18Kernel_traits_baseILj5120ES2_fS2_fjLj1024EEEEEEEvNS_9BwdParamsE)
        /*080c*/ 	.word	0x00000000


	//----- nvinfo : EIATTR_REGCOUNT
	.align		4
.L_343:
        /*0810*/ 	.byte	0x04, 0x2f
        /*0812*/ 	.short	(.L_345 - .L_344)
	.align		4
.L_344:
        /*0814*/ 	.word	index@(_ZN10layer_norm13ln_bwd_kernelINS_13Kernel_traitsI13__nv_bfloat16S2_S2_fjLj5120ELj1ELj1ELj4ELj16ENS_18Kernel_traits_baseILj5120ES2_S2_S2_fjLj128EEEEEEEvNS_9BwdParamsE)
        /*0818*/ 	.word	0x000000ff


	//----- nvinfo : EIATTR_FRAME_SIZE
	.align		4
.L_345:
        /*081c*/ 	.byte	0x04, 0x11
        /*081e*/ 	.short	(.L_347 - .L_346)
	.align		4
.L_346:
        /*0820*/ 	.word	index@(_ZN10layer_norm13ln_bwd_kernelINS_13Kernel_traitsI13__nv_bfloat16S2_S2_fjLj5120ELj1ELj1ELj4ELj16ENS_18Kernel_traits_baseILj5120ES2_S2_S2_fjLj128EEEEEEEvNS_9BwdParamsE)
        /*0824*/ 	.word	0x000000f0


	//----- nvinfo : EIATTR_REGCOUNT
	.align		4
.L_347:
        /*0828*/ 	.byte	0x04, 0x2f
        /*082a*/ 	.short	(.L_349 - .L_348)
	.align		4
.L_348:
        /*082c*/ 	.word	index@(_ZN10layer_norm22ln_bwd_finalize_kernelINS_22Kernel_traits_finalizeILj5120E13__nv_bfloat16S2_S2_fjLj1024ELj4ENS_18Kernel_traits_baseILj5120ES2_S2_S2_fjLj1024EEEEEEEvNS_9BwdParamsE)
        /*0830*/ 	.word	0x0000003a


	//----- nvinfo : EIATTR_FRAME_SIZE
	.align		4
.L_349:
        /*0834*/ 	.byte	0x04, 0x11
        /*0836*/ 	.short	(.L_351 - .L_350)
	.align		4
.L_350:
        /*0838*/ 	.word	index@(_ZN10layer_norm22ln_bwd_finalize_kernelINS_22Kernel_traits_finalizeILj5120E13__nv_bfloat16S2_S2_fjLj1024ELj4ENS_18Kernel_traits_baseILj5120ES2_S2_S2_fjLj1024EEEEEEEvNS_9BwdParamsE)
        /*083c*/ 	.word	0x00000000


	//----- nvinfo : EIATTR_REGCOUNT
	.align		4
.L_351:
        /*0840*/ 	.byte	0x04, 0x2f
        /*0842*/ 	.short	(.L_353 - .L_352)
	.align		4
.L_352:
        /*0844*/ 	.word	index@(_ZN10layer_norm13ln_bwd_kernelINS_13Kernel_traitsI13__nv_bfloat16fS2_fjLj5120ELj1ELj1ELj4ELj16ENS_18Kernel_traits_baseILj5120ES2_fS2_fjLj128EEEEEEEvNS_9BwdParamsE)
        /*0848*/ 	.word	0x000000ff


	//----- nvinfo : EIATTR_FRAME_SIZE
	.align		4
.L_353:
        /*084c*/ 	.byte	0x04, 0x11
        /*084e*/ 	.short	(.L_355 - .L_354)
	.align		4
.L_354:
        /*0850*/ 	.word	index@(_ZN10layer_norm13ln_bwd_kernelINS_13Kernel_traitsI13__nv_bfloat16fS2_fjLj5120ELj1ELj1ELj4ELj16ENS_18Kernel_traits_baseILj5120ES2_fS2_fjLj128EEEEEEEvNS_9BwdParamsE)
        /*0854*/ 	.word	0x00000108


	//----- nvinfo : EIATTR_REGCOUNT
	.align		4
.L_355:
        /*0858*/ 	.byte	0x04, 0x2f
        /*085a*/ 	.short	(.L_357 - .L_356)
	.align		4
.L_356:
        /*085c*/ 	.word	index@(_ZN10layer_norm22ln_bwd_finalize_kernelINS_22Kernel_traits_finalizeILj5120E13__nv_bfloat16fS2_fjLj1024ELj4ENS_18Kernel_traits_baseILj5120ES2_fS2_fjLj1024EEEEEEEvNS_9BwdParamsE)
        /*0860*/ 	.word	0x0000003a


	//----- nvinfo : EIATTR_FRAME_SIZE
	.align		4
.L_357:
        /*0864*/ 	.byte	0x04, 0x11
        /*0866*/ 	.short	(.L_359 - .L_358)
	.align		4
.L_358:
        /*0868*/ 	.word	index@(_ZN10layer_norm22ln_bwd_finalize_kernelINS_22Kernel_traits_finalizeILj5120E13__nv_bfloat16fS2_fjLj1024ELj4ENS_18Kernel_traits_baseILj5120ES2_fS2_fjLj1024EEEEEEEvNS_9BwdParamsE)
        /*086c*/ 	.word	0x00000000


	//----- nvinfo : EIATTR_REGCOUNT
	.align		4
.L_359:
        /*0870*/ 	.byte	0x04, 0x2f
        /*0872*/ 	.short	(.L_361 - .L_360)
	.align		4
.L_360:
        /*0874*/ 	.word	index@(_ZN10layer_norm13ln_bwd_kernelINS_13Kernel_traitsIffffjLj6144ELj1ELj1ELj8ELj16ENS_18Kernel_traits_baseILj6144EffffjLj256EEEEEEEvNS_9BwdParamsE)
        /*0878*/ 	.word	0x000000c8


	//----- nvinfo : EIATTR_FRAME_SIZE
	.align		4
.L_361:
        /*087c*/ 	.byte	0x04, 0x11
        /*087e*/ 	.short	(.L_363 - .L_362)
	.align		4
.L_362:
        /*0880*/ 	.word	index@(_ZN10layer_norm13ln_bwd_kernelINS_13Kernel_traitsIffffjLj6144ELj1ELj1ELj8ELj16ENS_18Kernel_traits_baseILj6144EffffjLj256EEEEEEEvNS_9BwdParamsE)
        /*0884*/ 	.word	0x00000000


	//----- nvinfo : EIATTR_REGCOUNT
	.align		4
.L_363:
        /*0888*/ 	.byte	0x04, 0x2f
        /*088a*/ 	.short	(.L_365 - .L_364)
	.align		4
.L_364:
        /*088c*/ 	.word	index@(_ZN10layer_norm22ln_bwd_finalize_kernelINS_22Kernel_traits_finalizeILj6144EffffjLj1024ELj4ENS_18Kernel_traits_baseILj6144EffffjLj1024EEEEEEEvNS_9BwdParamsE)
        /*0890*/ 	.word	0x0000003a


	//----- nvinfo : EIATTR_FRAME_SIZE
	.align		4
.L_365:
        /*0894*/ 	.byte	0x04, 0x11
        /*0896*/ 	.short	(.L_367 - .L_366)
	.align		4
.L_366:
        /*0898*/ 	.word	index@(_ZN10layer_norm22ln_bwd_finalize_kernelINS_22Kernel_traits_finalizeILj6144EffffjLj1024ELj4ENS_18Kernel_traits_baseILj6144EffffjLj1024EEEEEEEvNS_9BwdParamsE)
        /*089c*/ 	.word	0x00000000


	//----- nvinfo : EIATTR_REGCOUNT
	.align		4
.L_367:
        /*08a0*/ 	.byte	0x04, 0x2f
        /*08a2*/ 	.short	(.L_369 - .L_368)
	.align		4
.L_368:
        /*08a4*/ 	.word	index@(_ZN10layer_norm13ln_bwd_kernelINS_13Kernel_traitsI6__halfS2_S2_fjLj6144ELj1ELj1ELj8ELj16ENS_18Kernel_traits_baseILj6144ES2_S2_S2_fjLj256EEEEEEEvNS_9BwdParamsE)
        /*08a8*/ 	.word	0x000000b9


	//----- nvinfo : EIATTR_FRAME_SIZE
	.align		4
.L_369:
        /*08ac*/ 	.byte	0x04, 0x11
        /*08ae*/ 	.short	(.L_371 - .L_370)
	.align		4
.L_370:
        /*08b0*/ 	.word	index@(_ZN10layer_norm13ln_bwd_kernelINS_13Kernel_traitsI6__halfS2_S2_fjLj6144ELj1ELj1ELj8ELj16ENS_18Kernel_traits_baseILj6144ES2_S2_S2_fjLj256EEEEEEEvNS_9BwdParamsE)
        /*08b4*/ 	.word	0x00000000


	//----- nvinfo : EIATTR_REGCOUNT
	.align		4
.L_371:
        /*08b8*/ 	.byte	0x04, 0x2f
        /*08ba*/ 	.short	(.L_373 - .L_372)
	.align		4
.L_372:
        /*08bc*/ 	.word	index@(_ZN10layer_norm22ln_bwd_finalize_kernelINS_22Kernel_traits_finalizeILj6144E6__halfS2_S2_fjLj1024ELj4ENS_18Kernel_traits_baseILj6144ES2_S2_S2_fjLj1024EEEEEEEvNS_9BwdParamsE)
        /*08c0*/ 	.word	0x0000003a


	//----- nvinfo : EIATTR_FRAME_SIZE
	.align		4
.L_373:
        /*08c4*/ 	.byte	0x04, 0x11
        /*08c6*/ 	.short	(.L_375 - .L_374)
	.align		4
.L_374:
        /*08c8*/ 	.word	index@(_ZN10layer_norm22ln_bwd_finalize_kernelINS_22Kernel_traits_finalizeILj6144E6__halfS2_S2_fjLj1024ELj4ENS_18Kernel_traits_baseILj6144ES2_S2_S2_fjLj1024EEEEEEEvNS_9BwdParamsE)
        /*08cc*/ 	.word	0x00000000


	//----- nvinfo : EIATTR_REGCOUNT
	.align		4
.L_375:
        /*08d0*/ 	.byte	0x04, 0x2f
        /*08d2*/ 	.short	(.L_377 - .L_376)
	.align		4
.L_376:
        /*08d4*/ 	.word	index@(_ZN10layer_norm13ln_bwd_kernelINS_13Kernel_traitsI6__halffS2_fjLj6144ELj1ELj1ELj8ELj16ENS_18Kernel_traits_baseILj6144ES2_fS2_fjLj256EEEEEEEvNS_9BwdParamsE)
        /*08d8*/ 	.word	0x000000c3


	//----- nvinfo : EIATTR_FRAME_SIZE
	.align		4
.L_377:
        /*08dc*/ 	.byte	0x04, 0x11
        /*08de*/ 	.short	(.L_379 - .L_378)
	.align		4
.L_378:
        /*08e0*/ 	.word	index@(_ZN10layer_norm13ln_bwd_kernelINS_13Kernel_traitsI6__halffS2_fjLj6144ELj1ELj1ELj8ELj16ENS_18Kernel_traits_baseILj6144ES2_fS2_fjLj256EEEEEEEvNS_9BwdParamsE)
        /*08e4*/ 	.word	0x00000000


	//----- nvinfo : EIATTR_REGCOUNT
	.align		4
.L_379:
        /*08e8*/ 	.byte	0x04, 0x2f
        /*08ea*/ 	.short	(.L_381 - .L_380)
	.align		4
.L_380:
        /*08ec*/ 	.word	index@(_ZN10layer_norm22ln_bwd_finalize_kernelINS_22Kernel_traits_finalizeILj6144E6__halffS2_fjLj1024ELj4ENS_18Kernel_traits_baseILj6144ES2_fS2_fjLj1024EEEEEEEvNS_9BwdParamsE)
        /*08f0*/ 	.word	0x0000003a


	//----- nvinfo : EIATTR_FRAME_SIZE
	.align		4
.L_381:
        /*08f4*/ 	.byte	0x04, 0x11
        /*08f6*/ 	.short	(.L_383 - .L_382)
	.align		4
.L_382:
        /*08f8*/ 	.word	index@(_ZN10layer_norm22ln_bwd_finalize_kernelINS_22Kernel_traits_finalizeILj6144E6__halffS2_fjLj1024ELj4ENS_18Kernel_traits_baseILj6144ES2_fS2_fjLj1024EEEEEEEvNS_9BwdParamsE)
        /*08fc*/ 	.word	0x00000000


	//----- nvinfo : EIATTR_REGCOUNT
	.align		4
.L_383:
        /*0900*/ 	.byte	0x04, 0x2f
        /*0902*/ 	.short	(.L_385 - .L_384)
	.align		4
.L_384:
        /*0904*/ 	.word	index@(_ZN10layer_norm13ln_bwd_kernelINS_13Kernel_traitsI13__nv_bfloat16S2_S2_fjLj6144ELj1ELj1ELj8ELj16ENS_18Kernel_traits_baseILj6144ES2_S2_S2_fjLj256EEEEEEEvNS_9BwdParamsE)
        /*0908*/ 	.word	0x000000d2


	//----- nvinfo : EIATTR_FRAME_SIZE
	.align		4
.L_385:
        /*090c*/ 	.byte	0x04, 0x11
        /*090e*/ 	.short	(.L_387 - .L_386)
	.align		4
.L_386:
        /*0910*/ 	.word	index@(_ZN10layer_norm13ln_bwd_kernelINS_13Kernel_traitsI13__nv_bfloat16S2_S2_fjLj6144ELj1ELj1ELj8ELj16ENS_18Kernel_traits_baseILj6144ES2_S2_S2_fjLj256EEEEEEEvNS_9BwdParamsE)
        /*0914*/ 	.word	0x00000000


	//----- nvinfo : EIATTR_REGCOUNT
	.align		4
.L_387:
        /*0918*/ 	.byte	0x04, 0x2f
        /*091a*/ 	.short	(.L_389 - .L_388)
	.align		4
.L_388:
        /*091c*/ 	.word	index@(_ZN10layer_norm22ln_bwd_finalize_kernelINS_22Kernel_traits_finalizeILj6144E13__nv_bfloat16S2_S2_fjLj1024ELj4ENS_18Kernel_traits_baseILj6144ES2_S2_S2_fjLj1024EEEEEEEvNS_9BwdParamsE)
        /*0920*/ 	.word	0x0000003a


	//----- nvinfo : EIATTR_FRAME_SIZE
	.align		4
.L_389:
        /*0924*/ 	.byte	0x04, 0x11
        /*0926*/ 	.short	(.L_391 - .L_390)
	.align		4
.L_390:
        /*0928*/ 	.word	index@(_ZN10layer_norm22ln_bwd_finalize_kernelINS_22Kernel_traits_finalizeILj6144E13__nv_bfloat16S2_S2_fjLj1024ELj4ENS_18Kernel_traits_baseILj6144ES2_S2_S2_fjLj1024EEEEEEEvNS_9BwdParamsE)
        /*092c*/ 	.word	0x00000000


	//----- nvinfo : EIATTR_REGCOUNT
	.align		4
.L_391:
        /*0930*/ 	.byte	0x04, 0x2f
        /*0932*/ 	.short	(.L_393 - .L_392)
	.align		4
.L_392:
        /*0934*/ 	.word	index@(_ZN10layer_norm13ln_bwd_kernelINS_13Kernel_traitsI13__nv_bfloat16fS2_fjLj6144ELj1ELj1ELj8ELj16ENS_18Kernel_traits_baseILj6144ES2_fS2_fjLj256EEEEEEEvNS_9BwdParamsE)
        /*0938*/ 	.word	0x000000de


	//----- nvinfo : EIATTR_FRAME_SIZE
	.align		4
.L_393:
        /*093c*/ 	.byte	0x04, 0x11
        /*093e*/ 	.short	(.L_395 - .L_394)
	.align		4
.L_394:
        /*0940*/ 	.word	index@(_ZN10layer_norm13ln_bwd_kernelINS_13Kernel_traitsI13__nv_bfloat16fS2_fjLj6144ELj1ELj1ELj8ELj16ENS_18Kernel_traits_baseILj6144ES2_fS2_fjLj256EEEEEEEvNS_9BwdParamsE)
        /*0944*/ 	.word	0x00000000


	//----- nvinfo : EIATTR_REGCOUNT
	.align		4
.L_395:
        /*0948*/ 	.byte	0x04, 0x2f
        /*094a*/ 	.short	(.L_397 - .L_396)
	.align		4
.L_396:
        /*094c*/ 	.word	index@(_ZN10layer_norm22ln_bwd_finalize_kernelINS_22Kernel_traits_finalizeILj6144E13__nv_bfloat16fS2_fjLj1024ELj4ENS_18Kernel_traits_baseILj6144ES2_fS2_fjLj1024EEEEEEEvNS_9BwdParamsE)
        /*0950*/ 	.word	0x0000003a


	//----- nvinfo : EIATTR_FRAME_SIZE
	.align		4
.L_397:
        /*0954*/ 	.byte	0x04, 0x11
        /*0956*/ 	.short	(.L_399 - .L_398)
	.align		4
.L_398:
        /*0958*/ 	.word	index@(_ZN10layer_norm22ln_bwd_finalize_kernelINS_22Kernel_traits_finalizeILj6144E13__nv_bfloat16fS2_fjLj1024ELj4ENS_18Kernel_traits_baseILj6144ES2_fS2_fjLj1024EEEEEEEvNS_9BwdParamsE)
        /*095c*/ 	.word	0x00000000


	//----- nvinfo : EIATTR_REGCOUNT
	.align		4
.L_399:
        /*0960*/ 	.byte	0x04, 0x2f
        /*0962*/ 	.short	(.L_401 - .L_400)
	.align		4
.L_400:
        /*0964*/ 	.word	index@(_ZN10layer_norm13ln_bwd_kernelINS_13Kernel_traitsIffffjLj8192ELj2ELj1ELj4ELj16ENS_18Kernel_traits_baseILj8192EffffjLj128EEEEEEEvNS_9BwdParamsE)
        /*0968*/ 	.word	0x000000fd


	//----- nvinfo : EIATTR_FRAME_SIZE
	.align		4
.L_401:
        /*096c*/ 	.byte	0x04, 0x11
        /*096e*/ 	.short	(.L_403 - .L_402)
	.align		4
.L_402:
        /*0970*/ 	.word	index@(_ZN10layer_norm13ln_bwd_kernelINS_13Kernel_traitsIffffjLj8192ELj2ELj1ELj4ELj16ENS_18Kernel_traits_baseILj8192EffffjLj128EEEEEEEvNS_9BwdParamsE)
        /*0974*/ 	.word	0x00000000


	//----- nvinfo : EIATTR_REGCOUNT
	.align		4
.L_403:
        /*0978*/ 	.byte	0x04, 0x2f
        /*097a*/ 	.short	(.L_405 - .L_404)
	.align		4
.L_404:
        /*097c*/ 	.word	index@(_ZN10layer_norm22ln_bwd_finalize_kernelINS_22Kernel_traits_finalizeILj8192EffffjLj1024ELj4ENS_18Kernel_traits_baseILj8192EffffjLj1024EEEEEEEvNS_9BwdParamsE)
        /*0980*/ 	.word	0x0000003a


	//----- nvinfo : EIATTR_FRAME_SIZE
	.align		4
.L_405:
        /*0984*/ 	.byte	0x04, 0x11
        /*0986*/ 	.short	(.L_407 - .L_406)
	.align		4
.L_406:
        /*0988*/ 	.word	index@(_ZN10layer_norm22ln_bwd_finalize_kernelINS_22Kernel_traits_finalizeILj8192EffffjLj1024ELj4ENS_18Kernel_traits_baseILj8192EffffjLj1024EEEEEEEvNS_9BwdParamsE)
        /*098c*/ 	.word	0x00000000


	//----- nvinfo : EIATTR_REGCOUNT
	.align		4
.L_407:
        /*0990*/ 	.byte	0x04, 0x2f
        /*0992*/ 	.short	(.L_409 - .L_408)
	.align		4
.L_408:
        /*0994*/ 	.word	index@(_ZN10layer_norm13ln_bwd_kernelINS_13Kernel_traitsI6__halfS2_S2_fjLj8192ELj2ELj1ELj4ELj16ENS_18Kernel_traits_baseILj8192ES2_S2_S2_fjLj128EEEEEEEvNS_9BwdParamsE)
        /*0998*/ 	.word	0x000000f0


	//----- nvinfo : EIATTR_FRAME_SIZE
	.align		4
.L_409:
        /*099c*/ 	.byte	0x04, 0x11
        /*099e*/ 	.short	(.L_411 - .L_410)
	.align		4
.L_410:
        /*09a0*/ 	.word	index@(_ZN10layer_norm13ln_bwd_kernelINS_13Kernel_traitsI6__halfS2_S2_fjLj8192ELj2ELj1ELj4ELj16ENS_18Kernel_traits_baseILj8192ES2_S2_S2_fjLj128EEEEEEEvNS_9BwdParamsE)
        /*09a4*/ 	.word	0x00000000


	//----- nvinfo : EIATTR_REGCOUNT
	.align		4
.L_411:
        /*09a8*/ 	.byte	0x04, 0x2f
        /*09aa*/ 	.short	(.L_413 - .L_412)
	.align		4
.L_412:
        /*09ac*/ 	.word	index@(_ZN10layer_norm22ln_bwd_finalize_kernelINS_22Kernel_traits_finalizeILj8192E6__halfS2_S2_fjLj1024ELj4ENS_18Kernel_traits_baseILj8192ES2_S2_S2_fjLj1024EEEEEEEvNS_9BwdParamsE)
        /*09b0*/ 	.word	0x0000003a


	//----- nvinfo : EIATTR_FRAME_SIZE
	.align		4
.L_413:
        /*09b4*/ 	.byte	0x04, 0x11
        /*09b6*/ 	.short	(.L_415 - .L_414)
	.align		4
.L_414:
        /*09b8*/ 	.word	index@(_ZN10layer_norm22ln_bwd_finalize_kernelINS_22Kernel_traits_finalizeILj8192E6__halfS2_S2_fjLj1024ELj4ENS_18Kernel_traits_baseILj8192ES2_S2_S2_fjLj1024EEEEEEEvNS_9BwdParamsE)
        /*09bc*/ 	.word	0x00000000


	//----- nvinfo : EIATTR_REGCOUNT
	.align		4
.L_415:
        /*09c0*/ 	.byte	0x04, 0x2f
        /*09c2*/ 	.short	(.L_417 - .L_416)
	.align		4
.L_416:
        /*09c4*/ 	.word	index@(_ZN10layer_norm13ln_bwd_kernelINS_13Kernel_traitsI6__halffS2_fjLj8192ELj2ELj1ELj4ELj16ENS_18Kernel_traits_baseILj8192ES2_fS2_fjLj128EEEEEEEvNS_9BwdParamsE)
        /*09c8*/ 	.word	0x000000f1


	//----- nvinfo : EIATTR_FRAME_SIZE
	.align		4
.L_417:
        /*09cc*/ 	.byte	0x04, 0x11
        /*09ce*/ 	.short	(.L_419 - .L_418)
	.align		4
.L_418:
        /*09d0*/ 	.word	index@(_ZN10layer_norm13ln_bwd_kernelINS_13Kernel_traitsI6__halffS2_fjLj8192ELj2ELj1ELj4ELj16ENS_18Kernel_traits_baseILj8192ES2_fS2_fjLj128EEEEEEEvNS_9BwdParamsE)
        /*09d4*/ 	.word	0x00000000


	//----- nvinfo : EIATTR_REGCOUNT
	.align		4
.L_419:
        /*09d8*/ 	.byte	0x04, 0x2f
        /*09da*/ 	.short	(.L_421 - .L_420)
	.align		4
.L_420:
        /*09dc*/ 	.word	index@(_ZN10layer_norm22ln_bwd_finalize_kernelINS_22Kernel_traits_finalizeILj8192E6__halffS2_fjLj1024ELj4ENS_18Kernel_traits_baseILj8192ES2_fS2_fjLj1024EEEEEEEvNS_9BwdParamsE)
        /*09e0*/ 	.word	0x0000003a


	//----- nvinfo : EIATTR_FRAME_SIZE
	.align		4
.L_421:
        /*09e4*/ 	.byte	0x04, 0x11
        /*09e6*/ 	.short	(.L_423 - .L_422)
	.align		4
.L_422:
        /*09e8*/ 	.word	index@(_ZN10layer_norm22ln_bwd_finalize_kernelINS_22Kernel_traits_finalizeILj8192E6__halffS2_fjLj1024ELj4ENS_18Kernel_traits_baseILj8192ES2_fS2_fjLj1024EEEEEEEvNS_9BwdParamsE)
        /*09ec*/ 	.word	0x00000000


	//----- nvinfo : EIATTR_REGCOUNT
	.align		4
.L_423:
        /*09f0*/ 	.byte	0x04, 0x2f
        /*09f2*/ 	.short	(.L_425 - .L_424)
	.align		4
.L_424:
        /*09f4*/ 	.word	index@(_ZN10layer_norm13ln_bwd_kernelINS_13Kernel_traitsI13__nv_bfloat16S2_S2_fjLj8192ELj2ELj1ELj4ELj16ENS_18Kernel_traits_baseILj8192ES2_S2_S2_fjLj128EEEEEEEvNS_9BwdParamsE)
        /*09f8*/ 	.word	0x000000ff


	//----- nvinfo : EIATTR_FRAME_SIZE
	.align		4
.L_425:
        /*09fc*/ 	.byte	0x04, 0x11
        /*09fe*/ 	.short	(.L_427 - .L_426)
	.align		4
.L_426:
        /*0a00*/ 	.word	index@(_ZN10layer_norm13ln_bwd_kernelINS_13Kernel_traitsI13__nv_bfloat16S2_S2_fjLj8192ELj2ELj1ELj4ELj16ENS_18Kernel_traits_baseILj8192ES2_S2_S2_fjLj128EEEEEEEvNS_9BwdParamsE)
        /*0a04*/ 	.word	0x00000000


	//----- nvinfo : EIATTR_REGCOUNT
	.align		4
.L_427:
        /*0a08*/ 	.byte	0x04, 0x2f
        /*0a0a*/ 	.short	(.L_429 - .L_428)
	.align		4
.L_428:
        /*0a0c*/ 	.word	index@(_ZN10layer_norm22ln_bwd_finalize_kernelINS_22Kernel_traits_finalizeILj8192E13__nv_bfloat16S2_S2_fjLj1024ELj4ENS_18Kernel_traits_baseILj8192ES2_S2_S2_fjLj1024EEEEEEEvNS_9BwdParamsE)
        /*0a10*/ 	.word	0x0000003a


	//----- nvinfo : EIATTR_FRAME_SIZE
	.align		4
.L_429:
        /*0a14*/ 	.byte	0x04, 0x11
        /*0a16*/ 	.short	(.L_431 - .L_430)
	.align		4
.L_430:
        /*0a18*/ 	.word	index@(_ZN10layer_norm22ln_bwd_finalize_kernelINS_22Kernel_traits_finalizeILj8192E13__nv_bfloat16S2_S2_fjLj1024ELj4ENS_18Kernel_traits_baseILj8192ES2_S2_S2_fjLj1024EEEEEEEvNS_9BwdParamsE)
        /*0a1c*/ 	.word	0x00000000


	//----- nvinfo : EIATTR_REGCOUNT
	.align		4
.L_431:
        /*0a20*/ 	.byte	0x04, 0x2f
        /*0a22*/ 	.short	(.L_433 - .L_432)
	.align		4
.L_432:
        /*0a24*/ 	.word	index@(_ZN10layer_norm13ln_bwd_kernelINS_13Kernel_traitsI13__nv_bfloat16fS2_fjLj8192ELj2ELj1ELj4ELj16ENS_18Kernel_traits_baseILj8192ES2_fS2_fjLj128EEEEEEEvNS_9BwdParamsE)
        /*0a28*/ 	.word	0x000000fe


	//----- nvinfo : EIATTR_FRAME_SIZE
	.align		4
.L_433:
        /*0a2c*/ 	.byte	0x04, 0x11
        /*0a2e*/ 	.short	(.L_435 - .L_434)
	.align		4
.L_434:
        /*0a30*/ 	.word	index@(_ZN10layer_norm13ln_bwd_kernelINS_13Kernel_traitsI13__nv_bfloat16fS2_fjLj8192ELj2ELj1ELj4ELj16ENS_18Kernel_traits_baseILj8192ES2_fS2_fjLj128EEEEEEEvNS_9BwdParamsE)
        /*0a34*/ 	.word	0x00000000


	//----- nvinfo : EIATTR_REGCOUNT
	.align		4
.L_435:
        /*0a38*/ 	.byte	0x04, 0x2f
        /*0a3a*/ 	.short	(.L_437 - .L_436)
	.align		4
.L_436:
        /*0a3c*/ 	.word	index@(_ZN10layer_norm22ln_bwd_finalize_kernelINS_22Kernel_traits_finalizeILj8192E13__nv_bfloat16fS2_fjLj1024ELj4ENS_18Kernel_traits_baseILj8192ES2_fS2_fjLj1024EEEEEEEvNS_9BwdParamsE)
        /*0a40*/ 	.word	0x0000003a


	//----- nvinfo : EIATTR_FRAME_SIZE
	.align		4
.L_437:
        /*0a44*/ 	.byte	0x04, 0x11
        /*0a46*/ 	.short	(.L_439 - .L_438)
	.align		4
.L_438:
        /*0a48*/ 	.word	index@(_ZN10layer_norm22ln_bwd_finalize_kernelINS_22Kernel_traits_finalizeILj8192E13__nv_bfloat16fS2_fjLj1024ELj4ENS_18Kernel_traits_baseILj8192ES2_fS2_fjLj1024EEEEEEEvNS_9BwdParamsE)
        /*0a4c*/ 	.word	0x00000000


	//----- nvinfo : EIATTR_REGCOUNT
	.align		4
.L_439:
        /*0a50*/ 	.byte	0x04, 0x2f
        /*0a52*/ 	.short	(.L_441 - .L_440)
	.align		4
.L_440:
        /*0a54*/ 	.word	index@(_ZN10layer_norm13ln_bwd_kernelINS_13Kernel_traitsIffffjLj10240ELj2ELj1ELj4ELj16ENS_18Kernel_traits_baseILj10240EffffjLj128EEEEEEEvNS_9BwdParamsE)
        /*0a58*/ 	.word	0x000000ff


	//----- nvinfo : EIATTR_FRAME_SIZE
	.align		4
.L_441:
        /*0a5c*/ 	.byte	0x04, 0x11
        /*0a5e*/ 	.short	(.L_443 - .L_442)
	.align		4
.L_442:
        /*0a60*/ 	.word	index@(_ZN10layer_norm13ln_bwd_kernelINS_13Kernel_traitsIffffjLj10240ELj2ELj1ELj4ELj16ENS_18Kernel_traits_baseILj10240EffffjLj128EEEEEEEvNS_9BwdParamsE)
        /*0a64*/ 	.word	0x000000a8


	//----- nvinfo : EIATTR_REGCOUNT
	.align		4
.L_443:
        /*0a68*/ 	.byte	0x04, 0x2f
        /*0a6a*/ 	.short	(.L_445 - .L_444)
	.align		4
.L_444:
        /*0a6c*/ 	.word	index@(_ZN10layer_norm22ln_bwd_finalize_kernelINS_22Kernel_traits_finalizeILj10240EffffjLj1024ELj4ENS_18Kernel_traits_baseILj10240EffffjLj1024EEEEEEEvNS_9BwdParamsE)
        /*0a70*/ 	.word	0x0000003a


	//----- nvinfo : EIATTR_FRAME_SIZE
	.align		4
.L_445:
        /*0a74*/ 	.byte	0x04, 0x11
        /*0a76*/ 	.short	(.L_447 - .L_446)
	.align		4
.L_446:
        /*0a78*/ 	.word	index@(_ZN10layer_norm22ln_bwd_finalize_kernelINS_22Kernel_traits_finalizeILj10240EffffjLj1024ELj4ENS_18Kernel_traits_baseILj10240EffffjLj1024EEEEEEEvNS_9BwdParamsE)
        /*0a7c*/ 	.word	0x00000000


	//----- nvinfo : EIATTR_REGCOUNT
	.align		4
.L_447:
        /*0a80*/ 	.byte	0x04, 0x2f
        /*0a82*/ 	.short	(.L_449 - .L_448)
	.align		4
.L_448:
        /*0a84*/ 	.word	index@(_ZN10layer_norm13ln_bwd_kernelINS_13Kernel_traitsI6__halfS2_S2_fjLj10240ELj2ELj1ELj4ELj16ENS_18Kernel_traits_baseILj10240ES2_S2_S2_fjLj128EEEEEEEvNS_9BwdParamsE)
        /*0a88*/ 	.word	0x000000ff


	//----- nvinfo : EIATTR_FRAME_SIZE
	.align		4
.L_449:
        /*0a8c*/ 	.byte	0x04, 0x11
        /*0a8e*/ 	.short	(.L_451 - .L_450)
	.align		4
.L_450:
        /*0a90*/ 	.word	index@(_ZN10layer_norm13ln_bwd_kernelINS_13Kernel_traitsI6__halfS2_S2_fjLj10240ELj2ELj1ELj4ELj16ENS_18Kernel_traits_baseILj10240ES2_S2_S2_fjLj128EEEEEEEvNS_9BwdParamsE)
        /*0a94*/ 	.word	0x00000090


	//----- nvinfo : EIATTR_REGCOUNT
	.align		4
.L_451:
        /*0a98*/ 	.byte	0x04, 0x2f
        /*0a9a*/ 	.short	(.L_453 - .L_452)
	.align		4
.L_452:
        /*0a9c*/ 	.word	index@(_ZN10layer_norm22ln_bwd_finalize_kernelINS_22Kernel_traits_finalizeILj10240E6__halfS2_S2_fjLj1024ELj4ENS_18Kernel_traits_baseILj10240ES2_S2_S2_fjLj1024EEEEEEEvNS_9BwdParamsE)
        /*0aa0*/ 	.word	0x0000003a


	//----- nvinfo : EIATTR_FRAME_SIZE
	.align		4
.L_453:
        /*0aa4*/ 	.byte	0x04, 0x11
        /*0aa6*/ 	.short	(.L_455 - .L_454)
	.align		4
.L_454:
        /*0aa8*/ 	.word	index@(_ZN10layer_norm22ln_bwd_finalize_kernelINS_22Kernel_traits_finalizeILj10240E6__halfS2_S2_fjLj1024ELj4ENS_18Kernel_traits_baseILj10240ES2_S2_S2_fjLj1024EEEEEEEvNS_9BwdParamsE)
        /*0aac*/ 	.word	0x00000000


	//----- nvinfo : EIATTR_REGCOUNT
	.align		4
.L_455:
        /*0ab0*/ 	.byte	0x04, 0x2f
        /*0ab2*/ 	.short	(.L_457 - .L_456)
	.align		4
.L_456:
        /*0ab4*/ 	.word	index@(_ZN10layer_norm13ln_bwd_kernelINS_13Kernel_traitsI6__halffS2_fjLj10240ELj2ELj1ELj4ELj16ENS_18Kernel_traits_baseILj10240ES2_fS2_fjLj128EEEEEEEvNS_9BwdParamsE)
        /*0ab8*/ 	.word	0x000000ff


	//----- nvinfo : EIATTR_FRAME_SIZE
	.align		4
.L_457:
        /*0abc*/ 	.byte	0x04, 0x11
        /*0abe*/ 	.short	(.L_459 - .L_458)
	.align		4
.L_458:
        /*0ac0*/ 	.word	index@(_ZN10layer_norm13ln_bwd_kernelINS_13Kernel_traitsI6__halffS2_fjLj10240ELj2ELj1ELj4ELj16ENS_18Kernel_traits_baseILj10240ES2_fS2_fjLj128EEEEEEEvNS_9BwdParamsE)
        /*0ac4*/ 	.word	0x000000b8


	//----- nvinfo : EIATTR_REGCOUNT
	.align		4
.L_459:
        /*0ac8*/ 	.byte	0x04, 0x2f
        /*0aca*/ 	.short	(.L_461 - .L_460)
	.align		4
.L_460:
        /*0acc*/ 	.word	index@(_ZN10layer_norm22ln_bwd_finalize_kernelINS_22Kernel_traits_finalizeILj10240E6__halffS2_fjLj1024ELj4ENS_18Kernel_traits_baseILj10240ES2_fS2_fjLj1024EEEEEEEvNS_9BwdParamsE)
        /*0ad0*/ 	.word	0x0000003a


	//----- nvinfo : EIATTR_FRAME_SIZE
	.align		4
.L_461:
        /*0ad4*/ 	.byte	0x04, 0x11
        /*0ad6*/ 	.short	(.L_463 - .L_462)
	.align		4
.L_462:
        /*0ad8*/ 	.word	index@(_ZN10layer_norm22ln_bwd_finalize_kernelINS_22Kernel_traits_finalizeILj10240E6__halffS2_fjLj1024ELj4ENS_18Kernel_traits_baseILj10240ES2_fS2_fjLj1024EEEEEEEvNS_9BwdParamsE)
        /*0adc*/ 	.word	0x00000000


	//----- nvinfo : EIATTR_REGCOUNT
	.align		4
.L_463:
        /*0ae0*/ 	.byte	0x04, 0x2f
        /*0ae2*/ 	.short	(.L_465 - .L_464)
	.align		4
.L_464:
        /*0ae4*/ 	.word	index@(_ZN10layer_norm13ln_bwd_kernelINS_13Kernel_traitsI13__nv_bfloat16S2_S2_fjLj10240ELj2ELj1ELj4ELj16ENS_18Kernel_traits_baseILj10240ES2_S2_S2_fjLj128EEEEEEEvNS_9BwdParamsE)
        /*0ae8*/ 	.word	0x000000ff


	//----- nvinfo : EIATTR_FRAME_SIZE
	.align		4
.L_465:
        /*0aec*/ 	.byte	0x04, 0x11
        /*0aee*/ 	.short	(.L_467 - .L_466)
	.align		4
.L_466:
        /*0af0*/ 	.word	index@(_ZN10layer_norm13ln_bwd_kernelINS_13Kernel_traitsI13__nv_bfloat16S2_S2_fjLj10240ELj2ELj1ELj4ELj16ENS_18Kernel_traits_baseILj10240ES2_S2_S2_fjLj128EEEEEEEvNS_9BwdParamsE)
        /*0af4*/ 	.word	0x00000118


	//----- nvinfo : EIATTR_REGCOUNT
	.align		4
.L_467:
        /*0af8*/ 	.byte	0x04, 0x2f
        /*0afa*/ 	.short	(.L_469 - .L_468)
	.align		4
.L_468:
        /*0afc*/ 	.word	index@(_ZN10layer_norm22ln_bwd_finalize_kernelINS_22Kernel_traits_finalizeILj10240E13__nv_bfloat16S2_S2_fjLj1024ELj4ENS_18Kernel_traits_baseILj10240ES2_S2_S2_fjLj1024EEEEEEEvNS_9BwdParamsE)
        /*0b00*/ 	.word	0x0000003a


	//----- nvinfo : EIATTR_FRAME_SIZE
	.align		4
.L_469:
        /*0b04*/ 	.byte	0x04, 0x11
        /*0b06*/ 	.short	(.L_471 - .L_470)
	.align		4
.L_470:
        /*0b08*/ 	.word	index@(_ZN10layer_norm22ln_bwd_finalize_kernelINS_22Kernel_traits_finalizeILj10240E13__nv_bfloat16S2_S2_fjLj1024ELj4ENS_18Kernel_traits_baseILj10240ES2_S2_S2_fjLj1024EEEEEEEvNS_9BwdParamsE)
        /*0b0c*/ 	.word	0x00000000


	//----- nvinfo : EIATTR_REGCOUNT
	.align		4
.L_471:
        /*0b10*/ 	.byte	0x04, 0x2f
        /*0b12*/ 	.short	(.L_473 - .L_472)
	.align		4
.L_472:
        /*0b14*/ 	.word	index@(_ZN10layer_norm13ln_bwd_kernelINS_13Kernel_traitsI13__nv_bfloat16fS2_fjLj10240ELj2ELj1ELj4ELj16ENS_18Kernel_traits_baseILj10240ES2_fS2_fjLj128EEEEEEEvNS_9BwdParamsE)
        /*0b18*/ 	.word	0x000000ff


	//----- nvinfo : EIATTR_FRAME_SIZE
	.align		4
.L_473:
        /*0b1c*/ 	.byte	0x04, 0x11
        /*0b1e*/ 	.short	(.L_475 - .L_474)
	.align		4
.L_474:
        /*0b20*/ 	.word	index@(_ZN10layer_norm13ln_bwd_kernelINS_13Kernel_traitsI13__nv_bfloat16fS2_fjLj10240ELj2ELj1ELj4ELj16ENS_18Kernel_traits_baseILj10240ES2_fS2_fjLj128EEEEEEEvNS_9BwdParamsE)
        /*0b24*/ 	.word	0x00000100


	//----- nvinfo : EIATTR_REGCOUNT
	.align		4
.L_475:
        /*0b28*/ 	.byte	0x04, 0x2f
        /*0b2a*/ 	.short	(.L_477 - .L_476)
	.align		4
.L_476:
        /*0b2c*/ 	.word	index@(_ZN10layer_norm22ln_bwd_finalize_kernelINS_22Kernel_traits_finalizeILj10240E13__nv_bfloat16fS2_fjLj1024ELj4ENS_18Kernel_traits_baseILj10240ES2_fS2_fjLj1024EEEEEEEvNS_9BwdParamsE)
        /*0b30*/ 	.word	0x0000003a


	//----- nvinfo : EIATTR_FRAME_SIZE
	.align		4
.L_477:
        /*0b34*/ 	.byte	0x04, 0x11
        /*0b36*/ 	.short	(.L_479 - .L_478)
	.align		4
.L_478:
        /*0b38*/ 	.word	index@(_ZN10layer_norm22ln_bwd_finalize_kernelINS_22Kernel_traits_finalizeILj10240E13__nv_bfloat16fS2_fjLj1024ELj4ENS_18Kernel_traits_baseILj10240ES2_fS2_fjLj1024EEEEEEEvNS_9BwdParamsE)
        /*0b3c*/ 	.word	0x00000000


	//----- nvinfo : EIATTR_REGCOUNT
	.align		4
.L_479:
        /*0b40*/ 	.byte	0x04, 0x2f
        /*0b42*/ 	.short	(.L_481 - .L_480)
	.align		4
.L_480:
        /*0b44*/ 	.word	index@(_ZN10layer_norm13ln_bwd_kernelINS_13Kernel_traitsIffffjLj12288ELj4ELj1ELj4ELj16ENS_18Kernel_traits_baseILj12288EffffjLj128EEEEEEEvNS_9BwdParamsE)
        /*0b48*/ 	.word	0x000000cb


	//----- nvinfo : EIATTR_FRAME_SIZE
	.align		4
.L_481:
        /*0b4c*/ 	.byte	0x04, 0x11
        /*0b4e*/ 	.short	(.L_483 - .L_482)
	.align		4
.L_482:
        /*0b50*/ 	.word	index@(_ZN10layer_norm13ln_bwd_kernelINS_13Kernel_traitsIffffjLj12288ELj4ELj1ELj4ELj16ENS_18Kernel_traits_baseILj12288EffffjLj128EEEEEEEvNS_9BwdParamsE)
        /*0b54*/ 	.word	0x00000000


	//----- nvinfo : EIATTR_REGCOUNT
	.align		4
.L_483:
        /*0b58*/ 	.byte	0x04, 0x2f
        /*0b5a*/ 	.short	(.L_485 - .L_484)
	.align		4
.L_484:
        /*0b5c*/ 	.word	index@(_ZN10layer_norm22ln_bwd_finalize_kernelINS_22Kernel_traits_finalizeILj12288EffffjLj1024ELj4ENS_18Kernel_traits_baseILj12288EffffjLj1024EEEEEEEvNS_9BwdParamsE)
        /*0b60*/ 	.word	0x0000003a


	//----- nvinfo : EIATTR_FRAME_SIZE
	.align		4
.L_485:
        /*0b64*/ 	.byte	0x04, 0x11
        /*0b66*/ 	.short	(.L_487 - .L_486)
	.align		4
.L_486:
        /*0b68*/ 	.word	index@(_ZN10layer_norm22ln_bwd_finalize_kernelINS_22Kernel_traits_finalizeILj12288EffffjLj1024ELj4ENS_18Kernel_traits_baseILj12288EffffjLj1024EEEEEEEvNS_9BwdParamsE)
        /*0b6c*/ 	.word	0x00000000


	//----- nvinfo : EIATTR_REGCOUNT
	.align		4
.L_487:
        /*0b70*/ 	.byte	0x04, 0x2f
        /*0b72*/ 	.short	(.L_489 - .L_488)
	.align		4
.L_488:
        /*0b74*/ 	.word	index@(_ZN10layer_norm13ln_bwd_kernelINS_13Kernel_traitsI6__halfS2_S2_fjLj12288ELj4ELj1ELj4ELj16ENS_18Kernel_traits_baseILj12288ES2_S2_S2_fjLj128EEEEEEEvNS_9BwdParamsE)
        /*0b78*/ 	.word	0x000000b9


	//----- nvinfo : EIATTR_FRAME_SIZE
	.align		4
.L_489:
        /*0b7c*/ 	.byte	0x04, 0x11
        /*0b7e*/ 	.short	(.L_491 - .L_490)
	.align		4
.L_490:
        /*0b80*/ 	.word	index@(_ZN10layer_norm13ln_bwd_kernelINS_13Kernel_traitsI6__halfS2_S2_fjLj12288ELj4ELj1ELj4ELj16ENS_18Kernel_traits_baseILj12288ES2_S2_S2_fjLj128EEEEEEEvNS_9BwdParamsE)
        /*0b84*/ 	.word	0x00000000


	//----- nvinfo : EIATTR_REGCOUNT
	.align		4
.L_491:
        /*0b88*/ 	.byte	0x04, 0x2f
        /*0b8a*/ 	.short	(.L_493 - .L_492)
	.align		4
.L_492:
        /*0b8c*/ 	.word	index@(_ZN10layer_norm22ln_bwd_finalize_kernelINS_22Kernel_traits_finalizeILj12288E6__halfS2_S2_fjLj1024ELj4ENS_18Kernel_traits_baseILj12288ES2_S2_S2_fjLj1024EEEEEEEvNS_9BwdParamsE)
        /*0b90*/ 	.word	0x0000003a


	//----- nvinfo : EIATTR_FRAME_SIZE
	.align		4
.L_493:
        /*0b94*/ 	.byte	0x04, 0x11
        /*0b96*/ 	.short	(.L_495 - .L_494)
	.align		4
.L_494:
        /*0b98*/ 	.word	index@(_ZN10layer_norm22ln_bwd_finalize_kernelINS_22Kernel_traits_finalizeILj12288E6__halfS2_S2_fjLj1024ELj4ENS_18Kernel_traits_baseILj12288ES2_S2_S2_fjLj1024EEEEEEEvNS_9BwdParamsE)
        /*0b9c*/ 	.word	0x00000000


	//----- nvinfo : EIATTR_REGCOUNT
	.align		4
.L_495:
        /*0ba0*/ 	.byte	0x04, 0x2f
        /*0ba2*/ 	.short	(.L_497 - .L_496)
	.align		4
.L_496:
        /*0ba4*/ 	.word	index@(_ZN10layer_norm13ln_bwd_kernelINS_13Kernel_traitsI6__halffS2_fjLj12288ELj4ELj1ELj4ELj16ENS_18Kernel_traits_baseILj12288ES2_fS2_fjLj128EEEEEEEvNS_9BwdParamsE)
        /*0ba8*/ 	.word	0x000000c5


	//----- nvinfo : EIATTR_FRAME_SIZE
	.align		4
.L_497:
        /*0bac*/ 	.byte	0x04, 0x11
        /*0bae*/ 	.short	(.L_499 - .L_498)
	.align		4
.L_498:
        /*0bb0*/ 	.word	index@(_ZN10layer_norm13ln_bwd_kernelINS_13Kernel_traitsI6__halffS2_fjLj12288ELj4ELj1ELj4ELj16ENS_18Kernel_traits_baseILj12288ES2_fS2_fjLj128EEEEEEEvNS_9BwdParamsE)
        /*0bb4*/ 	.word	0x00000000


	//----- nvinfo : EIATTR_REGCOUNT
	.align		4
.L_499:
        /*0bb8*/ 	.byte	0x04, 0x2f
        /*0bba*/ 	.short	(.L_501 - .L_500)
	.align		4
.L_500:
        /*0bbc*/ 	.word	index@(_ZN10layer_norm22ln_bwd_finalize_kernelINS_22Kernel_traits_finalizeILj12288E6__halffS2_fjLj1024ELj4ENS_18Kernel_traits_baseILj12288ES2_fS2_fjLj1024EEEEEEEvNS_9BwdParamsE)
        /*0bc0*/ 	.word	0x0000003a


	//----- nvinfo : EIATTR_FRAME_SIZE
	.align		4
.L_501:
        /*0bc4*/ 	.byte	0x04, 0x11
        /*0bc6*/ 	.short	(.L_503 - .L_502)
	.align		4
.L_502:
        /*0bc8*/ 	.word	index@(_ZN10layer_norm22ln_bwd_finalize_kernelINS_22Kernel_traits_finalizeILj12288E6__halffS2_fjLj1024ELj4ENS_18Kernel_traits_baseILj12288ES2_fS2_fjLj1024EEEEEEEvNS_9BwdParamsE)
        /*0bcc*/ 	.word	0x00000000


	//----- nvinfo : EIATTR_REGCOUNT
	.align		4
.L_503:
        /*0bd0*/ 	.byte	0x04, 0x2f
        /*0bd2*/ 	.short	(.L_505 - .L_504)
	.align		4
.L_504:
        /*0bd4*/ 	.word	index@(_ZN10layer_norm13ln_bwd_kernelINS_13Kernel_traitsI13__nv_bfloat16S2_S2_fjLj12288ELj4ELj1ELj4ELj16ENS_18Kernel_traits_baseILj12288ES2_S2_S2_fjLj128EEEEEEEvNS_9BwdParamsE)
        /*0bd8*/ 	.word	0x000000d3


	//----- nvinfo : EIATTR_FRAME_SIZE
	.align		4
.L_505:
        /*0bdc*/ 	.byte	0x04, 0x11
        /*0bde*/ 	.short	(.L_507 - .L_506)
	.align		4
.L_506:
        /*0be0*/ 	.word	index@(_ZN10layer_norm13ln_bwd_kernelINS_13Kernel_traitsI13__nv_bfloat16S2_S2_fjLj12288ELj4ELj1ELj4ELj16ENS_18Kernel_traits_baseILj12288ES2_S2_S2_fjLj128EEEEEEEvNS_9BwdParamsE)
        /*0be4*/ 	.word	0x00000000


	//----- nvinfo : EIATTR_REGCOUNT
	.align		4
.L_507:
        /*0be8*/ 	.byte	0x04, 0x2f
        /*0bea*/ 	.short	(.L_509 - .L_508)
	.align		4
.L_508:
        /*0bec*/ 	.word	index@(_ZN10layer_norm22ln_bwd_finalize_kernelINS_22Kernel_traits_finalizeILj12288E13__nv_bfloat16S2_S2_fjLj1024ELj4ENS_18Kernel_traits_baseILj12288ES2_S2_S2_fjLj1024EEEEEEEvNS_9BwdParamsE)
        /*0bf0*/ 	.word	0x0000003a


	//----- nvinfo : EIATTR_FRAME_SIZE
	.align		4
.L_509:
        /*0bf4*/ 	.byte	0x04, 0x11
        /*0bf6*/ 	.short	(.L_511 - .L_510)
	.align		4
.L_510:
        /*0bf8*/ 	.word	index@(_ZN10layer_norm22ln_bwd_finalize_kernelINS_22Kernel_traits_finalizeILj12288E13__nv_bfloat16S2_S2_fjLj1024ELj4ENS_18Kernel_traits_baseILj12288ES2_S2_S2_fjLj1024EEEEEEEvNS_9BwdParamsE)
        /*0bfc*/ 	.word	0x00000000


	//----- nvinfo : EIATTR_REGCOUNT
	.align		4
.L_511:
        /*0c00*/ 	.byte	0x04, 0x2f
        /*0c02*/ 	.short	(.L_513 - .L_512)
	.align		4
.L_512:
        /*0c04*/ 	.word	index@(_ZN10layer_norm13ln_bwd_kernelINS_13Kernel_traitsI13__nv_bfloat16fS2_fjLj12288ELj4ELj1ELj4ELj16ENS_18Kernel_traits_baseILj12288ES2_fS2_fjLj128EEEEEEEvNS_9BwdParamsE)
        /*0c08*/ 	.word	0x000000df


	//----- nvinfo : EIATTR_FRAME_SIZE
	.align		4
.L_513:
        /*0c0c*/ 	.byte	0x04, 0x11
        /*0c0e*/ 	.short	(.L_515 - .L_514)
	.align		4
.L_514:
        /*0c10*/ 	.word	index@(_ZN10layer_norm13ln_bwd_kernelINS_13Kernel_traitsI13__nv_bfloat16fS2_fjLj12288ELj4ELj1ELj4ELj16ENS_18Kernel_traits_baseILj12288ES2_fS2_fjLj128EEEEEEEvNS_9BwdParamsE)
        /*0c14*/ 	.word	0x00000000


	//----- nvinfo : EIATTR_REGCOUNT
	.align		4
.L_515:
        /*0c18*/ 	.byte	0x04, 0x2f
        /*0c1a*/ 	.short	(.L_517 - .L_516)
	.align		4
.L_516:
        /*0c1c*/ 	.word	index@(_ZN10layer_norm22ln_bwd_finalize_kernelINS_22Kernel_traits_finalizeILj12288E13__nv_bfloat16fS2_fjLj1024ELj4ENS_18Kernel_traits_baseILj12288ES2_fS2_fjLj1024EEEEEEEvNS_9BwdParamsE)
        /*0c20*/ 	.word	0x0000003a


	//----- nvinfo : EIATTR_FRAME_SIZE
	.align		4
.L_517:
        /*0c24*/ 	.byte	0x04, 0x11
        /*0c26*/ 	.short	(.L_519 - .L_518)
	.align		4
.L_518:
        /*0c28*/ 	.word	index@(_ZN10layer_norm22ln_bwd_finalize_kernelINS_22Kernel_traits_finalizeILj12288E13__nv_bfloat16fS2_fjLj1024ELj4ENS_18Kernel_traits_baseILj12288ES2_fS2_fjLj1024EEEEEEEvNS_9BwdParamsE)
        /*0c2c*/ 	.word	0x00000000


	//----- nvinfo : EIATTR_REGCOUNT
	.align		4
.L_519:
        /*0c30*/ 	.byte	0x04, 0x2f
        /*0c32*/ 	.short	(.L_521 - .L_520)
	.align		4
.L_520:
        /*0c34*/ 	.word	index@(_ZN10layer_norm13ln_bwd_kernelINS_13Kernel_traitsIffffjLj12800ELj5ELj1ELj4ELj16ENS_18Kernel_traits_baseILj12800EffffjLj128EEEEEEEvNS_9BwdParamsE)
        /*0c38*/ 	.word	0x000000a8


	//----- nvinfo : EIATTR_FRAME_SIZE
	.align		4
.L_521:
        /*0c3c*/ 	.byte	0x04, 0x11
        /*0c3e*/ 	.short	(.L_523 - .L_522)
	.align		4
.L_522:
        /*0c40*/ 	.word	index@(_ZN10layer_norm13ln_bwd_kernelINS_13Kernel_traitsIffffjLj12800ELj5ELj1ELj4ELj16ENS_18Kernel_traits_baseILj12800EffffjLj128EEEEEEEvNS_9BwdParamsE)
        /*0c44*/ 	.word	0x00000000


	//----- nvinfo : EIATTR_REGCOUNT
	.align		4
.L_523:
        /*0c48*/ 	.byte	0x04, 0x2f
        /*0c4a*/ 	.short	(.L_525 - .L_524)
	.align		4
.L_524:
        /*0c4c*/ 	.word	index@(_ZN10layer_norm22ln_bwd_finalize_kernelINS_22Kernel_traits_finalizeILj12800EffffjLj1024ELj4ENS_18Kernel_traits_baseILj12800EffffjLj1024EEEEEEEvNS_9BwdParamsE)
        /*0c50*/ 	.word	0x0000003a


	//----- nvinfo : EIATTR_FRAME_SIZE
	.align		4
.L_525:
        /*0c54*/ 	.byte	0x04, 0x11
        /*0c56*/ 	.short	(.L_527 - .L_526)
	.align		4
.L_526:
        /*0c58*/ 	.word	index@(_ZN10layer_norm22ln_bwd_finalize_kernelINS_22Kernel_traits_finalizeILj12800EffffjLj1024ELj4ENS_18Kernel_traits_baseILj12800EffffjLj1024EEEEEEEvNS_9BwdParamsE)
        /*0c5c*/ 	.word	0x00000000


	//----- nvinfo : EIATTR_REGCOUNT
	.align		4
.L_527:
        /*0c60*/ 	.byte	0x04, 0x2f
        /*0c62*/ 	.short	(.L_529 - .L_528)
	.align		4
.L_528:
        /*0c64*/ 	.word	index@(_ZN10layer_norm13ln_bwd_kernelINS_13Kernel_traitsI6__halfS2_S2_fjLj12800ELj5ELj1ELj4ELj8ENS_18Kernel_traits_baseILj12800ES2_S2_S2_fjLj128EEEEEEEvNS_9BwdParamsE)
        /*0c68*/ 	.word	0x000000a0


	//----- nvinfo : EIATTR_FRAME_SIZE
	.align		4
.L_529:
        /*0c6c*/ 	.byte	0x04, 0x11
        /*0c6e*/ 	.short	(.L_531 - .L_530)
	.align		4
.L_530:
        /*0c70*/ 	.word	index@(_ZN10layer_norm13ln_bwd_kernelINS_13Kernel_traitsI6__halfS2_S2_fjLj12800ELj5ELj1ELj4ELj8ENS_18Kernel_traits_baseILj12800ES2_S2_S2_fjLj128EEEEEEEvNS_9BwdParamsE)
        /*0c74*/ 	.word	0x00000000


	//----- nvinfo : EIATTR_REGCOUNT
	.align		4
.L_531:
        /*0c78*/ 	.byte	0x04, 0x2f
        /*0c7a*/ 	.short	(.L_533 - .L_532)
	.align		4
.L_532:
        /*0c7c*/ 	.word	index@(_ZN10layer_norm22ln_bwd_finalize_kernelINS_22Kernel_traits_finalizeILj12800E6__halfS2_S2_fjLj1024ELj4ENS_18Kernel_traits_baseILj12800ES2_S2_S2_fjLj1024EEEEEEEvNS_9BwdParamsE)
        /*0c80*/ 	.word	0x0000003a


	//----- nvinfo : EIATTR_FRAME_SIZE
	.align		4
.L_533:
        /*0c84*/ 	.byte	0x04, 0x11
        /*0c86*/ 	.short	(.L_535 - .L_534)
	.align		4
.L_534:
        /*0c88*/ 	.word	index@(_ZN10layer_norm22ln_bwd_finalize_kernelINS_22Kernel_traits_finalizeILj12800E6__halfS2_S2_fjLj1024ELj4ENS_18Kernel_traits_baseILj12800ES2_S2_S2_fjLj1024EEEEEEEvNS_9BwdParamsE)
        /*0c8c*/ 	.word	0x00000000


	//----- nvinfo : EIATTR_REGCOUNT
	.align		4
.L_535:
        /*0c90*/ 	.byte	0x04, 0x2f
        /*0c92*/ 	.short	(.L_537 - .L_536)
	.align		4
.L_536:
        /*0c94*/ 	.word	index@(_ZN10layer_norm13ln_bwd_kernelINS_13Kernel_traitsI6__halffS2_fjLj12800ELj5ELj1ELj4ELj16ENS_18Kernel_traits_baseILj12800ES2_fS2_fjLj128EEEEEEEvNS_9BwdParamsE)
        /*0c98*/ 	.word	0x000000a4


	//----- nvinfo : EIATTR_FRAME_SIZE
	.align		4
.L_537:
        /*0c9c*/ 	.byte	0x04, 0x11
        /*0c9e*/ 	.short	(.L_539 - .L_538)
	.align		4
.L_538:
        /*0ca0*/ 	.word	index@(_ZN10layer_norm13ln_bwd_kernelINS_13Kernel_traitsI6__halffS2_fjLj12800ELj5ELj1ELj4ELj16ENS_18Kernel_traits_baseILj12800ES2_fS2_fjLj128EEEEEEEvNS_9BwdParamsE)
        /*0ca4*/ 	.word	0x00000000


	//----- nvinfo : EIATTR_REGCOUNT
	.align		4
.L_539:
        /*0ca8*/ 	.byte	0x04, 0x2f
        /*0caa*/ 	.short	(.L_541 - .L_540)
	.align		4
.L_540:
        /*0cac*/ 	.word	index@(_ZN10layer_norm22ln_bwd_finalize_kernelINS_22Kernel_traits_finalizeILj12800E6__halffS2_fjLj1024ELj4ENS_18Kernel_traits_baseILj12800ES2_fS2_fjLj1024EEEEEEEvNS_9BwdParamsE)
        /*0cb0*/ 	.word	0x0000003a


	//----- nvinfo : EIATTR_FRAME_SIZE
	.align		4
.L_541:
        /*0cb4*/ 	.byte	0x04, 0x11
        /*0cb6*/ 	.short	(.L_543 - .L_542)
	.align		4
.L_542:
        /*0cb8*/ 	.word	index@(_ZN10layer_norm22ln_bwd_finalize_kernelINS_22Kernel_traits_finalizeILj12800E6__halffS2_fjLj1024ELj4ENS_18Kernel_traits_baseILj12800ES2_fS2_fjLj1024EEEEEEEvNS_9BwdParamsE)
        /*0cbc*/ 	.word	0x00000000


	//----- nvinfo : EIATTR_REGCOUNT
	.align		4
.L_543:
        /*0cc0*/ 	.byte	0x04, 0x2f
        /*0cc2*/ 	.short	(.L_545 - .L_544)
	.align		4
.L_544:
        /*0cc4*/ 	.word	index@(_ZN10layer_norm13ln_bwd_kernelINS_13Kernel_traitsI13__nv_bfloat16S2_S2_fjLj12800ELj5ELj1ELj4ELj8ENS_18Kernel_traits_baseILj12800ES2_S2_S2_fjLj128EEEEEEEvNS_9BwdParamsE)
        /*0cc8*/ 	.word	0x000000a8


	//----- nvinfo : EIATTR_FRAME_SIZE
	.align		4
.L_545:
        /*0ccc*/ 	.byte	0x04, 0x11
        /*0cce*/ 	.short	(.L_547 - .L_546)
	.align		4
.L_546:
        /*0cd0*/ 	.word	index@(_ZN10layer_norm13ln_bwd_kernelINS_13Kernel_traitsI13__nv_bfloat16S2_S2_fjLj12800ELj5ELj1ELj4ELj8ENS_18Kernel_traits_baseILj12800ES2_S2_S2_fjLj128EEEEEEEvNS_9BwdParamsE)
        /*0cd4*/ 	.word	0x00000000


	//----- nvinfo : EIATTR_REGCOUNT
	.align		4
.L_547:
        /*0cd8*/ 	.byte	0x04, 0x2f
        /*0cda*/ 	.short	(.L_549 - .L_548)
	.align		4
.L_548:
        /*0cdc*/ 	.word	index@(_ZN10layer_norm22ln_bwd_finalize_kernelINS_22Kernel_traits_finalizeILj12800E13__nv_bfloat16S2_S2_fjLj1024ELj4ENS_18Kernel_traits_baseILj12800ES2_S2_S2_fjLj1024EEEEEEEvNS_9BwdParamsE)
        /*0ce0*/ 	.word	0x0000003a


	//----- nvinfo : EIATTR_FRAME_SIZE
	.align		4
.L_549:
        /*0ce4*/ 	.byte	0x04, 0x11
        /*0ce6*/ 	.short	(.L_551 - .L_550)
	.align		4
.L_550:
        /*0ce8*/ 	.word	index@(_ZN10layer_norm22ln_bwd_finalize_kernelINS_22Kernel_traits_finalizeILj12800E13__nv_bfloat16S2_S2_fjLj1024ELj4ENS_18Kernel_traits_baseILj12800ES2_S2_S2_fjLj1024EEEEEEEvNS_9BwdParamsE)
        /*0cec*/ 	.word	0x00000000


	//----- nvinfo : EIATTR_REGCOUNT
	.align		4
.L_551:
        /*0cf0*/ 	.byte	0x04, 0x2f
        /*0cf2*/ 	.short	(.L_553 - .L_552)
	.align		4
.L_552:
        /*0cf4*/ 	.word	index@(_ZN10layer_norm13ln_bwd_kernelINS_13Kernel_traitsI13__nv_bfloat16fS2_fjLj12800ELj5ELj1ELj4ELj16ENS_18Kernel_traits_baseILj12800ES2_fS2_fjLj128EEEEEEEvNS_9BwdParamsE)
        /*0cf8*/ 	.word	0x000000a8


	//----- nvinfo : EIATTR_FRAME_SIZE
	.align		4
.L_553:
        /*0cfc*/ 	.byte	0x04, 0x11
        /*0cfe*/ 	.short	(.L_555 - .L_554)
	.align		4
.L_554:
        /*0d00*/ 	.word	index@(_ZN10layer_norm13ln_bwd_kernelINS_13Kernel_traitsI13__nv_bfloat16fS2_fjLj12800ELj5ELj1ELj4ELj16ENS_18Kernel_traits_baseILj12800ES2_fS2_fjLj128EEEEEEEvNS_9BwdParamsE)
        /*0d04*/ 	.word	0x00000000


	//----- nvinfo : EIATTR_REGCOUNT
	.align		4
.L_555:
        /*0d08*/ 	.byte	0x04, 0x2f
        /*0d0a*/ 	.short	(.L_557 - .L_556)
	.align		4
.L_556:
        /*0d0c*/ 	.word	index@(_ZN10layer_norm22ln_bwd_finalize_kernelINS_22Kernel_traits_finalizeILj12800E13__nv_bfloat16fS2_fjLj1024ELj4ENS_18Kernel_traits_baseILj12800ES2_fS2_fjLj1024EEEEEEEvNS_9BwdParamsE)
        /*0d10*/ 	.word	0x0000003a


	//----- nvinfo : EIATTR_FRAME_SIZE
	.align		4
.L_557:
        /*0d14*/ 	.byte	0x04, 0x11
        /*0d16*/ 	.short	(.L_559 - .L_558)
	.align		4
.L_558:
        /*0d18*/ 	.word	index@(_ZN10layer_norm22ln_bwd_finalize_kernelINS_22Kernel_traits_finalizeILj12800E13__nv_bfloat16fS2_fjLj1024ELj4ENS_18Kernel_traits_baseILj12800ES2_fS2_fjLj1024EEEEEEEvNS_9BwdParamsE)
        /*0d1c*/ 	.word	0x00000000


	//----- nvinfo : EIATTR_REGCOUNT
	.align		4
.L_559:
        /*0d20*/ 	.byte	0x04, 0x2f
        /*0d22*/ 	.short	(.L_561 - .L_560)
	.align		4
.L_560:
        /*0d24*/ 	.word	index@(_ZN10layer_norm13ln_bwd_kernelINS_13Kernel_traitsIffffjLj14336ELj4ELj1ELj4ELj8ENS_18Kernel_traits_baseILj14336EffffjLj128EEEEEEEvNS_9BwdParamsE)
        /*0d28*/ 	.word	0x000000f1


	//----- nvinfo : EIATTR_FRAME_SIZE
	.align		4
.L_561:
        /*0d2c*/ 	.byte	0x04, 0x11
        /*0d2e*/ 	.short	(.L_563 - .L_562)
	.align		4
.L_562:
        /*0d30*/ 	.word	index@(_ZN10layer_norm13ln_bwd_kernelINS_13Kernel_traitsIffffjLj14336ELj4ELj1ELj4ELj8ENS_18Kernel_traits_baseILj14336EffffjLj128EEEEEEEvNS_9BwdParamsE)
        /*0d34*/ 	.word	0x00000000


	//----- nvinfo : EIATTR_REGCOUNT
	.align		4
.L_563:
        /*0d38*/ 	.byte	0x04, 0x2f
        /*0d3a*/ 	.short	(.L_565 - .L_564)
	.align		4
.L_564:
        /*0d3c*/ 	.word	index@(_ZN10layer_norm22ln_bwd_finalize_kernelINS_22Kernel_traits_finalizeILj14336EffffjLj1024ELj4ENS_18Kernel_traits_baseILj14336EffffjLj1024EEEEEEEvNS_9BwdParamsE)
        /*0d40*/ 	.word	0x0000003a


	//----- nvinfo : EIATTR_FRAME_SIZE
	.align		4
.L_565:
        /*0d44*/ 	.byte	0x04, 0x11
        /*0d46*/ 	.short	(.L_567 - .L_566)
	.align		4
.L_566:
        /*0d48*/ 	.word	index@(_ZN10layer_norm22ln_bwd_finalize_kernelINS_22Kernel_traits_finalizeILj14336EffffjLj1024ELj4ENS_18Kernel_traits_baseILj14336EffffjLj1024EEEEEEEvNS_9BwdParamsE)
        /*0d4c*/ 	.word	0x00000000


	//----- nvinfo : EIATTR_REGCOUNT
	.align		4
.L_567:
        /*0d50*/ 	.byte	0x04, 0x2f
        /*0d52*/ 	.short	(.L_569 - .L_568)
	.align		4
.L_568:
        /*0d54*/ 	.word	index@(_ZN10layer_norm13ln_bwd_kernelINS_13Kernel_traitsI6__halfS2_S2_fjLj14336ELj4ELj1ELj4ELj8ENS_18Kernel_traits_baseILj14336ES2_S2_S2_fjLj128EEEEEEEvNS_9BwdParamsE)
        /*0d58*/ 	.word	0x000000ea


	//----- nvinfo : EIATTR_FRAME_SIZE
	.align		4
.L_569:
        /*0d5c*/ 	.byte	0x04, 0x11
        /*0d5e*/ 	.short	(.L_571 - .L_570)
	.align		4
.L_570:
        /*0d60*/ 	.word	index@(_ZN10layer_norm13ln_bwd_kernelINS_13Kernel_traitsI6__halfS2_S2_fjLj14336ELj4ELj1ELj4ELj8ENS_18Kernel_traits_baseILj14336ES2_S2_S2_fjLj128EEEEEEEvNS_9BwdParamsE)
        /*0d64*/ 	.word	0x00000000


	//----- nvinfo : EIATTR_REGCOUNT
	.align		4
.L_571:
        /*0d68*/ 	.byte	0x04, 0x2f
        /*0d6a*/ 	.short	(.L_573 - .L_572)
	.align		4
.L_572:
        /*0d6c*/ 	.word	index@(_ZN10layer_norm22ln_bwd_finalize_kernelINS_22Kernel_traits_finalizeILj14336E6__halfS2_S2_fjLj1024ELj4ENS_18Kernel_traits_baseILj14336ES2_S2_S2_fjLj1024EEEEEEEvNS_9BwdParamsE)
        /*0d70*/ 	.word	0x0000003a


	//----- nvinfo : EIATTR_FRAME_SIZE
	.align		4
.L_573:
        /*0d74*/ 	.byte	0x04, 0x11
        /*0d76*/ 	.short	(.L_575 - .L_574)
	.align		4
.L_574:
        /*0d78*/ 	.word	index@(_ZN10layer_norm22ln_bwd_finalize_kernelINS_22Kernel_traits_finalizeILj14336E6__halfS2_S2_fjLj1024ELj4ENS_18Kernel_traits_baseILj14336ES2_S2_S2_fjLj1024EEEEEEEvNS_9BwdParamsE)
        /*0d7c*/ 	.word	0x00000000


	//----- nvinfo : EIATTR_REGCOUNT
	.align		4
.L_575:
        /*0d80*/ 	.byte	0x04, 0x2f
        /*0d82*/ 	.short	(.L_577 - .L_576)
	.align		4
.L_576:
        /*0d84*/ 	.word	index@(_ZN10layer_norm13ln_bwd_kernelINS_13Kernel_traitsI6__halffS2_fjLj14336ELj4ELj1ELj4ELj8ENS_18Kernel_traits_baseILj14336ES2_fS2_fjLj128EEEEEEEvNS_9BwdParamsE)
        /*0d88*/ 	.word	0x000000f6


	//----- nvinfo : EIATTR_FRAME_SIZE
	.align		4
.L_577:
        /*0d8c*/ 	.byte	0x04, 0x11
        /*0d8e*/ 	.short	(.L_579 - .L_578)
	.align		4
.L_578:
        /*0d90*/ 	.word	index@(_ZN10layer_norm13ln_bwd_kernelINS_13Kernel_traitsI6__halffS2_fjLj14336ELj4ELj1ELj4ELj8ENS_18Kernel_traits_baseILj14336ES2_fS2_fjLj128EEEEEEEvNS_9BwdParamsE)
        /*0d94*/ 	.word	0x00000000


	//----- nvinfo : EIATTR_REGCOUNT
	.align		4
.L_579:
        /*0d98*/ 	.byte	0x04, 0x2f
        /*0d9a*/ 	.short	(.L_581 - .L_580)
	.align		4
.L_580:
        /*0d9c*/ 	.word	index@(_ZN10layer_norm22ln_bwd_finalize_kernelINS_22Kernel_traits_finalizeILj14336E6__halffS2_fjLj1024ELj4ENS_18Kernel_traits_baseILj14336ES2_fS2_fjLj1024EEEEEEEvNS_9BwdParamsE)
        /*0da0*/ 	.word	0x0000003a


	//----- nvinfo : EIATTR_FRAME_SIZE
	.align		4
.L_581:
        /*0da4*/ 	.byte	0x04, 0x11
        /*0da6*/ 	.short	(.L_583 - .L_582)
	.align		4
.L_582:
        /*0da8*/ 	.word	index@(_ZN10layer_norm22ln_bwd_finalize_kernelINS_22Kernel_traits_finalizeILj14336E6__halffS2_fjLj1024ELj4ENS_18Kernel_traits_baseILj14336ES2_fS2_fjLj1024EEEEEEEvNS_9BwdParamsE)
        /*0dac*/ 	.word	0x00000000


	//----- nvinfo : EIATTR_REGCOUNT
	.align		4
.L_583:
        /*0db0*/ 	.byte	0x04, 0x2f
        /*0db2*/ 	.short	(.L_585 - .L_584)
	.align		4
.L_584:
        /*0db4*/ 	.word	index@(_ZN10layer_norm13ln_bwd_kernelINS_13Kernel_traitsI13__nv_bfloat16S2_S2_fjLj14336ELj4ELj1ELj4ELj8ENS_18Kernel_traits_baseILj14336ES2_S2_S2_fjLj128EEEEEEEvNS_9BwdParamsE)
        /*0db8*/ 	.word	0x000000fe


	//----- nvinfo : EIATTR_FRAME_SIZE
	.align		4
.L_585:
        /*0dbc*/ 	.byte	0x04, 0x11
        /*0dbe*/ 	.short	(.L_587 - .L_586)
	.align		4
.L_586:
        /*0dc0*/ 	.word	index@(_ZN10layer_norm13ln_bwd_kernelINS_13Kernel_traitsI13__nv_bfloat16S2_S2_fjLj14336ELj4ELj1ELj4ELj8ENS_18Kernel_traits_baseILj14336ES2_S2_S2_fjLj128EEEEEEEvNS_9BwdParamsE)
        /*0dc4*/ 	.word	0x00000000


	//----- nvinfo : EIATTR_REGCOUNT
	.align		4
.L_587:
        /*0dc8*/ 	.byte	0x04, 0x2f
        /*0dca*/ 	.short	(.L_589 - .L_588)
	.align		4
.L_588:
        /*0dcc*/ 	.word	index@(_ZN10layer_norm22ln_bwd_finalize_kernelINS_22Kernel_traits_finalizeILj14336E13__nv_bfloat16S2_S2_fjLj1024ELj4ENS_18Kernel_traits_baseILj14336ES2_S2_S2_fjLj1024EEEEEEEvNS_9BwdParamsE)
        /*0dd0*/ 	.word	0x0000003a


	//----- nvinfo : EIATTR_FRAME_SIZE
	.align		4
.L_589:
        /*0dd4*/ 	.byte	0x04, 0x11
        /*0dd6*/ 	.short	(.L_591 - .L_590)
	.align		4
.L_590:
        /*0dd8*/ 	.word	index@(_ZN10layer_norm22ln_bwd_finalize_kernelINS_22Kernel_traits_finalizeILj14336E13__nv_bfloat16S2_S2_fjLj1024ELj4ENS_18Kernel_traits_baseILj14336ES2_S2_S2_fjLj1024EEEEEEEvNS_9BwdParamsE)
        /*0ddc*/ 	.word	0x00000000


	//----- nvinfo : EIATTR_REGCOUNT
	.align		4
.L_591:
        /*0de0*/ 	.byte	0x04, 0x2f
        /*0de2*/ 	.short	(.L_593 - .L_592)
	.align		4
.L_592:
        /*0de4*/ 	.word	index@(_ZN10layer_norm13ln_bwd_kernelINS_13Kernel_traitsI13__nv_bfloat16fS2_fjLj14336ELj4ELj1ELj4ELj8ENS_18Kernel_traits_baseILj14336ES2_fS2_fjLj128EEEEEEEvNS_9BwdParamsE)
        /*0de8*/ 	.word	0x000000fe


	//----- nvinfo : EIATTR_FRAME_SIZE
	.align		4
.L_593:
        /*0dec*/ 	.byte	0x04, 0x11
        /*0dee*/ 	.short	(.L_595 - .L_594)
	.align		4
.L_594:
        /*0df0*/ 	.word	index@(_ZN10layer_norm13ln_bwd_kernelINS_13Kernel_traitsI13__nv_bfloat16fS2_fjLj14336ELj4ELj1ELj4ELj8ENS_18Kernel_traits_baseILj14336ES2_fS2_fjLj128EEEEEEEvNS_9BwdParamsE)
        /*0df4*/ 	.word	0x00000000


	//----- nvinfo : EIATTR_REGCOUNT
	.align		4
.L_595:
        /*0df8*/ 	.byte	0x04, 0x2f
        /*0dfa*/ 	.short	(.L_597 - .L_596)
	.align		4
.L_596:
        /*0dfc*/ 	.word	index@(_ZN10layer_norm22ln_bwd_finalize_kernelINS_22Kernel_traits_finalizeILj14336E13__nv_bfloat16fS2_fjLj1024ELj4ENS_18Kernel_traits_baseILj14336ES2_fS2_fjLj1024EEEEEEEvNS_9BwdParamsE)
        /*0e00*/ 	.word	0x0000003a


	//----- nvinfo : EIATTR_FRAME_SIZE
	.align		4
.L_597:
        /*0e04*/ 	.byte	0x04, 0x11
        /*0e06*/ 	.short	(.L_599 - .L_598)
	.align		4
.L_598:
        /*0e08*/ 	.word	index@(_ZN10layer_norm22ln_bwd_finalize_kernelINS_22Kernel_traits_finalizeILj14336E13__nv_bfloat16fS2_fjLj1024ELj4ENS_18Kernel_traits_baseILj14336ES2_fS2_fjLj1024EEEEEEEvNS_9BwdParamsE)
        /*0e0c*/ 	.word	0x00000000


	//----- nvinfo : EIATTR_REGCOUNT
	.align		4
.L_599:
        /*0e10*/ 	.byte	0x04, 0x2f
        /*0e12*/ 	.short	(.L_601 - .L_600)
	.align		4
.L_600:
        /*0e14*/ 	.word	index@(_ZN10layer_norm13ln_bwd_kernelINS_13Kernel_traitsIffffjLj15360ELj4ELj1ELj4ELj8ENS_18Kernel_traits_baseILj15360EffffjLj128EEEEEEEvNS_9BwdParamsE)
        /*0e18*/ 	.word	0x000000f8


	//----- nvinfo : EIATTR_FRAME_SIZE
	.align		4
.L_601:
        /*0e1c*/ 	.byte	0x04, 0x11
        /*0e1e*/ 	.short	(.L_603 - .L_602)
	.align		4
.L_602:
        /*0e20*/ 	.word	index@(_ZN10layer_norm13ln_bwd_kernelINS_13Kernel_traitsIffffjLj15360ELj4ELj1ELj4ELj8ENS_18Kernel_traits_baseILj15360EffffjLj128EEEEEEEvNS_9BwdParamsE)
        /*0e24*/ 	.word	0x00000000


	//----- nvinfo : EIATTR_REGCOUNT
	.align		4
.L_603:
        /*0e28*/ 	.byte	0x04, 0x2f
        /*0e2a*/ 	.short	(.L_605 - .L_604)
	.align		4
.L_604:
        /*0e2c*/ 	.word	index@(_ZN10layer_norm22ln_bwd_finalize_kernelINS_22Kernel_traits_finalizeILj15360EffffjLj1024ELj4ENS_18Kernel_traits_baseILj15360EffffjLj1024EEEEEEEvNS_9BwdParamsE)
        /*0e30*/ 	.word	0x0000003a


	//----- nvinfo : EIATTR_FRAME_SIZE
	.align		4
.L_605:
        /*0e34*/ 	.byte	0x04, 0x11
        /*0e36*/ 	.short	(.L_607 - .L_606)
	.align		4
.L_606:
        /*0e38*/ 	.word	index@(_ZN10layer_norm22ln_bwd_finalize_kernelINS_22Kernel_traits_finalizeILj15360EffffjLj1024ELj4ENS_18Kernel_traits_baseILj15360EffffjLj1024EEEEEEEvNS_9BwdParamsE)
        /*0e3c*/ 	.word	0x00000000


	//----- nvinfo : EIATTR_REGCOUNT
	.align		4
.L_607:
        /*0e40*/ 	.byte	0x04, 0x2f
        /*0e42*/ 	.short	(.L_609 - .L_608)
	.align		4
.L_608:
        /*0e44*/ 	.word	index@(_ZN10layer_norm13ln_bwd_kernelINS_13Kernel_traitsI6__halfS2_S2_fjLj15360ELj4ELj1ELj4ELj4ENS_18Kernel_traits_baseILj15360ES2_S2_S2_fjLj128EEEEEEEvNS_9BwdParamsE)
        /*0e48*/ 	.word	0x000000f6


	//----- nvinfo : EIATTR_FRAME_SIZE
	.align		4
.L_609:
        /*0e4c*/ 	.byte	0x04, 0x11
        /*0e4e*/ 	.short	(.L_611 - .L_610)
	.align		4
.L_610:
        /*0e50*/ 	.word	index@(_ZN10layer_norm13ln_bwd_kernelINS_13Kernel_traitsI6__halfS2_S2_fjLj15360ELj4ELj1ELj4ELj4ENS_18Kernel_traits_baseILj15360ES2_S2_S2_fjLj128EEEEEEEvNS_9BwdParamsE)
        /*0e54*/ 	.word	0x00000000


	//----- nvinfo : EIATTR_REGCOUNT
	.align		4
.L_611:
        /*0e58*/ 	.byte	0x04, 0x2f
        /*0e5a*/ 	.short	(.L_613 - .L_612)
	.align		4
.L_612:
        /*0e5c*/ 	.word	index@(_ZN10layer_norm22ln_bwd_finalize_kernelINS_22Kernel_traits_finalizeILj15360E6__halfS2_S2_fjLj1024ELj4ENS_18Kernel_traits_baseILj15360ES2_S2_S2_fjLj1024EEEEEEEvNS_9BwdParamsE)
        /*0e60*/ 	.word	0x0000003a


	//----- nvinfo : EIATTR_FRAME_SIZE
	.align		4
.L_613:
        /*0e64*/ 	.byte	0x04, 0x11
        /*0e66*/ 	.short	(.L_615 - .L_614)
	.align		4
.L_614:
        /*0e68*/ 	.word	index@(_ZN10layer_norm22ln_bwd_finalize_kernelINS_22Kernel_traits_finalizeILj15360E6__halfS2_S2_fjLj1024ELj4ENS_18Kernel_traits_baseILj15360ES2_S2_S2_fjLj1024EEEEEEEvNS_9BwdParamsE)
        /*0e6c*/ 	.word	0x00000000


	//----- nvinfo : EIATTR_REGCOUNT
	.align		4
.L_615:
        /*0e70*/ 	.byte	0x04, 0x2f
        /*0e72*/ 	.short	(.L_617 - .L_616)
	.align		4
.L_616:
        /*0e74*/ 	.word	index@(_ZN10layer_norm13ln_bwd_kernelINS_13Kernel_traitsI6__halffS2_fjLj15360ELj4ELj1ELj4ELj8ENS_18Kernel_traits_baseILj15360ES2_fS2_fjLj128EEEEEEEvNS_9BwdParamsE)
        /*0e78*/ 	.word	0x000000fe


	//----- nvinfo : EIATTR_FRAME_SIZE
	.align		4
.L_617:
        /*0e7c*/ 	.byte	0x04, 0x11
        /*0e7e*/ 	.short	(.L_619 - .L_618)
	.align		4
.L_618:
        /*0e80*/ 	.word	index@(_ZN10layer_norm13ln_bwd_kernelINS_13Kernel_traitsI6__halffS2_fjLj15360ELj4ELj1ELj4ELj8ENS_18Kernel_traits_baseILj15360ES2_fS2_fjLj128EEEEEEEvNS_9BwdParamsE)
        /*0e84*/ 	.word	0x00000000


	//----- nvinfo : EIATTR_REGCOUNT
	.align		4
.L_619:
        /*0e88*/ 	.byte	0x04, 0x2f
        /*0e8a*/ 	.short	(.L_621 - .L_620)
	.align		4
.L_620:
        /*0e8c*/ 	.word	index@(_ZN10layer_norm22ln_bwd_finalize_kernelINS_22Kernel_traits_finalizeILj15360E6__halffS2_fjLj1024ELj4ENS_18Kernel_traits_baseILj15360ES2_fS2_fjLj1024EEEEEEEvNS_9BwdParamsE)
        /*0e90*/ 	.word	0x0000003a


	//----- nvinfo : EIATTR_FRAME_SIZE
	.align		4
.L_621:
        /*0e94*/ 	.byte	0x04, 0x11
        /*0e96*/ 	.short	(.L_623 - .L_622)
	.align		4
.L_622:
        /*0e98*/ 	.word	index@(_ZN10layer_norm22ln_bwd_finalize_kernelINS_22Kernel_traits_finalizeILj15360E6__halffS2_fjLj1024ELj4ENS_18Kernel_traits_baseILj15360ES2_fS2_fjLj1024EEEEEEEvNS_9BwdParamsE)
        /*0e9c*/ 	.word	0x00000000


	//----- nvinfo : EIATTR_REGCOUNT
	.align		4
.L_623:
        /*0ea0*/ 	.byte	0x04, 0x2f
        /*0ea2*/ 	.short	(.L_625 - .L_624)
	.align		4
.L_624:
        /*0ea4*/ 	.word	index@(_ZN10layer_norm13ln_bwd_kernelINS_13Kernel_traitsI13__nv_bfloat16S2_S2_fjLj15360ELj4ELj1ELj4ELj4ENS_18Kernel_traits_baseILj15360ES2_S2_S2_fjLj128EEEEEEEvNS_9BwdParamsE)
        /*0ea8*/ 	.word	0x000000ff


	//----- nvinfo : EIATTR_FRAME_SIZE
	.align		4
.L_625:
        /*0eac*/ 	.byte	0x04, 0x11
        /*0eae*/ 	.short	(.L_627 - .L_626)
	.align		4
.L_626:
        /*0eb0*/ 	.word	index@(_ZN10layer_norm13ln_bwd_kernelINS_13Kernel_traitsI13__nv_bfloat16S2_S2_fjLj15360ELj4ELj1ELj4ELj4ENS_18Kernel_traits_baseILj15360ES2_S2_S2_fjLj128EEEEEEEvNS_9BwdParamsE)
        /*0eb4*/ 	.word	0x00000000


	//----- nvinfo : EIATTR_REGCOUNT
	.align		4
.L_627:
        /*0eb8*/ 	.byte	0x04, 0x2f
        /*0eba*/ 	.short	(.L_629 - .L_628)
	.align		4
.L_628:
        /*0ebc*/ 	.word	index@(_ZN10layer_norm22ln_bwd_finalize_kernelINS_22Kernel_traits_finalizeILj15360E13__nv_bfloat16S2_S2_fjLj1024ELj4ENS_18Kernel_traits_baseILj15360ES2_S2_S2_fjLj1024EEEEEEEvNS_9BwdParamsE)
        /*0ec0*/ 	.word	0x0000003a


	//----- nvinfo : EIATTR_FRAME_SIZE
	.align		4
.L_629:
        /*0ec4*/ 	.byte	0x04, 0x11
        /*0ec6*/ 	.short	(.L_631 - .L_630)
	.align		4
.L_630:
        /*0ec8*/ 	.word	index@(_ZN10layer_norm22ln_bwd_finalize_kernelINS_22Kernel_traits_finalizeILj15360E13__nv_bfloat16S2_S2_fjLj1024ELj4ENS_18Kernel_traits_baseILj15360ES2_S2_S2_fjLj1024EEEEEEEvNS_9BwdParamsE)
        /*0ecc*/ 	.word	0x00000000


	//----- nvinfo : EIATTR_REGCOUNT
	.align		4
.L_631:
        /*0ed0*/ 	.byte	0x04, 0x2f
        /*0ed2*/ 	.short	(.L_633 - .L_632)
	.align		4
.L_632:
        /*0ed4*/ 	.word	index@(_ZN10layer_norm13ln_bwd_kernelINS_13Kernel_traitsI13__nv_bfloat16fS2_fjLj15360ELj4ELj1ELj4ELj8ENS_18Kernel_traits_baseILj15360ES2_fS2_fjLj128EEEEEEEvNS_9BwdParamsE)
        /*0ed8*/ 	.word	0x000000ff


	//----- nvinfo : EIATTR_FRAME_SIZE
	.align		4
.L_633:
        /*0edc*/ 	.byte	0x04, 0x11
        /*0ede*/ 	.short	(.L_635 - .L_634)
	.align		4
.L_634:
        /*0ee0*/ 	.word	index@(_ZN10layer_norm13ln_bwd_kernelINS_13Kernel_traitsI13__nv_bfloat16fS2_fjLj15360ELj4ELj1ELj4ELj8ENS_18Kernel_traits_baseILj15360ES2_fS2_fjLj128EEEEEEEvNS_9BwdParamsE)
        /*0ee4*/ 	.word	0x00000000


	//----- nvinfo : EIATTR_REGCOUNT
	.align		4
.L_635:
        /*0ee8*/ 	.byte	0x04, 0x2f
        /*0eea*/ 	.short	(.L_637 - .L_636)
	.align		4
.L_636:
        /*0eec*/ 	.word	index@(_ZN10layer_norm22ln_bwd_finalize_kernelINS_22Kernel_traits_finalizeILj15360E13__nv_bfloat16fS2_fjLj1024ELj4ENS_18Kernel_traits_baseILj15360ES2_fS2_fjLj1024EEEEEEEvNS_9BwdParamsE)
        /*0ef0*/ 	.word	0x0000003a


	//----- nvinfo : EIATTR_FRAME_SIZE
	.align		4
.L_637:
        /*0ef4*/ 	.byte	0x04, 0x11
        /*0ef6*/ 	.short	(.L_639 - .L_638)
	.align		4
.L_638:
        /*0ef8*/ 	.word	index@(_ZN10layer_norm22ln_bwd_finalize_kernelINS_22Kernel_traits_finalizeILj15360E13__nv_bfloat16fS2_fjLj1024ELj4ENS_18Kernel_traits_baseILj15360ES2_fS2_fjLj1024EEEEEEEvNS_9BwdParamsE)
        /*0efc*/ 	.word	0x00000000


	//----- nvinfo : EIATTR_REGCOUNT
	.align		4
.L_639:
        /*0f00*/ 	.byte	0x04, 0x2f
        /*0f02*/ 	.short	(.L_641 - .L_640)
	.align		4
.L_640:
        /*0f04*/ 	.word	index@(_ZN10layer_norm13ln_bwd_kernelINS_13Kernel_traitsIffffjLj16384ELj4ELj1ELj4ELj16ENS_18Kernel_traits_baseILj16384EffffjLj128EEEEEEEvNS_9BwdParamsE)
        /*0f08*/ 	.word	0x000000fd


	//----- nvinfo : EIATTR_FRAME_SIZE
	.align		4
.L_641:
        /*0f0c*/ 	.byte	0x04, 0x11
        /*0f0e*/ 	.short	(.L_643 - .L_642)
	.align		4
.L_642:
        /*0f10*/ 	.word	index@(_ZN10layer_norm13ln_bwd_kernelINS_13Kernel_traitsIffffjLj16384ELj4ELj1ELj4ELj16ENS_18Kernel_traits_baseILj16384EffffjLj128EEEEEEEvNS_9BwdParamsE)
        /*0f14*/ 	.word	0x00000000


	//----- nvinfo : EIATTR_REGCOUNT
	.align		4
.L_643:
        /*0f18*/ 	.byte	0x04, 0x2f
        /*0f1a*/ 	.short	(.L_645 - .L_644)
	.align		4
.L_644:
        /*0f1c*/ 	.word	index@(_ZN10layer_norm22ln_bwd_finalize_kernelINS_22Kernel_traits_finalizeILj16384EffffjLj1024ELj4ENS_18Kernel_traits_baseILj16384EffffjLj1024EEEEEEEvNS_9BwdParamsE)
        /*0f20*/ 	.word	0x0000003a


	//----- nvinfo : EIATTR_FRAME_SIZE
	.align		4
.L_645:
        /*0f24*/ 	.byte	0x04, 0x11
        /*0f26*/ 	.short	(.L_647 - .L_646)
	.align		4
.L_646:
        /*0f28*/ 	.word	index@(_ZN10layer_norm22ln_bwd_finalize_kernelINS_22Kernel_traits_finalizeILj16384EffffjLj1024ELj4ENS_18Kernel_traits_baseILj16384EffffjLj1024EEEEEEEvNS_9BwdParamsE)
        /*0f2c*/ 	.word	0x00000000


	//----- nvinfo : EIATTR_REGCOUNT
	.align		4
.L_647:
        /*0f30*/ 	.byte	0x04, 0x2f
        /*0f32*/ 	.short	(.L_649 - .L_648)
	.align		4
.L_648:
        /*0f34*/ 	.word	index@(_ZN10layer_norm13ln_bwd_kernelINS_13Kernel_traitsI6__halfS2_S2_fjLj16384ELj4ELj1ELj4ELj16ENS_18Kernel_traits_baseILj16384ES2_S2_S2_fjLj128EEEEEEEvNS_9BwdParamsE)
        /*0f38*/ 	.word	0x000000f0


	//----- nvinfo : EIATTR_FRAME_SIZE
	.align		4
.L_649:
        /*0f3c*/ 	.byte	0x04, 0x11
        /*0f3e*/ 	.short	(.L_651 - .L_650)
	.align		4
.L_650:
        /*0f40*/ 	.word	index@(_ZN10layer_norm13ln_bwd_kernelINS_13Kernel_traitsI6__halfS2_S2_fjLj16384ELj4ELj1ELj4ELj16ENS_18Kernel_traits_baseILj16384ES2_S2_S2_fjLj128EEEEEEEvNS_9BwdParamsE)
        /*0f44*/ 	.word	0x00000000


	//----- nvinfo : EIATTR_REGCOUNT
	.align		4
.L_651:
        /*0f48*/ 	.byte	0x04, 0x2f
        /*0f4a*/ 	.short	(.L_653 - .L_652)
	.align		4
.L_652:
        /*0f4c*/ 	.word	index@(_ZN10layer_norm22ln_bwd_finalize_kernelINS_22Kernel_traits_finalizeILj16384E6__halfS2_S2_fjLj1024ELj4ENS_18Kernel_traits_baseILj16384ES2_S2_S2_fjLj1024EEEEEEEvNS_9BwdParamsE)
        /*0f50*/ 	.word	0x0000003a


	//----- nvinfo : EIATTR_FRAME_SIZE
	.align		4
.L_653:
        /*0f54*/ 	.byte	0x04, 0x11
        /*0f56*/ 	.short	(.L_655 - .L_654)
	.align		4
.L_654:
        /*0f58*/ 	.word	index@(_ZN10layer_norm22ln_bwd_finalize_kernelINS_22Kernel_traits_finalizeILj16384E6__halfS2_S2_fjLj1024ELj4ENS_18Kernel_traits_baseILj16384ES2_S2_S2_fjLj1024EEEEEEEvNS_9BwdParamsE)
        /*0f5c*/ 	.word	0x00000000


	//----- nvinfo : EIATTR_REGCOUNT
	.align		4
.L_655:
        /*0f60*/ 	.byte	0x04, 0x2f
        /*0f62*/ 	.short	(.L_657 - .L_656)
	.align		4
.L_656:
        /*0f64*/ 	.word	index@(_ZN10layer_norm13ln_bwd_kernelINS_13Kernel_traitsI6__halffS2_fjLj16384ELj4ELj1ELj4ELj16ENS_18Kernel_traits_baseILj16384ES2_fS2_fjLj128EEEEEEEvNS_9BwdParamsE)
        /*0f68*/ 	.word	0x000000f1


	//----- nvinfo : EIATTR_FRAME_SIZE
	.align		4
.L_657:
        /*0f6c*/ 	.byte	0x04, 0x11
        /*0f6e*/ 	.short	(.L_659 - .L_658)
	.align		4
.L_658:
        /*0f70*/ 	.word	index@(_ZN10layer_norm13ln_bwd_kernelINS_13Kernel_traitsI6__halffS2_fjLj16384ELj4ELj1ELj4ELj16ENS_18Kernel_traits_baseILj16384ES2_fS2_fjLj128EEEEEEEvNS_9BwdParamsE)
        /*0f74*/ 	.word	0x00000000


	//----- nvinfo : EIATTR_REGCOUNT
	.align		4
.L_659:
        /*0f78*/ 	.byte	0x04, 0x2f
        /*0f7a*/ 	.short	(.L_661 - .L_660)
	.align		4
.L_660:
        /*0f7c*/ 	.word	index@(_ZN10layer_norm22ln_bwd_finalize_kernelINS_22Kernel_traits_finalizeILj16384E6__halffS2_fjLj1024ELj4ENS_18Kernel_traits_baseILj16384ES2_fS2_fjLj1024EEEEEEEvNS_9BwdParamsE)
        /*0f80*/ 	.word	0x0000003a


	//----- nvinfo : EIATTR_FRAME_SIZE
	.align		4
.L_661:
        /*0f84*/ 	.byte	0x04, 0x11
        /*0f86*/ 	.short	(.L_663 - .L_662)
	.align		4
.L_662:
        /*0f88*/ 	.word	index@(_ZN10layer_norm22ln_bwd_finalize_kernelINS_22Kernel_traits_finalizeILj16384E6__halffS2_fjLj1024ELj4ENS_18Kernel_traits_baseILj16384ES2_fS2_fjLj1024EEEEEEEvNS_9BwdParamsE)
        /*0f8c*/ 	.word	0x00000000


	//----- nvinfo : EIATTR_REGCOUNT
	.align		4
.L_663:
        /*0f90*/ 	.byte	0x04, 0x2f
        /*0f92*/ 	.short	(.L_665 - .L_664)
	.align		4
.L_664:
        /*0f94*/ 	.word	index@(_ZN10layer_norm13ln_bwd_kernelINS_13Kernel_traitsI13__nv_bfloat16S2_S2_fjLj16384ELj4ELj1ELj4ELj16ENS_18Kernel_traits_baseILj16384ES2_S2_S2_fjLj128EEEEEEEvNS_9BwdParamsE)
        /*0f98*/ 	.word	0x000000ff


	//----- nvinfo : EIATTR_FRAME_SIZE
	.align		4
.L_665:
        /*0f9c*/ 	.byte	0x04, 0x11
        /*0f9e*/ 	.short	(.L_667 - .L_666)
	.align		4
.L_666:
        /*0fa0*/ 	.word	index@(_ZN10layer_norm13ln_bwd_kernelINS_13Kernel_traitsI13__nv_bfloat16S2_S2_fjLj16384ELj4ELj1ELj4ELj16ENS_18Kernel_traits_baseILj16384ES2_S2_S2_fjLj128EEEEEEEvNS_9BwdParamsE)
        /*0fa4*/ 	.word	0x00000000


	//----- nvinfo : EIATTR_REGCOUNT
	.align		4
.L_667:
        /*0fa8*/ 	.byte	0x04, 0x2f
        /*0faa*/ 	.short	(.L_669 - .L_668)
	.align		4
.L_668:
        /*0fac*/ 	.word	index@(_ZN10layer_norm22ln_bwd_finalize_kernelINS_22Kernel_traits_finalizeILj16384E13__nv_bfloat16S2_S2_fjLj1024ELj4ENS_18Kernel_traits_baseILj16384ES2_S2_S2_fjLj1024EEEEEEEvNS_9BwdParamsE)
        /*0fb0*/ 	.word	0x0000003a


	//----- nvinfo : EIATTR_FRAME_SIZE
	.align		4
.L_669:
        /*0fb4*/ 	.byte	0x04, 0x11
        /*0fb6*/ 	.short	(.L_671 - .L_670)
	.align		4
.L_670:
        /*0fb8*/ 	.word	index@(_ZN10layer_norm22ln_bwd_finalize_kernelINS_22Kernel_traits_finalizeILj16384E13__nv_bfloat16S2_S2_fjLj1024ELj4ENS_18Kernel_traits_baseILj16384ES2_S2_S2_fjLj1024EEEEEEEvNS_9BwdParamsE)
        /*0fbc*/ 	.word	0x00000000


	//----- nvinfo : EIATTR_REGCOUNT
	.align		4
.L_671:
        /*0fc0*/ 	.byte	0x04, 0x2f
        /*0fc2*/ 	.short	(.L_673 - .L_672)
	.align		4
.L_672:
        /*0fc4*/ 	.word	index@(_ZN10layer_norm13ln_bwd_kernelINS_13Kernel_traitsI13__nv_bfloat16fS2_fjLj16384ELj4ELj1ELj4ELj16ENS_18Kernel_traits_baseILj16384ES2_fS2_fjLj128EEEEEEEvNS_9BwdParamsE)
        /*0fc8*/ 	.word	0x000000fe


	//----- nvinfo : EIATTR_FRAME_SIZE
	.align		4
.L_673:
        /*0fcc*/ 	.byte	0x04, 0x11
        /*0fce*/ 	.short	(.L_675 - .L_674)
	.align		4
.L_674:
        /*0fd0*/ 	.word	index@(_ZN10layer_norm13ln_bwd_kernelINS_13Kernel_traitsI13__nv_bfloat16fS2_fjLj16384ELj4ELj1ELj4ELj16ENS_18Kernel_traits_baseILj16384ES2_fS2_fjLj128EEEEEEEvNS_9BwdParamsE)
        /*0fd4*/ 	.word	0x00000000


	//----- nvinfo : EIATTR_REGCOUNT
	.align		4
.L_675:
        /*0fd8*/ 	.byte	0x04, 0x2f
        /*0fda*/ 	.short	(.L_677 - .L_676)
	.align		4
.L_676:
        /*0fdc*/ 	.word	index@(_ZN10layer_norm22ln_bwd_finalize_kernelINS_22Kernel_traits_finalizeILj16384E13__nv_bfloat16fS2_fjLj1024ELj4ENS_18Kernel_traits_baseILj16384ES2_fS2_fjLj1024EEEEEEEvNS_9BwdParamsE)
        /*0fe0*/ 	.word	0x0000003a


	//----- nvinfo : EIATTR_FRAME_SIZE
	.align		4
.L_677:
        /*0fe4*/ 	.byte	0x04, 0x11
        /*0fe6*/ 	.short	(.L_679 - .L_678)
	.align		4
.L_678:
        /*0fe8*/ 	.word	index@(_ZN10layer_norm22ln_bwd_finalize_kernelINS_22Kernel_traits_finalizeILj16384E13__nv_bfloat16fS2_fjLj1024ELj4ENS_18Kernel_traits_baseILj16384ES2_fS2_fjLj1024EEEEEEEvNS_9BwdParamsE)
        /*0fec*/ 	.word	0x00000000


	//----- nvinfo : EIATTR_REGCOUNT
	.align		4
.L_679:
        /*0ff0*/ 	.byte	0x04, 0x2f
        /*0ff2*/ 	.short	(.L_681 - .L_680)
	.align		4
.L_680:
        /*0ff4*/ 	.word	index@(_ZN10layer_norm13ln_bwd_kernelINS_13Kernel_traitsIffffjLj18432ELj4ELj1ELj4ELj16ENS_18Kernel_traits_baseILj18432EffffjLj128EEEEEEEvNS_9BwdParamsE)
        /*0ff8*/ 	.word	0x000000ff


	//----- nvinfo : EIATTR_FRAME_SIZE
	.align		4
.L_681:
        /*0ffc*/ 	.byte	0x04, 0x11
        /*0ffe*/ 	.short	(.L_683 - .L_682)
	.align		4
.L_682:
        /*1000*/ 	.word	index@(_ZN10layer_norm13ln_bwd_kernelINS_13Kernel_traitsIffffjLj18432ELj4ELj1ELj4ELj16ENS_18Kernel_traits_baseILj18432EffffjLj128EEEEEEEvNS_9BwdParamsE)
        /*1004*/ 	.word	0x00000018


	//----- nvinfo : EIATTR_REGCOUNT
	.align		4
.L_683:
        /*1008*/ 	.byte	0x04, 0x2f
        /*100a*/ 	.short	(.L_685 - .L_684)
	.align		4
.L_684:
        /*100c*/ 	.word	index@(_ZN10layer_norm22ln_bwd_finalize_kernelINS_22Kernel_traits_finalizeILj18432EffffjLj1024ELj4ENS_18Kernel_traits_baseILj18432EffffjLj1024EEEEEEEvNS_9BwdParamsE)
        /*1010*/ 	.word	0x0000003a


	//----- nvinfo : EIATTR_FRAME_SIZE
	.align		4
.L_685:
        /*1014*/ 	.byte	0x04, 0x11
        /*1016*/ 	.short	(.L_687 - .L_686)
	.align		4
.L_686:
        /*1018*/ 	.word	index@(_ZN10layer_norm22ln_bwd_finalize_kernelINS_22Kernel_traits_finalizeILj18432EffffjLj1024ELj4ENS_18Kernel_traits_baseILj18432EffffjLj1024EEEEEEEvNS_9BwdParamsE)
        /*101c*/ 	.word	0x00000000


	//----- nvinfo : EIATTR_REGCOUNT
	.align		4
.L_687:
        /*1020*/ 	.byte	0x04, 0x2f
        /*1022*/ 	.short	(.L_689 - .L_688)
	.align		4
.L_688:
        /*1024*/ 	.word	index@(_ZN10layer_norm13ln_bwd_kernelINS_13Kernel_traitsI6__halfS2_S2_fjLj18432ELj4ELj1ELj4ELj8ENS_18Kernel_traits_baseILj18432ES2_S2_S2_fjLj128EEEEEEEvNS_9BwdParamsE)
        /*1028*/ 	.word	0x000000ff


	//----- nvinfo : EIATTR_FRAME_SIZE
	.align		4
.L_689:
        /*102c*/ 	.byte	0x04, 0x11
        /*102e*/ 	.short	(.L_691 - .L_690)
	.align		4
.L_690:
        /*1030*/ 	.word	index@(_ZN10layer_norm13ln_bwd_kernelINS_13Kernel_traitsI6__halfS2_S2_fjLj18432ELj4ELj1ELj4ELj8ENS_18Kernel_traits_baseILj18432ES2_S2_S2_fjLj128EEEEEEEvNS_9BwdParamsE)
        /*1034*/ 	.word	0x00000020


	//----- nvinfo : EIATTR_REGCOUNT
	.align		4
.L_691:
        /*1038*/ 	.byte	0x04, 0x2f
        /*103a*/ 	.short	(.L_693 - .L_692)
	.align		4
.L_692:
        /*103c*/ 	.word	index@(_ZN10layer_norm22ln_bwd_finalize_kernelINS_22Kernel_traits_finalizeILj18432E6__halfS2_S2_fjLj1024ELj4ENS_18Kernel_traits_baseILj18432ES2_S2_S2_fjLj1024EEEEEEEvNS_9BwdParamsE)
        /*1040*/ 	.word	0x0000003a


	//----- nvinfo : EIATTR_FRAME_SIZE
	.align		4
.L_693:
        /*1044*/ 	.byte	0x04, 0x11
        /*1046*/ 	.short	(.L_695 - .L_694)
	.align		4
.L_694:
        /*1048*/ 	.word	index@(_ZN10layer_norm22ln_bwd_finalize_kernelINS_22Kernel_traits_finalizeILj18432E6__halfS2_S2_fjLj1024ELj4ENS_18Kernel_traits_baseILj18432ES2_S2_S2_fjLj1024EEEEEEEvNS_9BwdParamsE)
        /*104c*/ 	.word	0x00000000


	//----- nvinfo : EIATTR_REGCOUNT
	.align		4
.L_695:
        /*1050*/ 	.byte	0x04, 0x2f
        /*1052*/ 	.short	(.L_697 - .L_696)
	.align		4
.L_696:
        /*1054*/ 	.word	index@(_ZN10layer_norm13ln_bwd_kernelINS_13Kernel_traitsI6__halffS2_fjLj18432ELj4ELj1ELj4ELj16ENS_18Kernel_traits_baseILj18432ES2_fS2_fjLj128EEEEEEEvNS_9BwdParamsE)
        /*1058*/ 	.word	0x000000ff


	//----- nvinfo : EIATTR_FRAME_SIZE
	.align		4
.L_697:
        /*105c*/ 	.byte	0x04, 0x11
        /*105e*/ 	.short	(.L_699 - .L_698)
	.align		4
.L_698:
        /*1060*/ 	.word	index@(_ZN10layer_norm13ln_bwd_kernelINS_13Kernel_traitsI6__halffS2_fjLj18432ELj4ELj1ELj4ELj16ENS_18Kernel_traits_baseILj18432ES2_fS2_fjLj128EEEEEEEvNS_9BwdParamsE)
        /*1064*/ 	.word	0x00000010


	//----- nvinfo : EIATTR_REGCOUNT
	.align		4
.L_699:
        /*1068*/ 	.byte	0x04, 0x2f
        /*106a*/ 	.short	(.L_701 - .L_700)
	.align		4
.L_700:
        /*106c*/ 	.word	index@(_ZN10layer_norm22ln_bwd_finalize_kernelINS_22Kernel_traits_finalizeILj18432E6__halffS2_fjLj1024ELj4ENS_18Kernel_traits_baseILj18432ES2_fS2_fjLj1024EEEEEEEvNS_9BwdParamsE)
        /*1070*/ 	.word	0x0000003a


	//----- nvinfo : EIATTR_FRAME_SIZE
	.align		4
.L_701:
        /*1074*/ 	.byte	0x04, 0x11
        /*1076*/ 	.short	(.L_703 - .L_702)
	.align		4
.L_702:
        /*1078*/ 	.word	index@(_ZN10layer_norm22ln_bwd_finalize_kernelINS_22Kernel_traits_finalizeILj18432E6__halffS2_fjLj1024ELj4ENS_18Kernel_traits_baseILj18432ES2_fS2_fjLj1024EEEEEEEvNS_9BwdParamsE)
        /*107c*/ 	.word	0x00000000


	//----- nvinfo : EIATTR_REGCOUNT
	.align		4
.L_703:
        /*1080*/ 	.byte	0x04, 0x2f
        /*1082*/ 	.short	(.L_705 - .L_704)
	.align		4
.L_704:
        /*1084*/ 	.word	index@(_ZN10layer_norm13ln_bwd_kernelINS_13Kernel_traitsI13__nv_bfloat16S2_S2_fjLj18432ELj4ELj1ELj4ELj8ENS_18Kernel_traits_baseILj18432ES2_S2_S2_fjLj128EEEEEEEvNS_9BwdParamsE)
        /*1088*/ 	.word	0x000000ff


	//----- nvinfo : EIATTR_FRAME_SIZE
	.align		4
.L_705:
        /*108c*/ 	.byte	0x04, 0x11
        /*108e*/ 	.short	(.L_707 - .L_706)
	.align		4
.L_706:
        /*1090*/ 	.word	index@(_ZN10layer_norm13ln_bwd_kernelINS_13Kernel_traitsI13__nv_bfloat16S2_S2_fjLj18432ELj4ELj1ELj4ELj8ENS_18Kernel_traits_baseILj18432ES2_S2_S2_fjLj128EEEEEEEvNS_9BwdParamsE)
        /*1094*/ 	.word	0x00000068


	//----- nvinfo : EIATTR_REGCOUNT
	.align		4
.L_707:
        /*1098*/ 	.byte	0x04, 0x2f
        /*109a*/ 	.short	(.L_709 - .L_708)
	.align		4
.L_708:
        /*109c*/ 	.word	index@(_ZN10layer_norm22ln_bwd_finalize_kernelINS_22Kernel_traits_finalizeILj18432E13__nv_bfloat16S2_S2_fjLj1024ELj4ENS_18Kernel_traits_baseILj18432ES2_S2_S2_fjLj1024EEEEEEEvNS_9BwdParamsE)
        /*10a0*/ 	.word	0x0000003a


	//----- nvinfo : EIATTR_FRAME_SIZE
	.align		4
.L_709:
        /*10a4*/ 	.byte	0x04, 0x11
        /*10a6*/ 	.short	(.L_711 - .L_710)
	.align		4
.L_710:
        /*10a8*/ 	.word	index@(_ZN10layer_norm22ln_bwd_finalize_kernelINS_22Kernel_traits_finalizeILj18432E13__nv_bfloat16S2_S2_fjLj1024ELj4ENS_18Kernel_traits_baseILj18432ES2_S2_S2_fjLj1024EEEEEEEvNS_9BwdParamsE)
        /*10ac*/ 	.word	0x00000000


	//----- nvinfo : EIATTR_REGCOUNT
	.align		4
.L_711:
        /*10b0*/ 	.byte	0x04, 0x2f
        /*10b2*/ 	.short	(.L_713 - .L_712)
	.align		4
.L_712:
        /*10b4*/ 	.word	index@(_ZN10layer_norm13ln_bwd_kernelINS_13Kernel_traitsI13__nv_bfloat16fS2_fjLj18432ELj4ELj1ELj4ELj16ENS_18Kernel_traits_baseILj18432ES2_fS2_fjLj128EEEEEEEvNS_9BwdParamsE)
        /*10b8*/ 	.word	0x000000ff


	//----- nvinfo : EIATTR_FRAME_SIZE
	.align		4
.L_713:
        /*10bc*/ 	.byte	0x04, 0x11
        /*10be*/ 	.short	(.L_715 - .L_714)
	.align		4
.L_714:
        /*10c0*/ 	.word	index@(_ZN10layer_norm13ln_bwd_kernelINS_13Kernel_traitsI13__nv_bfloat16fS2_fjLj18432ELj4ELj1ELj4ELj16ENS_18Kernel_traits_baseILj18432ES2_fS2_fjLj128EEEEEEEvNS_9BwdParamsE)
        /*10c4*/ 	.word	0x00000058


	//----- nvinfo : EIATTR_REGCOUNT
	.align		4
.L_715:
        /*10c8*/ 	.byte	0x04, 0x2f
        /*10ca*/ 	.short	(.L_717 - .L_716)
	.align		4
.L_716:
        /*10cc*/ 	.word	index@(_ZN10layer_norm22ln_bwd_finalize_kernelINS_22Kernel_traits_finalizeILj18432E13__nv_bfloat16fS2_fjLj1024ELj4ENS_18Kernel_traits_baseILj18432ES2_fS2_fjLj1024EEEEEEEvNS_9BwdParamsE)
        /*10d0*/ 	.word	0x0000003a


	//----- nvinfo : EIATTR_FRAME_SIZE
	.align		4
.L_717:
        /*10d4*/ 	.byte	0x04, 0x11
        /*10d6*/ 	.short	(.L_719 - .L_718)
	.align		4
.L_718:
        /*10d8*/ 	.word	index@(_ZN10layer_norm22ln_bwd_finalize_kernelINS_22Kernel_traits_finalizeILj18432E13__nv_bfloat16fS2_fjLj1024ELj4ENS_18Kernel_traits_baseILj18432ES2_fS2_fjLj1024EEEEEEEvNS_9BwdParamsE)
        /*10dc*/ 	.word	0x00000000


	//----- nvinfo : EIATTR_REGCOUNT
	.align		4
.L_719:
        /*10e0*/ 	.byte	0x04, 0x2f
        /*10e2*/ 	.short	(.L_721 - .L_720)
	.align		4
.L_720:
        /*10e4*/ 	.word	index@(_ZN10layer_norm13ln_bwd_kernelINS_13Kernel_traitsIffffjLj20480ELj4ELj1ELj4ELj16ENS_18Kernel_traits_baseILj20480EffffjLj128EEEEEEEvNS_9BwdParamsE)
        /*10e8*/ 	.word	0x000000ff


	//----- nvinfo : EIATTR_FRAME_SIZE
	.align		4
.L_721:
        /*10ec*/ 	.byte	0x04, 0x11
        /*10ee*/ 	.short	(.L_723 - .L_722)
	.align		4
.L_722:
        /*10f0*/ 	.word	index@(_ZN10layer_norm13ln_bwd_kernelINS_13Kernel_traitsIffffjLj20480ELj4ELj1ELj4ELj16ENS_18Kernel_traits_baseILj20480EffffjLj128EEEEEEEvNS_9BwdParamsE)
        /*10f4*/ 	.word	0x000000a8


	//----- nvinfo : EIATTR_REGCOUNT
	.align		4
.L_723:
        /*10f8*/ 	.byte	0x04, 0x2f
        /*10fa*/ 	.short	(.L_725 - .L_724)
	.align		4
.L_724:
        /*10fc*/ 	.word	index@(_ZN10layer_norm22ln_bwd_finalize_kernelINS_22Kernel_traits_finalizeILj20480EffffjLj1024ELj4ENS_18Kernel_traits_baseILj20480EffffjLj1024EEEEEEEvNS_9BwdParamsE)
        /*1100*/ 	.word	0x0000003a


	//----- nvinfo : EIATTR_FRAME_SIZE
	.align		4
.L_725:
        /*1104*/ 	.byte	0x04, 0x11
        /*1106*/ 	.short	(.L_727 - .L_726)
	.align		4
.L_726:
        /*1108*/ 	.word	index@(_ZN10layer_norm22ln_bwd_finalize_kernelINS_22Kernel_traits_finalizeILj20480EffffjLj1024ELj4ENS_18Kernel_traits_baseILj20480EffffjLj1024EEEEEEEvNS_9BwdParamsE)
        /*110c*/ 	.word	0x00000000


	//----- nvinfo : EIATTR_REGCOUNT
	.align		4
.L_727:
        /*1110*/ 	.byte	0x04, 0x2f
        /*1112*/ 	.short	(.L_729 - .L_728)
	.align		4
.L_728:
        /*1114*/ 	.word	index@(_ZN10layer_norm13ln_bwd_kernelINS_13Kernel_traitsI6__halfS2_S2_fjLj20480ELj4ELj1ELj4ELj16ENS_18Kernel_traits_baseILj20480ES2_S2_S2_fjLj128EEEEEEEvNS_9BwdParamsE)
        /*1118*/ 	.word	0x000000ff


	//----- nvinfo : EIATTR_FRAME_SIZE
	.align		4
.L_729:
        /*111c*/ 	.byte	0x04, 0x11
        /*111e*/ 	.short	(.L_731 - .L_730)
	.align		4
.L_730:
        /*1120*/ 	.word	index@(_ZN10layer_norm13ln_bwd_kernelINS_13Kernel_traitsI6__halfS2_S2_fjLj20480ELj4ELj1ELj4ELj16ENS_18Kernel_traits_baseILj20480ES2_S2_S2_fjLj128EEEEEEEvNS_9BwdParamsE)
        /*1124*/ 	.word	0x00000090


	//----- nvinfo : EIATTR_REGCOUNT
	.align		4
.L_731:
        /*1128*/ 	.byte	0x04, 0x2f
        /*112a*/ 	.short	(.L_733 - .L_732)
	.align		4
.L_732:
        /*112c*/ 	.word	index@(_ZN10layer_norm22ln_bwd_finalize_kernelINS_22Kernel_traits_finalizeILj20480E6__halfS2_S2_fjLj1024ELj4ENS_18Kernel_traits_baseILj20480ES2_S2_S2_fjLj1024EEEEEEEvNS_9BwdParamsE)
        /*1130*/ 	.word	0x0000003a


	//----- nvinfo : EIATTR_FRAME_SIZE
	.align		4
.L_733:
        /*1134*/ 	.byte	0x04, 0x11
        /*1136*/ 	.short	(.L_735 - .L_734)
	.align		4
.L_734:
        /*1138*/ 	.word	index@(_ZN10layer_norm22ln_bwd_finalize_kernelINS_22Kernel_traits_finalizeILj20480E6__halfS2_S2_fjLj1024ELj4ENS_18Kernel_traits_baseILj20480ES2_S2_S2_fjLj1024EEEEEEEvNS_9BwdParamsE)
        /*113c*/ 	.word	0x00000000


	//----- nvinfo : EIATTR_REGCOUNT
	.align		4
.L_735:
        /*1140*/ 	.byte	0x04, 0x2f
        /*1142*/ 	.short	(.L_737 - .L_736)
	.align		4
.L_736:
        /*1144*/ 	.word	index@(_ZN10layer_norm13ln_bwd_kernelINS_13Kernel_traitsI6__halffS2_fjLj20480ELj4ELj1ELj4ELj16ENS_18Kernel_traits_baseILj20480ES2_fS2_fjLj128EEEEEEEvNS_9BwdParamsE)
        /*1148*/ 	.word	0x000000ff


	//----- nvinfo : EIATTR_FRAME_SIZE
	.align		4
.L_737:
        /*114c*/ 	.byte	0x04, 0x11
        /*114e*/ 	.short	(.L_739 - .L_738)
	.align		4
.L_738:
        /*1150*/ 	.word	index@(_ZN10layer_norm13ln_bwd_kernelINS_13Kernel_traitsI6__halffS2_fjLj20480ELj4ELj1ELj4ELj16ENS_18Kernel_traits_baseILj20480ES2_fS2_fjLj128EEEEEEEvNS_9BwdParamsE)
        /*1154*/ 	.word	0x000000b8


	//----- nvinfo : EIATTR_REGCOUNT
	.align		4
.L_739:
        /*1158*/ 	.byte	0x04, 0x2f
        /*115a*/ 	.short	(.L_741 - .L_740)
	.align		4
.L_740:
        /*115c*/ 	.word	index@(_ZN10layer_norm22ln_bwd_finalize_kernelINS_22Kernel_traits_finalizeILj20480E6__halffS2_fjLj1024ELj4ENS_18Kernel_traits_baseILj20480ES2_fS2_fjLj1024EEEEEEEvNS_9BwdParamsE)
        /*1160*/ 	.word	0x0000003a


	//----- nvinfo : EIATTR_FRAME_SIZE
	.align		4
.L_741:
        /*1164*/ 	.byte	0x04, 0x11
        /*1166*/ 	.short	(.L_743 - .L_742)
	.align		4
.L_742:
        /*1168*/ 	.word	index@(_ZN10layer_norm22ln_bwd_finalize_kernelINS_22Kernel_traits_finalizeILj20480E6__halffS2_fjLj1024ELj4ENS_18Kernel_traits_baseILj20480ES2_fS2_fjLj1024EEEEEEEvNS_9BwdParamsE)
        /*116c*/ 	.word	0x00000000


	//----- nvinfo : EIATTR_REGCOUNT
	.align		4
.L_743:
        /*1170*/ 	.byte	0x04, 0x2f
        /*1172*/ 	.short	(.L_745 - .L_744)
	.align		4
.L_744:
        /*1174*/ 	.word	index@(_ZN10layer_norm13ln_bwd_kernelINS_13Kernel_traitsI13__nv_bfloat16S2_S2_fjLj20480ELj4ELj1ELj4ELj16ENS_18Kernel_traits_baseILj20480ES2_S2_S2_fjLj128EEEEEEEvNS_9BwdParamsE)
        /*1178*/ 	.word	0x000000ff


	//----- nvinfo : EIATTR_FRAME_SIZE
	.align		4
.L_745:
        /*117c*/ 	.byte	0x04, 0x11
        /*117e*/ 	.short	(.L_747 - .L_746)
	.align		4
.L_746:
        /*1180*/ 	.word	index@(_ZN10layer_norm13ln_bwd_kernelINS_13Kernel_traitsI13__nv_bfloat16S2_S2_fjLj20480ELj4ELj1ELj4ELj16ENS_18Kernel_traits_baseILj20480ES2_S2_S2_fjLj128EEEEEEEvNS_9BwdParamsE)
        /*1184*/ 	.word	0x00000118


	//----- nvinfo : EIATTR_REGCOUNT
	.align		4
.L_747:
        /*1188*/ 	.byte	0x04, 0x2f
        /*118a*/ 	.short	(.L_749 - .L_748)
	.align		4
.L_748:
        /*118c*/ 	.word	index@(_ZN10layer_norm22ln_bwd_finalize_kernelINS_22Kernel_traits_finalizeILj20480E13__nv_bfloat16S2_S2_fjLj1024ELj4ENS_18Kernel_traits_baseILj20480ES2_S2_S2_fjLj1024EEEEEEEvNS_9BwdParamsE)
        /*1190*/ 	.word	0x0000003a


	//----- nvinfo : EIATTR_FRAME_SIZE
	.align		4
.L_749:
        /*1194*/ 	.byte	0x04, 0x11
        /*1196*/ 	.short	(.L_751 - .L_750)
	.align		4
.L_750:
        /*1198*/ 	.word	index@(_ZN10layer_norm22ln_bwd_finalize_kernelINS_22Kernel_traits_finalizeILj20480E13__nv_bfloat16S2_S2_fjLj1024ELj4ENS_18Kernel_traits_baseILj20480ES2_S2_S2_fjLj1024EEEEEEEvNS_9BwdParamsE)
        /*119c*/ 	.word	0x00000000


	//----- nvinfo : EIATTR_REGCOUNT
	.align		4
.L_751:
        /*11a0*/ 	.byte	0x04, 0x2f
        /*11a2*/ 	.short	(.L_753 - .L_752)
	.align		4
.L_752:
        /*11a4*/ 	.word	index@(_ZN10layer_norm13ln_bwd_kernelINS_13Kernel_traitsI13__nv_bfloat16fS2_fjLj20480ELj4ELj1ELj4ELj16ENS_18Kernel_traits_baseILj20480ES2_fS2_fjLj128EEEEEEEvNS_9BwdParamsE)
        /*11a8*/ 	.word	0x000000ff


	//----- nvinfo : EIATTR_FRAME_SIZE
	.align		4
.L_753:
        /*11ac*/ 	.byte	0x04, 0x11
        /*11ae*/ 	.short	(.L_755 - .L_754)
	.align		4
.L_754:
        /*11b0*/ 	.word	index@(_ZN10layer_norm13ln_bwd_kernelINS_13Kernel_traitsI13__nv_bfloat16fS2_fjLj20480ELj4ELj1ELj4ELj16ENS_18Kernel_traits_baseILj20480ES2_fS2_fjLj128EEEEEEEvNS_9BwdParamsE)
        /*11b4*/ 	.word	0x00000100


	//----- nvinfo : EIATTR_REGCOUNT
	.align		4
.L_755:
        /*11b8*/ 	.byte	0x04, 0x2f
        /*11ba*/ 	.short	(.L_757 - .L_756)
	.align		4
.L_756:
        /*11bc*/ 	.word	index@(_ZN10layer_norm22ln_bwd_finalize_kernelINS_22Kernel_traits_finalizeILj20480E13__nv_bfloat16fS2_fjLj1024ELj4ENS_18Kernel_traits_baseILj20480ES2_fS2_fjLj1024EEEEEEEvNS_9BwdParamsE)
        /*11c0*/ 	.word	0x0000003a


	//----- nvinfo : EIATTR_FRAME_SIZE
	.align		4
.L_757:
        /*11c4*/ 	.byte	0x04, 0x11
        /*11c6*/ 	.short	(.L_759 - .L_758)
	.align		4
.L_758:
        /*11c8*/ 	.word	index@(_ZN10layer_norm22ln_bwd_finalize_kernelINS_22Kernel_traits_finalizeILj20480E13__nv_bfloat16fS2_fjLj1024ELj4ENS_18Kernel_traits_baseILj20480ES2_fS2_fjLj1024EEEEEEEvNS_9BwdParamsE)
        /*11cc*/ 	.word	0x00000000


	//----- nvinfo : EIATTR_REGCOUNT
	.align		4
.L_759:
        /*11d0*/ 	.byte	0x04, 0x2f
        /*11d2*/ 	.short	(.L_761 - .L_760)
	.align		4
.L_760:
        /*11d4*/ 	.word	index@(_ZN10layer_norm13ln_bwd_kernelINS_13Kernel_traitsIffffjLj24576ELj4ELj1ELj8ELj16ENS_18Kernel_traits_baseILj24576EffffjLj256EEEEEEEvNS_9BwdParamsE)
        /*11d8*/ 	.word	0x000000cd


	//----- nvinfo : EIATTR_FRAME_SIZE
	.align		4
.L_761:
        /*11dc*/ 	.byte	0x04, 0x11
        /*11de*/ 	.short	(.L_763 - .L_762)
	.align		4
.L_762:
        /*11e0*/ 	.word	index@(_ZN10layer_norm13ln_bwd_kernelINS_13Kernel_traitsIffffjLj24576ELj4ELj1ELj8ELj16ENS_18Kernel_traits_baseILj24576EffffjLj256EEEEEEEvNS_9BwdParamsE)
        /*11e4*/ 	.word	0x00000000


	//----- nvinfo : EIATTR_REGCOUNT
	.align		4
.L_763:
        /*11e8*/ 	.byte	0x04, 0x2f
        /*11ea*/ 	.short	(.L_765 - .L_764)
	.align		4
.L_764:
        /*11ec*/ 	.word	index@(_ZN10layer_norm22ln_bwd_finalize_kernelINS_22Kernel_traits_finalizeILj24576EffffjLj1024ELj4ENS_18Kernel_traits_baseILj24576EffffjLj1024EEEEEEEvNS_9BwdParamsE)
        /*11f0*/ 	.word	0x0000003a


	//----- nvinfo : EIATTR_FRAME_SIZE
	.align		4
.L_765:
        /*11f4*/ 	.byte	0x04, 0x11
        /*11f6*/ 	.short	(.L_767 - .L_766)
	.align		4
.L_766:
        /*11f8*/ 	.word	index@(_ZN10layer_norm22ln_bwd_finalize_kernelINS_22Kernel_traits_finalizeILj24576EffffjLj1024ELj4ENS_18Kernel_traits_baseILj24576EffffjLj1024EEEEEEEvNS_9BwdParamsE)
        /*11fc*/ 	.word	0x00000000


	//----- nvinfo : EIATTR_REGCOUNT
	.align		4
.L_767:
        /*1200*/ 	.byte	0x04, 0x2f
        /*1202*/ 	.short	(.L_769 - .L_768)
	.align		4
.L_768:
        /*1204*/ 	.word	index@(_ZN10layer_norm13ln_bwd_kernelINS_13Kernel_traitsI6__halfS2_S2_fjLj24576ELj4ELj1ELj8ELj16ENS_18Kernel_traits_baseILj24576ES2_S2_S2_fjLj256EEEEEEEvNS_9BwdParamsE)
        /*1208*/ 	.word	0x000000bb


	//----- nvinfo : EIATTR_FRAME_SIZE
	.align		4
.L_769:
        /*120c*/ 	.byte	0x04, 0x11
        /*120e*/ 	.short	(.L_771 - .L_770)
	.align		4
.L_770:
        /*1210*/ 	.word	index@(_ZN10layer_norm13ln_bwd_kernelINS_13Kernel_traitsI6__halfS2_S2_fjLj24576ELj4ELj1ELj8ELj16ENS_18Kernel_traits_baseILj24576ES2_S2_S2_fjLj256EEEEEEEvNS_9BwdParamsE)
        /*1214*/ 	.word	0x00000000


	//----- nvinfo : EIATTR_REGCOUNT
	.align		4
.L_771:
        /*1218*/ 	.byte	0x04, 0x2f
        /*121a*/ 	.short	(.L_773 - .L_772)
	.align		4
.L_772:
        /*121c*/ 	.word	index@(_ZN10layer_norm22ln_bwd_finalize_kernelINS_22Kernel_traits_finalizeILj24576E6__halfS2_S2_fjLj1024ELj4ENS_18Kernel_traits_baseILj24576ES2_S2_S2_fjLj1024EEEEEEEvNS_9BwdParamsE)
        /*1220*/ 	.word	0x0000003a


	//----- nvinfo : EIATTR_FRAME_SIZE
	.align		4
.L_773:
        /*1224*/ 	.byte	0x04, 0x11
        /*1226*/ 	.short	(.L_775 - .L_774)
	.align		4
.L_774:
        /*1228*/ 	.word	index@(_ZN10layer_norm22ln_bwd_finalize_kernelINS_22Kernel_traits_finalizeILj24576E6__halfS2_S2_fjLj1024ELj4ENS_18Kernel_traits_baseILj24576ES2_S2_S2_fjLj1024EEEEEEEvNS_9BwdParamsE)
        /*122c*/ 	.word	0x00000000


	//----- nvinfo : EIATTR_REGCOUNT
	.align		4
.L_775:
        /*1230*/ 	.byte	0x04, 0x2f
        /*1232*/ 	.short	(.L_777 - .L_776)
	.align		4
.L_776:
        /*1234*/ 	.word	index@(_ZN10layer_norm13ln_bwd_kernelINS_13Kernel_traitsI6__halffS2_fjLj24576ELj4ELj1ELj8ELj16ENS_18Kernel_traits_baseILj24576ES2_fS2_fjLj256EEEEEEEvNS_9BwdParamsE)
        /*1238*/ 	.word	0x000000ca


	//----- nvinfo : EIATTR_FRAME_SIZE
	.align		4
.L_777:
        /*123c*/ 	.byte	0x04, 0x11
        /*123e*/ 	.short	(.L_779 - .L_778)
	.align		4
.L_778:
        /*1240*/ 	.word	index@(_ZN10layer_norm13ln_bwd_kernelINS_13Kernel_traitsI6__halffS2_fjLj24576ELj4ELj1ELj8ELj16ENS_18Kernel_traits_baseILj24576ES2_fS2_fjLj256EEEEEEEvNS_9BwdParamsE)
        /*1244*/ 	.word	0x00000000


	//----- nvinfo : EIATTR_REGCOUNT
	.align		4
.L_779:
        /*1248*/ 	.byte	0x04, 0x2f
        /*124a*/ 	.short	(.L_781 - .L_780)
	.align		4
.L_780:
        /*124c*/ 	.word	index@(_ZN10layer_norm22ln_bwd_finalize_kernelINS_22Kernel_traits_finalizeILj24576E6__halffS2_fjLj1024ELj4ENS_18Kernel_traits_baseILj24576ES2_fS2_fjLj1024EEEEEEEvNS_9BwdParamsE)
        /*1250*/ 	.word	0x0000003a


	//----- nvinfo : EIATTR_FRAME_SIZE
	.align		4
.L_781:
        /*1254*/ 	.byte	0x04, 0x11
        /*1256*/ 	.short	(.L_783 - .L_782)
	.align		4
.L_782:
        /*1258*/ 	.word	index@(_ZN10layer_norm22ln_bwd_finalize_kernelINS_22Kernel_traits_finalizeILj24576E6__halffS2_fjLj1024ELj4ENS_18Kernel_traits_baseILj24576ES2_fS2_fjLj1024EEEEEEEvNS_9BwdParamsE)
        /*125c*/ 	.word	0x00000000


	//----- nvinfo : EIATTR_REGCOUNT
	.align		4
.L_783:
        /*1260*/ 	.byte	0x04, 0x2f
        /*1262*/ 	.short	(.L_785 - .L_784)
	.align		4
.L_784:
        /*1264*/ 	.word	index@(_ZN10layer_norm13ln_bwd_kernelINS_13Kernel_traitsI13__nv_bfloat16S2_S2_fjLj24576ELj4ELj1ELj8ELj16ENS_18Kernel_traits_baseILj24576ES2_S2_S2_fjLj256EEEEEEEvNS_9BwdParamsE)
        /*1268*/ 	.word	0x000000d6


	//----- nvinfo : EIATTR_FRAME_SIZE
	.align		4
.L_785:
        /*126c*/ 	.byte	0x04, 0x11
        /*126e*/ 	.short	(.L_787 - .L_786)
	.align		4
.L_786:
        /*1270*/ 	.word	index@(_ZN10layer_norm13ln_bwd_kernelINS_13Kernel_traitsI13__nv_bfloat16S2_S2_fjLj24576ELj4ELj1ELj8ELj16ENS_18Kernel_traits_baseILj24576ES2_S2_S2_fjLj256EEEEEEEvNS_9BwdParamsE)
        /*1274*/ 	.word	0x00000000


	//----- nvinfo : EIATTR_REGCOUNT
	.align		4
.L_787:
        /*1278*/ 	.byte	0x04, 0x2f
        /*127a*/ 	.short	(.L_789 - .L_788)
	.align		4
.L_788:
        /*127c*/ 	.word	index@(_ZN10layer_norm22ln_bwd_finalize_kernelINS_22Kernel_traits_finalizeILj24576E13__nv_bfloat16S2_S2_fjLj1024ELj4ENS_18Kernel_traits_baseILj24576ES2_S2_S2_fjLj1024EEEEEEEvNS_9BwdParamsE)
        /*1280*/ 	.word	0x0000003a


	//----- nvinfo : EIATTR_FRAME_SIZE
	.align		4
.L_789:
        /*1284*/ 	.byte	0x04, 0x11
        /*1286*/ 	.short	(.L_791 - .L_790)
	.align		4
.L_790:
        /*1288*/ 	.word	index@(_ZN10layer_norm22ln_bwd_finalize_kernelINS_22Kernel_traits_finalizeILj24576E13__nv_bfloat16S2_S2_fjLj1024ELj4ENS_18Kernel_traits_baseILj24576ES2_S2_S2_fjLj1024EEEEEEEvNS_9BwdParamsE)
        /*128c*/ 	.word	0x00000000


	//----- nvinfo : EIATTR_REGCOUNT
	.align		4
.L_791:
        /*1290*/ 	.byte	0x04, 0x2f
        /*1292*/ 	.short	(.L_793 - .L_792)
	.align		4
.L_792:
        /*1294*/ 	.word	index@(_ZN10layer_norm13ln_bwd_kernelINS_13Kernel_traitsI13__nv_bfloat16fS2_fjLj24576ELj4ELj1ELj8ELj16ENS_18Kernel_traits_baseILj24576ES2_fS2_fjLj256EEEEEEEvNS_9BwdParamsE)
        /*1298*/ 	.word	0x000000e4


	//----- nvinfo : EIATTR_FRAME_SIZE
	.align		4
.L_793:
        /*129c*/ 	.byte	0x04, 0x11
        /*129e*/ 	.short	(.L_795 - .L_794)
	.align		4
.L_794:
        /*12a0*/ 	.word	index@(_ZN10layer_norm13ln_bwd_kernelINS_13Kernel_traitsI13__nv_bfloat16fS2_fjLj24576ELj4ELj1ELj8ELj16ENS_18Kernel_traits_baseILj24576ES2_fS2_fjLj256EEEEEEEvNS_9BwdParamsE)
        /*12a4*/ 	.word	0x00000000


	//----- nvinfo : EIATTR_REGCOUNT
	.align		4
.L_795:
        /*12a8*/ 	.byte	0x04, 0x2f
        /*12aa*/ 	.short	(.L_797 - .L_796)
	.align		4
.L_796:
        /*12ac*/ 	.word	index@(_ZN10layer_norm22ln_bwd_finalize_kernelINS_22Kernel_traits_finalizeILj24576E13__nv_bfloat16fS2_fjLj1024ELj4ENS_18Kernel_traits_baseILj24576ES2_fS2_fjLj1024EEEEEEEvNS_9BwdParamsE)
        /*12b0*/ 	.word	0x0000003a


	//----- nvinfo : EIATTR_FRAME_SIZE
	.align		4
.L_797:
        /*12b4*/ 	.byte	0x04, 0x11
        /*12b6*/ 	.short	(.L_799 - .L_798)
	.align		4
.L_798:
        /*12b8*/ 	.word	index@(_ZN10layer_norm22ln_bwd_finalize_kernelINS_22Kernel_traits_finalizeILj24576E13__nv_bfloat16fS2_fjLj1024ELj4ENS_18Kernel_traits_baseILj24576ES2_fS2_fjLj1024EEEEEEEvNS_9BwdParamsE)
        /*12bc*/ 	.word	0x00000000


	//----- nvinfo : EIATTR_REGCOUNT
	.align		4
.L_799:
        /*12c0*/ 	.byte	0x04, 0x2f
        /*12c2*/ 	.short	(.L_801 - .L_800)
	.align		4
.L_800:
        /*12c4*/ 	.word	index@(_ZN10layer_norm13ln_bwd_kernelINS_13Kernel_traitsIffffjLj25600ELj5ELj1ELj4ELj16ENS_18Kernel_traits_baseILj25600EffffjLj128EEEEEEEvNS_9BwdParamsE)
        /*12c8*/ 	.word	0x000000ff


	//----- nvinfo : EIATTR_FRAME_SIZE
	.align		4
.L_801:
        /*12cc*/ 	.byte	0x04, 0x11
        /*12ce*/ 	.short	(.L_803 - .L_802)
	.align		4
.L_802:
        /*12d0*/ 	.word	index@(_ZN10layer_norm13ln_bwd_kernelINS_13Kernel_traitsIffffjLj25600ELj5ELj1ELj4ELj16ENS_18Kernel_traits_baseILj25600EffffjLj128EEEEEEEvNS_9BwdParamsE)
        /*12d4*/ 	.word	0x000000b0


	//----- nvinfo : EIATTR_REGCOUNT
	.align		4
.L_803:
        /*12d8*/ 	.byte	0x04, 0x2f
        /*12da*/ 	.short	(.L_805 - .L_804)
	.align		4
.L_804:
        /*12dc*/ 	.word	index@(_ZN10layer_norm22ln_bwd_finalize_kernelINS_22Kernel_traits_finalizeILj25600EffffjLj1024ELj4ENS_18Kernel_traits_baseILj25600EffffjLj1024EEEEEEEvNS_9BwdParamsE)
        /*12e0*/ 	.word	0x0000003a


	//----- nvinfo : EIATTR_FRAME_SIZE
	.align		4
.L_805:
        /*12e4*/ 	.byte	0x04, 0x11
        /*12e6*/ 	.short	(.L_807 - .L_806)
	.align		4
.L_806:
        /*12e8*/ 	.word	index@(_ZN10layer_norm22ln_bwd_finalize_kernelINS_22Kernel_traits_finalizeILj25600EffffjLj1024ELj4ENS_18Kernel_traits_baseILj25600EffffjLj1024EEEEEEEvNS_9BwdParamsE)
        /*12ec*/ 	.word	0x00000000


	//----- nvinfo : EIATTR_REGCOUNT
	.align		4
.L_807:
        /*12f0*/ 	.byte	0x04, 0x2f
        /*12f2*/ 	.short	(.L_809 - .L_808)
	.align		4
.L_808:
        /*12f4*/ 	.word	index@(_ZN10layer_norm13ln_bwd_kernelINS_13Kernel_traitsI6__halfS2_S2_fjLj25600ELj5ELj1ELj4ELj16ENS_18Kernel_traits_baseILj25600ES2_S2_S2_fjLj128EEEEEEEvNS_9BwdParamsE)
        /*12f8*/ 	.word	0x000000ff


	//----- nvinfo : EIATTR_FRAME_SIZE
	.align		4
.L_809:
        /*12fc*/ 	.byte	0x04, 0x11
        /*12fe*/ 	.short	(.L_811 - .L_810)
	.align		4
.L_810:
        /*1300*/ 	.word	index@(_ZN10layer_norm13ln_bwd_kernelINS_13Kernel_traitsI6__halfS2_S2_fjLj25600ELj5ELj1ELj4ELj16ENS_18Kernel_traits_baseILj25600ES2_S2_S2_fjLj128EEEEEEEvNS_9BwdParamsE)
        /*1304*/ 	.word	0x00000090


	//----- nvinfo : EIATTR_REGCOUNT
	.align		4
.L_811:
        /*1308*/ 	.byte	0x04, 0x2f
        /*130a*/ 	.short	(.L_813 - .L_812)
	.align		4
.L_812:
        /*130c*/ 	.word	index@(_ZN10layer_norm22ln_bwd_finalize_kernelINS_22Kernel_traits_finalizeILj25600E6__halfS2_S2_fjLj1024ELj4ENS_18Kernel_traits_baseILj25600ES2_S2_S2_fjLj1024EEEEEEEvNS_9BwdParamsE)
        /*1310*/ 	.word	0x0000003a


	//----- nvinfo : EIATTR_FRAME_SIZE
	.align		4
.L_813:
        /*1314*/ 	.byte	0x04, 0x11
        /*1316*/ 	.short	(.L_815 - .L_814)
	.align		4
.L_814:
        /*1318*/ 	.word	index@(_ZN10layer_norm22ln_bwd_finalize_kernelINS_22Kernel_traits_finalizeILj25600E6__halfS2_S2_fjLj1024ELj4ENS_18Kernel_traits_baseILj25600ES2_S2_S2_fjLj1024EEEEEEEvNS_9BwdParamsE)
        /*131c*/ 	.word	0x00000000


	//----- nvinfo : EIATTR_REGCOUNT
	.align		4
.L_815:
        /*1320*/ 	.byte	0x04, 0x2f
        /*1322*/ 	.short	(.L_817 - .L_816)
	.align		4
.L_816:
        /*1324*/ 	.word	index@(_ZN10layer_norm13ln_bwd_kernelINS_13Kernel_traitsI6__halffS2_fjLj25600ELj5ELj1ELj4ELj16ENS_18Kernel_traits_baseILj25600ES2_fS2_fjLj128EEEEEEEvNS_9BwdParamsE)
        /*1328*/ 	.word	0x000000ff


	//----- nvinfo : EIATTR_FRAME_SIZE
	.align		4
.L_817:
        /*132c*/ 	.byte	0x04, 0x11
        /*132e*/ 	.short	(.L_819 - .L_818)
	.align		4
.L_818:
        /*1330*/ 	.word	index@(_ZN10layer_norm13ln_bwd_kernelINS_13Kernel_traitsI6__halffS2_fjLj25600ELj5ELj1ELj4ELj16ENS_18Kernel_traits_baseILj25600ES2_fS2_fjLj128EEEEEEEvNS_9BwdParamsE)
        /*1334*/ 	.word	0x000000a8


	//----- nvinfo : EIATTR_REGCOUNT
	.align		4
.L_819:
        /*1338*/ 	.byte	0x04, 0x2f
        /*133a*/ 	.short	(.L_821 - .L_820)
	.align		4
.L_820:
        /*133c*/ 	.word	index@(_ZN10layer_norm22ln_bwd_finalize_kernelINS_22Kernel_traits_finalizeILj25600E6__halffS2_fjLj1024ELj4ENS_18Kernel_traits_baseILj25600ES2_fS2_fjLj1024EEEEEEEvNS_9BwdParamsE)
        /*1340*/ 	.word	0x0000003a


	//----- nvinfo : EIATTR_FRAME_SIZE
	.align		4
.L_821:
        /*1344*/ 	.byte	0x04, 0x11
        /*1346*/ 	.short	(.L_823 - .L_822)
	.align		4
.L_822:
        /*1348*/ 	.word	index@(_ZN10layer_norm22ln_bwd_finalize_kernelINS_22Kernel_traits_finalizeILj25600E6__halffS2_fjLj1024ELj4ENS_18Kernel_traits_baseILj25600ES2_fS2_fjLj1024EEEEEEEvNS_9BwdParamsE)
        /*134c*/ 	.word	0x00000000


	//----- nvinfo : EIATTR_REGCOUNT
	.align		4
.L_823:
        /*1350*/ 	.byte	0x04, 0x2f
        /*1352*/ 	.short	(.L_825 - .L_824)
	.align		4
.L_824:
        /*1354*/ 	.word	index@(_ZN10layer_norm13ln_bwd_kernelINS_13Kernel_traitsI13__nv_bfloat16S2_S2_fjLj25600ELj5ELj1ELj4ELj16ENS_18Kernel_traits_baseILj25600ES2_S2_S2_fjLj128EEEEEEEvNS_9BwdParamsE)
        /*1358*/ 	.word	0x000000ff


	//----- nvinfo : EIATTR_FRAME_SIZE
	.align		4
.L_825:
        /*135c*/ 	.byte	0x04, 0x11
        /*135e*/ 	.short	(.L_827 - .L_826)
	.align		4
.L_826:
        /*1360*/ 	.word	index@(_ZN10layer_norm13ln_bwd_kernelINS_13Kernel_traitsI13__nv_bfloat16S2_S2_fjLj25600ELj5ELj1ELj4ELj16ENS_18Kernel_traits_baseILj25600ES2_S2_S2_fjLj128EEEEEEEvNS_9BwdParamsE)
        /*1364*/ 	.word	0x000000e0


	//----- nvinfo : EIATTR_REGCOUNT
	.align		4
.L_827:
        /*1368*/ 	.byte	0x04, 0x2f
        /*136a*/ 	.short	(.L_829 - .L_828)
	.align		4
.L_828:
        /*136c*/ 	.word	index@(_ZN10layer_norm22ln_bwd_finalize_kernelINS_22Kernel_traits_finalizeILj25600E13__nv_bfloat16S2_S2_fjLj1024ELj4ENS_18Kernel_traits_baseILj25600ES2_S2_S2_fjLj1024EEEEEEEvNS_9BwdParamsE)
        /*1370*/ 	.word	0x0000003a


	//----- nvinfo : EIATTR_FRAME_SIZE
	.align		4
.L_829:
        /*1374*/ 	.byte	0x04, 0x11
        /*1376*/ 	.short	(.L_831 - .L_830)
	.align		4
.L_830:
        /*1378*/ 	.word	index@(_ZN10layer_norm22ln_bwd_finalize_kernelINS_22Kernel_traits_finalizeILj25600E13__nv_bfloat16S2_S2_fjLj1024ELj4ENS_18Kernel_traits_baseILj25600ES2_S2_S2_fjLj1024EEEEEEEvNS_9BwdParamsE)
        /*137c*/ 	.word	0x00000000


	//----- nvinfo : EIATTR_REGCOUNT
	.align		4
.L_831:
        /*1380*/ 	.byte	0x04, 0x2f
        /*1382*/ 	.short	(.L_833 - .L_832)
	.align		4
.L_832:
        /*1384*/ 	.word	index@(_ZN10layer_norm13ln_bwd_kernelINS_13Kernel_traitsI13__nv_bfloat16fS2_fjLj25600ELj5ELj1ELj4ELj16ENS_18Kernel_traits_baseILj25600ES2_fS2_fjLj128EEEEEEEvNS_9BwdParamsE)
        /*1388*/ 	.word	0x000000ff


	//----- nvinfo : EIATTR_FRAME_SIZE
	.align		4
.L_833:
        /*138c*/ 	.byte	0x04, 0x11
        /*138e*/ 	.short	(.L_835 - .L_834)
	.align		4
.L_834:
        /*1390*/ 	.word	index@(_ZN10layer_norm13ln_bwd_kernelINS_13Kernel_traitsI13__nv_bfloat16fS2_fjLj25600ELj5ELj1ELj4ELj16ENS_18Kernel_traits_baseILj25600ES2_fS2_fjLj128EEEEEEEvNS_9BwdParamsE)
        /*1394*/ 	.word	0x000000f8


	//----- nvinfo : EIATTR_REGCOUNT
	.align		4
.L_835:
        /*1398*/ 	.byte	0x04, 0x2f
        /*139a*/ 	.short	(.L_837 - .L_836)
	.align		4
.L_836:
        /*139c*/ 	.word	index@(_ZN10layer_norm22ln_bwd_finalize_kernelINS_22Kernel_traits_finalizeILj25600E13__nv_bfloat16fS2_fjLj1024ELj4ENS_18Kernel_traits_baseILj25600ES2_fS2_fjLj1024EEEEEEEvNS_9BwdParamsE)
        /*13a0*/ 	.word	0x0000003a


	//----- nvinfo : EIATTR_FRAME_SIZE
	.align		4
.L_837:
        /*13a4*/ 	.byte	0x04, 0x11
        /*13a6*/ 	.short	(.L_839 - .L_838)
	.align		4
.L_838:
        /*13a8*/ 	.word	index@(_ZN10layer_norm22ln_bwd_finalize_kernelINS_22Kernel_traits_finalizeILj25600E13__nv_bfloat16fS2_fjLj1024ELj4ENS_18Kernel_traits_baseILj25600ES2_fS2_fjLj1024EEEEEEEvNS_9BwdParamsE)
        /*13ac*/ 	.word	0x00000000


	//----- nvinfo : EIATTR_REGCOUNT
	.align		4
.L_839:
        /*13b0*/ 	.byte	0x04, 0x2f
        /*13b2*/ 	.short	(.L_841 - .L_840)
	.align		4
.L_840:
        /*13b4*/ 	.word	index@(_ZN10layer_norm13ln_bwd_kernelINS_13Kernel_traitsIffffjLj30720ELj4ELj1ELj8ELj8ENS_18Kernel_traits_baseILj30720EffffjLj256EEEEEEEvNS_9BwdParamsE)
        /*13b8*/ 	.word	0x000000fa


	//----- nvinfo : EIATTR_FRAME_SIZE
	.align		4
.L_841:
        /*13bc*/ 	.byte	0x04, 0x11
        /*13be*/ 	.short	(.L_843 - .L_842)
	.align		4
.L_842:
        /*13c0*/ 	.word	index@(_ZN10layer_norm13ln_bwd_kernelINS_13Kernel_traitsIffffjLj30720ELj4ELj1ELj8ELj8ENS_18Kernel_traits_baseILj30720EffffjLj256EEEEEEEvNS_9BwdParamsE)
        /*13c4*/ 	.word	0x00000000


	//----- nvinfo : EIATTR_REGCOUNT
	.align		4
.L_843:
        /*13c8*/ 	.byte	0x04, 0x2f
        /*13ca*/ 	.short	(.L_845 - .L_844)
	.align		4
.L_844:
        /*13cc*/ 	.word	index@(_ZN10layer_norm22ln_bwd_finalize_kernelINS_22Kernel_traits_finalizeILj30720EffffjLj1024ELj4ENS_18Kernel_traits_baseILj30720EffffjLj1024EEEEEEEvNS_9BwdParamsE)
        /*13d0*/ 	.word	0x0000003a


	//----- nvinfo : EIATTR_FRAME_SIZE
	.align		4
.L_845:
        /*13d4*/ 	.byte	0x04, 0x11
        /*13d6*/ 	.short	(.L_847 - .L_846)
	.align		4
.L_846:
        /*13d8*/ 	.word	index@(_ZN10layer_norm22ln_bwd_finalize_kernelINS_22Kernel_traits_finalizeILj30720EffffjLj1024ELj4ENS_18Kernel_traits_baseILj30720EffffjLj1024EEEEEEEvNS_9BwdParamsE)
        /*13dc*/ 	.word	0x00000000


	//----- nvinfo : EIATTR_REGCOUNT
	.align		4
.L_847:
        /*13e0*/ 	.byte	0x04, 0x2f
        /*13e2*/ 	.short	(.L_849 - .L_848)
	.align		4
.L_848:
        /*13e4*/ 	.word	index@(_ZN10layer_norm13ln_bwd_kernelINS_13Kernel_traitsI6__halfS2_S2_fjLj30720ELj4ELj1ELj8ELj4ENS_18Kernel_traits_baseILj30720ES2_S2_S2_fjLj256EEEEEEEvNS_9BwdParamsE)
        /*13e8*/ 	.word	0x000000f6


	//----- nvinfo : EIATTR_FRAME_SIZE
	.align		4
.L_849:
        /*13ec*/ 	.byte	0x04, 0x11
        /*13ee*/ 	.short	(.L_851 - .L_850)
	.align		4
.L_850:
        /*13f0*/ 	.word	index@(_ZN10layer_norm13ln_bwd_kernelINS_13Kernel_traitsI6__halfS2_S2_fjLj30720ELj4ELj1ELj8ELj4ENS_18Kernel_traits_baseILj30720ES2_S2_S2_fjLj256EEEEEEEvNS_9BwdParamsE)
        /*13f4*/ 	.word	0x00000000


	//----- nvinfo : EIATTR_REGCOUNT
	.align		4
.L_851:
        /*13f8*/ 	.byte	0x04, 0x2f
        /*13fa*/ 	.short	(.L_853 - .L_852)
	.align		4
.L_852:
        /*13fc*/ 	.word	index@(_ZN10layer_norm22ln_bwd_finalize_kernelINS_22Kernel_traits_finalizeILj30720E6__halfS2_S2_fjLj1024ELj4ENS_18Kernel_traits_baseILj30720ES2_S2_S2_fjLj1024EEEEEEEvNS_9BwdParamsE)
        /*1400*/ 	.word	0x0000003a


	//----- nvinfo : EIATTR_FRAME_SIZE
	.align		4
.L_853:
        /*1404*/ 	.byte	0x04, 0x11
        /*1406*/ 	.short	(.L_855 - .L_854)
	.align		4
.L_854:
        /*1408*/ 	.word	index@(_ZN10layer_norm22ln_bwd_finalize_kernelINS_22Kernel_traits_finalizeILj30720E6__halfS2_S2_fjLj1024ELj4ENS_18Kernel_traits_baseILj30720ES2_S2_S2_fjLj1024EEEEEEEvNS_9BwdParamsE)
        /*140c*/ 	.word	0x00000000


	//----- nvinfo : EIATTR_REGCOUNT
	.align		4
.L_855:
        /*1410*/ 	.byte	0x04, 0x2f
        /*1412*/ 	.short	(.L_857 - .L_856)
	.align		4
.L_856:
        /*1414*/ 	.word	index@(_ZN10layer_norm13ln_bwd_kernelINS_13Kernel_traitsI6__halffS2_fjLj30720ELj4ELj1ELj8ELj8ENS_18Kernel_traits_baseILj30720ES2_fS2_fjLj256EEEEEEEvNS_9BwdParamsE)
        /*1418*/ 	.word	0x000000fe


	//----- nvinfo : EIATTR_FRAME_SIZE
	.align		4
.L_857:
        /*141c*/ 	.byte	0x04, 0x11
        /*141e*/ 	.short	(.L_859 - .L_858)
	.align		4
.L_858:
        /*1420*/ 	.word	index@(_ZN10layer_norm13ln_bwd_kernelINS_13Kernel_traitsI6__halffS2_fjLj30720ELj4ELj1ELj8ELj8ENS_18Kernel_traits_baseILj30720ES2_fS2_fjLj256EEEEEEEvNS_9BwdParamsE)
        /*1424*/ 	.word	0x00000000


	//----- nvinfo : EIATTR_REGCOUNT
	.align		4
.L_859:
        /*1428*/ 	.byte	0x04, 0x2f
        /*142a*/ 	.short	(.L_861 - .L_860)
	.align		4
.L_860:
        /*142c*/ 	.word	index@(_ZN10layer_norm22ln_bwd_finalize_kernelINS_22Kernel_traits_finalizeILj30720E6__halffS2_fjLj1024ELj4ENS_18Kernel_traits_baseILj30720ES2_fS2_fjLj1024EEEEEEEvNS_9BwdParamsE)
        /*1430*/ 	.word	0x0000003a


	//----- nvinfo : EIATTR_FRAME_SIZE
	.align		4
.L_861:
        /*1434*/ 	.byte	0x04, 0x11
        /*1436*/ 	.short	(.L_863 - .L_862)
	.align		4
.L_862:
        /*1438*/ 	.word	index@(_ZN10layer_norm22ln_bwd_finalize_kernelINS_22Kernel_traits_finalizeILj30720E6__halffS2_fjLj1024ELj4ENS_18Kernel_traits_baseILj30720ES2_fS2_fjLj1024EEEEEEEvNS_9BwdParamsE)
        /*143c*/ 	.word	0x00000000


	//----- nvinfo : EIATTR_REGCOUNT
	.align		4
.L_863:
        /*1440*/ 	.byte	0x04, 0x2f
        /*1442*/ 	.short	(.L_865 - .L_864)
	.align		4
.L_864:
        /*1444*/ 	.word	index@(_ZN10layer_norm13ln_bwd_kernelINS_13Kernel_traitsI13__nv_bfloat16S2_S2_fjLj30720ELj4ELj1ELj8ELj4ENS_18Kernel_traits_baseILj30720ES2_S2_S2_fjLj256EEEEEEEvNS_9BwdParamsE)
        /*1448*/ 	.word	0x000000ff


	//----- nvinfo : EIATTR_FRAME_SIZE
	.align		4
.L_865:
        /*144c*/ 	.byte	0x04, 0x11
        /*144e*/ 	.short	(.L_867 - .L_866)
	.align		4
.L_866:
        /*1450*/ 	.word	index@(_ZN10layer_norm13ln_bwd_kernelINS_13Kernel_traitsI13__nv_bfloat16S2_S2_fjLj30720ELj4ELj1ELj8ELj4ENS_18Kernel_traits_baseILj30720ES2_S2_S2_fjLj256EEEEEEEvNS_9BwdParamsE)
        /*1454*/ 	.word	0x00000000


	//----- nvinfo : EIATTR_REGCOUNT
	.align		4
.L_867:
        /*1458*/ 	.byte	0x04, 0x2f
        /*145a*/ 	.short	(.L_869 - .L_868)
	.align		4
.L_868:
        /*145c*/ 	.word	index@(_ZN10layer_norm22ln_bwd_finalize_kernelINS_22Kernel_traits_finalizeILj30720E13__nv_bfloat16S2_S2_fjLj1024ELj4ENS_18Kernel_traits_baseILj30720ES2_S2_S2_fjLj1024EEEEEEEvNS_9BwdParamsE)
        /*1460*/ 	.word	0x0000003a


	//----- nvinfo : EIATTR_FRAME_SIZE
	.align		4
.L_869:
        /*1464*/ 	.byte	0x04, 0x11
        /*1466*/ 	.short	(.L_871 - .L_870)
	.align		4
.L_870:
        /*1468*/ 	.word	index@(_ZN10layer_norm22ln_bwd_finalize_kernelINS_22Kernel_traits_finalizeILj30720E13__nv_bfloat16S2_S2_fjLj1024ELj4ENS_18Kernel_traits_baseILj30720ES2_S2_S2_fjLj1024EEEEEEEvNS_9BwdParamsE)
        /*146c*/ 	.word	0x00000000


	//----- nvinfo : EIATTR_REGCOUNT
	.align		4
.L_871:
        /*1470*/ 	.byte	0x04, 0x2f
        /*1472*/ 	.short	(.L_873 - .L_872)
	.align		4
.L_872:
        /*1474*/ 	.word	index@(_ZN10layer_norm13ln_bwd_kernelINS_13Kernel_traitsI13__nv_bfloat16fS2_fjLj30720ELj4ELj1ELj8ELj8ENS_18Kernel_traits_baseILj30720ES2_fS2_fjLj256EEEEEEEvNS_9BwdParamsE)
        /*1478*/ 	.word	0x000000ff


	//----- nvinfo : EIATTR_FRAME_SIZE
	.align		4
.L_873:
        /*147c*/ 	.byte	0x04, 0x11
        /*147e*/ 	.short	(.L_875 - .L_874)
	.align		4
.L_874:
        /*1480*/ 	.word	index@(_ZN10layer_norm13ln_bwd_kernelINS_13Kernel_traitsI13__nv_bfloat16fS2_fjLj30720ELj4ELj1ELj8ELj8ENS_18Kernel_traits_baseILj30720ES2_fS2_fjLj256EEEEEEEvNS_9BwdParamsE)
        /*1484*/ 	.word	0x00000000


	//----- nvinfo : EIATTR_REGCOUNT
	.align		4
.L_875:
        /*1488*/ 	.byte	0x04, 0x2f
        /*148a*/ 	.short	(.L_877 - .L_876)
	.align		4
.L_876:
        /*148c*/ 	.word	index@(_ZN10layer_norm22ln_bwd_finalize_kernelINS_22Kernel_traits_finalizeILj30720E13__nv_bfloat16fS2_fjLj1024ELj4ENS_18Kernel_traits_baseILj30720ES2_fS2_fjLj1024EEEEEEEvNS_9BwdParamsE)
        /*1490*/ 	.word	0x0000003a


	//----- nvinfo : EIATTR_FRAME_SIZE
	.align		4
.L_877:
        /*1494*/ 	.byte	0x04, 0x11
        /*1496*/ 	.short	(.L_879 - .L_878)
	.align		4
.L_878:
        /*1498*/ 	.word	index@(_ZN10layer_norm22ln_bwd_finalize_kernelINS_22Kernel_traits_finalizeILj30720E13__nv_bfloat16fS2_fjLj1024ELj4ENS_18Kernel_traits_baseILj30720ES2_fS2_fjLj1024EEEEEEEvNS_9BwdParamsE)
        /*149c*/ 	.word	0x00000000


	//----- nvinfo : EIATTR_REGCOUNT
	.align		4
.L_879:
        /*14a0*/ 	.byte	0x04, 0x2f
        /*14a2*/ 	.short	(.L_881 - .L_880)
	.align		4
.L_880:
        /*14a4*/ 	.word	index@(_ZN10layer_norm13ln_bwd_kernelINS_13Kernel_traitsIffffjLj32768ELj4ELj1ELj8ELj16ENS_18Kernel_traits_baseILj32768EffffjLj256EEEEEEEvNS_9BwdParamsE)
        /*14a8*/ 	.word	0x000000fe


	//----- nvinfo : EIATTR_FRAME_SIZE
	.align		4
.L_881:
        /*14ac*/ 	.byte	0x04, 0x11
        /*14ae*/ 	.short	(.L_883 - .L_882)
	.align		4
.L_882:
        /*14b0*/ 	.word	index@(_ZN10layer_norm13ln_bwd_kernelINS_13Kernel_traitsIffffjLj32768ELj4ELj1ELj8ELj16ENS_18Kernel_traits_baseILj32768EffffjLj256EEEEEEEvNS_9BwdParamsE)
        /*14b4*/ 	.word	0x00000000


	//----- nvinfo : EIATTR_REGCOUNT
	.align		4
.L_883:
        /*14b8*/ 	.byte	0x04, 0x2f
        /*14ba*/ 	.short	(.L_885 - .L_884)
	.align		4
.L_884:
        /*14bc*/ 	.word	index@(_ZN10layer_norm22ln_bwd_finalize_kernelINS_22Kernel_traits_finalizeILj32768EffffjLj1024ELj4ENS_18Kernel_traits_baseILj32768EffffjLj1024EEEEEEEvNS_9BwdParamsE)
        /*14c0*/ 	.word	0x0000003a


	//----- nvinfo : EIATTR_FRAME_SIZE
	.align		4
.L_885:
        /*14c4*/ 	.byte	0x04, 0x11
        /*14c6*/ 	.short	(.L_887 - .L_886)
	.align		4
.L_886:
        /*14c8*/ 	.word	index@(_ZN10layer_norm22ln_bwd_finalize_kernelINS_22Kernel_traits_finalizeILj32768EffffjLj1024ELj4ENS_18Kernel_traits_baseILj32768EffffjLj1024EEEEEEEvNS_9BwdParamsE)
        /*14cc*/ 	.word	0x00000000


	//----- nvinfo : EIATTR_REGCOUNT
	.align		4
.L_887:
        /*14d0*/ 	.byte	0x04, 0x2f
        /*14d2*/ 	.short	(.L_889 - .L_888)
	.align		4
.L_888:
        /*14d4*/ 	.word	index@(_ZN10layer_norm13ln_bwd_kernelINS_13Kernel_traitsI6__halfS2_S2_fjLj32768ELj4ELj1ELj8ELj16ENS_18Kernel_traits_baseILj32768ES2_S2_S2_fjLj256EEEEEEEvNS_9BwdParamsE)
        /*14d8*/ 	.word	0x000000f0


	//----- nvinfo : EIATTR_FRAME_SIZE
	.align		4
.L_889:
        /*14dc*/ 	.byte	0x04, 0x11
        /*14de*/ 	.short	(.L_891 - .L_890)
	.align		4
.L_890:
        /*14e0*/ 	.word	index@(_ZN10layer_norm13ln_bwd_kernelINS_13Kernel_traitsI6__halfS2_S2_fjLj32768ELj4ELj1ELj8ELj16ENS_18Kernel_traits_baseILj32768ES2_S2_S2_fjLj256EEEEEEEvNS_9BwdParamsE)
        /*14e4*/ 	.word	0x00000000


	//----- nvinfo : EIATTR_REGCOUNT
	.align		4
.L_891:
        /*14e8*/ 	.byte	0x04, 0x2f
        /*14ea*/ 	.short	(.L_893 - .L_892)
	.align		4
.L_892:
        /*14ec*/ 	.word	index@(_ZN10layer_norm22ln_bwd_finalize_kernelINS_22Kernel_traits_finalizeILj32768E6__halfS2_S2_fjLj1024ELj4ENS_18Kernel_traits_baseILj32768ES2_S2_S2_fjLj1024EEEEEEEvNS_9BwdParamsE)
        /*14f0*/ 	.word	0x0000003a


	//----- nvinfo : EIATTR_FRAME_SIZE
	.align		4
.L_893:
        /*14f4*/ 	.byte	0x04, 0x11
        /*14f6*/ 	.short	(.L_895 - .L_894)
	.align		4
.L_894:
        /*14f8*/ 	.word	index@(_ZN10layer_norm22ln_bwd_finalize_kernelINS_22Kernel_traits_finalizeILj32768E6__halfS2_S2_fjLj1024ELj4ENS_18Kernel_traits_baseILj32768ES2_S2_S2_fjLj1024EEEEEEEvNS_9BwdParamsE)
        /*14fc*/ 	.word	0x00000000


	//----- nvinfo : EIATTR_REGCOUNT
	.align		4
.L_895:
        /*1500*/ 	.byte	0x04, 0x2f
        /*1502*/ 	.short	(.L_897 - .L_896)
	.align		4
.L_896:
        /*1504*/ 	.word	index@(_ZN10layer_norm13ln_bwd_kernelINS_13Kernel_traitsI6__halffS2_fjLj32768ELj4ELj1ELj8ELj16ENS_18Kernel_traits_baseILj32768ES2_fS2_fjLj256EEEEEEEvNS_9BwdParamsE)
        /*1508*/ 	.word	0x000000f0


	//----- nvinfo : EIATTR_FRAME_SIZE
	.align		4
.L_897:
        /*150c*/ 	.byte	0x04, 0x11
        /*150e*/ 	.short	(.L_899 - .L_898)
	.align		4
.L_898:
        /*1510*/ 	.word	index@(_ZN10layer_norm13ln_bwd_kernelINS_13Kernel_traitsI6__halffS2_fjLj32768ELj4ELj1ELj8ELj16ENS_18Kernel_traits_baseILj32768ES2_fS2_fjLj256EEEEEEEvNS_9BwdParamsE)
        /*1514*/ 	.word	0x00000000


	//----- nvinfo : EIATTR_REGCOUNT
	.align		4
.L_899:
        /*1518*/ 	.byte	0x04, 0x2f
        /*151a*/ 	.short	(.L_901 - .L_900)
	.align		4
.L_900:
        /*151c*/ 	.word	index@(_ZN10layer_norm22ln_bwd_finalize_kernelINS_22Kernel_traits_finalizeILj32768E6__halffS2_fjLj1024ELj4ENS_18Kernel_traits_baseILj32768ES2_fS2_fjLj1024EEEEEEEvNS_9BwdParamsE)
        /*1520*/ 	.word	0x0000003a


	//----- nvinfo : EIATTR_FRAME_SIZE
	.align		4
.L_901:
        /*1524*/ 	.byte	0x04, 0x11
        /*1526*/ 	.short	(.L_903 - .L_902)
	.align		4
.L_902:
        /*1528*/ 	.word	index@(_ZN10layer_norm22ln_bwd_finalize_kernelINS_22Kernel_traits_finalizeILj32768E6__halffS2_fjLj1024ELj4ENS_18Kernel_traits_baseILj32768ES2_fS2_fjLj1024EEEEEEEvNS_9BwdParamsE)
        /*152c*/ 	.word	0x00000000


	//----- nvinfo : EIATTR_REGCOUNT
	.align		4
.L_903:
        /*1530*/ 	.byte	0x04, 0x2f
        /*1532*/ 	.short	(.L_905 - .L_904)
	.align		4
.L_904:
        /*1534*/ 	.word	index@(_ZN10layer_norm13ln_bwd_kernelINS_13Kernel_traitsI13__nv_bfloat16S2_S2_fjLj32768ELj4ELj1ELj8ELj16ENS_18Kernel_traits_baseILj32768ES2_S2_S2_fjLj256EEEEEEEvNS_9BwdParamsE)
        /*1538*/ 	.word	0x000000ff


	//----- nvinfo : EIATTR_FRAME_SIZE
	.align		4
.L_905:
        /*153c*/ 	.byte	0x04, 0x11
        /*153e*/ 	.short	(.L_907 - .L_906)
	.align		4
.L_906:
        /*1540*/ 	.word	index@(_ZN10layer_norm13ln_bwd_kernelINS_13Kernel_traitsI13__nv_bfloat16S2_S2_fjLj32768ELj4ELj1ELj8ELj16ENS_18Kernel_traits_baseILj32768ES2_S2_S2_fjLj256EEEEEEEvNS_9BwdParamsE)
        /*1544*/ 	.word	0x00000000


	//----- nvinfo : EIATTR_REGCOUNT
	.align		4
.L_907:
        /*1548*/ 	.byte	0x04, 0x2f
        /*154a*/ 	.short	(.L_909 - .L_908)
	.align		4
.L_908:
        /*154c*/ 	.word	index@(_ZN10layer_norm22ln_bwd_finalize_kernelINS_22Kernel_traits_finalizeILj32768E13__nv_bfloat16S2_S2_fjLj1024ELj4ENS_18Kernel_traits_baseILj32768ES2_S2_S2_fjLj1024EEEEEEEvNS_9BwdParamsE)
        /*1550*/ 	.word	0x0000003a


	//----- nvinfo : EIATTR_FRAME_SIZE
	.align		4
.L_909:
        /*1554*/ 	.byte	0x04, 0x11
        /*1556*/ 	.short	(.L_911 - .L_910)
	.align		4
.L_910:
        /*1558*/ 	.word	index@(_ZN10layer_norm22ln_bwd_finalize_kernelINS_22Kernel_traits_finalizeILj32768E13__nv_bfloat16S2_S2_fjLj1024ELj4ENS_18Kernel_traits_baseILj32768ES2_S2_S2_fjLj1024EEEEEEEvNS_9BwdParamsE)
        /*155c*/ 	.word	0x00000000


	//----- nvinfo : EIATTR_REGCOUNT
	.align		4
.L_911:
        /*1560*/ 	.byte	0x04, 0x2f
        /*1562*/ 	.short	(.L_913 - .L_912)
	.align		4
.L_912:
        /*1564*/ 	.word	index@(_ZN10layer_norm13ln_bwd_kernelINS_13Kernel_traitsI13__nv_bfloat16fS2_fjLj32768ELj4ELj1ELj8ELj16ENS_18Kernel_traits_baseILj32768ES2_fS2_fjLj256EEEEEEEvNS_9BwdParamsE)
        /*1568*/ 	.word	0x000000fe


	//----- nvinfo : EIATTR_FRAME_SIZE
	.align		4
.L_913:
        /*156c*/ 	.byte	0x04, 0x11
        /*156e*/ 	.short	(.L_915 - .L_914)
	.align		4
.L_914:
        /*1570*/ 	.word	index@(_ZN10layer_norm13ln_bwd_kernelINS_13Kernel_traitsI13__nv_bfloat16fS2_fjLj32768ELj4ELj1ELj8ELj16ENS_18Kernel_traits_baseILj32768ES2_fS2_fjLj256EEEEEEEvNS_9BwdParamsE)
        /*1574*/ 	.word	0x00000000


	//----- nvinfo : EIATTR_REGCOUNT
	.align		4
.L_915:
        /*1578*/ 	.byte	0x04, 0x2f
        /*157a*/ 	.short	(.L_917 - .L_916)
	.align		4
.L_916:
        /*157c*/ 	.word	index@(_ZN10layer_norm22ln_bwd_finalize_kernelINS_22Kernel_traits_finalizeILj32768E13__nv_bfloat16fS2_fjLj1024ELj4ENS_18Kernel_traits_baseILj32768ES2_fS2_fjLj1024EEEEEEEvNS_9BwdParamsE)
        /*1580*/ 	.word	0x0000003a


	//----- nvinfo : EIATTR_FRAME_SIZE
	.align		4
.L_917:
        /*1584*/ 	.byte	0x04, 0x11
        /*1586*/ 	.short	(.L_919 - .L_918)
	.align		4
.L_918:
        /*1588*/ 	.word	index@(_ZN10layer_norm22ln_bwd_finalize_kernelINS_22Kernel_traits_finalizeILj32768E13__nv_bfloat16fS2_fjLj1024ELj4ENS_18Kernel_traits_baseILj32768ES2_fS2_fjLj1024EEEEEEEvNS_9BwdParamsE)
        /*158c*/ 	.word	0x00000000


	//----- nvinfo : EIATTR_REGCOUNT
	.align		4
.L_919:
        /*1590*/ 	.byte	0x04, 0x2f
        /*1592*/ 	.short	(.L_921 - .L_920)
	.align		4
.L_920:
        /*1594*/ 	.word	index@(_ZN10layer_norm13ln_bwd_kernelINS_13Kernel_traitsIffffjLj40960ELj4ELj1ELj8ELj16ENS_18Kernel_traits_baseILj40960EffffjLj256EEEEEEEvNS_9BwdParamsE)
        /*1598*/ 	.word	0x000000ff


	//----- nvinfo : EIATTR_FRAME_SIZE
	.align		4
.L_921:
        /*159c*/ 	.byte	0x04, 0x11
        /*159e*/ 	.short	(.L_923 - .L_922)
	.align		4
.L_922:
        /*15a0*/ 	.word	index@(_ZN10layer_norm13ln_bwd_kernelINS_13Kernel_traitsIffffjLj40960ELj4ELj1ELj8ELj16ENS_18Kernel_traits_baseILj40960EffffjLj256EEEEEEEvNS_9BwdParamsE)
        /*15a4*/ 	.word	0x000000a8


	//----- nvinfo : EIATTR_REGCOUNT
	.align		4
.L_923:
        /*15a8*/ 	.byte	0x04, 0x2f
        /*15aa*/ 	.short	(.L_925 - .L_924)
	.align		4
.L_924:
        /*15ac*/ 	.word	index@(_ZN10layer_norm22ln_bwd_finalize_kernelINS_22Kernel_traits_finalizeILj40960EffffjLj1024ELj4ENS_18Kernel_traits_baseILj40960EffffjLj1024EEEEEEEvNS_9BwdParamsE)
        /*15b0*/ 	.word	0x0000003a


	//----- nvinfo : EIATTR_FRAME_SIZE
	.align		4
.L_925:
        /*15b4*/ 	.byte	0x04, 0x11
        /*15b6*/ 	.short	(.L_927 - .L_926)
	.align		4
.L_926:
        /*15b8*/ 	.word	index@(_ZN10layer_norm22ln_bwd_finalize_kernelINS_22Kernel_traits_finalizeILj40960EffffjLj1024ELj4ENS_18Kernel_traits_baseILj40960EffffjLj1024EEEEEEEvNS_9BwdParamsE)
        /*15bc*/ 	.word	0x00000000


	//----- nvinfo : EIATTR_REGCOUNT
	.align		4
.L_927:
        /*15c0*/ 	.byte	0x04, 0x2f
        /*15c2*/ 	.short	(.L_929 - .L_928)
	.align		4
.L_928:
        /*15c4*/ 	.word	index@(_ZN10layer_norm13ln_bwd_kernelINS_13Kernel_traitsI6__halfS2_S2_fjLj40960ELj4ELj1ELj8ELj16ENS_18Kernel_traits_baseILj40960ES2_S2_S2_fjLj256EEEEEEEvNS_9BwdParamsE)
        /*15c8*/ 	.word	0x000000ff


	//----- nvinfo : EIATTR_FRAME_SIZE
	.align		4
.L_929:
        /*15cc*/ 	.byte	0x04, 0x11
        /*15ce*/ 	.short	(.L_931 - .L_930)
	.align		4
.L_930:
        /*15d0*/ 	.word	index@(_ZN10layer_norm13ln_bwd_kernelINS_13Kernel_traitsI6__halfS2_S2_fjLj40960ELj4ELj1ELj8ELj16ENS_18Kernel_traits_baseILj40960ES2_S2_S2_fjLj256EEEEEEEvNS_9BwdParamsE)
        /*15d4*/ 	.word	0x00000090


	//----- nvinfo : EIATTR_REGCOUNT
	.align		4
.L_931:
        /*15d8*/ 	.byte	0x04, 0x2f
        /*15da*/ 	.short	(.L_933 - .L_932)
	.align		4
.L_932:
        /*15dc*/ 	.word	index@(_ZN10layer_norm22ln_bwd_finalize_kernelINS_22Kernel_traits_finalizeILj40960E6__halfS2_S2_fjLj1024ELj4ENS_18Kernel_traits_baseILj40960ES2_S2_S2_fjLj1024EEEEEEEvNS_9BwdParamsE)
        /*15e0*/ 	.word	0x0000003a


	//----- nvinfo : EIATTR_FRAME_SIZE
	.align		4
.L_933:
        /*15e4*/ 	.byte	0x04, 0x11
        /*15e6*/ 	.short	(.L_935 - .L_934)
	.align		4
.L_934:
        /*15e8*/ 	.word	index@(_ZN10layer_norm22ln_bwd_finalize_kernelINS_22Kernel_traits_finalizeILj40960E6__halfS2_S2_fjLj1024ELj4ENS_18Kernel_traits_baseILj40960ES2_S2_S2_fjLj1024EEEEEEEvNS_9BwdParamsE)
        /*15ec*/ 	.word	0x00000000


	//----- nvinfo : EIATTR_REGCOUNT
	.align		4
.L_935:
        /*15f0*/ 	.byte	0x04, 0x2f
        /*15f2*/ 	.short	(.L_937 - .L_936)
	.align		4
.L_936:
        /*15f4*/ 	.word	index@(_ZN10layer_norm13ln_bwd_kernelINS_13Kernel_traitsI6__halffS2_fjLj40960ELj4ELj1ELj8ELj16ENS_18Kernel_traits_baseILj40960ES2_fS2_fjLj256EEEEEEEvNS_9BwdParamsE)
        /*15f8*/ 	.word	0x000000ff


	//----- nvinfo : EIATTR_FRAME_SIZE
	.align		4
.L_937:
        /*15fc*/ 	.byte	0x04, 0x11
        /*15fe*/ 	.short	(.L_939 - .L_938)
	.align		4
.L_938:
        /*1600*/ 	.word	index@(_ZN10layer_norm13ln_bwd_kernelINS_13Kernel_traitsI6__halffS2_fjLj40960ELj4ELj1ELj8ELj16ENS_18Kernel_traits_baseILj40960ES2_fS2_fjLj256EEEEEEEvNS_9BwdParamsE)
        /*1604*/ 	.word	0x000000b8


	//----- nvinfo : EIATTR_REGCOUNT
	.align		4
.L_939:
        /*1608*/ 	.byte	0x04, 0x2f
        /*160a*/ 	.short	(.L_941 - .L_940)
	.align		4
.L_940:
        /*160c*/ 	.word	index@(_ZN10layer_norm22ln_bwd_finalize_kernelINS_22Kernel_traits_finalizeILj40960E6__halffS2_fjLj1024ELj4ENS_18Kernel_traits_baseILj40960ES2_fS2_fjLj1024EEEEEEEvNS_9BwdParamsE)
        /*1610*/ 	.word	0x0000003a


	//----- nvinfo : EIATTR_FRAME_SIZE
	.align		4
.L_941:
        /*1614*/ 	.byte	0x04, 0x11
        /*1616*/ 	.short	(.L_943 - .L_942)
	.align		4
.L_942:
        /*1618*/ 	.word	index@(_ZN10layer_norm22ln_bwd_finalize_kernelINS_22Kernel_traits_finalizeILj40960E6__halffS2_fjLj1024ELj4ENS_18Kernel_traits_baseILj40960ES2_fS2_fjLj1024EEEEEEEvNS_9BwdParamsE)
        /*161c*/ 	.word	0x00000000


	//----- nvinfo : EIATTR_REGCOUNT
	.align		4
.L_943:
        /*1620*/ 	.byte	0x04, 0x2f
        /*1622*/ 	.short	(.L_945 - .L_944)
	.align		4
.L_944:
        /*1624*/ 	.word	index@(_ZN10layer_norm13ln_bwd_kernelINS_13Kernel_traitsI13__nv_bfloat16S2_S2_fjLj40960ELj4ELj1ELj8ELj16ENS_18Kernel_traits_baseILj40960ES2_S2_S2_fjLj256EEEEEEEvNS_9BwdParamsE)
        /*1628*/ 	.word	0x000000ff


	//----- nvinfo : EIATTR_FRAME_SIZE
	.align		4
.L_945:
        /*162c*/ 	.byte	0x04, 0x11
        /*162e*/ 	.short	(.L_947 - .L_946)
	.align		4
.L_946:
        /*1630*/ 	.word	index@(_ZN10layer_norm13ln_bwd_kernelINS_13Kernel_traitsI13__nv_bfloat16S2_S2_fjLj40960ELj4ELj1ELj8ELj16ENS_18Kernel_traits_baseILj40960ES2_S2_S2_fjLj256EEEEEEEvNS_9BwdParamsE)
        /*1634*/ 	.word	0x00000118


	//----- nvinfo : EIATTR_REGCOUNT
	.align		4
.L_947:
        /*1638*/ 	.byte	0x04, 0x2f
        /*163a*/ 	.short	(.L_949 - .L_948)
	.align		4
.L_948:
        /*163c*/ 	.word	index@(_ZN10layer_norm22ln_bwd_finalize_kernelINS_22Kernel_traits_finalizeILj40960E13__nv_bfloat16S2_S2_fjLj1024ELj4ENS_18Kernel_traits_baseILj40960ES2_S2_S2_fjLj1024EEEEEEEvNS_9BwdParamsE)
        /*1640*/ 	.word	0x0000003a


	//----- nvinfo : EIATTR_FRAME_SIZE
	.align		4
.L_949:
        /*1644*/ 	.byte	0x04, 0x11
        /*1646*/ 	.short	(.L_951 - .L_950)
	.align		4
.L_950:
        /*1648*/ 	.word	index@(_ZN10layer_norm22ln_bwd_finalize_kernelINS_22Kernel_traits_finalizeILj40960E13__nv_bfloat16S2_S2_fjLj1024ELj4ENS_18Kernel_traits_baseILj40960ES2_S2_S2_fjLj1024EEEEEEEvNS_9BwdParamsE)
        /*164c*/ 	.word	0x00000000


	//----- nvinfo : EIATTR_REGCOUNT
	.align		4
.L_951:
        /*1650*/ 	.byte	0x04, 0x2f
        /*1652*/ 	.short	(.L_953 - .L_952)
	.align		4
.L_952:
        /*1654*/ 	.word	index@(_ZN10layer_norm13ln_bwd_kernelINS_13Kernel_traitsI13__nv_bfloat16fS2_fjLj40960ELj4ELj1ELj8ELj16ENS_18Kernel_traits_baseILj40960ES2_fS2_fjLj256EEEEEEEvNS_9BwdParamsE)
        /*1658*/ 	.word	0x000000ff


	//----- nvinfo : EIATTR_FRAME_SIZE
	.align		4
.L_953:
        /*165c*/ 	.byte	0x04, 0x11
        /*165e*/ 	.short	(.L_955 - .L_954)
	.align		4
.L_954:
        /*1660*/ 	.word	index@(_ZN10layer_norm13ln_bwd_kernelINS_13Kernel_traitsI13__nv_bfloat16fS2_fjLj40960ELj4ELj1ELj8ELj16ENS_18Kernel_traits_baseILj40960ES2_fS2_fjLj256EEEEEEEvNS_9BwdParamsE)
        /*1664*/ 	.word	0x00000100


	//----- nvinfo : EIATTR_REGCOUNT
	.align		4
.L_955:
        /*1668*/ 	.byte	0x04, 0x2f
        /*166a*/ 	.short	(.L_957 - .L_956)
	.align		4
.L_956:
        /*166c*/ 	.word	index@(_ZN10layer_norm22ln_bwd_finalize_kernelINS_22Kernel_traits_finalizeILj40960E13__nv_bfloat16fS2_fjLj1024ELj4ENS_18Kernel_traits_baseILj40960ES2_fS2_fjLj1024EEEEEEEvNS_9BwdParamsE)
        /*1670*/ 	.word	0x0000003a


	//----- nvinfo : EIATTR_FRAME_SIZE
	.align		4
.L_957:
        /*1674*/ 	.byte	0x04, 0x11
        /*1676*/ 	.short	(.L_959 - .L_958)
	.align		4
.L_958:
        /*1678*/ 	.word	index@(_ZN10layer_norm22ln_bwd_finalize_kernelINS_22Kernel_traits_finalizeILj40960E13__nv_bfloat16fS2_fjLj1024ELj4ENS_18Kernel_traits_baseILj40960ES2_fS2_fjLj1024EEEEEEEvNS_9BwdParamsE)
        /*167c*/ 	.word	0x00000000


	//----- nvinfo : EIATTR_REGCOUNT
	.align		4
.L_959:
        /*1680*/ 	.byte	0x04, 0x2f
        /*1682*/ 	.short	(.L_961 - .L_960)
	.align		4
.L_960:
        /*1684*/ 	.word	index@(_ZN10layer_norm13ln_bwd_kernelINS_13Kernel_traitsIffffjLj49152ELj8ELj1ELj8ELj16ENS_18Kernel_traits_baseILj49152EffffjLj256EEEEEEEvNS_9BwdParamsE)
        /*1688*/ 	.word	0x000000cd


	//----- nvinfo : EIATTR_FRAME_SIZE
	.align		4
.L_961:
        /*168c*/ 	.byte	0x04, 0x11
        /*168e*/ 	.short	(.L_963 - .L_962)
	.align		4
.L_962:
        /*1690*/ 	.word	index@(_ZN10layer_norm13ln_bwd_kernelINS_13Kernel_traitsIffffjLj49152ELj8ELj1ELj8ELj16ENS_18Kernel_traits_baseILj49152EffffjLj256EEEEEEEvNS_9BwdParamsE)
        /*1694*/ 	.word	0x00000000


	//----- nvinfo : EIATTR_REGCOUNT
	.align		4
.L_963:
        /*1698*/ 	.byte	0x04, 0x2f
        /*169a*/ 	.short	(.L_965 - .L_964)
	.align		4
.L_964:
        /*169c*/ 	.word	index@(_ZN10layer_norm22ln_bwd_finalize_kernelINS_22Kernel_traits_finalizeILj49152EffffjLj1024ELj4ENS_18Kernel_traits_baseILj49152EffffjLj1024EEEEEEEvNS_9BwdParamsE)
        /*16a0*/ 	.word	0x0000003a


	//----- nvinfo : EIATTR_FRAME_SIZE
	.align		4
.L_965:
        /*16a4*/ 	.byte	0x04, 0x11
        /*16a6*/ 	.short	(.L_967 - .L_966)
	.align		4
.L_966:
        /*16a8*/ 	.word	index@(_ZN10layer_norm22ln_bwd_finalize_kernelINS_22Kernel_traits_finalizeILj49152EffffjLj1024ELj4ENS_18Kernel_traits_baseILj49152EffffjLj1024EEEEEEEvNS_9BwdParamsE)
        /*16ac*/ 	.word	0x00000000


	//----- nvinfo : EIATTR_REGCOUNT
	.align		4
.L_967:
        /*16b0*/ 	.byte	0x04, 0x2f
        /*16b2*/ 	.short	(.L_969 - .L_968)
	.align		4
.L_968:
        /*16b4*/ 	.word	index@(_ZN10layer_norm13ln_bwd_kernelINS_13Kernel_traitsI6__halfS2_S2_fjLj49152ELj8ELj1ELj8ELj16ENS_18Kernel_traits_baseILj49152ES2_S2_S2_fjLj256EEEEEEEvNS_9BwdParamsE)
        /*16b8*/ 	.word	0x000000bb


	//----- nvinfo : EIATTR_FRAME_SIZE
	.align		4
.L_969:
        /*16bc*/ 	.byte	0x04, 0x11
        /*16be*/ 	.short	(.L_971 - .L_970)
	.align		4
.L_970:
        /*16c0*/ 	.word	index@(_ZN10layer_norm13ln_bwd_kernelINS_13Kernel_traitsI6__halfS2_S2_fjLj49152ELj8ELj1ELj8ELj16ENS_18Kernel_traits_baseILj49152ES2_S2_S2_fjLj256EEEEEEEvNS_9BwdParamsE)
        /*16c4*/ 	.word	0x00000000


	//----- nvinfo : EIATTR_REGCOUNT
	.align		4
.L_971:
        /*16c8*/ 	.byte	0x04, 0x2f
        /*16ca*/ 	.short	(.L_973 - .L_972)
	.align		4
.L_972:
        /*16cc*/ 	.word	index@(_ZN10layer_norm22ln_bwd_finalize_kernelINS_22Kernel_traits_finalizeILj49152E6__halfS2_S2_fjLj1024ELj4ENS_18Kernel_traits_baseILj49152ES2_S2_S2_fjLj1024EEEEEEEvNS_9BwdParamsE)
        /*16d0*/ 	.word	0x0000003a


	//----- nvinfo : EIATTR_FRAME_SIZE
	.align		4
.L_973:
        /*16d4*/ 	.byte	0x04, 0x11
        /*16d6*/ 	.short	(.L_975 - .L_974)
	.align		4
.L_974:
        /*16d8*/ 	.word	index@(_ZN10layer_norm22ln_bwd_finalize_kernelINS_22Kernel_traits_finalizeILj49152E6__halfS2_S2_fjLj1024ELj4ENS_18Kernel_traits_baseILj49152ES2_S2_S2_fjLj1024EEEEEEEvNS_9BwdParamsE)
        /*16dc*/ 	.word	0x00000000


	//----- nvinfo : EIATTR_REGCOUNT
	.align		4
.L_975:
        /*16e0*/ 	.byte	0x04, 0x2f
        /*16e2*/ 	.short	(.L_977 - .L_976)
	.align		4
.L_976:
        /*16e4*/ 	.word	index@(_ZN10layer_norm13ln_bwd_kernelINS_13Kernel_traitsI6__halffS2_fjLj49152ELj8ELj1ELj8ELj16ENS_18Kernel_traits_baseILj49152ES2_fS2_fjLj256EEEEEEEvNS_9BwdParamsE)
        /*16e8*/ 	.word	0x000000ca


	//----- nvinfo : EIATTR_FRAME_SIZE
	.align		4
.L_977:
        /*16ec*/ 	.byte	0x04, 0x11
        /*16ee*/ 	.short	(.L_979 - .L_978)
	.align		4
.L_978:
        /*16f0*/ 	.word	index@(_ZN10layer_norm13ln_bwd_kernelINS_13Kernel_traitsI6__halffS2_fjLj49152ELj8ELj1ELj8ELj16ENS_18Kernel_traits_baseILj49152ES2_fS2_fjLj256EEEEEEEvNS_9BwdParamsE)
        /*16f4*/ 	.word	0x00000000


	//----- nvinfo : EIATTR_REGCOUNT
	.align		4
.L_979:
        /*16f8*/ 	.byte	0x04, 0x2f
        /*16fa*/ 	.short	(.L_981 - .L_980)
	.align		4
.L_980:
        /*16fc*/ 	.word	index@(_ZN10layer_norm22ln_bwd_finalize_kernelINS_22Kernel_traits_finalizeILj49152E6__halffS2_fjLj1024ELj4ENS_18Kernel_traits_baseILj49152ES2_fS2_fjLj1024EEEEEEEvNS_9BwdParamsE)
        /*1700*/ 	.word	0x0000003a


	//----- nvinfo : EIATTR_FRAME_SIZE
	.align		4
.L_981:
        /*1704*/ 	.byte	0x04, 0x11
        /*1706*/ 	.short	(.L_983 - .L_982)
	.align		4
.L_982:
        /*1708*/ 	.word	index@(_ZN10layer_norm22ln_bwd_finalize_kernelINS_22Kernel_traits_finalizeILj49152E6__halffS2_fjLj1024ELj4ENS_18Kernel_traits_baseILj49152ES2_fS2_fjLj1024EEEEEEEvNS_9BwdParamsE)
        /*170c*/ 	.word	0x00000000


	//----- nvinfo : EIATTR_REGCOUNT
	.align		4
.L_983:
        /*1710*/ 	.byte	0x04, 0x2f
        /*1712*/ 	.short	(.L_985 - .L_984)
	.align		4
.L_984:
        /*1714*/ 	.word	index@(_ZN10layer_norm13ln_bwd_kernelINS_13Kernel_traitsI13__nv_bfloat16S2_S2_fjLj49152ELj8ELj1ELj8ELj16ENS_18Kernel_traits_baseILj49152ES2_S2_S2_fjLj256EEEEEEEvNS_9BwdParamsE)
        /*1718*/ 	.word	0x000000d6


	//----- nvinfo : EIATTR_FRAME_SIZE
	.align		4
.L_985:
        /*171c*/ 	.byte	0x04, 0x11
        /*171e*/ 	.short	(.L_987 - .L_986)
	.align		4
.L_986:
        /*1720*/ 	.word	index@(_ZN10layer_norm13ln_bwd_kernelINS_13Kernel_traitsI13__nv_bfloat16S2_S2_fjLj49152ELj8ELj1ELj8ELj16ENS_18Kernel_traits_baseILj49152ES2_S2_S2_fjLj256EEEEEEEvNS_9BwdParamsE)
        /*1724*/ 	.word	0x00000000


	//----- nvinfo : EIATTR_REGCOUNT
	.align		4
.L_987:
        /*1728*/ 	.byte	0x04, 0x2f
        /*172a*/ 	.short	(.L_989 - .L_988)
	.align		4
.L_988:
        /*172c*/ 	.word	index@(_ZN10layer_norm22ln_bwd_finalize_kernelINS_22Kernel_traits_finalizeILj49152E13__nv_bfloat16S2_S2_fjLj1024ELj4ENS_18Kernel_traits_baseILj49152ES2_S2_S2_fjLj1024EEEEEEEvNS_9BwdParamsE)
        /*1730*/ 	.word	0x0000003a


	//----- nvinfo : EIATTR_FRAME_SIZE
	.align		4
.L_989:
        /*1734*/ 	.byte	0x04, 0x11
        /*1736*/ 	.short	(.L_991 - .L_990)
	.align		4
.L_990:
        /*1738*/ 	.word	index@(_ZN10layer_norm22ln_bwd_finalize_kernelINS_22Kernel_traits_finalizeILj49152E13__nv_bfloat16S2_S2_fjLj1024ELj4ENS_18Kernel_traits_baseILj49152ES2_S2_S2_fjLj1024EEEEEEEvNS_9BwdParamsE)
        /*173c*/ 	.word	0x00000000


	//----- nvinfo : EIATTR_REGCOUNT
	.align		4
.L_991:
        /*1740*/ 	.byte	0x04, 0x2f
        /*1742*/ 	.short	(.L_993 - .L_992)
	.align		4
.L_992:
        /*1744*/ 	.word	index@(_ZN10layer_norm13ln_bwd_kernelINS_13Kernel_traitsI13__nv_bfloat16fS2_fjLj49152ELj8ELj1ELj8ELj16ENS_18Kernel_traits_baseILj49152ES2_fS2_fjLj256EEEEEEEvNS_9BwdParamsE)
        /*1748*/ 	.word	0x000000e4


	//----- nvinfo : EIATTR_FRAME_SIZE
	.align		4
.L_993:
        /*174c*/ 	.byte	0x04, 0x11
        /*174e*/ 	.short	(.L_995 - .L_994)
	.align		4
.L_994:
        /*1750*/ 	.word	index@(_ZN10layer_norm13ln_bwd_kernelINS_13Kernel_traitsI13__nv_bfloat16fS2_fjLj49152ELj8ELj1ELj8ELj16ENS_18Kernel_traits_baseILj49152ES2_fS2_fjLj256EEEEEEEvNS_9BwdParamsE)
        /*1754*/ 	.word	0x00000000


	//----- nvinfo : EIATTR_REGCOUNT
	.align		4
.L_995:
        /*1758*/ 	.byte	0x04, 0x2f
        /*175a*/ 	.short	(.L_997 - .L_996)
	.align		4
.L_996:
        /*175c*/ 	.word	index@(_ZN10layer_norm22ln_bwd_finalize_kernelINS_22Kernel_traits_finalizeILj49152E13__nv_bfloat16fS2_fjLj1024ELj4ENS_18Kernel_traits_baseILj49152ES2_fS2_fjLj1024EEEEEEEvNS_9BwdParamsE)
        /*1760*/ 	.word	0x0000003a


	//----- nvinfo : EIATTR_FRAME_SIZE
	.align		4
.L_997:
        /*1764*/ 	.byte	0x04, 0x11
        /*1766*/ 	.short	(.L_999 - .L_998)
	.align		4
.L_998:
        /*1768*/ 	.word	index@(_ZN10layer_norm22ln_bwd_finalize_kernelINS_22Kernel_traits_finalizeILj49152E13__nv_bfloat16fS2_fjLj1024ELj4ENS_18Kernel_traits_baseILj49152ES2_fS2_fjLj1024EEEEEEEvNS_9BwdParamsE)
        /*176c*/ 	.word	0x00000000


	//----- nvinfo : EIATTR_REGCOUNT
	.align		4
.L_999:
        /*1770*/ 	.byte	0x04, 0x2f
        /*1772*/ 	.short	(.L_1001 - .L_1000)
	.align		4
.L_1000:
        /*1774*/ 	.word	index@(_ZN10layer_norm13ln_bwd_kernelINS_13Kernel_traitsIffffjLj65536ELj8ELj1ELj8ELj16ENS_18Kernel_traits_baseILj65536EffffjLj256EEEEEEEvNS_9BwdParamsE)
        /*1778*/ 	.word	0x000000fe


	//----- nvinfo : EIATTR_FRAME_SIZE
	.align		4
.L_1001:
        /*177c*/ 	.byte	0x04, 0x11
        /*177e*/ 	.short	(.L_1003 - .L_1002)
	.align		4
.L_1002:
        /*1780*/ 	.word	index@(_ZN10layer_norm13ln_bwd_kernelINS_13Kernel_traitsIffffjLj65536ELj8ELj1ELj8ELj16ENS_18Kernel_traits_baseILj65536EffffjLj256EEEEEEEvNS_9BwdParamsE)
        /*1784*/ 	.word	0x00000000


	//----- nvinfo : EIATTR_REGCOUNT
	.align		4
.L_1003:
        /*1788*/ 	.byte	0x04, 0x2f
        /*178a*/ 	.short	(.L_1005 - .L_1004)
	.align		4
.L_1004:
        /*178c*/ 	.word	index@(_ZN10layer_norm22ln_bwd_finalize_kernelINS_22Kernel_traits_finalizeILj65536EffffjLj1024ELj4ENS_18Kernel_traits_baseILj65536EffffjLj1024EEEEEEEvNS_9BwdParamsE)
        /*1790*/ 	.word	0x0000003a


	//----- nvinfo : EIATTR_FRAME_SIZE
	.align		4
.L_1005:
        /*1794*/ 	.byte	0x04, 0x11
        /*1796*/ 	.short	(.L_1007 - .L_1006)
	.align		4
.L_1006:
        /*1798*/ 	.word	index@(_ZN10layer_norm22ln_bwd_finalize_kernelINS_22Kernel_traits_finalizeILj65536EffffjLj1024ELj4ENS_18Kernel_traits_baseILj65536EffffjLj1024EEEEEEEvNS_9BwdParamsE)
        /*179c*/ 	.word	0x00000000


	//----- nvinfo : EIATTR_REGCOUNT
	.align		4
.L_1007:
        /*17a0*/ 	.byte	0x04, 0x2f
        /*17a2*/ 	.short	(.L_1009 - .L_1008)
	.align		4
.L_1008:
        /*17a4*/ 	.word	index@(_ZN10layer_norm13ln_bwd_kernelINS_13Kernel_traitsI6__halfS2_S2_fjLj65536ELj8ELj1ELj8ELj16ENS_18Kernel_traits_baseILj65536ES2_S2_S2_fjLj256EEEEEEEvNS_9BwdParamsE)
        /*17a8*/ 	.word	0x000000f0


	//----- nvinfo : EIATTR_FRAME_SIZE
	.align		4
.L_1009:
        /*17ac*/ 	.byte	0x04, 0x11
        /*17ae*/ 	.short	(.L_1011 - .L_1010)
	.align		4
.L_1010:
        /*17b0*/ 	.word	index@(_ZN10layer_norm13ln_bwd_kernelINS_13Kernel_traitsI6__halfS2_S2_fjLj65536ELj8ELj1ELj8ELj16ENS_18Kernel_traits_baseILj65536ES2_S2_S2_fjLj256EEEEEEEvNS_9BwdParamsE)
        /*17b4*/ 	.word	0x00000000


	//----- nvinfo : EIATTR_REGCOUNT
	.align		4
.L_1011:
        /*17b8*/ 	.byte	0x04, 0x2f
        /*17ba*/ 	.short	(.L_1013 - .L_1012)
	.align		4
.L_1012:
        /*17bc*/ 	.word	index@(_ZN10layer_norm22ln_bwd_finalize_kernelINS_22Kernel_traits_finalizeILj65536E6__halfS2_S2_fjLj1024ELj4ENS_18Kernel_traits_baseILj65536ES2_S2_S2_fjLj1024EEEEEEEvNS_9BwdParamsE)
        /*17c0*/ 	.word	0x0000003a


	//----- nvinfo : EIATTR_FRAME_SIZE
	.align		4
.L_1013:
        /*17c4*/ 	.byte	0x04, 0x11
        /*17c6*/ 	.short	(.L_1015 - .L_1014)
	.align		4
.L_1014:
        /*17c8*/ 	.word	index@(_ZN10layer_norm22ln_bwd_finalize_kernelINS_22Kernel_traits_finalizeILj65536E6__halfS2_S2_fjLj1024ELj4ENS_18Kernel_traits_baseILj65536ES2_S2_S2_fjLj1024EEEEEEEvNS_9BwdParamsE)
        /*17cc*/ 	.word	0x00000000


	//----- nvinfo : EIATTR_REGCOUNT
	.align		4
.L_1015:
        /*17d0*/ 	.byte	0x04, 0x2f
        /*17d2*/ 	.short	(.L_1017 - .L_1016)
	.align		4
.L_1016:
        /*17d4*/ 	.word	index@(_ZN10layer_norm13ln_bwd_kernelINS_13Kernel_traitsI6__halffS2_fjLj65536ELj8ELj1ELj8ELj16ENS_18Kernel_traits_baseILj65536ES2_fS2_fjLj256EEEEEEEvNS_9BwdParamsE)
        /*17d8*/ 	.word	0x000000f0


	//----- nvinfo : EIATTR_FRAME_SIZE
	.align		4
.L_1017:
        /*17dc*/ 	.byte	0x04, 0x11
        /*17de*/ 	.short	(.L_1019 - .L_1018)
	.align		4
.L_1018:
        /*17e0*/ 	.word	index@(_ZN10layer_norm13ln_bwd_kernelINS_13Kernel_traitsI6__halffS2_fjLj65536ELj8ELj1ELj8ELj16ENS_18Kernel_traits_baseILj65536ES2_fS2_fjLj256EEEEEEEvNS_9BwdParamsE)
        /*17e4*/ 	.word	0x00000000


	//----- nvinfo : EIATTR_REGCOUNT
	.align		4
.L_1019:
        /*17e8*/ 	.byte	0x04, 0x2f
        /*17ea*/ 	.short	(.L_1021 - .L_1020)
	.align		4
.L_1020:
        /*17ec*/ 	.word	index@(_ZN10layer_norm22ln_bwd_finalize_kernelINS_22Kernel_traits_finalizeILj65536E6__halffS2_fjLj1024ELj4ENS_18Kernel_traits_baseILj65536ES2_fS2_fjLj1024EEEEEEEvNS_9BwdParamsE)
        /*17f0*/ 	.word	0x0000003a


	//----- nvinfo : EIATTR_FRAME_SIZE
	.align		4
.L_1021:
        /*17f4*/ 	.byte	0x04, 0x11
        /*17f6*/ 	.short	(.L_1023 - .L_1022)
	.align		4
.L_1022:
        /*17f8*/ 	.word	index@(_ZN10layer_norm22ln_bwd_finalize_kernelINS_22Kernel_traits_finalizeILj65536E6__halffS2_fjLj1024ELj4ENS_18Kernel_traits_baseILj65536ES2_fS2_fjLj1024EEEEEEEvNS_9BwdParamsE)
        /*17fc*/ 	.word	0x00000000


	//----- nvinfo : EIATTR_REGCOUNT
	.align		4
.L_1023:
        /*1800*/ 	.byte	0x04, 0x2f
        /*1802*/ 	.short	(.L_1025 - .L_1024)
	.align		4
.L_1024:
        /*1804*/ 	.word	index@(_ZN10layer_norm13ln_bwd_kernelINS_13Kernel_traitsI13__nv_bfloat16S2_S2_fjLj65536ELj8ELj1ELj8ELj16ENS_18Kernel_traits_baseILj65536ES2_S2_S2_fjLj256EEEEEEEvNS_9BwdParamsE)
        /*1808*/ 	.word	0x000000ff


	//----- nvinfo : EIATTR_FRAME_SIZE
	.align		4
.L_1025:
        /*180c*/ 	.byte	0x04, 0x11
        /*180e*/ 	.short	(.L_1027 - .L_1026)
	.align		4
.L_1026:
        /*1810*/ 	.word	index@(_ZN10layer_norm13ln_bwd_kernelINS_13Kernel_traitsI13__nv_bfloat16S2_S2_fjLj65536ELj8ELj1ELj8ELj16ENS_18Kernel_traits_baseILj65536ES2_S2_S2_fjLj256EEEEEEEvNS_9BwdParamsE)
        /*1814*/ 	.word	0x00000000


	//----- nvinfo : EIATTR_REGCOUNT
	.align		4
.L_1027:
        /*1818*/ 	.byte	0x04, 0x2f
        /*181a*/ 	.short	(.L_1029 - .L_1028)
	.align		4
.L_1028:
        /*181c*/ 	.word	index@(_ZN10layer_norm22ln_bwd_finalize_kernelINS_22Kernel_traits_finalizeILj65536E13__nv_bfloat16S2_S2_fjLj1024ELj4ENS_18Kernel_traits_baseILj65536ES2_S2_S2_fjLj1024EEEEEEEvNS_9BwdParamsE)
        /*1820*/ 	.word	0x0000003a


	//----- nvinfo : EIATTR_FRAME_SIZE
	.align		4
.L_1029:
        /*1824*/ 	.byte	0x04, 0x11
        /*1826*/ 	.short	(.L_1031 - .L_1030)
	.align		4
.L_1030:
        /*1828*/ 	.word	index@(_ZN10layer_norm22ln_bwd_finalize_kernelINS_22Kernel_traits_finalizeILj65536E13__nv_bfloat16S2_S2_fjLj1024ELj4ENS_18Kernel_traits_baseILj65536ES2_S2_S2_fjLj1024EEEEEEEvNS_9BwdParamsE)
        /*182c*/ 	.word	0x00000000


	//----- nvinfo : EIATTR_REGCOUNT
	.align		4
.L_1031:
        /*1830*/ 	.byte	0x04, 0x2f
        /*1832*/ 	.short	(.L_1033 - .L_1032)
	.align		4
.L_1032:
        /*1834*/ 	.word	index@(_ZN10layer_norm13ln_bwd_kernelINS_13Kernel_traitsI13__nv_bfloat16fS2_fjLj65536ELj8ELj1ELj8ELj16ENS_18Kernel_traits_baseILj65536ES2_fS2_fjLj256EEEEEEEvNS_9BwdParamsE)
        /*1838*/ 	.word	0x000000fe


	//----- nvinfo : EIATTR_FRAME_SIZE
	.align		4
.L_1033:
        /*183c*/ 	.byte	0x04, 0x11
        /*183e*/ 	.short	(.L_1035 - .L_1034)
	.align		4
.L_1034:
        /*1840*/ 	.word	index@(_ZN10layer_norm13ln_bwd_kernelINS_13Kernel_traitsI13__nv_bfloat16fS2_fjLj65536ELj8ELj1ELj8ELj16ENS_18Kernel_traits_baseILj65536ES2_fS2_fjLj256EEEEEEEvNS_9BwdParamsE)
        /*1844*/ 	.word	0x00000000


	//----- nvinfo : EIATTR_REGCOUNT
	.align		4
.L_1035:
        /*1848*/ 	.byte	0x04, 0x2f
        /*184a*/ 	.short	(.L_1037 - .L_1036)
	.align		4
.L_1036:
        /*184c*/ 	.word	index@(_ZN10layer_norm22ln_bwd_finalize_kernelINS_22Kernel_traits_finalizeILj65536E13__nv_bfloat16fS2_fjLj1024ELj4ENS_18Kernel_traits_baseILj65536ES2_fS2_fjLj1024EEEEEEEvNS_9BwdParamsE)
        /*1850*/ 	.word	0x0000003a


	//----- nvinfo : EIATTR_FRAME_SIZE
	.align		4
.L_1037:
        /*1854*/ 	.byte	0x04, 0x11
        /*1856*/ 	.short	(.L_1039 - .L_1038)
	.align		4
.L_1038:
        /*1858*/ 	.word	index@(_ZN10layer_norm22ln_bwd_finalize_kernelINS_22Kernel_traits_finalizeILj65536E13__nv_bfloat16fS2_fjLj1024ELj4ENS_18Kernel_traits_baseILj65536ES2_fS2_fjLj1024EEEEEEEvNS_9BwdParamsE)
        /*185c*/ 	.word	0x00000000


	//----- nvinfo : EIATTR_MIN_STACK_SIZE
	.align		4
.L_1039:
        /*1860*/ 	.byte	0x04, 0x12
        /*1862*/ 	.short	(.L_1041 - .L_1040)
	.align		4
.L_1040:
        /*1864*/ 	.word	index@(_ZN10layer_norm22ln_bwd_finalize_kernelINS_22Kernel_traits_finalizeILj65536E13__nv_bfloat16fS2_fjLj1024ELj4ENS_18Kernel_traits_baseILj65536ES2_fS2_fjLj1024EEEEEEEvNS_9BwdParamsE)
        /*1868*/ 	.word	0x00000000


	//----- nvinfo : EIATTR_MIN_STACK_SIZE
	.align		4
.L_1041:
        /*186c*/ 	.byte	0x04, 0x12
        /*186e*/ 	.short	(.L_1043 - .L_1042)
	.align		4
.L_1042:
        /*1870*/ 	.word	index@(_ZN10layer_norm13ln_bwd_kernelINS_13Kernel_traitsI13__nv_bfloat16fS2_fjLj65536ELj8ELj1ELj8ELj16ENS_18Kernel_traits_baseILj65536ES2_fS2_fjLj256EEEEEEEvNS_9BwdParamsE)
        /*1874*/ 	.word	0x00000000


	//----- nvinfo : EIATTR_MIN_STACK_SIZE
	.align		4
.L_1043:
        /*1878*/ 	.byte	0x04, 0x12
        /*187a*/ 	.short	(.L_1045 - .L_1044)
	.align		4
.L_1044:
        /*187c*/ 	.word	index@(_ZN10layer_norm22ln_bwd_finalize_kernelINS_22Kernel_traits_finalizeILj65536E13__nv_bfloat16S2_S2_fjLj1024ELj4ENS_18Kernel_traits_baseILj65536ES2_S2_S2_fjLj1024EEEEEEEvNS_9BwdParamsE)
        /*1880*/ 	.word	0x00000000


	//----- nvinfo : EIATTR_MIN_STACK_SIZE
	.align		4
.L_1045:
        /*1884*/ 	.byte	0x04, 0x12
        /*1886*/ 	.short	(.L_1047 - .L_1046)
	.align		4
.L_1046:
        /*1888*/ 	.word	index@(_ZN10layer_norm13ln_bwd_kernelINS_13Kernel_traitsI13__nv_bfloat16S2_S2_fjLj65536ELj8ELj1ELj8ELj16ENS_18Kernel_traits_baseILj65536ES2_S2_S2_fjLj256EEEEEEEvNS_9BwdParamsE)
        /*188c*/ 	.word	0x00000000


	//----- nvinfo : EIATTR_MIN_STACK_SIZE
	.align		4
.L_1047:
        /*1890*/ 	.byte	0x04, 0x12
        /*1892*/ 	.short	(.L_1049 - .L_1048)
	.align		4
.L_1048:
        /*1894*/ 	.word	index@(_ZN10layer_norm22ln_bwd_finalize_kernelINS_22Kernel_traits_finalizeILj65536E6__halffS2_fjLj1024ELj4ENS_18Kernel_traits_baseILj65536ES2_fS2_fjLj1024EEEEEEEvNS_9BwdParamsE)
        /*1898*/ 	.word	0x00000000


	//----- nvinfo : EIATTR_MIN_STACK_SIZE
	.align		4
.L_1049:
        /*189c*/ 	.byte	0x04, 0x12
        /*189e*/ 	.short	(.L_1051 - .L_1050)
	.align		4
.L_1050:
        /*18a0*/ 	.word	index@(_ZN10layer_norm13ln_bwd_kernelINS_13Kernel_traitsI6__halffS2_fjLj65536ELj8ELj1ELj8ELj16ENS_18Kernel_traits_baseILj65536ES2_fS2_fjLj256EEEEEEEvNS_9BwdParamsE)
        /*18a4*/ 	.word	0x00000000


	//----- nvinfo : EIATTR_MIN_STACK_SIZE
	.align		4
.L_1051:
        /*18a8*/ 	.byte	0x04, 0x12
        /*18aa*/ 	.short	(.L_1053 - .L_1052)
	.align		4
.L_1052:
        /*18ac*/ 	.word	index@(_ZN10layer_norm22ln_bwd_finalize_kernelINS_22Kernel_traits_finalizeILj65536E6__halfS2_S2_fjLj1024ELj4ENS_18Kernel_traits_baseILj65536ES2_S2_S2_fjLj1024EEEEEEEvNS_9BwdParamsE)
        /*18b0*/ 	.word	0x00000000


	//----- nvinfo : EIATTR_MIN_STACK_SIZE
	.align		4
.L_1053:
        /*18b4*/ 	.byte	0x04, 0x12
        /*18b6*/ 	.short	(.L_1055 - .L_1054)
	.align		4
.L_1054:
        /*18b8*/ 	.word	index@(_ZN10layer_norm13ln_bwd_kernelINS_13Kernel_traitsI6__halfS2_S2_fjLj65536ELj8ELj1ELj8ELj16ENS_18Kernel_traits_baseILj65536ES2_S2_S2_fjLj256EEEEEEEvNS_9BwdParamsE)
        /*18bc*/ 	.word	0x00000000


	//----- nvinfo : EIATTR_MIN_STACK_SIZE
	.align		4
.L_1055:
        /*18c0*/ 	.byte	0x04, 0x12
        /*18c2*/ 	.short	(.L_1057 - .L_1056)
	.align		4
.L_1056:
        /*18c4*/ 	.word	index@(_ZN10layer_norm22ln_bwd_finalize_kernelINS_22Kernel_traits_finalizeILj65536EffffjLj1024ELj4ENS_18Kernel_traits_baseILj65536EffffjLj1024EEEEEEEvNS_9BwdParamsE)
        /*18c8*/ 	.word	0x00000000


	//----- nvinfo : EIATTR_MIN_STACK_SIZE
	.align		4
.L_1057:
        /*18cc*/ 	.byte	0x04, 0x12
        /*18ce*/ 	.short	(.L_1059 - .L_1058)
	.align		4
.L_1058:
        /*18d0*/ 	.word	index@(_ZN10layer_norm13ln_bwd_kernelINS_13Kernel_traitsIffffjLj65536ELj8ELj1ELj8ELj16ENS_18Kernel_traits_baseILj65536EffffjLj256EEEEEEEvNS_9BwdParamsE)
        /*18d4*/ 	.word	0x00000000


	//----- nvinfo : EIATTR_MIN_STACK_SIZE
	.align		4
.L_1059:
        /*18d8*/ 	.byte	0x04, 0x12
        /*18da*/ 	.short	(.L_1061 - .L_1060)
	.align		4
.L_1060:
        /*18dc*/ 	.word	index@(_ZN10layer_norm22ln_bwd_finalize_kernelINS_22Kernel_traits_finalizeILj49152E13__nv_bfloat16fS2_fjLj1024ELj4ENS_18Kernel_traits_baseILj49152ES2_fS2_fjLj1024EEEEEEEvNS_9BwdParamsE)
        /*18e0*/ 	.word	0x00000000


	//----- nvinfo : EIATTR_MIN_STACK_SIZE
	.align		4
.L_1061:
        /*18e4*/ 	.byte	0x04, 0x12
        /*18e6*/ 	.short	(.L_1063 - .L_1062)
	.align		4
.L_1062:
        /*18e8*/ 	.word	index@(_ZN10layer_norm13ln_bwd_kernelINS_13Kernel_traitsI13__nv_bfloat16fS2_fjLj49152ELj8ELj1ELj8ELj16ENS_18Kernel_traits_baseILj49152ES2_fS2_fjLj256EEEEEEEvNS_9BwdParamsE)
        /*18ec*/ 	.word	0x00000000


	//----- nvinfo : EIATTR_MIN_STACK_SIZE
	.align		4
.L_1063:
        /*18f0*/ 	.byte	0x04, 0x12
        /*18f2*/ 	.short	(.L_1065 - .L_1064)
	.align		4
.L_1064:
        /*18f4*/ 	.word	index@(_ZN10layer_norm22ln_bwd_finalize_kernelINS_22Kernel_traits_finalizeILj49152E13__nv_bfloat16S2_S2_fjLj1024ELj4ENS_18Kernel_traits_baseILj49152ES2_S2_S2_fjLj1024EEEEEEEvNS_9BwdParamsE)
        /*18f8*/ 	.word	0x00000000


	//----- nvinfo : EIATTR_MIN_STACK_SIZE
	.align		4
.L_1065:
        /*18fc*/ 	.byte	0x04, 0x12
        /*18fe*/ 	.short	(.L_1067 - .L_1066)
	.align		4
.L_1066:
        /*1900*/ 	.word	index@(_ZN10layer_norm13ln_bwd_kernelINS_13Kernel_traitsI13__nv_bfloat16S2_S2_fjLj49152ELj8ELj1ELj8ELj16ENS_18Kernel_traits_baseILj49152ES2_S2_S2_fjLj256EEEEEEEvNS_9BwdParamsE)
        /*1904*/ 	.word	0x00000000


	//----- nvinfo : EIATTR_MIN_STACK_SIZE
	.align		4
.L_1067:
        /*1908*/ 	.byte	0x04, 0x12
        /*190a*/ 	.short	(.L_1069 - .L_1068)
	.align		4
.L_1068:
        /*190c*/ 	.word	index@(_ZN10layer_norm22ln_bwd_finalize_kernelINS_22Kernel_traits_finalizeILj49152E6__halffS2_fjLj1024ELj4ENS_18Kernel_traits_baseILj49152ES2_fS2_fjLj1024EEEEEEEvNS_9BwdParamsE)
        /*1910*/ 	.word	0x00000000


	//----- nvinfo : EIATTR_MIN_STACK_SIZE
	.align		4
.L_1069:
        /*1914*/ 	.byte	0x04, 0x12
        /*1916*/ 	.short	(.L_1071 - .L_1070)
	.align		4
.L_1070:
        /*1918*/ 	.word	index@(_ZN10layer_norm13ln_bwd_kernelINS_13Kernel_traitsI6__halffS2_fjLj49152ELj8ELj1ELj8ELj16ENS_18Kernel_traits_baseILj49152ES2_fS2_fjLj256EEEEEEEvNS_9BwdParamsE)
        /*191c*/ 	.word	0x00000000


	//----- nvinfo : EIATTR_MIN_STACK_SIZE
	.align		4
.L_1071:
        /*1920*/ 	.byte	0x04, 0x12
        /*1922*/ 	.short	(.L_1073 - .L_1072)
	.align		4
.L_1072:
        /*1924*/ 	.word	index@(_ZN10layer_norm22ln_bwd_finalize_kernelINS_22Kernel_traits_finalizeILj49152E6__halfS2_S2_fjLj1024ELj4ENS_18Kernel_traits_baseILj49152ES2_S2_S2_fjLj1024EEEEEEEvNS_9BwdParamsE)
        /*1928*/ 	.word	0x00000000


	//----- nvinfo : EIATTR_MIN_STACK_SIZE
	.align		4
.L_1073:
        /*192c*/ 	.byte	0x04, 0x12
        /*192e*/ 	.short	(.L_1075 - .L_1074)
	.align		4
.L_1074:
        /*1930*/ 	.word	index@(_ZN10layer_norm13ln_bwd_kernelINS_13Kernel_traitsI6__halfS2_S2_fjLj49152ELj8ELj1ELj8ELj16ENS_18Kernel_traits_baseILj49152ES2_S2_S2_fjLj256EEEEEEEvNS_9BwdParamsE)
        /*1934*/ 	.word	0x00000000


	//----- nvinfo : EIATTR_MIN_STACK_SIZE
	.align		4
.L_1075:
        /*1938*/ 	.byte	0x04, 0x12
        /*193a*/ 	.short	(.L_1077 - .L_1076)
	.align		4
.L_1076:
        /*193c*/ 	.word	index@(_ZN10layer_norm22ln_bwd_finalize_kernelINS_22Kernel_traits_finalizeILj49152EffffjLj1024ELj4ENS_18Kernel_traits_baseILj49152EffffjLj1024EEEEEEEvNS_9BwdParamsE)
        /*1940*/ 	.word	0x00000000


	//----- nvinfo : EIATTR_MIN_STACK_SIZE
	.align		4
.L_1077:
        /*1944*/ 	.byte	0x04, 0x12
        /*1946*/ 	.short	(.L_1079 - .L_1078)
	.align		4
.L_1078:
        /*1948*/ 	.word	index@(_ZN10layer_norm13ln_bwd_kernelINS_13Kernel_traitsIffffjLj49152ELj8ELj1ELj8ELj16ENS_18Kernel_traits_baseILj49152EffffjLj256EEEEEEEvNS_9BwdParamsE)
        /*194c*/ 	.word	0x00000000


	//----- nvinfo : EIATTR_MIN_STACK_SIZE
	.align		4
.L_1079:
        /*1950*/ 	.byte	0x04, 0x12
        /*1952*/ 	.short	(.L_1081 - .L_1080)
	.align		4
.L_1080:
        /*1954*/ 	.word	index@(_ZN10layer_norm22ln_bwd_finalize_kernelINS_22Kernel_traits_finalizeILj40960E13__nv_bfloat16fS2_fjLj1024ELj4ENS_18Kernel_traits_baseILj40960ES2_fS2_fjLj1024EEEEEEEvNS_9BwdParamsE)
        /*1958*/ 	.word	0x00000000


	//----- nvinfo : EIATTR_MIN_STACK_SIZE
	.align		4
.L_1081:
        /*195c*/ 	.byte	0x04, 0x12
        /*195e*/ 	.short	(.L_1083 - .L_1082)
	.align		4
.L_1082:
        /*1960*/ 	.word	index@(_ZN10layer_norm13ln_bwd_kernelINS_13Kernel_traitsI13__nv_bfloat16fS2_fjLj40960ELj4ELj1ELj8ELj16ENS_18Kernel_traits_baseILj40960ES2_fS2_fjLj256EEEEEEEvNS_9BwdParamsE)
        /*1964*/ 	.word	0x00000100


	//----- nvinfo : EIATTR_MIN_STACK_SIZE
	.align		4
.L_1083:
        /*1968*/ 	.byte	0x04, 0x12
        /*196a*/ 	.short	(.L_1085 - .L_1084)
	.align		4
.L_1084:
        /*196c*/ 	.word	index@(_ZN10layer_norm22ln_bwd_finalize_kernelINS_22Kernel_traits_finalizeILj40960E13__nv_bfloat16S2_S2_fjLj1024ELj4ENS_18Kernel_traits_baseILj40960ES2_S2_S2_fjLj1024EEEEEEEvNS_9BwdParamsE)
        /*1970*/ 	.word	0x00000000


	//----- nvinfo : EIATTR_MIN_STACK_SIZE
	.align		4
.L_1085:
        /*1974*/ 	.byte	0x04, 0x12
        /*1976*/ 	.short	(.L_1087 - .L_1086)
	.align		4
.L_1086:
        /*1978*/ 	.word	index@(_ZN10layer_norm13ln_bwd_kernelINS_13Kernel_traitsI13__nv_bfloat16S2_S2_fjLj40960ELj4ELj1ELj8ELj16ENS_18Kernel_traits_baseILj40960ES2_S2_S2_fjLj256EEEEEEEvNS_9BwdParamsE)
        /*197c*/ 	.word	0x00000118


	//----- nvinfo : EIATTR_MIN_STACK_SIZE
	.align		4
.L_1087:
        /*1980*/ 	.byte	0x04, 0x12
        /*1982*/ 	.short	(.L_1089 - .L_1088)
	.align		4
.L_1088:
        /*1984*/ 	.word	index@(_ZN10layer_norm22ln_bwd_finalize_kernelINS_22Kernel_traits_finalizeILj40960E6__halffS2_fjLj1024ELj4ENS_18Kernel_traits_baseILj40960ES2_fS2_fjLj1024EEEEEEEvNS_9BwdParamsE)
        /*1988*/ 	.word	0x00000000


	//----- nvinfo : EIATTR_MIN_STACK_SIZE
	.align		4
.L_1089:
        /*198c*/ 	.byte	0x04, 0x12
        /*198e*/ 	.short	(.L_1091 - .L_1090)
	.align		4
.L_1090:
        /*1990*/ 	.word	index@(_ZN10layer_norm13ln_bwd_kernelINS_13Kernel_traitsI6__halffS2_fjLj40960ELj4ELj1ELj8ELj16ENS_18Kernel_traits_baseILj40960ES2_fS2_fjLj256EEEEEEEvNS_9BwdParamsE)
        /*1994*/ 	.word	0x000000b8


	//----- nvinfo : EIATTR_MIN_STACK_SIZE
	.align		4
.L_1091:
        /*1998*/ 	.byte	0x04, 0x12
        /*199a*/ 	.short	(.L_1093 - .L_1092)
	.align		4
.L_1092:
        /*199c*/ 	.word	index@(_ZN10layer_norm22ln_bwd_finalize_kernelINS_22Kernel_traits_finalizeILj40960E6__halfS2_S2_fjLj1024ELj4ENS_18Kernel_traits_baseILj40960ES2_S2_S2_fjLj1024EEEEEEEvNS_9BwdParamsE)
        /*19a0*/ 	.word	0x00000000


	//----- nvinfo : EIATTR_MIN_STACK_SIZE
	.align		4
.L_1093:
        /*19a4*/ 	.byte	0x04, 0x12
        /*19a6*/ 	.short	(.L_1095 - .L_1094)
	.align		4
.L_1094:
        /*19a8*/ 	.word	index@(_ZN10layer_norm13ln_bwd_kernelINS_13Kernel_traitsI6__halfS2_S2_fjLj40960ELj4ELj1ELj8ELj16ENS_18Kernel_traits_baseILj40960ES2_S2_S2_fjLj256EEEEEEEvNS_9BwdParamsE)
        /*19ac*/ 	.word	0x00000090


	//----- nvinfo : EIATTR_MIN_STACK_SIZE
	.align		4
.L_1095:
        /*19b0*/ 	.byte	0x04, 0x12
        /*19b2*/ 	.short	(.L_1097 - .L_1096)
	.align		4
.L_1096:
        /*19b4*/ 	.word	index@(_ZN10layer_norm22ln_bwd_finalize_kernelINS_22Kernel_traits_finalizeILj40960EffffjLj1024ELj4ENS_18Kernel_traits_baseILj40960EffffjLj1024EEEEEEEvNS_9BwdParamsE)
        /*19b8*/ 	.word	0x00000000


	//----- nvinfo : EIATTR_MIN_STACK_SIZE
	.align		4
.L_1097:
        /*19bc*/ 	.byte	0x04, 0x12
        /*19be*/ 	.short	(.L_1099 - .L_1098)
	.align		4
.L_1098:
        /*19c0*/ 	.word	index@(_ZN10layer_norm13ln_bwd_kernelINS_13Kernel_traitsIffffjLj40960ELj4ELj1ELj8ELj16ENS_18Kernel_traits_baseILj40960EffffjLj256EEEEEEEvNS_9BwdParamsE)
        /*19c4*/ 	.word	0x000000a8


	//----- nvinfo : EIATTR_MIN_STACK_SIZE
	.align		4
.L_1099:
        /*19c8*/ 	.byte	0x04, 0x12
        /*19ca*/ 	.short	(.L_1101 - .L_1100)
	.align		4
.L_1100:
        /*19cc*/ 	.word	index@(_ZN10layer_norm22ln_bwd_finalize_kernelINS_22Kernel_traits_finalizeILj32768E13__nv_bfloat16fS2_fjLj1024ELj4ENS_18Kernel_traits_baseILj32768ES2_fS2_fjLj1024EEEEEEEvNS_9BwdParamsE)
        /*19d0*/ 	.word	0x00000000


	//----- nvinfo : EIATTR_MIN_STACK_SIZE
	.align		4
.L_1101:
        /*19d4*/ 	.byte	0x04, 0x12
        /*19d6*/ 	.short	(.L_1103 - .L_1102)
	.align		4
.L_1102:
        /*19d8*/ 	.word	index@(_ZN10layer_norm13ln_bwd_kernelINS_13Kernel_traitsI13__nv_bfloat16fS2_fjLj32768ELj4ELj1ELj8ELj16ENS_18Kernel_traits_baseILj32768ES2_fS2_fjLj256EEEEEEEvNS_9BwdParamsE)
        /*19dc*/ 	.word	0x00000000


	//----- nvinfo : EIATTR_MIN_STACK_SIZE
	.align		4
.L_1103:
        /*19e0*/ 	.byte	0x04, 0x12
        /*19e2*/ 	.short	(.L_1105 - .L_1104)
	.align		4
.L_1104:
        /*19e4*/ 	.word	index@(_ZN10layer_norm22ln_bwd_finalize_kernelINS_22Kernel_traits_finalizeILj32768E13__nv_bfloat16S2_S2_fjLj1024ELj4ENS_18Kernel_traits_baseILj32768ES2_S2_S2_fjLj1024EEEEEEEvNS_9BwdParamsE)
        /*19e8*/ 	.word	0x00000000


	//----- nvinfo : EIATTR_MIN_STACK_SIZE
	.align		4
.L_1105:
        /*19ec*/ 	.byte	0x04, 0x12
        /*19ee*/ 	.short	(.L_1107 - .L_1106)
	.align		4
.L_1106:
        /*19f0*/ 	.word	index@(_ZN10layer_norm13ln_bwd_kernelINS_13Kernel_traitsI13__nv_bfloat16S2_S2_fjLj32768ELj4ELj1ELj8ELj16ENS_18Kernel_traits_baseILj32768ES2_S2_S2_fjLj256EEEEEEEvNS_9BwdParamsE)
        /*19f4*/ 	.word	0x00000000


	//----- nvinfo : EIATTR_MIN_STACK_SIZE
	.align		4
.L_1107:
        /*19f8*/ 	.byte	0x04, 0x12
        /*19fa*/ 	.short	(.L_1109 - .L_1108)
	.align		4
.L_1108:
        /*19fc*/ 	.word	index@(_ZN10layer_norm22ln_bwd_finalize_kernelINS_22Kernel_traits_finalizeILj32768E6__halffS2_fjLj1024ELj4ENS_18Kernel_traits_baseILj32768ES2_fS2_fjLj1024EEEEEEEvNS_9BwdParamsE)
        /*1a00*/ 	.word	0x00000000


	//----- nvinfo : EIATTR_MIN_STACK_SIZE
	.align		4
.L_1109:
        /*1a04*/ 	.byte	0x04, 0x12
        /*1a06*/ 	.short	(.L_1111 - .L_1110)
	.align		4
.L_1110:
        /*1a08*/ 	.word	index@(_ZN10layer_norm13ln_bwd_kernelINS_13Kernel_traitsI6__halffS2_fjLj32768ELj4ELj1ELj8ELj16ENS_18Kernel_traits_baseILj32768ES2_fS2_fjLj256EEEEEEEvNS_9BwdParamsE)
        /*1a0c*/ 	.word	0x00000000


	//----- nvinfo : EIATTR_MIN_STACK_SIZE
	.align		4
.L_1111:
        /*1a10*/ 	.byte	0x04, 0x12
        /*1a12*/ 	.short	(.L_1113 - .L_1112)
	.align		4
.L_1112:
        /*1a14*/ 	.word	index@(_ZN10layer_norm22ln_bwd_finalize_kernelINS_22Kernel_traits_finalizeILj32768E6__halfS2_S2_fjLj1024ELj4ENS_18Kernel_traits_baseILj32768ES2_S2_S2_fjLj1024EEEEEEEvNS_9BwdParamsE)
        /*1a18*/ 	.word	0x00000000


	//----- nvinfo : EIATTR_MIN_STACK_SIZE
	.align		4
.L_1113:
        /*1a1c*/ 	.byte	0x04, 0x12
        /*1a1e*/ 	.short	(.L_1115 - .L_1114)
	.align		4
.L_1114:
        /*1a20*/ 	.word	index@(_ZN10layer_norm13ln_bwd_kernelINS_13Kernel_traitsI6__halfS2_S2_fjLj32768ELj4ELj1ELj8ELj16ENS_18Kernel_traits_baseILj32768ES2_S2_S2_fjLj256EEEEEEEvNS_9BwdParamsE)
        /*1a24*/ 	.word	0x00000000


	//----- nvinfo : EIATTR_MIN_STACK_SIZE
	.align		4
.L_1115:
        /*1a28*/ 	.byte	0x04, 0x12
        /*1a2a*/ 	.short	(.L_1117 - .L_1116)
	.align		4
.L_1116:
        /*1a2c*/ 	.word	index@(_ZN10layer_norm22ln_bwd_finalize_kernelINS_22Kernel_traits_finalizeILj32768EffffjLj1024ELj4ENS_18Kernel_traits_baseILj32768EffffjLj1024EEEEEEEvNS_9BwdParamsE)
        /*1a30*/ 	.word	0x00000000


	//----- nvinfo : EIATTR_MIN_STACK_SIZE
	.align		4
.L_1117:
        /*1a34*/ 	.byte	0x04, 0x12
        /*1a36*/ 	.short	(.L_1119 - .L_1118)
	.align		4
.L_1118:
        /*1a38*/ 	.word	index@(_ZN10layer_norm13ln_bwd_kernelINS_13Kernel_traitsIffffjLj32768ELj4ELj1ELj8ELj16ENS_18Kernel_traits_baseILj32768EffffjLj256EEEEEEEvNS_9BwdParamsE)
        /*1a3c*/ 	.word	0x00000000


	//----- nvinfo : EIATTR_MIN_STACK_SIZE
	.align		4
.L_1119:
        /*1a40*/ 	.byte	0x04, 0x12
        /*1a42*/ 	.short	(.L_1121 - .L_1120)
	.align		4
.L_1120:
        /*1a44*/ 	.word	index@(_ZN10layer_norm22ln_bwd_finalize_kernelINS_22Kernel_traits_finalizeILj30720E13__nv_bfloat16fS2_fjLj1024ELj4ENS_18Kernel_traits_baseILj30720ES2_fS2_fjLj1024EEEEEEEvNS_9BwdParamsE)
        /*1a48*/ 	.word	0x00000000


	//----- nvinfo : EIATTR_MIN_STACK_SIZE
	.align		4
.L_1121:
        /*1a4c*/ 	.byte	0x04, 0x12
        /*1a4e*/ 	.short	(.L_1123 - .L_1122)
	.align		4
.L_1122:
        /*1a50*/ 	.word	index@(_ZN10layer_norm13ln_bwd_kernelINS_13Kernel_traitsI13__nv_bfloat16fS2_fjLj30720ELj4ELj1ELj8ELj8ENS_18Kernel_traits_baseILj30720ES2_fS2_fjLj256EEEEEEEvNS_9BwdParamsE)
        /*1a54*/ 	.word	0x00000000


	//----- nvinfo : EIATTR_MIN_STACK_SIZE
	.align		4
.L_1123:
        /*1a58*/ 	.byte	0x04, 0x12
        /*1a5a*/ 	.short	(.L_1125 - .L_1124)
	.align		4
.L_1124:
        /*1a5c*/ 	.word	index@(_ZN10layer_norm22ln_bwd_finalize_kernelINS_22Kernel_traits_finalizeILj30720E13__nv_bfloat16S2_S2_fjLj1024ELj4ENS_18Kernel_traits_baseILj30720ES2_S2_S2_fjLj1024EEEEEEEvNS_9BwdParamsE)
        /*1a60*/ 	.word	0x00000000


	//----- nvinfo : EIATTR_MIN_STACK_SIZE
	.align		4
.L_1125:
        /*1a64*/ 	.byte	0x04, 0x12
        /*1a66*/ 	.short	(.L_1127 - .L_1126)
	.align		4
.L_1126:
        /*1a68*/ 	.word	index@(_ZN10layer_norm13ln_bwd_kernelINS_13Kernel_traitsI13__nv_bfloat16S2_S2_fjLj30720ELj4ELj1ELj8ELj4ENS_18Kernel_traits_baseILj30720ES2_S2_S2_fjLj256EEEEEEEvNS_9BwdParamsE)
        /*1a6c*/ 	.word	0x00000000


	//----- nvinfo : EIATTR_MIN_STACK_SIZE
	.align		4
.L_1127:
        /*1a70*/ 	.byte	0x04, 0x12
        /*1a72*/ 	.short	(.L_1129 - .L_1128)
	.align		4
.L_1128:
        /*1a74*/ 	.word	index@(_ZN10layer_norm22ln_bwd_finalize_kernelINS_22Kernel_traits_finalizeILj30720E6__halffS2_fjLj1024ELj4ENS_18Kernel_traits_baseILj30720ES2_fS2_fjLj1024EEEEEEEvNS_9BwdParamsE)
        /*1a78*/ 	.word	0x00000000


	//----- nvinfo : EIATTR_MIN_STACK_SIZE
	.align		4
.L_1129:
        /*1a7c*/ 	.byte	0x04, 0x12
        /*1a7e*/ 	.short	(.L_1131 - .L_1130)
	.align		4
.L_1130:
        /*1a80*/ 	.word	index@(_ZN10layer_norm13ln_bwd_kernelINS_13Kernel_traitsI6__halffS2_fjLj30720ELj4ELj1ELj8ELj8ENS_18Kernel_traits_baseILj30720ES2_fS2_fjLj256EEEEEEEvNS_9BwdParamsE)
        /*1a84*/ 	.word	0x00000000


	//----- nvinfo : EIATTR_MIN_STACK_SIZE
	.align		4
.L_1131:
        /*1a88*/ 	.byte	0x04, 0x12
        /*1a8a*/ 	.short	(.L_1133 - .L_1132)
	.align		4
.L_1132:
        /*1a8c*/ 	.word	index@(_ZN10layer_norm22ln_bwd_finalize_kernelINS_22Kernel_traits_finalizeILj30720E6__halfS2_S2_fjLj1024ELj4ENS_18Kernel_traits_baseILj30720ES2_S2_S2_fjLj1024EEEEEEEvNS_9BwdParamsE)
        /*1a90*/ 	.word	0x00000000


	//----- nvinfo : EIATTR_MIN_STACK_SIZE
	.align		4
.L_1133:
        /*1a94*/ 	.byte	0x04, 0x12
        /*1a96*/ 	.short	(.L_1135 - .L_1134)
	.align		4
.L_1134:
        /*1a98*/ 	.word	index@(_ZN10layer_norm13ln_bwd_kernelINS_13Kernel_traitsI6__halfS2_S2_fjLj30720ELj4ELj1ELj8ELj4ENS_18Kernel_traits_baseILj30720ES2_S2_S2_fjLj256EEEEEEEvNS_9BwdParamsE)
        /*1a9c*/ 	.word	0x00000000


	//----- nvinfo : EIATTR_MIN_STACK_SIZE
	.align		4
.L_1135:
        /*1aa0*/ 	.byte	0x04, 0x12
        /*1aa2*/ 	.short	(.L_1137 - .L_1136)
	.align		4
.L_1136:
        /*1aa4*/ 	.word	index@(_ZN10layer_norm22ln_bwd_finalize_kernelINS_22Kernel_traits_finalizeILj30720EffffjLj1024ELj4ENS_18Kernel_traits_baseILj30720EffffjLj1024EEEEEEEvNS_9BwdParamsE)
        /*1aa8*/ 	.word	0x00000000


	//----- nvinfo : EIATTR_MIN_STACK_SIZE
	.align		4
.L_1137:
        /*1aac*/ 	.byte	0x04, 0x12
        /*1aae*/ 	.short	(.L_1139 - .L_1138)
	.align		4
.L_1138:
        /*1ab0*/ 	.word	index@(_ZN10layer_norm13ln_bwd_kernelINS_13Kernel_traitsIffffjLj30720ELj4ELj1ELj8ELj8ENS_18Kernel_traits_baseILj30720EffffjLj256EEEEEEEvNS_9BwdParamsE)
        /*1ab4*/ 	.word	0x00000000


	//----- nvinfo : EIATTR_MIN_STACK_SIZE
	.align		4
.L_1139:
        /*1ab8*/ 	.byte	0x04, 0x12
        /*1aba*/ 	.short	(.L_1141 - .L_1140)
	.align		4
.L_1140:
        /*1abc*/ 	.word	index@(_ZN10layer_norm22ln_bwd_finalize_kernelINS_22Kernel_traits_finalizeILj25600E13__nv_bfloat16fS2_fjLj1024ELj4ENS_18Kernel_traits_baseILj25600ES2_fS2_fjLj1024EEEEEEEvNS_9BwdParamsE)
        /*1ac0*/ 	.word	0x00000000


	//----- nvinfo : EIATTR_MIN_STACK_SIZE
	.align		4
.L_1141:
        /*1ac4*/ 	.byte	0x04, 0x12
        /*1ac6*/ 	.short	(.L_1143 - .L_1142)
	.align		4
.L_1142:
        /*1ac8*/ 	.word	index@(_ZN10layer_norm13ln_bwd_kernelINS_13Kernel_traitsI13__nv_bfloat16fS2_fjLj25600ELj5ELj1ELj4ELj16ENS_18Kernel_traits_baseILj25600ES2_fS2_fjLj128EEEEEEEvNS_9BwdParamsE)
        /*1acc*/ 	.word	0x000000f8


	//----- nvinfo : EIATTR_MIN_STACK_SIZE
	.align		4
.L_1143:
        /*1ad0*/ 	.byte	0x04, 0x12
        /*1ad2*/ 	.short	(.L_1145 - .L_1144)
	.align		4
.L_1144:
        /*1ad4*/ 	.word	index@(_ZN10layer_norm22ln_bwd_finalize_kernelINS_22Kernel_traits_finalizeILj25600E13__nv_bfloat16S2_S2_fjLj1024ELj4ENS_18Kernel_traits_baseILj25600ES2_S2_S2_fjLj1024EEEEEEEvNS_9BwdParamsE)
        /*1ad8*/ 	.word	0x00000000


	//----- nvinfo : EIATTR_MIN_STACK_SIZE
	.align		4
.L_1145:
        /*1adc*/ 	.byte	0x04, 0x12
        /*1ade*/ 	.short	(.L_1147 - .L_1146)
	.align		4
.L_1146:
        /*1ae0*/ 	.word	index@(_ZN10layer_norm13ln_bwd_kernelINS_13Kernel_traitsI13__nv_bfloat16S2_S2_fjLj25600ELj5ELj1ELj4ELj16ENS_18Kernel_traits_baseILj25600ES2_S2_S2_fjLj128EEEEEEEvNS_9BwdParamsE)
        /*1ae4*/ 	.word	0x000000e0


	//----- nvinfo : EIATTR_MIN_STACK_SIZE
	.align		4
.L_1147:
        /*1ae8*/ 	.byte	0x04, 0x12
        /*1aea*/ 	.short	(.L_1149 - .L_1148)
	.align		4
.L_1148:
        /*1aec*/ 	.word	index@(_ZN10layer_norm22ln_bwd_finalize_kernelINS_22Kernel_traits_finalizeILj25600E6__halffS2_fjLj1024ELj4ENS_18Kernel_traits_baseILj25600ES2_fS2_fjLj1024EEEEEEEvNS_9BwdParamsE)
        /*1af0*/ 	.word	0x00000000


	//----- nvinfo : EIATTR_MIN_STACK_SIZE
	.align		4
.L_1149:
        /*1af4*/ 	.byte	0x04, 0x12
        /*1af6*/ 	.short	(.L_1151 - .L_1150)
	.align		4
.L_1150:
        /*1af8*/ 	.word	index@(_ZN10layer_norm13ln_bwd_kernelINS_13Kernel_traitsI6__halffS2_fjLj25600ELj5ELj1ELj4ELj16ENS_18Kernel_traits_baseILj25600ES2_fS2_fjLj128EEEEEEEvNS_9BwdParamsE)
        /*1afc*/ 	.word	0x000000a8


	//----- nvinfo : EIATTR_MIN_STACK_SIZE
	.align		4
.L_1151:
        /*1b00*/ 	.byte	0x04, 0x12
        /*1b02*/ 	.short	(.L_1153 - .L_1152)
	.align		4
.L_1152:
        /*1b04*/ 	.word	index@(_ZN10layer_norm22ln_bwd_finalize_kernelINS_22Kernel_traits_finalizeILj25600E6__halfS2_S2_fjLj1024ELj4ENS_18Kernel_traits_baseILj25600ES2_S2_S2_fjLj1024EEEEEEEvNS_9BwdParamsE)
        /*1b08*/ 	.word	0x00000000


	//----- nvinfo : EIATTR_MIN_STACK_SIZE
	.align		4
.L_1153:
        /*1b0c*/ 	.byte	0x04, 0x12
        /*1b0e*/ 	.short	(.L_1155 - .L_1154)
	.align		4
.L_1154:
        /*1b10*/ 	.word	index@(_ZN10layer_norm13ln_bwd_kernelINS_13Kernel_traitsI6__halfS2_S2_fjLj25600ELj5ELj1ELj4ELj16ENS_18Kernel_traits_baseILj25600ES2_S2_S2_fjLj128EEEEEEEvNS_9BwdParamsE)
        /*1b14*/ 	.word	0x00000090


	//----- nvinfo : EIATTR_MIN_STACK_SIZE
	.align		4
.L_1155:
        /*1b18*/ 	.byte	0x04, 0x12
        /*1b1a*/ 	.short	(.L_1157 - .L_1156)
	.align		4
.L_1156:
        /*1b1c*/ 	.word	index@(_ZN10layer_norm22ln_bwd_finalize_kernelINS_22Kernel_traits_finalizeILj25600EffffjLj1024ELj4ENS_18Kernel_traits_baseILj25600EffffjLj1024EEEEEEEvNS_9BwdParamsE)
        /*1b20*/ 	.word	0x00000000


	//----- nvinfo : EIATTR_MIN_STACK_SIZE
	.align		4
.L_1157:
        /*1b24*/ 	.byte	0x04, 0x12
        /*1b26*/ 	.short	(.L_1159 - .L_1158)
	.align		4
.L_1158:
        /*1b28*/ 	.word	index@(_ZN10layer_norm13ln_bwd_kernelINS_13Kernel_traitsIffffjLj25600ELj5ELj1ELj4ELj16ENS_18Kernel_traits_baseILj25600EffffjLj128EEEEEEEvNS_9BwdParamsE)
        /*1b2c*/ 	.word	0x000000b0


	//----- nvinfo : EIATTR_MIN_STACK_SIZE
	.align		4
.L_1159:
        /*1b30*/ 	.byte	0x04, 0x12
        /*1b32*/ 	.short	(.L_1161 - .L_1160)
	.align		4
.L_1160:
        /*1b34*/ 	.word	index@(_ZN10layer_norm22ln_bwd_finalize_kernelINS_22Kernel_traits_finalizeILj24576E13__nv_bfloat16fS2_fjLj1024ELj4ENS_18Kernel_traits_baseILj24576ES2_fS2_fjLj1024EEEEEEEvNS_9BwdParamsE)
        /*1b38*/ 	.word	0x00000000


	//----- nvinfo : EIATTR_MIN_STACK_SIZE
	.align		4
.L_1161:
        /*1b3c*/ 	.byte	0x04, 0x12
        /*1b3e*/ 	.short	(.L_1163 - .L_1162)
	.align		4
.L_1162:
        /*1b40*/ 	.word	index@(_ZN10layer_norm13ln_bwd_kernelINS_13Kernel_traitsI13__nv_bfloat16fS2_fjLj24576ELj4ELj1ELj8ELj16ENS_18Kernel_traits_baseILj24576ES2_fS2_fjLj256EEEEEEEvNS_9BwdParamsE)
        /*1b44*/ 	.word	0x00000000


	//----- nvinfo : EIATTR_MIN_STACK_SIZE
	.align		4
.L_1163:
        /*1b48*/ 	.byte	0x04, 0x12
        /*1b4a*/ 	.short	(.L_1165 - .L_1164)
	.align		4
.L_1164:
        /*1b4c*/ 	.word	index@(_ZN10layer_norm22ln_bwd_finalize_kernelINS_22Kernel_traits_finalizeILj24576E13__nv_bfloat16S2_S2_fjLj1024ELj4ENS_18Kernel_traits_baseILj24576ES2_S2_S2_fjLj1024EEEEEEEvNS_9BwdParamsE)
        /*1b50*/ 	.word	0x00000000


	//----- nvinfo : EIATTR_MIN_STACK_SIZE
	.align		4
.L_1165:
        /*1b54*/ 	.byte	0x04, 0x12
        /*1b56*/ 	.short	(.L_1167 - .L_1166)
	.align		4
.L_1166:
        /*1b58*/ 	.word	index@(_ZN10layer_norm13ln_bwd_kernelINS_13Kernel_traitsI13__nv_bfloat16S2_S2_fjLj24576ELj4ELj1ELj8ELj16ENS_18Kernel_traits_baseILj24576ES2_S2_S2_fjLj256EEEEEEEvNS_9BwdParamsE)
        /*1b5c*/ 	.word	0x00000000


	//----- nvinfo : EIATTR_MIN_STACK_SIZE
	.align		4
.L_1167:
        /*1b60*/ 	.byte	0x04, 0x12
        /*1b62*/ 	.short	(.L_1169 - .L_1168)
	.align		4
.L_1168:
        /*1b64*/ 	.word	index@(_ZN10layer_norm22ln_bwd_finalize_kernelINS_22Kernel_traits_finalizeILj24576E6__halffS2_fjLj1024ELj4ENS_18Kernel_traits_baseILj24576ES2_fS2_fjLj1024EEEEEEEvNS_9BwdParamsE)
        /*1b68*/ 	.word	0x00000000


	//----- nvinfo : EIATTR_MIN_STACK_SIZE
	.align		4
.L_1169:
        /*1b6c*/ 	.byte	0x04, 0x12
        /*1b6e*/ 	.short	(.L_1171 - .L_1170)
	.align		4
.L_1170:
        /*1b70*/ 	.word	index@(_ZN10layer_norm13ln_bwd_kernelINS_13Kernel_traitsI6__halffS2_fjLj24576ELj4ELj1ELj8ELj16ENS_18Kernel_traits_baseILj24576ES2_fS2_fjLj256EEEEEEEvNS_9BwdParamsE)
        /*1b74*/ 	.word	0x00000000


	//----- nvinfo : EIATTR_MIN_STACK_SIZE
	.align		4
.L_1171:
        /*1b78*/ 	.byte	0x04, 0x12
        /*1b7a*/ 	.short	(.L_1173 - .L_1172)
	.align		4
.L_1172:
        /*1b7c*/ 	.word	index@(_ZN10layer_norm22ln_bwd_finalize_kernelINS_22Kernel_traits_finalizeILj24576E6__halfS2_S2_fjLj1024ELj4ENS_18Kernel_traits_baseILj24576ES2_S2_S2_fjLj1024EEEEEEEvNS_9BwdParamsE)
        /*1b80*/ 	.word	0x00000000


	//----- nvinfo : EIATTR_MIN_STACK_SIZE
	.align		4
.L_1173:
        /*1b84*/ 	.byte	0x04, 0x12
        /*1b86*/ 	.short	(.L_1175 - .L_1174)
	.align		4
.L_1174:
        /*1b88*/ 	.word	index@(_ZN10layer_norm13ln_bwd_kernelINS_13Kernel_traitsI6__halfS2_S2_fjLj24576ELj4ELj1ELj8ELj16ENS_18Kernel_traits_baseILj24576ES2_S2_S2_fjLj256EEEEEEEvNS_9BwdParamsE)
        /*1b8c*/ 	.word	0x00000000


	//----- nvinfo : EIATTR_MIN_STACK_SIZE
	.align		4
.L_1175:
        /*1b90*/ 	.byte	0x04, 0x12
        /*1b92*/ 	.short	(.L_1177 - .L_1176)
	.align		4
.L_1176:
        /*1b94*/ 	.word	index@(_ZN10layer_norm22ln_bwd_finalize_kernelINS_22Kernel_traits_finalizeILj24576EffffjLj1024ELj4ENS_18Kernel_traits_baseILj24576EffffjLj1024EEEEEEEvNS_9BwdParamsE)
        /*1b98*/ 	.word	0x00000000


	//----- nvinfo : EIATTR_MIN_STACK_SIZE
	.align		4
.L_1177:
        /*1b9c*/ 	.byte	0x04, 0x12
        /*1b9e*/ 	.short	(.L_1179 - .L_1178)
	.align		4
.L_1178:
        /*1ba0*/ 	.word	index@(_ZN10layer_norm13ln_bwd_kernelINS_13Kernel_traitsIffffjLj24576ELj4ELj1ELj8ELj16ENS_18Kernel_traits_baseILj24576EffffjLj256EEEEEEEvNS_9BwdParamsE)
        /*1ba4*/ 	.word	0x00000000


	//----- nvinfo : EIATTR_MIN_STACK_SIZE
	.align		4
.L_1179:
        /*1ba8*/ 	.byte	0x04, 0x12
        /*1baa*/ 	.short	(.L_1181 - .L_1180)
	.align		4
.L_1180:
        /*1bac*/ 	.word	index@(_ZN10layer_norm22ln_bwd_finalize_kernelINS_22Kernel_traits_finalizeILj20480E13__nv_bfloat16fS2_fjLj1024ELj4ENS_18Kernel_traits_baseILj20480ES2_fS2_fjLj1024EEEEEEEvNS_9BwdParamsE)
        /*1bb0*/ 	.word	0x00000000


	//----- nvinfo : EIATTR_MIN_STACK_SIZE
	.align		4
.L_1181:
        /*1bb4*/ 	.byte	0x04, 0x12
        /*1bb6*/ 	.short	(.L_1183 - .L_1182)
	.align		4
.L_1182:
        /*1bb8*/ 	.word	index@(_ZN10layer_norm13ln_bwd_kernelINS_13Kernel_traitsI13__nv_bfloat16fS2_fjLj20480ELj4ELj1ELj4ELj16ENS_18Kernel_traits_baseILj20480ES2_fS2_fjLj128EEEEEEEvNS_9BwdParamsE)
        /*1bbc*/ 	.word	0x00000100


	//----- nvinfo : EIATTR_MIN_STACK_SIZE
	.align		4
.L_1183:
        /*1bc0*/ 	.byte	0x04, 0x12
        /*1bc2*/ 	.short	(.L_1185 - .L_1184)
	.align		4
.L_1184:
        /*1bc4*/ 	.word	index@(_ZN10layer_norm22ln_bwd_finalize_kernelINS_22Kernel_traits_finalizeILj20480E13__nv_bfloat16S2_S2_fjLj1024ELj4ENS_18Kernel_traits_baseILj20480ES2_S2_S2_fjLj1024EEEEEEEvNS_9BwdParamsE)
        /*1bc8*/ 	.word	0x00000000


	//----- nvinfo : EIATTR_MIN_STACK_SIZE
	.align		4
.L_1185:
        /*1bcc*/ 	.byte	0x04, 0x12
        /*1bce*/ 	.short	(.L_1187 - .L_1186)
	.align		4
.L_1186:
        /*1bd0*/ 	.word	index@(_ZN10layer_norm13ln_bwd_kernelINS_13Kernel_traitsI13__nv_bfloat16S2_S2_fjLj20480ELj4ELj1ELj4ELj16ENS_18Kernel_traits_baseILj20480ES2_S2_S2_fjLj128EEEEEEEvNS_9BwdParamsE)
        /*1bd4*/ 	.word	0x00000118


	//----- nvinfo : EIATTR_MIN_STACK_SIZE
	.align		4
.L_1187:
        /*1bd8*/ 	.byte	0x04, 0x12
        /*1bda*/ 	.short	(.L_1189 - .L_1188)
	.align		4
.L_1188:
        /*1bdc*/ 	.word	index@(_ZN10layer_norm22ln_bwd_finalize_kernelINS_22Kernel_traits_finalizeILj20480E6__halffS2_fjLj1024ELj4ENS_18Kernel_traits_baseILj20480ES2_fS2_fjLj1024EEEEEEEvNS_9BwdParamsE)
        /*1be0*/ 	.word	0x00000000


	//----- nvinfo : EIATTR_MIN_STACK_SIZE
	.align		4
.L_1189:
        /*1be4*/ 	.byte	0x04, 0x12
        /*1be6*/ 	.short	(.L_1191 - .L_1190)
	.align		4
.L_1190:
        /*1be8*/ 	.word	index@(_ZN10layer_norm13ln_bwd_kernelINS_13Kernel_traitsI6__halffS2_fjLj20480ELj4ELj1ELj4ELj16ENS_18Kernel_traits_baseILj20480ES2_fS2_fjLj128EEEEEEEvNS_9BwdParamsE)
        /*1bec*/ 	.word	0x000000b8


	//----- nvinfo : EIATTR_MIN_STACK_SIZE
	.align		4
.L_1191:
        /*1bf0*/ 	.byte	0x04, 0x12
        /*1bf2*/ 	.short	(.L_1193 - .L_1192)
	.align		4
.L_1192:
        /*1bf4*/ 	.word	index@(_ZN10layer_norm22ln_bwd_finalize_kernelINS_22Kernel_traits_finalizeILj20480E6__halfS2_S2_fjLj1024ELj4ENS_18Kernel_traits_baseILj20480ES2_S2_S2_fjLj1024EEEEEEEvNS_9BwdParamsE)
        /*1bf8*/ 	.word	0x00000000


	//----- nvinfo : EIATTR_MIN_STACK_SIZE
	.align		4
.L_1193:
        /*1bfc*/ 	.byte	0x04, 0x12
        /*1bfe*/ 	.short	(.L_1195 - .L_1194)
	.align		4
.L_1194:
        /*1c00*/ 	.word	index@(_ZN10layer_norm13ln_bwd_kernelINS_13Kernel_traitsI6__halfS2_S2_fjLj20480ELj4ELj1ELj4ELj16ENS_18Kernel_traits_baseILj20480ES2_S2_S2_fjLj128EEEEEEEvNS_9BwdParamsE)
        /*1c04*/ 	.word	0x00000090


	//----- nvinfo : EIATTR_MIN_STACK_SIZE
	.align		4
.L_1195:
        /*1c08*/ 	.byte	0x04, 0x12
        /*1c0a*/ 	.short	(.L_1197 - .L_1196)
	.align		4
.L_1196:
        /*1c0c*/ 	.word	index@(_ZN10layer_norm22ln_bwd_finalize_kernelINS_22Kernel_traits_finalizeILj20480EffffjLj1024ELj4ENS_18Kernel_traits_baseILj20480EffffjLj1024EEEEEEEvNS_9BwdParamsE)
        /*1c10*/ 	.word	0x00000000


	//----- nvinfo : EIATTR_MIN_STACK_SIZE
	.align		4
.L_1197:
        /*1c14*/ 	.byte	0x04, 0x12
        /*1c16*/ 	.short	(.L_1199 - .L_1198)
	.align		4
.L_1198:
        /*1c18*/ 	.word	index@(_ZN10layer_norm13ln_bwd_kernelINS_13Kernel_traitsIffffjLj20480ELj4ELj1ELj4ELj16ENS_18Kernel_traits_baseILj20480EffffjLj128EEEEEEEvNS_9BwdParamsE)
        /*1c1c*/ 	.word	0x000000a8


	//----- nvinfo : EIATTR_MIN_STACK_SIZE
	.align		4
.L_1199:
        /*1c20*/ 	.byte	0x04, 0x12
        /*1c22*/ 	.short	(.L_1201 - .L_1200)
	.align		4
.L_1200:
        /*1c24*/ 	.word	index@(_ZN10layer_norm22ln_bwd_finalize_kernelINS_22Kernel_traits_finalizeILj18432E13__nv_bfloat16fS2_fjLj1024ELj4ENS_18Kernel_traits_baseILj18432ES2_fS2_fjLj1024EEEEEEEvNS_9BwdParamsE)
        /*1c28*/ 	.word	0x00000000


	//----- nvinfo : EIATTR_MIN_STACK_SIZE
	.align		4
.L_1201:
        /*1c2c*/ 	.byte	0x04, 0x12
        /*1c2e*/ 	.short	(.L_1203 - .L_1202)
	.align		4
.L_1202:
        /*1c30*/ 	.word	index@(_ZN10layer_norm13ln_bwd_kernelINS_13Kernel_traitsI13__nv_bfloat16fS2_fjLj18432ELj4ELj1ELj4ELj16ENS_18Kernel_traits_baseILj18432ES2_fS2_fjLj128EEEEEEEvNS_9BwdParamsE)
        /*1c34*/ 	.word	0x00000058


	//----- nvinfo : EIATTR_MIN_STACK_SIZE
	.align		4
.L_1203:
        /*1c38*/ 	.byte	0x04, 0x12
        /*1c3a*/ 	.short	(.L_1205 - .L_1204)
	.align		4
.L_1204:
        /*1c3c*/ 	.word	index@(_ZN10layer_norm22ln_bwd_finalize_kernelINS_22Kernel_traits_finalizeILj18432E13__nv_bfloat16S2_S2_fjLj1024ELj4ENS_18Kernel_traits_baseILj18432ES2_S2_S2_fjLj1024EEEEEEEvNS_9BwdParamsE)
        /*1c40*/ 	.word	0x00000000


	//----- nvinfo : EIATTR_MIN_STACK_SIZE
	.align		4
.L_1205:
        /*1c44*/ 	.byte	0x04, 0x12
        /*1c46*/ 	.short	(.L_1207 - .L_1206)
	.align		4
.L_1206:
        /*1c48*/ 	.word	index@(_ZN10layer_norm13ln_bwd_kernelINS_13Kernel_traitsI13__nv_bfloat16S2_S2_fjLj18432ELj4ELj1ELj4ELj8ENS_18Kernel_traits_baseILj18432ES2_S2_S2_fjLj128EEEEEEEvNS_9BwdParamsE)
        /*1c4c*/ 	.word	0x00000068


	//----- nvinfo : EIATTR_MIN_STACK_SIZE
	.align		4
.L_1207:
        /*1c50*/ 	.byte	0x04, 0x12
        /*1c52*/ 	.short	(.L_1209 - .L_1208)
	.align		4
.L_1208:
        /*1c54*/ 	.word	index@(_ZN10layer_norm22ln_bwd_finalize_kernelINS_22Kernel_traits_finalizeILj18432E6__halffS2_fjLj1024ELj4ENS_18Kernel_traits_baseILj18432ES2_fS2_fjLj1024EEEEEEEvNS_9BwdParamsE)
        /*1c58*/ 	.word	0x00000000


	//----- nvinfo : EIATTR_MIN_STACK_SIZE
	.align		4
.L_1209:
        /*1c5c*/ 	.byte	0x04, 0x12
        /*1c5e*/ 	.short	(.L_1211 - .L_1210)
	.align		4
.L_1210:
        /*1c60*/ 	.word	index@(_ZN10layer_norm13ln_bwd_kernelINS_13Kernel_traitsI6__halffS2_fjLj18432ELj4ELj1ELj4ELj16ENS_18Kernel_traits_baseILj18432ES2_fS2_fjLj128EEEEEEEvNS_9BwdParamsE)
        /*1c64*/ 	.word	0x00000010


	//----- nvinfo : EIATTR_MIN_STACK_SIZE
	.align		4
.L_1211:
        /*1c68*/ 	.byte	0x04, 0x12
        /*1c6a*/ 	.short	(.L_1213 - .L_1212)
	.align		4
.L_1212:
        /*1c6c*/ 	.word	index@(_ZN10layer_norm22ln_bwd_finalize_kernelINS_22Kernel_traits_finalizeILj18432E6__halfS2_S2_fjLj1024ELj4ENS_18Kernel_traits_baseILj18432ES2_S2_S2_fjLj1024EEEEEEEvNS_9BwdParamsE)
        /*1c70*/ 	.word	0x00000000


	//----- nvinfo : EIATTR_MIN_STACK_SIZE
	.align		4
.L_1213:
        /*1c74*/ 	.byte	0x04, 0x12
        /*1c76*/ 	.short	(.L_1215 - .L_1214)
	.align		4
.L_1214:
        /*1c78*/ 	.word	index@(_ZN10layer_norm13ln_bwd_kernelINS_13Kernel_traitsI6__halfS2_S2_fjLj18432ELj4ELj1ELj4ELj8ENS_18Kernel_traits_baseILj18432ES2_S2_S2_fjLj128EEEEEEEvNS_9BwdParamsE)
        /*1c7c*/ 	.word	0x00000020


	//----- nvinfo : EIATTR_MIN_STACK_SIZE
	.align		4
.L_1215:
        /*1c80*/ 	.byte	0x04, 0x12
        /*1c82*/ 	.short	(.L_1217 - .L_1216)
	.align		4
.L_1216:
        /*1c84*/ 	.word	index@(_ZN10layer_norm22ln_bwd_finalize_kernelINS_22Kernel_traits_finalizeILj18432EffffjLj1024ELj4ENS_18Kernel_traits_baseILj18432EffffjLj1024EEEEEEEvNS_9BwdParamsE)
        /*1c88*/ 	.word	0x00000000


	//----- nvinfo : EIATTR_MIN_STACK_SIZE
	.align		4
.L_1217:
        /*1c8c*/ 	.byte	0x04, 0x12
        /*1c8e*/ 	.short	(.L_1219 - .L_1218)
	.align		4
.L_1218:
        /*1c90*/ 	.word	index@(_ZN10layer_norm13ln_bwd_kernelINS_13Kernel_traitsIffffjLj18432ELj4ELj1ELj4ELj16ENS_18Kernel_traits_baseILj18432EffffjLj128EEEEEEEvNS_9BwdParamsE)
        /*1c94*/ 	.word	0x00000018


	//----- nvinfo : EIATTR_MIN_STACK_SIZE
	.align		4
.L_1219:
        /*1c98*/ 	.byte	0x04, 0x12
        /*1c9a*/ 	.short	(.L_1221 - .L_1220)
	.align		4
.L_1220:
        /*1c9c*/ 	.word	index@(_ZN10layer_norm22ln_bwd_finalize_kernelINS_22Kernel_traits_finalizeILj16384E13__nv_bfloat16fS2_fjLj1024ELj4ENS_18Kernel_traits_baseILj16384ES2_fS2_fjLj1024EEEEEEEvNS_9BwdParamsE)
        /*1ca0*/ 	.word	0x00000000


	//----- nvinfo : EIATTR_MIN_STACK_SIZE
	.align		4
.L_1221:
        /*1ca4*/ 	.byte	0x04, 0x12
        /*1ca6*/ 	.short	(.L_1223 - .L_1222)
	.align		4
.L_1222:
        /*1ca8*/ 	.word	index@(_ZN10layer_norm13ln_bwd_kernelINS_13Kernel_traitsI13__nv_bfloat16fS2_fjLj16384ELj4ELj1ELj4ELj16ENS_18Kernel_traits_baseILj16384ES2_fS2_fjLj128EEEEEEEvNS_9BwdParamsE)
        /*1cac*/ 	.word	0x00000000


	//----- nvinfo : EIATTR_MIN_STACK_SIZE
	.align		4
.L_1223:
        /*1cb0*/ 	.byte	0x04, 0x12
        /*1cb2*/ 	.short	(.L_1225 - .L_1224)
	.align		4
.L_1224:
        /*1cb4*/ 	.word	index@(_ZN10layer_norm22ln_bwd_finalize_kernelINS_22Kernel_traits_finalizeILj16384E13__nv_bfloat16S2_S2_fjLj1024ELj4ENS_18Kernel_traits_baseILj16384ES2_S2_S2_fjLj1024EEEEEEEvNS_9BwdParamsE)
        /*1cb8*/ 	.word	0x00000000


	//----- nvinfo : EIATTR_MIN_STACK_SIZE
	.align		4
.L_1225:
        /*1cbc*/ 	.byte	0x04, 0x12
        /*1cbe*/ 	.short	(.L_1227 - .L_1226)
	.align		4
.L_1226:
        /*1cc0*/ 	.word	index@(_ZN10layer_norm13ln_bwd_kernelINS_13Kernel_traitsI13__nv_bfloat16S2_S2_fjLj16384ELj4ELj1ELj4ELj16ENS_18Kernel_traits_baseILj16384ES2_S2_S2_fjLj128EEEEEEEvNS_9BwdParamsE)
        /*1cc4*/ 	.word	0x00000000


	//----- nvinfo : EIATTR_MIN_STACK_SIZE
	.align		4
.L_1227:
        /*1cc8*/ 	.byte	0x04, 0x12
        /*1cca*/ 	.short	(.L_1229 - .L_1228)
	.align		4
.L_1228:
        /*1ccc*/ 	.word	index@(_ZN10layer_norm22ln_bwd_finalize_kernelINS_22Kernel_traits_finalizeILj16384E6__halffS2_fjLj1024ELj4ENS_18Kernel_traits_baseILj16384ES2_fS2_fjLj1024EEEEEEEvNS_9BwdParamsE)
        /*1cd0*/ 	.word	0x00000000


	//----- nvinfo : EIATTR_MIN_STACK_SIZE
	.align		4
.L_1229:
        /*1cd4*/ 	.byte	0x04, 0x12
        /*1cd6*/ 	.short	(.L_1231 - .L_1230)
	.align		4
.L_1230:
        /*1cd8*/ 	.word	index@(_ZN10layer_norm13ln_bwd_kernelINS_13Kernel_traitsI6__halffS2_fjLj16384ELj4ELj1ELj4ELj16ENS_18Kernel_traits_baseILj16384ES2_fS2_fjLj128EEEEEEEvNS_9BwdParamsE)
        /*1cdc*/ 	.word	0x00000000


	//----- nvinfo : EIATTR_MIN_STACK_SIZE
	.align		4
.L_1231:
        /*1ce0*/ 	.byte	0x04, 0x12
        /*1ce2*/ 	.short	(.L_1233 - .L_1232)
	.align		4
.L_1232:
        /*1ce4*/ 	.word	index@(_ZN10layer_norm22ln_bwd_finalize_kernelINS_22Kernel_traits_finalizeILj16384E6__halfS2_S2_fjLj1024ELj4ENS_18Kernel_traits_baseILj16384ES2_S2_S2_fjLj1024EEEEEEEvNS_9BwdParamsE)
        /*1ce8*/ 	.word	0x00000000


	//----- nvinfo : EIATTR_MIN_STACK_SIZE
	.align		4
.L_1233:
        /*1cec*/ 	.byte	0x04, 0x12
        /*1cee*/ 	.short	(.L_1235 - .L_1234)
	.align		4
.L_1234:
        /*1cf0*/ 	.word	index@(_ZN10layer_norm13ln_bwd_kernelINS_13Kernel_traitsI6__halfS2_S2_fjLj16384ELj4ELj1ELj4ELj16ENS_18Kernel_traits_baseILj16384ES2_S2_S2_fjLj128EEEEEEEvNS_9BwdParamsE)
        /*1cf4*/ 	.word	0x00000000


	//----- nvinfo : EIATTR_MIN_STACK_SIZE
	.align		4
.L_1235:
        /*1cf8*/ 	.byte	0x04, 0x12
        /*1cfa*/ 	.short	(.L_1237 - .L_1236)
	.align		4
.L_1236:
        /*1cfc*/ 	.word	index@(_ZN10layer_norm22ln_bwd_finalize_kernelINS_22Kernel_traits_finalizeILj16384EffffjLj1024ELj4ENS_18Kernel_traits_baseILj16384EffffjLj1024EEEEEEEvNS_9BwdParamsE)
        /*1d00*/ 	.word	0x00000000


	//----- nvinfo : EIATTR_MIN_STACK_SIZE
	.align		4
.L_1237:
        /*1d04*/ 	.byte	0x04, 0x12
        /*1d06*/ 	.short	(.L_1239 - .L_1238)
	.align		4
.L_1238:
        /*1d08*/ 	.word	index@(_ZN10layer_norm13ln_bwd_kernelINS_13Kernel_traitsIffffjLj16384ELj4ELj1ELj4ELj16ENS_18Kernel_traits_baseILj16384EffffjLj128EEEEEEEvNS_9BwdParamsE)
        /*1d0c*/ 	.word	0x00000000


	//----- nvinfo : EIATTR_MIN_STACK_SIZE
	.align		4
.L_1239:
        /*1d10*/ 	.byte	0x04, 0x12
        /*1d12*/ 	.short	(.L_1241 - .L_1240)
	.align		4
.L_1240:
        /*1d14*/ 	.word	index@(_ZN10layer_norm22ln_bwd_finalize_kernelINS_22Kernel_traits_finalizeILj15360E13__nv_bfloat16fS2_fjLj1024ELj4ENS_18Kernel_traits_baseILj15360ES2_fS2_fjLj1024EEEEEEEvNS_9BwdParamsE)
        /*1d18*/ 	.word	0x00000000


	//----- nvinfo : EIATTR_MIN_STACK_SIZE
	.align		4
.L_1241:
        /*1d1c*/ 	.byte	0x04, 0x12
        /*1d1e*/ 	.short	(.L_1243 - .L_1242)
	.align		4
.L_1242:
        /*1d20*/ 	.word	index@(_ZN10layer_norm13ln_bwd_kernelINS_13Kernel_traitsI13__nv_bfloat16fS2_fjLj15360ELj4ELj1ELj4ELj8ENS_18Kernel_traits_baseILj15360ES2_fS2_fjLj128EEEEEEEvNS_9BwdParamsE)
        /*1d24*/ 	.word	0x00000000


	//----- nvinfo : EIATTR_MIN_STACK_SIZE
	.align		4
.L_1243:
        /*1d28*/ 	.byte	0x04, 0x12
        /*1d2a*/ 	.short	(.L_1245 - .L_1244)
	.align		4
.L_1244:
        /*1d2c*/ 	.word	index@(_ZN10layer_norm22ln_bwd_finalize_kernelINS_22Kernel_traits_finalizeILj15360E13__nv_bfloat16S2_S2_fjLj1024ELj4ENS_18Kernel_traits_baseILj15360ES2_S2_S2_fjLj1024EEEEEEEvNS_9BwdParamsE)
        /*1d30*/ 	.word	0x00000000


	//----- nvinfo : EIATTR_MIN_STACK_SIZE
	.align		4
.L_1245:
        /*1d34*/ 	.byte	0x04, 0x12
        /*1d36*/ 	.short	(.L_1247 - .L_1246)
	.align		4
.L_1246:
        /*1d38*/ 	.word	index@(_ZN10layer_norm13ln_bwd_kernelINS_13Kernel_traitsI13__nv_bfloat16S2_S2_fjLj15360ELj4ELj1ELj4ELj4ENS_18Kernel_traits_baseILj15360ES2_S2_S2_fjLj128EEEEEEEvNS_9BwdParamsE)
        /*1d3c*/ 	.word	0x00000000


	//----- nvinfo : EIATTR_MIN_STACK_SIZE
	.align		4
.L_1247:
        /*1d40*/ 	.byte	0x04, 0x12
        /*1d42*/ 	.short	(.L_1249 - .L_1248)
	.align		4
.L_1248:
        /*1d44*/ 	.word	index@(_ZN10layer_norm22ln_bwd_finalize_kernelINS_22Kernel_traits_finalizeILj15360E6__halffS2_fjLj1024ELj4ENS_18Kernel_traits_baseILj15360ES2_fS2_fjLj1024EEEEEEEvNS_9BwdParamsE)
        /*1d48*/ 	.word	0x00000000


	//----- nvinfo : EIATTR_MIN_STACK_SIZE
	.align		4
.L_1249:
        /*1d4c*/ 	.byte	0x04, 0x12
        /*1d4e*/ 	.short	(.L_1251 - .L_1250)
	.align		4
.L_1250:
        /*1d50*/ 	.word	index@(_ZN10layer_norm13ln_bwd_kernelINS_13Kernel_traitsI6__halffS2_fjLj15360ELj4ELj1ELj4ELj8ENS_18Kernel_traits_baseILj15360ES2_fS2_fjLj128EEEEEEEvNS_9BwdParamsE)
        /*1d54*/ 	.word	0x00000000


	//----- nvinfo : EIATTR_MIN_STACK_SIZE
	.align		4
.L_1251:
        /*1d58*/ 	.byte	0x04, 0x12
        /*1d5a*/ 	.short	(.L_1253 - .L_1252)
	.align		4
.L_1252:
        /*1d5c*/ 	.word	index@(_ZN10layer_norm22ln_bwd_finalize_kernelINS_22Kernel_traits_finalizeILj15360E6__halfS2_S2_fjLj1024ELj4ENS_18Kernel_traits_baseILj15360ES2_S2_S2_fjLj1024EEEEEEEvNS_9BwdParamsE)
        /*1d60*/ 	.word	0x00000000


	//----- nvinfo : EIATTR_MIN_STACK_SIZE
	.align		4
.L_1253:
        /*1d64*/ 	.byte	0x04, 0x12
        /*1d66*/ 	.short	(.L_1255 - .L_1254)
	.align		4
.L_1254:
        /*1d68*/ 	.word	index@(_ZN10layer_norm13ln_bwd_kernelINS_13Kernel_traitsI6__halfS2_S2_fjLj15360ELj4ELj1ELj4ELj4ENS_18Kernel_traits_baseILj15360ES2_S2_S2_fjLj128EEEEEEEvNS_9BwdParamsE)
        /*1d6c*/ 	.word	0x00000000


	//----- nvinfo : EIATTR_MIN_STACK_SIZE
	.align		4
.L_1255:
        /*1d70*/ 	.byte	0x04, 0x12
        /*1d72*/ 	.short	(.L_1257 - .L_1256)
	.align		4
.L_1256:
        /*1d74*/ 	.word	index@(_ZN10layer_norm22ln_bwd_finalize_kernelINS_22Kernel_traits_finalizeILj15360EffffjLj1024ELj4ENS_18Kernel_traits_baseILj15360EffffjLj1024EEEEEEEvNS_9BwdParamsE)
        /*1d78*/ 	.word	0x00000000


	//----- nvinfo : EIATTR_MIN_STACK_SIZE
	.align		4
.L_1257:
        /*1d7c*/ 	.byte	0x04, 0x12
        /*1d7e*/ 	.short	(.L_1259 - .L_1258)
	.align		4
.L_1258:
        /*1d80*/ 	.word	index@(_ZN10layer_norm13ln_bwd_kernelINS_13Kernel_traitsIffffjLj15360ELj4ELj1ELj4ELj8ENS_18Kernel_traits_baseILj15360EffffjLj128EEEEEEEvNS_9BwdParamsE)
        /*1d84*/ 	.word	0x00000000


	//----- nvinfo : EIATTR_MIN_STACK_SIZE
	.align		4
.L_1259:
        /*1d88*/ 	.byte	0x04, 0x12
        /*1d8a*/ 	.short	(.L_1261 - .L_1260)
	.align		4
.L_1260:
        /*1d8c*/ 	.word	index@(_ZN10layer_norm22ln_bwd_finalize_kernelINS_22Kernel_traits_finalizeILj14336E13__nv_bfloat16fS2_fjLj1024ELj4ENS_18Kernel_traits_baseILj14336ES2_fS2_fjLj1024EEEEEEEvNS_9BwdParamsE)
        /*1d90*/ 	.word	0x00000000


	//----- nvinfo : EIATTR_MIN_STACK_SIZE
	.align		4
.L_1261:
        /*1d94*/ 	.byte	0x04, 0x12
        /*1d96*/ 	.short	(.L_1263 - .L_1262)
	.align		4
.L_1262:
        /*1d98*/ 	.word	index@(_ZN10layer_norm13ln_bwd_kernelINS_13Kernel_traitsI13__nv_bfloat16fS2_fjLj14336ELj4ELj1ELj4ELj8ENS_18Kernel_traits_baseILj14336ES2_fS2_fjLj128EEEEEEEvNS_9BwdParamsE)
        /*1d9c*/ 	.word	0x00000000


	//----- nvinfo : EIATTR_MIN_STACK_SIZE
	.align		4
.L_1263:
        /*1da0*/ 	.byte	0x04, 0x12
        /*1da2*/ 	.short	(.L_1265 - .L_1264)
	.align		4
.L_1264:
        /*1da4*/ 	.word	index@(_ZN10layer_norm22ln_bwd_finalize_kernelINS_22Kernel_traits_finalizeILj14336E13__nv_bfloat16S2_S2_fjLj1024ELj4ENS_18Kernel_traits_baseILj14336ES2_S2_S2_fjLj1024EEEEEEEvNS_9BwdParamsE)
        /*1da8*/ 	.word	0x00000000


	//----- nvinfo : EIATTR_MIN_STACK_SIZE
	.align		4
.L_1265:
        /*1dac*/ 	.byte	0x04, 0x12
        /*1dae*/ 	.short	(.L_1267 - .L_1266)
	.align		4
.L_1266:
        /*1db0*/ 	.word	index@(_ZN10layer_norm13ln_bwd_kernelINS_13Kernel_traitsI13__nv_bfloat16S2_S2_fjLj14336ELj4ELj1ELj4ELj8ENS_18Kernel_traits_baseILj14336ES2_S2_S2_fjLj128EEEEEEEvNS_9BwdParamsE)
        /*1db4*/ 	.word	0x00000000


	//----- nvinfo : EIATTR_MIN_STACK_SIZE
	.align		4
.L_1267:
        /*1db8*/ 	.byte	0x04, 0x12
        /*1dba*/ 	.short	(.L_1269 - .L_1268)
	.align		4
.L_1268:
        /*1dbc*/ 	.word	index@(_ZN10layer_norm22ln_bwd_finalize_kernelINS_22Kernel_traits_finalizeILj14336E6__halffS2_fjLj1024ELj4ENS_18Kernel_traits_baseILj14336ES2_fS2_fjLj1024EEEEEEEvNS_9BwdParamsE)
        /*1dc0*/ 	.word	0x00000000


	//----- nvinfo : EIATTR_MIN_STACK_SIZE
	.align		4
.L_1269:
        /*1dc4*/ 	.byte	0x04, 0x12
        /*1dc6*/ 	.short	(.L_1271 - .L_1270)
	.align		4
.L_1270:
        /*1dc8*/ 	.word	index@(_ZN10layer_norm13ln_bwd_kernelINS_13Kernel_traitsI6__halffS2_fjLj14336ELj4ELj1ELj4ELj8ENS_18Kernel_traits_baseILj14336ES2_fS2_fjLj128EEEEEEEvNS_9BwdParamsE)
        /*1dcc*/ 	.word	0x00000000


	//----- nvinfo : EIATTR_MIN_STACK_SIZE
	.align		4
.L_1271:
        /*1dd0*/ 	.byte	0x04, 0x12
        /*1dd2*/ 	.short	(.L_1273 - .L_1272)
	.align		4
.L_1272:
        /*1dd4*/ 	.word	index@(_ZN10layer_norm22ln_bwd_finalize_kernelINS_22Kernel_traits_finalizeILj14336E6__halfS2_S2_fjLj1024ELj4ENS_18Kernel_traits_baseILj14336ES2_S2_S2_fjLj1024EEEEEEEvNS_9BwdParamsE)
        /*1dd8*/ 	.word	0x00000000


	//----- nvinfo : EIATTR_MIN_STACK_SIZE
	.align		4
.L_1273:
        /*1ddc*/ 	.byte	0x04, 0x12
        /*1dde*/ 	.short	(.L_1275 - .L_1274)
	.align		4
.L_1274:
        /*1de0*/ 	.word	index@(_ZN10layer_norm13ln_bwd_kernelINS_13Kernel_traitsI6__halfS2_S2_fjLj14336ELj4ELj1ELj4ELj8ENS_18Kernel_traits_baseILj14336ES2_S2_S2_fjLj128EEEEEEEvNS_9BwdParamsE)
        /*1de4*/ 	.word	0x00000000


	//----- nvinfo : EIATTR_MIN_STACK_SIZE
	.align		4
.L_1275:
        /*1de8*/ 	.byte	0x04, 0x12
        /*1dea*/ 	.short	(.L_1277 - .L_1276)
	.align		4
.L_1276:
        /*1dec*/ 	.word	index@(_ZN10layer_norm22ln_bwd_finalize_kernelINS_22Kernel_traits_finalizeILj14336EffffjLj1024ELj4ENS_18Kernel_traits_baseILj14336EffffjLj1024EEEEEEEvNS_9BwdParamsE)
        /*1df0*/ 	.word	0x00000000


	//----- nvinfo : EIATTR_MIN_STACK_SIZE
	.align		4
.L_1277:
        /*1df4*/ 	.byte	0x04, 0x12
        /*1df6*/ 	.short	(.L_1279 - .L_1278)
	.align		4
.L_1278:
        /*1df8*/ 	.word	index@(_ZN10layer_norm13ln_bwd_kernelINS_13Kernel_traitsIffffjLj14336ELj4ELj1ELj4ELj8ENS_18Kernel_traits_baseILj14336EffffjLj128EEEEEEEvNS_9BwdParamsE)
        /*1dfc*/ 	.word	0x00000000


	//----- nvinfo : EIATTR_MIN_STACK_SIZE
	.align		4
.L_1279:
        /*1e00*/ 	.byte	0x04, 0x12
        /*1e02*/ 	.short	(.L_1281 - .L_1280)
	.align		4
.L_1280:
        /*1e04*/ 	.word	index@(_ZN10layer_norm22ln_bwd_finalize_kernelINS_22Kernel_traits_finalizeILj12800E13__nv_bfloat16fS2_fjLj1024ELj4ENS_18Kernel_traits_baseILj12800ES2_fS2_fjLj1024EEEEEEEvNS_9BwdParamsE)
        /*1e08*/ 	.word	0x00000000


	//----- nvinfo : EIATTR_MIN_STACK_SIZE
	.align		4
.L_1281:
        /*1e0c*/ 	.byte	0x04, 0x12
        /*1e0e*/ 	.short	(.L_1283 - .L_1282)
	.align		4
.L_1282:
        /*1e10*/ 	.word	index@(_ZN10layer_norm13ln_bwd_kernelINS_13Kernel_traitsI13__nv_bfloat16fS2_fjLj12800ELj5ELj1ELj4ELj16ENS_18Kernel_traits_baseILj12800ES2_fS2_fjLj128EEEEEEEvNS_9BwdParamsE)
        /*1e14*/ 	.word	0x00000000


	//----- nvinfo : EIATTR_MIN_STACK_SIZE
	.align		4
.L_1283:
        /*1e18*/ 	.byte	0x04, 0x12
        /*1e1a*/ 	.short	(.L_1285 - .L_1284)
	.align		4
.L_1284:
        /*1e1c*/ 	.word	index@(_ZN10layer_norm22ln_bwd_finalize_kernelINS_22Kernel_traits_finalizeILj12800E13__nv_bfloat16S2_S2_fjLj1024ELj4ENS_18Kernel_traits_baseILj12800ES2_S2_S2_fjLj1024EEEEEEEvNS_9BwdParamsE)
        /*1e20*/ 	.word	0x00000000


	//----- nvinfo : EIATTR_MIN_STACK_SIZE
	.align		4
.L_1285:
        /*1e24*/ 	.byte	0x04, 0x12
        /*1e26*/ 	.short	(.L_1287 - .L_1286)
	.align		4
.L_1286:
        /*1e28*/ 	.word	index@(_ZN10layer_norm13ln_bwd_kernelINS_13Kernel_traitsI13__nv_bfloat16S2_S2_fjLj12800ELj5ELj1ELj4ELj8ENS_18Kernel_traits_baseILj12800ES2_S2_S2_fjLj128EEEEEEEvNS_9BwdParamsE)
        /*1e2c*/ 	.word	0x00000000


	//----- nvinfo : EIATTR_MIN_STACK_SIZE
	.align		4
.L_1287:
        /*1e30*/ 	.byte	0x04, 0x12
        /*1e32*/ 	.short	(.L_1289 - .L_1288)
	.align		4
.L_1288:
        /*1e34*/ 	.word	index@(_ZN10layer_norm22ln_bwd_finalize_kernelINS_22Kernel_traits_finalizeILj12800E6__halffS2_fjLj1024ELj4ENS_18Kernel_traits_baseILj12800ES2_fS2_fjLj1024EEEEEEEvNS_9BwdParamsE)
        /*1e38*/ 	.word	0x00000000


	//----- nvinfo : EIATTR_MIN_STACK_SIZE
	.align		4
.L_1289:
        /*1e3c*/ 	.byte	0x04, 0x12
        /*1e3e*/ 	.short	(.L_1291 - .L_1290)
	.align		4
.L_1290:
        /*1e40*/ 	.word	index@(_ZN10layer_norm13ln_bwd_kernelINS_13Kernel_traitsI6__halffS2_fjLj12800ELj5ELj1ELj4ELj16ENS_18Kernel_traits_baseILj12800ES2_fS2_fjLj128EEEEEEEvNS_9BwdParamsE)
        /*1e44*/ 	.word	0x00000000


	//----- nvinfo : EIATTR_MIN_STACK_SIZE
	.align		4
.L_1291:
        /*1e48*/ 	.byte	0x04, 0x12
        /*1e4a*/ 	.short	(.L_1293 - .L_1292)
	.align		4
.L_1292:
        /*1e4c*/ 	.word	index@(_ZN10layer_norm22ln_bwd_finalize_kernelINS_22Kernel_traits_finalizeILj12800E6__halfS2_S2_fjLj1024ELj4ENS_18Kernel_traits_baseILj12800ES2_S2_S2_fjLj1024EEEEEEEvNS_9BwdParamsE)
        /*1e50*/ 	.word	0x00000000


	//----- nvinfo : EIATTR_MIN_STACK_SIZE
	.align		4
.L_1293:
        /*1e54*/ 	.byte	0x04, 0x12
        /*1e56*/ 	.short	(.L_1295 - .L_1294)
	.align		4
.L_1294:
        /*1e58*/ 	.word	index@(_ZN10layer_norm13ln_bwd_kernelINS_13Kernel_traitsI6__halfS2_S2_fjLj12800ELj5ELj1ELj4ELj8ENS_18Kernel_traits_baseILj12800ES2_S2_S2_fjLj128EEEEEEEvNS_9BwdParamsE)
        /*1e5c*/ 	.word	0x00000000


	//----- nvinfo : EIATTR_MIN_STACK_SIZE
	.align		4
.L_1295:
        /*1e60*/ 	.byte	0x04, 0x12
        /*1e62*/ 	.short	(.L_1297 - .L_1296)
	.align		4
.L_1296:
        /*1e64*/ 	.word	index@(_ZN10layer_norm22ln_bwd_finalize_kernelINS_22Kernel_traits_finalizeILj12800EffffjLj1024ELj4ENS_18Kernel_traits_baseILj12800EffffjLj1024EEEEEEEvNS_9BwdParamsE)
        /*1e68*/ 	.word	0x00000000


	//----- nvinfo : EIATTR_MIN_STACK_SIZE
	.align		4
.L_1297:
        /*1e6c*/ 	.byte	0x04, 0x12
        /*1e6e*/ 	.short	(.L_1299 - .L_1298)
	.align		4
.L_1298:
        /*1e70*/ 	.word	index@(_ZN10layer_norm13ln_bwd_kernelINS_13Kernel_traitsIffffjLj12800ELj5ELj1ELj4ELj16ENS_18Kernel_traits_baseILj12800EffffjLj128EEEEEEEvNS_9BwdParamsE)
        /*1e74*/ 	.word	0x00000000


	//----- nvinfo : EIATTR_MIN_STACK_SIZE
	.align		4
.L_1299:
        /*1e78*/ 	.byte	0x04, 0x12
        /*1e7a*/ 	.short	(.L_1301 - .L_1300)
	.align		4
.L_1300:
        /*1e7c*/ 	.word	index@(_ZN10layer_norm22ln_bwd_finalize_kernelINS_22Kernel_traits_finalizeILj12288E13__nv_bfloat16fS2_fjLj1024ELj4ENS_18Kernel_traits_baseILj12288ES2_fS2_fjLj1024EEEEEEEvNS_9BwdParamsE)
        /*1e80*/ 	.word	0x00000000


	//----- nvinfo : EIATTR_MIN_STACK_SIZE
	.align		4
.L_1301:
        /*1e84*/ 	.byte	0x04, 0x12
        /*1e86*/ 	.short	(.L_1303 - .L_1302)
	.align		4
.L_1302:
        /*1e88*/ 	.word	index@(_ZN10layer_norm13ln_bwd_kernelINS_13Kernel_traitsI13__nv_bfloat16fS2_fjLj12288ELj4ELj1ELj4ELj16ENS_18Kernel_traits_baseILj12288ES2_fS2_fjLj128EEEEEEEvNS_9BwdParamsE)
        /*1e8c*/ 	.word	0x00000000


	//----- nvinfo : EIATTR_MIN_STACK_SIZE
	.align		4
.L_1303:
        /*1e90*/ 	.byte	0x04, 0x12
        /*1e92*/ 	.short	(.L_1305 - .L_1304)
	.align		4
.L_1304:
        /*1e94*/ 	.word	index@(_ZN10layer_norm22ln_bwd_finalize_kernelINS_22Kernel_traits_finalizeILj12288E13__nv_bfloat16S2_S2_fjLj1024ELj4ENS_18Kernel_traits_baseILj12288ES2_S2_S2_fjLj1024EEEEEEEvNS_9BwdParamsE)
        /*1e98*/ 	.word	0x00000000


	//----- nvinfo : EIATTR_MIN_STACK_SIZE
	.align		4
.L_1305:
        /*1e9c*/ 	.byte	0x04, 0x12
        /*1e9e*/ 	.short	(.L_1307 - .L_1306)
	.align		4
.L_1306:
        /*1ea0*/ 	.word	index@(_ZN10layer_norm13ln_bwd_kernelINS_13Kernel_traitsI13__nv_bfloat16S2_S2_fjLj12288ELj4ELj1ELj4ELj16ENS_18Kernel_traits_baseILj12288ES2_S2_S2_fjLj128EEEEEEEvNS_9BwdParamsE)
        /*1ea4*/ 	.word	0x00000000


	//----- nvinfo : EIATTR_MIN_STACK_SIZE
	.align		4
.L_1307:
        /*1ea8*/ 	.byte	0x04, 0x12
        /*1eaa*/ 	.short	(.L_1309 - .L_1308)
	.align		4
.L_1308:
        /*1eac*/ 	.word	index@(_ZN10layer_norm22ln_bwd_finalize_kernelINS_22Kernel_traits_finalizeILj12288E6__halffS2_fjLj1024ELj4ENS_18Kernel_traits_baseILj12288ES2_fS2_fjLj1024EEEEEEEvNS_9BwdParamsE)
        /*1eb0*/ 	.word	0x00000000


	//----- nvinfo : EIATTR_MIN_STACK_SIZE
	.align		4
.L_1309:
        /*1eb4*/ 	.byte	0x04, 0x12
        /*1eb6*/ 	.short	(.L_1311 - .L_1310)
	.align		4
.L_1310:
        /*1eb8*/ 	.word	index@(_ZN10layer_norm13ln_bwd_kernelINS_13Kernel_traitsI6__halffS2_fjLj12288ELj4ELj1ELj4ELj16ENS_18Kernel_traits_baseILj12288ES2_fS2_fjLj128EEEEEEEvNS_9BwdParamsE)
        /*1ebc*/ 	.word	0x00000000


	//----- nvinfo : EIATTR_MIN_STACK_SIZE
	.align		4
.L_1311:
        /*1ec0*/ 	.byte	0x04, 0x12
        /*1ec2*/ 	.short	(.L_1313 - .L_1312)
	.align		4
.L_1312:
        /*1ec4*/ 	.word	index@(_ZN10layer_norm22ln_bwd_finalize_kernelINS_22Kernel_traits_finalizeILj12288E6__halfS2_S2_fjLj1024ELj4ENS_18Kernel_traits_baseILj12288ES2_S2_S2_fjLj1024EEEEEEEvNS_9BwdParamsE)
        /*1ec8*/ 	.word	0x00000000


	//----- nvinfo : EIATTR_MIN_STACK_SIZE
	.align		4
.L_1313:
        /*1ecc*/ 	.byte	0x04, 0x12
        /*1ece*/ 	.short	(.L_1315 - .L_1314)
	.align		4
.L_1314:
        /*1ed0*/ 	.word	index@(_ZN10layer_norm13ln_bwd_kernelINS_13Kernel_traitsI6__halfS2_S2_fjLj12288ELj4ELj1ELj4ELj16ENS_18Kernel_traits_baseILj12288ES2_S2_S2_fjLj128EEEEEEEvNS_9BwdParamsE)
        /*1ed4*/ 	.word	0x00000000


	//----- nvinfo : EIATTR_MIN_STACK_SIZE
	.align		4
.L_1315:
        /*1ed8*/ 	.byte	0x04, 0x12
        /*1eda*/ 	.short	(.L_1317 - .L_1316)
	.align		4
.L_1316:
        /*1edc*/ 	.word	index@(_ZN10layer_norm22ln_bwd_finalize_kernelINS_22Kernel_traits_finalizeILj12288EffffjLj1024ELj4ENS_18Kernel_traits_baseILj12288EffffjLj1024EEEEEEEvNS_9BwdParamsE)
        /*1ee0*/ 	.word	0x00000000


	//----- nvinfo : EIATTR_MIN_STACK_SIZE
	.align		4
.L_1317:
        /*1ee4*/ 	.byte	0x04, 0x12
        /*1ee6*/ 	.short	(.L_1319 - .L_1318)
	.align		4
.L_1318:
        /*1ee8*/ 	.word	index@(_ZN10layer_norm13ln_bwd_kernelINS_13Kernel_traitsIffffjLj12288ELj4ELj1ELj4ELj16ENS_18Kernel_traits_baseILj12288EffffjLj128EEEEEEEvNS_9BwdParamsE)
        /*1eec*/ 	.word	0x00000000


	//----- nvinfo : EIATTR_MIN_STACK_SIZE
	.align		4
.L_1319:
        /*1ef0*/ 	.byte	0x04, 0x12
        /*1ef2*/ 	.short	(.L_1321 - .L_1320)
	.align		4
.L_1320:
        /*1ef4*/ 	.word	index@(_ZN10layer_norm22ln_bwd_finalize_kernelINS_22Kernel_traits_finalizeILj10240E13__nv_bfloat16fS2_fjLj1024ELj4ENS_18Kernel_traits_baseILj10240ES2_fS2_fjLj1024EEEEEEEvNS_9BwdParamsE)
        /*1ef8*/ 	.word	0x00000000


	//----- nvinfo : EIATTR_MIN_STACK_SIZE
	.align		4
.L_1321:
        /*1efc*/ 	.byte	0x04, 0x12
        /*1efe*/ 	.short	(.L_1323 - .L_1322)
	.align		4
.L_1322:
        /*1f00*/ 	.word	index@(_ZN10layer_norm13ln_bwd_kernelINS_13Kernel_traitsI13__nv_bfloat16fS2_fjLj10240ELj2ELj1ELj4ELj16ENS_18Kernel_traits_baseILj10240ES2_fS2_fjLj128EEEEEEEvNS_9BwdParamsE)
        /*1f04*/ 	.word	0x00000100


	//----- nvinfo : EIATTR_MIN_STACK_SIZE
	.align		4
.L_1323:
        /*1f08*/ 	.byte	0x04, 0x12
        /*1f0a*/ 	.short	(.L_1325 - .L_1324)
	.align		4
.L_1324:
        /*1f0c*/ 	.word	index@(_ZN10layer_norm22ln_bwd_finalize_kernelINS_22Kernel_traits_finalizeILj10240E13__nv_bfloat16S2_S2_fjLj1024ELj4ENS_18Kernel_traits_baseILj10240ES2_S2_S2_fjLj1024EEEEEEEvNS_9BwdParamsE)
        /*1f10*/ 	.word	0x00000000


	//----- nvinfo : EIATTR_MIN_STACK_SIZE
	.align		4
.L_1325:
        /*1f14*/ 	.byte	0x04, 0x12
        /*1f16*/ 	.short	(.L_1327 - .L_1326)
	.align		4
.L_1326:
        /*1f18*/ 	.word	index@(_ZN10layer_norm13ln_bwd_kernelINS_13Kernel_traitsI13__nv_bfloat16S2_S2_fjLj10240ELj2ELj1ELj4ELj16ENS_18Kernel_traits_baseILj10240ES2_S2_S2_fjLj128EEEEEEEvNS_9BwdParamsE)
        /*1f1c*/ 	.word	0x00000118


	//----- nvinfo : EIATTR_MIN_STACK_SIZE
	.align		4
.L_1327:
        /*1f20*/ 	.byte	0x04, 0x12
        /*1f22*/ 	.short	(.L_1329 - .L_1328)
	.align		4
.L_1328:
        /*1f24*/ 	.word	index@(_ZN10layer_norm22ln_bwd_finalize_kernelINS_22Kernel_traits_finalizeILj10240E6__halffS2_fjLj1024ELj4ENS_18Kernel_traits_baseILj10240ES2_fS2_fjLj1024EEEEEEEvNS_9BwdParamsE)
        /*1f28*/ 	.word	0x00000000


	//----- nvinfo : EIATTR_MIN_STACK_SIZE
	.align		4
.L_1329:
        /*1f2c*/ 	.byte	0x04, 0x12
        /*1f2e*/ 	.short	(.L_1331 - .L_1330)
	.align		4
.L_1330:
        /*1f30*/ 	.word	index@(_ZN10layer_norm13ln_bwd_kernelINS_13Kernel_traitsI6__halffS2_fjLj10240ELj2ELj1ELj4ELj16ENS_18Kernel_traits_baseILj10240ES2_fS2_fjLj128EEEEEEEvNS_9BwdParamsE)
        /*1f34*/ 	.word	0x000000b8


	//----- nvinfo : EIATTR_MIN_STACK_SIZE
	.align		4
.L_1331:
        /*1f38*/ 	.byte	0x04, 0x12
        /*1f3a*/ 	.short	(.L_1333 - .L_1332)
	.align		4
.L_1332:
        /*1f3c*/ 	.word	index@(_ZN10layer_norm22ln_bwd_finalize_kernelINS_22Kernel_traits_finalizeILj10240E6__halfS2_S2_fjLj1024ELj4ENS_18Kernel_traits_baseILj10240ES2_S2_S2_fjLj1024EEEEEEEvNS_9BwdParamsE)
        /*1f40*/ 	.word	0x00000000


	//----- nvinfo : EIATTR_MIN_STACK_SIZE
	.align		4
.L_1333:
        /*1f44*/ 	.byte	0x04, 0x12
        /*1f46*/ 	.short	(.L_1335 - .L_1334)
	.align		4
.L_1334:
        /*1f48*/ 	.word	index@(_ZN10layer_norm13ln_bwd_kernelINS_13Kernel_traitsI6__halfS2_S2_fjLj10240ELj2ELj1ELj4ELj16ENS_18Kernel_traits_baseILj10240ES2_S2_S2_fjLj128EEEEEEEvNS_9BwdParamsE)
        /*1f4c*/ 	.word	0x00000090


	//----- nvinfo : EIATTR_MIN_STACK_SIZE
	.align		4
.L_1335:
        /*1f50*/ 	.byte	0x04, 0x12
        /*1f52*/ 	.short	(.L_1337 - .L_1336)
	.align		4
.L_1336:
        /*1f54*/ 	.word	index@(_ZN10layer_norm22ln_bwd_finalize_kernelINS_22Kernel_traits_finalizeILj10240EffffjLj1024ELj4ENS_18Kernel_traits_baseILj10240EffffjLj1024EEEEEEEvNS_9BwdParamsE)
        /*1f58*/ 	.word	0x00000000


	//----- nvinfo : EIATTR_MIN_STACK_SIZE
	.align		4
.L_1337:
        /*1f5c*/ 	.byte	0x04, 0x12
        /*1f5e*/ 	.short	(.L_1339 - .L_1338)
	.align		4
.L_1338:
        /*1f60*/ 	.word	index@(_ZN10layer_norm13ln_bwd_kernelINS_13Kernel_traitsIffffjLj10240ELj2ELj1ELj4ELj16ENS_18Kernel_traits_baseILj10240EffffjLj128EEEEEEEvNS_9BwdParamsE)
        /*1f64*/ 	.word	0x000000a8


	//----- nvinfo : EIATTR_MIN_STACK_SIZE
	.align		4
.L_1339:
        /*1f68*/ 	.byte	0x04, 0x12
        /*1f6a*/ 	.short	(.L_1341 - .L_1340)
	.align		4
.L_1340:
        /*1f6c*/ 	.word	index@(_ZN10layer_norm22ln_bwd_finalize_kernelINS_22Kernel_traits_finalizeILj8192E13__nv_bfloat16fS2_fjLj1024ELj4ENS_18Kernel_traits_baseILj8192ES2_fS2_fjLj1024EEEEEEEvNS_9BwdParamsE)
        /*1f70*/ 	.word	0x00000000


	//----- nvinfo : EIATTR_MIN_STACK_SIZE
	.align		4
.L_1341:
        /*1f74*/ 	.byte	0x04, 0x12
        /*1f76*/ 	.short	(.L_1343 - .L_1342)
	.align		4
.L_1342:
        /*1f78*/ 	.word	index@(_ZN10layer_norm13ln_bwd_kernelINS_13Kernel_traitsI13__nv_bfloat16fS2_fjLj8192ELj2ELj1ELj4ELj16ENS_18Kernel_traits_baseILj8192ES2_fS2_fjLj128EEEEEEEvNS_9BwdParamsE)
        /*1f7c*/ 	.word	0x00000000


	//----- nvinfo : EIATTR_MIN_STACK_SIZE
	.align		4
.L_1343:
        /*1f80*/ 	.byte	0x04, 0x12
        /*1f82*/ 	.short	(.L_1345 - .L_1344)
	.align		4
.L_1344:
        /*1f84*/ 	.word	index@(_ZN10layer_norm22ln_bwd_finalize_kernelINS_22Kernel_traits_finalizeILj8192E13__nv_bfloat16S2_S2_fjLj1024ELj4ENS_18Kernel_traits_baseILj8192ES2_S2_S2_fjLj1024EEEEEEEvNS_9BwdParamsE)
        /*1f88*/ 	.word	0x00000000


	//----- nvinfo : EIATTR_MIN_STACK_SIZE
	.align		4
.L_1345:
        /*1f8c*/ 	.byte	0x04, 0x12
        /*1f8e*/ 	.short	(.L_1347 - .L_1346)
	.align		4
.L_1346:
        /*1f90*/ 	.word	index@(_ZN10layer_norm13ln_bwd_kernelINS_13Kernel_traitsI13__nv_bfloat16S2_S2_fjLj8192ELj2ELj1ELj4ELj16ENS_18Kernel_traits_baseILj8192ES2_S2_S2_fjLj128EEEEEEEvNS_9BwdParamsE)
        /*1f94*/ 	.word	0x00000000


	//----- nvinfo : EIATTR_MIN_STACK_SIZE
	.align		4
.L_1347:
        /*1f98*/ 	.byte	0x04, 0x12
        /*1f9a*/ 	.short	(.L_1349 - .L_1348)
	.align		4
.L_1348:
        /*1f9c*/ 	.word	index@(_ZN10layer_norm22ln_bwd_finalize_kernelINS_22Kernel_traits_finalizeILj8192E6__halffS2_fjLj1024ELj4ENS_18Kernel_traits_baseILj8192ES2_fS2_fjLj1024EEEEEEEvNS_9BwdParamsE)
        /*1fa0*/ 	.word	0x00000000


	//----- nvinfo : EIATTR_MIN_STACK_SIZE
	.align		4
.L_1349:
        /*1fa4*/ 	.byte	0x04, 0x12
        /*1fa6*/ 	.short	(.L_1351 - .L_1350)
	.align		4
.L_1350:
        /*1fa8*/ 	.word	index@(_ZN10layer_norm13ln_bwd_kernelINS_13Kernel_traitsI6__halffS2_fjLj8192ELj2ELj1ELj4ELj16ENS_18Kernel_traits_baseILj8192ES2_fS2_fjLj128EEEEEEEvNS_9BwdParamsE)
        /*1fac*/ 	.word	0x00000000


	//----- nvinfo : EIATTR_MIN_STACK_SIZE
	.align		4
.L_1351:
        /*1fb0*/ 	.byte	0x04, 0x12
        /*1fb2*/ 	.short	(.L_1353 - .L_1352)
	.align		4
.L_1352:
        /*1fb4*/ 	.word	index@(_ZN10layer_norm22ln_bwd_finalize_kernelINS_22Kernel_traits_finalizeILj8192E6__halfS2_S2_fjLj1024ELj4ENS_18Kernel_traits_baseILj8192ES2_S2_S2_fjLj1024EEEEEEEvNS_9BwdParamsE)
        /*1fb8*/ 	.word	0x00000000


	//----- nvinfo : EIATTR_MIN_STACK_SIZE
	.align		4
.L_1353:
        /*1fbc*/ 	.byte	0x04, 0x12
        /*1fbe*/ 	.short	(.L_1355 - .L_1354)
	.align		4
.L_1354:
        /*1fc0*/ 	.word	index@(_ZN10layer_norm13ln_bwd_kernelINS_13Kernel_traitsI6__halfS2_S2_fjLj8192ELj2ELj1ELj4ELj16ENS_18Kernel_traits_baseILj8192ES2_S2_S2_fjLj128EEEEEEEvNS_9BwdParamsE)
        /*1fc4*/ 	.word	0x00000000


	//----- nvinfo : EIATTR_MIN_STACK_SIZE
	.align		4
.L_1355:
        /*1fc8*/ 	.byte	0x04, 0x12
        /*1fca*/ 	.short	(.L_1357 - .L_1356)
	.align		4
.L_1356:
        /*1fcc*/ 	.word	index@(_ZN10layer_norm22ln_bwd_finalize_kernelINS_22Kernel_traits_finalizeILj8192EffffjLj1024ELj4ENS_18Kernel_traits_baseILj8192EffffjLj1024EEEEEEEvNS_9BwdParamsE)
        /*1fd0*/ 	.word	0x00000000


	//----- nvinfo : EIATTR_MIN_STACK_SIZE
	.align		4
.L_1357:
        /*1fd4*/ 	.byte	0x04, 0x12
        /*1fd6*/ 	.short	(.L_1359 - .L_1358)
	.align		4
.L_1358:
        /*1fd8*/ 	.word	index@(_ZN10layer_norm13ln_bwd_kernelINS_13Kernel_traitsIffffjLj8192ELj2ELj1ELj4ELj16ENS_18Kernel_traits_baseILj8192EffffjLj128EEEEEEEvNS_9BwdParamsE)
        /*1fdc*/ 	.word	0x00000000


	//----- nvinfo : EIATTR_MIN_STACK_SIZE
	.align		4
.L_1359:
        /*1fe0*/ 	.byte	0x04, 0x12
        /*1fe2*/ 	.short	(.L_1361 - .L_1360)
	.align		4
.L_1360:
        /*1fe4*/ 	.word	index@(_ZN10layer_norm22ln_bwd_finalize_kernelINS_22Kernel_traits_finalizeILj6144E13__nv_bfloat16fS2_fjLj1024ELj4ENS_18Kernel_traits_baseILj6144ES2_fS2_fjLj1024EEEEEEEvNS_9BwdParamsE)
        /*1fe8*/ 	.word	0x00000000


	//----- nvinfo : EIATTR_MIN_STACK_SIZE
	.align		4
.L_1361:
        /*1fec*/ 	.byte	0x04, 0x12
        /*1fee*/ 	.short	(.L_1363 - .L_1362)
	.align		4
.L_1362:
        /*1ff0*/ 	.word	index@(_ZN10layer_norm13ln_bwd_kernelINS_13Kernel_traitsI13__nv_bfloat16fS2_fjLj6144ELj1ELj1ELj8ELj16ENS_18Kernel_traits_baseILj6144ES2_fS2_fjLj256EEEEEEEvNS_9BwdParamsE)
        /*1ff4*/ 	.word	0x00000000


	//----- nvinfo : EIATTR_MIN_STACK_SIZE
	.align		4
.L_1363:
        /*1ff8*/ 	.byte	0x04, 0x12
        /*1ffa*/ 	.short	(.L_1365 - .L_1364)
	.align		4
.L_1364:
        /*1ffc*/ 	.word	index@(_ZN10layer_norm22ln_bwd_finalize_kernelINS_22Kernel_traits_finalizeILj6144E13__nv_bfloat16S2_S2_fjLj1024ELj4ENS_18Kernel_traits_baseILj6144ES2_S2_S2_fjLj1024EEEEEEEvNS_9BwdParamsE)
        /*2000*/ 	.word	0x00000000


	//----- nvinfo : EIATTR_MIN_STACK_SIZE
	.align		4
.L_1365:
        /*2004*/ 	.byte	0x04, 0x12
        /*2006*/ 	.short	(.L_1367 - .L_1366)
	.align		4
.L_1366:
        /*2008*/ 	.word	index@(_ZN10layer_norm13ln_bwd_kernelINS_13Kernel_traitsI13__nv_bfloat16S2_S2_fjLj6144ELj1ELj1ELj8ELj16ENS_18Kernel_traits_baseILj6144ES2_S2_S2_fjLj256EEEEEEEvNS_9BwdParamsE)
        /*200c*/ 	.word	0x00000000


	//----- nvinfo : EIATTR_MIN_STACK_SIZE
	.align		4
.L_1367:
        /*2010*/ 	.byte	0x04, 0x12
        /*2012*/ 	.short	(.L_1369 - .L_1368)
	.align		4
.L_1368:
        /*2014*/ 	.word	index@(_ZN10layer_norm22ln_bwd_finalize_kernelINS_22Kernel_traits_finalizeILj6144E6__halffS2_fjLj1024ELj4ENS_18Kernel_traits_baseILj6144ES2_fS2_fjLj1024EEEEEEEvNS_9BwdParamsE)
        /*2018*/ 	.word	0x00000000


	//----- nvinfo : EIATTR_MIN_STACK_SIZE
	.align		4
.L_1369:
        /*201c*/ 	.byte	0x04, 0x12
        /*201e*/ 	.short	(.L_1371 - .L_1370)
	.align		4
.L_1370:
        /*2020*/ 	.word	index@(_ZN10layer_norm13ln_bwd_kernelINS_13Kernel_traitsI6__halffS2_fjLj6144ELj1ELj1ELj8ELj16ENS_18Kernel_traits_baseILj6144ES2_fS2_fjLj256EEEEEEEvNS_9BwdParamsE)
        /*2024*/ 	.word	0x00000000


	//----- nvinfo : EIATTR_MIN_STACK_SIZE
	.align		4
.L_1371:
        /*2028*/ 	.byte	0x04, 0x12
        /*202a*/ 	.short	(.L_1373 - .L_1372)
	.align		4
.L_1372:
        /*202c*/ 	.word	index@(_ZN10layer_norm22ln_bwd_finalize_kernelINS_22Kernel_traits_finalizeILj6144E6__halfS2_S2_fjLj1024ELj4ENS_18Kernel_traits_baseILj6144ES2_S2_S2_fjLj1024EEEEEEEvNS_9BwdParamsE)
        /*2030*/ 	.word	0x00000000


	//----- nvinfo : EIATTR_MIN_STACK_SIZE
	.align		4
.L_1373:
        /*2034*/ 	.byte	0x04, 0x12
        /*2036*/ 	.short	(.L_1375 - .L_1374)
	.align		4
.L_1374:
        /*2038*/ 	.word	index@(_ZN10layer_norm13ln_bwd_kernelINS_13Kernel_traitsI6__halfS2_S2_fjLj6144ELj1ELj1ELj8ELj16ENS_18Kernel_traits_baseILj6144ES2_S2_S2_fjLj256EEEEEEEvNS_9BwdParamsE)
        /*203c*/ 	.word	0x00000000


	//----- nvinfo : EIATTR_MIN_STACK_SIZE
	.align		4
.L_1375:
        /*2040*/ 	.byte	0x04, 0x12
        /*2042*/ 	.short	(.L_1377 - .L_1376)
	.align		4
.L_1376:
        /*2044*/ 	.word	index@(_ZN10layer_norm22ln_bwd_finalize_kernelINS_22Kernel_traits_finalizeILj6144EffffjLj1024ELj4ENS_18Kernel_traits_baseILj6144EffffjLj1024EEEEEEEvNS_9BwdParamsE)
        /*2048*/ 	.word	0x00000000


	//----- nvinfo : EIATTR_MIN_STACK_SIZE
	.align		4
.L_1377:
        /*204c*/ 	.byte	0x04, 0x12
        /*204e*/ 	.short	(.L_1379 - .L_1378)
	.align		4
.L_1378:
        /*2050*/ 	.word	index@(_ZN10layer_norm13ln_bwd_kernelINS_13Kernel_traitsIffffjLj6144ELj1ELj1ELj8ELj16ENS_18Kernel_traits_baseILj6144EffffjLj256EEEEEEEvNS_9BwdParamsE)
        /*2054*/ 	.word	0x00000000


	//----- nvinfo : EIATTR_MIN_STACK_SIZE
	.align		4
.L_1379:
        /*2058*/ 	.byte	0x04, 0x12
        /*205a*/ 	.short	(.L_1381 - .L_1380)
	.align		4
.L_1380:
        /*205c*/ 	.word	index@(_ZN10layer_norm22ln_bwd_finalize_kernelINS_22Kernel_traits_finalizeILj5120E13__nv_bfloat16fS2_fjLj1024ELj4ENS_18Kernel_traits_baseILj5120ES2_fS2_fjLj1024EEEEEEEvNS_9BwdParamsE)
        /*2060*/ 	.word	0x00000000


	//----- nvinfo : EIATTR_MIN_STACK_SIZE
	.align		4
.L_1381:
        /*2064*/ 	.byte	0x04, 0x12
        /*2066*/ 	.short	(.L_1383 - .L_1382)
	.align		4
.L_1382:
        /*2068*/ 	.word	index@(_ZN10layer_norm13ln_bwd_kernelINS_13Kernel_traitsI13__nv_bfloat16fS2_fjLj5120ELj1ELj1ELj4ELj16ENS_18Kernel_traits_baseILj5120ES2_fS2_fjLj128EEEEEEEvNS_9BwdParamsE)
        /*206c*/ 	.word	0x00000108


	//----- nvinfo : EIATTR_MIN_STACK_SIZE
	.align		4
.L_1383:
        /*2070*/ 	.byte	0x04, 0x12
        /*2072*/ 	.short	(.L_1385 - .L_1384)
	.align		4
.L_1384:
        /*2074*/ 	.word	index@(_ZN10layer_norm22ln_bwd_finalize_kernelINS_22Kernel_traits_finalizeILj5120E13__nv_bfloat16S2_S2_fjLj1024ELj4ENS_18Kernel_traits_baseILj5120ES2_S2_S2_fjLj1024EEEEEEEvNS_9BwdParamsE)
        /*2078*/ 	.word	0x00000000


	//----- nvinfo : EIATTR_MIN_STACK_SIZE
	.align		4
.L_1385:
        /*207c*/ 	.byte	0x04, 0x12
        /*207e*/ 	.short	(.L_1387 - .L_1386)
	.align		4
.L_1386:
        /*2080*/ 	.word	index@(_ZN10layer_norm13ln_bwd_kernelINS_13Kernel_traitsI13__nv_bfloat16S2_S2_fjLj5120ELj1ELj1ELj4ELj16ENS_18Kernel_traits_baseILj5120ES2_S2_S2_fjLj128EEEEEEEvNS_9BwdParamsE)
        /*2084*/ 	.word	0x000000f0


	//----- nvinfo : EIATTR_MIN_STACK_SIZE
	.align		4
.L_1387:
        /*2088*/ 	.byte	0x04, 0x12
        /*208a*/ 	.short	(.L_1389 - .L_1388)
	.align		4
.L_1388:
        /*208c*/ 	.word	index@(_ZN10layer_norm22ln_bwd_finalize_kernelINS_22Kernel_traits_finalizeILj5120E6__halffS2_fjLj1024ELj4ENS_18Kernel_traits_baseILj5120ES2_fS2_fjLj1024EEEEEEEvNS_9BwdParamsE)
        /*2090*/ 	.word	0x00000000


	//----- nvinfo : EIATTR_MIN_STACK_SIZE
	.align		4
.L_1389:
        /*2094*/ 	.byte	0x04, 0x12
        /*2096*/ 	.short	(.L_1391 - .L_1390)
	.align		4
.L_1390:
        /*2098*/ 	.word	index@(_ZN10layer_norm13ln_bwd_kernelINS_13Kernel_traitsI6__halffS2_fjLj5120ELj1ELj1ELj4ELj16ENS_18Kernel_traits_baseILj5120ES2_fS2_fjLj128EEEEEEEvNS_9BwdParamsE)
        /*209c*/ 	.word	0x000000b0


	//----- nvinfo : EIATTR_MIN_STACK_SIZE
	.align		4
.L_1391:
        /*20a0*/ 	.byte	0x04, 0x12
        /*20a2*/ 	.short	(.L_1393 - .L_1392)
	.align		4
.L_1392:
        /*20a4*/ 	.word	index@(_ZN10layer_norm22ln_bwd_finalize_kernelINS_22Kernel_traits_finalizeILj5120E6__halfS2_S2_fjLj1024ELj4ENS_18Kernel_traits_baseILj5120ES2_S2_S2_fjLj1024EEEEEEEvNS_9BwdParamsE)
        /*20a8*/ 	.word	0x00000000


	//----- nvinfo : EIATTR_MIN_STACK_SIZE
	.align		4
.L_1393:
        /*20ac*/ 	.byte	0x04, 0x12
        /*20ae*/ 	.short	(.L_1395 - .L_1394)
	.align		4
.L_1394:
        /*20b0*/ 	.word	index@(_ZN10layer_norm13ln_bwd_kernelINS_13Kernel_traitsI6__halfS2_S2_fjLj5120ELj1ELj1ELj4ELj16ENS_18Kernel_traits_baseILj5120ES2_S2_S2_fjLj128EEEEEEEvNS_9BwdParamsE)
        /*20b4*/ 	.word	0x00000088


	//----- nvinfo : EIATTR_MIN_STACK_SIZE
	.align		4
.L_1395:
        /*20b8*/ 	.byte	0x04, 0x12
        /*20ba*/ 	.short	(.L_1397 - .L_1396)
	.align		4
.L_1396:
        /*20bc*/ 	.word	index@(_ZN10layer_norm22ln_bwd_finalize_kernelINS_22Kernel_traits_finalizeILj5120EffffjLj1024ELj4ENS_18Kernel_traits_baseILj5120EffffjLj1024EEEEEEEvNS_9BwdParamsE)
        /*20c0*/ 	.word	0x00000000


	//----- nvinfo : EIATTR_MIN_STACK_SIZE
	.align		4
.L_1397:
        /*20c4*/ 	.byte	0x04, 0x12
        /*20c6*/ 	.short	(.L_1399 - .L_1398)
	.align		4
.L_1398:
        /*20c8*/ 	.word	index@(_ZN10layer_norm13ln_bwd_kernelINS_13Kernel_traitsIffffjLj5120ELj1ELj1ELj4ELj16ENS_18Kernel_traits_baseILj5120EffffjLj128EEEEEEEvNS_9BwdParamsE)
        /*20cc*/ 	.word	0x000000b8


	//----- nvinfo : EIATTR_MIN_STACK_SIZE
	.align		4
.L_1399:
        /*20d0*/ 	.byte	0x04, 0x12
        /*20d2*/ 	.short	(.L_1401 - .L_1400)
	.align		4
.L_1400:
        /*20d4*/ 	.word	index@(_ZN10layer_norm22ln_bwd_finalize_kernelINS_22Kernel_traits_finalizeILj4096E13__nv_bfloat16fS2_fjLj1024ELj4ENS_18Kernel_traits_baseILj4096ES2_fS2_fjLj1024EEEEEEEvNS_9BwdParamsE)
        /*20d8*/ 	.word	0x00000000


	//----- nvinfo : EIATTR_MIN_STACK_SIZE
	.align		4
.L_1401:
        /*20dc*/ 	.byte	0x04, 0x12
        /*20de*/ 	.short	(.L_1403 - .L_1402)
	.align		4
.L_1402:
        /*20e0*/ 	.word	index@(_ZN10layer_norm13ln_bwd_kernelINS_13Kernel_traitsI13__nv_bfloat16fS2_fjLj4096ELj1ELj1ELj4ELj16ENS_18Kernel_traits_baseILj4096ES2_fS2_fjLj128EEEEEEEvNS_9BwdParamsE)
        /*20e4*/ 	.word	0x00000000


	//----- nvinfo : EIATTR_MIN_STACK_SIZE
	.align		4
.L_1403:
        /*20e8*/ 	.byte	0x04, 0x12
        /*20ea*/ 	.short	(.L_1405 - .L_1404)
	.align		4
.L_1404:
        /*20ec*/ 	.word	index@(_ZN10layer_norm22ln_bwd_finalize_kernelINS_22Kernel_traits_finalizeILj4096E13__nv_bfloat16S2_S2_fjLj1024ELj4ENS_18Kernel_traits_baseILj4096ES2_S2_S2_fjLj1024EEEEEEEvNS_9BwdParamsE)
        /*20f0*/ 	.word	0x00000000


	//----- nvinfo : EIATTR_MIN_STACK_SIZE
	.align		4
.L_1405:
        /*20f4*/ 	.byte	0x04, 0x12
        /*20f6*/ 	.short	(.L_1407 - .L_1406)
	.align		4
.L_1406:
        /*20f8*/ 	.word	index@(_ZN10layer_norm13ln_bwd_kernelINS_13Kernel_traitsI13__nv_bfloat16S2_S2_fjLj4096ELj1ELj1ELj4ELj16ENS_18Kernel_traits_baseILj4096ES2_S2_S2_fjLj128EEEEEEEvNS_9BwdParamsE)
        /*20fc*/ 	.word	0x00000000


	//----- nvinfo : EIATTR_MIN_STACK_SIZE
	.align		4
.L_1407:
        /*2100*/ 	.byte	0x04, 0x12
        /*2102*/ 	.short	(.L_1409 - .L_1408)
	.align		4
.L_1408:
        /*2104*/ 	.word	index@(_ZN10layer_norm22ln_bwd_finalize_kernelINS_22Kernel_traits_finalizeILj4096E6__halffS2_fjLj1024ELj4ENS_18Kernel_traits_baseILj4096ES2_fS2_fjLj1024EEEEEEEvNS_9BwdParamsE)
        /*2108*/ 	.word	0x00000000


	//----- nvinfo : EIATTR_MIN_STACK_SIZE
	.align		4
.L_1409:
        /*210c*/ 	.byte	0x04, 0x12
        /*210e*/ 	.short	(.L_1411 - .L_1410)
	.align		4
.L_1410:
        /*2110*/ 	.word	index@(_ZN10layer_norm13ln_bwd_kernelINS_13Kernel_traitsI6__halffS2_fjLj4096ELj1ELj1ELj4ELj16ENS_18Kernel_traits_baseILj4096ES2_fS2_fjLj128EEEEEEEvNS_9BwdParamsE)
        /*2114*/ 	.word	0x00000000


	//----- nvinfo : EIATTR_MIN_STACK_SIZE
	.align		4
.L_1411:
        /*2118*/ 	.byte	0x04, 0x12
        /*211a*/ 	.short	(.L_1413 - .L_1412)
	.align		4
.L_1412:
        /*211c*/ 	.word	index@(_ZN10layer_norm22ln_bwd_finalize_kernelINS_22Kernel_traits_finalizeILj4096E6__halfS2_S2_fjLj1024ELj4ENS_18Kernel_traits_baseILj4096ES2_S2_S2_fjLj1024EEEEEEEvNS_9BwdParamsE)
        /*2120*/ 	.word	0x00000000


	//----- nvinfo : EIATTR_MIN_STACK_SIZE
	.align		4
.L_1413:
        /*2124*/ 	.byte	0x04, 0x12
        /*2126*/ 	.short	(.L_1415 - .L_1414)
	.align		4
.L_1414:
        /*2128*/ 	.word	index@(_ZN10layer_norm13ln_bwd_kernelINS_13Kernel_traitsI6__halfS2_S2_fjLj4096ELj1ELj1ELj4ELj16ENS_18Kernel_traits_baseILj4096ES2_S2_S2_fjLj128EEEEEEEvNS_9BwdParamsE)
        /*212c*/ 	.word	0x00000000


	//----- nvinfo : EIATTR_MIN_STACK_SIZE
	.align		4
.L_1415:
        /*2130*/ 	.byte	0x04, 0x12
        /*2132*/ 	.short	(.L_1417 - .L_1416)
	.align		4
.L_1416:
        /*2134*/ 	.word	index@(_ZN10layer_norm22ln_bwd_finalize_kernelINS_22Kernel_traits_finalizeILj4096EffffjLj1024ELj4ENS_18Kernel_traits_baseILj4096EffffjLj1024EEEEEEEvNS_9BwdParamsE)
        /*2138*/ 	.word	0x00000000


	//----- nvinfo : EIATTR_MIN_STACK_SIZE
	.align		4
.L_1417:
        /*213c*/ 	.byte	0x04, 0x12
        /*213e*/ 	.short	(.L_1419 - .L_1418)
	.align		4
.L_1418:
        /*2140*/ 	.word	index@(_ZN10layer_norm13ln_bwd_kernelINS_13Kernel_traitsIffffjLj4096ELj1ELj1ELj4ELj16ENS_18Kernel_traits_baseILj4096EffffjLj128EEEEEEEvNS_9BwdParamsE)
        /*2144*/ 	.word	0x00000000


	//----- nvinfo : EIATTR_MIN_STACK_SIZE
	.align		4
.L_1419:
        /*2148*/ 	.byte	0x04, 0x12
        /*214a*/ 	.short	(.L_1421 - .L_1420)
	.align		4
.L_1420:
        /*214c*/ 	.word	index@(_ZN10layer_norm22ln_bwd_finalize_kernelINS_22Kernel_traits_finalizeILj3840E13__nv_bfloat16fS2_fjLj1024ELj4ENS_18Kernel_traits_baseILj3840ES2_fS2_fjLj1024EEEEEEEvNS_9BwdParamsE)
        /*2150*/ 	.word	0x00000000


	//----- nvinfo : EIATTR_MIN_STACK_SIZE
	.align		4
.L_1421:
        /*2154*/ 	.byte	0x04, 0x12
        /*2156*/ 	.short	(.L_1423 - .L_1422)
	.align		4
.L_1422:
        /*2158*/ 	.word	index@(_ZN10layer_norm13ln_bwd_kernelINS_13Kernel_traitsI13__nv_bfloat16fS2_fjLj3840ELj1ELj1ELj4ELj8ENS_18Kernel_traits_baseILj3840ES2_fS2_fjLj128EEEEEEEvNS_9BwdParamsE)
        /*215c*/ 	.word	0x00000000


	//----- nvinfo : EIATTR_MIN_STACK_SIZE
	.align		4
.L_1423:
        /*2160*/ 	.byte	0x04, 0x12
        /*2162*/ 	.short	(.L_1425 - .L_1424)
	.align		4
.L_1424:
        /*2164*/ 	.word	index@(_ZN10layer_norm22ln_bwd_finalize_kernelINS_22Kernel_traits_finalizeILj3840E13__nv_bfloat16S2_S2_fjLj1024ELj4ENS_18Kernel_traits_baseILj3840ES2_S2_S2_fjLj1024EEEEEEEvNS_9BwdParamsE)
        /*2168*/ 	.word	0x00000000


	//----- nvinfo : EIATTR_MIN_STACK_SIZE
	.align		4
.L_1425:
        /*216c*/ 	.byte	0x04, 0x12
        /*216e*/ 	.short	(.L_1427 - .L_1426)
	.align		4
.L_1426:
        /*2170*/ 	.word	index@(_ZN10layer_norm13ln_bwd_kernelINS_13Kernel_traitsI13__nv_bfloat16S2_S2_fjLj3840ELj1ELj1ELj4ELj4ENS_18Kernel_traits_baseILj3840ES2_S2_S2_fjLj128EEEEEEEvNS_9BwdParamsE)
        /*2174*/ 	.word	0x00000000


	//----- nvinfo : EIATTR_MIN_STACK_SIZE
	.align		4
.L_1427:
        /*2178*/ 	.byte	0x04, 0x12
        /*217a*/ 	.short	(.L_1429 - .L_1428)
	.align		4
.L_1428:
        /*217c*/ 	.word	index@(_ZN10layer_norm22ln_bwd_finalize_kernelINS_22Kernel_traits_finalizeILj3840E6__halffS2_fjLj1024ELj4ENS_18Kernel_traits_baseILj3840ES2_fS2_fjLj1024EEEEEEEvNS_9BwdParamsE)
        /*2180*/ 	.word	0x00000000


	//----- nvinfo : EIATTR_MIN_STACK_SIZE
	.align		4
.L_1429:
        /*2184*/ 	.byte	0x04, 0x12
        /*2186*/ 	.short	(.L_1431 - .L_1430)
	.align		4
.L_1430:
        /*2188*/ 	.word	index@(_ZN10layer_norm13ln_bwd_kernelINS_13Kernel_traitsI6__halffS2_fjLj3840ELj1ELj1ELj4ELj8ENS_18Kernel_traits_baseILj3840ES2_fS2_fjLj128EEEEEEEvNS_9BwdParamsE)
        /*218c*/ 	.word	0x00000000


	//----- nvinfo : EIATTR_MIN_STACK_SIZE
	.align		4
.L_1431:
        /*2190*/ 	.byte	0x04, 0x12
        /*2192*/ 	.short	(.L_1433 - .L_1432)
	.align		4
.L_1432:
        /*2194*/ 	.word	index@(_ZN10layer_norm22ln_bwd_finalize_kernelINS_22Kernel_traits_finalizeILj3840E6__halfS2_S2_fjLj1024ELj4ENS_18Kernel_traits_baseILj3840ES2_S2_S2_fjLj1024EEEEEEEvNS_9BwdParamsE)
        /*2198*/ 	.word	0x00000000


	//----- nvinfo : EIATTR_MIN_STACK_SIZE
	.align		4
.L_1433:
        /*219c*/ 	.byte	0x04, 0x12
        /*219e*/ 	.short	(.L_1435 - .L_1434)
	.align		4
.L_1434:
        /*21a0*/ 	.word	index@(_ZN10layer_norm13ln_bwd_kernelINS_13Kernel_traitsI6__halfS2_S2_fjLj3840ELj1ELj1ELj4ELj4ENS_18Kernel_traits_baseILj3840ES2_S2_S2_fjLj128EEEEEEEvNS_9BwdParamsE)
        /*21a4*/ 	.word	0x00000000


	//----- nvinfo : EIATTR_MIN_STACK_SIZE
	.align		4
.L_1435:
        /*21a8*/ 	.byte	0x04, 0x12
        /*21aa*/ 	.short	(.L_1437 - .L_1436)
	.align		4
.L_1436:
        /*21ac*/ 	.word	index@(_ZN10layer_norm22ln_bwd_finalize_kernelINS_22Kernel_traits_finalizeILj3840EffffjLj1024ELj4ENS_18Kernel_traits_baseILj3840EffffjLj1024EEEEEEEvNS_9BwdParamsE)
        /*21b0*/ 	.word	0x00000000


	//----- nvinfo : EIATTR_MIN_STACK_SIZE
	.align		4
.L_1437:
        /*21b4*/ 	.byte	0x04, 0x12
        /*21b6*/ 	.short	(.L_1439 - .L_1438)
	.align		4
.L_1438:
        /*21b8*/ 	.word	index@(_ZN10layer_norm13ln_bwd_kernelINS_13Kernel_traitsIffffjLj3840ELj1ELj1ELj4ELj8ENS_18Kernel_traits_baseILj3840EffffjLj128EEEEEEEvNS_9BwdParamsE)
        /*21bc*/ 	.word	0x00000000


	//----- nvinfo : EIATTR_MIN_STACK_SIZE
	.align		4
.L_1439:
        /*21c0*/ 	.byte	0x04, 0x12
        /*21c2*/ 	.short	(.L_1441 - .L_1440)
	.align		4
.L_1440:
        /*21c4*/ 	.word	index@(_ZN10layer_norm22ln_bwd_finalize_kernelINS_22Kernel_traits_finalizeILj3072E13__nv_bfloat16fS2_fjLj1024ELj4ENS_18Kernel_traits_baseILj3072ES2_fS2_fjLj1024EEEEEEEvNS_9BwdParamsE)
        /*21c8*/ 	.word	0x00000000


	//----- nvinfo : EIATTR_MIN_STACK_SIZE
	.align		4
.L_1441:
        /*21cc*/ 	.byte	0x04, 0x12
        /*21ce*/ 	.short	(.L_1443 - .L_1442)
	.align		4
.L_1442:
        /*21d0*/ 	.word	index@(_ZN10layer_norm13ln_bwd_kernelINS_13Kernel_traitsI13__nv_bfloat16fS2_fjLj3072ELj1ELj1ELj4ELj16ENS_18Kernel_traits_baseILj3072ES2_fS2_fjLj128EEEEEEEvNS_9BwdParamsE)
        /*21d4*/ 	.word	0x00000000


	//----- nvinfo : EIATTR_MIN_STACK_SIZE
	.align		4
.L_1443:
        /*21d8*/ 	.byte	0x04, 0x12
        /*21da*/ 	.short	(.L_1445 - .L_1444)
	.align		4
.L_1444:
        /*21dc*/ 	.word	index@(_ZN10layer_norm22ln_bwd_finalize_kernelINS_22Kernel_traits_finalizeILj3072E13__nv_bfloat16S2_S2_fjLj1024ELj4ENS_18Kernel_traits_baseILj3072ES2_S2_S2_fjLj1024EEEEEEEvNS_9BwdParamsE)
        /*21e0*/ 	.word	0x00000000


	//----- nvinfo : EIATTR_MIN_STACK_SIZE
	.align		4
.L_1445:
        /*21e4*/ 	.byte	0x04, 0x12
        /*21e6*/ 	.short	(.L_1447 - .L_1446)
	.align		4
.L_1446:
        /*21e8*/ 	.word	index@(_ZN10layer_norm13ln_bwd_kernelINS_13Kernel_traitsI13__nv_bfloat16S2_S2_fjLj3072ELj1ELj1ELj4ELj16ENS_18Kernel_traits_baseILj3072ES2_S2_S2_fjLj128EEEEEEEvNS_9BwdParamsE)
        /*21ec*/ 	.word	0x00000000


	//----- nvinfo : EIATTR_MIN_STACK_SIZE
	.align		4
.L_1447:
        /*21f0*/ 	.byte	0x04, 0x12
        /*21f2*/ 	.short	(.L_1449 - .L_1448)
	.align		4
.L_1448:
        /*21f4*/ 	.word	index@(_ZN10layer_norm22ln_bwd_finalize_kernelINS_22Kernel_traits_finalizeILj3072E6__halffS2_fjLj1024ELj4ENS_18Kernel_traits_baseILj3072ES2_fS2_fjLj1024EEEEEEEvNS_9BwdParamsE)
        /*21f8*/ 	.word	0x00000000


	//----- nvinfo : EIATTR_MIN_STACK_SIZE
	.align		4
.L_1449:
        /*21fc*/ 	.byte	0x04, 0x12
        /*21fe*/ 	.short	(.L_1451 - .L_1450)
	.align		4
.L_1450:
        /*2200*/ 	.word	index@(_ZN10layer_norm13ln_bwd_kernelINS_13Kernel_traitsI6__halffS2_fjLj3072ELj1ELj1ELj4ELj16ENS_18Kernel_traits_baseILj3072ES2_fS2_fjLj128EEEEEEEvNS_9BwdParamsE)
        /*2204*/ 	.word	0x00000000


	//----- nvinfo : EIATTR_MIN_STACK_SIZE
	.align		4
.L_1451:
        /*2208*/ 	.byte	0x04, 0x12
        /*220a*/ 	.short	(.L_1453 - .L_1452)
	.align		4
.L_1452:
        /*220c*/ 	.word	index@(_ZN10layer_norm22ln_bwd_finalize_kernelINS_22Kernel_traits_finalizeILj3072E6__halfS2_S2_fjLj1024ELj4ENS_18Kernel_traits_baseILj3072ES2_S2_S2_fjLj1024EEEEEEEvNS_9BwdParamsE)
        /*2210*/ 	.word	0x00000000


	//----- nvinfo : EIATTR_MIN_STACK_SIZE
	.align		4
.L_1453:
        /*2214*/ 	.byte	0x04, 0x12
        /*2216*/ 	.short	(.L_1455 - .L_1454)
	.align		4
.L_1454:
        /*2218*/ 	.word	index@(_ZN10layer_norm13ln_bwd_kernelINS_13Kernel_traitsI6__halfS2_S2_fjLj3072ELj1ELj1ELj4ELj16ENS_18Kernel_traits_baseILj3072ES2_S2_S2_fjLj128EEEEEEEvNS_9BwdParamsE)
        /*221c*/ 	.word	0x00000000


	//----- nvinfo : EIATTR_MIN_STACK_SIZE
	.align		4
.L_1455:
        /*2220*/ 	.byte	0x04, 0x12
        /*2222*/ 	.short	(.L_1457 - .L_1456)
	.align		4
.L_1456:
        /*2224*/ 	.word	index@(_ZN10layer_norm22ln_bwd_finalize_kernelINS_22Kernel_traits_finalizeILj3072EffffjLj1024ELj4ENS_18Kernel_traits_baseILj3072EffffjLj1024EEEEEEEvNS_9BwdParamsE)
        /*2228*/ 	.word	0x00000000


	//----- nvinfo : EIATTR_MIN_STACK_SIZE
	.align		4
.L_1457:
        /*222c*/ 	.byte	0x04, 0x12
        /*222e*/ 	.short	(.L_1459 - .L_1458)
	.align		4
.L_1458:
        /*2230*/ 	.word	index@(_ZN10layer_norm13ln_bwd_kernelINS_13Kernel_traitsIffffjLj3072ELj1ELj1ELj4ELj16ENS_18Kernel_traits_baseILj3072EffffjLj128EEEEEEEvNS_9BwdParamsE)
        /*2234*/ 	.word	0x00000000


	//----- nvinfo : EIATTR_MIN_STACK_SIZE
	.align		4
.L_1459:
        /*2238*/ 	.byte	0x04, 0x12
        /*223a*/ 	.short	(.L_1461 - .L_1460)
	.align		4
.L_1460:
        /*223c*/ 	.word	index@(_ZN10layer_norm22ln_bwd_finalize_kernelINS_22Kernel_traits_finalizeILj2304E13__nv_bfloat16fS2_fjLj1024ELj4ENS_18Kernel_traits_baseILj2304ES2_fS2_fjLj1024EEEEEEEvNS_9BwdParamsE)
        /*2240*/ 	.word	0x00000000


	//----- nvinfo : EIATTR_MIN_STACK_SIZE
	.align		4
.L_1461:
        /*2244*/ 	.byte	0x04, 0x12
        /*2246*/ 	.short	(.L_1463 - .L_1462)
	.align		4
.L_1462:
        /*2248*/ 	.word	index@(_ZN10layer_norm13ln_bwd_kernelINS_13Kernel_traitsI13__nv_bfloat16fS2_fjLj2304ELj1ELj1ELj4ELj8ENS_18Kernel_traits_baseILj2304ES2_fS2_fjLj128EEEEEEEvNS_9BwdParamsE)
        /*224c*/ 	.word	0x00000000


	//----- nvinfo : EIATTR_MIN_STACK_SIZE
	.align		4
.L_1463:
        /*2250*/ 	.byte	0x04, 0x12
        /*2252*/ 	.short	(.L_1465 - .L_1464)
	.align		4
.L_1464:
        /*2254*/ 	.word	index@(_ZN10layer_norm22ln_bwd_finalize_kernelINS_22Kernel_traits_finalizeILj2304E13__nv_bfloat16S2_S2_fjLj1024ELj4ENS_18Kernel_traits_baseILj2304ES2_S2_S2_fjLj1024EEEEEEEvNS_9BwdParamsE)
        /*2258*/ 	.word	0x00000000


	//----- nvinfo : EIATTR_MIN_STACK_SIZE
	.align		4
.L_1465:
        /*225c*/ 	.byte	0x04, 0x12
        /*225e*/ 	.short	(.L_1467 - .L_1466)
	.align		4
.L_1466:
        /*2260*/ 	.word	index@(_ZN10layer_norm13ln_bwd_kernelINS_13Kernel_traitsI13__nv_bfloat16S2_S2_fjLj2304ELj1ELj1ELj4ELj4ENS_18Kernel_traits_baseILj2304ES2_S2_S2_fjLj128EEEEEEEvNS_9BwdParamsE)
        /*2264*/ 	.word	0x00000000


	//----- nvinfo : EIATTR_MIN_STACK_SIZE
	.align		4
.L_1467:
        /*2268*/ 	.byte	0x04, 0x12
        /*226a*/ 	.short	(.L_1469 - .L_1468)
	.align		4
.L_1468:
        /*226c*/ 	.word	index@(_ZN10layer_norm22ln_bwd_finalize_kernelINS_22Kernel_traits_finalizeILj2304E6__halffS2_fjLj1024ELj4ENS_18Kernel_traits_baseILj2304ES2_fS2_fjLj1024EEEEEEEvNS_9BwdParamsE)
        /*2270*/ 	.word	0x00000000


	//----- nvinfo : EIATTR_MIN_STACK_SIZE
	.align		4
.L_1469:
        /*2274*/ 	.byte	0x04, 0x12
        /*2276*/ 	.short	(.L_1471 - .L_1470)
	.align		4
.L_1470:
        /*2278*/ 	.word	index@(_ZN10layer_norm13ln_bwd_kernelINS_13Kernel_traitsI6__halffS2_fjLj2304ELj1ELj1ELj4ELj8ENS_18Kernel_traits_baseILj2304ES2_fS2_fjLj128EEEEEEEvNS_9BwdParamsE)
        /*227c*/ 	.word	0x00000000


	//----- nvinfo : EIATTR_MIN_STACK_SIZE
	.align		4
.L_1471:
        /*2280*/ 	.byte	0x04, 0x12
        /*2282*/ 	.short	(.L_1473 - .L_1472)
	.align		4
.L_1472:
        /*2284*/ 	.word	index@(_ZN10layer_norm22ln_bwd_finalize_kernelINS_22Kernel_traits_finalizeILj2304E6__halfS2_S2_fjLj1024ELj4ENS_18Kernel_traits_baseILj2304ES2_S2_S2_fjLj1024EEEEEEEvNS_9BwdParamsE)
        /*2288*/ 	.word	0x00000000


	//----- nvinfo : EIATTR_MIN_STACK_SIZE
	.align		4
.L_1473:
        /*228c*/ 	.byte	0x04, 0x12
        /*228e*/ 	.short	(.L_1475 - .L_1474)
	.align		4
.L_1474:
        /*2290*/ 	.word	index@(_ZN10layer_norm13ln_bwd_kernelINS_13Kernel_traitsI6__halfS2_S2_fjLj2304ELj1ELj1ELj4ELj4ENS_18Kernel_traits_baseILj2304ES2_S2_S2_fjLj128EEEEEEEvNS_9BwdParamsE)
        /*2294*/ 	.word	0x00000000


	//----- nvinfo : EIATTR_MIN_STACK_SIZE
	.align		4
.L_1475:
        /*2298*/ 	.byte	0x04, 0x12
        /*229a*/ 	.short	(.L_1477 - .L_1476)
	.align		4
.L_1476:
        /*229c*/ 	.word	index@(_ZN10layer_norm22ln_bwd_finalize_kernelINS_22Kernel_traits_finalizeILj2304EffffjLj1024ELj4ENS_18Kernel_traits_baseILj2304EffffjLj1024EEEEEEEvNS_9BwdParamsE)
        /*22a0*/ 	.word	0x00000000


	//----- nvinfo : EIATTR_MIN_STACK_SIZE
	.align		4
.L_1477:
        /*22a4*/ 	.byte	0x04, 0x12
        /*22a6*/ 	.short	(.L_1479 - .L_1478)
	.align		4
.L_1478:
        /*22a8*/ 	.word	index@(_ZN10layer_norm13ln_bwd_kernelINS_13Kernel_traitsIffffjLj2304ELj1ELj1ELj4ELj8ENS_18Kernel_traits_baseILj2304EffffjLj128EEEEEEEvNS_9BwdParamsE)
        /*22ac*/ 	.word	0x00000000


	//----- nvinfo : EIATTR_MIN_STACK_SIZE
	.align		4
.L_1479:
        /*22b0*/ 	.byte	0x04, 0x12
        /*22b2*/ 	.short	(.L_1481 - .L_1480)
	.align		4
.L_1480:
        /*22b4*/ 	.word	index@(_ZN10layer_norm22ln_bwd_finalize_kernelINS_22Kernel_traits_finalizeILj2048E13__nv_bfloat16fS2_fjLj1024ELj4ENS_18Kernel_traits_baseILj2048ES2_fS2_fjLj1024EEEEEEEvNS_9BwdParamsE)
        /*22b8*/ 	.word	0x00000000


	//----- nvinfo : EIATTR_MIN_STACK_SIZE
	.align		4
.L_1481:
        /*22bc*/ 	.byte	0x04, 0x12
        /*22be*/ 	.short	(.L_1483 - .L_1482)
	.align		4
.L_1482:
        /*22c0*/ 	.word	index@(_ZN10layer_norm13ln_bwd_kernelINS_13Kernel_traitsI13__nv_bfloat16fS2_fjLj2048ELj1ELj1ELj4ELj16ENS_18Kernel_traits_baseILj2048ES2_fS2_fjLj128EEEEEEEvNS_9BwdParamsE)
        /*22c4*/ 	.word	0x00000000


	//----- nvinfo : EIATTR_MIN_STACK_SIZE
	.align		4
.L_1483:
        /*22c8*/ 	.byte	0x04, 0x12
        /*22ca*/ 	.short	(.L_1485 - .L_1484)
	.align		4
.L_1484:
        /*22cc*/ 	.word	index@(_ZN10layer_norm22ln_bwd_finalize_kernelINS_22Kernel_traits_finalizeILj2048E13__nv_bfloat16S2_S2_fjLj1024ELj4ENS_18Kernel_traits_baseILj2048ES2_S2_S2_fjLj1024EEEEEEEvNS_9BwdParamsE)
        /*22d0*/ 	.word	0x00000000


	//----- nvinfo : EIATTR_MIN_STACK_SIZE
	.align		4
.L_1485:
        /*22d4*/ 	.byte	0x04, 0x12
        /*22d6*/ 	.short	(.L_1487 - .L_1486)
	.align		4
.L_1486:
        /*22d8*/ 	.word	index@(_ZN10layer_norm13ln_bwd_kernelINS_13Kernel_traitsI13__nv_bfloat16S2_S2_fjLj2048ELj1ELj1ELj4ELj16ENS_18Kernel_traits_baseILj2048ES2_S2_S2_fjLj128EEEEEEEvNS_9BwdParamsE)
        /*22dc*/ 	.word	0x00000000


	//----- nvinfo : EIATTR_MIN_STACK_SIZE
	.align		4
.L_1487:
        /*22e0*/ 	.byte	0x04, 0x12
        /*22e2*/ 	.short	(.L_1489 - .L_1488)
	.align		4
.L_1488:
        /*22e4*/ 	.word	index@(_ZN10layer_norm22ln_bwd_finalize_kernelINS_22Kernel_traits_finalizeILj2048E6__halffS2_fjLj1024ELj4ENS_18Kernel_traits_baseILj2048ES2_fS2_fjLj1024EEEEEEEvNS_9BwdParamsE)
        /*22e8*/ 	.word	0x00000000


	//----- nvinfo : EIATTR_MIN_STACK_SIZE
	.align		4
.L_1489:
        /*22ec*/ 	.byte	0x04, 0x12
        /*22ee*/ 	.short	(.L_1491 - .L_1490)
	.align		4
.L_1490:
        /*22f0*/ 	.word	index@(_ZN10layer_norm13ln_bwd_kernelINS_13Kernel_traitsI6__halffS2_fjLj2048ELj1ELj1ELj4ELj16ENS_18Kernel_traits_baseILj2048ES2_fS2_fjLj128EEEEEEEvNS_9BwdParamsE)
        /*22f4*/ 	.word	0x00000000


	//----- nvinfo : EIATTR_MIN_STACK_SIZE
	.align		4
.L_1491:
        /*22f8*/ 	.byte	0x04, 0x12
        /*22fa*/ 	.short	(.L_1493 - .L_1492)
	.align		4
.L_1492:
        /*22fc*/ 	.word	index@(_ZN10layer_norm22ln_bwd_finalize_kernelINS_22Kernel_traits_finalizeILj2048E6__halfS2_S2_fjLj1024ELj4ENS_18Kernel_traits_baseILj2048ES2_S2_S2_fjLj1024EEEEEEEvNS_9BwdParamsE)
        /*2300*/ 	.word	0x00000000


	//----- nvinfo : EIATTR_MIN_STACK_SIZE
	.align		4
.L_1493:
        /*2304*/ 	.byte	0x04, 0x12
        /*2306*/ 	.short	(.L_1495 - .L_1494)
	.align		4
.L_1494:
        /*2308*/ 	.word	index@(_ZN10layer_norm13ln_bwd_kernelINS_13Kernel_traitsI6__halfS2_S2_fjLj2048ELj1ELj1ELj4ELj16ENS_18Kernel_traits_baseILj2048ES2_S2_S2_fjLj128EEEEEEEvNS_9BwdParamsE)
        /*230c*/ 	.word	0x00000000


	//----- nvinfo : EIATTR_MIN_STACK_SIZE
	.align		4
.L_1495:
        /*2310*/ 	.byte	0x04, 0x12
        /*2312*/ 	.short	(.L_1497 - .L_1496)
	.align		4
.L_1496:
        /*2314*/ 	.word	index@(_ZN10layer_norm22ln_bwd_finalize_kernelINS_22Kernel_traits_finalizeILj2048EffffjLj1024ELj4ENS_18Kernel_traits_baseILj2048EffffjLj1024EEEEEEEvNS_9BwdParamsE)
        /*2318*/ 	.word	0x00000000


	//----- nvinfo : EIATTR_MIN_STACK_SIZE
	.align		4
.L_1497:
        /*231c*/ 	.byte	0x04, 0x12
        /*231e*/ 	.short	(.L_1499 - .L_1498)
	.align		4
.L_1498:
        /*2320*/ 	.word	index@(_ZN10layer_norm13ln_bwd_kernelINS_13Kernel_traitsIffffjLj2048ELj1ELj1ELj4ELj16ENS_18Kernel_traits_baseILj2048EffffjLj128EEEEEEEvNS_9BwdParamsE)
        /*2324*/ 	.word	0x00000000


	//----- nvinfo : EIATTR_MIN_STACK_SIZE
	.align		4
.L_1499:
        /*2328*/ 	.byte	0x04, 0x12
        /*232a*/ 	.short	(.L_1501 - .L_1500)
	.align		4
.L_1500:
        /*232c*/ 	.word	index@(_ZN10layer_norm22ln_bwd_finalize_kernelINS_22Kernel_traits_finalizeILj1536E13__nv_bfloat16fS2_fjLj1024ELj4ENS_18Kernel_traits_baseILj1536ES2_fS2_fjLj1024EEEEEEEvNS_9BwdParamsE)
        /*2330*/ 	.word	0x00000000


	//----- nvinfo : EIATTR_MIN_STACK_SIZE
	.align		4
.L_1501:
        /*2334*/ 	.byte	0x04, 0x12
        /*2336*/ 	.short	(.L_1503 - .L_1502)
	.align		4
.L_1502:
        /*2338*/ 	.word	index@(_ZN10layer_norm13ln_bwd_kernelINS_13Kernel_traitsI13__nv_bfloat16fS2_fjLj1536ELj1ELj1ELj4ELj16ENS_18Kernel_traits_baseILj1536ES2_fS2_fjLj128EEEEEEEvNS_9BwdParamsE)
        /*233c*/ 	.word	0x00000000


	//----- nvinfo : EIATTR_MIN_STACK_SIZE
	.align		4
.L_1503:
        /*2340*/ 	.byte	0x04, 0x12
        /*2342*/ 	.short	(.L_1505 - .L_1504)
	.align		4
.L_1504:
        /*2344*/ 	.word	index@(_ZN10layer_norm22ln_bwd_finalize_kernelINS_22Kernel_traits_finalizeILj1536E13__nv_bfloat16S2_S2_fjLj1024ELj4ENS_18Kernel_traits_baseILj1536ES2_S2_S2_fjLj1024EEEEEEEvNS_9BwdParamsE)
        /*2348*/ 	.word	0x00000000


	//----- nvinfo : EIATTR_MIN_STACK_SIZE
	.align		4
.L_1505:
        /*234c*/ 	.byte	0x04, 0x12
        /*234e*/ 	.short	(.L_1507 - .L_1506)
	.align		4
.L_1506:
        /*2350*/ 	.word	index@(_ZN10layer_norm13ln_bwd_kernelINS_13Kernel_traitsI13__nv_bfloat16S2_S2_fjLj1536ELj1ELj1ELj4ELj8ENS_18Kernel_traits_baseILj1536ES2_S2_S2_fjLj128EEEEEEEvNS_9BwdParamsE)
        /*2354*/ 	.word	0x00000000


	//----- nvinfo : EIATTR_MIN_STACK_SIZE
	.align		4
.L_1507:
        /*2358*/ 	.byte	0x04, 0x12
        /*235a*/ 	.short	(.L_1509 - .L_1508)
	.align		4
.L_1508:
        /*235c*/ 	.word	index@(_ZN10layer_norm22ln_bwd_finalize_kernelINS_22Kernel_traits_finalizeILj1536E6__halffS2_fjLj1024ELj4ENS_18Kernel_traits_baseILj1536ES2_fS2_fjLj1024EEEEEEEvNS_9BwdParamsE)
        /*2360*/ 	.word	0x00000000


	//----- nvinfo : EIATTR_MIN_STACK_SIZE
	.align		4
.L_1509:
        /*2364*/ 	.byte	0x04, 0x12
        /*2366*/ 	.short	(.L_1511 - .L_1510)
	.align		4
.L_1510:
        /*2368*/ 	.word	index@(_ZN10layer_norm13ln_bwd_kernelINS_13Kernel_traitsI6__halffS2_fjLj1536ELj1ELj1ELj4ELj16ENS_18Kernel_traits_baseILj1536ES2_fS2_fjLj128EEEEEEEvNS_9BwdParamsE)
        /*236c*/ 	.word	0x00000000


	//----- nvinfo : EIATTR_MIN_STACK_SIZE
	.align		4
.L_1511:
        /*2370*/ 	.byte	0x04, 0x12
        /*2372*/ 	.short	(.L_1513 - .L_1512)
	.align		4
.L_1512:
        /*2374*/ 	.word	index@(_ZN10layer_norm22ln_bwd_finalize_kernelINS_22Kernel_traits_finalizeILj1536E6__halfS2_S2_fjLj1024ELj4ENS_18Kernel_traits_baseILj1536ES2_S2_S2_fjLj1024EEEEEEEvNS_9BwdParamsE)
        /*2378*/ 	.word	0x00000000


	//----- nvinfo : EIATTR_MIN_STACK_SIZE
	.align		4
.L_1513:
        /*237c*/ 	.byte	0x04, 0x12
        /*237e*/ 	.short	(.L_1515 - .L_1514)
	.align		4
.L_1514:
        /*2380*/ 	.word	index@(_ZN10layer_norm13ln_bwd_kernelINS_13Kernel_traitsI6__halfS2_S2_fjLj1536ELj1ELj1ELj4ELj8ENS_18Kernel_traits_baseILj1536ES2_S2_S2_fjLj128EEEEEEEvNS_9BwdParamsE)
        /*2384*/ 	.word	0x00000000


	//----- nvinfo : EIATTR_MIN_STACK_SIZE
	.align		4
.L_1515:
        /*2388*/ 	.byte	0x04, 0x12
        /*238a*/ 	.short	(.L_1517 - .L_1516)
	.align		4
.L_1516:
        /*238c*/ 	.word	index@(_ZN10layer_norm22ln_bwd_finalize_kernelINS_22Kernel_traits_finalizeILj1536EffffjLj1024ELj4ENS_18Kernel_traits_baseILj1536EffffjLj1024EEEEEEEvNS_9BwdParamsE)
        /*2390*/ 	.word	0x00000000


	//----- nvinfo : EIATTR_MIN_STACK_SIZE
	.align		4
.L_1517:
        /*2394*/ 	.byte	0x04, 0x12
        /*2396*/ 	.short	(.L_1519 - .L_1518)
	.align		4
.L_1518:
        /*2398*/ 	.word	index@(_ZN10layer_norm13ln_bwd_kernelINS_13Kernel_traitsIffffjLj1536ELj1ELj1ELj4ELj16ENS_18Kernel_traits_baseILj1536EffffjLj128EEEEEEEvNS_9BwdParamsE)
        /*239c*/ 	.word	0x00000008


	//----- nvinfo : EIATTR_MIN_STACK_SIZE
	.align		4
.L_1519:
        /*23a0*/ 	.byte	0x04, 0x12
        /*23a2*/ 	.short	(.L_1521 - .L_1520)
	.align		4
.L_1520:
        /*23a4*/ 	.word	index@(_ZN10layer_norm22ln_bwd_finalize_kernelINS_22Kernel_traits_finalizeILj1024E13__nv_bfloat16fS2_fjLj1024ELj4ENS_18Kernel_traits_baseILj1024ES2_fS2_fjLj1024EEEEEEEvNS_9BwdParamsE)
        /*23a8*/ 	.word	0x00000000


	//----- nvinfo : EIATTR_MIN_STACK_SIZE
	.align		4
.L_1521:
        /*23ac*/ 	.byte	0x04, 0x12
        /*23ae*/ 	.short	(.L_1523 - .L_1522)
	.align		4
.L_1522:
        /*23b0*/ 	.word	index@(_ZN10layer_norm13ln_bwd_kernelINS_13Kernel_traitsI13__nv_bfloat16fS2_fjLj1024ELj1ELj4ELj1ELj16ENS_18Kernel_traits_baseILj1024ES2_fS2_fjLj128EEEEEEEvNS_9BwdParamsE)
        /*23b4*/ 	.word	0x00000000


	//----- nvinfo : EIATTR_MIN_STACK_SIZE
	.align		4
.L_1523:
        /*23b8*/ 	.byte	0x04, 0x12
        /*23ba*/ 	.short	(.L_1525 - .L_1524)
	.align		4
.L_1524:
        /*23bc*/ 	.word	index@(_ZN10layer_norm22ln_bwd_finalize_kernelINS_22Kernel_traits_finalizeILj1024E13__nv_bfloat16S2_S2_fjLj1024ELj4ENS_18Kernel_traits_baseILj1024ES2_S2_S2_fjLj1024EEEEEEEvNS_9BwdParamsE)
        /*23c0*/ 	.word	0x00000000


	//----- nvinfo : EIATTR_MIN_STACK_SIZE
	.align		4
.L_1525:
        /*23c4*/ 	.byte	0x04, 0x12
        /*23c6*/ 	.short	(.L_1527 - .L_1526)
	.align		4
.L_1526:
        /*23c8*/ 	.word	index@(_ZN10layer_norm13ln_bwd_kernelINS_13Kernel_traitsI13__nv_bfloat16S2_S2_fjLj1024ELj1ELj4ELj1ELj16ENS_18Kernel_traits_baseILj1024ES2_S2_S2_fjLj128EEEEEEEvNS_9BwdParamsE)
        /*23cc*/ 	.word	0x00000000


	//----- nvinfo : EIATTR_MIN_STACK_SIZE
	.align		4
.L_1527:
        /*23d0*/ 	.byte	0x04, 0x12
        /*23d2*/ 	.short	(.L_1529 - .L_1528)
	.align		4
.L_1528:
        /*23d4*/ 	.word	index@(_ZN10layer_norm22ln_bwd_finalize_kernelINS_22Kernel_traits_finalizeILj1024E6__halffS2_fjLj1024ELj4ENS_18Kernel_traits_baseILj1024ES2_fS2_fjLj1024EEEEEEEvNS_9BwdParamsE)
        /*23d8*/ 	.word	0x00000000


	//----- nvinfo : EIATTR_MIN_STACK_SIZE
	.align		4
.L_1529:
        /*23dc*/ 	.byte	0x04, 0x12
        /*23de*/ 	.short	(.L_1531 - .L_1530)
	.align		4
.L_1530:
        /*23e0*/ 	.word	index@(_ZN10layer_norm13ln_bwd_kernelINS_13Kernel_traitsI6__halffS2_fjLj1024ELj1ELj4ELj1ELj16ENS_18Kernel_traits_baseILj1024ES2_fS2_fjLj128EEEEEEEvNS_9BwdParamsE)
        /*23e4*/ 	.word	0x00000000


	//----- nvinfo : EIATTR_MIN_STACK_SIZE
	.align		4
.L_1531:
        /*23e8*/ 	.byte	0x04, 0x12
        /*23ea*/ 	.short	(.L_1533 - .L_1532)
	.align		4
.L_1532:
        /*23ec*/ 	.word	index@(_ZN10layer_norm22ln_bwd_finalize_kernelINS_22Kernel_traits_finalizeILj1024E6__halfS2_S2_fjLj1024ELj4ENS_18Kernel_traits_baseILj1024ES2_S2_S2_fjLj1024EEEEEEEvNS_9BwdParamsE)
        /*23f0*/ 	.word	0x00000000


	//----- nvinfo : EIATTR_MIN_STACK_SIZE
	.align		4
.L_1533:
        /*23f4*/ 	.byte	0x04, 0x12
        /*23f6*/ 	.short	(.L_1535 - .L_1534)
	.align		4
.L_1534:
        /*23f8*/ 	.word	index@(_ZN10layer_norm13ln_bwd_kernelINS_13Kernel_traitsI6__halfS2_S2_fjLj1024ELj1ELj4ELj1ELj16ENS_18Kernel_traits_baseILj1024ES2_S2_S2_fjLj128EEEEEEEvNS_9BwdParamsE)
        /*23fc*/ 	.word	0x00000000


	//----- nvinfo : EIATTR_MIN_STACK_SIZE
	.align		4
.L_1535:
        /*2400*/ 	.byte	0x04, 0x12
        /*2402*/ 	.short	(.L_1537 - .L_1536)
	.align		4
.L_1536:
        /*2404*/ 	.word	index@(_ZN10layer_norm22ln_bwd_finalize_kernelINS_22Kernel_traits_finalizeILj1024EffffjLj1024ELj4ENS_18Kernel_traits_baseILj1024EffffjLj1024EEEEEEEvNS_9BwdParamsE)
        /*2408*/ 	.word	0x00000000


	//----- nvinfo : EIATTR_MIN_STACK_SIZE
	.align		4
.L_1537:
        /*240c*/ 	.byte	0x04, 0x12
        /*240e*/ 	.short	(.L_1539 - .L_1538)
	.align		4
.L_1538:
        /*2410*/ 	.word	index@(_ZN10layer_norm13ln_bwd_kernelINS_13Kernel_traitsIffffjLj1024ELj1ELj4ELj1ELj16ENS_18Kernel_traits_baseILj1024EffffjLj128EEEEEEEvNS_9BwdParamsE)
        /*2414*/ 	.word	0x00000000


	//----- nvinfo : EIATTR_MIN_STACK_SIZE
	.align		4
.L_1539:
        /*2418*/ 	.byte	0x04, 0x12
        /*241a*/ 	.short	(.L_1541 - .L_1540)
	.align		4
.L_1540:
        /*241c*/ 	.word	index@(_ZN10layer_norm22ln_bwd_finalize_kernelINS_22Kernel_traits_finalizeILj768E13__nv_bfloat16fS2_fjLj1024ELj4ENS_18Kernel_traits_baseILj768ES2_fS2_fjLj1024EEEEEEEvNS_9BwdParamsE)
        /*2420*/ 	.word	0x00000000


	//----- nvinfo : EIATTR_MIN_STACK_SIZE
	.align		4
.L_1541:
        /*2424*/ 	.byte	0x04, 0x12
        /*2426*/ 	.short	(.L_1543 - .L_1542)
	.align		4
.L_1542:
        /*2428*/ 	.word	index@(_ZN10layer_norm13ln_bwd_kernelINS_13Kernel_traitsI13__nv_bfloat16fS2_fjLj768ELj1ELj4ELj1ELj16ENS_18Kernel_traits_baseILj768ES2_fS2_fjLj128EEEEEEEvNS_9BwdParamsE)
        /*242c*/ 	.word	0x00000000


	//----- nvinfo : EIATTR_MIN_STACK_SIZE
	.align		4
.L_1543:
        /*2430*/ 	.byte	0x04, 0x12
        /*2432*/ 	.short	(.L_1545 - .L_1544)
	.align		4
.L_1544:
        /*2434*/ 	.word	index@(_ZN10layer_norm22ln_bwd_finalize_kernelINS_22Kernel_traits_finalizeILj768E13__nv_bfloat16S2_S2_fjLj1024ELj4ENS_18Kernel_traits_baseILj768ES2_S2_S2_fjLj1024EEEEEEEvNS_9BwdParamsE)
        /*2438*/ 	.word	0x00000000


	//----- nvinfo : EIATTR_MIN_STACK_SIZE
	.align		4
.L_1545:
        /*243c*/ 	.byte	0x04, 0x12
        /*243e*/ 	.short	(.L_1547 - .L_1546)
	.align		4
.L_1546:
        /*2440*/ 	.word	index@(_ZN10layer_norm13ln_bwd_kernelINS_13Kernel_traitsI13__nv_bfloat16S2_S2_fjLj768ELj1ELj4ELj1ELj16ENS_18Kernel_traits_baseILj768ES2_S2_S2_fjLj128EEEEEEEvNS_9BwdParamsE)
        /*2444*/ 	.word	0x00000000


	//----- nvinfo : EIATTR_MIN_STACK_SIZE
	.align		4
.L_1547:
        /*2448*/ 	.byte	0x04, 0x12
        /*244a*/ 	.short	(.L_1549 - .L_1548)
	.align		4
.L_1548:
        /*244c*/ 	.word	index@(_ZN10layer_norm22ln_bwd_finalize_kernelINS_22Kernel_traits_finalizeILj768E6__halffS2_fjLj1024ELj4ENS_18Kernel_traits_baseILj768ES2_fS2_fjLj1024EEEEEEEvNS_9BwdParamsE)
        /*2450*/ 	.word	0x00000000


	//----- nvinfo : EIATTR_MIN_STACK_SIZE
	.align		4
.L_1549:
        /*2454*/ 	.byte	0x04, 0x12
        /*2456*/ 	.short	(.L_1551 - .L_1550)
	.align		4
.L_1550:
        /*2458*/ 	.word	index@(_ZN10layer_norm13ln_bwd_kernelINS_13Kernel_traitsI6__halffS2_fjLj768ELj1ELj4ELj1ELj16ENS_18Kernel_traits_baseILj768ES2_fS2_fjLj128EEEEEEEvNS_9BwdParamsE)
        /*245c*/ 	.word	0x00000000


	//----- nvinfo : EIATTR_MIN_STACK_SIZE
	.align		4
.L_1551:
        /*2460*/ 	.byte	0x04, 0x12
        /*2462*/ 	.short	(.L_1553 - .L_1552)
	.align		4
.L_1552:
        /*2464*/ 	.word	index@(_ZN10layer_norm22ln_bwd_finalize_kernelINS_22Kernel_traits_finalizeILj768E6__halfS2_S2_fjLj1024ELj4ENS_18Kernel_traits_baseILj768ES2_S2_S2_fjLj1024EEEEEEEvNS_9BwdParamsE)
        /*2468*/ 	.word	0x00000000


	//----- nvinfo : EIATTR_MIN_STACK_SIZE
	.align		4
.L_1553:
        /*246c*/ 	.byte	0x04, 0x12
        /*246e*/ 	.short	(.L_1555 - .L_1554)
	.align		4
.L_1554:
        /*2470*/ 	.word	index@(_ZN10layer_norm13ln_bwd_kernelINS_13Kernel_traitsI6__halfS2_S2_fjLj768ELj1ELj4ELj1ELj16ENS_18Kernel_traits_baseILj768ES2_S2_S2_fjLj128EEEEEEEvNS_9BwdParamsE)
        /*2474*/ 	.word	0x00000000


	//----- nvinfo : EIATTR_MIN_STACK_SIZE
	.align		4
.L_1555:
        /*2478*/ 	.byte	0x04, 0x12
        /*247a*/ 	.short	(.L_1557 - .L_1556)
	.align		4
.L_1556:
        /*247c*/ 	.word	index@(_ZN10layer_norm22ln_bwd_finalize_kernelINS_22Kernel_traits_finalizeILj768EffffjLj1024ELj4ENS_18Kernel_traits_baseILj768EffffjLj1024EEEEEEEvNS_9BwdParamsE)
        /*2480*/ 	.word	0x00000000


	//----- nvinfo : EIATTR_MIN_STACK_SIZE
	.align		4
.L_1557:
        /*2484*/ 	.byte	0x04, 0x12
        /*2486*/ 	.short	(.L_1559 - .L_1558)
	.align		4
.L_1558:
        /*2488*/ 	.word	index@(_ZN10layer_norm13ln_bwd_kernelINS_13Kernel_traitsIffffjLj768ELj1ELj4ELj1ELj16ENS_18Kernel_traits_baseILj768EffffjLj128EEEEEEEvNS_9BwdParamsE)
        /*248c*/ 	.word	0x00000000
.L_1559:


//--------------------- .nv.compat                --------------------------
	.section	.nv.compat,"",@"SHT_CUDA_COMPAT_INFO"
	.align	4
        /*0000*/ 	.byte	0x02, 0x09, 0x01, 0x00, 0x02, 0x02, 0x01, 0x00, 0x02, 0x05, 0x05, 0x00, 0x03, 0x07, 0x01, 0x01
        /*0010*/ 	.byte	0x02, 0x03, 0x00, 0x00, 0x02, 0x06, 0x01, 0x00, 0x04, 0x0b, 0x08, 0x00, 0x09, 0x00, 0x00, 0x00
        /*0020*/ 	.byte	0x00, 0x00, 0x00, 0x00


//--------------------- .nv.info._ZN10layer_norm22ln_bwd_finalize_kernelINS_22Kernel_traits_finalizeILj65536E13__nv_bfloat16fS2_fjLj1024ELj4ENS_18Kernel_traits_baseILj65536ES2_fS2_fjLj1024EEEEEEEvNS_9BwdParamsE --------------------------
	.section	.nv.info._ZN10layer_norm22ln_bwd_finalize_kernelINS_22Kernel_traits_finalizeILj65536E13__nv_bfloat16fS2_fjLj1024ELj4ENS_18Kernel_traits_baseILj65536ES2_fS2_fjLj1024EEEEEEEvNS_9BwdParamsE,"",@"SHT_CUDA_INFO"
	.sectionflags	@""
	.align	4


	//----- nvinfo : EIATTR_CUDA_API_VERSION
	.align		4
        /*0000*/ 	.byte	0x04, 0x37
        /*0002*/ 	.short	(.L_1561 - .L_1560)
.L_1560:
        /*0004*/ 	.word	0x00000082


	//----- nvinfo : EIATTR_KPARAM_INFO
	.align		4
.L_1561:
        /*0008*/ 	.byte	0x04, 0x17
        /*000a*/ 	.short	(.L_1563 - .L_1562)
.L_1562:
        /*000c*/ 	.word	0x00000000
        /*0010*/ 	.short	0x0000
        /*0012*/ 	.short	0x0000
        /*0014*/ 	.byte	0x00, 0xf0, 0x21, 0x02


	//----- nvinfo : EIATTR_SPARSE_MMA_MASK
	.align		4
.L_1563:
        /*0018*/ 	.byte	0x03, 0x50
        /*001a*/ 	.short	0x0000


	//----- nvinfo : EIATTR_MAXREG_COUNT
	.align		4
        /*001c*/ 	.byte	0x03, 0x1b
        /*001e*/ 	.short	0x0040


	//----- nvinfo : EIATTR_NUM_BARRIERS
	.align		4
        /*0020*/ 	.byte	0x02, 0x4c
        /*0022*/ 	.byte	0x01
	.zero		1


	//----- nvinfo : EIATTR_MERCURY_ISA_VERSION
	.align		4
        /*0024*/ 	.byte	0x03, 0x5f
        /*0026*/ 	.short	0x0101


	//----- nvinfo : EIATTR_COOP_GROUP_MASK_REGIDS
	.align		4
        /*0028*/ 	.byte	0x04, 0x29
        /*002a*/ 	.short	(.L_1565 - .L_1564)


	//   ....[0]....
.L_1564:
        /*002c*/ 	.word	0xffffffff


	//   ....[1]....
        /*0030*/ 	.word	0xffffffff


	//   ....[2]....
        /*0034*/ 	.word	0xffffffff


	//   ....[3]....
        /*0038*/ 	.word	0xffffffff


	//   ....[4]....
        /*003c*/ 	.word	0xffffffff


	//   ....[5]....
        /*0040*/ 	.word	0xffffffff


	//   ....[6]....
        /*0044*/ 	.word	0xffffffff


	//   ....[7]....
        /*0048*/ 	.word	0xffffffff


	//   ....[8]....
        /*004c*/ 	.word	0xffffffff


	//   ....[9]....
        /*0050*/ 	.word	0xffffffff


	//----- nvinfo : EIATTR_COOP_GROUP_INSTR_OFFSETS
	.align		4
.L_1565:
        /*0054*/ 	.byte	0x04, 0x28
        /*0056*/ 	.short	(.L_1567 - .L_1566)


	//   ....[0]....
.L_1566:
        /*0058*/ 	.word	0x00001270


	//   ....[1]....
        /*005c*/ 	.word	0x00001280


	//   ....[2]....
        /*0060*/ 	.word	0x000012b0


	//   ....[3]....
        /*0064*/ 	.word	0x000012c0


	//   ....[4]....
        /*0068*/ 	.word	0x000012f0


	//   ....[5]....
        /*006c*/ 	.word	0x00001300


	//   ....[6]....
        /*0070*/ 	.word	0x00001330


	//   ....[7]....
        /*0074*/ 	.word	0x00001340


	//   ....[8]....
        /*0078*/ 	.word	0x00001370


	//   ....[9]....
        /*007c*/ 	.word	0x00001380


	//----- nvinfo : EIATTR_VRC_CTA_INIT_COUNT
	.align		4
.L_1567:
        /*0080*/ 	.byte	0x02, 0x4a
	.zero		1
	.zero		1


	//----- nvinfo : EIATTR_EXIT_INSTR_OFFSETS
	.align		4
        /*0084*/ 	.byte	0x04, 0x1c
        /*0086*/ 	.short	(.L_1569 - .L_1568)


	//   ....[0]....
.L_1568:
        /*0088*/ 	.word	0x00000060


	//   ....[1]....
        /*008c*/ 	.word	0x000013e0


	//   ....[2]....
        /*0090*/ 	.word	0x000014b0


	//----- nvinfo : EIATTR_MAX_THREADS
	.align		4
.L_1569:
        /*0094*/ 	.byte	0x04, 0x05
        /*0096*/ 	.short	(.L_1571 - .L_1570)
.L_1570:
        /*0098*/ 	.word	0x00000400
        /*009c*/ 	.word	0x00000001
        /*00a0*/ 	.word	0x00000001


	//----- nvinfo : EIATTR_CRS_STACK_SIZE
	.align		4
.L_1571:
        /*00a4*/ 	.byte	0x04, 0x1e
        /*00a6*/ 	.short	(.L_1573 - .L_1572)
.L_1572:
        /*00a8*/ 	.word	0x00000000


	//----- nvinfo : EIATTR_CBANK_PARAM_SIZE
	.align		4
.L_1573:
        /*00ac*/ 	.byte	0x03, 0x19
        /*00ae*/ 	.short	0x0088


	//----- nvinfo : EIATTR_PARAM_CBANK
	.align		4
        /*00b0*/ 	.byte	0x04, 0x0a
        /*00b2*/ 	.short	(.L_1575 - .L_1574)
	.align		4
.L_1574:
        /*00b4*/ 	.word	index@(.nv.constant0._ZN10layer_norm22ln_bwd_finalize_kernelINS_22Kernel_traits_finalizeILj65536E13__nv_bfloat16fS2_fjLj1024ELj4ENS_18Kernel_traits_baseILj65536ES2_fS2_fjLj1024EEEEEEEvNS_9BwdParamsE)
        /*00b8*/ 	.short	0x0380
        /*00ba*/ 	.short	0x0088


	//----- nvinfo : EIATTR_SW_WAR
	.align		4
.L_1575:
        /*00bc*/ 	.byte	0x04, 0x36
        /*00be*/ 	.short	(.L_1577 - .L_1576)
.L_1576:
        /*00c0*/ 	.word	0x00000008
.L_1577:


//--------------------- .nv.info._ZN10layer_norm13ln_bwd_kernelINS_13Kernel_traitsI13__nv_bfloat16fS2_fjLj65536ELj8ELj1ELj8ELj16ENS_18Kernel_traits_baseILj65536ES2_fS2_fjLj256EEEEEEEvNS_9BwdParamsE --------------------------
	.section	.nv.info._ZN10layer_norm13ln_bwd_kernelINS_13Kernel_traitsI13__nv_bfloat16fS2_fjLj65536ELj8ELj1ELj8ELj16ENS_18Kernel_traits_baseILj65536ES2_fS2_fjLj256EEEEEEEvNS_9BwdParamsE,"",@"SHT_CUDA_INFO"
	.sectionflags	@""
	.align	4


	//----- nvinfo : EIATTR_CUDA_API_VERSION
	.align		4
        /*0000*/ 	.byte	0x04, 0x37
        /*0002*/ 	.short	(.L_1579 - .L_1578)
.L_1578:
        /*0004*/ 	.word	0x00000082


	//----- nvinfo : EIATTR_KPARAM_INFO
	.align		4
.L_1579:
        /*0008*/ 	.byte	0x04, 0x17
        /*000a*/ 	.short	(.L_1581 - .L_1580)
.L_1580:
        /*000c*/ 	.word	0x00000000
        /*0010*/ 	.short	0x0000
        /*0012*/ 	.short	0x0000
        /*0014*/ 	.byte	0x00, 0xf0, 0x21, 0x02


	//----- nvinfo : EIATTR_SPARSE_MMA_MASK
	.align		4
.L_1581:
        /*0018*/ 	.byte	0x03, 0x50
        /*001a*/ 	.short	0x0000


	//----- nvinfo : EIATTR_MAXREG_COUNT
	.align		4
        /*001c*/ 	.byte	0x03, 0x1b
        /*001e*/ 	.short	0x00ff


	//----- nvinfo : EIATTR_NUM_BARRIERS
	.align		4
        /*0020*/ 	.byte	0x02, 0x4c
        /*0022*/ 	.byte	0x01
	.zero		1


	//----- nvinfo : EIATTR_MERCURY_ISA_VERSION
	.align		4
        /*0024*/ 	.byte	0x03, 0x5f
        /*0026*/ 	.short	0x0101


	//----- nvinfo : EIATTR_COOP_GROUP_MASK_REGIDS
	.align		4
        /*0028*/ 	.byte	0x04, 0x29
        /*002a*/ 	.short	(.L_1583 - .L_1582)


	//   ....[0]....
.L_1582:
        /*002c*/ 	.word	0xffffffff


	//   ....[1]....
        /*0030*/ 	.word	0xffffffff


	//   ....[2]....
        /*0034*/ 	.word	0xffffffff


	//   ....[3]....
        /*0038*/ 	.word	0xffffffff


	//   ....[4]....
        /*003c*/ 	.word	0xffffffff


	//   ....[5]....
        /*0040*/ 	.word	0xffffffff


	//   ....[6]....
        /*0044*/ 	.word	0xffffffff


	//   ....[7]....
        /*0048*/ 	.word	0xffffffff


	//   ....[8]....
        /*004c*/ 	.word	0xffffffff


	//   ....[9]....
        /*0050*/ 	.word	0xffffffff


	//   ....[10]....
        /*0054*/ 	.word	0xffffffff


	//   ....[11]....
        /*0058*/ 	.word	0xffffffff


	//   ....[12]....
        /*005c*/ 	.word	0xffffffff


	//   ....[13]....
        /*0060*/ 	.word	0xffffffff


	//   ....[14]....
        /*0064*/ 	.word	0xffffffff


	//   ....[15]....
        /*0068*/ 	.word	0xffffffff


	//   ....[16]....
        /*006c*/ 	.word	0xffffffff


	//   ....[17]....
        /*0070*/ 	.word	0xffffffff


	//   ....[18]....
        /*0074*/ 	.word	0xffffffff


	//   ....[19]....
        /*0078*/ 	.word	0xffffffff


	//----- nvinfo : EIATTR_COOP_GROUP_INSTR_OFFSETS
	.align		4
.L_1583:
        /*007c*/ 	.byte	0x04, 0x28
        /*007e*/ 	.short	(.L_1585 - .L_1584)


	//   ....[0]....
.L_1584:
        /*0080*/ 	.word	0x00003620


	//   ....[1]....
        /*0084*/ 	.word	0x00003660


	//   ....[2]....
        /*0088*/ 	.word	0x00003800


	//   ....[3]....
        /*008c*/ 	.word	0x00003840


	//   ....[4]....
        /*0090*/ 	.word	0x000038c0


	//   ....[5]....
        /*0094*/ 	.word	0x000038e0


	//   ....[6]....
        /*0098*/ 	.word	0x00003910


	//   ....[7]....
        /*009c*/ 	.word	0x00003920


	//   ....[8]....
        /*00a0*/ 	.word	0x00003950


	//   ....[9]....
        /*00a4*/ 	.word	0x00003970


	//   ....[10]....
        /*00a8*/ 	.word	0x000041b0


	//   ....[11]....
        /*00ac*/ 	.word	0x000041c0


	//   ....[12]....
        /*00b0*/ 	.word	0x000041f0


	//   ....[13]....
        /*00b4*/ 	.word	0x00004200


	//   ....[14]....
        /*00b8*/ 	.word	0x00004230


	//   ....[15]....
        /*00bc*/ 	.word	0x00004250


	//   ....[16]....
        /*00c0*/ 	.word	0x000042b0


	//   ....[17]....
        /*00c4*/ 	.word	0x000042e0


	//   ....[18]....
        /*00c8*/ 	.word	0x00004310


	//   ....[19]....
        /*00cc*/ 	.word	0x00004320


	//----- nvinfo : EIATTR_VRC_CTA_INIT_COUNT
	.align		4
.L_1585:
        /*00d0*/ 	.byte	0x02, 0x4a
	.zero		1
	.zero		1


	//----- nvinfo : EIATTR_EXIT_INSTR_OFFSETS
	.align		4
        /*00d4*/ 	.byte	0x04, 0x1c
        /*00d6*/ 	.short	(.L_1587 - .L_1586)


	//   ....[0]....
.L_1586:
        /*00d8*/ 	.word	0x00004f90


	//----- nvinfo : EIATTR_MAX_THREADS
	.align		4
.L_1587:
        /*00dc*/ 	.byte	0x04, 0x05
        /*00de*/ 	.short	(.L_1589 - .L_1588)
.L_1588:
        /*00e0*/ 	.word	0x00000100
        /*00e4*/ 	.word	0x00000001
        /*00e8*/ 	.word	0x00000001


	//----- nvinfo : EIATTR_CRS_STACK_SIZE
	.align		4
.L_1589:
        /*00ec*/ 	.byte	0x04, 0x1e
        /*00ee*/ 	.short	(.L_1591 - .L_1590)
.L_1590:
        /*00f0*/ 	.word	0x00000000


	//----- nvinfo : EIATTR_CBANK_PARAM_SIZE
	.align		4
.L_1591:
        /*00f4*/ 	.byte	0x03, 0x19
        /*00f6*/ 	.short	0x0088


	//----- nvinfo : EIATTR_PARAM_CBANK
	.align		4
        /*00f8*/ 	.byte	0x04, 0x0a
        /*00fa*/ 	.short	(.L_1593 - .L_1592)
	.align		4
.L_1592:
        /*00fc*/ 	.word	index@(.nv.constant0._ZN10layer_norm13ln_bwd_kernelINS_13Kernel_traitsI13__nv_bfloat16fS2_fjLj65536ELj8ELj1ELj8ELj16ENS_18Kernel_traits_baseILj65536ES2_fS2_fjLj256EEEEEEEvNS_9BwdParamsE)
        /*0100*/ 	.short	0x0380
        /*0102*/ 	.short	0x0088


	//----- nvinfo : EIATTR_SW_WAR
	.align		4
.L_1593:
        /*0104*/ 	.byte	0x04, 0x36
        /*0106*/ 	.short	(.L_1595 - .L_1594)
.L_1594:
        /*0108*/ 	.word	0x00000008
.L_1595:


//--------------------- .nv.info._ZN10layer_norm22ln_bwd_finalize_kernelINS_22Kernel_traits_finalizeILj65536E13__nv_bfloat16S2_S2_fjLj1024ELj4ENS_18Kernel_traits_baseILj65536ES2_S2_S2_fjLj1024EEEEEEEvNS_9BwdParamsE --------------------------
	.section	.nv.info._ZN10layer_norm22ln_bwd_finalize_kernelINS_22Kernel_traits_finalizeILj65536E13__nv_bfloat16S2_S2_fjLj1024ELj4ENS_18Kernel_traits_baseILj65536ES2_S2_S2_fjLj1024EEEEEEEvNS_9BwdParamsE,"",@"SHT_CUDA_INFO"
	.sectionflags	@""
	.align	4


	//----- nvinfo : EIATTR_CUDA_API_VERSION
	.align		4
        /*0000*/ 	.byte	0x04, 0x37
        /*0002*/ 	.short	(.L_1597 - .L_1596)
.L_1596:
        /*0004*/ 	.word	0x00000082


	//----- nvinfo : EIATTR_KPARAM_INFO
	.align		4
.L_1597:
        /*0008*/ 	.byte	0x04, 0x17
        /*000a*/ 	.short	(.L_1599 - .L_1598)
.L_1598:
        /*000c*/ 	.word	0x00000000
        /*0010*/ 	.short	0x0000
        /*0012*/ 	.short	0x0000
        /*0014*/ 	.byte	0x00, 0xf0, 0x21, 0x02


	//----- nvinfo : EIATTR_SPARSE_MMA_MASK
	.align		4
.L_1599:
        /*0018*/ 	.byte	0x03, 0x50
        /*001a*/ 	.short	0x0000


	//----- nvinfo : EIATTR_MAXREG_COUNT
	.align		4
        /*001c*/ 	.byte	0x03, 0x1b
        /*001e*/ 	.short	0x0040


	//----- nvinfo : EIATTR_NUM_BARRIERS
	.align		4
        /*0020*/ 	.byte	0x02, 0x4c
        /*0022*/ 	.byte	0x01
	.zero		1


	//----- nvinfo : EIATTR_MERCURY_ISA_VERSION
	.align		4
        /*0024*/ 	.byte	0x03, 0x5f
        /*0026*/ 	.short	0x0101


	//----- nvinfo : EIATTR_COOP_GROUP_MASK_REGIDS
	.align		4
        /*0028*/ 	.byte	0x04, 0x29
        /*002a*/ 	.short	(.L_1601 - .L_1600)


	//   ....[0]....
.L_1600:
        /*002c*/ 	.word	0xffffffff


	//   ....[1]....
        /*0030*/ 	.word	0xffffffff


	//   ....[2]....
        /*0034*/ 	.word	0xffffffff


	//   ....[3]....
        /*0038*/ 	.word	0xffffffff


	//   ....[4]....
        /*003c*/ 	.word	0xffffffff


	//   ....[5]....
        /*0040*/ 	.word	0xffffffff


	//   ....[6]....
        /*0044*/ 	.word	0xffffffff


	//   ....[7]....
        /*0048*/ 	.word	0xffffffff


	//   ....[8]....
        /*004c*/ 	.word	0xffffffff


	//   ....[9]....
        /*0050*/ 	.word	0xffffffff


	//----- nvinfo : EIATTR_COOP_GROUP_INSTR_OFFSETS
	.align		4
.L_1601:
        /*0054*/ 	.byte	0x04, 0x28
        /*0056*/ 	.short	(.L_1603 - .L_1602)


	//   ....[0]....
.L_1602:
        /*0058*/ 	.word	0x00001270


	//   ....[1]....
        /*005c*/ 	.word	0x00001280


	//   ....[2]....
        /*0060*/ 	.word	0x000012b0


	//   ....[3]....
        /*0064*/ 	.word	0x000012c0


	//   ....[4]....
        /*0068*/ 	.word	0x000012f0


	//   ....[5]....
        /*006c*/ 	.word	0x00001300


	//   ....[6]....
        /*0070*/ 	.word	0x00001330


	//   ....[7]....
        /*0074*/ 	.word	0x00001340


	//   ....[8]....
        /*0078*/ 	.word	0x00001370


	//   ....[9]....
        /*007c*/ 	.word	0x00001380


	//----- nvinfo : EIATTR_VRC_CTA_INIT_COUNT
	.align		4
.L_1603:
        /*0080*/ 	.byte	0x02, 0x4a
	.zero		1
	.zero		1


	//----- nvinfo : EIATTR_EXIT_INSTR_OFFSETS
	.align		4
        /*0084*/ 	.byte	0x04, 0x1c
        /*0086*/ 	.short	(.L_1605 - .L_1604)


	//   ....[0]....
.L_1604:
        /*0088*/ 	.word	0x00000060


	//   ....[1]....
        /*008c*/ 	.word	0x000013e0


	//   ....[2]....
        /*0090*/ 	.word	0x000014b0


	//----- nvinfo : EIATTR_MAX_THREADS
	.align		4
.L_1605:
        /*0094*/ 	.byte	0x04, 0x05
        /*0096*/ 	.short	(.L_1607 - .L_1606)
.L_1606:
        /*0098*/ 	.word	0x00000400
        /*009c*/ 	.word	0x00000001
        /*00a0*/ 	.word	0x00000001


	//----- nvinfo : EIATTR_CRS_STACK_SIZE
	.align		4
.L_1607:
        /*00a4*/ 	.byte	0x04, 0x1e
        /*00a6*/ 	.short	(.L_1609 - .L_1608)
.L_1608:
        /*00a8*/ 	.word	0x00000000


	//----- nvinfo : EIATTR_CBANK_PARAM_SIZE
	.align		4
.L_1609:
        /*00ac*/ 	.byte	0x03, 0x19
        /*00ae*/ 	.short	0x0088


	//----- nvinfo : EIATTR_PARAM_CBANK
	.align		4
        /*00b0*/ 	.byte	0x04, 0x0a
        /*00b2*/ 	.short	(.L_1611 - .L_1610)
	.align		4
.L_1610:
        /*00b4*/ 	.word	index@(.nv.constant0._ZN10layer_norm22ln_bwd_finalize_kernelINS_22Kernel_traits_finalizeILj65536E13__nv_bfloat16S2_S2_fjLj1024ELj4ENS_18Kernel_traits_baseILj65536ES2_S2_S2_fjLj1024EEEEEEEvNS_9BwdParamsE)
        /*00b8*/ 	.short	0x0380
        /*00ba*/ 	.short	0x0088


	//----- nvinfo : EIATTR_SW_WAR
	.align		4
.L_1611:
        /*00bc*/ 	.byte	0x04, 0x36
        /*00be*/ 	.short	(.L_1613 - .L_1612)
.L_1612:
        /*00c0*/ 	.word	0x00000008
.L_1613:


//--------------------- .nv.info._ZN10layer_norm13ln_bwd_kernelINS_13Kernel_traitsI13__nv_bfloat16S2_S2_fjLj65536ELj8ELj1ELj8ELj16ENS_18Kernel_traits_baseILj65536ES2_S2_S2_fjLj256EEEEEEEvNS_9BwdParamsE --------------------------
	.section	.nv.info._ZN10layer_norm13ln_bwd_kernelINS_13Kernel_traitsI13__nv_bfloat16S2_S2_fjLj65536ELj8ELj1ELj8ELj16ENS_18Kernel_traits_baseILj65536ES2_S2_S2_fjLj256EEEEEEEvNS_9BwdParamsE,"",@"SHT_CUDA_INFO"
	.sectionflags	@""
	.align	4


	//----- nvinfo : EIATTR_CUDA_API_VERSION
	.align		4
        /*0000*/ 	.byte	0x04, 0x37
        /*0002*/ 	.short	(.L_1615 - .L_1614)
.L_1614:
        /*0004*/ 	.word	0x00000082


	//----- nvinfo : EIATTR_KPARAM_INFO
	.align		4
.L_1615:
        /*0008*/ 	.byte	0x04, 0x17
        /*000a*/ 	.short	(.L_1617 - .L_1616)
.L_1616:
        /*000c*/ 	.word	0x00000000
        /*0010*/ 	.short	0x0000
        /*0012*/ 	.short	0x0000
        /*0014*/ 	.byte	0x00, 0xf0, 0x21, 0x02


	//----- nvinfo : EIATTR_SPARSE_MMA_MASK
	.align		4
.L_1617:
        /*0018*/ 	.byte	0x03, 0x50
        /*001a*/ 	.short	0x0000


	//----- nvinfo : EIATTR_MAXREG_COUNT
	.align		4
        /*001c*/ 	.byte	0x03, 0x1b
        /*001e*/ 	.short	0x00ff


	//----- nvinfo : EIATTR_NUM_BARRIERS
	.align		4
        /*0020*/ 	.byte	0x02, 0x4c
        /*0022*/ 	.byte	0x01
	.zero		1


	//----- nvinfo : EIATTR_MERCURY_ISA_VERSION
	.align		4
        /*0024*/ 	.byte	0x03, 0x5f
        /*0026*/ 	.short	0x0101


	//----- nvinfo : EIATTR_COOP_GROUP_MASK_REGIDS
	.align		4
        /*0028*/ 	.byte	0x04, 0x29
        /*002a*/ 	.short	(.L_1619 - .L_1618)


	//   ....[0]....
.L_1618:
        /*002c*/ 	.word	0xffffffff


	//   ....[1]....
        /*0030*/ 	.word	0xffffffff


	//   ....[2]....
        /*0034*/ 	.word	0xffffffff


	//   ....[3]....
        /*0038*/ 	.word	0xffffffff


	//   ....[4]....
        /*003c*/ 	.word	0xffffffff


	//   ....[5]....
        /*0040*/ 	.word	0xffffffff


	//   ....[6]....
        /*0044*/ 	.word	0xffffffff


	//   ....[7]....
        /*0048*/ 	.word	0xffffffff


	//   ....[8]....
        /*004c*/ 	.word	0xffffffff


	//   ....[9]....
        /*0050*/ 	.word	0xffffffff


	//   ....[10]....
        /*0054*/ 	.word	0xffffffff


	//   ....[11]....
        /*0058*/ 	.word	0xffffffff


	//   ....[12]....
        /*005c*/ 	.word	0xffffffff


	//   ....[13]....
        /*0060*/ 	.word	0xffffffff


	//   ....[14]....
        /*0064*/ 	.word	0xffffffff


	//   ....[15]....
        /*0068*/ 	.word	0xffffffff


	//   ....[16]....
        /*006c*/ 	.word	0xffffffff


	//   ....[17]....
        /*0070*/ 	.word	0xffffffff


	//   ....[18]....
        /*0074*/ 	.word	0xffffffff


	//   ....[19]....
        /*0078*/ 	.word	0xffffffff


	//----- nvinfo : EIATTR_COOP_GROUP_INSTR_OFFSETS
	.align		4
.L_1619:
        /*007c*/ 	.byte	0x04, 0x28
        /*007e*/ 	.short	(.L_1621 - .L_1620)


	//   ....[0]....
.L_1620:
        /*0080*/ 	.word	0x00003700


	//   ....[1]....
        /*0084*/ 	.word	0x00003740


	//   ....[2]....
        /*0088*/ 	.word	0x000038d0


	//   ....[3]....
        /*008c*/ 	.word	0x00003910


	//   ....[4]....
        /*0090*/ 	.word	0x000039a0


	//   ....[5]....
        /*0094*/ 	.word	0x000039b0


	//   ....[6]....
        /*0098*/ 	.word	0x00003a10


	//   ....[7]....
        /*009c*/ 	.word	0x00003a30


	//   ....[8]....
        /*00a0*/ 	.word	0x00003a60


	//   ....[9]....
        /*00a4*/ 	.word	0x00003a70


	//   ....[10]....
        /*00a8*/ 	.word	0x00004290


	//   ....[11]....
        /*00ac*/ 	.word	0x000042a0


	//   ....[12]....
        /*00b0*/ 	.word	0x000042d0


	//   ....[13]....
        /*00b4*/ 	.word	0x000042e0


	//   ....[14]....
        /*00b8*/ 	.word	0x00004320


	//   ....[15]....
        /*00bc*/ 	.word	0x00004350


	//   ....[16]....
        /*00c0*/ 	.word	0x000043b0


	//   ....[17]....
        /*00c4*/ 	.word	0x000043c0


	//   ....[18]....
        /*00c8*/ 	.word	0x000043f0


	//   ....[19]....
        /*00cc*/ 	.word	0x00004400


	//----- nvinfo : EIATTR_VRC_CTA_INIT_COUNT
	.align		4
.L_1621:
        /*00d0*/ 	.byte	0x02, 0x4a
	.zero		1
	.zero		1


	//----- nvinfo : EIATTR_EXIT_INSTR_OFFSETS
	.align		4
        /*00d4*/ 	.byte	0x04, 0x1c
        /*00d6*/ 	.short	(.L_1623 - .L_1622)


	//   ....[0]....
.L_1622:
        /*00d8*/ 	.word	0x00005130


	//----- nvinfo : EIATTR_MAX_THREADS
	.align		4
.L_1623:
        /*00dc*/ 	.byte	0x04, 0x05
        /*00de*/ 	.short	(.L_1625 - .L_1624)
.L_1624:
        /*00e0*/ 	.word	0x00000100
        /*00e4*/ 	.word	0x00000001
        /*00e8*/ 	.word	0x00000001


	//----- nvinfo : EIATTR_CRS_STACK_SIZE
	.align		4
.L_1625:
        /*00ec*/ 	.byte	0x04, 0x1e
        /*00ee*/ 	.short	(.L_1627 - .L_1626)
.L_1626:
        /*00f0*/ 	.word	0x00000000


	//----- nvinfo : EIATTR_CBANK_PARAM_SIZE
	.align		4
.L_1627:
        /*00f4*/ 	.byte	0x03, 0x19
        /*00f6*/ 	.short	0x0088


	//----- nvinfo : EIATTR_PARAM_CBANK
	.align		4
        /*00f8*/ 	.byte	0x04, 0x0a
        /*00fa*/ 	.short	(.L_1629 - .L_1628)
	.align		4
.L_1628:
        /*00fc*/ 	.word	index@(.nv.constant0._ZN10layer_norm13ln_bwd_kernelINS_13Kernel_traitsI13__nv_bfloat16S2_S2_fjLj65536ELj8ELj1ELj8ELj16ENS_18Kernel_traits_baseILj65536ES2_S2_S2_fjLj256EEEEEEEvNS_9BwdParamsE)
        /*0100*/ 	.short	0x0380
        /*0102*/ 	.short	0x0088


	//----- nvinfo : EIATTR_SW_WAR
	.align		4
.L_1629:
        /*0104*/ 	.byte	0x04, 0x36
        /*0106*/ 	.short	(.L_1631 - .L_1630)
.L_1630:
        /*0108*/ 	.word	0x00000008
.L_1631:


//--------------------- .nv.info._ZN10layer_norm22ln_bwd_finalize_kernelINS_22Kernel_traits_finalizeILj65536E6__halffS2_fjLj1024ELj4ENS_18Kernel_traits_baseILj65536ES2_fS2_fjLj1024EEEEEEEvNS_9BwdParamsE --------------------------
	.section	.nv.info._ZN10layer_norm22ln_bwd_finalize_kernelINS_22Kernel_traits_finalizeILj65536E6__halffS2_fjLj1024ELj4ENS_18Kernel_traits_baseILj65536ES2_fS2_fjLj1024EEEEEEEvNS_9BwdParamsE,"",@"SHT_CUDA_INFO"
	.sectionflags	@""
	.align	4


	//----- nvinfo : EIATTR_CUDA_API_VERSION
	.align		4
        /*0000*/ 	.byte	0x04, 0x37
        /*0002*/ 	.short	(.L_1633 - .L_1632)
.L_1632:
        /*0004*/ 	.word	0x00000082


	//----- nvinfo : EIATTR_KPARAM_INFO
	.align		4
.L_1633:
        /*0008*/ 	.byte	0x04, 0x17
        /*000a*/ 	.short	(.L_1635 - .L_1634)
.L_1634:
        /*000c*/ 	.word	0x00000000
        /*0010*/ 	.short	0x0000
        /*0012*/ 	.short	0x0000
        /*0014*/ 	.byte	0x00, 0xf0, 0x21, 0x02


	//----- nvinfo : EIATTR_SPARSE_MMA_MASK
	.align		4
.L_1635:
        /*0018*/ 	.byte	0x03, 0x50
        /*001a*/ 	.short	0x0000


	//----- nvinfo : EIATTR_MAXREG_COUNT
	.align		4
        /*001c*/ 	.byte	0x03, 0x1b
        /*001e*/ 	.short	0x0040


	//----- nvinfo : EIATTR_NUM_BARRIERS
	.align		4
        /*0020*/ 	.byte	0x02, 0x4c
        /*0022*/ 	.byte	0x01
	.zero		1


	//----- nvinfo : EIATTR_MERCURY_ISA_VERSION
	.align		4
        /*0024*/ 	.byte	0x03, 0x5f
        /*0026*/ 	.short	0x0101


	//----- nvinfo : EIATTR_COOP_GROUP_MASK_REGIDS
	.align		4
        /*0028*/ 	.byte	0x04, 0x29
        /*002a*/ 	.short	(.L_1637 - .L_1636)


	//   ....[0]....
.L_1636:
        /*002c*/ 	.word	0xffffffff


	//   ....[1]....
        /*0030*/ 	.word	0xffffffff


	//   ....[2]....
        /*0034*/ 	.word	0xffffffff


	//   ....[3]....
        /*0038*/ 	.word	0xffffffff


	//   ....[4]....
        /*003c*/ 	.word	0xffffffff


	//   ....[5]....
        /*0040*/ 	.word	0xffffffff


	//   ....[6]....
        /*0044*/ 	.word	0xffffffff


	//   ....[7]....
        /*0048*/ 	.word	0xffffffff


	//   ....[8]....
        /*004c*/ 	.word	0xffffffff


	//   ....[9]....
        /*0050*/ 	.word	0xffffffff


	//----- nvinfo : EIATTR_COOP_GROUP_INSTR_OFFSETS
	.align		4
.L_1637:
        /*0054*/ 	.byte	0x04, 0x28
        /*0056*/ 	.short	(.L_1639 - .L_1638)


	//   ....[0]....
.L_1638:
        /*0058*/ 	.word	0x00001270


	//   ....[1]....
        /*005c*/ 	.word	0x00001280


	//   ....[2]....
        /*0060*/ 	.word	0x000012b0


	//   ....[3]....
        /*0064*/ 	.word	0x000012c0


	//   ....[4]....
        /*0068*/ 	.word	0x000012f0


	//   ....[5]....
        /*006c*/ 	.word	0x00001300


	//   ....[6]....
        /*0070*/ 	.word	0x00001330


	//   ....[7]....
        /*0074*/ 	.word	0x00001340


	//   ....[8]....
        /*0078*/ 	.word	0x00001370


	//   ....[9]....
        /*007c*/ 	.word	0x00001380


	//----- nvinfo : EIATTR_VRC_CTA_INIT_COUNT
	.align		4
.L_1639:
        /*0080*/ 	.byte	0x02, 0x4a
	.zero		1
	.zero		1


	//----- nvinfo : EIATTR_EXIT_INSTR_OFFSETS
	.align		4
        /*0084*/ 	.byte	0x04, 0x1c
        /*0086*/ 	.short	(.L_1641 - .L_1640)


	//   ....[0]....
.L_1640:
        /*0088*/ 	.word	0x00000060


	//   ....[1]....
        /*008c*/ 	.word	0x000013e0


	//   ....[2]....
        /*0090*/ 	.word	0x000014b0


	//----- nvinfo : EIATTR_MAX_THREADS
	.align		4
.L_1641:
        /*0094*/ 	.byte	0x04, 0x05
        /*0096*/ 	.short	(.L_1643 - .L_1642)
.L_1642:
        /*0098*/ 	.word	0x00000400
        /*009c*/ 	.word	0x00000001
        /*00a0*/ 	.word	0x00000001


	//----- nvinfo : EIATTR_CRS_STACK_SIZE
	.align		4
.L_1643:
        /*00a4*/ 	.byte	0x04, 0x1e
        /*00a6*/ 	.short	(.L_1645 - .L_1644)
.L_1644:
        /*00a8*/ 	.word	0x00000000


	//----- nvinfo : EIATTR_CBANK_PARAM_SIZE
	.align		4
.L_1645:
        /*00ac*/ 	.byte	0x03, 0x19
        /*00ae*/ 	.short	0x0088


	//----- nvinfo : EIATTR_PARAM_CBANK
	.align		4
        /*00b0*/ 	.byte	0x04, 0x0a
        /*00b2*/ 	.short	(.L_1647 - .L_1646)
	.align		4
.L_1646:
        /*00b4*/ 	.word	index@(.nv.constant0._ZN10layer_norm22ln_bwd_finalize_kernelINS_22Kernel_traits_finalizeILj65536E6__halffS2_fjLj1024ELj4ENS_18Kernel_traits_baseILj65536ES2_fS2_fjLj1024EEEEEEEvNS_9BwdParamsE)
        /*00b8*/ 	.short	0x0380
        /*00ba*/ 	.short	0x0088


	//----- nvinfo : EIATTR_SW_WAR
	.align		4
.L_1647:
        /*00bc*/ 	.byte	0x04, 0x36
        /*00be*/ 	.short	(.L_1649 - .L_1648)
.L_1648:
        /*00c0*/ 	.word	0x00000008
.L_1649:


//--------------------- .nv.info._ZN10layer_norm13ln_bwd_kernelINS_13Kernel_traitsI6__halffS2_fjLj65536ELj8ELj1ELj8ELj16ENS_18Kernel_traits_baseILj65536ES2_fS2_fjLj256EEEEEEEvNS_9BwdParamsE --------------------------
	.section	.nv.info._ZN10layer_norm13ln_bwd_kernelINS_13Kernel_traitsI6__halffS2_fjLj65536ELj8ELj1ELj8ELj16ENS_18Kernel_traits_baseILj65536ES2_fS2_fjLj256EEEEEEEvNS_9BwdParamsE,"",@"SHT_CUDA_INFO"
	.sectionflags	@""
	.align	4


	//----- nvinfo : EIATTR_CUDA_API_VERSION
	.align		4
        /*0000*/ 	.byte	0x04, 0x37
        /*0002*/ 	.short	(.L_1651 - .L_1650)
.L_1650:
        /*0004*/ 	.word	0x00000082


	//----- nvinfo : EIATTR_KPARAM_INFO
	.align		4
.L_1651:
        /*0008*/ 	.byte	0x04, 0x17
        /*000a*/ 	.short	(.L_1653 - .L_1652)
.L_1652:
        /*000c*/ 	.word	0x00000000
        /*0010*/ 	.short	0x0000
        /*0012*/ 	.short	0x0000
        /*0014*/ 	.byte	0x00, 0xf0, 0x21, 0x02


	//----- nvinfo : EIATTR_SPARSE_MMA_MASK
	.align		4
.L_1653:
        /*0018*/ 	.byte	0x03, 0x50
        /*001a*/ 	.short	0x0000


	//----- nvinfo : EIATTR_MAXREG_COUNT
	.align		4
        /*001c*/ 	.byte	0x03, 0x1b
        /*001e*/ 	.short	0x00ff


	//----- nvinfo : EIATTR_NUM_BARRIERS
	.align		4
        /*0020*/ 	.byte	0x02, 0x4c
        /*0022*/ 	.byte	0x01
	.zero		1


	//----- nvinfo : EIATTR_MERCURY_ISA_VERSION
	.align		4
        /*0024*/ 	.byte	0x03, 0x5f
        /*0026*/ 	.short	0x0101


	//----- nvinfo : EIATTR_COOP_GROUP_MASK_REGIDS
	.align		4
        /*0028*/ 	.byte	0x04, 0x29
        /*002a*/ 	.short	(.L_1655 - .L_1654)


	//   ....[0]....
.L_1654:
        /*002c*/ 	.word	0xffffffff


	//   ....[1]....
        /*0030*/ 	.word	0xffffffff


	//   ....[2]....
        /*0034*/ 	.word	0xffffffff


	//   ....[3]....
        /*0038*/ 	.word	0xffffffff


	//   ....[4]....
        /*003c*/ 	.word	0xffffffff


	//   ....[5]....
        /*0040*/ 	.word	0xffffffff


	//   ....[6]....
        /*0044*/ 	.word	0xffffffff


	//   ....[7]....
        /*0048*/ 	.word	0xffffffff


	//   ....[8]....
        /*004c*/ 	.word	0xffffffff


	//   ....[9]....
        /*0050*/ 	.word	0xffffffff


	//   ....[10]....
        /*0054*/ 	.word	0xffffffff


	//   ....[11]....
        /*0058*/ 	.word	0xffffffff


	//   ....[12]....
        /*005c*/ 	.word	0xffffffff


	//   ....[13]....
        /*0060*/ 	.word	0xffffffff


	//   ....[14]....
        /*0064*/ 	.word	0xffffffff


	//   ....[15]....
        /*0068*/ 	.word	0xffffffff


	//   ....[16]....
        /*006c*/ 	.word	0xffffffff


	//   ....[17]....
        /*0070*/ 	.word	0xffffffff


	//   ....[18]....
        /*0074*/ 	.word	0xffffffff


	//   ....[19]....
        /*0078*/ 	.word	0xffffffff


	//----- nvinfo : EIATTR_COOP_GROUP_INSTR_OFFSETS
	.align		4
.L_1655:
        /*007c*/ 	.byte	0x04, 0x28
        /*007e*/ 	.short	(.L_1657 - .L_1656)


	//   ....[0]....
.L_1656:
        /*0080*/ 	.word	0x00003700


	//   ....[1]....
        /*0084*/ 	.word	0x00003740


	//   ....[2]....
        /*0088*/ 	.word	0x000038e0


	//   ....[3]....
        /*008c*/ 	.word	0x00003920


	//   ....[4]....
        /*0090*/ 	.word	0x00003990


	//   ....[5]....
        /*0094*/ 	.word	0x000039a0


	//   ....[6]....
        /*0098*/ 	.word	0x000039d0


	//   ....[7]....
        /*009c*/ 	.word	0x000039e0


	//   ....[8]....
        /*00a0*/ 	.word	0x00003a20


	//   ....[9]....
        /*00a4*/ 	.word	0x00003a30


	//   ....[10]....
        /*00a8*/ 	.word	0x00004290


	//   ....[11]....
        /*00ac*/ 	.word	0x000042a0


	//   ....[12]....
        /*00b0*/ 	.word	0x000042d0


	//   ....[13]....
        /*00b4*/ 	.word	0x000042e0


	//   ....[14]....
        /*00b8*/ 	.word	0x00004320


	//   ....[15]....
        /*00bc*/ 	.word	0x00004350


	//   ....[16]....
        /*00c0*/ 	.word	0x000043b0


	//   ....[17]....
        /*00c4*/ 	.word	0x000043c0


	//   ....[18]....
        /*00c8*/ 	.word	0x000043f0


	//   ....[19]....
        /*00cc*/ 	.word	0x00004400


	//----- nvinfo : EIATTR_VRC_CTA_INIT_COUNT
	.align		4
.L_1657:
        /*00d0*/ 	.byte	0x02, 0x4a
	.zero		1
	.zero		1


	//----- nvinfo : EIATTR_EXIT_INSTR_OFFSETS
	.align		4
        /*00d4*/ 	.byte	0x04, 0x1c
        /*00d6*/ 	.short	(.L_1659 - .L_1658)


	//   ....[0]....
.L_1658:
        /*00d8*/ 	.word	0x00005070


	//----- nvinfo : EIATTR_MAX_THREADS
	.align		4
.L_1659:
        /*00dc*/ 	.byte	0x04, 0x05
        /*00de*/ 	.short	(.L_1661 - .L_1660)
.L_1660:
        /*00e0*/ 	.word	0x00000100
        /*00e4*/ 	.word	0x00000001
        /*00e8*/ 	.word	0x00000001


	//----- nvinfo : EIATTR_CRS_STACK_SIZE
	.align		4
.L_1661:
        /*00ec*/ 	.byte	0x04, 0x1e
        /*00ee*/ 	.short	(.L_1663 - .L_1662)
.L_1662:
        /*00f0*/ 	.word	0x00000000


	//----- nvinfo : EIATTR_CBANK_PARAM_SIZE
	.align		4
.L_1663:
        /*00f4*/ 	.byte	0x03, 0x19
        /*00f6*/ 	.short	0x0088


	//----- nvinfo : EIATTR_PARAM_CBANK
	.align		4
        /*00f8*/ 	.byte	0x04, 0x0a
        /*00fa*/ 	.short	(.L_1665 - .L_1664)
	.align		4
.L_1664:
        /*00fc*/ 	.word	index@(.nv.constant0._ZN10layer_norm13ln_bwd_kernelINS_13Kernel_traitsI6__halffS2_fjLj65536ELj8ELj1ELj8ELj16ENS_18Kernel_traits_baseILj65536ES2_fS2_fjLj256EEEEEEEvNS_9BwdParamsE)
        /*0100*/ 	.short	0x0380
        /*0102*/ 	.short	0x0088


	//----- nvinfo : EIATTR_SW_WAR
	.align		4
.L_1665:
        /*0104*/ 	.byte	0x04, 0x36
        /*0106*/ 	.short	(.L_1667 - .L_1666)
.L_1666:
        /*0108*/ 	.word	0x00000008
.L_1667:


//--------------------- .nv.info._ZN10layer_norm22ln_bwd_finalize_kernelINS_22Kernel_traits_finalizeILj65536E6__halfS2_S2_fjLj1024ELj4ENS_18Kernel_traits_baseILj65536ES2_S2_S2_fjLj1024EEEEEEEvNS_9BwdParamsE --------------------------
	.section	.nv.info._ZN10layer_norm22ln_bwd_finalize_kernelINS_22Kernel_traits_finalizeILj65536E6__halfS2_S2_fjLj1024ELj4ENS_18Kernel_traits_baseILj65536ES2_S2_S2_fjLj1024EEEEEEEvNS_9BwdParamsE,"",@"SHT_CUDA_INFO"
	.sectionflags	@""
	.align	4


	//----- nvinfo : EIATTR_CUDA_API_VERSION
	.align		4
        /*0000*/ 	.byte	0x04, 0x37
        /*0002*/ 	.short	(.L_1669 - .L_1668)
.L_1668:
        /*0004*/ 	.word	0x00000082


	//----- nvinfo : EIATTR_KPARAM_INFO
	.align		4
.L_1669:
        /*0008*/ 	.byte	0x04, 0x17
        /*000a*/ 	.short	(.L_1671 - .L_1670)
.L_1670:
        /*000c*/ 	.word	0x00000000
        /*0010*/ 	.short	0x0000
        /*0012*/ 	.short	0x0000
        /*0014*/ 	.byte	0x00, 0xf0, 0x21, 0x02


	//----- nvinfo : EIATTR_SPARSE_MMA_MASK
	.align		4
.L_1671:
        /*0018*/ 	.byte	0x03, 0x50
        /*001a*/ 	.short	0x0000


	//----- nvinfo : EIATTR_MAXREG_COUNT
	.align		4
        /*001c*/ 	.byte	0x03, 0x1b
        /*001e*/ 	.short	0x0040


	//----- nvinfo : EIATTR_NUM_BARRIERS
	.align		4
        /*0020*/ 	.byte	0x02, 0x4c
        /*0022*/ 	.byte	0x01
	.zero		1


	//----- nvinfo : EIATTR_MERCURY_ISA_VERSION
	.align		4
        /*0024*/ 	.byte	0x03, 0x5f
        /*0026*/ 	.short	0x0101


	//----- nvinfo : EIATTR_COOP_GROUP_MASK_REGIDS
	.align		4
        /*0028*/ 	.byte	0x04, 0x29
        /*002a*/ 	.short	(.L_1673 - .L_1672)


	//   ....[0]....
.L_1672:
        /*002c*/ 	.word	0xffffffff


	//   ....[1]....
        /*0030*/ 	.word	0xffffffff


	//   ....[2]....
        /*0034*/ 	.word	0xffffffff


	//   ....[3]....
        /*0038*/ 	.word	0xffffffff


	//   ....[4]....
        /*003c*/ 	.word	0xffffffff


	//   ....[5]....
        /*0040*/ 	.word	0xffffffff


	//   ....[6]....
        /*0044*/ 	.word	0xffffffff


	//   ....[7]....
        /*0048*/ 	.word	0xffffffff


	//   ....[8]....
        /*004c*/ 	.word	0xffffffff


	//   ....[9]....
        /*0050*/ 	.word	0xffffffff


	//----- nvinfo : EIATTR_COOP_GROUP_INSTR_OFFSETS
	.align		4
.L_1673:
        /*0054*/ 	.byte	0x04, 0x28
        /*0056*/ 	.short	(.L_1675 - .L_1674)


	//   ....[0]....
.L_1674:
        /*0058*/ 	.word	0x00001270


	//   ....[1]....
        /*005c*/ 	.word	0x00001280


	//   ....[2]....
        /*0060*/ 	.word	0x000012b0


	//   ....[3]....
        /*0064*/ 	.word	0x000012c0


	//   ....[4]....
        /*0068*/ 	.word	0x000012f0


	//   ....[5]....
        /*006c*/ 	.word	0x00001300


	//   ....[6]....
        /*0070*/ 	.word	0x00001330


	//   ....[7]....
        /*0074*/ 	.word	0x00001340


	//   ....[8]....
        /*0078*/ 	.word	0x00001370


	//   ....[9]....
        /*007c*/ 	.word	0x00001380


	//----- nvinfo : EIATTR_VRC_CTA_INIT_COUNT
	.align		4
.L_1675:
        /*0080*/ 	.byte	0x02, 0x4a
	.zero		1
	.zero		1


	//----- nvinfo : EIATTR_EXIT_INSTR_OFFSETS
	.align		4
        /*0084*/ 	.byte	0x04, 0x1c
        /*0086*/ 	.short	(.L_1677 - .L_1676)


	//   ....[0]....
.L_1676:
        /*0088*/ 	.word	0x00000060


	//   ....[1]....
        /*008c*/ 	.word	0x000013e0


	//   ....[2]....
        /*0090*/ 	.word	0x000014b0


	//----- nvinfo : EIATTR_MAX_THREADS
	.align		4
.L_1677:
        /*0094*/ 	.byte	0x04, 0x05
        /*0096*/ 	.short	(.L_1679 - .L_1678)
.L_1678:
        /*0098*/ 	.word	0x00000400
        /*009c*/ 	.word	0x00000001
        /*00a0*/ 	.word	0x00000001


	//----- nvinfo : EIATTR_CRS_STACK_SIZE
	.align		4
.L_1679:
        /*00a4*/ 	.byte	0x04, 0x1e
        /*00a6*/ 	.short	(.L_1681 - .L_1680)
.L_1680:
        /*00a8*/ 	.word	0x00000000


	//----- nvinfo : EIATTR_CBANK_PARAM_SIZE
	.align		4
.L_1681:
        /*00ac*/ 	.byte	0x03, 0x19
        /*00ae*/ 	.short	0x0088


	//----- nvinfo : EIATTR_PARAM_CBANK
	.align		4
        /*00b0*/ 	.byte	0x04, 0x0a
        /*00b2*/ 	.short	(.L_1683 - .L_1682)
	.align		4
.L_1682:
        /*00b4*/ 	.word	index@(.nv.constant0._ZN10layer_norm22ln_bwd_finalize_kernelINS_22Kernel_traits_finalizeILj65536E6__halfS2_S2_fjLj1024ELj4ENS_18Kernel_traits_baseILj65536ES2_S2_S2_fjLj1024EEEEEEEvNS_9BwdParamsE)
        /*00b8*/ 	.short	0x0380
        /*00ba*/ 	.short	0x0088


	//----- nvinfo : EIATTR_SW_WAR
	.align		4
.L_1683:
        /*00bc*/ 	.byte	0x04, 0x36
        /*00be*/ 	.short	(.L_1685 - .L_1684)
.L_1684:
        /*00c0*/ 	.word	0x00000008
.L_1685:


//--------------------- .nv.info._ZN10layer_norm13ln_bwd_kernelINS_13Kernel_traitsI6__halfS2_S2_fjLj65536ELj8ELj1ELj8ELj16ENS_18Kernel_traits_baseILj65536ES2_S2_S2_fjLj256EEEEEEEvNS_9BwdParamsE --------------------------
	.section	.nv.info._ZN10layer_norm13ln_bwd_kernelINS_13Kernel_traitsI6__halfS2_S2_fjLj65536ELj8ELj1ELj8ELj16ENS_18Kernel_traits_baseILj65536ES2_S2_S2_fjLj256EEEEEEEvNS_9BwdParamsE,"",@"SHT_CUDA_INFO"
	.sectionflags	@""
	.align	4


	//----- nvinfo : EIATTR_CUDA_API_VERSION
	.align		4
        /*0000*/ 	.byte	0x04, 0x37
        /*0002*/ 	.short	(.L_1687 - .L_1686)
.L_1686:
        /*0004*/ 	.word	0x00000082


	//----- nvinfo : EIATTR_KPARAM_INFO
	.align		4
.L_1687:
        /*0008*/ 	.byte	0x04, 0x17
        /*000a*/ 	.short	(.L_1689 - .L_1688)
.L_1688:
        /*000c*/ 	.word	0x00000000
        /*0010*/ 	.short	0x0000
        /*0012*/ 	.short	0x0000
        /*0014*/ 	.byte	0x00, 0xf0, 0x21, 0x02


	//----- nvinfo : EIATTR_SPARSE_MMA_MASK
	.align		4
.L_1689:
        /*0018*/ 	.byte	0x03, 0x50
        /*001a*/ 	.short	0x0000


	//----- nvinfo : EIATTR_MAXREG_COUNT
	.align		4
        /*001c*/ 	.byte	0x03, 0x1b
        /*001e*/ 	.short	0x00ff


	//----- nvinfo : EIATTR_NUM_BARRIERS
	.align		4
        /*0020*/ 	.byte	0x02, 0x4c
        /*0022*/ 	.byte	0x01
	.zero		1


	//----- nvinfo : EIATTR_MERCURY_ISA_VERSION
	.align		4
        /*0024*/ 	.byte	0x03, 0x5f
        /*0026*/ 	.short	0x0101


	//----- nvinfo : EIATTR_COOP_GROUP_MASK_REGIDS
	.align		4
        /*0028*/ 	.byte	0x04, 0x29
        /*002a*/ 	.short	(.L_1691 - .L_1690)


	//   ....[0]....
.L_1690:
        /*002c*/ 	.word	0xffffffff


	//   ....[1]....
        /*0030*/ 	.word	0xffffffff


	//   ....[2]....
        /*0034*/ 	.word	0xffffffff


	//   ....[3]....
        /*0038*/ 	.word	0xffffffff


	//   ....[4]....
        /*003c*/ 	.word	0xffffffff


	//   ....[5]....
        /*0040*/ 	.word	0xffffffff


	//   ....[6]....
        /*0044*/ 	.word	0xffffffff


	//   ....[7]....
        /*0048*/ 	.word	0xffffffff


	//   ....[8]....
        /*004c*/ 	.word	0xffffffff


	//   ....[9]....
        /*0050*/ 	.word	0xffffffff


	//   ....[10]....
        /*0054*/ 	.word	0xffffffff


	//   ....[11]....
        /*0058*/ 	.word	0xffffffff


	//   ....[12]....
        /*005c*/ 	.word	0xffffffff


	//   ....[13]....
        /*0060*/ 	.word	0xffffffff


	//   ....[14]....
        /*0064*/ 	.word	0xffffffff


	//   ....[15]....
        /*0068*/ 	.word	0xffffffff


	//   ....[16]....
        /*006c*/ 	.word	0xffffffff


	//   ....[17]....
        /*0070*/ 	.word	0xffffffff


	//   ....[18]....
        /*0074*/ 	.word	0xffffffff


	//   ....[19]....
        /*0078*/ 	.word	0xffffffff


	//----- nvinfo : EIATTR_COOP_GROUP_INSTR_OFFSETS
	.align		4
.L_1691:
        /*007c*/ 	.byte	0x04, 0x28
        /*007e*/ 	.short	(.L_1693 - .L_1692)


	//   ....[0]....
.L_1692:
        /*0080*/ 	.word	0x00003240


	//   ....[1]....
        /*0084*/ 	.word	0x00003280


	//   ....[2]....
        /*0088*/ 	.word	0x00003410


	//   ....[3]....
        /*008c*/ 	.word	0x00003450


	//   ....[4]....
        /*0090*/ 	.word	0x000035e0


	//   ....[5]....
        /*0094*/ 	.word	0x00003620


	//   ....[6]....
        /*0098*/ 	.word	0x000037b0


	//   ....[7]....
        /*009c*/ 	.word	0x000037f0


	//   ....[8]....
        /*00a0*/ 	.word	0x00003820


	//   ....[9]....
        /*00a4*/ 	.word	0x00003830


	//   ....[10]....
        /*00a8*/ 	.word	0x00003d60


	//   ....[11]....
        /*00ac*/ 	.word	0x00003d70


	//   ....[12]....
        /*00b0*/ 	.word	0x00003da0


	//   ....[13]....
        /*00b4*/ 	.word	0x00003db0


	//   ....[14]....
        /*00b8*/ 	.word	0x00003de0


	//   ....[15]....
        /*00bc*/ 	.word	0x00003df0


	//   ....[16]....
        /*00c0*/ 	.word	0x00003e20


	//   ....[17]....
        /*00c4*/ 	.word	0x00003e30


	//   ....[18]....
        /*00c8*/ 	.word	0x00003e60


	//   ....[19]....
        /*00cc*/ 	.word	0x00003e70


	//----- nvinfo : EIATTR_VRC_CTA_INIT_COUNT
	.align		4
.L_1693:
        /*00d0*/ 	.byte	0x02, 0x4a
	.zero		1
	.zero		1


	//----- nvinfo : EIATTR_EXIT_INSTR_OFFSETS
	.align		4
        /*00d4*/ 	.byte	0x04, 0x1c
        /*00d6*/ 	.short	(.L_1695 - .L_1694)


	//   ....[0]....
.L_1694:
        /*00d8*/ 	.word	0x00004b90


	//----- nvinfo : EIATTR_MAX_THREADS
	.align		4
.L_1695:
        /*00dc*/ 	.byte	0x04, 0x05
        /*00de*/ 	.short	(.L_1697 - .L_1696)
.L_1696:
        /*00e0*/ 	.word	0x00000100
        /*00e4*/ 	.word	0x00000001
        /*00e8*/ 	.word	0x00000001


	//----- nvinfo : EIATTR_CRS_STACK_SIZE
	.align		4
.L_1697:
        /*00ec*/ 	.byte	0x04, 0x1e
        /*00ee*/ 	.short	(.L_1699 - .L_1698)
.L_1698:
        /*00f0*/ 	.word	0x00000000


	//----- nvinfo : EIATTR_CBANK_PARAM_SIZE
	.align		4
.L_1699:
        /*00f4*/ 	.byte	0x03, 0x19
        /*00f6*/ 	.short	0x0088


	//----- nvinfo : EIATTR_PARAM_CBANK
	.align		4
        /*00f8*/ 	.byte	0x04, 0x0a
        /*00fa*/ 	.short	(.L_1701 - .L_1700)
	.align		4
.L_1700:
        /*00fc*/ 	.word	index@(.nv.constant0._ZN10layer_norm13ln_bwd_kernelINS_13Kernel_traitsI6__halfS2_S2_fjLj65536ELj8ELj1ELj8ELj16ENS_18Kernel_traits_baseILj65536ES2_S2_S2_fjLj256EEEEEEEvNS_9BwdParamsE)
        /*0100*/ 	.short	0x0380
        /*0102*/ 	.short	0x0088


	//----- nvinfo : EIATTR_SW_WAR
	.align		4
.L_1701:
        /*0104*/ 	.byte	0x04, 0x36
        /*0106*/ 	.short	(.L_1703 - .L_1702)
.L_1702:
        /*0108*/ 	.word	0x00000008
.L_1703:


//--------------------- .nv.info._ZN10layer_norm22ln_bwd_finalize_kernelINS_22Kernel_traits_finalizeILj65536EffffjLj1024ELj4ENS_18Kernel_traits_baseILj65536EffffjLj1024EEEEEEEvNS_9BwdParamsE --------------------------
	.section	.nv.info._ZN10layer_norm22ln_bwd_finalize_kernelINS_22Kernel_traits_finalizeILj65536EffffjLj1024ELj4ENS_18Kernel_traits_baseILj65536EffffjLj1024EEEEEEEvNS_9BwdParamsE,"",@"SHT_CUDA_INFO"
	.sectionflags	@""
	.align	4


	//----- nvinfo : EIATTR_CUDA_API_VERSION
	.align		4
        /*0000*/ 	.byte	0x04, 0x37
        /*0002*/ 	.short	(.L_1705 - .L_1704)
.L_1704:
        /*0004*/ 	.word	0x00000082


	//----- nvinfo : EIATTR_KPARAM_INFO
	.align		4
.L_1705:
        /*0008*/ 	.byte	0x04, 0x17
        /*000a*/ 	.short	(.L_1707 - .L_1706)
.L_1706:
        /*000c*/ 	.word	0x00000000
        /*0010*/ 	.short	0x0000
        /*0012*/ 	.short	0x0000
        /*0014*/ 	.byte	0x00, 0xf0, 0x21, 0x02


	//----- nvinfo : EIATTR_SPARSE_MMA_MASK
	.align		4
.L_1707:
        /*0018*/ 	.byte	0x03, 0x50
        /*001a*/ 	.short	0x0000


	//----- nvinfo : EIATTR_MAXREG_COUNT
	.align		4
        /*001c*/ 	.byte	0x03, 0x1b
        /*001e*/ 	.short	0x0040


	//----- nvinfo : EIATTR_NUM_BARRIERS
	.align		4
        /*0020*/ 	.byte	0x02, 0x4c
        /*0022*/ 	.byte	0x01
	.zero		1


	//----- nvinfo : EIATTR_MERCURY_ISA_VERSION
	.align		4
        /*0024*/ 	.byte	0x03, 0x5f
        /*0026*/ 	.short	0x0101


	//----- nvinfo : EIATTR_COOP_GROUP_MASK_REGIDS
	.align		4
        /*0028*/ 	.byte	0x04, 0x29
        /*002a*/ 	.short	(.L_1709 - .L_1708)


	//   ....[0]....
.L_1708:
        /*002c*/ 	.word	0xffffffff


	//   ....[1]....
        /*0030*/ 	.word	0xffffffff


	//   ....[2]....
        /*0034*/ 	.word	0xffffffff


	//   ....[3]....
        /*0038*/ 	.word	0xffffffff


	//   ....[4]....
        /*003c*/ 	.word	0xffffffff


	//   ....[5]....
        /*0040*/ 	.word	0xffffffff


	//   ....[6]....
        /*0044*/ 	.word	0xffffffff


	//   ....[7]....
        /*0048*/ 	.word	0xffffffff


	//   ....[8]....
        /*004c*/ 	.word	0xffffffff


	//   ....[9]....
        /*0050*/ 	.word	0xffffffff


	//----- nvinfo : EIATTR_COOP_GROUP_INSTR_OFFSETS
	.align		4
.L_1709:
        /*0054*/ 	.byte	0x04, 0x28
        /*0056*/ 	.short	(.L_1711 - .L_1710)


	//   ....[0]....
.L_1710:
        /*0058*/ 	.word	0x00001270


	//   ....[1]....
        /*005c*/ 	.word	0x00001280


	//   ....[2]....
        /*0060*/ 	.word	0x000012b0


	//   ....[3]....
        /*0064*/ 	.word	0x000012c0


	//   ....[4]....
        /*0068*/ 	.word	0x000012f0


	//   ....[5]....
        /*006c*/ 	.word	0x00001300


	//   ....[6]....
        /*0070*/ 	.word	0x00001330


	//   ....[7]....
        /*0074*/ 	.word	0x00001340


	//   ....[8]....
        /*0078*/ 	.word	0x00001370


	//   ....[9]....
        /*007c*/ 	.word	0x00001380


	//----- nvinfo : EIATTR_VRC_CTA_INIT_COUNT
	.align		4
.L_1711:
        /*0080*/ 	.byte	0x02, 0x4a
	.zero		1
	.zero		1


	//----- nvinfo : EIATTR_EXIT_INSTR_OFFSETS
	.align		4
        /*0084*/ 	.byte	0x04, 0x1c
        /*0086*/ 	.short	(.L_1713 - .L_1712)


	//   ....[0]....
.L_1712:
        /*0088*/ 	.word	0x00000060


	//   ....[1]....
        /*008c*/ 	.word	0x000013e0


	//   ....[2]....
        /*0090*/ 	.word	0x00001490


	//----- nvinfo : EIATTR_MAX_THREADS
	.align		4
.L_1713:
        /*0094*/ 	.byte	0x04, 0x05
        /*0096*/ 	.short	(.L_1715 - .L_1714)
.L_1714:
        /*0098*/ 	.word	0x00000400
        /*009c*/ 	.word	0x00000001
        /*00a0*/ 	.word	0x00000001


	//----- nvinfo : EIATTR_CRS_STACK_SIZE
	.align		4
.L_1715:
        /*00a4*/ 	.byte	0x04, 0x1e
        /*00a6*/ 	.short	(.L_1717 - .L_1716)
.L_1716:
        /*00a8*/ 	.word	0x00000000


	//----- nvinfo : EIATTR_CBANK_PARAM_SIZE
	.align		4
.L_1717:
        /*00ac*/ 	.byte	0x03, 0x19
        /*00ae*/ 	.short	0x0088


	//----- nvinfo : EIATTR_PARAM_CBANK
	.align		4
        /*00b0*/ 	.byte	0x04, 0x0a
        /*00b2*/ 	.short	(.L_1719 - .L_1718)
	.align		4
.L_1718:
        /*00b4*/ 	.word	index@(.nv.constant0._ZN10layer_norm22ln_bwd_finalize_kernelINS_22Kernel_traits_finalizeILj65536EffffjLj1024ELj4ENS_18Kernel_traits_baseILj65536EffffjLj1024EEEEEEEvNS_9BwdParamsE)
        /*00b8*/ 	.short	0x0380
        /*00ba*/ 	.short	0x0088


	//----- nvinfo : EIATTR_SW_WAR
	.align		4
.L_1719:
        /*00bc*/ 	.byte	0x04, 0x36
        /*00be*/ 	.short	(.L_1721 - .L_1720)
.L_1720:
        /*00c0*/ 	.word	0x00000008
.L_1721:


//--------------------- .nv.info._ZN10layer_norm13ln_bwd_kernelINS_13Kernel_traitsIffffjLj65536ELj8ELj1ELj8ELj16ENS_18Kernel_traits_baseILj65536EffffjLj256EEEEEEEvNS_9BwdParamsE --------------------------
	.section	.nv.info._ZN10layer_norm13ln_bwd_kernelINS_13Kernel_traitsIffffjLj65536ELj8ELj1ELj8ELj16ENS_18Kernel_traits_baseILj65536EffffjLj256EEEEEEEvNS_9BwdParamsE,"",@"SHT_CUDA_INFO"
	.sectionflags	@""
	.align	4


	//----- nvinfo : EIATTR_CUDA_API_VERSION
	.align		4
        /*0000*/ 	.byte	0x04, 0x37
        /*0002*/ 	.short	(.L_1723 - .L_1722)
.L_1722:
        /*0004*/ 	.word	0x00000082


	//----- nvinfo : EIATTR_KPARAM_INFO
	.align		4
.L_1723:
        /*0008*/ 	.byte	0x04, 0x17
        /*000a*/ 	.short	(.L_1725 - .L_1724)
.L_1724:
        /*000c*/ 	.word	0x00000000
        /*0010*/ 	.short	0x0000
        /*0012*/ 	.short	0x0000
        /*0014*/ 	.byte	0x00, 0xf0, 0x21, 0x02


	//----- nvinfo : EIATTR_SPARSE_MMA_MASK
	.align		4
.L_1725:
        /*0018*/ 	.byte	0x03, 0x50
        /*001a*/ 	.short	0x0000


	//----- nvinfo : EIATTR_MAXREG_COUNT
	.align		4
        /*001c*/ 	.byte	0x03, 0x1b
        /*001e*/ 	.short	0x00ff


	//----- nvinfo : EIATTR_NUM_BARRIERS
	.align		4
        /*0020*/ 	.byte	0x02, 0x4c
        /*0022*/ 	.byte	0x01
	.zero		1


	//----- nvinfo : EIATTR_MERCURY_ISA_VERSION
	.align		4
        /*0024*/ 	.byte	0x03, 0x5f
        /*0026*/ 	.short	0x0101


	//----- nvinfo : EIATTR_COOP_GROUP_MASK_REGIDS
	.align		4
        /*0028*/ 	.byte	0x04, 0x29
        /*002a*/ 	.short	(.L_1727 - .L_1726)


	//   ....[0]....
.L_1726:
        /*002c*/ 	.word	0xffffffff


	//   ....[1]....
        /*0030*/ 	.word	0xffffffff


	//   ....[2]....
        /*0034*/ 	.word	0xffffffff


	//   ....[3]....
        /*0038*/ 	.word	0xffffffff


	//   ....[4]....
        /*003c*/ 	.word	0xffffffff


	//   ....[5]....
        /*0040*/ 	.word	0xffffffff


	//   ....[6]....
        /*0044*/ 	.word	0xffffffff


	//   ....[7]....
        /*0048*/ 	.word	0xffffffff


	//   ....[8]....
        /*004c*/ 	.word	0xffffffff


	//   ....[9]....
        /*0050*/ 	.word	0xffffffff


	//   ....[10]....
        /*0054*/ 	.word	0xffffffff


	//   ....[11]....
        /*0058*/ 	.word	0xffffffff


	//   ....[12]....
        /*005c*/ 	.word	0xffffffff


	//   ....[13]....
        /*0060*/ 	.word	0xffffffff


	//   ....[14]....
        /*0064*/ 	.word	0xffffffff


	//   ....[15]....
        /*0068*/ 	.word	0xffffffff


	//   ....[16]....
        /*006c*/ 	.word	0xffffffff


	//   ....[17]....
        /*0070*/ 	.word	0xffffffff


	//   ....[18]....
        /*0074*/ 	.word	0xffffffff


	//   ....[19]....
        /*0078*/ 	.word	0xffffffff


	//----- nvinfo : EIATTR_COOP_GROUP_INSTR_OFFSETS
	.align		4
.L_1727:
        /*007c*/ 	.byte	0x04, 0x28
        /*007e*/ 	.short	(.L_1729 - .L_1728)


	//   ....[0]....
.L_1728:
        /*0080*/ 	.word	0x000020a0


	//   ....[1]....
        /*0084*/ 	.word	0x000020e0


	//   ....[2]....
        /*0088*/ 	.word	0x00002270


	//   ....[3]....
        /*008c*/ 	.word	0x000022b0


	//   ....[4]....
        /*0090*/ 	.word	0x00002440


	//   ....[5]....
        /*0094*/ 	.word	0x00002480


	//   ....[6]....
        /*0098*/ 	.word	0x000025b0


	//   ....[7]....
        /*009c*/ 	.word	0x000025d0


	//   ....[8]....
        /*00a0*/ 	.word	0x00002620


	//   ....[9]....
        /*00a4*/ 	.word	0x00002640


	//   ....[10]....
        /*00a8*/ 	.word	0x00002b60


	//   ....[11]....
        /*00ac*/ 	.word	0x00002b70


	//   ....[12]....
        /*00b0*/ 	.word	0x00002ba0


	//   ....[13]....
        /*00b4*/ 	.word	0x00002bb0


	//   ....[14]....
        /*00b8*/ 	.word	0x00002be0


	//   ....[15]....
        /*00bc*/ 	.word	0x00002bf0


	//   ....[16]....
        /*00c0*/ 	.word	0x00002c20


	//   ....[17]....
        /*00c4*/ 	.word	0x00002c30


	//   ....[18]....
        /*00c8*/ 	.word	0x00002c60


	//   ....[19]....
        /*00cc*/ 	.word	0x00002c70


	//----- nvinfo : EIATTR_VRC_CTA_INIT_COUNT
	.align		4
.L_1729:
        /*00d0*/ 	.byte	0x02, 0x4a
	.zero		1
	.zero		1


	//----- nvinfo : EIATTR_EXIT_INSTR_OFFSETS
	.align		4
        /*00d4*/ 	.byte	0x04, 0x1c
        /*00d6*/ 	.short	(.L_1731 - .L_1730)


	//   ....[0]....
.L_1730:
        /*00d8*/ 	.word	0x000038c0


	//----- nvinfo : EIATTR_MAX_THREADS
	.align		4
.L_1731:
        /*00dc*/ 	.byte	0x04, 0x05
        /*00de*/ 	.short	(.L_1733 - .L_1732)
.L_1732:
        /*00e0*/ 	.word	0x00000100
        /*00e4*/ 	.word	0x00000001
        /*00e8*/ 	.word	0x00000001


	//----- nvinfo : EIATTR_CRS_STACK_SIZE
	.align		4
.L_1733:
        /*00ec*/ 	.byte	0x04, 0x1e
        /*00ee*/ 	.short	(.L_1735 - .L_1734)
.L_1734:
        /*00f0*/ 	.word	0x00000000


	//----- nvinfo : EIATTR_CBANK_PARAM_SIZE
	.align		4
.L_1735:
        /*00f4*/ 	.byte	0x03, 0x19
        /*00f6*/ 	.short	0x0088


	//----- nvinfo : EIATTR_PARAM_CBANK
	.align		4
        /*00f8*/ 	.byte	0x04, 0x0a
        /*00fa*/ 	.short	(.L_1737 - .L_1736)
	.align		4
.L_1736:
        /*00fc*/ 	.word	index@(.nv.constant0._ZN10layer_norm13ln_bwd_kernelINS_13Kernel_traitsIffffjLj65536ELj8ELj1ELj8ELj16ENS_18Kernel_traits_baseILj65536EffffjLj256EEEEEEEvNS_9BwdParamsE)
        /*0100*/ 	.short	0x0380
        /*0102*/ 	.short	0x0088


	//----- nvinfo : EIATTR_SW_WAR
	.align		4
.L_1737:
        /*0104*/ 	.byte	0x04, 0x36
        /*0106*/ 	.short	(.L_1739 - .L_1738)
.L_1738:
        /*0108*/ 	.word	0x00000008
.L_1739:


//--------------------- .nv.info._ZN10layer_norm22ln_bwd_finalize_kernelINS_22Kernel_traits_finalizeILj49152E13__nv_bfloat16fS2_fjLj1024ELj4ENS_18Kernel_traits_baseILj49152ES2_fS2_fjLj1024EEEEEEEvNS_9BwdParamsE --------------------------
	.section	.nv.info._ZN10layer_norm22ln_bwd_finalize_kernelINS_22Kernel_traits_finalizeILj49152E13__nv_bfloat16fS2_fjLj1024ELj4ENS_18Kernel_traits_baseILj49152ES2_fS2_fjLj1024EEEEEEEvNS_9BwdParamsE,"",@"SHT_CUDA_INFO"
	.sectionflags	@""
	.align	4


	//----- nvinfo : EIATTR_CUDA_API_VERSION
	.align		4
        /*0000*/ 	.byte	0x04, 0x37
        /*0002*/ 	.short	(.L_1741 - .L_1740)
.L_1740:
        /*0004*/ 	.word	0x00000082


	//----- nvinfo : EIATTR_KPARAM_INFO
	.align		4
.L_1741:
        /*0008*/ 	.byte	0x04, 0x17
        /*000a*/ 	.short	(.L_1743 - .L_1742)
.L_1742:
        /*000c*/ 	.word	0x00000000
        /*0010*/ 	.short	0x0000
        /*0012*/ 	.short	0x0000
        /*0014*/ 	.byte	0x00, 0xf0, 0x21, 0x02


	//----- nvinfo : EIATTR_SPARSE_MMA_MASK
	.align		4
.L_1743:
        /*0018*/ 	.byte	0x03, 0x50
        /*001a*/ 	.short	0x0000


	//----- nvinfo : EIATTR_MAXREG_COUNT
	.align		4
        /*001c*/ 	.byte	0x03, 0x1b
        /*001e*/ 	.short	0x0040


	//----- nvinfo : EIATTR_NUM_BARRIERS
	.align		4
        /*0020*/ 	.byte	0x02, 0x4c
        /*0022*/ 	.byte	0x01
	.zero		1


	//----- nvinfo : EIATTR_MERCURY_ISA_VERSION
	.align		4
        /*0024*/ 	.byte	0x03, 0x5f
        /*0026*/ 	.short	0x0101


	//----- nvinfo : EIATTR_COOP_GROUP_MASK_REGIDS
	.align		4
        /*0028*/ 	.byte	0x04, 0x29
        /*002a*/ 	.short	(.L_1745 - .L_1744)


	//   ....[0]....
.L_1744:
        /*002c*/ 	.word	0xffffffff


	//   ....[1]....
        /*0030*/ 	.word	0xffffffff


	//   ....[2]....
        /*0034*/ 	.word	0xffffffff


	//   ....[3]....
        /*0038*/ 	.word	0xffffffff


	//   ....[4]....
        /*003c*/ 	.word	0xffffffff


	//   ....[5]....
        /*0040*/ 	.word	0xffffffff


	//   ....[6]....
        /*0044*/ 	.word	0xffffffff


	//   ....[7]....
        /*0048*/ 	.word	0xffffffff


	//   ....[8]....
        /*004c*/ 	.word	0xffffffff


	//   ....[9]....
        /*0050*/ 	.word	0xffffffff


	//----- nvinfo : EIATTR_COOP_GROUP_INSTR_OFFSETS
	.align		4
.L_1745:
        /*0054*/ 	.byte	0x04, 0x28
        /*0056*/ 	.short	(.L_1747 - .L_1746)


	//   ....[0]....
.L_1746:
        /*0058*/ 	.word	0x00001270


	//   ....[1]....
        /*005c*/ 	.word	0x00001280


	//   ....[2]....
        /*0060*/ 	.word	0x000012b0


	//   ....[3]....
        /*0064*/ 	.word	0x000012c0


	//   ....[4]....
        /*0068*/ 	.word	0x000012f0


	//   ....[5]....
        /*006c*/ 	.word	0x00001300


	//   ....[6]....
        /*0070*/ 	.word	0x00001330


	//   ....[7]....
        /*0074*/ 	.word	0x00001340


	//   ....[8]....
        /*0078*/ 	.word	0x00001370


	//   ....[9]....
        /*007c*/ 	.word	0x00001380


	//----- nvinfo : EIATTR_VRC_CTA_INIT_COUNT
	.align		4
.L_1747:
        /*0080*/ 	.byte	0x02, 0x4a
	.zero		1
	.zero		1


	//----- nvinfo : EIATTR_EXIT_INSTR_OFFSETS
	.align		4
        /*0084*/ 	.byte	0x04, 0x1c
        /*0086*/ 	.short	(.L_1749 - .L_1748)


	//   ....[0]....
.L_1748:
        /*0088*/ 	.word	0x00000060


	//   ....[1]....
        /*008c*/ 	.word	0x000013e0


	//   ....[2]....
        /*0090*/ 	.word	0x000014b0


	//----- nvinfo : EIATTR_MAX_THREADS
	.align		4
.L_1749:
        /*0094*/ 	.byte	0x04, 0x05
        /*0096*/ 	.short	(.L_1751 - .L_1750)
.L_1750:
        /*0098*/ 	.word	0x00000400
        /*009c*/ 	.word	0x00000001
        /*00a0*/ 	.word	0x00000001


	//----- nvinfo : EIATTR_CRS_STACK_SIZE
	.align		4
.L_1751:
        /*00a4*/ 	.byte	0x04, 0x1e
        /*00a6*/ 	.short	(.L_1753 - .L_1752)
.L_1752:
        /*00a8*/ 	.word	0x00000000


	//----- nvinfo : EIATTR_CBANK_PARAM_SIZE
	.align		4
.L_1753:
        /*00ac*/ 	.byte	0x03, 0x19
        /*00ae*/ 	.short	0x0088


	//----- nvinfo : EIATTR_PARAM_CBANK
	.align		4
        /*00b0*/ 	.byte	0x04, 0x0a
        /*00b2*/ 	.short	(.L_1755 - .L_1754)
	.align		4
.L_1754:
        /*00b4*/ 	.word	index@(.nv.constant0._ZN10layer_norm22ln_bwd_finalize_kernelINS_22Kernel_traits_finalizeILj49152E13__nv_bfloat16fS2_fjLj1024ELj4ENS_18Kernel_traits_baseILj49152ES2_fS2_fjLj1024EEEEEEEvNS_9BwdParamsE)
        /*00b8*/ 	.short	0x0380
        /*00ba*/ 	.short	0x0088


	//----- nvinfo : EIATTR_SW_WAR
	.align		4
.L_1755:
        /*00bc*/ 	.byte	0x04, 0x36
        /*00be*/ 	.short	(.L_1757 - .L_1756)
.L_1756:
        /*00c0*/ 	.word	0x00000008
.L_1757:


//--------------------- .nv.info._ZN10layer_norm13ln_bwd_kernelINS_13Kernel_traitsI13__nv_bfloat16fS2_fjLj49152ELj8ELj1ELj8ELj16ENS_18Kernel_traits_baseILj49152ES2_fS2_fjLj256EEEEEEEvNS_9BwdParamsE --------------------------
	.section	.nv.info._ZN10layer_norm13ln_bwd_kernelINS_13Kernel_traitsI13__nv_bfloat16fS2_fjLj49152ELj8ELj1ELj8ELj16ENS_18Kernel_traits_baseILj49152ES2_fS2_fjLj256EEEEEEEvNS_9BwdParamsE,"",@"SHT_CUDA_INFO"
	.sectionflags	@""
	.align	4


	//----- nvinfo : EIATTR_CUDA_API_VERSION
	.align		4
        /*0000*/ 	.byte	0x04, 0x37
        /*0002*/ 	.short	(.L_1759 - .L_1758)
.L_1758:
        /*0004*/ 	.word	0x00000082


	//----- nvinfo : EIATTR_KPARAM_INFO
	.align		4
.L_1759:
        /*0008*/ 	.byte	0x04, 0x17
        /*000a*/ 	.short	(.L_1761 - .L_1760)
.L_1760:
        /*000c*/ 	.word	0x00000000
        /*0010*/ 	.short	0x0000
        /*0012*/ 	.short	0x0000
        /*0014*/ 	.byte	0x00, 0xf0, 0x21, 0x02


	//----- nvinfo : EIATTR_SPARSE_MMA_MASK
	.align		4
.L_1761:
        /*0018*/ 	.byte	0x03, 0x50
        /*001a*/ 	.short	0x0000


	//----- nvinfo : EIATTR_MAXREG_COUNT
	.align		4
        /*001c*/ 	.byte	0x03, 0x1b
        /*001e*/ 	.short	0x00ff


	//----- nvinfo : EIATTR_NUM_BARRIERS
	.align		4
        /*0020*/ 	.byte	0x02, 0x4c
        /*0022*/ 	.byte	0x01
	.zero		1


	//----- nvinfo : EIATTR_MERCURY_ISA_VERSION
	.align		4
        /*0024*/ 	.byte	0x03, 0x5f
        /*0026*/ 	.short	0x0101


	//----- nvinfo : EIATTR_COOP_GROUP_MASK_REGIDS
	.align		4
        /*0028*/ 	.byte	0x04, 0x29
        /*002a*/ 	.short	(.L_1763 - .L_1762)


	//   ....[0]....
.L_1762:
        /*002c*/ 	.word	0xffffffff


	//   ....[1]....
        /*0030*/ 	.word	0xffffffff


	//   ....[2]....
        /*0034*/ 	.word	0xffffffff


	//   ....[3]....
        /*0038*/ 	.word	0xffffffff


	//   ....[4]....
        /*003c*/ 	.word	0xffffffff


	//   ....[5]....
        /*0040*/ 	.word	0xffffffff


	//   ....[6]....
        /*0044*/ 	.word	0xffffffff


	//   ....[7]....
        /*0048*/ 	.word	0xffffffff


	//   ....[8]....
        /*004c*/ 	.word	0xffffffff


	//   ....[9]....
        /*0050*/ 	.word	0xffffffff


	//   ....[10]....
        /*0054*/ 	.word	0xffffffff


	//   ....[11]....
        /*0058*/ 	.word	0xffffffff


	//   ....[12]....
        /*005c*/ 	.word	0xffffffff


	//   ....[13]....
        /*0060*/ 	.word	0xffffffff


	//   ....[14]....
        /*0064*/ 	.word	0xffffffff


	//   ....[15]....
        /*0068*/ 	.word	0xffffffff


	//   ....[16]....
        /*006c*/ 	.word	0xffffffff


	//   ....[17]....
        /*0070*/ 	.word	0xffffffff


	//   ....[18]....
        /*0074*/ 	.word	0xffffffff


	//   ....[19]....
        /*0078*/ 	.word	0xffffffff


	//----- nvinfo : EIATTR_COOP_GROUP_INSTR_OFFSETS
	.align		4
.L_1763:
        /*007c*/ 	.byte	0x04, 0x28
        /*007e*/ 	.short	(.L_1765 - .L_1764)


	//   ....[0]....
.L_1764:
        /*0080*/ 	.word	0x00002ad0


	//   ....[1]....
        /*0084*/ 	.word	0x00002b10


	//   ....[2]....
        /*0088*/ 	.word	0x00002ca0


	//   ....[3]....
        /*008c*/ 	.word	0x00002ce0


	//   ....[4]....
        /*0090*/ 	.word	0x00002e70


	//   ....[5]....
        /*0094*/ 	.word	0x00002eb0


	//   ....[6]....
        /*0098*/ 	.word	0x00002f00


	//   ....[7]....
        /*009c*/ 	.word	0x00002f10


	//   ....[8]....
        /*00a0*/ 	.word	0x00002f40


	//   ....[9]....
        /*00a4*/ 	.word	0x00002f50


	//   ....[10]....
        /*00a8*/ 	.word	0x00003640


	//   ....[11]....
        /*00ac*/ 	.word	0x00003650


	//   ....[12]....
        /*00b0*/ 	.word	0x00003680


	//   ....[13]....
        /*00b4*/ 	.word	0x00003690


	//   ....[14]....
        /*00b8*/ 	.word	0x000036c0


	//   ....[15]....
        /*00bc*/ 	.word	0x000036d0


	//   ....[16]....
        /*00c0*/ 	.word	0x00003700


	//   ....[17]....
        /*00c4*/ 	.word	0x00003710


	//   ....[18]....
        /*00c8*/ 	.word	0x00003740


	//   ....[19]....
        /*00cc*/ 	.word	0x00003750


	//----- nvinfo : EIATTR_VRC_CTA_INIT_COUNT
	.align		4
.L_1765:
        /*00d0*/ 	.byte	0x02, 0x4a
	.zero		1
	.zero		1


	//----- nvinfo : EIATTR_EXIT_INSTR_OFFSETS
	.align		4
        /*00d4*/ 	.byte	0x04, 0x1c
        /*00d6*/ 	.short	(.L_1767 - .L_1766)


	//   ....[0]....
.L_1766:
        /*00d8*/ 	.word	0x000041c0


	//----- nvinfo : EIATTR_MAX_THREADS
	.align		4
.L_1767:
        /*00dc*/ 	.byte	0x04, 0x05
        /*00de*/ 	.short	(.L_1769 - .L_1768)
.L_1768:
        /*00e0*/ 	.word	0x00000100
        /*00e4*/ 	.word	0x00000001
        /*00e8*/ 	.word	0x00000001


	//----- nvinfo : EIATTR_CRS_STACK_SIZE
	.align		4
.L_1769:
        /*00ec*/ 	.byte	0x04, 0x1e
        /*00ee*/ 	.short	(.L_1771 - .L_1770)
.L_1770:
        /*00f0*/ 	.word	0x00000000


	//----- nvinfo : EIATTR_CBANK_PARAM_SIZE
	.align		4
.L_1771:
        /*00f4*/ 	.byte	0x03, 0x19
        /*00f6*/ 	.short	0x0088


	//----- nvinfo : EIATTR_PARAM_CBANK
	.align		4
        /*00f8*/ 	.byte	0x04, 0x0a
        /*00fa*/ 	.short	(.L_1773 - .L_1772)
	.align		4
.L_1772:
        /*00fc*/ 	.word	index@(.nv.constant0._ZN10layer_norm13ln_bwd_kernelINS_13Kernel_traitsI13__nv_bfloat16fS2_fjLj49152ELj8ELj1ELj8ELj16ENS_18Kernel_traits_baseILj49152ES2_fS2_fjLj256EEEEEEEvNS_9BwdParamsE)
        /*0100*/ 	.short	0x0380
        /*0102*/ 	.short	0x0088


	//----- nvinfo : EIATTR_SW_WAR
	.align		4
.L_1773:
        /*0104*/ 	.byte	0x04, 0x36
        /*0106*/ 	.short	(.L_1775 - .L_1774)
.L_1774:
        /*0108*/ 	.word	0x00000008
.L_1775:


//--------------------- .nv.info._ZN10layer_norm22ln_bwd_finalize_kernelINS_22Kernel_traits_finalizeILj49152E13__nv_bfloat16S2_S2_fjLj1024ELj4ENS_18Kernel_traits_baseILj49152ES2_S2_S2_fjLj1024EEEEEEEvNS_9BwdParamsE --------------------------
	.section	.nv.info._ZN10layer_norm22ln_bwd_finalize_kernelINS_22Kernel_traits_finalizeILj49152E13__nv_bfloat16S2_S2_fjLj1024ELj4ENS_18Kernel_traits_baseILj49152ES2_S2_S2_fjLj1024EEEEEEEvNS_9BwdParamsE,"",@"SHT_CUDA_INFO"
	.sectionflags	@""
	.align	4


	//----- nvinfo : EIATTR_CUDA_API_VERSION
	.align		4
        /*0000*/ 	.byte	0x04, 0x37
        /*0002*/ 	.short	(.L_1777 - .L_1776)
.L_1776:
        /*0004*/ 	.word	0x00000082


	//----- nvinfo : EIATTR_KPARAM_INFO
	.align		4
.L_1777:
        /*0008*/ 	.byte	0x04, 0x17
        /*000a*/ 	.short	(.L_1779 - .L_1778)
.L_1778:
        /*000c*/ 	.word	0x00000000
        /*0010*/ 	.short	0x0000
        /*0012*/ 	.short	0x0000
        /*0014*/ 	.byte	0x00, 0xf0, 0x21, 0x02


	//----- nvinfo : EIATTR_SPARSE_MMA_MASK
	.align		4
.L_1779:
        /*0018*/ 	.byte	0x03, 0x50
        /*001a*/ 	.short	0x0000


	//----- nvinfo : EIATTR_MAXREG_COUNT
	.align		4
        /*001c*/ 	.byte	0x03, 0x1b
        /*001e*/ 	.short	0x0040


	//----- nvinfo : EIATTR_NUM_BARRIERS
	.align		4
        /*0020*/ 	.byte	0x02, 0x4c
        /*0022*/ 	.byte	0x01
	.zero		1


	//----- nvinfo : EIATTR_MERCURY_ISA_VERSION
	.align		4
        /*0024*/ 	.byte	0x03, 0x5f
        /*0026*/ 	.short	0x0101


	//----- nvinfo : EIATTR_COOP_GROUP_MASK_REGIDS
	.align		4
        /*0028*/ 	.byte	0x04, 0x29
        /*002a*/ 	.short	(.L_1781 - .L_1780)


	//   ....[0]....
.L_1780:
        /*002c*/ 	.word	0xffffffff


	//   ....[1]....
        /*0030*/ 	.word	0xffffffff


	//   ....[2]....
        /*0034*/ 	.word	0xffffffff


	//   ....[3]....
        /*0038*/ 	.word	0xffffffff


	//   ....[4]....
        /*003c*/ 	.word	0xffffffff


	//   ....[5]....
        /*0040*/ 	.word	0xffffffff


	//   ....[6]....
        /*0044*/ 	.word	0xffffffff


	//   ....[7]....
        /*0048*/ 	.word	0xffffffff


	//   ....[8]....
        /*004c*/ 	.word	0xffffffff


	//   ....[9]....
        /*0050*/ 	.word	0xffffffff


	//----- nvinfo : EIATTR_COOP_GROUP_INSTR_OFFSETS
	.align		4
.L_1781:
        /*0054*/ 	.byte	0x04, 0x28
        /*0056*/ 	.short	(.L_1783 - .L_1782)


	//   ....[0]....
.L_1782:
        /*0058*/ 	.word	0x00001270


	//   ....[1]....
        /*005c*/ 	.word	0x00001280


	//   ....[2]....
        /*0060*/ 	.word	0x000012b0


	//   ....[3]....
        /*0064*/ 	.word	0x000012c0


	//   ....[4]....
        /*0068*/ 	.word	0x000012f0


	//   ....[5]....
        /*006c*/ 	.word	0x00001300


	//   ....[6]....
        /*0070*/ 	.word	0x00001330


	//   ....[7]....
        /*0074*/ 	.word	0x00001340


	//   ....[8]....
        /*0078*/ 	.word	0x00001370


	//   ....[9]....
        /*007c*/ 	.word	0x00001380


	//----- nvinfo : EIATTR_VRC_CTA_INIT_COUNT
	.align		4
.L_1783:
        /*0080*/ 	.byte	0x02, 0x4a
	.zero		1
	.zero		1


	//----- nvinfo : EIATTR_EXIT_INSTR_OFFSETS
	.align		4
        /*0084*/ 	.byte	0x04, 0x1c
        /*0086*/ 	.short	(.L_1785 - .L_1784)


	//   ....[0]....
.L_1784:
        /*0088*/ 	.word	0x00000060


	//   ....[1]....
        /*008c*/ 	.word	0x000013e0


	//   ....[2]....
        /*0090*/ 	.word	0x000014b0


	//----- nvinfo : EIATTR_MAX_THREADS
	.align		4
.L_1785:
        /*0094*/ 	.byte	0x04, 0x05
        /*0096*/ 	.short	(.L_1787 - .L_1786)
.L_1786:
        /*0098*/ 	.word	0x00000400
        /*009c*/ 	.word	0x00000001
        /*00a0*/ 	.word	0x00000001


	//----- nvinfo : EIATTR_CRS_STACK_SIZE
	.align		4
.L_1787:
        /*00a4*/ 	.byte	0x04, 0x1e
        /*00a6*/ 	.short	(.L_1789 - .L_1788)
.L_1788:
        /*00a8*/ 	.word	0x00000000


	//----- nvinfo : EIATTR_CBANK_PARAM_SIZE
	.align		4
.L_1789:
        /*00ac*/ 	.byte	0x03, 0x19
        /*00ae*/ 	.short	0x0088


	//----- nvinfo : EIATTR_PARAM_CBANK
	.align		4
        /*00b0*/ 	.byte	0x04, 0x0a
        /*00b2*/ 	.short	(.L_1791 - .L_1790)
	.align		4
.L_1790:
        /*00b4*/ 	.word	index@(.nv.constant0._ZN10layer_norm22ln_bwd_finalize_kernelINS_22Kernel_traits_finalizeILj49152E13__nv_bfloat16S2_S2_fjLj1024ELj4ENS_18Kernel_traits_baseILj49152ES2_S2_S2_fjLj1024EEEEEEEvNS_9BwdParamsE)
        /*00b8*/ 	.short	0x0380
        /*00ba*/ 	.short	0x0088


	//----- nvinfo : EIATTR_SW_WAR
	.align		4
.L_1791:
        /*00bc*/ 	.byte	0x04, 0x36
        /*00be*/ 	.short	(.L_1793 - .L_1792)
.L_1792:
        /*00c0*/ 	.word	0x00000008
.L_1793:


//--------------------- .nv.info._ZN10layer_norm13ln_bwd_kernelINS_13Kernel_traitsI13__nv_bfloat16S2_S2_fjLj49152ELj8ELj1ELj8ELj16ENS_18Kernel_traits_baseILj49152ES2_S2_S2_fjLj256EEEEEEEvNS_9BwdParamsE --------------------------
	.section	.nv.info._ZN10layer_norm13ln_bwd_kernelINS_13Kernel_traitsI13__nv_bfloat16S2_S2_fjLj49152ELj8ELj1ELj8ELj16ENS_18Kernel_traits_baseILj49152ES2_S2_S2_fjLj256EEEEEEEvNS_9BwdParamsE,"",@"SHT_CUDA_INFO"
	.sectionflags	@""
	.align	4


	//----- nvinfo : EIATTR_CUDA_API_VERSION
	.align		4
        /*0000*/ 	.byte	0x04, 0x37
        /*0002*/ 	.short	(.L_1795 - .L_1794)
.L_1794:
        /*0004*/ 	.word	0x00000082


	//----- nvinfo : EIATTR_KPARAM_INFO
	.align		4
.L_1795:
        /*0008*/ 	.byte	0x04, 0x17
        /*000a*/ 	.short	(.L_1797 - .L_1796)
.L_1796:
        /*000c*/ 	.word	0x00000000
        /*0010*/ 	.short	0x0000
        /*0012*/ 	.short	0x0000
        /*0014*/ 	.byte	0x00, 0xf0, 0x21, 0x02


	//----- nvinfo : EIATTR_SPARSE_MMA_MASK
	.align		4
.L_1797:
        /*0018*/ 	.byte	0x03, 0x50
        /*001a*/ 	.short	0x0000


	//----- nvinfo : EIATTR_MAXREG_COUNT
	.align		4
        /*001c*/ 	.byte	0x03, 0x1b
        /*001e*/ 	.short	0x00ff


	//----- nvinfo : EIATTR_NUM_BARRIERS
	.align		4
        /*0020*/ 	.byte	0x02, 0x4c
        /*0022*/ 	.byte	0x01
	.zero		1


	//----- nvinfo : EIATTR_MERCURY_ISA_VERSION
	.align		4
        /*0024*/ 	.byte	0x03, 0x5f
        /*0026*/ 	.short	0x0101


	//----- nvinfo : EIATTR_COOP_GROUP_MASK_REGIDS
	.align		4
        /*0028*/ 	.byte	0x04, 0x29
        /*002a*/ 	.short	(.L_1799 - .L_1798)


	//   ....[0]....
.L_1798:
        /*002c*/ 	.word	0xffffffff


	//   ....[1]....
        /*0030*/ 	.word	0xffffffff


	//   ....[2]....
        /*0034*/ 	.word	0xffffffff


	//   ....[3]....
        /*0038*/ 	.word	0xffffffff


	//   ....[4]....
        /*003c*/ 	.word	0xffffffff


	//   ....[5]....
        /*0040*/ 	.word	0xffffffff


	//   ....[6]....
        /*0044*/ 	.word	0xffffffff


	//   ....[7]....
        /*0048*/ 	.word	0xffffffff


	//   ....[8]....
        /*004c*/ 	.word	0xffffffff


	//   ....[9]....
        /*0050*/ 	.word	0xffffffff


	//   ....[10]....
        /*0054*/ 	.word	0xffffffff


	//   ....[11]....
        /*0058*/ 	.word	0xffffffff


	//   ....[12]....
        /*005c*/ 	.word	0xffffffff


	//   ....[13]....
        /*0060*/ 	.word	0xffffffff


	//   ....[14]....
        /*0064*/ 	.word	0xffffffff


	//   ....[15]....
        /*0068*/ 	.word	0xffffffff


	//   ....[16]....
        /*006c*/ 	.word	0xffffffff


	//   ....[17]....
        /*0070*/ 	.word	0xffffffff


	//   ....[18]....
        /*0074*/ 	.word	0xffffffff


	//   ....[19]....
        /*0078*/ 	.word	0xffffffff


	//----- nvinfo : EIATTR_COOP_GROUP_INSTR_OFFSETS
	.align		4
.L_1799:
        /*007c*/ 	.byte	0x04, 0x28
        /*007e*/ 	.short	(.L_1801 - .L_1800)


	//   ....[0]....
.L_1800:
        /*0080*/ 	.word	0x00002990


	//   ....[1]....
        /*0084*/ 	.word	0x000029d0


	//   ....[2]....
        /*0088*/ 	.word	0x00002b60


	//   ....[3]....
        /*008c*/ 	.word	0x00002ba0


	//   ....[4]....
        /*0090*/ 	.word	0x00002d30


	//   ....[5]....
        /*0094*/ 	.word	0x00002d70


	//   ....[6]....
        /*0098*/ 	.word	0x00002db0


	//   ....[7]....
        /*009c*/ 	.word	0x00002dc0


	//   ....[8]....
        /*00a0*/ 	.word	0x00002e00


	//   ....[9]....
        /*00a4*/ 	.word	0x00002e10


	//   ....[10]....
        /*00a8*/ 	.word	0x00003500


	//   ....[11]....
        /*00ac*/ 	.word	0x00003510


	//   ....[12]....
        /*00b0*/ 	.word	0x00003540


	//   ....[13]....
        /*00b4*/ 	.word	0x00003550


	//   ....[14]....
        /*00b8*/ 	.word	0x00003580


	//   ....[15]....
        /*00bc*/ 	.word	0x00003590


	//   ....[16]....
        /*00c0*/ 	.word	0x000035c0


	//   ....[17]....
        /*00c4*/ 	.word	0x000035d0


	//   ....[18]....
        /*00c8*/ 	.word	0x00003600


	//   ....[19]....
        /*00cc*/ 	.word	0x00003610


	//----- nvinfo : EIATTR_VRC_CTA_INIT_COUNT
	.align		4
.L_1801:
        /*00d0*/ 	.byte	0x02, 0x4a
	.zero		1
	.zero		1


	//----- nvinfo : EIATTR_EXIT_INSTR_OFFSETS
	.align		4
        /*00d4*/ 	.byte	0x04, 0x1c
        /*00d6*/ 	.short	(.L_1803 - .L_1802)


	//   ....[0]....
.L_1802:
        /*00d8*/ 	.word	0x000040a0


	//----- nvinfo : EIATTR_MAX_THREADS
	.align		4
.L_1803:
        /*00dc*/ 	.byte	0x04, 0x05
        /*00de*/ 	.short	(.L_1805 - .L_1804)
.L_1804:
        /*00e0*/ 	.word	0x00000100
        /*00e4*/ 	.word	0x00000001
        /*00e8*/ 	.word	0x00000001


	//----- nvinfo : EIATTR_CRS_STACK_SIZE
	.align		4
.L_1805:
        /*00ec*/ 	.byte	0x04, 0x1e
        /*00ee*/ 	.short	(.L_1807 - .L_1806)
.L_1806:
        /*00f0*/ 	.word	0x00000000


	//----- nvinfo : EIATTR_CBANK_PARAM_SIZE
	.align		4
.L_1807:
        /*00f4*/ 	.byte	0x03, 0x19
        /*00f6*/ 	.short	0x0088


	//----- nvinfo : EIATTR_PARAM_CBANK
	.align		4
        /*00f8*/ 	.byte	0x04, 0x0a
        /*00fa*/ 	.short	(.L_1809 - .L_1808)
	.align		4
.L_1808:
        /*00fc*/ 	.word	index@(.nv.constant0._ZN10layer_norm13ln_bwd_kernelINS_13Kernel_traitsI13__nv_bfloat16S2_S2_fjLj49152ELj8ELj1ELj8ELj16ENS_18Kernel_traits_baseILj49152ES2_S2_S2_fjLj256EEEEEEEvNS_9BwdParamsE)
        /*0100*/ 	.short	0x0380
        /*0102*/ 	.short	0x0088


	//----- nvinfo : EIATTR_SW_WAR
	.align		4
.L_1809:
        /*0104*/ 	.byte	0x04, 0x36
        /*0106*/ 	.short	(.L_1811 - .L_1810)
.L_1810:
        /*0108*/ 	.word	0x00000008
.L_1811:


//--------------------- .nv.info._ZN10layer_norm22ln_bwd_finalize_kernelINS_22Kernel_traits_finalizeILj49152E6__halffS2_fjLj1024ELj4ENS_18Kernel_traits_baseILj49152ES2_fS2_fjLj1024EEEEEEEvNS_9BwdParamsE --------------------------
	.section	.nv.info._ZN10layer_norm22ln_bwd_finalize_kernelINS_22Kernel_traits_finalizeILj49152E6__halffS2_fjLj1024ELj4ENS_18Kernel_traits_baseILj49152ES2_fS2_fjLj1024EEEEEEEvNS_9BwdParamsE,"",@"SHT_CUDA_INFO"
	.sectionflags	@""
	.align	4


	//----- nvinfo : EIATTR_CUDA_API_VERSION
	.align		4
        /*0000*/ 	.byte	0x04, 0x37
        /*0002*/ 	.short	(.L_1813 - .L_1812)
.L_1812:
        /*0004*/ 	.word	0x00000082


	//----- nvinfo : EIATTR_KPARAM_INFO
	.align		4
.L_1813:
        /*0008*/ 	.byte	0x04, 0x17
        /*000a*/ 	.short	(.L_1815 - .L_1814)
.L_1814:
        /*000c*/ 	.word	0x00000000
        /*0010*/ 	.short	0x0000
        /*0012*/ 	.short	0x0000
        /*0014*/ 	.byte	0x00, 0xf0, 0x21, 0x02


	//----- nvinfo : EIATTR_SPARSE_MMA_MASK
	.align		4
.L_1815:
        /*0018*/ 	.byte	0x03, 0x50
        /*001a*/ 	.short	0x0000


	//----- nvinfo : EIATTR_MAXREG_COUNT
	.align		4
        /*001c*/ 	.byte	0x03, 0x1b
        /*001e*/ 	.short	0x0040


	//----- nvinfo : EIATTR_NUM_BARRIERS
	.align		4
        /*0020*/ 	.byte	0x02, 0x4c
        /*0022*/ 	.byte	0x01
	.zero		1


	//----- nvinfo : EIATTR_MERCURY_ISA_VERSION
	.align		4
        /*0024*/ 	.byte	0x03, 0x5f
        /*0026*/ 	.short	0x0101


	//----- nvinfo : EIATTR_COOP_GROUP_MASK_REGIDS
	.align		4
        /*0028*/ 	.byte	0x04, 0x29
        /*002a*/ 	.short	(.L_1817 - .L_1816)


	//   ....[0]....
.L_1816:
        /*002c*/ 	.word	0xffffffff


	//   ....[1]....
        /*0030*/ 	.word	0xffffffff


	//   ....[2]....
        /*0034*/ 	.word	0xffffffff


	//   ....[3]....
        /*0038*/ 	.word	0xffffffff


	//   ....[4]....
        /*003c*/ 	.word	0xffffffff


	//   ....[5]....
        /*0040*/ 	.word	0xffffffff


	//   ....[6]....
        /*0044*/ 	.word	0xffffffff


	//   ....[7]....
        /*0048*/ 	.word	0xffffffff


	//   ....[8]....
        /*004c*/ 	.word	0xffffffff


	//   ....[9]....
        /*0050*/ 	.word	0xffffffff


	//----- nvinfo : EIATTR_COOP_GROUP_INSTR_OFFSETS
	.align		4
.L_1817:
        /*0054*/ 	.byte	0x04, 0x28
        /*0056*/ 	.short	(.L_1819 - .L_1818)


	//   ....[0]....
.L_1818:
        /*0058*/ 	.word	0x00001270


	//   ....[1]....
        /*005c*/ 	.word	0x00001280


	//   ....[2]....
        /*0060*/ 	.word	0x000012b0


	//   ....[3]....
        /*0064*/ 	.word	0x000012c0


	//   ....[4]....
        /*0068*/ 	.word	0x000012f0


	//   ....[5]....
        /*006c*/ 	.word	0x00001300


	//   ....[6]....
        /*0070*/ 	.word	0x00001330


	//   ....[7]....
        /*0074*/ 	.word	0x00001340


	//   ....[8]....
        /*0078*/ 	.word	0x00001370


	//   ....[9]....
        /*007c*/ 	.word	0x00001380


	//----- nvinfo : EIATTR_VRC_CTA_INIT_COUNT
	.align		4
.L_1819:
        /*0080*/ 	.byte	0x02, 0x4a
	.zero		1
	.zero		1


	//----- nvinfo : EIATTR_EXIT_INSTR_OFFSETS
	.align		4
        /*0084*/ 	.byte	0x04, 0x1c
        /*0086*/ 	.short	(.L_1821 - .L_1820)


	//   ....[0]....
.L_1820:
        /*0088*/ 	.word	0x00000060


	//   ....[1]....
        /*008c*/ 	.word	0x000013e0


	//   ....[2]....
        /*0090*/ 	.word	0x000014b0


	//----- nvinfo : EIATTR_MAX_THREADS
	.align		4
.L_1821:
        /*0094*/ 	.byte	0x04, 0x05
        /*0096*/ 	.short	(.L_1823 - .L_1822)
.L_1822:
        /*0098*/ 	.word	0x00000400
        /*009c*/ 	.word	0x00000001
        /*00a0*/ 	.word	0x00000001


	//----- nvinfo : EIATTR_CRS_STACK_SIZE
	.align		4
.L_1823:
        /*00a4*/ 	.byte	0x04, 0x1e
        /*00a6*/ 	.short	(.L_1825 - .L_1824)
.L_1824:
        /*00a8*/ 	.word	0x00000000


	//----- nvinfo : EIATTR_CBANK_PARAM_SIZE
	.align		4
.L_1825:
        /*00ac*/ 	.byte	0x03, 0x19
        /*00ae*/ 	.short	0x0088


	//----- nvinfo : EIATTR_PARAM_CBANK
	.align		4
        /*00b0*/ 	.byte	0x04, 0x0a
        /*00b2*/ 	.short	(.L_1827 - .L_1826)
	.align		4
.L_1826:
        /*00b4*/ 	.word	index@(.nv.constant0._ZN10layer_norm22ln_bwd_finalize_kernelINS_22Kernel_traits_finalizeILj49152E6__halffS2_fjLj1024ELj4ENS_18Kernel_traits_baseILj49152ES2_fS2_fjLj1024EEEEEEEvNS_9BwdParamsE)
        /*00b8*/ 	.short	0x0380
        /*00ba*/ 	.short	0x0088


	//----- nvinfo : EIATTR_SW_WAR
	.align		4
.L_1827:
        /*00bc*/ 	.byte	0x04, 0x36
        /*00be*/ 	.short	(.L_1829 - .L_1828)
.L_1828:
        /*00c0*/ 	.word	0x00000008
.L_1829:


//--------------------- .nv.info._ZN10layer_norm13ln_bwd_kernelINS_13Kernel_traitsI6__halffS2_fjLj49152ELj8ELj1ELj8ELj16ENS_18Kernel_traits_baseILj49152ES2_fS2_fjLj256EEEEEEEvNS_9BwdParamsE --------------------------
	.section	.nv.info._ZN10layer_norm13ln_bwd_kernelINS_13Kernel_traitsI6__halffS2_fjLj49152ELj8ELj1ELj8ELj16ENS_18Kernel_traits_baseILj49152ES2_fS2_fjLj256EEEEEEEvNS_9BwdParamsE,"",@"SHT_CUDA_INFO"
	.sectionflags	@""
	.align	4


	//----- nvinfo : EIATTR_CUDA_API_VERSION
	.align		4
        /*0000*/ 	.byte	0x04, 0x37
        /*0002*/ 	.short	(.L_1831 - .L_1830)
.L_1830:
        /*0004*/ 	.word	0x00000082


	//----- nvinfo : EIATTR_KPARAM_INFO
	.align		4
.L_1831:
        /*0008*/ 	.byte	0x04, 0x17
        /*000a*/ 	.short	(.L_1833 - .L_1832)
.L_1832:
        /*000c*/ 	.word	0x00000000
        /*0010*/ 	.short	0x0000
        /*0012*/ 	.short	0x0000
        /*0014*/ 	.byte	0x00, 0xf0, 0x21, 0x02


	//----- nvinfo : EIATTR_SPARSE_MMA_MASK
	.align		4
.L_1833:
        /*0018*/ 	.byte	0x03, 0x50
        /*001a*/ 	.short	0x0000


	//----- nvinfo : EIATTR_MAXREG_COUNT
	.align		4
        /*001c*/ 	.byte	0x03, 0x1b
        /*001e*/ 	.short	0x00ff


	//----- nvinfo : EIATTR_NUM_BARRIERS
	.align		4
        /*0020*/ 	.byte	0x02, 0x4c
        /*0022*/ 	.byte	0x01
	.zero		1


	//----- nvinfo : EIATTR_MERCURY_ISA_VERSION
	.align		4
        /*0024*/ 	.byte	0x03, 0x5f
        /*0026*/ 	.short	0x0101


	//----- nvinfo : EIATTR_COOP_GROUP_MASK_REGIDS
	.align		4
        /*0028*/ 	.byte	0x04, 0x29
        /*002a*/ 	.short	(.L_1835 - .L_1834)


	//   ....[0]....
.L_1834:
        /*002c*/ 	.word	0xffffffff


	//   ....[1]....
        /*0030*/ 	.word	0xffffffff


	//   ....[2]....
        /*0034*/ 	.word	0xffffffff


	//   ....[3]....
        /*0038*/ 	.word	0xffffffff


	//   ....[4]....
        /*003c*/ 	.word	0xffffffff


	//   ....[5]....
        /*0040*/ 	.word	0xffffffff


	//   ....[6]....
        /*0044*/ 	.word	0xffffffff


	//   ....[7]....
        /*0048*/ 	.word	0xffffffff


	//   ....[8]....
        /*004c*/ 	.word	0xffffffff


	//   ....[9]....
        /*0050*/ 	.word	0xffffffff


	//   ....[10]....
        /*0054*/ 	.word	0xffffffff


	//   ....[11]....
        /*0058*/ 	.word	0xffffffff


	//   ....[12]....
        /*005c*/ 	.word	0xffffffff


	//   ....[13]....
        /*0060*/ 	.word	0xffffffff


	//   ....[14]....
        /*0064*/ 	.word	0xffffffff


	//   ....[15]....
        /*0068*/ 	.word	0xffffffff


	//   ....[16]....
        /*006c*/ 	.word	0xffffffff


	//   ....[17]....
        /*0070*/ 	.word	0xffffffff


	//   ....[18]....
        /*0074*/ 	.word	0xffffffff


	//   ....[19]....
        /*0078*/ 	.word	0xffffffff


	//----- nvinfo : EIATTR_COOP_GROUP_INSTR_OFFSETS
	.align		4
.L_1835:
        /*007c*/ 	.byte	0x04, 0x28
        /*007e*/ 	.short	(.L_1837 - .L_1836)


	//   ....[0]....
.L_1836:
        /*0080*/ 	.word	0x00002bd0


	//   ....[1]....
        /*0084*/ 	.word	0x00002c10


	//   ....[2]....
        /*0088*/ 	.word	0x00002da0


	//   ....[3]....
        /*008c*/ 	.word	0x00002de0


	//   ....[4]....
        /*0090*/ 	.word	0x00002f70


	//   ....[5]....
        /*0094*/ 	.word	0x00002fb0


	//   ....[6]....
        /*0098*/ 	.word	0x00003000


	//   ....[7]....
        /*009c*/ 	.word	0x00003010


	//   ....[8]....
        /*00a0*/ 	.word	0x00003040


	//   ....[9]....
        /*00a4*/ 	.word	0x00003050


	//   ....[10]....
        /*00a8*/ 	.word	0x00003740


	//   ....[11]....
        /*00ac*/ 	.word	0x00003750


	//   ....[12]....
        /*00b0*/ 	.word	0x00003780


	//   ....[13]....
        /*00b4*/ 	.word	0x00003790


	//   ....[14]....
        /*00b8*/ 	.word	0x000037c0


	//   ....[15]....
        /*00bc*/ 	.word	0x000037d0


	//   ....[16]....
        /*00c0*/ 	.word	0x00003800


	//   ....[17]....
        /*00c4*/ 	.word	0x00003810


	//   ....[18]....
        /*00c8*/ 	.word	0x00003840


	//   ....[19]....
        /*00cc*/ 	.word	0x00003850


	//----- nvinfo : EIATTR_VRC_CTA_INIT_COUNT
	.align		4
.L_1837:
        /*00d0*/ 	.byte	0x02, 0x4a
	.zero		1
	.zero		1


	//----- nvinfo : EIATTR_EXIT_INSTR_OFFSETS
	.align		4
        /*00d4*/ 	.byte	0x04, 0x1c
        /*00d6*/ 	.short	(.L_1839 - .L_1838)


	//   ....[0]....
.L_1838:
        /*00d8*/ 	.word	0x000042b0


	//----- nvinfo : EIATTR_MAX_THREADS
	.align		4
.L_1839:
        /*00dc*/ 	.byte	0x04, 0x05
        /*00de*/ 	.short	(.L_1841 - .L_1840)
.L_1840:
        /*00e0*/ 	.word	0x00000100
        /*00e4*/ 	.word	0x00000001
        /*00e8*/ 	.word	0x00000001


	//----- nvinfo : EIATTR_CRS_STACK_SIZE
	.align		4
.L_1841:
        /*00ec*/ 	.byte	0x04, 0x1e
        /*00ee*/ 	.short	(.L_1843 - .L_1842)
.L_1842:
        /*00f0*/ 	.word	0x00000000


	//----- nvinfo : EIATTR_CBANK_PARAM_SIZE
	.align		4
.L_1843:
        /*00f4*/ 	.byte	0x03, 0x19
        /*00f6*/ 	.short	0x0088


	//----- nvinfo : EIATTR_PARAM_CBANK
	.align		4
        /*00f8*/ 	.byte	0x04, 0x0a
        /*00fa*/ 	.short	(.L_1845 - .L_1844)
	.align		4
.L_1844:
        /*00fc*/ 	.word	index@(.nv.constant0._ZN10layer_norm13ln_bwd_kernelINS_13Kernel_traitsI6__halffS2_fjLj49152ELj8ELj1ELj8ELj16ENS_18Kernel_traits_baseILj49152ES2_fS2_fjLj256EEEEEEEvNS_9BwdParamsE)
        /*0100*/ 	.short	0x0380
        /*0102*/ 	.short	0x0088


	//----- nvinfo : EIATTR_SW_WAR
	.align		4
.L_1845:
        /*0104*/ 	.byte	0x04, 0x36
        /*0106*/ 	.short	(.L_1847 - .L_1846)
.L_1846:
        /*0108*/ 	.word	0x00000008
.L_1847:


//--------------------- .nv.info._ZN10layer_norm22ln_bwd_finalize_kernelINS_22Kernel_traits_finalizeILj49152E6__halfS2_S2_fjLj1024ELj4ENS_18Kernel_traits_baseILj49152ES2_S2_S2_fjLj1024EEEEEEEvNS_9BwdParamsE --------------------------
	.section	.nv.info._ZN10layer_norm22ln_bwd_finalize_kernelINS_22Kernel_traits_finalizeILj49152E6__halfS2_S2_fjLj1024ELj4ENS_18Kernel_traits_baseILj49152ES2_S2_S2_fjLj1024EEEEEEEvNS_9BwdParamsE,"",@"SHT_CUDA_INFO"
	.sectionflags	@""
	.align	4


	//----- nvinfo : EIATTR_CUDA_API_VERSION
	.align		4
        /*0000*/ 	.byte	0x04, 0x37
        /*0002*/ 	.short	(.L_1849 - .L_1848)
.L_1848:
        /*0004*/ 	.word	0x00000082


	//----- nvinfo : EIATTR_KPARAM_INFO
	.align		4
.L_1849:
        /*0008*/ 	.byte	0x04, 0x17
        /*000a*/ 	.short	(.L_1851 - .L_1850)
.L_1850:
        /*000c*/ 	.word	0x00000000
        /*0010*/ 	.short	0x0000
        /*0012*/ 	.short	0x0000
        /*0014*/ 	.byte	0x00, 0xf0, 0x21, 0x02


	//----- nvinfo : EIATTR_SPARSE_MMA_MASK
	.align		4
.L_1851:
        /*0018*/ 	.byte	0x03, 0x50
        /*001a*/ 	.short	0x0000


	//----- nvinfo : EIATTR_MAXREG_COUNT
	.align		4
        /*001c*/ 	.byte	0x03, 0x1b
        /*001e*/ 	.short	0x0040


	//----- nvinfo : EIATTR_NUM_BARRIERS
	.align		4
        /*0020*/ 	.byte	0x02, 0x4c
        /*0022*/ 	.byte	0x01
	.zero		1


	//----- nvinfo : EIATTR_MERCURY_ISA_VERSION
	.align		4
        /*0024*/ 	.byte	0x03, 0x5f
        /*0026*/ 	.short	0x0101


	//----- nvinfo : EIATTR_COOP_GROUP_MASK_REGIDS
	.align		4
        /*0028*/ 	.byte	0x04, 0x29
        /*002a*/ 	.short	(.L_1853 - .L_1852)


	//   ....[0]....
.L_1852:
        /*002c*/ 	.word	0xffffffff


	//   ....[1]....
        /*0030*/ 	.word	0xffffffff


	//   ....[2]....
        /*0034*/ 	.word	0xffffffff


	//   ....[3]....
        /*0038*/ 	.word	0xffffffff


	//   ....[4]....
        /*003c*/ 	.word	0xffffffff


	//   ....[5]....
        /*0040*/ 	.word	0xffffffff


	//   ....[6]....
        /*0044*/ 	.word	0xffffffff


	//   ....[7]....
        /*0048*/ 	.word	0xffffffff


	//   ....[8]....
        /*004c*/ 	.word	0xffffffff


	//   ....[9]....
        /*0050*/ 	.word	0xffffffff


	//----- nvinfo : EIATTR_COOP_GROUP_INSTR_OFFSETS
	.align		4
.L_1853:
        /*0054*/ 	.byte	0x04, 0x28
        /*0056*/ 	.short	(.L_1855 - .L_1854)


	//   ....[0]....
.L_1854:
        /*0058*/ 	.word	0x00001270


	//   ....[1]....
        /*005c*/ 	.word	0x00001280


	//   ....[2]....
        /*0060*/ 	.word	0x000012b0


	//   ....[3]....
        /*0064*/ 	.word	0x000012c0


	//   ....[4]....
        /*0068*/ 	.word	0x000012f0


	//   ....[5]....
        /*006c*/ 	.word	0x00001300


	//   ....[6]....
        /*0070*/ 	.word	0x00001330


	//   ....[7]....
        /*0074*/ 	.word	0x00001340


	//   ....[8]....
        /*0078*/ 	.word	0x00001370


	//   ....[9]....
        /*007c*/ 	.word	0x00001380


	//----- nvinfo : EIATTR_VRC_CTA_INIT_COUNT
	.align		4
.L_1855:
        /*0080*/ 	.byte	0x02, 0x4a
	.zero		1
	.zero		1


	//----- nvinfo : EIATTR_EXIT_INSTR_OFFSETS
	.align		4
        /*0084*/ 	.byte	0x04, 0x1c
        /*0086*/ 	.short	(.L_1857 - .L_1856)


	//   ....[0]....
.L_1856:
        /*0088*/ 	.word	0x00000060


	//   ....[1]....
        /*008c*/ 	.word	0x000013e0


	//   ....[2]....
        /*0090*/ 	.word	0x000014b0


	//----- nvinfo : EIATTR_MAX_THREADS
	.align		4
.L_1857:
        /*0094*/ 	.byte	0x04, 0x05
        /*0096*/ 	.short	(.L_1859 - .L_1858)
.L_1858:
        /*0098*/ 	.word	0x00000400
        /*009c*/ 	.word	0x00000001
        /*00a0*/ 	.word	0x00000001


	//----- nvinfo : EIATTR_CRS_STACK_SIZE
	.align		4
.L_1859:
        /*00a4*/ 	.byte	0x04, 0x1e
        /*00a6*/ 	.short	(.L_1861 - .L_1860)
.L_1860:
        /*00a8*/ 	.word	0x00000000


	//----- nvinfo : EIATTR_CBANK_PARAM_SIZE
	.align		4
.L_1861:
        /*00ac*/ 	.byte	0x03, 0x19
        /*00ae*/ 	.short	0x0088


	//----- nvinfo : EIATTR_PARAM_CBANK
	.align		4
        /*00b0*/ 	.byte	0x04, 0x0a
        /*00b2*/ 	.short	(.L_1863 - .L_1862)
	.align		4
.L_1862:
        /*00b4*/ 	.word	index@(.nv.constant0._ZN10layer_norm22ln_bwd_finalize_kernelINS_22Kernel_traits_finalizeILj49152E6__halfS2_S2_fjLj1024ELj4ENS_18Kernel_traits_baseILj49152ES2_S2_S2_fjLj1024EEEEEEEvNS_9BwdParamsE)
        /*00b8*/ 	.short	0x0380
        /*00ba*/ 	.short	0x0088


	//----- nvinfo : EIATTR_SW_WAR
	.align		4
.L_1863:
        /*00bc*/ 	.byte	0x04, 0x36
        /*00be*/ 	.short	(.L_1865 - .L_1864)
.L_1864:
        /*00c0*/ 	.word	0x00000008
.L_1865:


//--------------------- .nv.info._ZN10layer_norm13ln_bwd_kernelINS_13Kernel_traitsI6__halfS2_S2_fjLj49152ELj8ELj1ELj8ELj16ENS_18Kernel_traits_baseILj49152ES2_S2_S2_fjLj256EEEEEEEvNS_9BwdParamsE --------------------------
	.section	.nv.info._ZN10layer_norm13ln_bwd_kernelINS_13Kernel_traitsI6__halfS2_S2_fjLj49152ELj8ELj1ELj8ELj16ENS_18Kernel_traits_baseILj49152ES2_S2_S2_fjLj256EEEEEEEvNS_9BwdParamsE,"",@"SHT_CUDA_INFO"
	.sectionflags	@""
	.align	4


	//----- nvinfo : EIATTR_CUDA_API_VERSION
	.align		4
        /*0000*/ 	.byte	0x04, 0x37
        /*0002*/ 	.short	(.L_1867 - .L_1866)
.L_1866:
        /*0004*/ 	.word	0x00000082


	//----- nvinfo : EIATTR_KPARAM_INFO
	.align		4
.L_1867:
        /*0008*/ 	.byte	0x04, 0x17
        /*000a*/ 	.short	(.L_1869 - .L_1868)
.L_1868:
        /*000c*/ 	.word	0x00000000
        /*0010*/ 	.short	0x0000
        /*0012*/ 	.short	0x0000
        /*0014*/ 	.byte	0x00, 0xf0, 0x21, 0x02


	//----- nvinfo : EIATTR_SPARSE_MMA_MASK
	.align		4
.L_1869:
        /*0018*/ 	.byte	0x03, 0x50
        /*001a*/ 	.short	0x0000


	//----- nvinfo : EIATTR_MAXREG_COUNT
	.align		4
        /*001c*/ 	.byte	0x03, 0x1b
        /*001e*/ 	.short	0x00ff


	//----- nvinfo : EIATTR_NUM_BARRIERS
	.align		4
        /*0020*/ 	.byte	0x02, 0x4c
        /*0022*/ 	.byte	0x01
	.zero		1


	//----- nvinfo : EIATTR_MERCURY_ISA_VERSION
	.align		4
        /*0024*/ 	.byte	0x03, 0x5f
        /*0026*/ 	.short	0x0101


	//----- nvinfo : EIATTR_COOP_GROUP_MASK_REGIDS
	.align		4
        /*0028*/ 	.byte	0x04, 0x29
        /*002a*/ 	.short	(.L_1871 - .L_1870)


	//   ....[0]....
.L_1870:
        /*002c*/ 	.word	0xffffffff


	//   ....[1]....
        /*0030*/ 	.word	0xffffffff


	//   ....[2]....
        /*0034*/ 	.word	0xffffffff


	//   ....[3]....
        /*0038*/ 	.word	0xffffffff


	//   ....[4]....
        /*003c*/ 	.word	0xffffffff


	//   ....[5]....
        /*0040*/ 	.word	0xffffffff


	//   ....[6]....
        /*0044*/ 	.word	0xffffffff


	//   ....[7]....
        /*0048*/ 	.word	0xffffffff


	//   ....[8]....
        /*004c*/ 	.word	0xffffffff


	//   ....[9]....
        /*0050*/ 	.word	0xffffffff


	//   ....[10]....
        /*0054*/ 	.word	0xffffffff


	//   ....[11]....
        /*0058*/ 	.word	0xffffffff


	//   ....[12]....
        /*005c*/ 	.word	0xffffffff


	//   ....[13]....
        /*0060*/ 	.word	0xffffffff


	//   ....[14]....
        /*0064*/ 	.word	0xffffffff


	//   ....[15]....
        /*0068*/ 	.word	0xffffffff


	//   ....[16]....
        /*006c*/ 	.word	0xffffffff


	//   ....[17]....
        /*0070*/ 	.word	0xffffffff


	//   ....[18]....
        /*0074*/ 	.word	0xffffffff


	//   ....[19]....
        /*0078*/ 	.word	0xffffffff


	//----- nvinfo : EIATTR_COOP_GROUP_INSTR_OFFSETS
	.align		4
.L_1871:
        /*007c*/ 	.byte	0x04, 0x28
        /*007e*/ 	.short	(.L_1873 - .L_1872)


	//   ....[0]....
.L_1872:
        /*0080*/ 	.word	0x00002680


	//   ....[1]....
        /*0084*/ 	.word	0x000026c0


	//   ....[2]....
        /*0088*/ 	.word	0x00002850


	//   ....[3]....
        /*008c*/ 	.word	0x00002890


	//   ....[4]....
        /*0090*/ 	.word	0x00002a20


	//   ....[5]....
        /*0094*/ 	.word	0x00002a60


	//   ....[6]....
        /*0098*/ 	.word	0x00002ab0


	//   ....[7]....
        /*009c*/ 	.word	0x00002ac0


	//   ....[8]....
        /*00a0*/ 	.word	0x00002af0


	//   ....[9]....
        /*00a4*/ 	.word	0x00002b00


	//   ....[10]....
        /*00a8*/ 	.word	0x000031e0


	//   ....[11]....
        /*00ac*/ 	.word	0x000031f0


	//   ....[12]....
        /*00b0*/ 	.word	0x00003220


	//   ....[13]....
        /*00b4*/ 	.word	0x00003230


	//   ....[14]....
        /*00b8*/ 	.word	0x00003260


	//   ....[15]....
        /*00bc*/ 	.word	0x00003270


	//   ....[16]....
        /*00c0*/ 	.word	0x000032a0


	//   ....[17]....
        /*00c4*/ 	.word	0x000032b0


	//   ....[18]....
        /*00c8*/ 	.word	0x000032e0


	//   ....[19]....
        /*00cc*/ 	.word	0x000032f0


	//----- nvinfo : EIATTR_VRC_CTA_INIT_COUNT
	.align		4
.L_1873:
        /*00d0*/ 	.byte	0x02, 0x4a
	.zero		1
	.zero		1


	//----- nvinfo : EIATTR_EXIT_INSTR_OFFSETS
	.align		4
        /*00d4*/ 	.byte	0x04, 0x1c
        /*00d6*/ 	.short	(.L_1875 - .L_1874)


	//   ....[0]....
.L_1874:
        /*00d8*/ 	.word	0x00003d30


	//----- nvinfo : EIATTR_MAX_THREADS
	.align		4
.L_1875:
        /*00dc*/ 	.byte	0x04, 0x05
        /*00de*/ 	.short	(.L_1877 - .L_1876)
.L_1876:
        /*00e0*/ 	.word	0x00000100
        /*00e4*/ 	.word	0x00000001
        /*00e8*/ 	.word	0x00000001


	//----- nvinfo : EIATTR_CRS_STACK_SIZE
	.align		4
.L_1877:
        /*00ec*/ 	.byte	0x04, 0x1e
        /*00ee*/ 	.short	(.L_1879 - .L_1878)
.L_1878:
        /*00f0*/ 	.word	0x00000000


	//----- nvinfo : EIATTR_CBANK_PARAM_SIZE
	.align		4
.L_1879:
        /*00f4*/ 	.byte	0x03, 0x19
        /*00f6*/ 	.short	0x0088


	//----- nvinfo : EIATTR_PARAM_CBANK
	.align		4
        /*00f8*/ 	.byte	0x04, 0x0a
        /*00fa*/ 	.short	(.L_1881 - .L_1880)
	.align		4
.L_1880:
        /*00fc*/ 	.word	index@(.nv.constant0._ZN10layer_norm13ln_bwd_kernelINS_13Kernel_traitsI6__halfS2_S2_fjLj49152ELj8ELj1ELj8ELj16ENS_18Kernel_traits_baseILj49152ES2_S2_S2_fjLj256EEEEEEEvNS_9BwdParamsE)
        /*0100*/ 	.short	0x0380
        /*0102*/ 	.short	0x0088


	//----- nvinfo : EIATTR_SW_WAR
	.align		4
.L_1881:
        /*0104*/ 	.byte	0x04, 0x36
        /*0106*/ 	.short	(.L_1883 - .L_1882)
.L_1882:
        /*0108*/ 	.word	0x00000008
.L_1883:


//--------------------- .nv.info._ZN10layer_norm22ln_bwd_finalize_kernelINS_22Kernel_traits_finalizeILj49152EffffjLj1024ELj4ENS_18Kernel_traits_baseILj49152EffffjLj1024EEEEEEEvNS_9BwdParamsE --------------------------
	.section	.nv.info._ZN10layer_norm22ln_bwd_finalize_kernelINS_22Kernel_traits_finalizeILj49152EffffjLj1024ELj4ENS_18Kernel_traits_baseILj49152EffffjLj1024EEEEEEEvNS_9BwdParamsE,"",@"SHT_CUDA_INFO"
	.sectionflags	@""
	.align	4


	//----- nvinfo : EIATTR_CUDA_API_VERSION
	.align		4
        /*0000*/ 	.byte	0x04, 0x37
        /*0002*/ 	.short	(.L_1885 - .L_1884)
.L_1884:
        /*0004*/ 	.word	0x00000082


	//----- nvinfo : EIATTR_KPARAM_INFO
	.align		4
.L_1885:
        /*0008*/ 	.byte	0x04, 0x17
        /*000a*/ 	.short	(.L_1887 - .L_1886)
.L_1886:
        /*000c*/ 	.word	0x00000000
        /*0010*/ 	.short	0x0000
        /*0012*/ 	.short	0x0000
        /*0014*/ 	.byte	0x00, 0xf0, 0x21, 0x02


	//----- nvinfo : EIATTR_SPARSE_MMA_MASK
	.align		4
.L_1887:
        /*0018*/ 	.byte	0x03, 0x50
        /*001a*/ 	.short	0x0000


	//----- nvinfo : EIATTR_MAXREG_COUNT
	.align		4
        /*001c*/ 	.byte	0x03, 0x1b
        /*001e*/ 	.short	0x0040


	//----- nvinfo : EIATTR_NUM_BARRIERS
	.align		4
        /*0020*/ 	.byte	0x02, 0x4c
        /*0022*/ 	.byte	0x01
	.zero		1


	//----- nvinfo : EIATTR_MERCURY_ISA_VERSION
	.align		4
        /*0024*/ 	.byte	0x03, 0x5f
        /*0026*/ 	.short	0x0101


	//----- nvinfo : EIATTR_COOP_GROUP_MASK_REGIDS
	.align		4
        /*0028*/ 	.byte	0x04, 0x29
        /*002a*/ 	.short	(.L_1889 - .L_1888)


	//   ....[0]....
.L_1888:
        /*002c*/ 	.word	0xffffffff


	//   ....[1]....
        /*0030*/ 	.word	0xffffffff


	//   ....[2]....
        /*0034*/ 	.word	0xffffffff


	//   ....[3]....
        /*0038*/ 	.word	0xffffffff


	//   ....[4]....
        /*003c*/ 	.word	0xffffffff


	//   ....[5]....
        /*0040*/ 	.word	0xffffffff


	//   ....[6]....
        /*0044*/ 	.word	0xffffffff


	//   ....[7]....
        /*0048*/ 	.word	0xffffffff


	//   ....[8]....
        /*004c*/ 	.word	0xffffffff


	//   ....[9]....
        /*0050*/ 	.word	0xffffffff


	//----- nvinfo : EIATTR_COOP_GROUP_INSTR_OFFSETS
	.align		4
.L_1889:
        /*0054*/ 	.byte	0x04, 0x28
        /*0056*/ 	.short	(.L_1891 - .L_1890)


	//   ....[0]....
.L_1890:
        /*0058*/ 	.word	0x00001270


	//   ....[1]....
        /*005c*/ 	.word	0x00001280


	//   ....[2]....
        /*0060*/ 	.word	0x000012b0


	//   ....[3]....
        /*0064*/ 	.word	0x000012c0


	//   ....[4]....
        /*0068*/ 	.word	0x000012f0


	//   ....[5]....
        /*006c*/ 	.word	0x00001300


	//   ....[6]....
        /*0070*/ 	.word	0x00001330


	//   ....[7]....
        /*0074*/ 	.word	0x00001340


	//   ....[8]....
        /*0078*/ 	.word	0x00001370


	//   ....[9]....
        /*007c*/ 	.word	0x00001380


	//----- nvinfo : EIATTR_VRC_CTA_INIT_COUNT
	.align		4
.L_1891:
        /*0080*/ 	.byte	0x02, 0x4a
	.zero		1
	.zero		1


	//----- nvinfo : EIATTR_EXIT_INSTR_OFFSETS
	.align		4
        /*0084*/ 	.byte	0x04, 0x1c
        /*0086*/ 	.short	(.L_1893 - .L_1892)


	//   ....[0]....
.L_1892:
        /*0088*/ 	.word	0x00000060


	//   ....[1]....
        /*008c*/ 	.word	0x000013e0


	//   ....[2]....
        /*0090*/ 	.word	0x00001490


	//----- nvinfo : EIATTR_MAX_THREADS
	.align		4
.L_1893:
        /*0094*/ 	.byte	0x04, 0x05
        /*0096*/ 	.short	(.L_1895 - .L_1894)
.L_1894:
        /*0098*/ 	.word	0x00000400
        /*009c*/ 	.word	0x00000001
        /*00a0*/ 	.word	0x00000001


	//----- nvinfo : EIATTR_CRS_STACK_SIZE
	.align		4
.L_1895:
        /*00a4*/ 	.byte	0x04, 0x1e
        /*00a6*/ 	.short	(.L_1897 - .L_1896)
.L_1896:
        /*00a8*/ 	.word	0x00000000


	//----- nvinfo : EIATTR_CBANK_PARAM_SIZE
	.align		4
.L_1897:
        /*00ac*/ 	.byte	0x03, 0x19
        /*00ae*/ 	.short	0x0088


	//----- nvinfo : EIATTR_PARAM_CBANK
	.align		4
        /*00b0*/ 	.byte	0x04, 0x0a
        /*00b2*/ 	.short	(.L_1899 - .L_1898)
	.align		4
.L_1898:
        /*00b4*/ 	.word	index@(.nv.constant0._ZN10layer_norm22ln_bwd_finalize_kernelINS_22Kernel_traits_finalizeILj49152EffffjLj1024ELj4ENS_18Kernel_traits_baseILj49152EffffjLj1024EEEEEEEvNS_9BwdParamsE)
        /*00b8*/ 	.short	0x0380
        /*00ba*/ 	.short	0x0088


	//----- nvinfo : EIATTR_SW_WAR
	.align		4
.L_1899:
        /*00bc*/ 	.byte	0x04, 0x36
        /*00be*/ 	.short	(.L_1901 - .L_1900)
.L_1900:
        /*00c0*/ 	.word	0x00000008
.L_1901:


//--------------------- .nv.info._ZN10layer_norm13ln_bwd_kernelINS_13Kernel_traitsIffffjLj49152ELj8ELj1ELj8ELj16ENS_18Kernel_traits_baseILj49152EffffjLj256EEEEEEEvNS_9BwdParamsE --------------------------
	.section	.nv.info._ZN10layer_norm13ln_bwd_kernelINS_13Kernel_traitsIffffjLj49152ELj8ELj1ELj8ELj16ENS_18Kernel_traits_baseILj49152EffffjLj256EEEEEEEvNS_9BwdParamsE,"",@"SHT_CUDA_INFO"
	.sectionflags	@""
	.align	4


	//----- nvinfo : EIATTR_CUDA_API_VERSION
	.align		4
        /*0000*/ 	.byte	0x04, 0x37
        /*0002*/ 	.short	(.L_1903 - .L_1902)
.L_1902:
        /*0004*/ 	.word	0x00000082


	//----- nvinfo : EIATTR_KPARAM_INFO
	.align		4
.L_1903:
        /*0008*/ 	.byte	0x04, 0x17
        /*000a*/ 	.short	(.L_1905 - .L_1904)
.L_1904:
        /*000c*/ 	.word	0x00000000
        /*0010*/ 	.short	0x0000
        /*0012*/ 	.short	0x0000
        /*0014*/ 	.byte	0x00, 0xf0, 0x21, 0x02


	//----- nvinfo : EIATTR_SPARSE_MMA_MASK
	.align		4
.L_1905:
        /*0018*/ 	.byte	0x03, 0x50
        /*001a*/ 	.short	0x0000


	//----- nvinfo : EIATTR_MAXREG_COUNT
	.align		4
        /*001c*/ 	.byte	0x03, 0x1b
        /*001e*/ 	.short	0x00ff


	//----- nvinfo : EIATTR_NUM_BARRIERS
	.align		4
        /*0020*/ 	.byte	0x02, 0x4c
        /*0022*/ 	.byte	0x01
	.zero		1


	//----- nvinfo : EIATTR_MERCURY_ISA_VERSION
	.align		4
        /*0024*/ 	.byte	0x03, 0x5f
        /*0026*/ 	.short	0x0101


	//----- nvinfo : EIATTR_COOP_GROUP_MASK_REGIDS
	.align		4
        /*0028*/ 	.byte	0x04, 0x29
        /*002a*/ 	.short	(.L_1907 - .L_1906)


	//   ....[0]....
.L_1906:
        /*002c*/ 	.word	0xffffffff


	//   ....[1]....
        /*0030*/ 	.word	0xffffffff


	//   ....[2]....
        /*0034*/ 	.word	0xffffffff


	//   ....[3]....
        /*0038*/ 	.word	0xffffffff


	//   ....[4]....
        /*003c*/ 	.word	0xffffffff


	//   ....[5]....
        /*0040*/ 	.word	0xffffffff


	//   ....[6]....
        /*0044*/ 	.word	0xffffffff


	//   ....[7]....
        /*0048*/ 	.word	0xffffffff


	//   ....[8]....
        /*004c*/ 	.word	0xffffffff


	//   ....[9]....
        /*0050*/ 	.word	0xffffffff


	//   ....[10]....
        /*0054*/ 	.word	0xffffffff


	//   ....[11]....
        /*0058*/ 	.word	0xffffffff


	//   ....[12]....
        /*005c*/ 	.word	0xffffffff


	//   ....[13]....
        /*0060*/ 	.word	0xffffffff


	//   ....[14]....
        /*0064*/ 	.word	0xffffffff


	//   ....[15]....
        /*0068*/ 	.word	0xffffffff


	//   ....[16]....
        /*006c*/ 	.word	0xffffffff


	//   ....[17]....
        /*0070*/ 	.word	0xffffffff


	//   ....[18]....
        /*0074*/ 	.word	0xffffffff


	//   ....[19]....
        /*0078*/ 	.word	0xffffffff


	//----- nvinfo : EIATTR_COOP_GROUP_INSTR_OFFSETS
	.align		4
.L_1907:
        /*007c*/ 	.byte	0x04, 0x28
        /*007e*/ 	.short	(.L_1909 - .L_1908)


	//   ....[0]....
.L_1908:
        /*0080*/ 	.word	0x00001b20


	//   ....[1]....
        /*0084*/ 	.word	0x00001b60


	//   ....[2]....
        /*0088*/ 	.word	0x00001cf0


	//   ....[3]....
        /*008c*/ 	.word	0x00001d30


	//   ....[4]....
        /*0090*/ 	.word	0x00001ec0


	//   ....[5]....
        /*0094*/ 	.word	0x00001f00


	//   ....[6]....
        /*0098*/ 	.word	0x00001f40


	//   ....[7]....
        /*009c*/ 	.word	0x00001f50


	//   ....[8]....
        /*00a0*/ 	.word	0x00001f90


	//   ....[9]....
        /*00a4*/ 	.word	0x00001fa0


	//   ....[10]....
        /*00a8*/ 	.word	0x00002680


	//   ....[11]....
        /*00ac*/ 	.word	0x00002690


	//   ....[12]....
        /*00b0*/ 	.word	0x000026c0


	//   ....[13]....
        /*00b4*/ 	.word	0x000026d0


	//   ....[14]....
        /*00b8*/ 	.word	0x00002700


	//   ....[15]....
        /*00bc*/ 	.word	0x00002710


	//   ....[16]....
        /*00c0*/ 	.word	0x00002740


	//   ....[17]....
        /*00c4*/ 	.word	0x00002750


	//   ....[18]....
        /*00c8*/ 	.word	0x00002780


	//   ....[19]....
        /*00cc*/ 	.word	0x00002790


	//----- nvinfo : EIATTR_VRC_CTA_INIT_COUNT
	.align		4
.L_1909:
        /*00d0*/ 	.byte	0x02, 0x4a
	.zero		1
	.zero		1


	//----- nvinfo : EIATTR_EXIT_INSTR_OFFSETS
	.align		4
        /*00d4*/ 	.byte	0x04, 0x1c
        /*00d6*/ 	.short	(.L_1911 - .L_1910)


	//   ....[0]....
.L_1910:
        /*00d8*/ 	.word	0x00003220


	//----- nvinfo : EIATTR_MAX_THREADS
	.align		4
.L_1911:
        /*00dc*/ 	.byte	0x04, 0x05
        /*00de*/ 	.short	(.L_1913 - .L_1912)
.L_1912:
        /*00e0*/ 	.word	0x00000100
        /*00e4*/ 	.word	0x00000001
        /*00e8*/ 	.word	0x00000001


	//----- nvinfo : EIATTR_CRS_STACK_SIZE
	.align		4
.L_1913:
        /*00ec*/ 	.byte	0x04, 0x1e
        /*00ee*/ 	.short	(.L_1915 - .L_1914)
.L_1914:
        /*00f0*/ 	.word	0x00000000


	//----- nvinfo : EIATTR_CBANK_PARAM_SIZE
	.align		4
.L_1915:
        /*00f4*/ 	.byte	0x03, 0x19
        /*00f6*/ 	.short	0x0088


	//----- nvinfo : EIATTR_PARAM_CBANK
	.align		4
        /*00f8*/ 	.byte	0x04, 0x0a
        /*00fa*/ 	.short	(.L_1917 - .L_1916)
	.align		4
.L_1916:
        /*00fc*/ 	.word	index@(.nv.constant0._ZN10layer_norm13ln_bwd_kernelINS_13Kernel_traitsIffffjLj49152ELj8ELj1ELj8ELj16ENS_18Kernel_traits_baseILj49152EffffjLj256EEEEEEEvNS_9BwdParamsE)
        /*0100*/ 	.short	0x0380
        /*0102*/ 	.short	0x0088


	//----- nvinfo : EIATTR_SW_WAR
	.align		4
.L_1917:
        /*0104*/ 	.byte	0x04, 0x36
        /*0106*/ 	.short	(.L_1919 - .L_1918)
.L_1918:
        /*0108*/ 	.word	0x00000008
.L_1919:


//--------------------- .nv.info._ZN10layer_norm22ln_bwd_finalize_kernelINS_22Kernel_traits_finalizeILj40960E13__nv_bfloat16fS2_fjLj1024ELj4ENS_18Kernel_traits_baseILj40960ES2_fS2_fjLj1024EEEEEEEvNS_9BwdParamsE --------------------------
	.section	.nv.info._ZN10layer_norm22ln_bwd_finalize_kernelINS_22Kernel_traits_finalizeILj40960E13__nv_bfloat16fS2_fjLj1024ELj4ENS_18Kernel_traits_baseILj40960ES2_fS2_fjLj1024EEEEEEEvNS_9BwdParamsE,"",@"SHT_CUDA_INFO"
	.sectionflags	@""
	.align	4


	//----- nvinfo : EIATTR_CUDA_API_VERSION
	.align		4
        /*0000*/ 	.byte	0x04, 0x37
        /*0002*/ 	.short	(.L_1921 - .L_1920)
.L_1920:
        /*0004*/ 	.word	0x00000082


	//----- nvinfo : EIATTR_KPARAM_INFO
	.align		4
.L_1921:
        /*0008*/ 	.byte	0x04, 0x17
        /*000a*/ 	.short	(.L_1923 - .L_1922)
.L_1922:
        /*000c*/ 	.word	0x00000000
        /*0010*/ 	.short	0x0000
        /*0012*/ 	.short	0x0000
        /*0014*/ 	.byte	0x00, 0xf0, 0x21, 0x02


	//----- nvinfo : EIATTR_SPARSE_MMA_MASK
	.align		4
.L_1923:
        /*0018*/ 	.byte	0x03, 0x50
        /*001a*/ 	.short	0x0000


	//----- nvinfo : EIATTR_MAXREG_COUNT
	.align		4
        /*001c*/ 	.byte	0x03, 0x1b
        /*001e*/ 	.short	0x0040


	//----- nvinfo : EIATTR_NUM_BARRIERS
	.align		4
        /*0020*/ 	.byte	0x02, 0x4c
        /*0022*/ 	.byte	0x01
	.zero		1


	//----- nvinfo : EIATTR_MERCURY_ISA_VERSION
	.align		4
        /*0024*/ 	.byte	0x03, 0x5f
        /*0026*/ 	.short	0x0101


	//----- nvinfo : EIATTR_COOP_GROUP_MASK_REGIDS
	.align		4
        /*0028*/ 	.byte	0x04, 0x29
        /*002a*/ 	.short	(.L_1925 - .L_1924)


	//   ....[0]....
.L_1924:
        /*002c*/ 	.word	0xffffffff


	//   ....[1]....
        /*0030*/ 	.word	0xffffffff


	//   ....[2]....
        /*0034*/ 	.word	0xffffffff


	//   ....[3]....
        /*0038*/ 	.word	0xffffffff


	//   ....[4]....
        /*003c*/ 	.word	0xffffffff


	//   ....[5]....
        /*0040*/ 	.word	0xffffffff


	//   ....[6]....
        /*0044*/ 	.word	0xffffffff


	//   ....[7]....
        /*0048*/ 	.word	0xffffffff


	//   ....[8]....
        /*004c*/ 	.word	0xffffffff


	//   ....[9]....
        /*0050*/ 	.word	0xffffffff


	//----- nvinfo : EIATTR_COOP_GROUP_INSTR_OFFSETS
	.align		4
.L_1925:
        /*0054*/ 	.byte	0x04, 0x28
        /*0056*/ 	.short	(.L_1927 - .L_1926)


	//   ....[0]....
.L_1926:
        /*0058*/ 	.word	0x00001270


	//   ....[1]....
        /*005c*/ 	.word	0x00001280


	//   ....[2]....
        /*0060*/ 	.word	0x000012b0


	//   ....[3]....
        /*0064*/ 	.word	0x000012c0


	//   ....[4]....
        /*0068*/ 	.word	0x000012f0


	//   ....[5]....
        /*006c*/ 	.word	0x00001300


	//   ....[6]....
        /*0070*/ 	.word	0x00001330


	//   ....[7]....
        /*0074*/ 	.word	0x00001340


	//   ....[8]....
        /*0078*/ 	.word	0x00001370


	//   ....[9]....
        /*007c*/ 	.word	0x00001380


	//----- nvinfo : EIATTR_VRC_CTA_INIT_COUNT
	.align		4
.L_1927:
        /*0080*/ 	.byte	0x02, 0x4a
	.zero		1
	.zero		1


	//----- nvinfo : EIATTR_EXIT_INSTR_OFFSETS
	.align		4
        /*0084*/ 	.byte	0x04, 0x1c
        /*0086*/ 	.short	(.L_1929 - .L_1928)


	//   ....[0]....
.L_1928:
        /*0088*/ 	.word	0x00000060


	//   ....[1]....
        /*008c*/ 	.word	0x000013e0


	//   ....[2]....
        /*0090*/ 	.word	0x000014b0


	//----- nvinfo : EIATTR_MAX_THREADS
	.align		4
.L_1929:
        /*0094*/ 	.byte	0x04, 0x05
        /*0096*/ 	.short	(.L_1931 - .L_1930)
.L_1930:
        /*0098*/ 	.word	0x00000400
        /*009c*/ 	.word	0x00000001
        /*00a0*/ 	.word	0x00000001


	//----- nvinfo : EIATTR_CRS_STACK_SIZE
	.align		4
.L_1931:
        /*00a4*/ 	.byte	0x04, 0x1e
        /*00a6*/ 	.short	(.L_1933 - .L_1932)
.L_1932:
        /*00a8*/ 	.word	0x00000000


	//----- nvinfo : EIATTR_CBANK_PARAM_SIZE
	.align		4
.L_1933:
        /*00ac*/ 	.byte	0x03, 0x19
        /*00ae*/ 	.short	0x0088


	//----- nvinfo : EIATTR_PARAM_CBANK
	.align		4
        /*00b0*/ 	.byte	0x04, 0x0a
        /*00b2*/ 	.short	(.L_1935 - .L_1934)
	.align		4
.L_1934:
        /*00b4*/ 	.word	index@(.nv.constant0._ZN10layer_norm22ln_bwd_finalize_kernelINS_22Kernel_traits_finalizeILj40960E13__nv_bfloat16fS2_fjLj1024ELj4ENS_18Kernel_traits_baseILj40960ES2_fS2_fjLj1024EEEEEEEvNS_9BwdParamsE)
        /*00b8*/ 	.short	0x0380
        /*00ba*/ 	.short	0x0088


	//----- nvinfo : EIATTR_SW_WAR
	.align		4
.L_1935:
        /*00bc*/ 	.byte	0x04, 0x36
        /*00be*/ 	.short	(.L_1937 - .L_1936)
.L_1936:
        /*00c0*/ 	.word	0x00000008
.L_1937:


//--------------------- .nv.info._ZN10layer_norm13ln_bwd_kernelINS_13Kernel_traitsI13__nv_bfloat16fS2_fjLj40960ELj4ELj1ELj8ELj16ENS_18Kernel_traits_baseILj40960ES2_fS2_fjLj256EEEEEEEvNS_9BwdParamsE --------------------------
	.section	.nv.info._ZN10layer_norm13ln_bwd_kernelINS_13Kernel_traitsI13__nv_bfloat16fS2_fjLj40960ELj4ELj1ELj8ELj16ENS_18Kernel_traits_baseILj40960ES2_fS2_fjLj256EEEEEEEvNS_9BwdParamsE,"",@"SHT_CUDA_INFO"
	.sectionflags	@""
	.align	4


	//----- nvinfo : EIATTR_CUDA_API_VERSION
	.align		4
        /*0000*/ 	.byte	0x04, 0x37
        /*0002*/ 	.short	(.L_1939 - .L_1938)
.L_1938:
        /*0004*/ 	.word	0x00000082


	//----- nvinfo : EIATTR_KPARAM_INFO
	.align		4
.L_1939:
        /*0008*/ 	.byte	0x04, 0x17
        /*000a*/ 	.short	(.L_1941 - .L_1940)
.L_1940:
        /*000c*/ 	.word	0x00000000
        /*0010*/ 	.short	0x0000
        /*0012*/ 	.short	0x0000
        /*0014*/ 	.byte	0x00, 0xf0, 0x21, 0x02


	//----- nvinfo : EIATTR_SPARSE_MMA_MASK
	.align		4
.L_1941:
        /*0018*/ 	.byte	0x03, 0x50
        /*001a*/ 	.short	0x0000


	//----- nvinfo : EIATTR_MAXREG_COUNT
	.align		4
        /*001c*/ 	.byte	0x03, 0x1b
        /*001e*/ 	.short	0x00ff


	//----- nvinfo : EIATTR_NUM_BARRIERS
	.align		4
        /*0020*/ 	.byte	0x02, 0x4c
        /*0022*/ 	.byte	0x01
	.zero		1


	//----- nvinfo : EIATTR_ANNOTATIONS
	.align		4
        /*0024*/ 	.byte	0x04, 0x55
        /*0026*/ 	.short	(.L_1943 - .L_1942)


	//   ....[0]....
.L_1942:
        /*0028*/ 	.word	0x00000001
        /*002c*/ 	.byte	0xe0, 0x05, 0x00, 0x00, 0x01, 0x00, 0x00, 0x00, 0x20, 0x06, 0x00, 0x00, 0x01, 0x00, 0x00, 0x00
        /* <DEDUP_REMOVED lines=126> */
        /*081c*/ 	.byte	0x40, 0x6b, 0x00, 0x00, 0x01, 0x00, 0x00, 0x00, 0x50, 0x6b, 0x00, 0x00


	//----- nvinfo : EIATTR_MERCURY_ISA_VERSION
	.align		4
.L_1943:
        /*0828*/ 	.byte	0x03, 0x5f
        /*082a*/ 	.short	0x0101


	//----- nvinfo : EIATTR_COOP_GROUP_MASK_REGIDS
	.align		4
        /*082c*/ 	.byte	0x04, 0x29
        /*082e*/ 	.short	(.L_1945 - .L_1944)


	//   ....[0]....
.L_1944:
        /*0830*/ 	.word	0xffffffff


	//   ....[1]....
        /*0834*/ 	.word	0xffffffff


	//   ....[2]....
        /*0838*/ 	.word	0xffffffff


	//   ....[3]....
        /*083c*/ 	.word	0xffffffff


	//   ....[4]....
        /*0840*/ 	.word	0xffffffff


	//   ....[5]....
        /*0844*/ 	.word	0xffffffff


	//   ....[6]....
        /*0848*/ 	.word	0xffffffff


	//   ....[7]....
        /*084c*/ 	.word	0xffffffff


	//   ....[8]....
        /*0850*/ 	.word	0xffffffff


	//   ....[9]....
        /*0854*/ 	.word	0xffffffff


	//   ....[10]....
        /*0858*/ 	.word	0xffffffff


	//   ....[11]....
        /*085c*/ 	.word	0xffffffff


	//   ....[12]....
        /*0860*/ 	.word	0xffffffff


	//   ....[13]....
        /*0864*/ 	.word	0xffffffff


	//   ....[14]....
        /*0868*/ 	.word	0xffffffff


	//   ....[15]....
        /*086c*/ 	.word	0xffffffff


	//   ....[16]....
        /*0870*/ 	.word	0xffffffff


	//   ....[17]....
        /*0874*/ 	.word	0xffffffff


	//   ....[18]....
        /*0878*/ 	.word	0xffffffff


	//   ....[19]....
        /*087c*/ 	.word	0xffffffff


	//----- nvinfo : EIATTR_COOP_GROUP_INSTR_OFFSETS
	.align		4
.L_1945:
        /*0880*/ 	.byte	0x04, 0x28
        /*0882*/ 	.short	(.L_1947 - .L_1946)


	//   ....[0]....
.L_1946:
        /*0884*/ 	.word	0x000047e0


	//   ....[1]....
        /*0888*/ 	.word	0x00004820


	//   ....[2]....
        /*088c*/ 	.word	0x00004990


	//   ....[3]....
        /*0890*/ 	.word	0x000049a0


	//   ....[4]....
        /*0894*/ 	.word	0x00005280


	//   ....[5]....
        /*0898*/ 	.word	0x00005290


	//   ....[6]....
        /*089c*/ 	.word	0x00005300


	//   ....[7]....
        /*08a0*/ 	.word	0x00005310


	//   ....[8]....
        /*08a4*/ 	.word	0x000053d0


	//   ....[9]....
        /*08a8*/ 	.word	0x000053e0


	//   ....[10]....
        /*08ac*/ 	.word	0x00005d30


	//   ....[11]....
        /*08b0*/ 	.word	0x00005d40


	//   ....[12]....
        /*08b4*/ 	.word	0x00005d70


	//   ....[13]....
        /*08b8*/ 	.word	0x00005d80


	//   ....[14]....
        /*08bc*/ 	.word	0x00005db0


	//   ....[15]....
        /*08c0*/ 	.word	0x00005dc0


	//   ....[16]....
        /*08c4*/ 	.word	0x00005df0


	//   ....[17]....
        /*08c8*/ 	.word	0x00005e00


	//   ....[18]....
        /*08cc*/ 	.word	0x00005e30


	//   ....[19]....
        /*08d0*/ 	.word	0x00005e40


	//----- nvinfo : EIATTR_VRC_CTA_INIT_COUNT
	.align		4
.L_1947:
        /*08d4*/ 	.byte	0x02, 0x4a
	.zero		1
	.zero		1


	//----- nvinfo : EIATTR_EXIT_INSTR_OFFSETS
	.align		4
        /*08d8*/ 	.byte	0x04, 0x1c
        /*08da*/ 	.short	(.L_1949 - .L_1948)


	//   ....[0]....
.L_1948:
        /*08dc*/ 	.word	0x00006f60


	//----- nvinfo : EIATTR_MAX_THREADS
	.align		4
.L_1949:
        /*08e0*/ 	.byte	0x04, 0x05
        /*08e2*/ 	.short	(.L_1951 - .L_1950)
.L_1950:
        /*08e4*/ 	.word	0x00000100
        /*08e8*/ 	.word	0x00000001
        /*08ec*/ 	.word	0x00000001


	//----- nvinfo : EIATTR_CRS_STACK_SIZE
	.align		4
.L_1951:
        /*08f0*/ 	.byte	0x04, 0x1e
        /*08f2*/ 	.short	(.L_1953 - .L_1952)
.L_1952:
        /*08f4*/ 	.word	0x00000000


	//----- nvinfo : EIATTR_CBANK_PARAM_SIZE
	.align		4
.L_1953:
        /*08f8*/ 	.byte	0x03, 0x19
        /*08fa*/ 	.short	0x0088


	//----- nvinfo : EIATTR_PARAM_CBANK
	.align		4
        /*08fc*/ 	.byte	0x04, 0x0a
        /*08fe*/ 	.short	(.L_1955 - .L_1954)
	.align		4
.L_1954:
        /*0900*/ 	.word	index@(.nv.constant0._ZN10layer_norm13ln_bwd_kernelINS_13Kernel_traitsI13__nv_bfloat16fS2_fjLj40960ELj4ELj1ELj8ELj16ENS_18Kernel_traits_baseILj40960ES2_fS2_fjLj256EEEEEEEvNS_9BwdParamsE)
        /*0904*/ 	.short	0x0380
        /*0906*/ 	.short	0x0088


	//----- nvinfo : EIATTR_SW_WAR
	.align		4
.L_1955:
        /*0908*/ 	.byte	0x04, 0x36
        /*090a*/ 	.short	(.L_1957 - .L_1956)
.L_1956:
        /*090c*/ 	.word	0x00000008
.L_1957:


//--------------------- .nv.info._ZN10layer_norm22ln_bwd_finalize_kernelINS_22Kernel_traits_finalizeILj40960E13__nv_bfloat16S2_S2_fjLj1024ELj4ENS_18Kernel_traits_baseILj40960ES2_S2_S2_fjLj1024EEEEEEEvNS_9BwdParamsE --------------------------
	.section	.nv.info._ZN10layer_norm22ln_bwd_finalize_kernelINS_22Kernel_traits_finalizeILj40960E13__nv_bfloat16S2_S2_fjLj1024ELj4ENS_18Kernel_traits_baseILj40960ES2_S2_S2_fjLj1024EEEEEEEvNS_9BwdParamsE,"",@"SHT_CUDA_INFO"
	.sectionflags	@""
	.align	4


	//----- nvinfo : EIATTR_CUDA_API_VERSION
	.align		4
        /*0000*/ 	.byte	0x04, 0x37
        /*0002*/ 	.short	(.L_1959 - .L_1958)
.L_1958:
        /*0004*/ 	.word	0x00000082


	//----- nvinfo : EIATTR_KPARAM_INFO
	.align		4
.L_1959:
        /*0008*/ 	.byte	0x04, 0x17
        /*000a*/ 	.short	(.L_1961 - .L_1960)
.L_1960:
        /*000c*/ 	.word	0x00000000
        /*0010*/ 	.short	0x0000
        /*0012*/ 	.short	0x0000
        /*0014*/ 	.byte	0x00, 0xf0, 0x21, 0x02


	//----- nvinfo : EIATTR_SPARSE_MMA_MASK
	.align		4
.L_1961:
        /*0018*/ 	.byte	0x03, 0x50
        /*001a*/ 	.short	0x0000


	//----- nvinfo : EIATTR_MAXREG_COUNT
	.align		4
        /*001c*/ 	.byte	0x03, 0x1b
        /*001e*/ 	.short	0x0040


	//----- nvinfo : EIATTR_NUM_BARRIERS
	.align		4
        /*0020*/ 	.byte	0x02, 0x4c
        /*0022*/ 	.byte	0x01
	.zero		1


	//----- nvinfo : EIATTR_MERCURY_ISA_VERSION
	.align		4
        /*0024*/ 	.byte	0x03, 0x5f
        /*0026*/ 	.short	0x0101


	//----- nvinfo : EIATTR_COOP_GROUP_MASK_REGIDS
	.align		4
        /*0028*/ 	.byte	0x04, 0x29
        /*002a*/ 	.short	(.L_1963 - .L_1962)


	//   ....[0]....
.L_1962:
        /*002c*/ 	.word	0xffffffff


	//   ....[1]....
        /*0030*/ 	.word	0xffffffff


	//   ....[2]....
        /*0034*/ 	.word	0xffffffff


	//   ....[3]....
        /*0038*/ 	.word	0xffffffff


	//   ....[4]....
        /*003c*/ 	.word	0xffffffff


	//   ....[5]....
        /*0040*/ 	.word	0xffffffff


	//   ....[6]....
        /*0044*/ 	.word	0xffffffff


	//   ....[7]....
        /*0048*/ 	.word	0xffffffff


	//   ....[8]....
        /*004c*/ 	.word	0xffffffff


	//   ....[9]....
        /*0050*/ 	.word	0xffffffff


	//----- nvinfo : EIATTR_COOP_GROUP_INSTR_OFFSETS
	.align		4
.L_1963:
        /*0054*/ 	.byte	0x04, 0x28
        /*0056*/ 	.short	(.L_1965 - .L_1964)


	//   ....[0]....
.L_1964:
        /*0058*/ 	.word	0x00001270


	//   ....[1]....
        /*005c*/ 	.word	0x00001280


	//   ....[2]....
        /*0060*/ 	.word	0x000012b0


	//   ....[3]....
        /*0064*/ 	.word	0x000012c0


	//   ....[4]....
        /*0068*/ 	.word	0x000012f0


	//   ....[5]....
        /*006c*/ 	.word	0x00001300


	//   ....[6]....
        /*0070*/ 	.word	0x00001330


	//   ....[7]....
        /*0074*/ 	.word	0x00001340


	//   ....[8]....
        /*0078*/ 	.word	0x00001370


	//   ....[9]....
        /*007c*/ 	.word	0x00001380


	//----- nvinfo : EIATTR_VRC_CTA_INIT_COUNT
	.align		4
.L_1965:
        /*0080*/ 	.byte	0x02, 0x4a
	.zero		1
	.zero		1


	//----- nvinfo : EIATTR_EXIT_INSTR_OFFSETS
	.align		4
        /*0084*/ 	.byte	0x04, 0x1c
        /*0086*/ 	.short	(.L_1967 - .L_1966)


	//   ....[0]....
.L_1966:
        /*0088*/ 	.word	0x00000060


	//   ....[1]....
        /*008c*/ 	.word	0x000013e0


	//   ....[2]....
        /*0090*/ 	.word	0x000014b0


	//----- nvinfo : EIATTR_MAX_THREADS
	.align		4
.L_1967:
        /*0094*/ 	.byte	0x04, 0x05
        /*0096*/ 	.short	(.L_1969 - .L_1968)
.L_1968:
        /*0098*/ 	.word	0x00000400
        /*009c*/ 	.word	0x00000001
        /*00a0*/ 	.word	0x00000001


	//----- nvinfo : EIATTR_CRS_STACK_SIZE
	.align		4
.L_1969:
        /*00a4*/ 	.byte	0x04, 0x1e
        /*00a6*/ 	.short	(.L_1971 - .L_1970)
.L_1970:
        /*00a8*/ 	.word	0x00000000


	//----- nvinfo : EIATTR_CBANK_PARAM_SIZE
	.align		4
.L_1971:
        /*00ac*/ 	.byte	0x03, 0x19
        /*00ae*/ 	.short	0x0088


	//----- nvinfo : EIATTR_PARAM_CBANK
	.align		4
        /*00b0*/ 	.byte	0x04, 0x0a
        /*00b2*/ 	.short	(.L_1973 - .L_1972)
	.align		4
.L_1972:
        /*00b4*/ 	.word	index@(.nv.constant0._ZN10layer_norm22ln_bwd_finalize_kernelINS_22Kernel_traits_finalizeILj40960E13__nv_bfloat16S2_S2_fjLj1024ELj4ENS_18Kernel_traits_baseILj40960ES2_S2_S2_fjLj1024EEEEEEEvNS_9BwdParamsE)
        /*00b8*/ 	.short	0x0380
        /*00ba*/ 	.short	0x0088


	//----- nvinfo : EIATTR_SW_WAR
	.align		4
.L_1973:
        /*00bc*/ 	.byte	0x04, 0x36
        /*00be*/ 	.short	(.L_1975 - .L_1974)
.L_1974:
        /*00c0*/ 	.word	0x00000008
.L_1975:


//--------------------- .nv.info._ZN10layer_norm13ln_bwd_kernelINS_13Kernel_traitsI13__nv_bfloat16S2_S2_fjLj40960ELj4ELj1ELj8ELj16ENS_18Kernel_traits_baseILj40960ES2_S2_S2_fjLj256EEEEEEEvNS_9BwdParamsE --------------------------
	.section	.nv.info._ZN10layer_norm13ln_bwd_kernelINS_13Kernel_traitsI13__nv_bfloat16S2_S2_fjLj40960ELj4ELj1ELj8ELj16ENS_18Kernel_traits_baseILj40960ES2_S2_S2_fjLj256EEEEEEEvNS_9BwdParamsE,"",@"SHT_CUDA_INFO"
	.sectionflags	@""
	.align	4


	//----- nvinfo : EIATTR_CUDA_API_VERSION
	.align		4
        /*0000*/ 	.byte	0x04, 0x37
        /*0002*/ 	.short	(.L_1977 - .L_1976)
.L_1976:
        /*0004*/ 	.word	0x00000082


	//----- nvinfo : EIATTR_KPARAM_INFO
	.align		4
.L_1977:
        /*0008*/ 	.byte	0x04, 0x17
        /*000a*/ 	.short	(.L_1979 - .L_1978)
.L_1978:
        /*000c*/ 	.word	0x00000000
        /*0010*/ 	.short	0x0000
        /*0012*/ 	.short	0x0000
        /*0014*/ 	.byte	0x00, 0xf0, 0x21, 0x02


	//----- nvinfo : EIATTR_SPARSE_MMA_MASK
	.align		4
.L_1979:
        /*0018*/ 	.byte	0x03, 0x50
        /*001a*/ 	.short	0x0000


	//----- nvinfo : EIATTR_MAXREG_COUNT
	.align		4
        /*001c*/ 	.byte	0x03, 0x1b
        /*001e*/ 	.short	0x00ff


	//----- nvinfo : EIATTR_NUM_BARRIERS
	.align		4
        /*0020*/ 	.byte	0x02, 0x4c
        /*0022*/ 	.byte	0x01
	.zero		1


	//----- nvinfo : EIATTR_ANNOTATIONS
	.align		4
        /*0024*/ 	.byte	0x04, 0x55
        /*0026*/ 	.short	(.L_1981 - .L_1980)


	//   ....[0]....
.L_1980:
        /* <DEDUP_REMOVED lines=122> */


	//----- nvinfo : EIATTR_MERCURY_ISA_VERSION
	.align		4
.L_1981:
        /*07b8*/ 	.byte	0x03, 0x5f
        /*07ba*/ 	.short	0x0101


	//----- nvinfo : EIATTR_COOP_GROUP_MASK_REGIDS
	.align		4
        /*07bc*/ 	.byte	0x04, 0x29
        /*07be*/ 	.short	(.L_1983 - .L_1982)


	//   ....[0]....
.L_1982:
        /*07c0*/ 	.word	0xffffffff


	//   ....[1]....
        /*07c4*/ 	.word	0xffffffff


	//   ....[2]....
        /*07c8*/ 	.word	0xffffffff


	//   ....[3]....
        /*07cc*/ 	.word	0xffffffff


	//   ....[4]....
        /*07d0*/ 	.word	0xffffffff


	//   ....[5]....
        /*07d4*/ 	.word	0xffffffff


	//   ....[6]....
        /*07d8*/ 	.word	0xffffffff


	//   ....[7]....
        /*07dc*/ 	.word	0xffffffff


	//   ....[8]....
        /*07e0*/ 	.word	0xffffffff


	//   ....[9]....
        /*07e4*/ 	.word	0xffffffff


	//   ....[10]....
        /*07e8*/ 	.word	0xffffffff


	//   ....[11]....
        /*07ec*/ 	.word	0xffffffff


	//   ....[12]....
        /*07f0*/ 	.word	0xffffffff


	//   ....[13]....
        /*07f4*/ 	.word	0xffffffff


	//   ....[14]....
        /*07f8*/ 	.word	0xffffffff


	//   ....[15]....
        /*07fc*/ 	.word	0xffffffff


	//   ....[16]....
        /*0800*/ 	.word	0xffffffff


	//   ....[17]....
        /*0804*/ 	.word	0xffffffff


	//   ....[18]....
        /*0808*/ 	.word	0xffffffff


	//   ....[19]....
        /*080c*/ 	.word	0xffffffff


	//----- nvinfo : EIATTR_COOP_GROUP_INSTR_OFFSETS
	.align		4
.L_1983:
        /*0810*/ 	.byte	0x04, 0x28
        /*0812*/ 	.short	(.L_1985 - .L_1984)


	//   ....[0]....
.L_1984:
        /*0814*/ 	.word	0x00004790


	//   ....[1]....
        /*0818*/ 	.word	0x000047b0


	//   ....[2]....
        /*081c*/ 	.word	0x00004940


	//   ....[3]....
        /*0820*/ 	.word	0x00004960


	//   ....[4]....
        /*0824*/ 	.word	0x000049d0


	//   ....[5]....
        /*0828*/ 	.word	0x00004a60


	//   ....[6]....
        /*082c*/ 	.word	0x00004d90


	//   ....[7]....
        /*0830*/ 	.word	0x00004da0


	//   ....[8]....
        /*0834*/ 	.word	0x00004de0


	//   ....[9]....
        /*0838*/ 	.word	0x000050c0


	//   ....[10]....
        /*083c*/ 	.word	0x00005bb0


	//   ....[11]....
        /*0840*/ 	.word	0x00005bc0


	//   ....[12]....
        /*0844*/ 	.word	0x00005bf0


	//   ....[13]....
        /*0848*/ 	.word	0x00005c00


	//   ....[14]....
        /*084c*/ 	.word	0x00005c30


	//   ....[15]....
        /*0850*/ 	.word	0x00005c40


	//   ....[16]....
        /*0854*/ 	.word	0x00005c70


	//   ....[17]....
        /*0858*/ 	.word	0x00005c80


	//   ....[18]....
        /*085c*/ 	.word	0x00005cb0


	//   ....[19]....
        /*0860*/ 	.word	0x00005cc0


	//----- nvinfo : EIATTR_VRC_CTA_INIT_COUNT
	.align		4
.L_1985:
        /*0864*/ 	.byte	0x02, 0x4a
	.zero		1
	.zero		1


	//----- nvinfo : EIATTR_EXIT_INSTR_OFFSETS
	.align		4
        /*0868*/ 	.byte	0x04, 0x1c
        /*086a*/ 	.short	(.L_1987 - .L_1986)


	//   ....[0]....
.L_1986:
        /*086c*/ 	.word	0x00006e40


	//----- nvinfo : EIATTR_MAX_THREADS
	.align		4
.L_1987:
        /*0870*/ 	.byte	0x04, 0x05
        /*0872*/ 	.short	(.L_1989 - .L_1988)
.L_1988:
        /*0874*/ 	.word	0x00000100
        /*0878*/ 	.word	0x00000001
        /*087c*/ 	.word	0x00000001


	//----- nvinfo : EIATTR_CRS_STACK_SIZE
	.align		4
.L_1989:
        /*0880*/ 	.byte	0x04, 0x1e
        /*0882*/ 	.short	(.L_1991 - .L_1990)
.L_1990:
        /*0884*/ 	.word	0x00000000


	//----- nvinfo : EIATTR_CBANK_PARAM_SIZE
	.align		4
.L_1991:
        /*0888*/ 	.byte	0x03, 0x19
        /*088a*/ 	.short	0x0088


	//----- nvinfo : EIATTR_PARAM_CBANK
	.align		4
        /*088c*/ 	.byte	0x04, 0x0a
        /*088e*/ 	.short	(.L_1993 - .L_1992)
	.align		4
.L_1992:
        /*0890*/ 	.word	index@(.nv.constant0._ZN10layer_norm13ln_bwd_kernelINS_13Kernel_traitsI13__nv_bfloat16S2_S2_fjLj40960ELj4ELj1ELj8ELj16ENS_18Kernel_traits_baseILj40960ES2_S2_S2_fjLj256EEEEEEEvNS_9BwdParamsE)
        /*0894*/ 	.short	0x0380
        /*0896*/ 	.short	0x0088


	//----- nvinfo : EIATTR_SW_WAR
	.align		4
.L_1993:
        /*0898*/ 	.byte	0x04, 0x36
        /*089a*/ 	.short	(.L_1995 - .L_1994)
.L_1994:
        /*089c*/ 	.word	0x00000008
.L_1995:


//--------------------- .nv.info._ZN10layer_norm22ln_bwd_finalize_kernelINS_22Kernel_traits_finalizeILj40960E6__halffS2_fjLj1024ELj4ENS_18Kernel_traits_baseILj40960ES2_fS2_fjLj1024EEEEEEEvNS_9BwdParamsE --------------------------
	.section	.nv.info._ZN10layer_norm22ln_bwd_finalize_kernelINS_22Kernel_traits_finalizeILj40960E6__halffS2_fjLj1024ELj4ENS_18Kernel_traits_baseILj40960ES2_fS2_fjLj1024EEEEEEEvNS_9BwdParamsE,"",@"SHT_CUDA_INFO"
	.sectionflags	@""
	.align	4


	//----- nvinfo : EIATTR_CUDA_API_VERSION
	.align		4
        /*0000*/ 	.byte	0x04, 0x37
        /*0002*/ 	.short	(.L_1997 - .L_1996)
.L_1996:
        /*0004*/ 	.word	0x00000082


	//----- nvinfo : EIATTR_KPARAM_INFO
	.align		4
.L_1997:
        /*0008*/ 	.byte	0x04, 0x17
        /*000a*/ 	.short	(.L_1999 - .L_1998)
.L_1998:
        /*000c*/ 	.word	0x00000000
        /*0010*/ 	.short	0x0000
        /*0012*/ 	.short	0x0000
        /*0014*/ 	.byte	0x00, 0xf0, 0x21, 0x02


	//----- nvinfo : EIATTR_SPARSE_MMA_MASK
	.align		4
.L_1999:
        /*0018*/ 	.byte	0x03, 0x50
        /*001a*/ 	.short	0x0000


	//----- nvinfo : EIATTR_MAXREG_COUNT
	.align		4
        /*001c*/ 	.byte	0x03, 0x1b
        /*001e*/ 	.short	0x0040


	//----- nvinfo : EIATTR_NUM_BARRIERS
	.align		4
        /*0020*/ 	.byte	0x02, 0x4c
        /*0022*/ 	.byte	0x01
	.zero		1


	//----- nvinfo : EIATTR_MERCURY_ISA_VERSION
	.align		4
        /*0024*/ 	.byte	0x03, 0x5f
        /*0026*/ 	.short	0x0101


	//----- nvinfo : EIATTR_COOP_GROUP_MASK_REGIDS
	.align		4
        /*0028*/ 	.byte	0x04, 0x29
        /*002a*/ 	.short	(.L_2001 - .L_2000)


	//   ....[0]....
.L_2000:
        /*002c*/ 	.word	0xffffffff


	//   ....[1]....
        /*0030*/ 	.word	0xffffffff


	//   ....[2]....
        /*0034*/ 	.word	0xffffffff


	//   ....[3]....
        /*0038*/ 	.word	0xffffffff


	//   ....[4]....
        /*003c*/ 	.word	0xffffffff


	//   ....[5]....
        /*0040*/ 	.word	0xffffffff


	//   ....[6]....
        /*0044*/ 	.word	0xffffffff


	//   ....[7]....
        /*0048*/ 	.word	0xffffffff


	//   ....[8]....
        /*004c*/ 	.word	0xffffffff


	//   ....[9]....
        /*0050*/ 	.word	0xffffffff


	//----- nvinfo : EIATTR_COOP_GROUP_INSTR_OFFSETS
	.align		4
.L_2001:
        /*0054*/ 	.byte	0x04, 0x28
        /*0056*/ 	.short	(.L_2003 - .L_2002)


	//   ....[0]....
.L_2002:
        /*0058*/ 	.word	0x00001270


	//   ....[1]....
        /*005c*/ 	.word	0x00001280


	//   ....[2]....
        /*0060*/ 	.word	0x000012b0


	//   ....[3]....
        /*0064*/ 	.word	0x000012c0


	//   ....[4]....
        /*0068*/ 	.word	0x000012f0


	//   ....[5]....
        /*006c*/ 	.word	0x00001300


	//   ....[6]....
        /*0070*/ 	.word	0x00001330


	//   ....[7]....
        /*0074*/ 	.word	0x00001340


	//   ....[8]....
        /*0078*/ 	.word	0x00001370


	//   ....[9]....
        /*007c*/ 	.word	0x00001380


	//----- nvinfo : EIATTR_VRC_CTA_INIT_COUNT
	.align		4
.L_2003:
        /*0080*/ 	.byte	0x02, 0x4a
	.zero		1
	.zero		1


	//----- nvinfo : EIATTR_EXIT_INSTR_OFFSETS
	.align		4
        /*0084*/ 	.byte	0x04, 0x1c
        /*0086*/ 	.short	(.L_2005 - .L_2004)


	//   ....[0]....
.L_2004:
        /*0088*/ 	.word	0x00000060


	//   ....[1]....
        /*008c*/ 	.word	0x000013e0


	//   ....[2]....
        /*0090*/ 	.word	0x000014b0


	//----- nvinfo : EIATTR_MAX_THREADS
	.align		4
.L_2005:
        /*0094*/ 	.byte	0x04, 0x05
        /*0096*/ 	.short	(.L_2007 - .L_2006)
.L_2006:
        /*0098*/ 	.word	0x00000400
        /*009c*/ 	.word	0x00000001
        /*00a0*/ 	.word	0x00000001


	//----- nvinfo : EIATTR_CRS_STACK_SIZE
	.align		4
.L_2007:
        /*00a4*/ 	.byte	0x04, 0x1e
        /*00a6*/ 	.short	(.L_2009 - .L_2008)
.L_2008:
        /*00a8*/ 	.word	0x00000000


	//----- nvinfo : EIATTR_CBANK_PARAM_SIZE
	.align		4
.L_2009:
        /*00ac*/ 	.byte	0x03, 0x19
        /*00ae*/ 	.short	0x0088


	//----- nvinfo : EIATTR_PARAM_CBANK
	.align		4
        /*00b0*/ 	.byte	0x04, 0x0a
        /*00b2*/ 	.short	(.L_2011 - .L_2010)
	.align		4
.L_2010:
        /*00b4*/ 	.word	index@(.nv.constant0._ZN10layer_norm22ln_bwd_finalize_kernelINS_22Kernel_traits_finalizeILj40960E6__halffS2_fjLj1024ELj4ENS_18Kernel_traits_baseILj40960ES2_fS2_fjLj1024EEEEEEEvNS_9BwdParamsE)
        /*00b8*/ 	.short	0x0380
        /*00ba*/ 	.short	0x0088


	//----- nvinfo : EIATTR_SW_WAR
	.align		4
.L_2011:
        /*00bc*/ 	.byte	0x04, 0x36
        /*00be*/ 	.short	(.L_2013 - .L_2012)
.L_2012:
        /*00c0*/ 	.word	0x00000008
.L_2013:


//--------------------- .nv.info._ZN10layer_norm13ln_bwd_kernelINS_13Kernel_traitsI6__halffS2_fjLj40960ELj4ELj1ELj8ELj16ENS_18Kernel_traits_baseILj40960ES2_fS2_fjLj256EEEEEEEvNS_9BwdParamsE --------------------------
	.section	.nv.info._ZN10layer_norm13ln_bwd_kernelINS_13Kernel_traitsI6__halffS2_fjLj40960ELj4ELj1ELj8ELj16ENS_18Kernel_traits_baseILj40960ES2_fS2_fjLj256EEEEEEEvNS_9BwdParamsE,"",@"SHT_CUDA_INFO"
	.sectionflags	@""
	.align	4


	//----- nvinfo : EIATTR_CUDA_API_VERSION
	.align		4
        /*0000*/ 	.byte	0x04, 0x37
        /*0002*/ 	.short	(.L_2015 - .L_2014)
.L_2014:
        /*0004*/ 	.word	0x00000082


	//----- nvinfo : EIATTR_KPARAM_INFO
	.align		4
.L_2015:
        /*0008*/ 	.byte	0x04, 0x17
        /*000a*/ 	.short	(.L_2017 - .L_2016)
.L_2016:
        /*000c*/ 	.word	0x00000000
        /*0010*/ 	.short	0x0000
        /*0012*/ 	.short	0x0000
        /*0014*/ 	.byte	0x00, 0xf0, 0x21, 0x02


	//----- nvinfo : EIATTR_SPARSE_MMA_MASK
	.align		4
.L_2017:
        /*0018*/ 	.byte	0x03, 0x50
        /*001a*/ 	.short	0x0000


	//----- nvinfo : EIATTR_MAXREG_COUNT
	.align		4
        /*001c*/ 	.byte	0x03, 0x1b
        /*001e*/ 	.short	0x00ff


	//----- nvinfo : EIATTR_NUM_BARRIERS
	.align		4
        /*0020*/ 	.byte	0x02, 0x4c
        /*0022*/ 	.byte	0x01
	.zero		1


	//----- nvinfo : EIATTR_ANNOTATIONS
	.align		4
        /*0024*/ 	.byte	0x04, 0x55
        /*0026*/ 	.short	(.L_2019 - .L_2018)


	//   ....[0]....
.L_2018:
        /* <DEDUP_REMOVED lines=91> */


	//----- nvinfo : EIATTR_MERCURY_ISA_VERSION
	.align		4
.L_2019:
        /*05c8*/ 	.byte	0x03, 0x5f
        /*05ca*/ 	.short	0x0101


	//----- nvinfo : EIATTR_COOP_GROUP_MASK_REGIDS
	.align		4
        /*05cc*/ 	.byte	0x04, 0x29
        /*05ce*/ 	.short	(.L_2021 - .L_2020)


	//   ....[0]....
.L_2020:
        /*05d0*/ 	.word	0xffffffff


	//   ....[1]....
        /*05d4*/ 	.word	0xffffffff


	//   ....[2]....
        /*05d8*/ 	.word	0xffffffff


	//   ....[3]....
        /*05dc*/ 	.word	0xffffffff


	//   ....[4]....
        /*05e0*/ 	.word	0xffffffff


	//   ....[5]....
        /*05e4*/ 	.word	0xffffffff


	//   ....[6]....
        /*05e8*/ 	.word	0xffffffff


	//   ....[7]....
        /*05ec*/ 	.word	0xffffffff


	//   ....[8]....
        /*05f0*/ 	.word	0xffffffff


	//   ....[9]....
        /*05f4*/ 	.word	0xffffffff


	//   ....[10]....
        /*05f8*/ 	.word	0xffffffff


	//   ....[11]....
        /*05fc*/ 	.word	0xffffffff


	//   ....[12]....
        /*0600*/ 	.word	0xffffffff


	//   ....[13]....
        /*0604*/ 	.word	0xffffffff


	//   ....[14]....
        /*0608*/ 	.word	0xffffffff


	//   ....[15]....
        /*060c*/ 	.word	0xffffffff


	//   ....[16]....
        /*0610*/ 	.word	0xffffffff


	//   ....[17]....
        /*0614*/ 	.word	0xffffffff


	//   ....[18]....
        /*0618*/ 	.word	0xffffffff


	//   ....[19]....
        /*061c*/ 	.word	0xffffffff


	//----- nvinfo : EIATTR_COOP_GROUP_INSTR_OFFSETS
	.align		4
.L_2021:
        /*0620*/ 	.byte	0x04, 0x28
        /*0622*/ 	.short	(.L_2023 - .L_2022)


	//   ....[0]....
.L_2022:
        /*0624*/ 	.word	0x000047b0


	//   ....[1]....
        /*0628*/ 	.word	0x000047f0


	//   ....[2]....
        /*062c*/ 	.word	0x000049f0


	//   ....[3]....
        /*0630*/ 	.word	0x00004a00


	//   ....[4]....
        /*0634*/ 	.word	0x00004ee0


	//   ....[5]....
        /*0638*/ 	.word	0x00004ef0


	//   ....[6]....
        /*063c*/ 	.word	0x00004f60


	//   ....[7]....
        /*0640*/ 	.word	0x00004f70


	//   ....[8]....
        /*0644*/ 	.word	0x00005010


	//   ....[9]....
        /*0648*/ 	.word	0x00005020


	//   ....[10]....
        /*064c*/ 	.word	0x00005aa0


	//   ....[11]....
        /*0650*/ 	.word	0x00005ab0


	//   ....[12]....
        /*0654*/ 	.word	0x00005ae0


	//   ....[13]....
        /*0658*/ 	.word	0x00005af0


	//   ....[14]....
        /*065c*/ 	.word	0x00005b20


	//   ....[15]....
        /*0660*/ 	.word	0x00005b30


	//   ....[16]....
        /*0664*/ 	.word	0x00005b60


	//   ....[17]....
        /*0668*/ 	.word	0x00005b70


	//   ....[18]....
        /*066c*/ 	.word	0x00005ba0


	//   ....[19]....
        /*0670*/ 	.word	0x00005bb0


	//----- nvinfo : EIATTR_VRC_CTA_INIT_COUNT
	.align		4
.L_2023:
        /*0674*/ 	.byte	0x02, 0x4a
	.zero		1
	.zero		1


	//----- nvinfo : EIATTR_EXIT_INSTR_OFFSETS
	.align		4
        /*0678*/ 	.byte	0x04, 0x1c
        /*067a*/ 	.short	(.L_2025 - .L_2024)


	//   ....[0]....
.L_2024:
        /*067c*/ 	.word	0x00006cc0


	//----- nvinfo : EIATTR_MAX_THREADS
	.align		4
.L_2025:
        /*0680*/ 	.byte	0x04, 0x05
        /*0682*/ 	.short	(.L_2027 - .L_2026)
.L_2026:
        /*0684*/ 	.word	0x00000100
        /*0688*/ 	.word	0x00000001
        /*068c*/ 	.word	0x00000001


	//----- nvinfo : EIATTR_CRS_STACK_SIZE
	.align		4
.L_2027:
        /*0690*/ 	.byte	0x04, 0x1e
        /*0692*/ 	.short	(.L_2029 - .L_2028)
.L_2028:
        /*0694*/ 	.word	0x00000000


	//----- nvinfo : EIATTR_CBANK_PARAM_SIZE
	.align		4
.L_2029:
        /*0698*/ 	.byte	0x03, 0x19
        /*069a*/ 	.short	0x0088


	//----- nvinfo : EIATTR_PARAM_CBANK
	.align		4
        /*069c*/ 	.byte	0x04, 0x0a
        /*069e*/ 	.short	(.L_2031 - .L_2030)
	.align		4
.L_2030:
        /*06a0*/ 	.word	index@(.nv.constant0._ZN10layer_norm13ln_bwd_kernelINS_13Kernel_traitsI6__halffS2_fjLj40960ELj4ELj1ELj8ELj16ENS_18Kernel_traits_baseILj40960ES2_fS2_fjLj256EEEEEEEvNS_9BwdParamsE)
        /*06a4*/ 	.short	0x0380
        /*06a6*/ 	.short	0x0088


	//----- nvinfo : EIATTR_SW_WAR
	.align		4
.L_2031:
        /*06a8*/ 	.byte	0x04, 0x36
        /*06aa*/ 	.short	(.L_2033 - .L_2032)
.L_2032:
        /*06ac*/ 	.word	0x00000008
.L_2033:


//--------------------- .nv.info._ZN10layer_norm22ln_bwd_finalize_kernelINS_22Kernel_traits_finalizeILj40960E6__halfS2_S2_fjLj1024ELj4ENS_18Kernel_traits_baseILj40960ES2_S2_S2_fjLj1024EEEEEEEvNS_9BwdParamsE --------------------------
	.section	.nv.info._ZN10layer_norm22ln_bwd_finalize_kernelINS_22Kernel_traits_finalizeILj40960E6__halfS2_S2_fjLj1024ELj4ENS_18Kernel_traits_baseILj40960ES2_S2_S2_fjLj1024EEEEEEEvNS_9BwdParamsE,"",@"SHT_CUDA_INFO"
	.sectionflags	@""
	.align	4


	//----- nvinfo : EIATTR_CUDA_API_VERSION
	.align		4
        /*0000*/ 	.byte	0x04, 0x37
        /*0002*/ 	.short	(.L_2035 - .L_2034)
.L_2034:
        /*0004*/ 	.word	0x00000082


	//----- nvinfo : EIATTR_KPARAM_INFO
	.align		4
.L_2035:
        /*0008*/ 	.byte	0x04, 0x17
        /*000a*/ 	.short	(.L_2037 - .L_2036)
.L_2036:
        /*000c*/ 	.word	0x00000000
        /*0010*/ 	.short	0x0000
        /*0012*/ 	.short	0x0000
        /*0014*/ 	.byte	0x00, 0xf0, 0x21, 0x02


	//----- nvinfo : EIATTR_SPARSE_MMA_MASK
	.align		4
.L_2037:
        /*0018*/ 	.byte	0x03, 0x50
        /*001a*/ 	.short	0x0000


	//----- nvinfo : EIATTR_MAXREG_COUNT
	.align		4
        /*001c*/ 	.byte	0x03, 0x1b
        /*001e*/ 	.short	0x0040


	//----- nvinfo : EIATTR_NUM_BARRIERS
	.align		4
        /*0020*/ 	.byte	0x02, 0x4c
        /*0022*/ 	.byte	0x01
	.zero		1


	//----- nvinfo : EIATTR_MERCURY_ISA_VERSION
	.align		4
        /*0024*/ 	.byte	0x03, 0x5f
        /*0026*/ 	.short	0x0101


	//----- nvinfo : EIATTR_COOP_GROUP_MASK_REGIDS
	.align		4
        /*0028*/ 	.byte	0x04, 0x29
        /*002a*/ 	.short	(.L_2039 - .L_2038)


	//   ....[0]....
.L_2038:
        /*002c*/ 	.word	0xffffffff


	//   ....[1]....
        /*0030*/ 	.word	0xffffffff


	//   ....[2]....
        /*0034*/ 	.word	0xffffffff


	//   ....[3]....
        /*0038*/ 	.word	0xffffffff


	//   ....[4]....
        /*003c*/ 	.word	0xffffffff


	//   ....[5]....
        /*0040*/ 	.word	0xffffffff


	//   ....[6]....
        /*0044*/ 	.word	0xffffffff


	//   ....[7]....
        /*0048*/ 	.word	0xffffffff


	//   ....[8]....
        /*004c*/ 	.word	0xffffffff


	//   ....[9]....
        /*0050*/ 	.word	0xffffffff


	//----- nvinfo : EIATTR_COOP_GROUP_INSTR_OFFSETS
	.align		4
.L_2039:
        /*0054*/ 	.byte	0x04, 0x28
        /*0056*/ 	.short	(.L_2041 - .L_2040)


	//   ....[0]....
.L_2040:
        /*0058*/ 	.word	0x00001270


	//   ....[1]....
        /*005c*/ 	.word	0x00001280


	//   ....[2]....
        /*0060*/ 	.word	0x000012b0


	//   ....[3]....
        /*0064*/ 	.word	0x000012c0


	//   ....[4]....
        /*0068*/ 	.word	0x000012f0


	//   ....[5]....
        /*006c*/ 	.word	0x00001300


	//   ....[6]....
        /*0070*/ 	.word	0x00001330


	//   ....[7]....
        /*0074*/ 	.word	0x00001340


	//   ....[8]....
        /*0078*/ 	.word	0x00001370


	//   ....[9]....
        /*007c*/ 	.word	0x00001380


	//----- nvinfo : EIATTR_VRC_CTA_INIT_COUNT
	.align		4
.L_2041:
        /*0080*/ 	.byte	0x02, 0x4a
	.zero		1
	.zero		1


	//----- nvinfo : EIATTR_EXIT_INSTR_OFFSETS
	.align		4
        /*0084*/ 	.byte	0x04, 0x1c
        /*0086*/ 	.short	(.L_2043 - .L_2042)


	//   ....[0]....
.L_2042:
        /*0088*/ 	.word	0x00000060


	//   ....[1]....
        /*008c*/ 	.word	0x000013e0


	//   ....[2]....
        /*0090*/ 	.word	0x000014b0


	//----- nvinfo : EIATTR_MAX_THREADS
	.align		4
.L_2043:
        /*0094*/ 	.byte	0x04, 0x05
        /*0096*/ 	.short	(.L_2045 - .L_2044)
.L_2044:
        /*0098*/ 	.word	0x00000400
        /*009c*/ 	.word	0x00000001
        /*00a0*/ 	.word	0x00000001


	//----- nvinfo : EIATTR_CRS_STACK_SIZE
	.align		4
.L_2045:
        /*00a4*/ 	.byte	0x04, 0x1e
        /*00a6*/ 	.short	(.L_2047 - .L_2046)
.L_2046:
        /*00a8*/ 	.word	0x00000000


	//----- nvinfo : EIATTR_CBANK_PARAM_SIZE
	.align		4
.L_2047:
        /*00ac*/ 	.byte	0x03, 0x19
        /*00ae*/ 	.short	0x0088


	//----- nvinfo : EIATTR_PARAM_CBANK
	.align		4
        /*00b0*/ 	.byte	0x04, 0x0a
        /*00b2*/ 	.short	(.L_2049 - .L_2048)
	.align		4
.L_2048:
        /*00b4*/ 	.word	index@(.nv.constant0._ZN10layer_norm22ln_bwd_finalize_kernelINS_22Kernel_traits_finalizeILj40960E6__halfS2_S2_fjLj1024ELj4ENS_18Kernel_traits_baseILj40960ES2_S2_S2_fjLj1024EEEEEEEvNS_9BwdParamsE)
        /*00b8*/ 	.short	0x0380
        /*00ba*/ 	.short	0x0088


	//----- nvinfo : EIATTR_SW_WAR
	.align		4
.L_2049:
        /*00bc*/ 	.byte	0x04, 0x36
        /*00be*/ 	.short	(.L_2051 - .L_2050)
.L_2050:
        /*00c0*/ 	.word	0x00000008
.L_2051:


//--------------------- .nv.info._ZN10layer_norm13ln_bwd_kernelINS_13Kernel_traitsI6__halfS2_S2_fjLj40960ELj4ELj1ELj8ELj16ENS_18Kernel_traits_baseILj40960ES2_S2_S2_fjLj256EEEEEEEvNS_9BwdParamsE --------------------------
	.section	.nv.info._ZN10layer_norm13ln_bwd_kernelINS_13Kernel_traitsI6__halfS2_S2_fjLj40960ELj4ELj1ELj8ELj16ENS_18Kernel_traits_baseILj40960ES2_S2_S2_fjLj256EEEEEEEvNS_9BwdParamsE,"",@"SHT_CUDA_INFO"
	.sectionflags	@""
	.align	4


	//----- nvinfo : EIATTR_CUDA_API_VERSION
	.align		4
        /*0000*/ 	.byte	0x04, 0x37
        /*0002*/ 	.short	(.L_2053 - .L_2052)
.L_2052:
        /*0004*/ 	.word	0x00000082


	//----- nvinfo : EIATTR_KPARAM_INFO
	.align		4
.L_2053:
        /*0008*/ 	.byte	0x04, 0x17
        /*000a*/ 	.short	(.L_2055 - .L_2054)
.L_2054:
        /*000c*/ 	.word	0x00000000
        /*0010*/ 	.short	0x0000
        /*0012*/ 	.short	0x0000
        /*0014*/ 	.byte	0x00, 0xf0, 0x21, 0x02


	//----- nvinfo : EIATTR_SPARSE_MMA_MASK
	.align		4
.L_2055:
        /*0018*/ 	.byte	0x03, 0x50
        /*001a*/ 	.short	0x0000


	//----- nvinfo : EIATTR_MAXREG_COUNT
	.align		4
        /*001c*/ 	.byte	0x03, 0x1b
        /*001e*/ 	.short	0x00ff


	//----- nvinfo : EIATTR_NUM_BARRIERS
	.align		4
        /*0020*/ 	.byte	0x02, 0x4c
        /*0022*/ 	.byte	0x01
	.zero		1


	//----- nvinfo : EIATTR_ANNOTATIONS
	.align		4
        /*0024*/ 	.byte	0x04, 0x55
        /*0026*/ 	.short	(.L_2057 - .L_2056)


	//   ....[0]....
.L_2056:
        /* <DEDUP_REMOVED lines=73> */


	//----- nvinfo : EIATTR_MERCURY_ISA_VERSION
	.align		4
.L_2057:
        /*04a8*/ 	.byte	0x03, 0x5f
        /*04aa*/ 	.short	0x0101


	//----- nvinfo : EIATTR_COOP_GROUP_MASK_REGIDS
	.align		4
        /*04ac*/ 	.byte	0x04, 0x29
        /*04ae*/ 	.short	(.L_2059 - .L_2058)


	//   ....[0]....
.L_2058:
        /*04b0*/ 	.word	0xffffffff


	//   ....[1]....
        /*04b4*/ 	.word	0xffffffff


	//   ....[2]....
        /*04b8*/ 	.word	0xffffffff


	//   ....[3]....
        /*04bc*/ 	.word	0xffffffff


	//   ....[4]....
        /*04c0*/ 	.word	0xffffffff


	//   ....[5]....
        /*04c4*/ 	.word	0xffffffff


	//   ....[6]....
        /*04c8*/ 	.word	0xffffffff


	//   ....[7]....
        /*04cc*/ 	.word	0xffffffff


	//   ....[8]....
        /*04d0*/ 	.word	0xffffffff


	//   ....[9]....
        /*04d4*/ 	.word	0xffffffff


	//   ....[10]....
        /*04d8*/ 	.word	0xffffffff


	//   ....[11]....
        /*04dc*/ 	.word	0xffffffff


	//   ....[12]....
        /*04e0*/ 	.word	0xffffffff


	//   ....[13]....
        /*04e4*/ 	.word	0xffffffff


	//   ....[14]....
        /*04e8*/ 	.word	0xffffffff


	//   ....[15]....
        /*04ec*/ 	.word	0xffffffff


	//   ....[16]....
        /*04f0*/ 	.word	0xffffffff


	//   ....[17]....
        /*04f4*/ 	.word	0xffffffff


	//   ....[18]....
        /*04f8*/ 	.word	0xffffffff


	//   ....[19]....
        /*04fc*/ 	.word	0xffffffff


	//----- nvinfo : EIATTR_COOP_GROUP_INSTR_OFFSETS
	.align		4
.L_2059:
        /*0500*/ 	.byte	0x04, 0x28
        /*0502*/ 	.short	(.L_2061 - .L_2060)


	//   ....[0]....
.L_2060:
        /*0504*/ 	.word	0x00003f10


	//   ....[1]....
        /*0508*/ 	.word	0x00003f30


	//   ....[2]....
        /*050c*/ 	.word	0x000041e0


	//   ....[3]....
        /*0510*/ 	.word	0x000041f0


	//   ....[4]....
        /*0514*/ 	.word	0x000045c0


	//   ....[5]....
        /*0518*/ 	.word	0x000045d0


	//   ....[6]....
        /*051c*/ 	.word	0x00004610


	//   ....[7]....
        /*0520*/ 	.word	0x00004620


	//   ....[8]....
        /*0524*/ 	.word	0x00004810


	//   ....[9]....
        /*0528*/ 	.word	0x00004830


	//   ....[10]....
        /*052c*/ 	.word	0x000050d0


	//   ....[11]....
        /*0530*/ 	.word	0x000050e0


	//   ....[12]....
        /*0534*/ 	.word	0x00005110


	//   ....[13]....
        /*0538*/ 	.word	0x00005120


	//   ....[14]....
        /*053c*/ 	.word	0x00005150


	//   ....[15]....
        /*0540*/ 	.word	0x00005160


	//   ....[16]....
        /*0544*/ 	.word	0x00005190


	//   ....[17]....
        /*0548*/ 	.word	0x000051a0


	//   ....[18]....
        /*054c*/ 	.word	0x000051d0


	//   ....[19]....
        /*0550*/ 	.word	0x000051e0


	//----- nvinfo : EIATTR_VRC_CTA_INIT_COUNT
	.align		4
.L_2061:
        /*0554*/ 	.byte	0x02, 0x4a
	.zero		1
	.zero		1


	//----- nvinfo : EIATTR_EXIT_INSTR_OFFSETS
	.align		4
        /*0558*/ 	.byte	0x04, 0x1c
        /*055a*/ 	.short	(.L_2063 - .L_2062)


	//   ....[0]....
.L_2062:
        /*055c*/ 	.word	0x00006360


	//----- nvinfo : EIATTR_MAX_THREADS
	.align		4
.L_2063:
        /*0560*/ 	.byte	0x04, 0x05
        /*0562*/ 	.short	(.L_2065 - .L_2064)
.L_2064:
        /*0564*/ 	.word	0x00000100
        /*0568*/ 	.word	0x00000001
        /*056c*/ 	.word	0x00000001


	//----- nvinfo : EIATTR_CRS_STACK_SIZE
	.align		4
.L_2065:
        /*0570*/ 	.byte	0x04, 0x1e
        /*0572*/ 	.short	(.L_2067 - .L_2066)
.L_2066:
        /*0574*/ 	.word	0x00000000


	//----- nvinfo : EIATTR_CBANK_PARAM_SIZE
	.align		4
.L_2067:
        /*0578*/ 	.byte	0x03, 0x19
        /*057a*/ 	.short	0x0088


	//----- nvinfo : EIATTR_PARAM_CBANK
	.align		4
        /*057c*/ 	.byte	0x04, 0x0a
        /*057e*/ 	.short	(.L_2069 - .L_2068)
	.align		4
.L_2068:
        /*0580*/ 	.word	index@(.nv.constant0._ZN10layer_norm13ln_bwd_kernelINS_13Kernel_traitsI6__halfS2_S2_fjLj40960ELj4ELj1ELj8ELj16ENS_18Kernel_traits_baseILj40960ES2_S2_S2_fjLj256EEEEEEEvNS_9BwdParamsE)
        /*0584*/ 	.short	0x0380
        /*0586*/ 	.short	0x0088


	//----- nvinfo : EIATTR_SW_WAR
	.align		4
.L_2069:
        /*0588*/ 	.byte	0x04, 0x36
        /*058a*/ 	.short	(.L_2071 - .L_2070)
.L_2070:
        /*058c*/ 	.word	0x00000008
.L_2071:


//--------------------- .nv.info._ZN10layer_norm22ln_bwd_finalize_kernelINS_22Kernel_traits_finalizeILj40960EffffjLj1024ELj4ENS_18Kernel_traits_baseILj40960EffffjLj1024EEEEEEEvNS_9BwdParamsE --------------------------
	.section	.nv.info._ZN10layer_norm22ln_bwd_finalize_kernelINS_22Kernel_traits_finalizeILj40960EffffjLj1024ELj4ENS_18Kernel_traits_baseILj40960EffffjLj1024EEEEEEEvNS_9BwdParamsE,"",@"SHT_CUDA_INFO"
	.sectionflags	@""
	.align	4


	//----- nvinfo : EIATTR_CUDA_API_VERSION
	.align		4
        /*0000*/ 	.byte	0x04, 0x37
        /*0002*/ 	.short	(.L_2073 - .L_2072)
.L_2072:
        /*0004*/ 	.word	0x00000082


	//----- nvinfo : EIATTR_KPARAM_INFO
	.align		4
.L_2073:
        /*0008*/ 	.byte	0x04, 0x17
        /*000a*/ 	.short	(.L_2075 - .L_2074)
.L_2074:
        /*000c*/ 	.word	0x00000000
        /*0010*/ 	.short	0x0000
        /*0012*/ 	.short	0x0000
        /*0014*/ 	.byte	0x00, 0xf0, 0x21, 0x02


	//----- nvinfo : EIATTR_SPARSE_MMA_MASK
	.align		4
.L_2075:
        /*0018*/ 	.byte	0x03, 0x50
        /*001a*/ 	.short	0x0000


	//----- nvinfo : EIATTR_MAXREG_COUNT
	.align		4
        /*001c*/ 	.byte	0x03, 0x1b
        /*001e*/ 	.short	0x0040


	//----- nvinfo : EIATTR_NUM_BARRIERS
	.align		4
        /*0020*/ 	.byte	0x02, 0x4c
        /*0022*/ 	.byte	0x01
	.zero		1


	//----- nvinfo : EIATTR_MERCURY_ISA_VERSION
	.align		4
        /*0024*/ 	.byte	0x03, 0x5f
        /*0026*/ 	.short	0x0101


	//----- nvinfo : EIATTR_COOP_GROUP_MASK_REGIDS
	.align		4
        /*0028*/ 	.byte	0x04, 0x29
        /*002a*/ 	.short	(.L_2077 - .L_2076)


	//   ....[0]....
.L_2076:
        /*002c*/ 	.word	0xffffffff


	//   ....[1]....
        /*0030*/ 	.word	0xffffffff


	//   ....[2]....
        /*0034*/ 	.word	0xffffffff


	//   ....[3]....
        /*0038*/ 	.word	0xffffffff


	//   ....[4]....
        /*003c*/ 	.word	0xffffffff


	//   ....[5]....
        /*0040*/ 	.word	0xffffffff


	//   ....[6]....
        /*0044*/ 	.word	0xffffffff


	//   ....[7]....
        /*0048*/ 	.word	0xffffffff


	//   ....[8]....
        /*004c*/ 	.word	0xffffffff


	//   ....[9]....
        /*0050*/ 	.word	0xffffffff


	//----- nvinfo : EIATTR_COOP_GROUP_INSTR_OFFSETS
	.align		4
.L_2077:
        /*0054*/ 	.byte	0x04, 0x28
        /*0056*/ 	.short	(.L_2079 - .L_2078)


	//   ....[0]....
.L_2078:
        /*0058*/ 	.word	0x00001270


	//   ....[1]....
        /*005c*/ 	.word	0x00001280


	//   ....[2]....
        /*0060*/ 	.word	0x000012b0


	//   ....[3]....
        /*0064*/ 	.word	0x000012c0


	//   ....[4]....
        /*0068*/ 	.word	0x000012f0


	//   ....[5]....
        /*006c*/ 	.word	0x00001300


	//   ....[6]....
        /*0070*/ 	.word	0x00001330


	//   ....[7]....
        /*0074*/ 	.word	0x00001340


	//   ....[8]....
        /*0078*/ 	.word	0x00001370


	//   ....[9]....
        /*007c*/ 	.word	0x00001380


	//----- nvinfo : EIATTR_VRC_CTA_INIT_COUNT
	.align		4
.L_2079:
        /*0080*/ 	.byte	0x02, 0x4a
	.zero		1
	.zero		1


	//----- nvinfo : EIATTR_EXIT_INSTR_OFFSETS
	.align		4
        /*0084*/ 	.byte	0x04, 0x1c
        /*0086*/ 	.short	(.L_2081 - .L_2080)


	//   ....[0]....
.L_2080:
        /*0088*/ 	.word	0x00000060


	//   ....[1]....
        /*008c*/ 	.word	0x000013e0


	//   ....[2]....
        /*0090*/ 	.word	0x00001490


	//----- nvinfo : EIATTR_MAX_THREADS
	.align		4
.L_2081:
        /*0094*/ 	.byte	0x04, 0x05
        /*0096*/ 	.short	(.L_2083 - .L_2082)
.L_2082:
        /*0098*/ 	.word	0x00000400
        /*009c*/ 	.word	0x00000001
        /*00a0*/ 	.word	0x00000001


	//----- nvinfo : EIATTR_CRS_STACK_SIZE
	.align		4
.L_2083:
        /*00a4*/ 	.byte	0x04, 0x1e
        /*00a6*/ 	.short	(.L_2085 - .L_2084)
.L_2084:
        /*00a8*/ 	.word	0x00000000


	//----- nvinfo : EIATTR_CBANK_PARAM_SIZE
	.align		4
.L_2085:
        /*00ac*/ 	.byte	0x03, 0x19
        /*00ae*/ 	.short	0x0088


	//----- nvinfo : EIATTR_PARAM_CBANK
	.align		4
        /*00b0*/ 	.byte	0x04, 0x0a
        /*00b2*/ 	.short	(.L_2087 - .L_2086)
	.align		4
.L_2086:
        /*00b4*/ 	.word	index@(.nv.constant0._ZN10layer_norm22ln_bwd_finalize_kernelINS_22Kernel_traits_finalizeILj40960EffffjLj1024ELj4ENS_18Kernel_traits_baseILj40960EffffjLj1024EEEEEEEvNS_9BwdParamsE)
        /*00b8*/ 	.short	0x0380
        /*00ba*/ 	.short	0x0088


	//----- nvinfo : EIATTR_SW_WAR
	.align		4
.L_2087:
        /*00bc*/ 	.byte	0x04, 0x36
        /*00be*/ 	.short	(.L_2089 - .L_2088)
.L_2088:
        /*00c0*/ 	.word	0x00000008
.L_2089:


//--------------------- .nv.info._ZN10layer_norm13ln_bwd_kernelINS_13Kernel_traitsIffffjLj40960ELj4ELj1ELj8ELj16ENS_18Kernel_traits_baseILj40960EffffjLj256EEEEEEEvNS_9BwdParamsE --------------------------
	.section	.nv.info._ZN10layer_norm13ln_bwd_kernelINS_13Kernel_traitsIffffjLj40960ELj4ELj1ELj8ELj16ENS_18Kernel_traits_baseILj40960EffffjLj256EEEEEEEvNS_9BwdParamsE,"",@"SHT_CUDA_INFO"
	.sectionflags	@""
	.align	4


	//----- nvinfo : EIATTR_CUDA_API_VERSION
	.align		4
        /*0000*/ 	.byte	0x04, 0x37
        /*0002*/ 	.short	(.L_2091 - .L_2090)
.L_2090:
        /*0004*/ 	.word	0x00000082


	//----- nvinfo : EIATTR_KPARAM_INFO
	.align		4
.L_2091:
        /*0008*/ 	.byte	0x04, 0x17
        /*000a*/ 	.short	(.L_2093 - .L_2092)
.L_2092:
        /*000c*/ 	.word	0x00000000
        /*0010*/ 	.short	0x0000
        /*0012*/ 	.short	0x0000
        /*0014*/ 	.byte	0x00, 0xf0, 0x21, 0x02


	//----- nvinfo : EIATTR_SPARSE_MMA_MASK
	.align		4
.L_2093:
        /*0018*/ 	.byte	0x03, 0x50
        /*001a*/ 	.short	0x0000


	//----- nvinfo : EIATTR_MAXREG_COUNT
	.align		4
        /*001c*/ 	.byte	0x03, 0x1b
        /*001e*/ 	.short	0x00ff


	//----- nvinfo : EIATTR_NUM_BARRIERS
	.align		4
        /*0020*/ 	.byte	0x02, 0x4c
        /*0022*/ 	.byte	0x01
	.zero		1


	//----- nvinfo : EIATTR_ANNOTATIONS
	.align		4
        /*0024*/ 	.byte	0x04, 0x55
        /*0026*/ 	.short	(.L_2095 - .L_2094)


	//   ....[0]....
.L_2094:
        /* <DEDUP_REMOVED lines=83> */


	//----- nvinfo : EIATTR_MERCURY_ISA_VERSION
	.align		4
.L_2095:
        /*0548*/ 	.byte	0x03, 0x5f
        /*054a*/ 	.short	0x0101


	//----- nvinfo : EIATTR_COOP_GROUP_MASK_REGIDS
	.align		4
        /*054c*/ 	.byte	0x04, 0x29
        /*054e*/ 	.short	(.L_2097 - .L_2096)


	//   ....[0]....
.L_2096:
        /*0550*/ 	.word	0xffffffff


	//   ....[1]....
        /*0554*/ 	.word	0xffffffff


	//   ....[2]....
        /*0558*/ 	.word	0xffffffff


	//   ....[3]....
        /*055c*/ 	.word	0xffffffff


	//   ....[4]....
        /*0560*/ 	.word	0xffffffff


	//   ....[5]....
        /*0564*/ 	.word	0xffffffff


	//   ....[6]....
        /*0568*/ 	.word	0xffffffff


	//   ....[7]....
        /*056c*/ 	.word	0xffffffff


	//   ....[8]....
        /*0570*/ 	.word	0xffffffff


	//   ....[9]....
        /*0574*/ 	.word	0xffffffff


	//   ....[10]....
        /*0578*/ 	.word	0xffffffff


	//   ....[11]....
        /*057c*/ 	.word	0xffffffff


	//   ....[12]....
        /*0580*/ 	.word	0xffffffff


	//   ....[13]....
        /*0584*/ 	.word	0xffffffff


	//   ....[14]....
        /*0588*/ 	.word	0xffffffff


	//   ....[15]....
        /*058c*/ 	.word	0xffffffff


	//   ....[16]....
        /*0590*/ 	.word	0xffffffff


	//   ....[17]....
        /*0594*/ 	.word	0xffffffff


	//   ....[18]....
        /*0598*/ 	.word	0xffffffff


	//   ....[19]....
        /*059c*/ 	.word	0xffffffff


	//----- nvinfo : EIATTR_COOP_GROUP_INSTR_OFFSETS
	.align		4
.L_2097:
        /*05a0*/ 	.byte	0x04, 0x28
        /*05a2*/ 	.short	(.L_2099 - .L_2098)


	//   ....[0]....
.L_2098:
        /*05a4*/ 	.word	0x00002e60


	//   ....[1]....
        /*05a8*/ 	.word	0x00002eb0


	//   ....[2]....
        /*05ac*/ 	.word	0x00002ee0


	//   ....[3]....
        /*05b0*/ 	.word	0x00002f40


	//   ....[4]....
        /*05b4*/ 	.word	0x00003020


	//   ....[5]....
        /*05b8*/ 	.word	0x00003080


	//   ....[6]....
        /*05bc*/ 	.word	0x000033e0


	//   ....[7]....
        /*05c0*/ 	.word	0x000033f0


	//   ....[8]....
        /*05c4*/ 	.word	0x00003690


	//   ....[9]....
        /*05c8*/ 	.word	0x000036b0


	//   ....[10]....
        /*05cc*/ 	.word	0x00004120


	//   ....[11]....
        /*05d0*/ 	.word	0x00004130


	//   ....[12]....
        /*05d4*/ 	.word	0x00004160


	//   ....[13]....
        /*05d8*/ 	.word	0x00004180


	//   ....[14]....
        /*05dc*/ 	.word	0x000041a0


	//   ....[15]....
        /*05e0*/ 	.word	0x000041c0


	//   ....[16]....
        /*05e4*/ 	.word	0x000041e0


	//   ....[17]....
        /*05e8*/ 	.word	0x00004200


	//   ....[18]....
        /*05ec*/ 	.word	0x00004220


	//   ....[19]....
        /*05f0*/ 	.word	0x00004240


	//----- nvinfo : EIATTR_VRC_CTA_INIT_COUNT
	.align		4
.L_2099:
        /*05f4*/ 	.byte	0x02, 0x4a
	.zero		1
	.zero		1


	//----- nvinfo : EIATTR_EXIT_INSTR_OFFSETS
	.align		4
        /*05f8*/ 	.byte	0x04, 0x1c
        /*05fa*/ 	.short	(.L_2101 - .L_2100)


	//   ....[0]....
.L_2100:
        /*05fc*/ 	.word	0x000052e0


	//----- nvinfo : EIATTR_MAX_THREADS
	.align		4
.L_2101:
        /*0600*/ 	.byte	0x04, 0x05
        /*0602*/ 	.short	(.L_2103 - .L_2102)
.L_2102:
        /*0604*/ 	.word	0x00000100
        /*0608*/ 	.word	0x00000001
        /*060c*/ 	.word	0x00000001


	//----- nvinfo : EIATTR_CRS_STACK_SIZE
	.align		4
.L_2103:
        /*0610*/ 	.byte	0x04, 0x1e
        /*0612*/ 	.short	(.L_2105 - .L_2104)
.L_2104:
        /*0614*/ 	.word	0x00000000


	//----- nvinfo : EIATTR_CBANK_PARAM_SIZE
	.align		4
.L_2105:
        /*0618*/ 	.byte	0x03, 0x19
        /*061a*/ 	.short	0x0088


	//----- nvinfo : EIATTR_PARAM_CBANK
	.align		4
        /*061c*/ 	.byte	0x04, 0x0a
        /*061e*/ 	.short	(.L_2107 - .L_2106)
	.align		4
.L_2106:
        /*0620*/ 	.word	index@(.nv.constant0._ZN10layer_norm13ln_bwd_kernelINS_13Kernel_traitsIffffjLj40960ELj4ELj1ELj8ELj16ENS_18Kernel_traits_baseILj40960EffffjLj256EEEEEEEvNS_9BwdParamsE)
        /*0624*/ 	.short	0x0380
        /*0626*/ 	.short	0x0088


	//----- nvinfo : EIATTR_SW_WAR
	.align		4
.L_2107:
        /*0628*/ 	.byte	0x04, 0x36
        /*062a*/ 	.short	(.L_2109 - .L_2108)
.L_2108:
        /*062c*/ 	.word	0x00000008
.L_2109:


//--------------------- .nv.info._ZN10layer_norm22ln_bwd_finalize_kernelINS_22Kernel_traits_finalizeILj32768E13__nv_bfloat16fS2_fjLj1024ELj4ENS_18Kernel_traits_baseILj32768ES2_fS2_fjLj1024EEEEEEEvNS_9BwdParamsE --------------------------
	.section	.nv.info._ZN10layer_norm22ln_bwd_finalize_kernelINS_22Kernel_traits_finalizeILj32768E13__nv_bfloat16fS2_fjLj1024ELj4ENS_18Kernel_traits_baseILj32768ES2_fS2_fjLj1024EEEEEEEvNS_9BwdParamsE,"",@"SHT_CUDA_INFO"
	.sectionflags	@""
	.align	4


	//----- nvinfo : EIATTR_CUDA_API_VERSION
	.align		4
        /*0000*/ 	.byte	0x04, 0x37
        /*0002*/ 	.short	(.L_2111 - .L_2110)
.L_2110:
        /*0004*/ 	.word	0x00000082


	//----- nvinfo : EIATTR_KPARAM_INFO
	.align		4
.L_2111:
        /*0008*/ 	.byte	0x04, 0x17
        /*000a*/ 	.short	(.L_2113 - .L_2112)
.L_2112:
        /*000c*/ 	.word	0x00000000
        /*0010*/ 	.short	0x0000
        /*0012*/ 	.short	0x0000
        /*0014*/ 	.byte	0x00, 0xf0, 0x21, 0x02


	//----- nvinfo : EIATTR_SPARSE_MMA_MASK
	.align		4
.L_2113:
        /*0018*/ 	.byte	0x03, 0x50
        /*001a*/ 	.short	0x0000


	//----- nvinfo : EIATTR_MAXREG_COUNT
	.align		4
        /*001c*/ 	.byte	0x03, 0x1b
        /*001e*/ 	.short	0x0040


	//----- nvinfo : EIATTR_NUM_BARRIERS
	.align		4
        /*0020*/ 	.byte	0x02, 0x4c
        /*0022*/ 	.byte	0x01
	.zero		1


	//----- nvinfo : EIATTR_MERCURY_ISA_VERSION
	.align		4
        /*0024*/ 	.byte	0x03, 0x5f
        /*0026*/ 	.short	0x0101


	//----- nvinfo : EIATTR_COOP_GROUP_MASK_REGIDS
	.align		4
        /*0028*/ 	.byte	0x04, 0x29
        /*002a*/ 	.short	(.L_2115 - .L_2114)


	//   ....[0]....
.L_2114:
        /*002c*/ 	.word	0xffffffff


	//   ....[1]....
        /*0030*/ 	.word	0xffffffff


	//   ....[2]....
        /*0034*/ 	.word	0xffffffff


	//   ....[3]....
        /*0038*/ 	.word	0xffffffff


	//   ....[4]....
        /*003c*/ 	.word	0xffffffff


	//   ....[5]....
        /*0040*/ 	.word	0xffffffff


	//   ....[6]....
        /*0044*/ 	.word	0xffffffff


	//   ....[7]....
        /*0048*/ 	.word	0xffffffff


	//   ....[8]....
        /*004c*/ 	.word	0xffffffff


	//   ....[9]....
        /*0050*/ 	.word	0xffffffff


	//----- nvinfo : EIATTR_COOP_GROUP_INSTR_OFFSETS
	.align		4
.L_2115:
        /*0054*/ 	.byte	0x04, 0x28
        /*0056*/ 	.short	(.L_2117 - .L_2116)


	//   ....[0]....
.L_2116:
        /*0058*/ 	.word	0x00001270


	//   ....[1]....
        /*005c*/ 	.word	0x00001280


	//   ....[2]....
        /*0060*/ 	.word	0x000012b0


	//   ....[3]....
        /*0064*/ 	.word	0x000012c0


	//   ....[4]....
        /*0068*/ 	.word	0x000012f0


	//   ....[5]....
        /*006c*/ 	.word	0x00001300


	//   ....[6]....
        /*0070*/ 	.word	0x00001330


	//   ....[7]....
        /*0074*/ 	.word	0x00001340


	//   ....[8]....
        /*0078*/ 	.word	0x00001370


	//   ....[9]....
        /*007c*/ 	.word	0x00001380


	//----- nvinfo : EIATTR_VRC_CTA_INIT_COUNT
	.align		4
.L_2117:
        /*0080*/ 	.byte	0x02, 0x4a
	.zero		1
	.zero		1


	//----- nvinfo : EIATTR_EXIT_INSTR_OFFSETS
	.align		4
        /*0084*/ 	.byte	0x04, 0x1c
        /*0086*/ 	.short	(.L_2119 - .L_2118)


	//   ....[0]....
.L_2118:
        /*0088*/ 	.word	0x00000060


	//   ....[1]....
        /*008c*/ 	.word	0x000013e0


	//   ....[2]....
        /*0090*/ 	.word	0x000014b0


	//----- nvinfo : EIATTR_MAX_THREADS
	.align		4
.L_2119:
        /*0094*/ 	.byte	0x04, 0x05
        /*0096*/ 	.short	(.L_2121 - .L_2120)
.L_2120:
        /*0098*/ 	.word	0x00000400
        /*009c*/ 	.word	0x00000001
        /*00a0*/ 	.word	0x00000001


	//----- nvinfo : EIATTR_CRS_STACK_SIZE
	.align		4
.L_2121:
        /*00a4*/ 	.byte	0x04, 0x1e
        /*00a6*/ 	.short	(.L_2123 - .L_2122)
.L_2122:
        /*00a8*/ 	.word	0x00000000


	//----- nvinfo : EIATTR_CBANK_PARAM_SIZE
	.align		4
.L_2123:
        /*00ac*/ 	.byte	0x03, 0x19
        /*00ae*/ 	.short	0x0088


	//----- nvinfo : EIATTR_PARAM_CBANK
	.align		4
        /*00b0*/ 	.byte	0x04, 0x0a
        /*00b2*/ 	.short	(.L_2125 - .L_2124)
	.align		4
.L_2124:
        /*00b4*/ 	.word	index@(.nv.constant0._ZN10layer_norm22ln_bwd_finalize_kernelINS_22Kernel_traits_finalizeILj32768E13__nv_bfloat16fS2_fjLj1024ELj4ENS_18Kernel_traits_baseILj32768ES2_fS2_fjLj1024EEEEEEEvNS_9BwdParamsE)
        /*00b8*/ 	.short	0x0380
        /*00ba*/ 	.short	0x0088


	//----- nvinfo : EIATTR_SW_WAR
	.align		4
.L_2125:
        /*00bc*/ 	.byte	0x04, 0x36
        /*00be*/ 	.short	(.L_2127 - .L_2126)
.L_2126:
        /*00c0*/ 	.word	0x00000008
.L_2127:


//--------------------- .nv.info._ZN10layer_norm13ln_bwd_kernelINS_13Kernel_traitsI13__nv_bfloat16fS2_fjLj32768ELj4ELj1ELj8ELj16ENS_18Kernel_traits_baseILj32768ES2_fS2_fjLj256EEEEEEEvNS_9BwdParamsE --------------------------
	.section	.nv.info._ZN10layer_norm13ln_bwd_kernelINS_13Kernel_traitsI13__nv_bfloat16fS2_fjLj32768ELj4ELj1ELj8ELj16ENS_18Kernel_traits_baseILj32768ES2_fS2_fjLj256EEEEEEEvNS_9BwdParamsE,"",@"SHT_CUDA_INFO"
	.sectionflags	@""
	.align	4


	//----- nvinfo : EIATTR_CUDA_API_VERSION
	.align		4
        /*0000*/ 	.byte	0x04, 0x37
        /*0002*/ 	.short	(.L_2129 - .L_2128)
.L_2128:
        /*0004*/ 	.word	0x00000082


	//----- nvinfo : EIATTR_KPARAM_INFO
	.align		4
.L_2129:
        /*0008*/ 	.byte	0x04, 0x17
        /*000a*/ 	.short	(.L_2131 - .L_2130)
.L_2130:
        /*000c*/ 	.word	0x00000000
        /*0010*/ 	.short	0x0000
        /*0012*/ 	.short	0x0000
        /*0014*/ 	.byte	0x00, 0xf0, 0x21, 0x02


	//----- nvinfo : EIATTR_SPARSE_MMA_MASK
	.align		4
.L_2131:
        /*0018*/ 	.byte	0x03, 0x50
        /*001a*/ 	.short	0x0000


	//----- nvinfo : EIATTR_MAXREG_COUNT
	.align		4
        /*001c*/ 	.byte	0x03, 0x1b
        /*001e*/ 	.short	0x00ff


	//----- nvinfo : EIATTR_NUM_BARRIERS
	.align		4
        /*0020*/ 	.byte	0x02, 0x4c
        /*0022*/ 	.byte	0x01
	.zero		1


	//----- nvinfo : EIATTR_MERCURY_ISA_VERSION
	.align		4
        /*0024*/ 	.byte	0x03, 0x5f
        /*0026*/ 	.short	0x0101


	//----- nvinfo : EIATTR_COOP_GROUP_MASK_REGIDS
	.align		4
        /*0028*/ 	.byte	0x04, 0x29
        /*002a*/ 	.short	(.L_2133 - .L_2132)


	//   ....[0]....
.L_2132:
        /*002c*/ 	.word	0xffffffff


	//   ....[1]....
        /*0030*/ 	.word	0xffffffff


	//   ....[2]....
        /*0034*/ 	.word	0xffffffff


	//   ....[3]....
        /*0038*/ 	.word	0xffffffff


	//   ....[4]....
        /*003c*/ 	.word	0xffffffff


	//   ....[5]....
        /*0040*/ 	.word	0xffffffff


	//   ....[6]....
        /*0044*/ 	.word	0xffffffff


	//   ....[7]....
        /*0048*/ 	.word	0xffffffff


	//   ....[8]....
        /*004c*/ 	.word	0xffffffff


	//   ....[9]....
        /*0050*/ 	.word	0xffffffff


	//   ....[10]....
        /*0054*/ 	.word	0xffffffff


	//   ....[11]....
        /*0058*/ 	.word	0xffffffff


	//   ....[12]....
        /*005c*/ 	.word	0xffffffff


	//   ....[13]....
        /*0060*/ 	.word	0xffffffff


	//   ....[14]....
        /*0064*/ 	.word	0xffffffff


	//   ....[15]....
        /*0068*/ 	.word	0xffffffff


	//   ....[16]....
        /*006c*/ 	.word	0xffffffff


	//   ....[17]....
        /*0070*/ 	.word	0xffffffff


	//   ....[18]....
        /*0074*/ 	.word	0xffffffff


	//   ....[19]....
        /*0078*/ 	.word	0xffffffff


	//----- nvinfo : EIATTR_COOP_GROUP_INSTR_OFFSETS
	.align		4
.L_2133:
        /*007c*/ 	.byte	0x04, 0x28
        /*007e*/ 	.short	(.L_2135 - .L_2134)


	//   ....[0]....
.L_2134:
        /*0080*/ 	.word	0x00003620


	//   ....[1]....
        /*0084*/ 	.word	0x00003660


	//   ....[2]....
        /*0088*/ 	.word	0x00003800


	//   ....[3]....
        /*008c*/ 	.word	0x00003840


	//   ....[4]....
        /*0090*/ 	.word	0x000038c0


	//   ....[5]....
        /*0094*/ 	.word	0x000038e0


	//   ....[6]....
        /*0098*/ 	.word	0x00003910


	//   ....[7]....
        /*009c*/ 	.word	0x00003920


	//   ....[8]....
        /*00a0*/ 	.word	0x00003950


	//   ....[9]....
        /*00a4*/ 	.word	0x00003970


	//   ....[10]....
        /*00a8*/ 	.word	0x000041b0


	//   ....[11]....
        /*00ac*/ 	.word	0x000041c0


	//   ....[12]....
        /*00b0*/ 	.word	0x000041f0


	//   ....[13]....
        /*00b4*/ 	.word	0x00004200


	//   ....[14]....
        /*00b8*/ 	.word	0x00004230


	//   ....[15]....
        /*00bc*/ 	.word	0x00004250


	//   ....[16]....
        /*00c0*/ 	.word	0x000042b0


	//   ....[17]....
        /*00c4*/ 	.word	0x000042e0


	//   ....[18]....
        /*00c8*/ 	.word	0x00004310


	//   ....[19]....
        /*00cc*/ 	.word	0x00004320


	//----- nvinfo : EIATTR_VRC_CTA_INIT_COUNT
	.align		4
.L_2135:
        /*00d0*/ 	.byte	0x02, 0x4a
	.zero		1
	.zero		1


	//----- nvinfo : EIATTR_EXIT_INSTR_OFFSETS
	.align		4
        /*00d4*/ 	.byte	0x04, 0x1c
        /*00d6*/ 	.short	(.L_2137 - .L_2136)


	//   ....[0]....
.L_2136:
        /*00d8*/ 	.word	0x00004f90


	//----- nvinfo : EIATTR_MAX_THREADS
	.align		4
.L_2137:
        /*00dc*/ 	.byte	0x04, 0x05
        /*00de*/ 	.short	(.L_2139 - .L_2138)
.L_2138:
        /*00e0*/ 	.word	0x00000100
        /*00e4*/ 	.word	0x00000001
        /*00e8*/ 	.word	0x00000001


	//----- nvinfo : EIATTR_CRS_STACK_SIZE
	.align		4
.L_2139:
        /*00ec*/ 	.byte	0x04, 0x1e
        /*00ee*/ 	.short	(.L_2141 - .L_2140)
.L_2140:
        /*00f0*/ 	.word	0x00000000


	//----- nvinfo : EIATTR_CBANK_PARAM_SIZE
	.align		4
.L_2141:
        /*00f4*/ 	.byte	0x03, 0x19
        /*00f6*/ 	.short	0x0088


	//----- nvinfo : EIATTR_PARAM_CBANK
	.align		4
        /*00f8*/ 	.byte	0x04, 0x0a
        /*00fa*/ 	.short	(.L_2143 - .L_2142)
	.align		4
.L_2142:
        /*00fc*/ 	.word	index@(.nv.constant0._ZN10layer_norm13ln_bwd_kernelINS_13Kernel_traitsI13__nv_bfloat16fS2_fjLj32768ELj4ELj1ELj8ELj16ENS_18Kernel_traits_baseILj32768ES2_fS2_fjLj256EEEEEEEvNS_9BwdParamsE)
        /*0100*/ 	.short	0x0380
        /*0102*/ 	.short	0x0088


	//----- nvinfo : EIATTR_SW_WAR
	.align		4
.L_2143:
        /*0104*/ 	.byte	0x04, 0x36
        /*0106*/ 	.short	(.L_2145 - .L_2144)
.L_2144:
        /*0108*/ 	.word	0x00000008
.L_2145:


//--------------------- .nv.info._ZN10layer_norm22ln_bwd_finalize_kernelINS_22Kernel_traits_finalizeILj32768E13__nv_bfloat16S2_S2_fjLj1024ELj4ENS_18Kernel_traits_baseILj32768ES2_S2_S2_fjLj1024EEEEEEEvNS_9BwdParamsE --------------------------
	.section	.nv.info._ZN10layer_norm22ln_bwd_finalize_kernelINS_22Kernel_traits_finalizeILj32768E13__nv_bfloat16S2_S2_fjLj1024ELj4ENS_18Kernel_traits_baseILj32768ES2_S2_S2_fjLj1024EEEEEEEvNS_9BwdParamsE,"",@"SHT_CUDA_INFO"
	.sectionflags	@""
	.align	4


	//----- nvinfo : EIATTR_CUDA_API_VERSION
	.align		4
        /*0000*/ 	.byte	0x04, 0x37
        /*0002*/ 	.short	(.L_2147 - .L_2146)
.L_2146:
        /*0004*/ 	.word	0x00000082


	//----- nvinfo : EIATTR_KPARAM_INFO
	.align		4
.L_2147:
        /*0008*/ 	.byte	0x04, 0x17
        /*000a*/ 	.short	(.L_2149 - .L_2148)
.L_2148:
        /*000c*/ 	.word	0x00000000
        /*0010*/ 	.short	0x0000
        /*0012*/ 	.short	0x0000
        /*0014*/ 	.byte	0x00, 0xf0, 0x21, 0x02


	//----- nvinfo : EIATTR_SPARSE_MMA_MASK
	.align		4
.L_2149:
        /*0018*/ 	.byte	0x03, 0x50
        /*001a*/ 	.short	0x0000


	//----- nvinfo : EIATTR_MAXREG_COUNT
	.align		4
        /*001c*/ 	.byte	0x03, 0x1b
        /*001e*/ 	.short	0x0040


	//----- nvinfo : EIATTR_NUM_BARRIERS
	.align		4
        /*0020*/ 	.byte	0x02, 0x4c
        /*0022*/ 	.byte	0x01
	.zero		1


	//----- nvinfo : EIATTR_MERCURY_ISA_VERSION
	.align		4
        /*0024*/ 	.byte	0x03, 0x5f
        /*0026*/ 	.short	0x0101


	//----- nvinfo : EIATTR_COOP_GROUP_MASK_REGIDS
	.align		4
        /*0028*/ 	.byte	0x04, 0x29
        /*002a*/ 	.short	(.L_2151 - .L_2150)


	//   ....[0]....
.L_2150:
        /*002c*/ 	.word	0xffffffff


	//   ....[1]....
        /*0030*/ 	.word	0xffffffff


	//   ....[2]....
        /*0034*/ 	.word	0xffffffff


	//   ....[3]....
        /*0038*/ 	.word	0xffffffff


	//   ....[4]....
        /*003c*/ 	.word	0xffffffff


	//   ....[5]....
        /*0040*/ 	.word	0xffffffff


	//   ....[6]....
        /*0044*/ 	.word	0xffffffff


	//   ....[7]....
        /*0048*/ 	.word	0xffffffff


	//   ....[8]....
        /*004c*/ 	.word	0xffffffff


	//   ....[9]....
        /*0050*/ 	.word	0xffffffff


	//----- nvinfo : EIATTR_COOP_GROUP_INSTR_OFFSETS
	.align		4
.L_2151:
        /*0054*/ 	.byte	0x04, 0x28
        /*0056*/ 	.short	(.L_2153 - .L_2152)


	//   ....[0]....
.L_2152:
        /*0058*/ 	.word	0x00001270


	//   ....[1]....
        /*005c*/ 	.word	0x00001280


	//   ....[2]....
        /*0060*/ 	.word	0x000012b0


	//   ....[3]....
        /*0064*/ 	.word	0x000012c0


	//   ....[4]....
        /*0068*/ 	.word	0x000012f0


	//   ....[5]....
        /*006c*/ 	.word	0x00001300


	//   ....[6]....
        /*0070*/ 	.word	0x00001330


	//   ....[7]....
        /*0074*/ 	.word	0x00001340


	//   ....[8]....
        /*0078*/ 	.word	0x00001370


	//   ....[9]....
        /*007c*/ 	.word	0x00001380


	//----- nvinfo : EIATTR_VRC_CTA_INIT_COUNT
	.align		4
.L_2153:
        /*0080*/ 	.byte	0x02, 0x4a
	.zero		1
	.zero		1


	//----- nvinfo : EIATTR_EXIT_INSTR_OFFSETS
	.align		4
        /*0084*/ 	.byte	0x04, 0x1c
        /*0086*/ 	.short	(.L_2155 - .L_2154)


	//   ....[0]....
.L_2154:
        /*0088*/ 	.word	0x00000060


	//   ....[1]....
        /*008c*/ 	.word	0x000013e0


	//   ....[2]....
        /*0090*/ 	.word	0x000014b0


	//----- nvinfo : EIATTR_MAX_THREADS
	.align		4
.L_2155:
        /*0094*/ 	.byte	0x04, 0x05
        /*0096*/ 	.short	(.L_2157 - .L_2156)
.L_2156:
        /*0098*/ 	.word	0x00000400
        /*009c*/ 	.word	0x00000001
        /*00a0*/ 	.word	0x00000001


	//----- nvinfo : EIATTR_CRS_STACK_SIZE
	.align		4
.L_2157:
        /*00a4*/ 	.byte	0x04, 0x1e
        /*00a6*/ 	.short	(.L_2159 - .L_2158)
.L_2158:
        /*00a8*/ 	.word	0x00000000


	//----- nvinfo : EIATTR_CBANK_PARAM_SIZE
	.align		4
.L_2159:
        /*00ac*/ 	.byte	0x03, 0x19
        /*00ae*/ 	.short	0x0088


	//----- nvinfo : EIATTR_PARAM_CBANK
	.align		4
        /*00b0*/ 	.byte	0x04, 0x0a
        /*00b2*/ 	.short	(.L_2161 - .L_2160)
	.align		4
.L_2160:
        /*00b4*/ 	.word	index@(.nv.constant0._ZN10layer_norm22ln_bwd_finalize_kernelINS_22Kernel_traits_finalizeILj32768E13__nv_bfloat16S2_S2_fjLj1024ELj4ENS_18Kernel_traits_baseILj32768ES2_S2_S2_fjLj1024EEEEEEEvNS_9BwdParamsE)
        /*00b8*/ 	.short	0x0380
        /*00ba*/ 	.short	0x0088


	//----- nvinfo : EIATTR_SW_WAR
	.align		4
.L_2161:
        /*00bc*/ 	.byte	0x04, 0x36
        /*00be*/ 	.short	(.L_2163 - .L_2162)
.L_2162:
        /*00c0*/ 	.word	0x00000008
.L_2163:


//--------------------- .nv.info._ZN10layer_norm13ln_bwd_kernelINS_13Kernel_traitsI13__nv_bfloat16S2_S2_fjLj32768ELj4ELj1ELj8ELj16ENS_18Kernel_traits_baseILj32768ES2_S2_S2_fjLj256EEEEEEEvNS_9BwdParamsE --------------------------
	.section	.nv.info._ZN10layer_norm13ln_bwd_kernelINS_13Kernel_traitsI13__nv_bfloat16S2_S2_fjLj32768ELj4ELj1ELj8ELj16ENS_18Kernel_traits_baseILj32768ES2_S2_S2_fjLj256EEEEEEEvNS_9BwdParamsE,"",@"SHT_CUDA_INFO"
	.sectionflags	@""
	.align	4


	//----- nvinfo : EIATTR_CUDA_API_VERSION
	.align		4
        /*0000*/ 	.byte	0x04, 0x37
        /*0002*/ 	.short	(.L_2165 - .L_2164)
.L_2164:
        /*0004*/ 	.word	0x00000082


	//----- nvinfo : EIATTR_KPARAM_INFO
	.align		4
.L_2165:
        /*0008*/ 	.byte	0x04, 0x17
        /*000a*/ 	.short	(.L_2167 - .L_2166)
.L_2166:
        /*000c*/ 	.word	0x00000000
        /*0010*/ 	.short	0x0000
        /*0012*/ 	.short	0x0000
        /*0014*/ 	.byte	0x00, 0xf0, 0x21, 0x02


	//----- nvinfo : EIATTR_SPARSE_MMA_MASK
	.align		4
.L_2167:
        /*0018*/ 	.byte	0x03, 0x50
        /*001a*/ 	.short	0x0000


	//----- nvinfo : EIATTR_MAXREG_COUNT
	.align		4
        /*001c*/ 	.byte	0x03, 0x1b
        /*001e*/ 	.short	0x00ff


	//----- nvinfo : EIATTR_NUM_BARRIERS
	.align		4
        /*0020*/ 	.byte	0x02, 0x4c
        /*0022*/ 	.byte	0x01
	.zero		1


	//----- nvinfo : EIATTR_MERCURY_ISA_VERSION
	.align		4
        /*0024*/ 	.byte	0x03, 0x5f
        /*0026*/ 	.short	0x0101


	//----- nvinfo : EIATTR_COOP_GROUP_MASK_REGIDS
	.align		4
        /*0028*/ 	.byte	0x04, 0x29
        /*002a*/ 	.short	(.L_2169 - .L_2168)


	//   ....[0]....
.L_2168:
        /*002c*/ 	.word	0xffffffff


	//   ....[1]....
        /*0030*/ 	.word	0xffffffff


	//   ....[2]....
        /*0034*/ 	.word	0xffffffff


	//   ....[3]....
        /*0038*/ 	.word	0xffffffff


	//   ....[4]....
        /*003c*/ 	.word	0xffffffff


	//   ....[5]....
        /*0040*/ 	.word	0xffffffff


	//   ....[6]....
        /*0044*/ 	.word	0xffffffff


	//   ....[7]....
        /*0048*/ 	.word	0xffffffff


	//   ....[8]....
        /*004c*/ 	.word	0xffffffff


	//   ....[9]....
        /*0050*/ 	.word	0xffffffff


	//   ....[10]....
        /*0054*/ 	.word	0xffffffff


	//   ....[11]....
        /*0058*/ 	.word	0xffffffff


	//   ....[12]....
        /*005c*/ 	.word	0xffffffff


	//   ....[13]....
        /*0060*/ 	.word	0xffffffff


	//   ....[14]....
        /*0064*/ 	.word	0xffffffff


	//   ....[15]....
        /*0068*/ 	.word	0xffffffff


	//   ....[16]....
        /*006c*/ 	.word	0xffffffff


	//   ....[17]....
        /*0070*/ 	.word	0xffffffff


	//   ....[18]....
        /*0074*/ 	.word	0xffffffff


	//   ....[19]....
        /*0078*/ 	.word	0xffffffff


	//----- nvinfo : EIATTR_COOP_GROUP_INSTR_OFFSETS
	.align		4
.L_2169:
        /*007c*/ 	.byte	0x04, 0x28
        /*007e*/ 	.short	(.L_2171 - .L_2170)


	//   ....[0]....
.L_2170:
        /*0080*/ 	.word	0x00003700


	//   ....[1]....
        /*0084*/ 	.word	0x00003740


	//   ....[2]....
        /*0088*/ 	.word	0x000038d0


	//   ....[3]....
        /*008c*/ 	.word	0x00003910


	//   ....[4]....
        /*0090*/ 	.word	0x000039a0


	//   ....[5]....
        /*0094*/ 	.word	0x000039b0


	//   ....[6]....
        /*0098*/ 	.word	0x00003a10


	//   ....[7]....
        /*009c*/ 	.word	0x00003a30


	//   ....[8]....
        /*00a0*/ 	.word	0x00003a60


	//   ....[9]....
        /*00a4*/ 	.word	0x00003a70


	//   ....[10]....
        /*00a8*/ 	.word	0x00004290


	//   ....[11]....
        /*00ac*/ 	.word	0x000042a0


	//   ....[12]....
        /*00b0*/ 	.word	0x000042d0


	//   ....[13]....
        /*00b4*/ 	.word	0x000042e0


	//   ....[14]....
        /*00b8*/ 	.word	0x00004320


	//   ....[15]....
        /*00bc*/ 	.word	0x00004350


	//   ....[16]....
        /*00c0*/ 	.word	0x000043b0


	//   ....[17]....
        /*00c4*/ 	.word	0x000043c0


	//   ....[18]....
        /*00c8*/ 	.word	0x000043f0


	//   ....[19]....
        /*00cc*/ 	.word	0x00004400


	//----- nvinfo : EIATTR_VRC_CTA_INIT_COUNT
	.align		4
.L_2171:
        /*00d0*/ 	.byte	0x02, 0x4a
	.zero		1
	.zero		1


	//----- nvinfo : EIATTR_EXIT_INSTR_OFFSETS
	.align		4
        /*00d4*/ 	.byte	0x04, 0x1c
        /*00d6*/ 	.short	(.L_2173 - .L_2172)


	//   ....[0]....
.L_2172:
        /*00d8*/ 	.word	0x00005130


	//----- nvinfo : EIATTR_MAX_THREADS
	.align		4
.L_2173:
        /*00dc*/ 	.byte	0x04, 0x05
        /*00de*/ 	.short	(.L_2175 - .L_2174)
.L_2174:
        /*00e0*/ 	.word	0x00000100
        /*00e4*/ 	.word	0x00000001
        /*00e8*/ 	.word	0x00000001


	//----- nvinfo : EIATTR_CRS_STACK_SIZE
	.align		4
.L_2175:
        /*00ec*/ 	.byte	0x04, 0x1e
        /*00ee*/ 	.short	(.L_2177 - .L_2176)
.L_2176:
        /*00f0*/ 	.word	0x00000000


	//----- nvinfo : EIATTR_CBANK_PARAM_SIZE
	.align		4
.L_2177:
        /*00f4*/ 	.byte	0x03, 0x19
        /*00f6*/ 	.short	0x0088


	//----- nvinfo : EIATTR_PARAM_CBANK
	.align		4
        /*00f8*/ 	.byte	0x04, 0x0a
        /*00fa*/ 	.short	(.L_2179 - .L_2178)
	.align		4
.L_2178:
        /*00fc*/ 	.word	index@(.nv.constant0._ZN10layer_norm13ln_bwd_kernelINS_13Kernel_traitsI13__nv_bfloat16S2_S2_fjLj32768ELj4ELj1ELj8ELj16ENS_18Kernel_traits_baseILj32768ES2_S2_S2_fjLj256EEEEEEEvNS_9BwdParamsE)
        /*0100*/ 	.short	0x0380
        /*0102*/ 	.short	0x0088


	//----- nvinfo : EIATTR_SW_WAR
	.align		4
.L_2179:
        /*0104*/ 	.byte	0x04, 0x36
        /*0106*/ 	.short	(.L_2181 - .L_2180)
.L_2180:
        /*0108*/ 	.word	0x00000008
.L_2181:


//--------------------- .nv.info._ZN10layer_norm22ln_bwd_finalize_kernelINS_22Kernel_traits_finalizeILj32768E6__halffS2_fjLj1024ELj4ENS_18Kernel_traits_baseILj32768ES2_fS2_fjLj1024EEEEEEEvNS_9BwdParamsE --------------------------
	.section	.nv.info._ZN10layer_norm22ln_bwd_finalize_kernelINS_22Kernel_traits_finalizeILj32768E6__halffS2_fjLj1024ELj4ENS_18Kernel_traits_baseILj32768ES2_fS2_fjLj1024EEEEEEEvNS_9BwdParamsE,"",@"SHT_CUDA_INFO"
	.sectionflags	@""
	.align	4


	//----- nvinfo : EIATTR_CUDA_API_VERSION
	.align		4
        /*0000*/ 	.byte	0x04, 0x37
        /*0002*/ 	.short	(.L_2183 - .L_2182)
.L_2182:
        /*0004*/ 	.word	0x00000082


	//----- nvinfo : EIATTR_KPARAM_INFO
	.align		4
.L_2183:
        /*0008*/ 	.byte	0x04, 0x17
        /*000a*/ 	.short	(.L_2185 - .L_2184)
.L_2184:
        /*000c*/ 	.word	0x00000000
        /*0010*/ 	.short	0x0000
        /*0012*/ 	.short	0x0000
        /*0014*/ 	.byte	0x00, 0xf0, 0x21, 0x02


	//----- nvinfo : EIATTR_SPARSE_MMA_MASK
	.align		4
.L_2185:
        /*0018*/ 	.byte	0x03, 0x50
        /*001a*/ 	.short	0x0000


	//----- nvinfo : EIATTR_MAXREG_COUNT
	.align		4
        /*001c*/ 	.byte	0x03, 0x1b
        /*001e*/ 	.short	0x0040


	//----- nvinfo : EIATTR_NUM_BARRIERS
	.align		4
        /*0020*/ 	.byte	0x02, 0x4c
        /*0022*/ 	.byte	0x01
	.zero		1


	//----- nvinfo : EIATTR_MERCURY_ISA_VERSION
	.align		4
        /*0024*/ 	.byte	0x03, 0x5f
        /*0026*/ 	.short	0x0101


	//----- nvinfo : EIATTR_COOP_GROUP_MASK_REGIDS
	.align		4
        /*0028*/ 	.byte	0x04, 0x29
        /*002a*/ 	.short	(.L_2187 - .L_2186)


	//   ....[0]....
.L_2186:
        /*002c*/ 	.word	0xffffffff


	//   ....[1]....
        /*0030*/ 	.word	0xffffffff


	//   ....[2]....
        /*0034*/ 	.word	0xffffffff


	//   ....[3]....
        /*0038*/ 	.word	0xffffffff


	//   ....[4]....
        /*003c*/ 	.word	0xffffffff


	//   ....[5]....
        /*0040*/ 	.word	0xffffffff


	//   ....[6]....
        /*0044*/ 	.word	0xffffffff


	//   ....[7]....
        /*0048*/ 	.word	0xffffffff


	//   ....[8]....
        /*004c*/ 	.word	0xffffffff


	//   ....[9]....
        /*0050*/ 	.word	0xffffffff


	//----- nvinfo : EIATTR_COOP_GROUP_INSTR_OFFSETS
	.align		4
.L_2187:
        /*0054*/ 	.byte	0x04, 0x28
        /*0056*/ 	.short	(.L_2189 - .L_2188)


	//   ....[0]....
.L_2188:
        /*0058*/ 	.word	0x00001270


	//   ....[1]....
        /*005c*/ 	.word	0x00001280


	//   ....[2]....
        /*0060*/ 	.word	0x000012b0


	//   ....[3]....
        /*0064*/ 	.word	0x000012c0


	//   ....[4]....
        /*0068*/ 	.word	0x000012f0


	//   ....[5]....
        /*006c*/ 	.word	0x00001300


	//   ....[6]....
        /*0070*/ 	.word	0x00001330


	//   ....[7]....
        /*0074*/ 	.word	0x00001340


	//   ....[8]....
        /*0078*/ 	.word	0x00001370


	//   ....[9]....
        /*007c*/ 	.word	0x00001380


	//----- nvinfo : EIATTR_VRC_CTA_INIT_COUNT
	.align		4
.L_2189:
        /*0080*/ 	.byte	0x02, 0x4a
	.zero		1
	.zero		1


	//----- nvinfo : EIATTR_EXIT_INSTR_OFFSETS
	.align		4
        /*0084*/ 	.byte	0x04, 0x1c
        /*0086*/ 	.short	(.L_2191 - .L_2190)


	//   ....[0]....
.L_2190:
        /*0088*/ 	.word	0x00000060


	//   ....[1]....
        /*008c*/ 	.word	0x000013e0


	//   ....[2]....
        /*0090*/ 	.word	0x000014b0


	//----- nvinfo : EIATTR_MAX_THREADS
	.align		4
.L_2191:
        /*0094*/ 	.byte	0x04, 0x05
        /*0096*/ 	.short	(.L_2193 - .L_2192)
.L_2192:
        /*0098*/ 	.word	0x00000400
        /*009c*/ 	.word	0x00000001
        /*00a0*/ 	.word	0x00000001


	//----- nvinfo : EIATTR_CRS_STACK_SIZE
	.align		4
.L_2193:
        /*00a4*/ 	.byte	0x04, 0x1e
        /*00a6*/ 	.short	(.L_2195 - .L_2194)
.L_2194:
        /*00a8*/ 	.word	0x00000000


	//----- nvinfo : EIATTR_CBANK_PARAM_SIZE
	.align		4
.L_2195:
        /*00ac*/ 	.byte	0x03, 0x19
        /*00ae*/ 	.short	0x0088


	//----- nvinfo : EIATTR_PARAM_CBANK
	.align		4
        /*00b0*/ 	.byte	0x04, 0x0a
        /*00b2*/ 	.short	(.L_2197 - .L_2196)
	.align		4
.L_2196:
        /*00b4*/ 	.word	index@(.nv.constant0._ZN10layer_norm22ln_bwd_finalize_kernelINS_22Kernel_traits_finalizeILj32768E6__halffS2_fjLj1024ELj4ENS_18Kernel_traits_baseILj32768ES2_fS2_fjLj1024EEEEEEEvNS_9BwdParamsE)
        /*00b8*/ 	.short	0x0380
        /*00ba*/ 	.short	0x0088


	//----- nvinfo : EIATTR_SW_WAR
	.align		4
.L_2197:
        /*00bc*/ 	.byte	0x04, 0x36
        /*00be*/ 	.short	(.L_2199 - .L_2198)
.L_2198:
        /*00c0*/ 	.word	0x00000008
.L_2199:


//--------------------- .nv.info._ZN10layer_norm13ln_bwd_kernelINS_13Kernel_traitsI6__halffS2_fjLj32768ELj4ELj1ELj8ELj16ENS_18Kernel_traits_baseILj32768ES2_fS2_fjLj256EEEEEEEvNS_9BwdParamsE --------------------------
	.section	.nv.info._ZN10layer_norm13ln_bwd_kernelINS_13Kernel_traitsI6__halffS2_fjLj32768ELj4ELj1ELj8ELj16ENS_18Kernel_traits_baseILj32768ES2_fS2_fjLj256EEEEEEEvNS_9BwdParamsE,"",@"SHT_CUDA_INFO"
	.sectionflags	@""
	.align	4


	//----- nvinfo : EIATTR_CUDA_API_VERSION
	.align		4
        /*0000*/ 	.byte	0x04, 0x37
        /*0002*/ 	.short	(.L_2201 - .L_2200)
.L_2200:
        /*0004*/ 	.word	0x00000082


	//----- nvinfo : EIATTR_KPARAM_INFO
	.align		4
.L_2201:
        /*0008*/ 	.byte	0x04, 0x17
        /*000a*/ 	.short	(.L_2203 - .L_2202)
.L_2202:
        /*000c*/ 	.word	0x00000000
        /*0010*/ 	.short	0x0000
        /*0012*/ 	.short	0x0000
        /*0014*/ 	.byte	0x00, 0xf0, 0x21, 0x02


	//----- nvinfo : EIATTR_SPARSE_MMA_MASK
	.align		4
.L_2203:
        /*0018*/ 	.byte	0x03, 0x50
        /*001a*/ 	.short	0x0000


	//----- nvinfo : EIATTR_MAXREG_COUNT
	.align		4
        /*001c*/ 	.byte	0x03, 0x1b
        /*001e*/ 	.short	0x00ff


	//----- nvinfo : EIATTR_NUM_BARRIERS
	.align		4
        /*0020*/ 	.byte	0x02, 0x4c
        /*0022*/ 	.byte	0x01
	.zero		1


	//----- nvinfo : EIATTR_MERCURY_ISA_VERSION
	.align		4
        /*0024*/ 	.byte	0x03, 0x5f
        /*0026*/ 	.short	0x0101


	//----- nvinfo : EIATTR_COOP_GROUP_MASK_REGIDS
	.align		4
        /*0028*/ 	.byte	0x04, 0x29
        /*002a*/ 	.short	(.L_2205 - .L_2204)


	//   ....[0]....
.L_2204:
        /*002c*/ 	.word	0xffffffff


	//   ....[1]....
        /*0030*/ 	.word	0xffffffff


	//   ....[2]....
        /*0034*/ 	.word	0xffffffff


	//   ....[3]....
        /*0038*/ 	.word	0xffffffff


	//   ....[4]....
        /*003c*/ 	.word	0xffffffff


	//   ....[5]....
        /*0040*/ 	.word	0xffffffff


	//   ....[6]....
        /*0044*/ 	.word	0xffffffff


	//   ....[7]....
        /*0048*/ 	.word	0xffffffff


	//   ....[8]....
        /*004c*/ 	.word	0xffffffff


	//   ....[9]....
        /*0050*/ 	.word	0xffffffff


	//   ....[10]....
        /*0054*/ 	.word	0xffffffff


	//   ....[11]....
        /*0058*/ 	.word	0xffffffff


	//   ....[12]....
        /*005c*/ 	.word	0xffffffff


	//   ....[13]....
        /*0060*/ 	.word	0xffffffff


	//   ....[14]....
        /*0064*/ 	.word	0xffffffff


	//   ....[15]....
        /*0068*/ 	.word	0xffffffff


	//   ....[16]....
        /*006c*/ 	.word	0xffffffff


	//   ....[17]....
        /*0070*/ 	.word	0xffffffff


	//   ....[18]....
        /*0074*/ 	.word	0xffffffff


	//   ....[19]....
        /*0078*/ 	.word	0xffffffff


	//----- nvinfo : EIATTR_COOP_GROUP_INSTR_OFFSETS
	.align		4
.L_2205:
        /*007c*/ 	.byte	0x04, 0x28
        /*007e*/ 	.short	(.L_2207 - .L_2206)


	//   ....[0]....
.L_2206:
        /*0080*/ 	.word	0x00003700


	//   ....[1]....
        /*0084*/ 	.word	0x00003740


	//   ....[2]....
        /*0088*/ 	.word	0x000038e0


	//   ....[3]....
        /*008c*/ 	.word	0x00003920


	//   ....[4]....
        /*0090*/ 	.word	0x00003990


	//   ....[5]....
        /*0094*/ 	.word	0x000039a0


	//   ....[6]....
        /*0098*/ 	.word	0x000039d0


	//   ....[7]....
        /*009c*/ 	.word	0x000039e0


	//   ....[8]....
        /*00a0*/ 	.word	0x00003a20


	//   ....[9]....
        /*00a4*/ 	.word	0x00003a30


	//   ....[10]....
        /*00a8*/ 	.word	0x00004290


	//   ....[11]....
        /*00ac*/ 	.word	0x000042a0


	//   ....[12]....
        /*00b0*/ 	.word	0x000042d0


	//   ....[13]....
        /*00b4*/ 	.word	0x000042e0


	//   ....[14]....
        /*00b8*/ 	.word	0x00004320


	//   ....[15]....
        /*00bc*/ 	.word	0x00004350


	//   ....[16]....
        /*00c0*/ 	.word	0x000043b0


	//   ....[17]....
        /*00c4*/ 	.word	0x000043c0


	//   ....[18]....
        /*00c8*/ 	.word	0x000043f0


	//   ....[19]....
        /*00cc*/ 	.word	0x00004400


	//----- nvinfo : EIATTR_VRC_CTA_INIT_COUNT
	.align		4
.L_2207:
        /*00d0*/ 	.byte	0x02, 0x4a
	.zero		1
	.zero		1


	//----- nvinfo : EIATTR_EXIT_INSTR_OFFSETS
	.align		4
        /*00d4*/ 	.byte	0x04, 0x1c
        /*00d6*/ 	.short	(.L_2209 - .L_2208)


	//   ....[0]....
.L_2208:
        /*00d8*/ 	.word	0x00005070


	//----- nvinfo : EIATTR_MAX_THREADS
	.align		4
.L_2209:
        /*00dc*/ 	.byte	0x04, 0x05
        /*00de*/ 	.short	(.L_2211 - .L_2210)
.L_2210:
        /*00e0*/ 	.word	0x00000100
        /*00e4*/ 	.word	0x00000001
        /*00e8*/ 	.word	0x00000001


	//----- nvinfo : EIATTR_CRS_STACK_SIZE
	.align		4
.L_2211:
        /*00ec*/ 	.byte	0x04, 0x1e
        /*00ee*/ 	.short	(.L_2213 - .L_2212)
.L_2212:
        /*00f0*/ 	.word	0x00000000


	//----- nvinfo : EIATTR_CBANK_PARAM_SIZE
	.align		4
.L_2213:
        /*00f4*/ 	.byte	0x03, 0x19
        /*00f6*/ 	.short	0x0088


	//----- nvinfo : EIATTR_PARAM_CBANK
	.align		4
        /*00f8*/ 	.byte	0x04, 0x0a
        /*00fa*/ 	.short	(.L_2215 - .L_2214)
	.align		4
.L_2214:
        /*00fc*/ 	.word	index@(.nv.constant0._ZN10layer_norm13ln_bwd_kernelINS_13Kernel_traitsI6__halffS2_fjLj32768ELj4ELj1ELj8ELj16ENS_18Kernel_traits_baseILj32768ES2_fS2_fjLj256EEEEEEEvNS_9BwdParamsE)
        /*0100*/ 	.short	0x0380
        /*0102*/ 	.short	0x0088


	//----- nvinfo : EIATTR_SW_WAR
	.align		4
.L_2215:
        /*0104*/ 	.byte	0x04, 0x36
        /*0106*/ 	.short	(.L_2217 - .L_2216)
.L_2216:
        /*0108*/ 	.word	0x00000008
.L_2217:


//--------------------- .nv.info._ZN10layer_norm22ln_bwd_finalize_kernelINS_22Kernel_traits_finalizeILj32768E6__halfS2_S2_fjLj1024ELj4ENS_18Kernel_traits_baseILj32768ES2_S2_S2_fjLj1024EEEEEEEvNS_9BwdParamsE --------------------------
	.section	.nv.info._ZN10layer_norm22ln_bwd_finalize_kernelINS_22Kernel_traits_finalizeILj32768E6__halfS2_S2_fjLj1024ELj4ENS_18Kernel_traits_baseILj32768ES2_S2_S2_fjLj1024EEEEEEEvNS_9BwdParamsE,"",@"SHT_CUDA_INFO"
	.sectionflags	@""
	.align	4


	//----- nvinfo : EIATTR_CUDA_API_VERSION
	.align		4
        /*0000*/ 	.byte	0x04, 0x37
        /*0002*/ 	.short	(.L_2219 - .L_2218)
.L_2218:
        /*0004*/ 	.word	0x00000082


	//----- nvinfo : EIATTR_KPARAM_INFO
	.align		4
.L_2219:
        /*0008*/ 	.byte	0x04, 0x17
        /*000a*/ 	.short	(.L_2221 - .L_2220)
.L_2220:
        /*000c*/ 	.word	0x00000000
        /*0010*/ 	.short	0x0000
        /*0012*/ 	.short	0x0000
        /*0014*/ 	.byte	0x00, 0xf0, 0x21, 0x02


	//----- nvinfo : EIATTR_SPARSE_MMA_MASK
	.align		4
.L_2221:
        /*0018*/ 	.byte	0x03, 0x50
        /*001a*/ 	.short	0x0000


	//----- nvinfo : EIATTR_MAXREG_COUNT
	.align		4
        /*001c*/ 	.byte	0x03, 0x1b
        /*001e*/ 	.short	0x0040


	//----- nvinfo : EIATTR_NUM_BARRIERS
	.align		4
        /*0020*/ 	.byte	0x02, 0x4c
        /*0022*/ 	.byte	0x01
	.zero		1


	//----- nvinfo : EIATTR_MERCURY_ISA_VERSION
	.align		4
        /*0024*/ 	.byte	0x03, 0x5f
        /*0026*/ 	.short	0x0101


	//----- nvinfo : EIATTR_COOP_GROUP_MASK_REGIDS
	.align		4
        /*0028*/ 	.byte	0x04, 0x29
        /*002a*/ 	.short	(.L_2223 - .L_2222)


	//   ....[0]....
.L_2222:
        /*002c*/ 	.word	0xffffffff


	//   ....[1]....
        /*0030*/ 	.word	0xffffffff


	//   ....[2]....
        /*0034*/ 	.word	0xffffffff


	//   ....[3]....
        /*0038*/ 	.word	0xffffffff


	//   ....[4]....
        /*003c*/ 	.word	0xffffffff


	//   ....[5]....
        /*0040*/ 	.word	0xffffffff


	//   ....[6]....
        /*0044*/ 	.word	0xffffffff


	//   ....[7]....
        /*0048*/ 	.word	0xffffffff


	//   ....[8]....
        /*004c*/ 	.word	0xffffffff


	//   ....[9]....
        /*0050*/ 	.word	0xffffffff


	//----- nvinfo : EIATTR_COOP_GROUP_INSTR_OFFSETS
	.align		4
.L_2223:
        /*0054*/ 	.byte	0x04, 0x28
        /*0056*/ 	.short	(.L_2225 - .L_2224)


	//   ....[0]....
.L_2224:
        /*0058*/ 	.word	0x00001270


	//   ....[1]....
        /*005c*/ 	.word	0x00001280


	//   ....[2]....
        /*0060*/ 	.word	0x000012b0


	//   ....[3]....
        /*0064*/ 	.word	0x000012c0


	//   ....[4]....
        /*0068*/ 	.word	0x000012f0


	//   ....[5]....
        /*006c*/ 	.word	0x00001300


	//   ....[6]....
        /*0070*/ 	.word	0x00001330


	//   ....[7]....
        /*0074*/ 	.word	0x00001340


	//   ....[8]....
        /*0078*/ 	.word	0x00001370


	//   ....[9]....
        /*007c*/ 	.word	0x00001380


	//----- nvinfo : EIATTR_VRC_CTA_INIT_COUNT
	.align		4
.L_2225:
        /*0080*/ 	.byte	0x02, 0x4a
	.zero		1
	.zero		1


	//----- nvinfo : EIATTR_EXIT_INSTR_OFFSETS
	.align		4
        /*0084*/ 	.byte	0x04, 0x1c
        /*0086*/ 	.short	(.L_2227 - .L_2226)


	//   ....[0]....
.L_2226:
        /*0088*/ 	.word	0x00000060


	//   ....[1]....
        /*008c*/ 	.word	0x000013e0


	//   ....[2]....
        /*0090*/ 	.word	0x000014b0


	//----- nvinfo : EIATTR_MAX_THREADS
	.align		4
.L_2227:
        /*0094*/ 	.byte	0x04, 0x05
        /*0096*/ 	.short	(.L_2229 - .L_2228)
.L_2228:
        /*0098*/ 	.word	0x00000400
        /*009c*/ 	.word	0x00000001
        /*00a0*/ 	.word	0x00000001


	//----- nvinfo : EIATTR_CRS_STACK_SIZE
	.align		4
.L_2229:
        /*00a4*/ 	.byte	0x04, 0x1e
        /*00a6*/ 	.short	(.L_2231 - .L_2230)
.L_2230:
        /*00a8*/ 	.word	0x00000000


	//----- nvinfo : EIATTR_CBANK_PARAM_SIZE
	.align		4
.L_2231:
        /*00ac*/ 	.byte	0x03, 0x19
        /*00ae*/ 	.short	0x0088


	//----- nvinfo : EIATTR_PARAM_CBANK
	.align		4
        /*00b0*/ 	.byte	0x04, 0x0a
        /*00b2*/ 	.short	(.L_2233 - .L_2232)
	.align		4
.L_2232:
        /*00b4*/ 	.word	index@(.nv.constant0._ZN10layer_norm22ln_bwd_finalize_kernelINS_22Kernel_traits_finalizeILj32768E6__halfS2_S2_fjLj1024ELj4ENS_18Kernel_traits_baseILj32768ES2_S2_S2_fjLj1024EEEEEEEvNS_9BwdParamsE)
        /*00b8*/ 	.short	0x0380
        /*00ba*/ 	.short	0x0088


	//----- nvinfo : EIATTR_SW_WAR
	.align		4
.L_2233:
        /*00bc*/ 	.byte	0x04, 0x36
        /*00be*/ 	.short	(.L_2235 - .L_2234)
.L_2234:
        /*00c0*/ 	.word	0x00000008
.L_2235:


//--------------------- .nv.info._ZN10layer_norm13ln_bwd_kernelINS_13Kernel_traitsI6__halfS2_S2_fjLj32768ELj4ELj1ELj8ELj16ENS_18Kernel_traits_baseILj32768ES2_S2_S2_fjLj256EEEEEEEvNS_9BwdParamsE --------------------------
	.section	.nv.info._ZN10layer_norm13ln_bwd_kernelINS_13Kernel_traitsI6__halfS2_S2_fjLj32768ELj4ELj1ELj8ELj16ENS_18Kernel_traits_baseILj32768ES2_S2_S2_fjLj256EEEEEEEvNS_9BwdParamsE,"",@"SHT_CUDA_INFO"
	.sectionflags	@""
	.align	4


	//----- nvinfo : EIATTR_CUDA_API_VERSION
	.align		4
        /*0000*/ 	.byte	0x04, 0x37
        /*0002*/ 	.short	(.L_2237 - .L_2236)
.L_2236:
        /*0004*/ 	.word	0x00000082


	//----- nvinfo : EIATTR_KPARAM_INFO
	.align		4
.L_2237:
        /*0008*/ 	.byte	0x04, 0x17
        /*000a*/ 	.short	(.L_2239 - .L_2238)
.L_2238:
        /*000c*/ 	.word	0x00000000
        /*0010*/ 	.short	0x0000
        /*0012*/ 	.short	0x0000
        /*0014*/ 	.byte	0x00, 0xf0, 0x21, 0x02


	//----- nvinfo : EIATTR_SPARSE_MMA_MASK
	.align		4
.L_2239:
        /*0018*/ 	.byte	0x03, 0x50
        /*001a*/ 	.short	0x0000


	//----- nvinfo : EIATTR_MAXREG_COUNT
	.align		4
        /*001c*/ 	.byte	0x03, 0x1b
        /*001e*/ 	.short	0x00ff


	//----- nvinfo : EIATTR_NUM_BARRIERS
	.align		4
        /*0020*/ 	.byte	0x02, 0x4c
        /*0022*/ 	.byte	0x01
	.zero		1


	//----- nvinfo : EIATTR_MERCURY_ISA_VERSION
	.align		4
        /*0024*/ 	.byte	0x03, 0x5f
        /*0026*/ 	.short	0x0101


	//----- nvinfo : EIATTR_COOP_GROUP_MASK_REGIDS
	.align		4
        /*0028*/ 	.byte	0x04, 0x29
        /*002a*/ 	.short	(.L_2241 - .L_2240)


	//   ....[0]....
.L_2240:
        /*002c*/ 	.word	0xffffffff


	//   ....[1]....
        /*0030*/ 	.word	0xffffffff


	//   ....[2]....
        /*0034*/ 	.word	0xffffffff


	//   ....[3]....
        /*0038*/ 	.word	0xffffffff


	//   ....[4]....
        /*003c*/ 	.word	0xffffffff


	//   ....[5]....
        /*0040*/ 	.word	0xffffffff


	//   ....[6]....
        /*0044*/ 	.word	0xffffffff


	//   ....[7]....
        /*0048*/ 	.word	0xffffffff


	//   ....[8]....
        /*004c*/ 	.word	0xffffffff


	//   ....[9]....
        /*0050*/ 	.word	0xffffffff


	//   ....[10]....
        /*0054*/ 	.word	0xffffffff


	//   ....[11]....
        /*0058*/ 	.word	0xffffffff


	//   ....[12]....
        /*005c*/ 	.word	0xffffffff


	//   ....[13]....
        /*0060*/ 	.word	0xffffffff


	//   ....[14]....
        /*0064*/ 	.word	0xffffffff


	//   ....[15]....
        /*0068*/ 	.word	0xffffffff


	//   ....[16]....
        /*006c*/ 	.word	0xffffffff


	//   ....[17]....
        /*0070*/ 	.word	0xffffffff


	//   ....[18]....
        /*0074*/ 	.word	0xffffffff


	//   ....[19]....
        /*0078*/ 	.word	0xffffffff


	//----- nvinfo : EIATTR_COOP_GROUP_INSTR_OFFSETS
	.align		4
.L_2241:
        /*007c*/ 	.byte	0x04, 0x28
        /*007e*/ 	.short	(.L_2243 - .L_2242)


	//   ....[0]....
.L_2242:
        /*0080*/ 	.word	0x00003240


	//   ....[1]....
        /*0084*/ 	.word	0x00003280


	//   ....[2]....
        /*0088*/ 	.word	0x00003410


	//   ....[3]....
        /*008c*/ 	.word	0x00003450


	//   ....[4]....
        /*0090*/ 	.word	0x000035e0


	//   ....[5]....
        /*0094*/ 	.word	0x00003620


	//   ....[6]....
        /*0098*/ 	.word	0x000037b0


	//   ....[7]....
        /*009c*/ 	.word	0x000037f0


	//   ....[8]....
        /*00a0*/ 	.word	0x00003820


	//   ....[9]....
        /*00a4*/ 	.word	0x00003830


	//   ....[10]....
        /*00a8*/ 	.word	0x00003d60


	//   ....[11]....
        /*00ac*/ 	.word	0x00003d70


	//   ....[12]....
        /*00b0*/ 	.word	0x00003da0


	//   ....[13]....
        /*00b4*/ 	.word	0x00003db0


	//   ....[14]....
        /*00b8*/ 	.word	0x00003de0


	//   ....[15]....
        /*00bc*/ 	.word	0x00003df0


	//   ....[16]....
        /*00c0*/ 	.word	0x00003e20


	//   ....[17]....
        /*00c4*/ 	.word	0x00003e30


	//   ....[18]....
        /*00c8*/ 	.word	0x00003e60


	//   ....[19]....
        /*00cc*/ 	.word	0x00003e70


	//----- nvinfo : EIATTR_VRC_CTA_INIT_COUNT
	.align		4
.L_2243:
        /*00d0*/ 	.byte	0x02, 0x4a
	.zero		1
	.zero		1


	//----- nvinfo : EIATTR_EXIT_INSTR_OFFSETS
	.align		4
        /*00d4*/ 	.byte	0x04, 0x1c
        /*00d6*/ 	.short	(.L_2245 - .L_2244)


	//   ....[0]....
.L_2244:
        /*00d8*/ 	.word	0x00004b90


	//----- nvinfo : EIATTR_MAX_THREADS
	.align		4
.L_2245:
        /*00dc*/ 	.byte	0x04, 0x05
        /*00de*/ 	.short	(.L_2247 - .L_2246)
.L_2246:
        /*00e0*/ 	.word	0x00000100
        /*00e4*/ 	.word	0x00000001
        /*00e8*/ 	.word	0x00000001


	//----- nvinfo : EIATTR_CRS_STACK_SIZE
	.align		4
.L_2247:
        /*00ec*/ 	.byte	0x04, 0x1e
        /*00ee*/ 	.short	(.L_2249 - .L_2248)
.L_2248:
        /*00f0*/ 	.word	0x00000000


	//----- nvinfo : EIATTR_CBANK_PARAM_SIZE
	.align		4
.L_2249:
        /*00f4*/ 	.byte	0x03, 0x19
        /*00f6*/ 	.short	0x0088


	//----- nvinfo : EIATTR_PARAM_CBANK
	.align		4
        /*00f8*/ 	.byte	0x04, 0x0a
        /*00fa*/ 	.short	(.L_2251 - .L_2250)
	.align		4
.L_2250:
        /*00fc*/ 	.word	index@(.nv.constant0._ZN10layer_norm13ln_bwd_kernelINS_13Kernel_traitsI6__halfS2_S2_fjLj32768ELj4ELj1ELj8ELj16ENS_18Kernel_traits_baseILj32768ES2_S2_S2_fjLj256EEEEEEEvNS_9BwdParamsE)
        /*0100*/ 	.short	0x0380
        /*0102*/ 	.short	0x0088


	//----- nvinfo : EIATTR_SW_WAR
	.align		4
.L_2251:
        /*0104*/ 	.byte	0x04, 0x36
        /*0106*/ 	.short	(.L_2253 - .L_2252)
.L_2252:
        /*0108*/ 	.word	0x00000008
.L_2253:


//--------------------- .nv.info._ZN10layer_norm22ln_bwd_finalize_kernelINS_22Kernel_traits_finalizeILj32768EffffjLj1024ELj4ENS_18Kernel_traits_baseILj32768EffffjLj1024EEEEEEEvNS_9BwdParamsE --------------------------
	.section	.nv.info._ZN10layer_norm22ln_bwd_finalize_kernelINS_22Kernel_traits_finalizeILj32768EffffjLj1024ELj4ENS_18Kernel_traits_baseILj32768EffffjLj1024EEEEEEEvNS_9BwdParamsE,"",@"SHT_CUDA_INFO"
	.sectionflags	@""
	.align	4


	//----- nvinfo : EIATTR_CUDA_API_VERSION
	.align		4
        /*0000*/ 	.byte	0x04, 0x37
        /*0002*/ 	.short	(.L_2255 - .L_2254)
.L_2254:
        /*0004*/ 	.word	0x00000082


	//----- nvinfo : EIATTR_KPARAM_INFO
	.align		4
.L_2255:
        /*0008*/ 	.byte	0x04, 0x17
        /*000a*/ 	.short	(.L_2257 - .L_2256)
.L_2256:
        /*000c*/ 	.word	0x00000000
        /*0010*/ 	.short	0x0000
        /*0012*/ 	.short	0x0000
        /*0014*/ 	.byte	0x00, 0xf0, 0x21, 0x02


	//----- nvinfo : EIATTR_SPARSE_MMA_MASK
	.align		4
.L_2257:
        /*0018*/ 	.byte	0x03, 0x50
        /*001a*/ 	.short	0x0000


	//----- nvinfo : EIATTR_MAXREG_COUNT
	.align		4
        /*001c*/ 	.byte	0x03, 0x1b
        /*001e*/ 	.short	0x0040


	//----- nvinfo : EIATTR_NUM_BARRIERS
	.align		4
        /*0020*/ 	.byte	0x02, 0x4c
        /*0022*/ 	.byte	0x01
	.zero		1


	//----- nvinfo : EIATTR_MERCURY_ISA_VERSION
	.align		4
        /*0024*/ 	.byte	0x03, 0x5f
        /*0026*/ 	.short	0x0101


	//----- nvinfo : EIATTR_COOP_GROUP_MASK_REGIDS
	.align		4
        /*0028*/ 	.byte	0x04, 0x29
        /*002a*/ 	.short	(.L_2259 - .L_2258)


	//   ....[0]....
.L_2258:
        /*002c*/ 	.word	0xffffffff


	//   ....[1]....
        /*0030*/ 	.word	0xffffffff


	//   ....[2]....
        /*0034*/ 	.word	0xffffffff


	//   ....[3]....
        /*0038*/ 	.word	0xffffffff


	//   ....[4]....
        /*003c*/ 	.word	0xffffffff


	//   ....[5]....
        /*0040*/ 	.word	0xffffffff


	//   ....[6]....
        /*0044*/ 	.word	0xffffffff


	//   ....[7]....
        /*0048*/ 	.word	0xffffffff


	//   ....[8]....
        /*004c*/ 	.word	0xffffffff


	//   ....[9]....
        /*0050*/ 	.word	0xffffffff


	//----- nvinfo : EIATTR_COOP_GROUP_INSTR_OFFSETS
	.align		4
.L_2259:
        /*0054*/ 	.byte	0x04, 0x28
        /*0056*/ 	.short	(.L_2261 - .L_2260)


	//   ....[0]....
.L_2260:
        /*0058*/ 	.word	0x00001270


	//   ....[1]....
        /*005c*/ 	.word	0x00001280


	//   ....[2]....
        /*0060*/ 	.word	0x000012b0


	//   ....[3]....
        /*0064*/ 	.word	0x000012c0


	//   ....[4]....
        /*0068*/ 	.word	0x000012f0


	//   ....[5]....
        /*006c*/ 	.word	0x00001300


	//   ....[6]....
        /*0070*/ 	.word	0x00001330


	//   ....[7]....
        /*0074*/ 	.word	0x00001340


	//   ....[8]....
        /*0078*/ 	.word	0x00001370


	//   ....[9]....
        /*007c*/ 	.word	0x00001380


	//----- nvinfo : EIATTR_VRC_CTA_INIT_COUNT
	.align		4
.L_2261:
        /*0080*/ 	.byte	0x02, 0x4a
	.zero		1
	.zero		1


	//----- nvinfo : EIATTR_EXIT_INSTR_OFFSETS
	.align		4
        /*0084*/ 	.byte	0x04, 0x1c
        /*0086*/ 	.short	(.L_2263 - .L_2262)


	//   ....[0]....
.L_2262:
        /*0088*/ 	.word	0x00000060


	//   ....[1]....
        /*008c*/ 	.word	0x000013e0


	//   ....[2]....
        /*0090*/ 	.word	0x00001490


	//----- nvinfo : EIATTR_MAX_THREADS
	.align		4
.L_2263:
        /*0094*/ 	.byte	0x04, 0x05
        /*0096*/ 	.short	(.L_2265 - .L_2264)
.L_2264:
        /*0098*/ 	.word	0x00000400
        /*009c*/ 	.word	0x00000001
        /*00a0*/ 	.word	0x00000001


	//----- nvinfo : EIATTR_CRS_STACK_SIZE
	.align		4
.L_2265:
        /*00a4*/ 	.byte	0x04, 0x1e
        /*00a6*/ 	.short	(.L_2267 - .L_2266)
.L_2266:
        /*00a8*/ 	.word	0x00000000


	//----- nvinfo : EIATTR_CBANK_PARAM_SIZE
	.align		4
.L_2267:
        /*00ac*/ 	.byte	0x03, 0x19
        /*00ae*/ 	.short	0x0088


	//----- nvinfo : EIATTR_PARAM_CBANK
	.align		4
        /*00b0*/ 	.byte	0x04, 0x0a
        /*00b2*/ 	.short	(.L_2269 - .L_2268)
	.align		4
.L_2268:
        /*00b4*/ 	.word	index@(.nv.constant0._ZN10layer_norm22ln_bwd_finalize_kernelINS_22Kernel_traits_finalizeILj32768EffffjLj1024ELj4ENS_18Kernel_traits_baseILj32768EffffjLj1024EEEEEEEvNS_9BwdParamsE)
        /*00b8*/ 	.short	0x0380
        /*00ba*/ 	.short	0x0088


	//----- nvinfo : EIATTR_SW_WAR
	.align		4
.L_2269:
        /*00bc*/ 	.byte	0x04, 0x36
        /*00be*/ 	.short	(.L_2271 - .L_2270)
.L_2270:
        /*00c0*/ 	.word	0x00000008
.L_2271:


//--------------------- .nv.info._ZN10layer_norm13ln_bwd_kernelINS_13Kernel_traitsIffffjLj32768ELj4ELj1ELj8ELj16ENS_18Kernel_traits_baseILj32768EffffjLj256EEEEEEEvNS_9BwdParamsE --------------------------
	.section	.nv.info._ZN10layer_norm13ln_bwd_kernelINS_13Kernel_traitsIffffjLj32768ELj4ELj1ELj8ELj16ENS_18Kernel_traits_baseILj32768EffffjLj256EEEEEEEvNS_9BwdParamsE,"",@"SHT_CUDA_INFO"
	.sectionflags	@""
	.align	4


	//----- nvinfo : EIATTR_CUDA_API_VERSION
	.align		4
        /*0000*/ 	.byte	0x04, 0x37
        /*0002*/ 	.short	(.L_2273 - .L_2272)
.L_2272:
        /*0004*/ 	.word	0x00000082


	//----- nvinfo : EIATTR_KPARAM_INFO
	.align		4
.L_2273:
        /*0008*/ 	.byte	0x04, 0x17
        /*000a*/ 	.short	(.L_2275 - .L_2274)
.L_2274:
        /*000c*/ 	.word	0x00000000
        /*0010*/ 	.short	0x0000
        /*0012*/ 	.short	0x0000
        /*0014*/ 	.byte	0x00, 0xf0, 0x21, 0x02


	//----- nvinfo : EIATTR_SPARSE_MMA_MASK
	.align		4
.L_2275:
        /*0018*/ 	.byte	0x03, 0x50
        /*001a*/ 	.short	0x0000


	//----- nvinfo : EIATTR_MAXREG_COUNT
	.align		4
        /*001c*/ 	.byte	0x03, 0x1b
        /*001e*/ 	.short	0x00ff


	//----- nvinfo : EIATTR_NUM_BARRIERS
	.align		4
        /*0020*/ 	.byte	0x02, 0x4c
        /*0022*/ 	.byte	0x01
	.zero		1


	//----- nvinfo : EIATTR_MERCURY_ISA_VERSION
	.align		4
        /*0024*/ 	.byte	0x03, 0x5f
        /*0026*/ 	.short	0x0101


	//----- nvinfo : EIATTR_COOP_GROUP_MASK_REGIDS
	.align		4
        /*0028*/ 	.byte	0x04, 0x29
        /*002a*/ 	.short	(.L_2277 - .L_2276)


	//   ....[0]....
.L_2276:
        /*002c*/ 	.word	0xffffffff


	//   ....[1]....
        /*0030*/ 	.word	0xffffffff


	//   ....[2]....
        /*0034*/ 	.word	0xffffffff


	//   ....[3]....
        /*0038*/ 	.word	0xffffffff


	//   ....[4]....
        /*003c*/ 	.word	0xffffffff


	//   ....[5]....
        /*0040*/ 	.word	0xffffffff


	//   ....[6]....
        /*0044*/ 	.word	0xffffffff


	//   ....[7]....
        /*0048*/ 	.word	0xffffffff


	//   ....[8]....
        /*004c*/ 	.word	0xffffffff


	//   ....[9]....
        /*0050*/ 	.word	0xffffffff


	//   ....[10]....
        /*0054*/ 	.word	0xffffffff


	//   ....[11]....
        /*0058*/ 	.word	0xffffffff


	//   ....[12]....
        /*005c*/ 	.word	0xffffffff


	//   ....[13]....
        /*0060*/ 	.word	0xffffffff


	//   ....[14]....
        /*0064*/ 	.word	0xffffffff


	//   ....[15]....
        /*0068*/ 	.word	0xffffffff


	//   ....[16]....
        /*006c*/ 	.word	0xffffffff


	//   ....[17]....
        /*0070*/ 	.word	0xffffffff


	//   ....[18]....
        /*0074*/ 	.word	0xffffffff


	//   ....[19]....
        /*0078*/ 	.word	0xffffffff


	//----- nvinfo : EIATTR_COOP_GROUP_INSTR_OFFSETS
	.align		4
.L_2277:
        /*007c*/ 	.byte	0x04, 0x28
        /*007e*/ 	.short	(.L_2279 - .L_2278)


	//   ....[0]....
.L_2278:
        /*0080*/ 	.word	0x000020a0


	//   ....[1]....
        /*0084*/ 	.word	0x000020e0


	//   ....[2]....
        /*0088*/ 	.word	0x00002270


	//   ....[3]....
        /*008c*/ 	.word	0x000022b0


	//   ....[4]....
        /*0090*/ 	.word	0x00002440


	//   ....[5]....
        /*0094*/ 	.word	0x00002480


	//   ....[6]....
        /*0098*/ 	.word	0x000025b0


	//   ....[7]....
        /*009c*/ 	.word	0x000025d0


	//   ....[8]....
        /*00a0*/ 	.word	0x00002620


	//   ....[9]....
        /*00a4*/ 	.word	0x00002640


	//   ....[10]....
        /*00a8*/ 	.word	0x00002b60


	//   ....[11]....
        /*00ac*/ 	.word	0x00002b70


	//   ....[12]....
        /*00b0*/ 	.word	0x00002ba0


	//   ....[13]....
        /*00b4*/ 	.word	0x00002bb0


	//   ....[14]....
        /*00b8*/ 	.word	0x00002be0


	//   ....[15]....
        /*00bc*/ 	.word	0x00002bf0


	//   ....[16]....
        /*00c0*/ 	.word	0x00002c20


	//   ....[17]....
        /*00c4*/ 	.word	0x00002c30


	//   ....[18]....
        /*00c8*/ 	.word	0x00002c60


	//   ....[19]....
        /*00cc*/ 	.word	0x00002c70


	//----- nvinfo : EIATTR_VRC_CTA_INIT_COUNT
	.align		4
.L_2279:
        /*00d0*/ 	.byte	0x02, 0x4a
	.zero		1
	.zero		1


	//----- nvinfo : EIATTR_EXIT_INSTR_OFFSETS
	.align		4
        /*00d4*/ 	.byte	0x04, 0x1c
        /*00d6*/ 	.short	(.L_2281 - .L_2280)


	//   ....[0]....
.L_2280:
        /*00d8*/ 	.word	0x000038c0


	//----- nvinfo : EIATTR_MAX_THREADS
	.align		4
.L_2281:
        /*00dc*/ 	.byte	0x04, 0x05
        /*00de*/ 	.short	(.L_2283 - .L_2282)
.L_2282:
        /*00e0*/ 	.word	0x00000100
        /*00e4*/ 	.word	0x00000001
        /*00e8*/ 	.word	0x00000001


	//----- nvinfo : EIATTR_CRS_STACK_SIZE
	.align		4
.L_2283:
        /*00ec*/ 	.byte	0x04, 0x1e
        /*00ee*/ 	.short	(.L_2285 - .L_2284)
.L_2284:
        /*00f0*/ 	.word	0x00000000


	//----- nvinfo : EIATTR_CBANK_PARAM_SIZE
	.align		4
.L_2285:
        /*00f4*/ 	.byte	0x03, 0x19
        /*00f6*/ 	.short	0x0088


	//----- nvinfo : EIATTR_PARAM_CBANK
	.align		4
        /*00f8*/ 	.byte	0x04, 0x0a
        /*00fa*/ 	.short	(.L_2287 - .L_2286)
	.align		4
.L_2286:
        /*00fc*/ 	.word	index@(.nv.constant0._ZN10layer_norm13ln_bwd_kernelINS_13Kernel_traitsIffffjLj32768ELj4ELj1ELj8ELj16ENS_18Kernel_traits_baseILj32768EffffjLj256EEEEEEEvNS_9BwdParamsE)
        /*0100*/ 	.short	0x0380
        /*0102*/ 	.short	0x0088


	//----- nvinfo : EIATTR_SW_WAR
	.align		4
.L_2287:
        /*0104*/ 	.byte	0x04, 0x36
        /*0106*/ 	.short	(.L_2289 - .L_2288)
.L_2288:
        /*0108*/ 	.word	0x00000008
.L_2289:


//--------------------- .nv.info._ZN10layer_norm22ln_bwd_finalize_kernelINS_22Kernel_traits_finalizeILj30720E13__nv_bfloat16fS2_fjLj1024ELj4ENS_18Kernel_traits_baseILj30720ES2_fS2_fjLj1024EEEEEEEvNS_9BwdParamsE --------------------------
	.section	.nv.info._ZN10layer_norm22ln_bwd_finalize_kernelINS_22Kernel_traits_finalizeILj30720E13__nv_bfloat16fS2_fjLj1024ELj4ENS_18Kernel_traits_baseILj30720ES2_fS2_fjLj1024EEEEEEEvNS_9BwdParamsE,"",@"SHT_CUDA_INFO"
	.sectionflags	@""
	.align	4


	//----- nvinfo : EIATTR_CUDA_API_VERSION
	.align		4
        /*0000*/ 	.byte	0x04, 0x37
        /*0002*/ 	.short	(.L_2291 - .L_2290)
.L_2290:
        /*0004*/ 	.word	0x00000082


	//----- nvinfo : EIATTR_KPARAM_INFO
	.align		4
.L_2291:
        /*0008*/ 	.byte	0x04, 0x17
        /*000a*/ 	.short	(.L_2293 - .L_2292)
.L_2292:
        /*000c*/ 	.word	0x00000000
        /*0010*/ 	.short	0x0000
        /*0012*/ 	.short	0x0000
        /*0014*/ 	.byte	0x00, 0xf0, 0x21, 0x02


	//----- nvinfo : EIATTR_SPARSE_MMA_MASK
	.align		4
.L_2293:
        /*0018*/ 	.byte	0x03, 0x50
        /*001a*/ 	.short	0x0000


	//----- nvinfo : EIATTR_MAXREG_COUNT
	.align		4
        /*001c*/ 	.byte	0x03, 0x1b
        /*001e*/ 	.short	0x0040


	//----- nvinfo : EIATTR_NUM_BARRIERS
	.align		4
        /*0020*/ 	.byte	0x02, 0x4c
        /*0022*/ 	.byte	0x01
	.zero		1


	//----- nvinfo : EIATTR_MERCURY_ISA_VERSION
	.align		4
        /*0024*/ 	.byte	0x03, 0x5f
        /*0026*/ 	.short	0x0101


	//----- nvinfo : EIATTR_COOP_GROUP_MASK_REGIDS
	.align		4
        /*0028*/ 	.byte	0x04, 0x29
        /*002a*/ 	.short	(.L_2295 - .L_2294)


	//   ....[0]....
.L_2294:
        /*002c*/ 	.word	0xffffffff


	//   ....[1]....
        /*0030*/ 	.word	0xffffffff


	//   ....[2]....
        /*0034*/ 	.word	0xffffffff


	//   ....[3]....
        /*0038*/ 	.word	0xffffffff


	//   ....[4]....
        /*003c*/ 	.word	0xffffffff


	//   ....[5]....
        /*0040*/ 	.word	0xffffffff


	//   ....[6]....
        /*0044*/ 	.word	0xffffffff


	//   ....[7]....
        /*0048*/ 	.word	0xffffffff


	//   ....[8]....
        /*004c*/ 	.word	0xffffffff


	//   ....[9]....
        /*0050*/ 	.word	0xffffffff


	//----- nvinfo : EIATTR_COOP_GROUP_INSTR_OFFSETS
	.align		4
.L_2295:
        /*0054*/ 	.byte	0x04, 0x28
        /*0056*/ 	.short	(.L_2297 - .L_2296)


	//   ....[0]....
.L_2296:
        /*0058*/ 	.word	0x00001270


	//   ....[1]....
        /*005c*/ 	.word	0x00001280


	//   ....[2]....
        /*0060*/ 	.word	0x000012b0


	//   ....[3]....
        /*0064*/ 	.word	0x000012c0


	//   ....[4]....
        /*0068*/ 	.word	0x000012f0


	//   ....[5]....
        /*006c*/ 	.word	0x00001300


	//   ....[6]....
        /*0070*/ 	.word	0x00001330


	//   ....[7]....
        /*0074*/ 	.word	0x00001340


	//   ....[8]....
        /*0078*/ 	.word	0x00001370


	//   ....[9]....
        /*007c*/ 	.word	0x00001380


	//----- nvinfo : EIATTR_VRC_CTA_INIT_COUNT
	.align		4
.L_2297:
        /*0080*/ 	.byte	0x02, 0x4a
	.zero		1
	.zero		1


	//----- nvinfo : EIATTR_EXIT_INSTR_OFFSETS
	.align		4
        /*0084*/ 	.byte	0x04, 0x1c
        /*0086*/ 	.short	(.L_2299 - .L_2298)


	//   ....[0]....
.L_2298:
        /*0088*/ 	.word	0x00000060


	//   ....[1]....
        /*008c*/ 	.word	0x000013e0


	//   ....[2]....
        /*0090*/ 	.word	0x000014b0


	//----- nvinfo : EIATTR_MAX_THREADS
	.align		4
.L_2299:
        /*0094*/ 	.byte	0x04, 0x05
        /*0096*/ 	.short	(.L_2301 - .L_2300)
.L_2300:
        /*0098*/ 	.word	0x00000400
        /*009c*/ 	.word	0x00000001
        /*00a0*/ 	.word	0x00000001


	//----- nvinfo : EIATTR_CRS_STACK_SIZE
	.align		4
.L_2301:
        /*00a4*/ 	.byte	0x04, 0x1e
        /*00a6*/ 	.short	(.L_2303 - .L_2302)
.L_2302:
        /*00a8*/ 	.word	0x00000000


	//----- nvinfo : EIATTR_CBANK_PARAM_SIZE
	.align		4
.L_2303:
        /*00ac*/ 	.byte	0x03, 0x19
        /*00ae*/ 	.short	0x0088


	//----- nvinfo : EIATTR_PARAM_CBANK
	.align		4
        /*00b0*/ 	.byte	0x04, 0x0a
        /*00b2*/ 	.short	(.L_2305 - .L_2304)
	.align		4
.L_2304:
        /*00b4*/ 	.word	index@(.nv.constant0._ZN10layer_norm22ln_bwd_finalize_kernelINS_22Kernel_traits_finalizeILj30720E13__nv_bfloat16fS2_fjLj1024ELj4ENS_18Kernel_traits_baseILj30720ES2_fS2_fjLj1024EEEEEEEvNS_9BwdParamsE)
        /*00b8*/ 	.short	0x0380
        /*00ba*/ 	.short	0x0088


	//----- nvinfo : EIATTR_SW_WAR
	.align		4
.L_2305:
        /*00bc*/ 	.byte	0x04, 0x36
        /*00be*/ 	.short	(.L_2307 - .L_2306)
.L_2306:
        /*00c0*/ 	.word	0x00000008
.L_2307:


//--------------------- .nv.info._ZN10layer_norm13ln_bwd_kernelINS_13Kernel_traitsI13__nv_bfloat16fS2_fjLj30720ELj4ELj1ELj8ELj8ENS_18Kernel_traits_baseILj30720ES2_fS2_fjLj256EEEEEEEvNS_9BwdParamsE --------------------------
	.section	.nv.info._ZN10layer_norm13ln_bwd_kernelINS_13Kernel_traitsI13__nv_bfloat16fS2_fjLj30720ELj4ELj1ELj8ELj8ENS_18Kernel_traits_baseILj30720ES2_fS2_fjLj256EEEEEEEvNS_9BwdParamsE,"",@"SHT_CUDA_INFO"
	.sectionflags	@""
	.align	4


	//----- nvinfo : EIATTR_CUDA_API_VERSION
	.align		4
        /*0000*/ 	.byte	0x04, 0x37
        /*0002*/ 	.short	(.L_2309 - .L_2308)
.L_2308:
        /*0004*/ 	.word	0x00000082


	//----- nvinfo : EIATTR_KPARAM_INFO
	.align		4
.L_2309:
        /*0008*/ 	.byte	0x04, 0x17
        /*000a*/ 	.short	(.L_2311 - .L_2310)
.L_2310:
        /*000c*/ 	.word	0x00000000
        /*0010*/ 	.short	0x0000
        /*0012*/ 	.short	0x0000
        /*0014*/ 	.byte	0x00, 0xf0, 0x21, 0x02


	//----- nvinfo : EIATTR_SPARSE_MMA_MASK
	.align		4
.L_2311:
        /*0018*/ 	.byte	0x03, 0x50
        /*001a*/ 	.short	0x0000


	//----- nvinfo : EIATTR_MAXREG_COUNT
	.align		4
        /*001c*/ 	.byte	0x03, 0x1b
        /*001e*/ 	.short	0x00ff


	//----- nvinfo : EIATTR_NUM_BARRIERS
	.align		4
        /*0020*/ 	.byte	0x02, 0x4c
        /*0022*/ 	.byte	0x01
	.zero		1


	//----- nvinfo : EIATTR_MERCURY_ISA_VERSION
	.align		4
        /*0024*/ 	.byte	0x03, 0x5f
        /*0026*/ 	.short	0x0101


	//----- nvinfo : EIATTR_COOP_GROUP_MASK_REGIDS
	.align		4
        /*0028*/ 	.byte	0x04, 0x29
        /*002a*/ 	.short	(.L_2313 - .L_2312)


	//   ....[0]....
.L_2312:
        /*002c*/ 	.word	0xffffffff


	//   ....[1]....
        /*0030*/ 	.word	0xffffffff


	//   ....[2]....
        /*0034*/ 	.word	0xffffffff


	//   ....[3]....
        /*0038*/ 	.word	0xffffffff


	//   ....[4]....
        /*003c*/ 	.word	0xffffffff


	//   ....[5]....
        /*0040*/ 	.word	0xffffffff


	//   ....[6]....
        /*0044*/ 	.word	0xffffffff


	//   ....[7]....
        /*0048*/ 	.word	0xffffffff


	//   ....[8]....
        /*004c*/ 	.word	0xffffffff


	//   ....[9]....
        /*0050*/ 	.word	0xffffffff


	//   ....[10]....
        /*0054*/ 	.word	0xffffffff


	//   ....[11]....
        /*0058*/ 	.word	0xffffffff


	//   ....[12]....
        /*005c*/ 	.word	0xffffffff


	//   ....[13]....
        /*0060*/ 	.word	0xffffffff


	//   ....[14]....
        /*0064*/ 	.word	0xffffffff


	//   ....[15]....
        /*0068*/ 	.word	0xffffffff


	//   ....[16]....
        /*006c*/ 	.word	0xffffffff


	//   ....[17]....
        /*0070*/ 	.word	0xffffffff


	//   ....[18]....
        /*0074*/ 	.word	0xffffffff


	//   ....[19]....
        /*0078*/ 	.word	0xffffffff


	//----- nvinfo : EIATTR_COOP_GROUP_INSTR_OFFSETS
	.align		4
.L_2313:
        /*007c*/ 	.byte	0x04, 0x28
        /*007e*/ 	.short	(.L_2315 - .L_2314)


	//   ....[0]....
.L_2314:
        /*0080*/ 	.word	0x00003770


	//   ....[1]....
        /*0084*/ 	.word	0x00003910


	//   ....[2]....
        /*0088*/ 	.word	0x00003950


	//   ....[3]....
        /*008c*/ 	.word	0x00003af0


	//   ....[4]....
        /*0090*/ 	.word	0x00003b30


	//   ....[5]....
        /*0094*/ 	.word	0x00003c10


	//   ....[6]....
        /*0098*/ 	.word	0x00003c20


	//   ....[7]....
        /*009c*/ 	.word	0x00003c50


	//   ....[8]....
        /*00a0*/ 	.word	0x00003c70


	//   ....[9]....
        /*00a4*/ 	.word	0x00003d30


	//   ....[10]....
        /*00a8*/ 	.word	0x00004210


	//   ....[11]....
        /*00ac*/ 	.word	0x00004220


	//   ....[12]....
        /*00b0*/ 	.word	0x00004250


	//   ....[13]....
        /*00b4*/ 	.word	0x00004260


	//   ....[14]....
        /*00b8*/ 	.word	0x00004290


	//   ....[15]....
        /*00bc*/ 	.word	0x000042a0


	//   ....[16]....
        /*00c0*/ 	.word	0x000042d0


	//   ....[17]....
        /*00c4*/ 	.word	0x000042e0


	//   ....[18]....
        /*00c8*/ 	.word	0x00004310


	//   ....[19]....
        /*00cc*/ 	.word	0x00004320


	//----- nvinfo : EIATTR_VRC_CTA_INIT_COUNT
	.align		4
.L_2315:
        /*00d0*/ 	.byte	0x02, 0x4a
	.zero		1
	.zero		1


	//----- nvinfo : EIATTR_EXIT_INSTR_OFFSETS
	.align		4
        /*00d4*/ 	.byte	0x04, 0x1c
        /*00d6*/ 	.short	(.L_2317 - .L_2316)


	//   ....[0]....
.L_2316:
        /*00d8*/ 	.word	0x000052b0


	//----- nvinfo : EIATTR_MAX_THREADS
	.align		4
.L_2317:
        /*00dc*/ 	.byte	0x04, 0x05
        /*00de*/ 	.short	(.L_2319 - .L_2318)
.L_2318:
        /*00e0*/ 	.word	0x00000100
        /*00e4*/ 	.word	0x00000001
        /*00e8*/ 	.word	0x00000001


	//----- nvinfo : EIATTR_CRS_STACK_SIZE
	.align		4
.L_2319:
        /*00ec*/ 	.byte	0x04, 0x1e
        /*00ee*/ 	.short	(.L_2321 - .L_2320)
.L_2320:
        /*00f0*/ 	.word	0x00000000


	//----- nvinfo : EIATTR_CBANK_PARAM_SIZE
	.align		4
.L_2321:
        /*00f4*/ 	.byte	0x03, 0x19
        /*00f6*/ 	.short	0x0088


	//----- nvinfo : EIATTR_PARAM_CBANK
	.align		4
        /*00f8*/ 	.byte	0x04, 0x0a
        /*00fa*/ 	.short	(.L_2323 - .L_2322)
	.align		4
.L_2322:
        /*00fc*/ 	.word	index@(.nv.constant0._ZN10layer_norm13ln_bwd_kernelINS_13Kernel_traitsI13__nv_bfloat16fS2_fjLj30720ELj4ELj1ELj8ELj8ENS_18Kernel_traits_baseILj30720ES2_fS2_fjLj256EEEEEEEvNS_9BwdParamsE)
        /*0100*/ 	.short	0x0380
        /*0102*/ 	.short	0x0088


	//----- nvinfo : EIATTR_SW_WAR
	.align		4
.L_2323:
        /*0104*/ 	.byte	0x04, 0x36
        /*0106*/ 	.short	(.L_2325 - .L_2324)
.L_2324:
        /*0108*/ 	.word	0x00000008
.L_2325:


//--------------------- .nv.info._ZN10layer_norm22ln_bwd_finalize_kernelINS_22Kernel_traits_finalizeILj30720E13__nv_bfloat16S2_S2_fjLj1024ELj4ENS_18Kernel_traits_baseILj30720ES2_S2_S2_fjLj1024EEEEEEEvNS_9BwdParamsE --------------------------
	.section	.nv.info._ZN10layer_norm22ln_bwd_finalize_kernelINS_22Kernel_traits_finalizeILj30720E13__nv_bfloat16S2_S2_fjLj1024ELj4ENS_18Kernel_traits_baseILj30720ES2_S2_S2_fjLj1024EEEEEEEvNS_9BwdParamsE,"",@"SHT_CUDA_INFO"
	.sectionflags	@""
	.align	4


	//----- nvinfo : EIATTR_CUDA_API_VERSION
	.align		4
        /*0000*/ 	.byte	0x04, 0x37
        /*0002*/ 	.short	(.L_2327 - .L_2326)
.L_2326:
        /*0004*/ 	.word	0x00000082


	//----- nvinfo : EIATTR_KPARAM_INFO
	.align		4
.L_2327:
        /*0008*/ 	.byte	0x04, 0x17
        /*000a*/ 	.short	(.L_2329 - .L_2328)
.L_2328:
        /*000c*/ 	.word	0x00000000
        /*0010*/ 	.short	0x0000
        /*0012*/ 	.short	0x0000
        /*0014*/ 	.byte	0x00, 0xf0, 0x21, 0x02


	//----- nvinfo : EIATTR_SPARSE_MMA_MASK
	.align		4
.L_2329:
        /*0018*/ 	.byte	0x03, 0x50
        /*001a*/ 	.short	0x0000


	//----- nvinfo : EIATTR_MAXREG_COUNT
	.align		4
        /*001c*/ 	.byte	0x03, 0x1b
        /*001e*/ 	.short	0x0040


	//----- nvinfo : EIATTR_NUM_BARRIERS
	.align		4
        /*0020*/ 	.byte	0x02, 0x4c
        /*0022*/ 	.byte	0x01
	.zero		1


	//----- nvinfo : EIATTR_MERCURY_ISA_VERSION
	.align		4
        /*0024*/ 	.byte	0x03, 0x5f
        /*0026*/ 	.short	0x0101


	//----- nvinfo : EIATTR_COOP_GROUP_MASK_REGIDS
	.align		4
        /*0028*/ 	.byte	0x04, 0x29
        /*002a*/ 	.short	(.L_2331 - .L_2330)


	//   ....[0]....
.L_2330:
        /*002c*/ 	.word	0xffffffff


	//   ....[1]....
        /*0030*/ 	.word	0xffffffff


	//   ....[2]....
        /*0034*/ 	.word	0xffffffff


	//   ....[3]....
        /*0038*/ 	.word	0xffffffff


	//   ....[4]....
        /*003c*/ 	.word	0xffffffff


	//   ....[5]....
        /*0040*/ 	.word	0xffffffff


	//   ....[6]....
        /*0044*/ 	.word	0xffffffff


	//   ....[7]....
        /*0048*/ 	.word	0xffffffff


	//   ....[8]....
        /*004c*/ 	.word	0xffffffff


	//   ....[9]....
        /*0050*/ 	.word	0xffffffff


	//----- nvinfo : EIATTR_COOP_GROUP_INSTR_OFFSETS
	.align		4
.L_2331:
        /*0054*/ 	.byte	0x04, 0x28
        /*0056*/ 	.short	(.L_2333 - .L_2332)


	//   ....[0]....
.L_2332:
        /*0058*/ 	.word	0x00001270


	//   ....[1]....
        /*005c*/ 	.word	0x00001280


	//   ....[2]....
        /*0060*/ 	.word	0x000012b0


	//   ....[3]....
        /*0064*/ 	.word	0x000012c0


	//   ....[4]....
        /*0068*/ 	.word	0x000012f0


	//   ....[5]....
        /*006c*/ 	.word	0x00001300


	//   ....[6]....
        /*0070*/ 	.word	0x00001330


	//   ....[7]....
        /*0074*/ 	.word	0x00001340


	//   ....[8]....
        /*0078*/ 	.word	0x00001370


	//   ....[9]....
        /*007c*/ 	.word	0x00001380


	//----- nvinfo : EIATTR_VRC_CTA_INIT_COUNT
	.align		4
.L_2333:
        /*0080*/ 	.byte	0x02, 0x4a
	.zero		1
	.zero		1


	//----- nvinfo : EIATTR_EXIT_INSTR_OFFSETS
	.align		4
        /*0084*/ 	.byte	0x04, 0x1c
        /*0086*/ 	.short	(.L_2335 - .L_2334)


	//   ....[0]....
.L_2334:
        /*0088*/ 	.word	0x00000060


	//   ....[1]....
        /*008c*/ 	.word	0x000013e0


	//   ....[2]....
        /*0090*/ 	.word	0x000014b0


	//----- nvinfo : EIATTR_MAX_THREADS
	.align		4
.L_2335:
        /*0094*/ 	.byte	0x04, 0x05
        /*0096*/ 	.short	(.L_2337 - .L_2336)
.L_2336:
        /*0098*/ 	.word	0x00000400
        /*009c*/ 	.word	0x00000001
        /*00a0*/ 	.word	0x00000001


	//----- nvinfo : EIATTR_CRS_STACK_SIZE
	.align		4
.L_2337:
        /*00a4*/ 	.byte	0x04, 0x1e
        /*00a6*/ 	.short	(.L_2339 - .L_2338)
.L_2338:
        /*00a8*/ 	.word	0x00000000


	//----- nvinfo : EIATTR_CBANK_PARAM_SIZE
	.align		4
.L_2339:
        /*00ac*/ 	.byte	0x03, 0x19
        /*00ae*/ 	.short	0x0088


	//----- nvinfo : EIATTR_PARAM_CBANK
	.align		4
        /*00b0*/ 	.byte	0x04, 0x0a
        /*00b2*/ 	.short	(.L_2341 - .L_2340)
	.align		4
.L_2340:
        /*00b4*/ 	.word	index@(.nv.constant0._ZN10layer_norm22ln_bwd_finalize_kernelINS_22Kernel_traits_finalizeILj30720E13__nv_bfloat16S2_S2_fjLj1024ELj4ENS_18Kernel_traits_baseILj30720ES2_S2_S2_fjLj1024EEEEEEEvNS_9BwdParamsE)
        /*00b8*/ 	.short	0x0380
        /*00ba*/ 	.short	0x0088


	//----- nvinfo : EIATTR_SW_WAR
	.align		4
.L_2341:
        /*00bc*/ 	.byte	0x04, 0x36
        /*00be*/ 	.short	(.L_2343 - .L_2342)
.L_2342:
        /*00c0*/ 	.word	0x00000008
.L_2343:


//--------------------- .nv.info._ZN10layer_norm13ln_bwd_kernelINS_13Kernel_traitsI13__nv_bfloat16S2_S2_fjLj30720ELj4ELj1ELj8ELj4ENS_18Kernel_traits_baseILj30720ES2_S2_S2_fjLj256EEEEEEEvNS_9BwdParamsE --------------------------
	.section	.nv.info._ZN10layer_norm13ln_bwd_kernelINS_13Kernel_traitsI13__nv_bfloat16S2_S2_fjLj30720ELj4ELj1ELj8ELj4ENS_18Kernel_traits_baseILj30720ES2_S2_S2_fjLj256EEEEEEEvNS_9BwdParamsE,"",@"SHT_CUDA_INFO"
	.sectionflags	@""
	.align	4


	//----- nvinfo : EIATTR_CUDA_API_VERSION
	.align		4
        /*0000*/ 	.byte	0x04, 0x37
        /*0002*/ 	.short	(.L_2345 - .L_2344)
.L_2344:
        /*0004*/ 	.word	0x00000082


	//----- nvinfo : EIATTR_KPARAM_INFO
	.align		4
.L_2345:
        /*0008*/ 	.byte	0x04, 0x17
        /*000a*/ 	.short	(.L_2347 - .L_2346)
.L_2346:
        /*000c*/ 	.word	0x00000000
        /*0010*/ 	.short	0x0000
        /*0012*/ 	.short	0x0000
        /*0014*/ 	.byte	0x00, 0xf0, 0x21, 0x02


	//----- nvinfo : EIATTR_SPARSE_MMA_MASK
	.align		4
.L_2347:
        /*0018*/ 	.byte	0x03, 0x50
        /*001a*/ 	.short	0x0000


	//----- nvinfo : EIATTR_MAXREG_COUNT
	.align		4
        /*001c*/ 	.byte	0x03, 0x1b
        /*001e*/ 	.short	0x00ff


	//----- nvinfo : EIATTR_NUM_BARRIERS
	.align		4
        /*0020*/ 	.byte	0x02, 0x4c
        /*0022*/ 	.byte	0x01
	.zero		1


	//----- nvinfo : EIATTR_MERCURY_ISA_VERSION
	.align		4
        /*0024*/ 	.byte	0x03, 0x5f
        /*0026*/ 	.short	0x0101


	//----- nvinfo : EIATTR_COOP_GROUP_MASK_REGIDS
	.align		4
        /*0028*/ 	.byte	0x04, 0x29
        /*002a*/ 	.short	(.L_2349 - .L_2348)


	//   ....[0]....
.L_2348:
        /*002c*/ 	.word	0xffffffff


	//   ....[1]....
        /*0030*/ 	.word	0xffffffff


	//   ....[2]....
        /*0034*/ 	.word	0xffffffff


	//   ....[3]....
        /*0038*/ 	.word	0xffffffff


	//   ....[4]....
        /*003c*/ 	.word	0xffffffff


	//   ....[5]....
        /*0040*/ 	.word	0xffffffff


	//   ....[6]....
        /*0044*/ 	.word	0xffffffff


	//   ....[7]....
        /*0048*/ 	.word	0xffffffff


	//   ....[8]....
        /*004c*/ 	.word	0xffffffff


	//   ....[9]....
        /*0050*/ 	.word	0xffffffff


	//   ....[10]....
        /*0054*/ 	.word	0xffffffff


	//   ....[11]....
        /*0058*/ 	.word	0xffffffff


	//   ....[12]....
        /*005c*/ 	.word	0xffffffff


	//   ....[13]....
        /*0060*/ 	.word	0xffffffff


	//   ....[14]....
        /*0064*/ 	.word	0xffffffff


	//   ....[15]....
        /*0068*/ 	.word	0xffffffff


	//   ....[16]....
        /*006c*/ 	.word	0xffffffff


	//   ....[17]....
        /*0070*/ 	.word	0xffffffff


	//   ....[18]....
        /*0074*/ 	.word	0xffffffff


	//   ....[19]....
        /*0078*/ 	.word	0xffffffff


	//----- nvinfo : EIATTR_COOP_GROUP_INSTR_OFFSETS
	.align		4
.L_2349:
        /*007c*/ 	.byte	0x04, 0x28
        /*007e*/ 	.short	(.L_2351 - .L_2350)


	//   ....[0]....
.L_2350:
        /*0080*/ 	.word	0x00003c90


	//   ....[1]....
        /*0084*/ 	.word	0x00003cd0


	//   ....[2]....
        /*0088*/ 	.word	0x00003e60


	//   ....[3]....
        /*008c*/ 	.word	0x00003ea0


	//   ....[4]....
        /*0090*/ 	.word	0x00003f40


	//   ....[5]....
        /*0094*/ 	.word	0x00003f50


	//   ....[6]....
        /*0098*/ 	.word	0x00003f80


	//   ....[7]....
        /*009c*/ 	.word	0x00003f90


	//   ....[8]....
        /*00a0*/ 	.word	0x00003fc0


	//   ....[9]....
        /*00a4*/ 	.word	0x00003fd0


	//   ....[10]....
        /*00a8*/ 	.word	0x000047b0


	//   ....[11]....
        /*00ac*/ 	.word	0x000047c0


	//   ....[12]....
        /*00b0*/ 	.word	0x000047f0


	//   ....[13]....
        /*00b4*/ 	.word	0x00004800


	//   ....[14]....
        /*00b8*/ 	.word	0x00004830


	//   ....[15]....
        /*00bc*/ 	.word	0x00004840


	//   ....[16]....
        /*00c0*/ 	.word	0x00004870


	//   ....[17]....
        /*00c4*/ 	.word	0x00004880


	//   ....[18]....
        /*00c8*/ 	.word	0x000048b0


	//   ....[19]....
        /*00cc*/ 	.word	0x000048c0


	//----- nvinfo : EIATTR_VRC_CTA_INIT_COUNT
	.align		4
.L_2351:
        /*00d0*/ 	.byte	0x02, 0x4a
	.zero		1
	.zero		1


	//----- nvinfo : EIATTR_EXIT_INSTR_OFFSETS
	.align		4
        /*00d4*/ 	.byte	0x04, 0x1c
        /*00d6*/ 	.short	(.L_2353 - .L_2352)


	//   ....[0]....
.L_2352:
        /*00d8*/ 	.word	0x00005680


	//----- nvinfo : EIATTR_MAX_THREADS
	.align		4
.L_2353:
        /*00dc*/ 	.byte	0x04, 0x05
        /*00de*/ 	.short	(.L_2355 - .L_2354)
.L_2354:
        /*00e0*/ 	.word	0x00000100
        /*00e4*/ 	.word	0x00000001
        /*00e8*/ 	.word	0x00000001


	//----- nvinfo : EIATTR_CRS_STACK_SIZE
	.align		4
.L_2355:
        /*00ec*/ 	.byte	0x04, 0x1e
        /*00ee*/ 	.short	(.L_2357 - .L_2356)
.L_2356:
        /*00f0*/ 	.word	0x00000000


	//----- nvinfo : EIATTR_CBANK_PARAM_SIZE
	.align		4
.L_2357:
        /*00f4*/ 	.byte	0x03, 0x19
        /*00f6*/ 	.short	0x0088


	//----- nvinfo : EIATTR_PARAM_CBANK
	.align		4
        /*00f8*/ 	.byte	0x04, 0x0a
        /*00fa*/ 	.short	(.L_2359 - .L_2358)
	.align		4
.L_2358:
        /*00fc*/ 	.word	index@(.nv.constant0._ZN10layer_norm13ln_bwd_kernelINS_13Kernel_traitsI13__nv_bfloat16S2_S2_fjLj30720ELj4ELj1ELj8ELj4ENS_18Kernel_traits_baseILj30720ES2_S2_S2_fjLj256EEEEEEEvNS_9BwdParamsE)
        /*0100*/ 	.short	0x0380
        /*0102*/ 	.short	0x0088


	//----- nvinfo : EIATTR_SW_WAR
	.align		4
.L_2359:
        /*0104*/ 	.byte	0x04, 0x36
        /*0106*/ 	.short	(.L_2361 - .L_2360)
.L_2360:
        /*0108*/ 	.word	0x00000008
.L_2361:


//--------------------- .nv.info._ZN10layer_norm22ln_bwd_finalize_kernelINS_22Kernel_traits_finalizeILj30720E6__halffS2_fjLj1024ELj4ENS_18Kernel_traits_baseILj30720ES2_fS2_fjLj1024EEEEEEEvNS_9BwdParamsE --------------------------
	.section	.nv.info._ZN10layer_norm22ln_bwd_finalize_kernelINS_22Kernel_traits_finalizeILj30720E6__halffS2_fjLj1024ELj4ENS_18Kernel_traits_baseILj30720ES2_fS2_fjLj1024EEEEEEEvNS_9BwdParamsE,"",@"SHT_CUDA_INFO"
	.sectionflags	@""
	.align	4


	//----- nvinfo : EIATTR_CUDA_API_VERSION
	.align		4
        /*0000*/ 	.byte	0x04, 0x37
        /*0002*/ 	.short	(.L_2363 - .L_2362)
.L_2362:
        /*0004*/ 	.word	0x00000082


	//----- nvinfo : EIATTR_KPARAM_INFO
	.align		4
.L_2363:
        /*0008*/ 	.byte	0x04, 0x17
        /*000a*/ 	.short	(.L_2365 - .L_2364)
.L_2364:
        /*000c*/ 	.word	0x00000000
        /*0010*/ 	.short	0x0000
        /*0012*/ 	.short	0x0000
        /*0014*/ 	.byte	0x00, 0xf0, 0x21, 0x02


	//----- nvinfo : EIATTR_SPARSE_MMA_MASK
	.align		4
.L_2365:
        /*0018*/ 	.byte	0x03, 0x50
        /*001a*/ 	.short	0x0000


	//----- nvinfo : EIATTR_MAXREG_COUNT
	.align		4
        /*001c*/ 	.byte	0x03, 0x1b
        /*001e*/ 	.short	0x0040


	//----- nvinfo : EIATTR_NUM_BARRIERS
	.align		4
        /*0020*/ 	.byte	0x02, 0x4c
        /*0022*/ 	.byte	0x01
	.zero		1


	//----- nvinfo : EIATTR_MERCURY_ISA_VERSION
	.align		4
        /*0024*/ 	.byte	0x03, 0x5f
        /*0026*/ 	.short	0x0101


	//----- nvinfo : EIATTR_COOP_GROUP_MASK_REGIDS
	.align		4
        /*0028*/ 	.byte	0x04, 0x29
        /*002a*/ 	.short	(.L_2367 - .L_2366)


	//   ....[0]....
.L_2366:
        /*002c*/ 	.word	0xffffffff


	//   ....[1]....
        /*0030*/ 	.word	0xffffffff


	//   ....[2]....
        /*0034*/ 	.word	0xffffffff


	//   ....[3]....
        /*0038*/ 	.word	0xffffffff


	//   ....[4]....
        /*003c*/ 	.word	0xffffffff


	//   ....[5]....
        /*0040*/ 	.word	0xffffffff


	//   ....[6]....
        /*0044*/ 	.word	0xffffffff


	//   ....[7]....
        /*0048*/ 	.word	0xffffffff


	//   ....[8]....
        /*004c*/ 	.word	0xffffffff


	//   ....[9]....
        /*0050*/ 	.word	0xffffffff


	//----- nvinfo : EIATTR_COOP_GROUP_INSTR_OFFSETS
	.align		4
.L_2367:
        /*0054*/ 	.byte	0x04, 0x28
        /*0056*/ 	.short	(.L_2369 - .L_2368)


	//   ....[0]....
.L_2368:
        /*0058*/ 	.word	0x00001270


	//   ....[1]....
        /*005c*/ 	.word	0x00001280


	//   ....[2]....
        /*0060*/ 	.word	0x000012b0


	//   ....[3]....
        /*0064*/ 	.word	0x000012c0


	//   ....[4]....
        /*0068*/ 	.word	0x000012f0


	//   ....[5]....
        /*006c*/ 	.word	0x00001300


	//   ....[6]....
        /*0070*/ 	.word	0x00001330


	//   ....[7]....
        /*0074*/ 	.word	0x00001340


	//   ....[8]....
        /*0078*/ 	.word	0x00001370


	//   ....[9]....
        /*007c*/ 	.word	0x00001380


	//----- nvinfo : EIATTR_VRC_CTA_INIT_COUNT
	.align		4
.L_2369:
        /*0080*/ 	.byte	0x02, 0x4a
	.zero		1
	.zero		1


	//----- nvinfo : EIATTR_EXIT_INSTR_OFFSETS
	.align		4
        /*0084*/ 	.byte	0x04, 0x1c
        /*0086*/ 	.short	(.L_2371 - .L_2370)


	//   ....[0]....
.L_2370:
        /*0088*/ 	.word	0x00000060


	//   ....[1]....
        /*008c*/ 	.word	0x000013e0


	//   ....[2]....
        /*0090*/ 	.word	0x000014b0


	//----- nvinfo : EIATTR_MAX_THREADS
	.align		4
.L_2371:
        /*0094*/ 	.byte	0x04, 0x05
        /*0096*/ 	.short	(.L_2373 - .L_2372)
.L_2372:
        /*0098*/ 	.word	0x00000400
        /*009c*/ 	.word	0x00000001
        /*00a0*/ 	.word	0x00000001


	//----- nvinfo : EIATTR_CRS_STACK_SIZE
	.align		4
.L_2373:
        /*00a4*/ 	.byte	0x04, 0x1e
        /*00a6*/ 	.short	(.L_2375 - .L_2374)
.L_2374:
        /*00a8*/ 	.word	0x00000000


	//----- nvinfo : EIATTR_CBANK_PARAM_SIZE
	.align		4
.L_2375:
        /*00ac*/ 	.byte	0x03, 0x19
        /*00ae*/ 	.short	0x0088


	//----- nvinfo : EIATTR_PARAM_CBANK
	.align		4
        /*00b0*/ 	.byte	0x04, 0x0a
        /*00b2*/ 	.short	(.L_2377 - .L_2376)
	.align		4
.L_2376:
        /*00b4*/ 	.word	index@(.nv.constant0._ZN10layer_norm22ln_bwd_finalize_kernelINS_22Kernel_traits_finalizeILj30720E6__halffS2_fjLj1024ELj4ENS_18Kernel_traits_baseILj30720ES2_fS2_fjLj1024EEEEEEEvNS_9BwdParamsE)
        /*00b8*/ 	.short	0x0380
        /*00ba*/ 	.short	0x0088


	//----- nvinfo : EIATTR_SW_WAR
	.align		4
.L_2377:
        /*00bc*/ 	.byte	0x04, 0x36
        /*00be*/ 	.short	(.L_2379 - .L_2378)
.L_2378:
        /*00c0*/ 	.word	0x00000008
.L_2379:


//--------------------- .nv.info._ZN10layer_norm13ln_bwd_kernelINS_13Kernel_traitsI6__halffS2_fjLj30720ELj4ELj1ELj8ELj8ENS_18Kernel_traits_baseILj30720ES2_fS2_fjLj256EEEEEEEvNS_9BwdParamsE --------------------------
	.section	.nv.info._ZN10layer_norm13ln_bwd_kernelINS_13Kernel_traitsI6__halffS2_fjLj30720ELj4ELj1ELj8ELj8ENS_18Kernel_traits_baseILj30720ES2_fS2_fjLj256EEEEEEEvNS_9BwdParamsE,"",@"SHT_CUDA_INFO"
	.sectionflags	@""
	.align	4


	//----- nvinfo : EIATTR_CUDA_API_VERSION
	.align		4
        /*0000*/ 	.byte	0x04, 0x37
        /*0002*/ 	.short	(.L_2381 - .L_2380)
.L_2380:
        /*0004*/ 	.word	0x00000082


	//----- nvinfo : EIATTR_KPARAM_INFO
	.align		4
.L_2381:
        /*0008*/ 	.byte	0x04, 0x17
        /*000a*/ 	.short	(.L_2383 - .L_2382)
.L_2382:
        /*000c*/ 	.word	0x00000000
        /*0010*/ 	.short	0x0000
        /*0012*/ 	.short	0x0000
        /*0014*/ 	.byte	0x00, 0xf0, 0x21, 0x02


	//----- nvinfo : EIATTR_SPARSE_MMA_MASK
	.align		4
.L_2383:
        /*0018*/ 	.byte	0x03, 0x50
        /*001a*/ 	.short	0x0000


	//----- nvinfo : EIATTR_MAXREG_COUNT
	.align		4
        /*001c*/ 	.byte	0x03, 0x1b
        /*001e*/ 	.short	0x00ff


	//----- nvinfo : EIATTR_NUM_BARRIERS
	.align		4
        /*0020*/ 	.byte	0x02, 0x4c
        /*0022*/ 	.byte	0x01
	.zero		1


	//----- nvinfo : EIATTR_MERCURY_ISA_VERSION
	.align		4
        /*0024*/ 	.byte	0x03, 0x5f
        /*0026*/ 	.short	0x0101


	//----- nvinfo : EIATTR_COOP_GROUP_MASK_REGIDS
	.align		4
        /*0028*/ 	.byte	0x04, 0x29
        /*002a*/ 	.short	(.L_2385 - .L_2384)


	//   ....[0]....
.L_2384:
        /*002c*/ 	.word	0xffffffff


	//   ....[1]....
        /*0030*/ 	.word	0xffffffff


	//   ....[2]....
        /*0034*/ 	.word	0xffffffff


	//   ....[3]....
        /*0038*/ 	.word	0xffffffff


	//   ....[4]....
        /*003c*/ 	.word	0xffffffff


	//   ....[5]....
        /*0040*/ 	.word	0xffffffff


	//   ....[6]....
        /*0044*/ 	.word	0xffffffff


	//   ....[7]....
        /*0048*/ 	.word	0xffffffff


	//   ....[8]....
        /*004c*/ 	.word	0xffffffff


	//   ....[9]....
        /*0050*/ 	.word	0xffffffff


	//   ....[10]....
        /*0054*/ 	.word	0xffffffff


	//   ....[11]....
        /*0058*/ 	.word	0xffffffff


	//   ....[12]....
        /*005c*/ 	.word	0xffffffff


	//   ....[13]....
        /*0060*/ 	.word	0xffffffff


	//   ....[14]....
        /*0064*/ 	.word	0xffffffff


	//   ....[15]....
        /*0068*/ 	.word	0xffffffff


	//   ....[16]....
        /*006c*/ 	.word	0xffffffff


	//   ....[17]....
        /*0070*/ 	.word	0xffffffff


	//   ....[18]....
        /*0074*/ 	.word	0xffffffff


	//   ....[19]....
        /*0078*/ 	.word	0xffffffff


	//----- nvinfo : EIATTR_COOP_GROUP_INSTR_OFFSETS
	.align		4
.L_2385:
        /*007c*/ 	.byte	0x04, 0x28
        /*007e*/ 	.short	(.L_2387 - .L_2386)


	//   ....[0]....
.L_2386:
        /*0080*/ 	.word	0x000034b0


	//   ....[1]....
        /*0084*/ 	.word	0x000034f0


	//   ....[2]....
        /*0088*/ 	.word	0x00003680


	//   ....[3]....
        /*008c*/ 	.word	0x000036c0


	//   ....[4]....
        /*0090*/ 	.word	0x00003850


	//   ....[5]....
        /*0094*/ 	.word	0x00003890


	//   ....[6]....
        /*0098*/ 	.word	0x000039a0


	//   ....[7]....
        /*009c*/ 	.word	0x000039b0


	//   ....[8]....
        /*00a0*/ 	.word	0x00003a10


	//   ....[9]....
        /*00a4*/ 	.word	0x00003a40


	//   ....[10]....
        /*00a8*/ 	.word	0x00003f60


	//   ....[11]....
        /*00ac*/ 	.word	0x00003f70


	//   ....[12]....
        /*00b0*/ 	.word	0x00003fa0


	//   ....[13]....
        /*00b4*/ 	.word	0x00003fb0


	//   ....[14]....
        /*00b8*/ 	.word	0x00003fe0


	//   ....[15]....
        /*00bc*/ 	.word	0x00003ff0


	//   ....[16]....
        /*00c0*/ 	.word	0x00004020


	//   ....[17]....
        /*00c4*/ 	.word	0x00004030


	//   ....[18]....
        /*00c8*/ 	.word	0x00004060


	//   ....[19]....
        /*00cc*/ 	.word	0x00004070


	//----- nvinfo : EIATTR_VRC_CTA_INIT_COUNT
	.align		4
.L_2387:
        /*00d0*/ 	.byte	0x02, 0x4a
	.zero		1
	.zero		1


	//----- nvinfo : EIATTR_EXIT_INSTR_OFFSETS
	.align		4
        /*00d4*/ 	.byte	0x04, 0x1c
        /*00d6*/ 	.short	(.L_2389 - .L_2388)


	//   ....[0]....
.L_2388:
        /*00d8*/ 	.word	0x00005000


	//----- nvinfo : EIATTR_MAX_THREADS
	.align		4
.L_2389:
        /*00dc*/ 	.byte	0x04, 0x05
        /*00de*/ 	.short	(.L_2391 - .L_2390)
.L_2390:
        /*00e0*/ 	.word	0x00000100
        /*00e4*/ 	.word	0x00000001
        /*00e8*/ 	.word	0x00000001


	//----- nvinfo : EIATTR_CRS_STACK_SIZE
	.align		4
.L_2391:
        /*00ec*/ 	.byte	0x04, 0x1e
        /*00ee*/ 	.short	(.L_2393 - .L_2392)
.L_2392:
        /*00f0*/ 	.word	0x00000000


	//----- nvinfo : EIATTR_CBANK_PARAM_SIZE
	.align		4
.L_2393:
        /*00f4*/ 	.byte	0x03, 0x19
        /*00f6*/ 	.short	0x0088


	//----- nvinfo : EIATTR_PARAM_CBANK
	.align		4
        /*00f8*/ 	.byte	0x04, 0x0a
        /*00fa*/ 	.short	(.L_2395 - .L_2394)
	.align		4
.L_2394:
        /*00fc*/ 	.word	index@(.nv.constant0._ZN10layer_norm13ln_bwd_kernelINS_13Kernel_traitsI6__halffS2_fjLj30720ELj4ELj1ELj8ELj8ENS_18Kernel_traits_baseILj30720ES2_fS2_fjLj256EEEEEEEvNS_9BwdParamsE)
        /*0100*/ 	.short	0x0380
        /*0102*/ 	.short	0x0088


	//----- nvinfo : EIATTR_SW_WAR
	.align		4
.L_2395:
        /*0104*/ 	.byte	0x04, 0x36
        /*0106*/ 	.short	(.L_2397 - .L_2396)
.L_2396:
        /*0108*/ 	.word	0x00000008
.L_2397:


//--------------------- .nv.info._ZN10layer_norm22ln_bwd_finalize_kernelINS_22Kernel_traits_finalizeILj30720E6__halfS2_S2_fjLj1024ELj4ENS_18Kernel_traits_baseILj30720ES2_S2_S2_fjLj1024EEEEEEEvNS_9BwdParamsE --------------------------
	.section	.nv.info._ZN10layer_norm22ln_bwd_finalize_kernelINS_22Kernel_traits_finalizeILj30720E6__halfS2_S2_fjLj1024ELj4ENS_18Kernel_traits_baseILj30720ES2_S2_S2_fjLj1024EEEEEEEvNS_9BwdParamsE,"",@"SHT_CUDA_INFO"
	.sectionflags	@""
	.align	4


	//----- nvinfo : EIATTR_CUDA_API_VERSION
	.align		4
        /*0000*/ 	.byte	0x04, 0x37
        /*0002*/ 	.short	(.L_2399 - .L_2398)
.L_2398:
        /*0004*/ 	.word	0x00000082


	//----- nvinfo : EIATTR_KPARAM_INFO
	.align		4
.L_2399:
        /*0008*/ 	.byte	0x04, 0x17
        /*000a*/ 	.short	(.L_2401 - .L_2400)
.L_2400:
        /*000c*/ 	.word	0x00000000
        /*0010*/ 	.short	0x0000
        /*0012*/ 	.short	0x0000
        /*0014*/ 	.byte	0x00, 0xf0, 0x21, 0x02


	//----- nvinfo : EIATTR_SPARSE_MMA_MASK
	.align		4
.L_2401:
        /*0018*/ 	.byte	0x03, 0x50
        /*001a*/ 	.short	0x0000


	//----- nvinfo : EIATTR_MAXREG_COUNT
	.align		4
        /*001c*/ 	.byte	0x03, 0x1b
        /*001e*/ 	.short	0x0040


	//----- nvinfo : EIATTR_NUM_BARRIERS
	.align		4
        /*0020*/ 	.byte	0x02, 0x4c
        /*0022*/ 	.byte	0x01
	.zero		1


	//----- nvinfo : EIATTR_MERCURY_ISA_VERSION
	.align		4
        /*0024*/ 	.byte	0x03, 0x5f
        /*0026*/ 	.short	0x0101


	//----- nvinfo : EIATTR_COOP_GROUP_MASK_REGIDS
	.align		4
        /*0028*/ 	.byte	0x04, 0x29
        /*002a*/ 	.short	(.L_2403 - .L_2402)


	//   ....[0]....
.L_2402:
        /*002c*/ 	.word	0xffffffff


	//   ....[1]....
        /*0030*/ 	.word	0xffffffff


	//   ....[2]....
        /*0034*/ 	.word	0xffffffff


	//   ....[3]....
        /*0038*/ 	.word	0xffffffff


	//   ....[4]....
        /*003c*/ 	.word	0xffffffff


	//   ....[5]....
        /*0040*/ 	.word	0xffffffff


	//   ....[6]....
        /*0044*/ 	.word	0xffffffff


	//   ....[7]....
        /*0048*/ 	.word	0xffffffff


	//   ....[8]....
        /*004c*/ 	.word	0xffffffff


	//   ....[9]....
        /*0050*/ 	.word	0xffffffff


	//----- nvinfo : EIATTR_COOP_GROUP_INSTR_OFFSETS
	.align		4
.L_2403:
        /*0054*/ 	.byte	0x04, 0x28
        /*0056*/ 	.short	(.L_2405 - .L_2404)


	//   ....[0]....
.L_2404:
        /*0058*/ 	.word	0x00001270


	//   ....[1]....
        /*005c*/ 	.word	0x00001280


	//   ....[2]....
        /*0060*/ 	.word	0x000012b0


	//   ....[3]....
        /*0064*/ 	.word	0x000012c0


	//   ....[4]....
        /*0068*/ 	.word	0x000012f0


	//   ....[5]....
        /*006c*/ 	.word	0x00001300


	//   ....[6]....
        /*0070*/ 	.word	0x00001330


	//   ....[7]....
        /*0074*/ 	.word	0x00001340


	//   ....[8]....
        /*0078*/ 	.word	0x00001370


	//   ....[9]....
        /*007c*/ 	.word	0x00001380


	//----- nvinfo : EIATTR_VRC_CTA_INIT_COUNT
	.align		4
.L_2405:
        /*0080*/ 	.byte	0x02, 0x4a
	.zero		1
	.zero		1


	//----- nvinfo : EIATTR_EXIT_INSTR_OFFSETS
	.align		4
        /*0084*/ 	.byte	0x04, 0x1c
        /*0086*/ 	.short	(.L_2407 - .L_2406)


	//   ....[0]....
.L_2406:
        /*0088*/ 	.word	0x00000060


	//   ....[1]....
        /*008c*/ 	.word	0x000013e0


	//   ....[2]....
        /*0090*/ 	.word	0x000014b0


	//----- nvinfo : EIATTR_MAX_THREADS
	.align		4
.L_2407:
        /*0094*/ 	.byte	0x04, 0x05
        /*0096*/ 	.short	(.L_2409 - .L_2408)
.L_2408:
        /*0098*/ 	.word	0x00000400
        /*009c*/ 	.word	0x00000001
        /*00a0*/ 	.word	0x00000001


	//----- nvinfo : EIATTR_CRS_STACK_SIZE
	.align		4
.L_2409:
        /*00a4*/ 	.byte	0x04, 0x1e
        /*00a6*/ 	.short	(.L_2411 - .L_2410)
.L_2410:
        /*00a8*/ 	.word	0x00000000


	//----- nvinfo : EIATTR_CBANK_PARAM_SIZE
	.align		4
.L_2411:
        /*00ac*/ 	.byte	0x03, 0x19
        /*00ae*/ 	.short	0x0088


	//----- nvinfo : EIATTR_PARAM_CBANK
	.align		4
        /*00b0*/ 	.byte	0x04, 0x0a
        /*00b2*/ 	.short	(.L_2413 - .L_2412)
	.align		4
.L_2412:
        /*00b4*/ 	.word	index@(.nv.constant0._ZN10layer_norm22ln_bwd_finalize_kernelINS_22Kernel_traits_finalizeILj30720E6__halfS2_S2_fjLj1024ELj4ENS_18Kernel_traits_baseILj30720ES2_S2_S2_fjLj1024EEEEEEEvNS_9BwdParamsE)
        /*00b8*/ 	.short	0x0380
        /*00ba*/ 	.short	0x0088


	//----- nvinfo : EIATTR_SW_WAR
	.align		4
.L_2413:
        /*00bc*/ 	.byte	0x04, 0x36
        /*00be*/ 	.short	(.L_2415 - .L_2414)
.L_2414:
        /*00c0*/ 	.word	0x00000008
.L_2415:


//--------------------- .nv.info._ZN10layer_norm13ln_bwd_kernelINS_13Kernel_traitsI6__halfS2_S2_fjLj30720ELj4ELj1ELj8ELj4ENS_18Kernel_traits_baseILj30720ES2_S2_S2_fjLj256EEEEEEEvNS_9BwdParamsE --------------------------
	.section	.nv.info._ZN10layer_norm13ln_bwd_kernelINS_13Kernel_traitsI6__halfS2_S2_fjLj30720ELj4ELj1ELj8ELj4ENS_18Kernel_traits_baseILj30720ES2_S2_S2_fjLj256EEEEEEEvNS_9BwdParamsE,"",@"SHT_CUDA_INFO"
	.sectionflags	@""
	.align	4


	//----- nvinfo : EIATTR_CUDA_API_VERSION
	.align		4
        /*0000*/ 	.byte	0x04, 0x37
        /*0002*/ 	.short	(.L_2417 - .L_2416)
.L_2416:
        /*0004*/ 	.word	0x00000082


	//----- nvinfo : EIATTR_KPARAM_INFO
	.align		4
.L_2417:
        /*0008*/ 	.byte	0x04, 0x17
        /*000a*/ 	.short	(.L_2419 - .L_2418)
.L_2418:
        /*000c*/ 	.word	0x00000000
        /*0010*/ 	.short	0x0000
        /*0012*/ 	.short	0x0000
        /*0014*/ 	.byte	0x00, 0xf0, 0x21, 0x02


	//----- nvinfo : EIATTR_SPARSE_MMA_MASK
	.align		4
.L_2419:
        /*0018*/ 	.byte	0x03, 0x50
        /*001a*/ 	.short	0x0000


	//----- nvinfo : EIATTR_MAXREG_COUNT
	.align		4
        /*001c*/ 	.byte	0x03, 0x1b
        /*001e*/ 	.short	0x00ff


	//----- nvinfo : EIATTR_NUM_BARRIERS
	.align		4
        /*0020*/ 	.byte	0x02, 0x4c
        /*0022*/ 	.byte	0x01
	.zero		1


	//----- nvinfo : EIATTR_MERCURY_ISA_VERSION
	.align		4
        /*0024*/ 	.byte	0x03, 0x5f
        /*0026*/ 	.short	0x0101


	//----- nvinfo : EIATTR_COOP_GROUP_MASK_REGIDS
	.align		4
        /*0028*/ 	.byte	0x04, 0x29
        /*002a*/ 	.short	(.L_2421 - .L_2420)


	//   ....[0]....
.L_2420:
        /*002c*/ 	.word	0xffffffff


	//   ....[1]....
        /*0030*/ 	.word	0xffffffff


	//   ....[2]....
        /*0034*/ 	.word	0xffffffff


	//   ....[3]....
        /*0038*/ 	.word	0xffffffff


	//   ....[4]....
        /*003c*/ 	.word	0xffffffff


	//   ....[5]....
        /*0040*/ 	.word	0xffffffff


	//   ....[6]....
        /*0044*/ 	.word	0xffffffff


	//   ....[7]....
        /*0048*/ 	.word	0xffffffff


	//   ....[8]....
        /*004c*/ 	.word	0xffffffff


	//   ....[9]....
        /*0050*/ 	.word	0xffffffff


	//   ....[10]....
        /*0054*/ 	.word	0xffffffff


	//   ....[11]....
        /*0058*/ 	.word	0xffffffff


	//   ....[12]....
        /*005c*/ 	.word	0xffffffff


	//   ....[13]....
        /*0060*/ 	.word	0xffffffff


	//   ....[14]....
        /*0064*/ 	.word	0xffffffff


	//   ....[15]....
        /*0068*/ 	.word	0xffffffff


	//   ....[16]....
        /*006c*/ 	.word	0xffffffff


	//   ....[17]....
        /*0070*/ 	.word	0xffffffff


	//   ....[18]....
        /*0074*/ 	.word	0xffffffff


	//   ....[19]....
        /*0078*/ 	.word	0xffffffff


	//----- nvinfo : EIATTR_COOP_GROUP_INSTR_OFFSETS
	.align		4
.L_2421:
        /*007c*/ 	.byte	0x04, 0x28
        /*007e*/ 	.short	(.L_2423 - .L_2422)


	//   ....[0]....
.L_2422:
        /*0080*/ 	.word	0x000038a0


	//   ....[1]....
        /*0084*/ 	.word	0x000038e0


	//   ....[2]....
        /*0088*/ 	.word	0x00003a70


	//   ....[3]....
        /*008c*/ 	.word	0x00003ab0


	//   ....[4]....
        /*0090*/ 	.word	0x00003c40


	//   ....[5]....
        /*0094*/ 	.word	0x00003c80


	//   ....[6]....
        /*0098*/ 	.word	0x00003e10


	//   ....[7]....
        /*009c*/ 	.word	0x00003e20


	//   ....[8]....
        /*00a0*/ 	.word	0x00003e50


	//   ....[9]....
        /*00a4*/ 	.word	0x00003e60


	//   ....[10]....
        /*00a8*/ 	.word	0x00004350


	//   ....[11]....
        /*00ac*/ 	.word	0x00004360


	//   ....[12]....
        /*00b0*/ 	.word	0x00004390


	//   ....[13]....
        /*00b4*/ 	.word	0x000043a0


	//   ....[14]....
        /*00b8*/ 	.word	0x000043d0


	//   ....[15]....
        /*00bc*/ 	.word	0x000043e0


	//   ....[16]....
        /*00c0*/ 	.word	0x00004410


	//   ....[17]....
        /*00c4*/ 	.word	0x00004420


	//   ....[18]....
        /*00c8*/ 	.word	0x00004450


	//   ....[19]....
        /*00cc*/ 	.word	0x00004460


	//----- nvinfo : EIATTR_VRC_CTA_INIT_COUNT
	.align		4
.L_2423:
        /*00d0*/ 	.byte	0x02, 0x4a
	.zero		1
	.zero		1


	//----- nvinfo : EIATTR_EXIT_INSTR_OFFSETS
	.align		4
        /*00d4*/ 	.byte	0x04, 0x1c
        /*00d6*/ 	.short	(.L_2425 - .L_2424)


	//   ....[0]....
.L_2424:
        /*00d8*/ 	.word	0x000055c0


	//----- nvinfo : EIATTR_MAX_THREADS
	.align		4
.L_2425:
        /*00dc*/ 	.byte	0x04, 0x05
        /*00de*/ 	.short	(.L_2427 - .L_2426)
.L_2426:
        /*00e0*/ 	.word	0x00000100
        /*00e4*/ 	.word	0x00000001
        /*00e8*/ 	.word	0x00000001


	//----- nvinfo : EIATTR_CRS_STACK_SIZE
	.align		4
.L_2427:
        /*00ec*/ 	.byte	0x04, 0x1e
        /*00ee*/ 	.short	(.L_2429 - .L_2428)
.L_2428:
        /*00f0*/ 	.word	0x00000000


	//----- nvinfo : EIATTR_CBANK_PARAM_SIZE
	.align		4
.L_2429:
        /*00f4*/ 	.byte	0x03, 0x19
        /*00f6*/ 	.short	0x0088


	//----- nvinfo : EIATTR_PARAM_CBANK
	.align		4
        /*00f8*/ 	.byte	0x04, 0x0a
        /*00fa*/ 	.short	(.L_2431 - .L_2430)
	.align		4
.L_2430:
        /*00fc*/ 	.word	index@(.nv.constant0._ZN10layer_norm13ln_bwd_kernelINS_13Kernel_traitsI6__halfS2_S2_fjLj30720ELj4ELj1ELj8ELj4ENS_18Kernel_traits_baseILj30720ES2_S2_S2_fjLj256EEEEEEEvNS_9BwdParamsE)
        /*0100*/ 	.short	0x0380
        /*0102*/ 	.short	0x0088


	//----- nvinfo : EIATTR_SW_WAR
	.align		4
.L_2431:
        /*0104*/ 	.byte	0x04, 0x36
        /*0106*/ 	.short	(.L_2433 - .L_2432)
.L_2432:
        /*0108*/ 	.word	0x00000008
.L_2433:


//--------------------- .nv.info._ZN10layer_norm22ln_bwd_finalize_kernelINS_22Kernel_traits_finalizeILj30720EffffjLj1024ELj4ENS_18Kernel_traits_baseILj30720EffffjLj1024EEEEEEEvNS_9BwdParamsE --------------------------
	.section	.nv.info._ZN10layer_norm22ln_bwd_finalize_kernelINS_22Kernel_traits_finalizeILj30720EffffjLj1024ELj4ENS_18Kernel_traits_baseILj30720EffffjLj1024EEEEEEEvNS_9BwdParamsE,"",@"SHT_CUDA_INFO"
	.sectionflags	@""
	.align	4


	//----- nvinfo : EIATTR_CUDA_API_VERSION
	.align		4
        /*0000*/ 	.byte	0x04, 0x37
        /*0002*/ 	.short	(.L_2435 - .L_2434)
.L_2434:
        /*0004*/ 	.word	0x00000082


	//----- nvinfo : EIATTR_KPARAM_INFO
	.align		4
.L_2435:
        /*0008*/ 	.byte	0x04, 0x17
        /*000a*/ 	.short	(.L_2437 - .L_2436)
.L_2436:
        /*000c*/ 	.word	0x00000000
        /*0010*/ 	.short	0x0000
        /*0012*/ 	.short	0x0000
        /*0014*/ 	.byte	0x00, 0xf0, 0x21, 0x02


	//----- nvinfo : EIATTR_SPARSE_MMA_MASK
	.align		4
.L_2437:
        /*0018*/ 	.byte	0x03, 0x50
        /*001a*/ 	.short	0x0000


	//----- nvinfo : EIATTR_MAXREG_COUNT
	.align		4
        /*001c*/ 	.byte	0x03, 0x1b
        /*001e*/ 	.short	0x0040


	//----- nvinfo : EIATTR_NUM_BARRIERS
	.align		4
        /*0020*/ 	.byte	0x02, 0x4c
        /*0022*/ 	.byte	0x01
	.zero		1


	//----- nvinfo : EIATTR_MERCURY_ISA_VERSION
	.align		4
        /*0024*/ 	.byte	0x03, 0x5f
        /*0026*/ 	.short	0x0101


	//----- nvinfo : EIATTR_COOP_GROUP_MASK_REGIDS
	.align		4
        /*0028*/ 	.byte	0x04, 0x29
        /*002a*/ 	.short	(.L_2439 - .L_2438)


	//   ....[0]....
.L_2438:
        /*002c*/ 	.word	0xffffffff


	//   ....[1]....
        /*0030*/ 	.word	0xffffffff


	//   ....[2]....
        /*0034*/ 	.word	0xffffffff


	//   ....[3]....
        /*0038*/ 	.word	0xffffffff


	//   ....[4]....
        /*003c*/ 	.word	0xffffffff


	//   ....[5]....
        /*0040*/ 	.word	0xffffffff


	//   ....[6]....
        /*0044*/ 	.word	0xffffffff


	//   ....[7]....
        /*0048*/ 	.word	0xffffffff


	//   ....[8]....
        /*004c*/ 	.word	0xffffffff


	//   ....[9]....
        /*0050*/ 	.word	0xffffffff


	//----- nvinfo : EIATTR_COOP_GROUP_INSTR_OFFSETS
	.align		4
.L_2439:
        /*0054*/ 	.byte	0x04, 0x28
        /*0056*/ 	.short	(.L_2441 - .L_2440)


	//   ....[0]....
.L_2440:
        /*0058*/ 	.word	0x00001270


	//   ....[1]....
        /*005c*/ 	.word	0x00001280


	//   ....[2]....
        /*0060*/ 	.word	0x000012b0


	//   ....[3]....
        /*0064*/ 	.word	0x000012c0


	//   ....[4]....
        /*0068*/ 	.word	0x000012f0


	//   ....[5]....
        /*006c*/ 	.word	0x00001300


	//   ....[6]....
        /*0070*/ 	.word	0x00001330


	//   ....[7]....
        /*0074*/ 	.word	0x00001340


	//   ....[8]....
        /*0078*/ 	.word	0x00001370


	//   ....[9]....
        /*007c*/ 	.word	0x00001380


	//----- nvinfo : EIATTR_VRC_CTA_INIT_COUNT
	.align		4
.L_2441:
        /*0080*/ 	.byte	0x02, 0x4a
	.zero		1
	.zero		1


	//----- nvinfo : EIATTR_EXIT_INSTR_OFFSETS
	.align		4
        /*0084*/ 	.byte	0x04, 0x1c
        /*0086*/ 	.short	(.L_2443 - .L_2442)


	//   ....[0]....
.L_2442:
        /*0088*/ 	.word	0x00000060


	//   ....[1]....
        /*008c*/ 	.word	0x000013e0


	//   ....[2]....
        /*0090*/ 	.word	0x00001490


	//----- nvinfo : EIATTR_MAX_THREADS
	.align		4
.L_2443:
        /*0094*/ 	.byte	0x04, 0x05
        /*0096*/ 	.short	(.L_2445 - .L_2444)
.L_2444:
        /*0098*/ 	.word	0x00000400
        /*009c*/ 	.word	0x00000001
        /*00a0*/ 	.word	0x00000001


	//----- nvinfo : EIATTR_CRS_STACK_SIZE
	.align		4
.L_2445:
        /*00a4*/ 	.byte	0x04, 0x1e
        /*00a6*/ 	.short	(.L_2447 - .L_2446)
.L_2446:
        /*00a8*/ 	.word	0x00000000


	//----- nvinfo : EIATTR_CBANK_PARAM_SIZE
	.align		4
.L_2447:
        /*00ac*/ 	.byte	0x03, 0x19
        /*00ae*/ 	.short	0x0088


	//----- nvinfo : EIATTR_PARAM_CBANK
	.align		4
        /*00b0*/ 	.byte	0x04, 0x0a
        /*00b2*/ 	.short	(.L_2449 - .L_2448)
	.align		4
.L_2448:
        /*00b4*/ 	.word	index@(.nv.constant0._ZN10layer_norm22ln_bwd_finalize_kernelINS_22Kernel_traits_finalizeILj30720EffffjLj1024ELj4ENS_18Kernel_traits_baseILj30720EffffjLj1024EEEEEEEvNS_9BwdParamsE)
        /*00b8*/ 	.short	0x0380
        /*00ba*/ 	.short	0x0088


	//----- nvinfo : EIATTR_SW_WAR
	.align		4
.L_2449:
        /*00bc*/ 	.byte	0x04, 0x36
        /*00be*/ 	.short	(.L_2451 - .L_2450)
.L_2450:
        /*00c0*/ 	.word	0x00000008
.L_2451:


//--------------------- .nv.info._ZN10layer_norm13ln_bwd_kernelINS_13Kernel_traitsIffffjLj30720ELj4ELj1ELj8ELj8ENS_18Kernel_traits_baseILj30720EffffjLj256EEEEEEEvNS_9BwdParamsE --------------------------
	.section	.nv.info._ZN10layer_norm13ln_bwd_kernelINS_13Kernel_traitsIffffjLj30720ELj4ELj1ELj8ELj8ENS_18Kernel_traits_baseILj30720EffffjLj256EEEEEEEvNS_9BwdParamsE,"",@"SHT_CUDA_INFO"
	.sectionflags	@""
	.align	4


	//----- nvinfo : EIATTR_CUDA_API_VERSION
	.align		4
        /*0000*/ 	.byte	0x04, 0x37
        /*0002*/ 	.short	(.L_2453 - .L_2452)
.L_2452:
        /*0004*/ 	.word	0x00000082


	//----- nvinfo : EIATTR_KPARAM_INFO
	.align		4
.L_2453:
        /*0008*/ 	.byte	0x04, 0x17
        /*000a*/ 	.short	(.L_2455 - .L_2454)
.L_2454:
        /*000c*/ 	.word	0x00000000
        /*0010*/ 	.short	0x0000
        /*0012*/ 	.short	0x0000
        /*0014*/ 	.byte	0x00, 0xf0, 0x21, 0x02


	//----- nvinfo : EIATTR_SPARSE_MMA_MASK
	.align		4
.L_2455:
        /*0018*/ 	.byte	0x03, 0x50
        /*001a*/ 	.short	0x0000


	//----- nvinfo : EIATTR_MAXREG_COUNT
	.align		4
        /*001c*/ 	.byte	0x03, 0x1b
        /*001e*/ 	.short	0x00ff


	//----- nvinfo : EIATTR_NUM_BARRIERS
	.align		4
        /*0020*/ 	.byte	0x02, 0x4c
        /*0022*/ 	.byte	0x01
	.zero		1


	//----- nvinfo : EIATTR_MERCURY_ISA_VERSION
	.align		4
        /*0024*/ 	.byte	0x03, 0x5f
        /*0026*/ 	.short	0x0101


	//----- nvinfo : EIATTR_COOP_GROUP_MASK_REGIDS
	.align		4
        /*0028*/ 	.byte	0x04, 0x29
        /*002a*/ 	.short	(.L_2457 - .L_2456)


	//   ....[0]....
.L_2456:
        /*002c*/ 	.word	0xffffffff


	//   ....[1]....
        /*0030*/ 	.word	0xffffffff


	//   ....[2]....
        /*0034*/ 	.word	0xffffffff


	//   ....[3]....
        /*0038*/ 	.word	0xffffffff


	//   ....[4]....
        /*003c*/ 	.word	0xffffffff


	//   ....[5]....
        /*0040*/ 	.word	0xffffffff


	//   ....[6]....
        /*0044*/ 	.word	0xffffffff


	//   ....[7]....
        /*0048*/ 	.word	0xffffffff


	//   ....[8]....
        /*004c*/ 	.word	0xffffffff


	//   ....[9]....
        /*0050*/ 	.word	0xffffffff


	//   ....[10]....
        /*0054*/ 	.word	0xffffffff


	//   ....[11]....
        /*0058*/ 	.word	0xffffffff


	//   ....[12]....
        /*005c*/ 	.word	0xffffffff


	//   ....[13]....
        /*0060*/ 	.word	0xffffffff


	//   ....[14]....
        /*0064*/ 	.word	0xffffffff


	//   ....[15]....
        /*0068*/ 	.word	0xffffffff


	//   ....[16]....
        /*006c*/ 	.word	0xffffffff


	//   ....[17]....
        /*0070*/ 	.word	0xffffffff


	//   ....[18]....
        /*0074*/ 	.word	0xffffffff


	//   ....[19]....
        /*0078*/ 	.word	0xffffffff


	//----- nvinfo : EIATTR_COOP_GROUP_INSTR_OFFSETS
	.align		4
.L_2457:
        /*007c*/ 	.byte	0x04, 0x28
        /*007e*/ 	.short	(.L_2459 - .L_2458)


	//   ....[0]....
.L_2458:
        /*0080*/ 	.word	0x000027d0


	//   ....[1]....
        /*0084*/ 	.word	0x00002810


	//   ....[2]....
        /*0088*/ 	.word	0x000029a0


	//   ....[3]....
        /*008c*/ 	.word	0x000029e0


	//   ....[4]....
        /*0090*/ 	.word	0x00002b70


	//   ....[5]....
        /*0094*/ 	.word	0x00002bb0


	//   ....[6]....
        /*0098*/ 	.word	0x00002cc0


	//   ....[7]....
        /*009c*/ 	.word	0x00002cd0


	//   ....[8]....
        /*00a0*/ 	.word	0x00002d00


	//   ....[9]....
        /*00a4*/ 	.word	0x00002d10


	//   ....[10]....
        /*00a8*/ 	.word	0x00003400


	//   ....[11]....
        /*00ac*/ 	.word	0x00003410


	//   ....[12]....
        /*00b0*/ 	.word	0x00003440


	//   ....[13]....
        /*00b4*/ 	.word	0x00003450


	//   ....[14]....
        /*00b8*/ 	.word	0x00003480


	//   ....[15]....
        /*00bc*/ 	.word	0x00003490


	//   ....[16]....
        /*00c0*/ 	.word	0x000034c0


	//   ....[17]....
        /*00c4*/ 	.word	0x000034d0


	//   ....[18]....
        /*00c8*/ 	.word	0x00003500


	//   ....[19]....
        /*00cc*/ 	.word	0x00003510


	//----- nvinfo : EIATTR_VRC_CTA_INIT_COUNT
	.align		4
.L_2459:
        /*00d0*/ 	.byte	0x02, 0x4a
	.zero		1
	.zero		1


	//----- nvinfo : EIATTR_EXIT_INSTR_OFFSETS
	.align		4
        /*00d4*/ 	.byte	0x04, 0x1c
        /*00d6*/ 	.short	(.L_2461 - .L_2460)


	//   ....[0]....
.L_2460:
        /*00d8*/ 	.word	0x000045a0


	//----- nvinfo : EIATTR_MAX_THREADS
	.align		4
.L_2461:
        /*00dc*/ 	.byte	0x04, 0x05
        /*00de*/ 	.short	(.L_2463 - .L_2462)
.L_2462:
        /*00e0*/ 	.word	0x00000100
        /*00e4*/ 	.word	0x00000001
        /*00e8*/ 	.word	0x00000001


	//----- nvinfo : EIATTR_CRS_STACK_SIZE
	.align		4
.L_2463:
        /*00ec*/ 	.byte	0x04, 0x1e
        /*00ee*/ 	.short	(.L_2465 - .L_2464)
.L_2464:
        /*00f0*/ 	.word	0x00000000


	//----- nvinfo : EIATTR_CBANK_PARAM_SIZE
	.align		4
.L_2465:
        /*00f4*/ 	.byte	0x03, 0x19
        /*00f6*/ 	.short	0x0088


	//----- nvinfo : EIATTR_PARAM_CBANK
	.align		4
        /*00f8*/ 	.byte	0x04, 0x0a
        /*00fa*/ 	.short	(.L_2467 - .L_2466)
	.align		4
.L_2466:
        /*00fc*/ 	.word	index@(.nv.constant0._ZN10layer_norm13ln_bwd_kernelINS_13Kernel_traitsIffffjLj30720ELj4ELj1ELj8ELj8ENS_18Kernel_traits_baseILj30720EffffjLj256EEEEEEEvNS_9BwdParamsE)
        /*0100*/ 	.short	0x0380
        /*0102*/ 	.short	0x0088


	//----- nvinfo : EIATTR_SW_WAR
	.align		4
.L_2467:
        /*0104*/ 	.byte	0x04, 0x36
        /*0106*/ 	.short	(.L_2469 - .L_2468)
.L_2468:
        /*0108*/ 	.word	0x00000008
.L_2469:


//--------------------- .nv.info._ZN10layer_norm22ln_bwd_finalize_kernelINS_22Kernel_traits_finalizeILj25600E13__nv_bfloat16fS2_fjLj1024ELj4ENS_18Kernel_traits_baseILj25600ES2_fS2_fjLj1024EEEEEEEvNS_9BwdParamsE --------------------------
	.section	.nv.info._ZN10layer_norm22ln_bwd_finalize_kernelINS_22Kernel_traits_finalizeILj25600E13__nv_bfloat16fS2_fjLj1024ELj4ENS_18Kernel_traits_baseILj25600ES2_fS2_fjLj1024EEEEEEEvNS_9BwdParamsE,"",@"SHT_CUDA_INFO"
	.sectionflags	@""
	.align	4


	//----- nvinfo : EIATTR_CUDA_API_VERSION
	.align		4
        /*0000*/ 	.byte	0x04, 0x37
        /*0002*/ 	.short	(.L_2471 - .L_2470)
.L_2470:
        /*0004*/ 	.word	0x00000082


	//----- nvinfo : EIATTR_KPARAM_INFO
	.align		4
.L_2471:
        /*0008*/ 	.byte	0x04, 0x17
        /*000a*/ 	.short	(.L_2473 - .L_2472)
.L_2472:
        /*000c*/ 	.word	0x00000000
        /*0010*/ 	.short	0x0000
        /*0012*/ 	.short	0x0000
        /*0014*/ 	.byte	0x00, 0xf0, 0x21, 0x02


	//----- nvinfo : EIATTR_SPARSE_MMA_MASK
	.align		4
.L_2473:
        /*0018*/ 	.byte	0x03, 0x50
        /*001a*/ 	.short	0x0000


	//----- nvinfo : EIATTR_MAXREG_COUNT
	.align		4
        /*001c*/ 	.byte	0x03, 0x1b
        /*001e*/ 	.short	0x0040


	//----- nvinfo : EIATTR_NUM_BARRIERS
	.align		4
        /*0020*/ 	.byte	0x02, 0x4c
        /*0022*/ 	.byte	0x01
	.zero		1


	//----- nvinfo : EIATTR_MERCURY_ISA_VERSION
	.align		4
        /*0024*/ 	.byte	0x03, 0x5f
        /*0026*/ 	.short	0x0101


	//----- nvinfo : EIATTR_COOP_GROUP_MASK_REGIDS
	.align		4
        /*0028*/ 	.byte	0x04, 0x29
        /*002a*/ 	.short	(.L_2475 - .L_2474)


	//   ....[0]....
.L_2474:
        /*002c*/ 	.word	0xffffffff


	//   ....[1]....
        /*0030*/ 	.word	0xffffffff


	//   ....[2]....
        /*0034*/ 	.word	0xffffffff


	//   ....[3]....
        /*0038*/ 	.word	0xffffffff


	//   ....[4]....
        /*003c*/ 	.word	0xffffffff


	//   ....[5]....
        /*0040*/ 	.word	0xffffffff


	//   ....[6]....
        /*0044*/ 	.word	0xffffffff


	//   ....[7]....
        /*0048*/ 	.word	0xffffffff


	//   ....[8]....
        /*004c*/ 	.word	0xffffffff


	//   ....[9]....
        /*0050*/ 	.word	0xffffffff


	//----- nvinfo : EIATTR_COOP_GROUP_INSTR_OFFSETS
	.align		4
.L_2475:
        /*0054*/ 	.byte	0x04, 0x28
        /*0056*/ 	.short	(.L_2477 - .L_2476)


	//   ....[0]....
.L_2476:
        /*0058*/ 	.word	0x00001270


	//   ....[1]....
        /*005c*/ 	.word	0x00001280


	//   ....[2]....
        /*0060*/ 	.word	0x000012b0


	//   ....[3]....
        /*0064*/ 	.word	0x000012c0


	//   ....[4]....
        /*0068*/ 	.word	0x000012f0


	//   ....[5]....
        /*006c*/ 	.word	0x00001300


	//   ....[6]....
        /*0070*/ 	.word	0x00001330


	//   ....[7]....
        /*0074*/ 	.word	0x00001340


	//   ....[8]....
        /*0078*/ 	.word	0x00001370


	//   ....[9]....
        /*007c*/ 	.word	0x00001380


	//----- nvinfo : EIATTR_VRC_CTA_INIT_COUNT
	.align		4
.L_2477:
        /*0080*/ 	.byte	0x02, 0x4a
	.zero		1
	.zero		1


	//----- nvinfo : EIATTR_EXIT_INSTR_OFFSETS
	.align		4
        /*0084*/ 	.byte	0x04, 0x1c
        /*0086*/ 	.short	(.L_2479 - .L_2478)


	//   ....[0]....
.L_2478:
        /*0088*/ 	.word	0x00000060


	//   ....[1]....
        /*008c*/ 	.word	0x000013e0


	//   ....[2]....
        /*0090*/ 	.word	0x000014b0


	//----- nvinfo : EIATTR_MAX_THREADS
	.align		4
.L_2479:
        /*0094*/ 	.byte	0x04, 0x05
        /*0096*/ 	.short	(.L_2481 - .L_2480)
.L_2480:
        /*0098*/ 	.word	0x00000400
        /*009c*/ 	.word	0x00000001
        /*00a0*/ 	.word	0x00000001


	//----- nvinfo : EIATTR_CRS_STACK_SIZE
	.align		4
.L_2481:
        /*00a4*/ 	.byte	0x04, 0x1e
        /*00a6*/ 	.short	(.L_2483 - .L_2482)
.L_2482:
        /*00a8*/ 	.word	0x00000000


	//----- nvinfo : EIATTR_CBANK_PARAM_SIZE
	.align		4
.L_2483:
        /*00ac*/ 	.byte	0x03, 0x19
        /*00ae*/ 	.short	0x0088


	//----- nvinfo : EIATTR_PARAM_CBANK
	.align		4
        /*00b0*/ 	.byte	0x04, 0x0a
        /*00b2*/ 	.short	(.L_2485 - .L_2484)
	.align		4
.L_2484:
        /*00b4*/ 	.word	index@(.nv.constant0._ZN10layer_norm22ln_bwd_finalize_kernelINS_22Kernel_traits_finalizeILj25600E13__nv_bfloat16fS2_fjLj1024ELj4ENS_18Kernel_traits_baseILj25600ES2_fS2_fjLj1024EEEEEEEvNS_9BwdParamsE)
        /*00b8*/ 	.short	0x0380
        /*00ba*/ 	.short	0x0088


	//----- nvinfo : EIATTR_SW_WAR
	.align		4
.L_2485:
        /*00bc*/ 	.byte	0x04, 0x36
        /*00be*/ 	.short	(.L_2487 - .L_2486)
.L_2486:
        /*00c0*/ 	.word	0x00000008
.L_2487:


//--------------------- .nv.info._ZN10layer_norm13ln_bwd_kernelINS_13Kernel_traitsI13__nv_bfloat16fS2_fjLj25600ELj5ELj1ELj4ELj16ENS_18Kernel_traits_baseILj25600ES2_fS2_fjLj128EEEEEEEvNS_9BwdParamsE --------------------------
	.section	.nv.info._ZN10layer_norm13ln_bwd_kernelINS_13Kernel_traitsI13__nv_bfloat16fS2_fjLj25600ELj5ELj1ELj4ELj16ENS_18Kernel_traits_baseILj25600ES2_fS2_fjLj128EEEEEEEvNS_9BwdParamsE,"",@"SHT_CUDA_INFO"
	.sectionflags	@""
	.align	4


	//----- nvinfo : EIATTR_CUDA_API_VERSION
	.align		4
        /*0000*/ 	.byte	0x04, 0x37
        /*0002*/ 	.short	(.L_2489 - .L_2488)
.L_2488:
        /*0004*/ 	.word	0x00000082


	//----- nvinfo : EIATTR_KPARAM_INFO
	.align		4
.L_2489:
        /*0008*/ 	.byte	0x04, 0x17
        /*000a*/ 	.short	(.L_2491 - .L_2490)
.L_2490:
        /*000c*/ 	.word	0x00000000
        /*0010*/ 	.short	0x0000
        /*0012*/ 	.short	0x0000
        /*0014*/ 	.byte	0x00, 0xf0, 0x21, 0x02


	//----- nvinfo : EIATTR_SPARSE_MMA_MASK
	.align		4
.L_2491:
        /*0018*/ 	.byte	0x03, 0x50
        /*001a*/ 	.short	0x0000


	//----- nvinfo : EIATTR_MAXREG_COUNT
	.align		4
        /*001c*/ 	.byte	0x03, 0x1b
        /*001e*/ 	.short	0x00ff


	//----- nvinfo : EIATTR_NUM_BARRIERS
	.align		4
        /*0020*/ 	.byte	0x02, 0x4c
        /*0022*/ 	.byte	0x01
	.zero		1


	//----- nvinfo : EIATTR_ANNOTATIONS
	.align		4
        /*0024*/ 	.byte	0x04, 0x55
        /*0026*/ 	.short	(.L_2493 - .L_2492)


	//   ....[0]....
.L_2492:
        /* <DEDUP_REMOVED lines=123> */


	//----- nvinfo : EIATTR_MERCURY_ISA_VERSION
	.align		4
.L_2493:
        /*07c8*/ 	.byte	0x03, 0x5f
        /*07ca*/ 	.short	0x0101


	//----- nvinfo : EIATTR_COOP_GROUP_MASK_REGIDS
	.align		4
        /*07cc*/ 	.byte	0x04, 0x29
        /*07ce*/ 	.short	(.L_2495 - .L_2494)


	//   ....[0]....
.L_2494:
        /*07d0*/ 	.word	0xffffffff


	//   ....[1]....
        /*07d4*/ 	.word	0xffffffff


	//   ....[2]....
        /*07d8*/ 	.word	0xffffffff


	//   ....[3]....
        /*07dc*/ 	.word	0xffffffff


	//   ....[4]....
        /*07e0*/ 	.word	0xffffffff


	//   ....[5]....
        /*07e4*/ 	.word	0xffffffff


	//   ....[6]....
        /*07e8*/ 	.word	0xffffffff


	//   ....[7]....
        /*07ec*/ 	.word	0xffffffff


	//   ....[8]....
        /*07f0*/ 	.word	0xffffffff


	//   ....[9]....
        /*07f4*/ 	.word	0xffffffff


	//   ....[10]....
        /*07f8*/ 	.word	0xffffffff


	//   ....[11]....
        /*07fc*/ 	.word	0xffffffff


	//   ....[12]....
        /*0800*/ 	.word	0xffffffff


	//   ....[13]....
        /*0804*/ 	.word	0xffffffff


	//   ....[14]....
        /*0808*/ 	.word	0xffffffff


	//   ....[15]....
        /*080c*/ 	.word	0xffffffff


	//   ....[16]....
        /*0810*/ 	.word	0xffffffff


	//   ....[17]....
        /*0814*/ 	.word	0xffffffff


	//   ....[18]....
        /*0818*/ 	.word	0xffffffff


	//   ....[19]....
        /*081c*/ 	.word	0xffffffff


	//----- nvinfo : EIATTR_COOP_GROUP_INSTR_OFFSETS
	.align		4
.L_2495:
        /*0820*/ 	.byte	0x04, 0x28
        /*0822*/ 	.short	(.L_2497 - .L_2496)


	//   ....[0]....
.L_2496:
        /*0824*/ 	.word	0x00004a10


	//   ....[1]....
        /*0828*/ 	.word	0x00004a20


	//   ....[2]....
        /*082c*/ 	.word	0x000050a0


	//   ....[3]....
        /*0830*/ 	.word	0x000050c0


	//   ....[4]....
        /*0834*/ 	.word	0x000050e0


	//   ....[5]....
        /*0838*/ 	.word	0x000050f0


	//   ....[6]....
        /*083c*/ 	.word	0x00005180


	//   ....[7]....
        /*0840*/ 	.word	0x00005190


	//   ....[8]....
        /*0844*/ 	.word	0x00005410


	//   ....[9]....
        /*0848*/ 	.word	0x00005420


	//   ....[10]....
        /*084c*/ 	.word	0x00005e00


	//   ....[11]....
        /*0850*/ 	.word	0x00005e10


	//   ....[12]....
        /*0854*/ 	.word	0x00005e40


	//   ....[13]....
        /*0858*/ 	.word	0x00005e50


	//   ....[14]....
        /*085c*/ 	.word	0x00005e80


	//   ....[15]....
        /*0860*/ 	.word	0x00005e90


	//   ....[16]....
        /*0864*/ 	.word	0x00005ec0


	//   ....[17]....
        /*0868*/ 	.word	0x00005ed0


	//   ....[18]....
        /*086c*/ 	.word	0x00005f00


	//   ....[19]....
        /*0870*/ 	.word	0x00005f10


	//----- nvinfo : EIATTR_VRC_CTA_INIT_COUNT
	.align		4
.L_2497:
        /*0874*/ 	.byte	0x02, 0x4a
	.zero		1
	.zero		1


	//----- nvinfo : EIATTR_EXIT_INSTR_OFFSETS
	.align		4
        /*0878*/ 	.byte	0x04, 0x1c
        /*087a*/ 	.short	(.L_2499 - .L_2498)


	//   ....[0]....
.L_2498:
        /*087c*/ 	.word	0x00007090


	//----- nvinfo : EIATTR_MAX_THREADS
	.align		4
.L_2499:
        /*0880*/ 	.byte	0x04, 0x05
        /*0882*/ 	.short	(.L_2501 - .L_2500)
.L_2500:
        /*0884*/ 	.word	0x00000080
        /*0888*/ 	.word	0x00000001
        /*088c*/ 	.word	0x00000001


	//----- nvinfo : EIATTR_CRS_STACK_SIZE
	.align		4
.L_2501:
        /*0890*/ 	.byte	0x04, 0x1e
        /*0892*/ 	.short	(.L_2503 - .L_2502)
.L_2502:
        /*0894*/ 	.word	0x00000000


	//----- nvinfo : EIATTR_CBANK_PARAM_SIZE
	.align		4
.L_2503:
        /*0898*/ 	.byte	0x03, 0x19
        /*089a*/ 	.short	0x0088


	//----- nvinfo : EIATTR_PARAM_CBANK
	.align		4
        /*089c*/ 	.byte	0x04, 0x0a
        /*089e*/ 	.short	(.L_2505 - .L_2504)
	.align		4
.L_2504:
        /*08a0*/ 	.word	index@(.nv.constant0._ZN10layer_norm13ln_bwd_kernelINS_13Kernel_traitsI13__nv_bfloat16fS2_fjLj25600ELj5ELj1ELj4ELj16ENS_18Kernel_traits_baseILj25600ES2_fS2_fjLj128EEEEEEEvNS_9BwdParamsE)
        /*08a4*/ 	.short	0x0380
        /*08a6*/ 	.short	0x0088


	//----- nvinfo : EIATTR_SW_WAR
	.align		4
.L_2505:
        /*08a8*/ 	.byte	0x04, 0x36
        /*08aa*/ 	.short	(.L_2507 - .L_2506)
.L_2506:
        /*08ac*/ 	.word	0x00000008
.L_2507:


//--------------------- .nv.info._ZN10layer_norm22ln_bwd_finalize_kernelINS_22Kernel_traits_finalizeILj25600E13__nv_bfloat16S2_S2_fjLj1024ELj4ENS_18Kernel_traits_baseILj25600ES2_S2_S2_fjLj1024EEEEEEEvNS_9BwdParamsE --------------------------
	.section	.nv.info._ZN10layer_norm22ln_bwd_finalize_kernelINS_22Kernel_traits_finalizeILj25600E13__nv_bfloat16S2_S2_fjLj1024ELj4ENS_18Kernel_traits_baseILj25600ES2_S2_S2_fjLj1024EEEEEEEvNS_9BwdParamsE,"",@"SHT_CUDA_INFO"
	.sectionflags	@""
	.align	4


	//----- nvinfo : EIATTR_CUDA_API_VERSION
	.align		4
        /*0000*/ 	.byte	0x04, 0x37
        /*0002*/ 	.short	(.L_2509 - .L_2508)
.L_2508:
        /*0004*/ 	.word	0x00000082


	//----- nvinfo : EIATTR_KPARAM_INFO
	.align		4
.L_2509:
        /*0008*/ 	.byte	0x04, 0x17
        /*000a*/ 	.short	(.L_2511 - .L_2510)
.L_2510:
        /*000c*/ 	.word	0x00000000
        /*0010*/ 	.short	0x0000
        /*0012*/ 	.short	0x0000
        /*0014*/ 	.byte	0x00, 0xf0, 0x21, 0x02


	//----- nvinfo : EIATTR_SPARSE_MMA_MASK
	.align		4
.L_2511:
        /*0018*/ 	.byte	0x03, 0x50
        /*001a*/ 	.short	0x0000


	//----- nvinfo : EIATTR_MAXREG_COUNT
	.align		4
        /*001c*/ 	.byte	0x03, 0x1b
        /*001e*/ 	.short	0x0040


	//----- nvinfo : EIATTR_NUM_BARRIERS
	.align		4
        /*0020*/ 	.byte	0x02, 0x4c
        /*0022*/ 	.byte	0x01
	.zero		1


	//----- nvinfo : EIATTR_MERCURY_ISA_VERSION
	.align		4
        /*0024*/ 	.byte	0x03, 0x5f
        /*0026*/ 	.short	0x0101


	//----- nvinfo : EIATTR_COOP_GROUP_MASK_REGIDS
	.align		4
        /*0028*/ 	.byte	0x04, 0x29
        /*002a*/ 	.short	(.L_2513 - .L_2512)


	//   ....[0]....
.L_2512:
        /*002c*/ 	.word	0xffffffff


	//   ....[1]....
        /*0030*/ 	.word	0xffffffff


	//   ....[2]....
        /*0034*/ 	.word	0xffffffff


	//   ....[3]....
        /*0038*/ 	.word	0xffffffff


	//   ....[4]....
        /*003c*/ 	.word	0xffffffff


	//   ....[5]....
        /*0040*/ 	.word	0xffffffff


	//   ....[6]....
        /*0044*/ 	.word	0xffffffff


	//   ....[7]....
        /*0048*/ 	.word	0xffffffff


	//   ....[8]....
        /*004c*/ 	.word	0xffffffff


	//   ....[9]....
        /*0050*/ 	.word	0xffffffff


	//----- nvinfo : EIATTR_COOP_GROUP_INSTR_OFFSETS
	.align		4
.L_2513:
        /*0054*/ 	.byte	0x04, 0x28
        /*0056*/ 	.short	(.L_2515 - .L_2514)


	//   ....[0]....
.L_2514:
        /*0058*/ 	.word	0x00001270


	//   ....[1]....
        /*005c*/ 	.word	0x00001280


	//   ....[2]....
        /*0060*/ 	.word	0x000012b0


	//   ....[3]....
        /*0064*/ 	.word	0x000012c0


	//   ....[4]....
        /*0068*/ 	.word	0x000012f0


	//   ....[5]....
        /*006c*/ 	.word	0x00001300


	//   ....[6]....
        /*0070*/ 	.word	0x00001330


	//   ....[7]....
        /*0074*/ 	.word	0x00001340


	//   ....[8]....
        /*0078*/ 	.word	0x00001370


	//   ....[9]....
        /*007c*/ 	.word	0x00001380


	//----- nvinfo : EIATTR_VRC_CTA_INIT_COUNT
	.align		4
.L_2515:
        /*0080*/ 	.byte	0x02, 0x4a
	.zero		1
	.zero		1


	//----- nvinfo : EIATTR_EXIT_INSTR_OFFSETS
	.align		4
        /*0084*/ 	.byte	0x04, 0x1c
        /*0086*/ 	.short	(.L_2517 - .L_2516)


	//   ....[0]....
.L_2516:
        /*0088*/ 	.word	0x00000060


	//   ....[1]....
        /*008c*/ 	.word	0x000013e0


	//   ....[2]....
        /*0090*/ 	.word	0x000014b0


	//----- nvinfo : EIATTR_MAX_THREADS
	.align		4
.L_2517:
        /*0094*/ 	.byte	0x04, 0x05
        /*0096*/ 	.short	(.L_2519 - .L_2518)
.L_2518:
        /*0098*/ 	.word	0x00000400
        /*009c*/ 	.word	0x00000001
        /*00a0*/ 	.word	0x00000001


	//----- nvinfo : EIATTR_CRS_STACK_SIZE
	.align		4
.L_2519:
        /*00a4*/ 	.byte	0x04, 0x1e
        /*00a6*/ 	.short	(.L_2521 - .L_2520)
.L_2520:
        /*00a8*/ 	.word	0x00000000


	//----- nvinfo : EIATTR_CBANK_PARAM_SIZE
	.align		4
.L_2521:
        /*00ac*/ 	.byte	0x03, 0x19
        /*00ae*/ 	.short	0x0088


	//----- nvinfo : EIATTR_PARAM_CBANK
	.align		4
        /*00b0*/ 	.byte	0x04, 0x0a
        /*00b2*/ 	.short	(.L_2523 - .L_2522)
	.align		4
.L_2522:
        /*00b4*/ 	.word	index@(.nv.constant0._ZN10layer_norm22ln_bwd_finalize_kernelINS_22Kernel_traits_finalizeILj25600E13__nv_bfloat16S2_S2_fjLj1024ELj4ENS_18Kernel_traits_baseILj25600ES2_S2_S2_fjLj1024EEEEEEEvNS_9BwdParamsE)
        /*00b8*/ 	.short	0x0380
        /*00ba*/ 	.short	0x0088


	//----- nvinfo : EIATTR_SW_WAR
	.align		4
.L_2523:
        /*00bc*/ 	.byte	0x04, 0x36
        /*00be*/ 	.short	(.L_2525 - .L_2524)
.L_2524:
        /*00c0*/ 	.word	0x00000008
.L_2525:


//--------------------- .nv.info._ZN10layer_norm13ln_bwd_kernelINS_13Kernel_traitsI13__nv_bfloat16S2_S2_fjLj25600ELj5ELj1ELj4ELj16ENS_18Kernel_traits_baseILj25600ES2_S2_S2_fjLj128EEEEEEEvNS_9BwdParamsE --------------------------
	.section	.nv.info._ZN10layer_norm13ln_bwd_kernelINS_13Kernel_traitsI13__nv_bfloat16S2_S2_fjLj25600ELj5ELj1ELj4ELj16ENS_18Kernel_traits_baseILj25600ES2_S2_S2_fjLj128EEEEEEEvNS_9BwdParamsE,"",@"SHT_CUDA_INFO"
	.sectionflags	@""
	.align	4


	//----- nvinfo : EIATTR_CUDA_API_VERSION
	.align		4
        /*0000*/ 	.byte	0x04, 0x37
        /*0002*/ 	.short	(.L_2527 - .L_2526)
.L_2526:
        /*0004*/ 	.word	0x00000082


	//----- nvinfo : EIATTR_KPARAM_INFO
	.align		4
.L_2527:
        /*0008*/ 	.byte	0x04, 0x17
        /*000a*/ 	.short	(.L_2529 - .L_2528)
.L_2528:
        /*000c*/ 	.word	0x00000000
        /*0010*/ 	.short	0x0000
        /*0012*/ 	.short	0x0000
        /*0014*/ 	.byte	0x00, 0xf0, 0x21, 0x02


	//----- nvinfo : EIATTR_SPARSE_MMA_MASK
	.align		4
.L_2529:
        /*0018*/ 	.byte	0x03, 0x50
        /*001a*/ 	.short	0x0000


	//----- nvinfo : EIATTR_MAXREG_COUNT
	.align		4
        /*001c*/ 	.byte	0x03, 0x1b
        /*001e*/ 	.short	0x00ff


	//----- nvinfo : EIATTR_NUM_BARRIERS
	.align		4
        /*0020*/ 	.byte	0x02, 0x4c
        /*0022*/ 	.byte	0x01
	.zero		1


	//----- nvinfo : EIATTR_ANNOTATIONS
	.align		4
        /*0024*/ 	.byte	0x04, 0x55
        /*0026*/ 	.short	(.L_2531 - .L_2530)


	//   ....[0]....
.L_2530:
        /* <DEDUP_REMOVED lines=111> */


	//----- nvinfo : EIATTR_MERCURY_ISA_VERSION
	.align		4
.L_2531:
        /*0708*/ 	.byte	0x03, 0x5f
        /*070a*/ 	.short	0x0101


	//----- nvinfo : EIATTR_COOP_GROUP_MASK_REGIDS
	.align		4
        /*070c*/ 	.byte	0x04, 0x29
        /*070e*/ 	.short	(.L_2533 - .L_2532)


	//   ....[0]....
.L_2532:
        /*0710*/ 	.word	0xffffffff


	//   ....[1]....
        /*0714*/ 	.word	0xffffffff


	//   ....[2]....
        /*0718*/ 	.word	0xffffffff


	//   ....[3]....
        /*071c*/ 	.word	0xffffffff


	//   ....[4]....
        /*0720*/ 	.word	0xffffffff


	//   ....[5]....
        /*0724*/ 	.word	0xffffffff


	//   ....[6]....
        /*0728*/ 	.word	0xffffffff


	//   ....[7]....
        /*072c*/ 	.word	0xffffffff


	//   ....[8]....
        /*0730*/ 	.word	0xffffffff


	//   ....[9]....
        /*0734*/ 	.word	0xffffffff


	//   ....[10]....
        /*0738*/ 	.word	0xffffffff


	//   ....[11]....
        /*073c*/ 	.word	0xffffffff


	//   ....[12]....
        /*0740*/ 	.word	0xffffffff


	//   ....[13]....
        /*0744*/ 	.word	0xffffffff


	//   ....[14]....
        /*0748*/ 	.word	0xffffffff


	//   ....[15]....
        /*074c*/ 	.word	0xffffffff


	//   ....[16]....
        /*0750*/ 	.word	0xffffffff


	//   ....[17]....
        /*0754*/ 	.word	0xffffffff


	//   ....[18]....
        /*0758*/ 	.word	0xffffffff


	//   ....[19]....
        /*075c*/ 	.word	0xffffffff


	//----- nvinfo : EIATTR_COOP_GROUP_INSTR_OFFSETS
	.align		4
.L_2533:
        /*0760*/ 	.byte	0x04, 0x28
        /*0762*/ 	.short	(.L_2535 - .L_2534)


	//   ....[0]....
.L_2534:
        /*0764*/ 	.word	0x00004660


	//   ....[1]....
        /*0768*/ 	.word	0x00004680


	//   ....[2]....
        /*076c*/ 	.word	0x00004850


	//   ....[3]....
        /*0770*/ 	.word	0x00004870


	//   ....[4]....
        /*0774*/ 	.word	0x000048e0


	//   ....[5]....
        /*0778*/ 	.word	0x00004920


	//   ....[6]....
        /*077c*/ 	.word	0x00004cf0


	//   ....[7]....
        /*0780*/ 	.word	0x00004d00


	//   ....[8]....
        /*0784*/ 	.word	0x00004fe0


	//   ....[9]....
        /*0788*/ 	.word	0x00004ff0


	//   ....[10]....
        /*078c*/ 	.word	0x000059b0


	//   ....[11]....
        /*0790*/ 	.word	0x000059c0


	//   ....[12]....
        /*0794*/ 	.word	0x000059f0


	//   ....[13]....
        /*0798*/ 	.word	0x00005a00


	//   ....[14]....
        /*079c*/ 	.word	0x00005a30


	//   ....[15]....
        /*07a0*/ 	.word	0x00005a40


	//   ....[16]....
        /*07a4*/ 	.word	0x00005a70


	//   ....[17]....
        /*07a8*/ 	.word	0x00005a80


	//   ....[18]....
        /*07ac*/ 	.word	0x00005ab0


	//   ....[19]....
        /*07b0*/ 	.word	0x00005ac0


	//----- nvinfo : EIATTR_VRC_CTA_INIT_COUNT
	.align		4
.L_2535:
        /*07b4*/ 	.byte	0x02, 0x4a
	.zero		1
	.zero		1


	//----- nvinfo : EIATTR_EXIT_INSTR_OFFSETS
	.align		4
        /*07b8*/ 	.byte	0x04, 0x1c
        /*07ba*/ 	.short	(.L_2537 - .L_2536)


	//   ....[0]....
.L_2536:
        /*07bc*/ 	.word	0x00006c30


	//----- nvinfo : EIATTR_MAX_THREADS
	.align		4
.L_2537:
        /*07c0*/ 	.byte	0x04, 0x05
        /*07c2*/ 	.short	(.L_2539 - .L_2538)
.L_2538:
        /*07c4*/ 	.word	0x00000080
        /*07c8*/ 	.word	0x00000001
        /*07cc*/ 	.word	0x00000001


	//----- nvinfo : EIATTR_CRS_STACK_SIZE
	.align		4
.L_2539:
        /*07d0*/ 	.byte	0x04, 0x1e
        /*07d2*/ 	.short	(.L_2541 - .L_2540)
.L_2540:
        /*07d4*/ 	.word	0x00000000


	//----- nvinfo : EIATTR_CBANK_PARAM_SIZE
	.align		4
.L_2541:
        /*07d8*/ 	.byte	0x03, 0x19
        /*07da*/ 	.short	0x0088


	//----- nvinfo : EIATTR_PARAM_CBANK
	.align		4
        /*07dc*/ 	.byte	0x04, 0x0a
        /*07de*/ 	.short	(.L_2543 - .L_2542)
	.align		4
.L_2542:
        /*07e0*/ 	.word	index@(.nv.constant0._ZN10layer_norm13ln_bwd_kernelINS_13Kernel_traitsI13__nv_bfloat16S2_S2_fjLj25600ELj5ELj1ELj4ELj16ENS_18Kernel_traits_baseILj25600ES2_S2_S2_fjLj128EEEEEEEvNS_9BwdParamsE)
        /*07e4*/ 	.short	0x0380
        /*07e6*/ 	.short	0x0088


	//----- nvinfo : EIATTR_SW_WAR
	.align		4
.L_2543:
        /*07e8*/ 	.byte	0x04, 0x36
        /*07ea*/ 	.short	(.L_2545 - .L_2544)
.L_2544:
        /*07ec*/ 	.word	0x00000008
.L_2545:


//--------------------- .nv.info._ZN10layer_norm22ln_bwd_finalize_kernelINS_22Kernel_traits_finalizeILj25600E6__halffS2_fjLj1024ELj4ENS_18Kernel_traits_baseILj25600ES2_fS2_fjLj1024EEEEEEEvNS_9BwdParamsE --------------------------
	.section	.nv.info._ZN10layer_norm22ln_bwd_finalize_kernelINS_22Kernel_traits_finalizeILj25600E6__halffS2_fjLj1024ELj4ENS_18Kernel_traits_baseILj25600ES2_fS2_fjLj1024EEEEEEEvNS_9BwdParamsE,"",@"SHT_CUDA_INFO"
	.sectionflags	@""
	.align	4


	//----- nvinfo : EIATTR_CUDA_API_VERSION
	.align		4
        /*0000*/ 	.byte	0x04, 0x37
        /*0002*/ 	.short	(.L_2547 - .L_2546)
.L_2546:
        /*0004*/ 	.word	0x00000082


	//----- nvinfo : EIATTR_KPARAM_INFO
	.align		4
.L_2547:
        /*0008*/ 	.byte	0x04, 0x17
        /*000a*/ 	.short	(.L_2549 - .L_2548)
.L_2548:
        /*000c*/ 	.word	0x00000000
        /*0010*/ 	.short	0x0000
        /*0012*/ 	.short	0x0000
        /*0014*/ 	.byte	0x00, 0xf0, 0x21, 0x02


	//----- nvinfo : EIATTR_SPARSE_MMA_MASK
	.align		4
.L_2549:
        /*0018*/ 	.byte	0x03, 0x50
        /*001a*/ 	.short	0x0000


	//----- nvinfo : EIATTR_MAXREG_COUNT
	.align		4
        /*001c*/ 	.byte	0x03, 0x1b
        /*001e*/ 	.short	0x0040


	//----- nvinfo : EIATTR_NUM_BARRIERS
	.align		4
        /*0020*/ 	.byte	0x02, 0x4c
        /*0022*/ 	.byte	0x01
	.zero		1


	//----- nvinfo : EIATTR_MERCURY_ISA_VERSION
	.align		4
        /*0024*/ 	.byte	0x03, 0x5f
        /*0026*/ 	.short	0x0101


	//----- nvinfo : EIATTR_COOP_GROUP_MASK_REGIDS
	.align		4
        /*0028*/ 	.byte	0x04, 0x29
        /*002a*/ 	.short	(.L_2551 - .L_2550)


	//   ....[0]....
.L_2550:
        /*002c*/ 	.word	0xffffffff


	//   ....[1]....
        /*0030*/ 	.word	0xffffffff


	//   ....[2]....
        /*0034*/ 	.word	0xffffffff


	//   ....[3]....
        /*0038*/ 	.word	0xffffffff


	//   ....[4]....
        /*003c*/ 	.word	0xffffffff


	//   ....[5]....
        /*0040*/ 	.word	0xffffffff


	//   ....[6]....
        /*0044*/ 	.word	0xffffffff


	//   ....[7]....
        /*0048*/ 	.word	0xffffffff


	//   ....[8]....
        /*004c*/ 	.word	0xffffffff


	//   ....[9]....
        /*0050*/ 	.word	0xffffffff


	//----- nvinfo : EIATTR_COOP_GROUP_INSTR_OFFSETS
	.align		4
.L_2551:
        /*0054*/ 	.byte	0x04, 0x28
        /*0056*/ 	.short	(.L_2553 - .L_2552)


	//   ....[0]....
.L_2552:
        /*0058*/ 	.word	0x00001270


	//   ....[1]....
        /*005c*/ 	.word	0x00001280


	//   ....[2]....
        /*0060*/ 	.word	0x000012b0


	//   ....[3]....
        /*0064*/ 	.word	0x000012c0


	//   ....[4]....
        /*0068*/ 	.word	0x000012f0


	//   ....[5]....
        /*006c*/ 	.word	0x00001300


	//   ....[6]....
        /*0070*/ 	.word	0x00001330


	//   ....[7]....
        /*0074*/ 	.word	0x00001340


	//   ....[8]....
        /*0078*/ 	.word	0x00001370


	//   ....[9]....
        /*007c*/ 	.word	0x00001380


	//----- nvinfo : EIATTR_VRC_CTA_INIT_COUNT
	.align		4
.L_2553:
        /*0080*/ 	.byte	0x02, 0x4a
	.zero		1
	.zero		1


	//----- nvinfo : EIATTR_EXIT_INSTR_OFFSETS
	.align		4
        /*0084*/ 	.byte	0x04, 0x1c
        /*0086*/ 	.short	(.L_2555 - .L_2554)


	//   ....[0]....
.L_2554:
        /*0088*/ 	.word	0x00000060


	//   ....[1]....
        /*008c*/ 	.word	0x000013e0


	//   ....[2]....
        /*0090*/ 	.word	0x000014b0


	//----- nvinfo : EIATTR_MAX_THREADS
	.align		4
.L_2555:
        /*0094*/ 	.byte	0x04, 0x05
        /*0096*/ 	.short	(.L_2557 - .L_2556)
.L_2556:
        /*0098*/ 	.word	0x00000400
        /*009c*/ 	.word	0x00000001
        /*00a0*/ 	.word	0x00000001


	//----- nvinfo : EIATTR_CRS_STACK_SIZE
	.align		4
.L_2557:
        /*00a4*/ 	.byte	0x04, 0x1e
        /*00a6*/ 	.short	(.L_2559 - .L_2558)
.L_2558:
        /*00a8*/ 	.word	0x00000000


	//----- nvinfo : EIATTR_CBANK_PARAM_SIZE
	.align		4
.L_2559:
        /*00ac*/ 	.byte	0x03, 0x19
        /*00ae*/ 	.short	0x0088


	//----- nvinfo : EIATTR_PARAM_CBANK
	.align		4
        /*00b0*/ 	.byte	0x04, 0x0a
        /*00b2*/ 	.short	(.L_2561 - .L_2560)
	.align		4
.L_2560:
        /*00b4*/ 	.word	index@(.nv.constant0._ZN10layer_norm22ln_bwd_finalize_kernelINS_22Kernel_traits_finalizeILj25600E6__halffS2_fjLj1024ELj4ENS_18Kernel_traits_baseILj25600ES2_fS2_fjLj1024EEEEEEEvNS_9BwdParamsE)
        /*00b8*/ 	.short	0x0380
        /*00ba*/ 	.short	0x0088


	//----- nvinfo : EIATTR_SW_WAR
	.align		4
.L_2561:
        /*00bc*/ 	.byte	0x04, 0x36
        /*00be*/ 	.short	(.L_2563 - .L_2562)
.L_2562:
        /*00c0*/ 	.word	0x00000008
.L_2563:


//--------------------- .nv.info._ZN10layer_norm13ln_bwd_kernelINS_13Kernel_traitsI6__halffS2_fjLj25600ELj5ELj1ELj4ELj16ENS_18Kernel_traits_baseILj25600ES2_fS2_fjLj128EEEEEEEvNS_9BwdParamsE --------------------------
	.section	.nv.info._ZN10layer_norm13ln_bwd_kernelINS_13Kernel_traitsI6__halffS2_fjLj25600ELj5ELj1ELj4ELj16ENS_18Kernel_traits_baseILj25600ES2_fS2_fjLj128EEEEEEEvNS_9BwdParamsE,"",@"SHT_CUDA_INFO"
	.sectionflags	@""
	.align	4


	//----- nvinfo : EIATTR_CUDA_API_VERSION
	.align		4
        /*0000*/ 	.byte	0x04, 0x37
        /*0002*/ 	.short	(.L_2565 - .L_2564)
.L_2564:
        /*0004*/ 	.word	0x00000082


	//----- nvinfo : EIATTR_KPARAM_INFO
	.align		4
.L_2565:
        /*0008*/ 	.byte	0x04, 0x17
        /*000a*/ 	.short	(.L_2567 - .L_2566)
.L_2566:
        /*000c*/ 	.word	0x00000000
        /*0010*/ 	.short	0x0000
        /*0012*/ 	.short	0x0000
        /*0014*/ 	.byte	0x00, 0xf0, 0x21, 0x02


	//----- nvinfo : EIATTR_SPARSE_MMA_MASK
	.align		4
.L_2567:
        /*0018*/ 	.byte	0x03, 0x50
        /*001a*/ 	.short	0x0000


	//----- nvinfo : EIATTR_MAXREG_COUNT
	.align		4
        /*001c*/ 	.byte	0x03, 0x1b
        /*001e*/ 	.short	0x00ff


	//----- nvinfo : EIATTR_NUM_BARRIERS
	.align		4
        /*0020*/ 	.byte	0x02, 0x4c
        /*0022*/ 	.byte	0x01
	.zero		1


	//----- nvinfo : EIATTR_ANNOTATIONS
	.align		4
        /*0024*/ 	.byte	0x04, 0x55
        /*0026*/ 	.short	(.L_2569 - .L_2568)


	//   ....[0]....
.L_2568:
        /* <DEDUP_REMOVED lines=85> */


	//----- nvinfo : EIATTR_MERCURY_ISA_VERSION
	.align		4
.L_2569:
        /*0568*/ 	.byte	0x03, 0x5f
        /*056a*/ 	.short	0x0101


	//----- nvinfo : EIATTR_COOP_GROUP_MASK_REGIDS
	.align		4
        /*056c*/ 	.byte	0x04, 0x29
        /*056e*/ 	.short	(.L_2571 - .L_2570)


	//   ....[0]....
.L_2570:
        /*0570*/ 	.word	0xffffffff


	//   ....[1]....
        /*0574*/ 	.word	0xffffffff


	//   ....[2]....
        /*0578*/ 	.word	0xffffffff


	//   ....[3]....
        /*057c*/ 	.word	0xffffffff


	//   ....[4]....
        /*0580*/ 	.word	0xffffffff


	//   ....[5]....
        /*0584*/ 	.word	0xffffffff


	//   ....[6]....
        /*0588*/ 	.word	0xffffffff


	//   ....[7]....
        /*058c*/ 	.word	0xffffffff


	//   ....[8]....
        /*0590*/ 	.word	0xffffffff


	//   ....[9]....
        /*0594*/ 	.word	0xffffffff


	//   ....[10]....
        /*0598*/ 	.word	0xffffffff


	//   ....[11]....
        /*059c*/ 	.word	0xffffffff


	//   ....[12]....
        /*05a0*/ 	.word	0xffffffff


	//   ....[13]....
        /*05a4*/ 	.word	0xffffffff


	//   ....[14]....
        /*05a8*/ 	.word	0xffffffff


	//   ....[15]....
        /*05ac*/ 	.word	0xffffffff


	//   ....[16]....
        /*05b0*/ 	.word	0xffffffff


	//   ....[17]....
        /*05b4*/ 	.word	0xffffffff


	//   ....[18]....
        /*05b8*/ 	.word	0xffffffff


	//   ....[19]....
        /*05bc*/ 	.word	0xffffffff


	//----- nvinfo : EIATTR_COOP_GROUP_INSTR_OFFSETS
	.align		4
.L_2571:
        /*05c0*/ 	.byte	0x04, 0x28
        /*05c2*/ 	.short	(.L_2573 - .L_2572)


	//   ....[0]....
.L_2572:
        /*05c4*/ 	.word	0x00004900


	//   ....[1]....
        /*05c8*/ 	.word	0x00004920


	//   ....[2]....
        /*05cc*/ 	.word	0x00004940


	//   ....[3]....
        /*05d0*/ 	.word	0x00004960


	//   ....[4]....
        /*05d4*/ 	.word	0x00004a60


	//   ....[5]....
        /*05d8*/ 	.word	0x00004a70


	//   ....[6]....
        /*05dc*/ 	.word	0x00004cd0


	//   ....[7]....
        /*05e0*/ 	.word	0x00004ce0


	//   ....[8]....
        /*05e4*/ 	.word	0x00004e10


	//   ....[9]....
        /*05e8*/ 	.word	0x00004e20


	//   ....[10]....
        /*05ec*/ 	.word	0x00005a50


	//   ....[11]....
        /*05f0*/ 	.word	0x00005a60


	//   ....[12]....
        /*05f4*/ 	.word	0x00005a90


	//   ....[13]....
        /*05f8*/ 	.word	0x00005aa0


	//   ....[14]....
        /*05fc*/ 	.word	0x00005ad0


	//   ....[15]....
        /*0600*/ 	.word	0x00005ae0


	//   ....[16]....
        /*0604*/ 	.word	0x00005b10


	//   ....[17]....
        /*0608*/ 	.word	0x00005b20


	//   ....[18]....
        /*060c*/ 	.word	0x00005b50


	//   ....[19]....
        /*0610*/ 	.word	0x00005b60


	//----- nvinfo : EIATTR_VRC_CTA_INIT_COUNT
	.align		4
.L_2573:
        /*0614*/ 	.byte	0x02, 0x4a
	.zero		1
	.zero		1


	//----- nvinfo : EIATTR_EXIT_INSTR_OFFSETS
	.align		4
        /*0618*/ 	.byte	0x04, 0x1c
        /*061a*/ 	.short	(.L_2575 - .L_2574)


	//   ....[0]....
.L_2574:
        /*061c*/ 	.word	0x00006b60


	//----- nvinfo : EIATTR_MAX_THREADS
	.align		4
.L_2575:
        /*0620*/ 	.byte	0x04, 0x05
        /*0622*/ 	.short	(.L_2577 - .L_2576)
.L_2576:
        /*0624*/ 	.word	0x00000080
        /*0628*/ 	.word	0x00000001
        /*062c*/ 	.word	0x00000001


	//----- nvinfo : EIATTR_CRS_STACK_SIZE
	.align		4
.L_2577:
        /*0630*/ 	.byte	0x04, 0x1e
        /*0632*/ 	.short	(.L_2579 - .L_2578)
.L_2578:
        /*0634*/ 	.word	0x00000000


	//----- nvinfo : EIATTR_CBANK_PARAM_SIZE
	.align		4
.L_2579:
        /*0638*/ 	.byte	0x03, 0x19
        /*063a*/ 	.short	0x0088


	//----- nvinfo : EIATTR_PARAM_CBANK
	.align		4
        /*063c*/ 	.byte	0x04, 0x0a
        /*063e*/ 	.short	(.L_2581 - .L_2580)
	.align		4
.L_2580:
        /*0640*/ 	.word	index@(.nv.constant0._ZN10layer_norm13ln_bwd_kernelINS_13Kernel_traitsI6__halffS2_fjLj25600ELj5ELj1ELj4ELj16ENS_18Kernel_traits_baseILj25600ES2_fS2_fjLj128EEEEEEEvNS_9BwdParamsE)
        /*0644*/ 	.short	0x0380
        /*0646*/ 	.short	0x0088


	//----- nvinfo : EIATTR_SW_WAR
	.align		4
.L_2581:
        /*0648*/ 	.byte	0x04, 0x36
        /*064a*/ 	.short	(.L_2583 - .L_2582)
.L_2582:
        /*064c*/ 	.word	0x00000008
.L_2583:


//--------------------- .nv.info._ZN10layer_norm22ln_bwd_finalize_kernelINS_22Kernel_traits_finalizeILj25600E6__halfS2_S2_fjLj1024ELj4ENS_18Kernel_traits_baseILj25600ES2_S2_S2_fjLj1024EEEEEEEvNS_9BwdParamsE --------------------------
	.section	.nv.info._ZN10layer_norm22ln_bwd_finalize_kernelINS_22Kernel_traits_finalizeILj25600E6__halfS2_S2_fjLj1024ELj4ENS_18Kernel_traits_baseILj25600ES2_S2_S2_fjLj1024EEEEEEEvNS_9BwdParamsE,"",@"SHT_CUDA_INFO"
	.sectionflags	@""
	.align	4


	//----- nvinfo : EIATTR_CUDA_API_VERSION
	.align		4
        /*0000*/ 	.byte	0x04, 0x37
        /*0002*/ 	.short	(.L_2585 - .L_2584)
.L_2584:
        /*0004*/ 	.word	0x00000082


	//----- nvinfo : EIATTR_KPARAM_INFO
	.align		4
.L_2585:
        /*0008*/ 	.byte	0x04, 0x17
        /*000a*/ 	.short	(.L_2587 - .L_2586)
.L_2586:
        /*000c*/ 	.word	0x00000000
        /*0010*/ 	.short	0x0000
        /*0012*/ 	.short	0x0000
        /*0014*/ 	.byte	0x00, 0xf0, 0x21, 0x02


	//----- nvinfo : EIATTR_SPARSE_MMA_MASK
	.align		4
.L_2587:
        /*0018*/ 	.byte	0x03, 0x50
        /*001a*/ 	.short	0x0000


	//----- nvinfo : EIATTR_MAXREG_COUNT
	.align		4
        /*001c*/ 	.byte	0x03, 0x1b
        /*001e*/ 	.short	0x0040


	//----- nvinfo : EIATTR_NUM_BARRIERS
	.align		4
        /*0020*/ 	.byte	0x02, 0x4c
        /*0022*/ 	.byte	0x01
	.zero		1


	//----- nvinfo : EIATTR_MERCURY_ISA_VERSION
	.align		4
        /*0024*/ 	.byte	0x03, 0x5f
        /*0026*/ 	.short	0x0101


	//----- nvinfo : EIATTR_COOP_GROUP_MASK_REGIDS
	.align		4
        /*0028*/ 	.byte	0x04, 0x29
        /*002a*/ 	.short	(.L_2589 - .L_2588)


	//   ....[0]....
.L_2588:
        /*002c*/ 	.word	0xffffffff


	//   ....[1]....
        /*0030*/ 	.word	0xffffffff


	//   ....[2]....
        /*0034*/ 	.word	0xffffffff


	//   ....[3]....
        /*0038*/ 	.word	0xffffffff


	//   ....[4]....
        /*003c*/ 	.word	0xffffffff


	//   ....[5]....
        /*0040*/ 	.word	0xffffffff


	//   ....[6]....
        /*0044*/ 	.word	0xffffffff


	//   ....[7]....
        /*0048*/ 	.word	0xffffffff


	//   ....[8]....
        /*004c*/ 	.word	0xffffffff


	//   ....[9]....
        /*0050*/ 	.word	0xffffffff


	//----- nvinfo : EIATTR_COOP_GROUP_INSTR_OFFSETS
	.align		4
.L_2589:
        /*0054*/ 	.byte	0x04, 0x28
        /*0056*/ 	.short	(.L_2591 - .L_2590)


	//   ....[0]....
.L_2590:
        /*0058*/ 	.word	0x00001270


	//   ....[1]....
        /*005c*/ 	.word	0x00001280


	//   ....[2]....
        /*0060*/ 	.word	0x000012b0


	//   ....[3]....
        /*0064*/ 	.word	0x000012c0


	//   ....[4]....
        /*0068*/ 	.word	0x000012f0


	//   ....[5]....
        /*006c*/ 	.word	0x00001300


	//   ....[6]....
        /*0070*/ 	.word	0x00001330


	//   ....[7]....
        /*0074*/ 	.word	0x00001340


	//   ....[8]....
        /*0078*/ 	.word	0x00001370


	//   ....[9]....
        /*007c*/ 	.word	0x00001380


	//----- nvinfo : EIATTR_VRC_CTA_INIT_COUNT
	.align		4
.L_2591:
        /*0080*/ 	.byte	0x02, 0x4a
	.zero		1
	.zero		1


	//----- nvinfo : EIATTR_EXIT_INSTR_OFFSETS
	.align		4
        /*0084*/ 	.byte	0x04, 0x1c
        /*0086*/ 	.short	(.L_2593 - .L_2592)


	//   ....[0]....
.L_2592:
        /*0088*/ 	.word	0x00000060


	//   ....[1]....
        /*008c*/ 	.word	0x000013e0


	//   ....[2]....
        /*0090*/ 	.word	0x000014b0


	//----- nvinfo : EIATTR_MAX_THREADS
	.align		4
.L_2593:
        /*0094*/ 	.byte	0x04, 0x05
        /*0096*/ 	.short	(.L_2595 - .L_2594)
.L_2594:
        /*0098*/ 	.word	0x00000400
        /*009c*/ 	.word	0x00000001
        /*00a0*/ 	.word	0x00000001


	//----- nvinfo : EIATTR_CRS_STACK_SIZE
	.align		4
.L_2595:
        /*00a4*/ 	.byte	0x04, 0x1e
        /*00a6*/ 	.short	(.L_2597 - .L_2596)
.L_2596:
        /*00a8*/ 	.word	0x00000000


	//----- nvinfo : EIATTR_CBANK_PARAM_SIZE
	.align		4
.L_2597:
        /*00ac*/ 	.byte	0x03, 0x19
        /*00ae*/ 	.short	0x0088


	//----- nvinfo : EIATTR_PARAM_CBANK
	.align		4
        /*00b0*/ 	.byte	0x04, 0x0a
        /*00b2*/ 	.short	(.L_2599 - .L_2598)
	.align		4
.L_2598:
        /*00b4*/ 	.word	index@(.nv.constant0._ZN10layer_norm22ln_bwd_finalize_kernelINS_22Kernel_traits_finalizeILj25600E6__halfS2_S2_fjLj1024ELj4ENS_18Kernel_traits_baseILj25600ES2_S2_S2_fjLj1024EEEEEEEvNS_9BwdParamsE)
        /*00b8*/ 	.short	0x0380
        /*00ba*/ 	.short	0x0088


	//----- nvinfo : EIATTR_SW_WAR
	.align		4
.L_2599:
        /*00bc*/ 	.byte	0x04, 0x36
        /*00be*/ 	.short	(.L_2601 - .L_2600)
.L_2600:
        /*00c0*/ 	.word	0x00000008
.L_2601:


//--------------------- .nv.info._ZN10layer_norm13ln_bwd_kernelINS_13Kernel_traitsI6__halfS2_S2_fjLj25600ELj5ELj1ELj4ELj16ENS_18Kernel_traits_baseILj25600ES2_S2_S2_fjLj128EEEEEEEvNS_9BwdParamsE --------------------------
	.section	.nv.info._ZN10layer_norm13ln_bwd_kernelINS_13Kernel_traitsI6__halfS2_S2_fjLj25600ELj5ELj1ELj4ELj16ENS_18Kernel_traits_baseILj25600ES2_S2_S2_fjLj128EEEEEEEvNS_9BwdParamsE,"",@"SHT_CUDA_INFO"
	.sectionflags	@""
	.align	4


	//----- nvinfo : EIATTR_CUDA_API_VERSION
	.align		4
        /*0000*/ 	.byte	0x04, 0x37
        /*0002*/ 	.short	(.L_2603 - .L_2602)
.L_2602:
        /*0004*/ 	.word	0x00000082


	//----- nvinfo : EIATTR_KPARAM_INFO
	.align		4
.L_2603:
        /*0008*/ 	.byte	0x04, 0x17
        /*000a*/ 	.short	(.L_2605 - .L_2604)
.L_2604:
        /*000c*/ 	.word	0x00000000
        /*0010*/ 	.short	0x0000
        /*0012*/ 	.short	0x0000
        /*0014*/ 	.byte	0x00, 0xf0, 0x21, 0x02


	//----- nvinfo : EIATTR_SPARSE_MMA_MASK
	.align		4
.L_2605:
        /*0018*/ 	.byte	0x03, 0x50
        /*001a*/ 	.short	0x0000


	//----- nvinfo : EIATTR_MAXREG_COUNT
	.align		4
        /*001c*/ 	.byte	0x03, 0x1b
        /*001e*/ 	.short	0x00ff


	//----- nvinfo : EIATTR_NUM_BARRIERS
	.align		4
        /*0020*/ 	.byte	0x02, 0x4c
        /*0022*/ 	.byte	0x01
	.zero		1


	//----- nvinfo : EIATTR_ANNOTATIONS
	.align		4
        /*0024*/ 	.byte	0x04, 0x55
        /*0026*/ 	.short	(.L_2607 - .L_2606)


	//   ....[0]....
.L_2606:
        /* <DEDUP_REMOVED lines=71> */


	//----- nvinfo : EIATTR_MERCURY_ISA_VERSION
	.align		4
.L_2607:
        /*0488*/ 	.byte	0x03, 0x5f
        /*048a*/ 	.short	0x0101


	//----- nvinfo : EIATTR_COOP_GROUP_MASK_REGIDS
	.align		4
        /*048c*/ 	.byte	0x04, 0x29
        /*048e*/ 	.short	(.L_2609 - .L_2608)


	//   ....[0]....
.L_2608:
        /*0490*/ 	.word	0xffffffff


	//   ....[1]....
        /*0494*/ 	.word	0xffffffff


	//   ....[2]....
        /*0498*/ 	.word	0xffffffff


	//   ....[3]....
        /*049c*/ 	.word	0xffffffff


	//   ....[4]....
        /*04a0*/ 	.word	0xffffffff


	//   ....[5]....
        /*04a4*/ 	.word	0xffffffff


	//   ....[6]....
        /*04a8*/ 	.word	0xffffffff


	//   ....[7]....
        /*04ac*/ 	.word	0xffffffff


	//   ....[8]....
        /*04b0*/ 	.word	0xffffffff


	//   ....[9]....
        /*04b4*/ 	.word	0xffffffff


	//   ....[10]....
        /*04b8*/ 	.word	0xffffffff


	//   ....[11]....
        /*04bc*/ 	.word	0xffffffff


	//   ....[12]....
        /*04c0*/ 	.word	0xffffffff


	//   ....[13]....
        /*04c4*/ 	.word	0xffffffff


	//   ....[14]....
        /*04c8*/ 	.word	0xffffffff


	//   ....[15]....
        /*04cc*/ 	.word	0xffffffff


	//   ....[16]....
        /*04d0*/ 	.word	0xffffffff


	//   ....[17]....
        /*04d4*/ 	.word	0xffffffff


	//   ....[18]....
        /*04d8*/ 	.word	0xffffffff


	//   ....[19]....
        /*04dc*/ 	.word	0xffffffff


	//----- nvinfo : EIATTR_COOP_GROUP_INSTR_OFFSETS
	.align		4
.L_2609:
        /*04e0*/ 	.byte	0x04, 0x28
        /*04e2*/ 	.short	(.L_2611 - .L_2610)


	//   ....[0]....
.L_2610:
        /*04e4*/ 	.word	0x00003f80


	//   ....[1]....
        /*04e8*/ 	.word	0x00003fa0


	//   ....[2]....
        /*04ec*/ 	.word	0x00004240


	//   ....[3]....
        /*04f0*/ 	.word	0x00004260


	//   ....[4]....
        /*04f4*/ 	.word	0x00004270


	//   ....[5]....
        /*04f8*/ 	.word	0x00004290


	//   ....[6]....
        /*04fc*/ 	.word	0x00004340


	//   ....[7]....
        /*0500*/ 	.word	0x00004350


	//   ....[8]....
        /*0504*/ 	.word	0x000045a0


	//   ....[9]....
        /*0508*/ 	.word	0x000045c0


	//   ....[10]....
        /*050c*/ 	.word	0x00005090


	//   ....[11]....
        /*0510*/ 	.word	0x000050a0


	//   ....[12]....
        /*0514*/ 	.word	0x000050d0


	//   ....[13]....
        /*0518*/ 	.word	0x000050e0


	//   ....[14]....
        /*051c*/ 	.word	0x00005110


	//   ....[15]....
        /*0520*/ 	.word	0x00005120


	//   ....[16]....
        /*0524*/ 	.word	0x00005150


	//   ....[17]....
        /*0528*/ 	.word	0x00005160


	//   ....[18]....
        /*052c*/ 	.word	0x00005190


	//   ....[19]....
        /*0530*/ 	.word	0x000051a0


	//----- nvinfo : EIATTR_VRC_CTA_INIT_COUNT
	.align		4
.L_2611:
        /*0534*/ 	.byte	0x02, 0x4a
	.zero		1
	.zero		1


	//----- nvinfo : EIATTR_EXIT_INSTR_OFFSETS
	.align		4
        /*0538*/ 	.byte	0x04, 0x1c
        /*053a*/ 	.short	(.L_2613 - .L_2612)


	//   ....[0]....
.L_2612:
        /*053c*/ 	.word	0x000062d0


	//----- nvinfo : EIATTR_MAX_THREADS
	.align		4
.L_2613:
        /*0540*/ 	.byte	0x04, 0x05
        /*0542*/ 	.short	(.L_2615 - .L_2614)
.L_2614:
        /*0544*/ 	.word	0x00000080
        /*0548*/ 	.word	0x00000001
        /*054c*/ 	.word	0x00000001


	//----- nvinfo : EIATTR_CRS_STACK_SIZE
	.align		4
.L_2615:
        /*0550*/ 	.byte	0x04, 0x1e
        /*0552*/ 	.short	(.L_2617 - .L_2616)
.L_2616:
        /*0554*/ 	.word	0x00000000


	//----- nvinfo : EIATTR_CBANK_PARAM_SIZE
	.align		4
.L_2617:
        /*0558*/ 	.byte	0x03, 0x19
        /*055a*/ 	.short	0x0088


	//----- nvinfo : EIATTR_PARAM_CBANK
	.align		4
        /*055c*/ 	.byte	0x04, 0x0a
        /*055e*/ 	.short	(.L_2619 - .L_2618)
	.align		4
.L_2618:
        /*0560*/ 	.word	index@(.nv.constant0._ZN10layer_norm13ln_bwd_kernelINS_13Kernel_traitsI6__halfS2_S2_fjLj25600ELj5ELj1ELj4ELj16ENS_18Kernel_traits_baseILj25600ES2_S2_S2_fjLj128EEEEEEEvNS_9BwdParamsE)
        /*0564*/ 	.short	0x0380
        /*0566*/ 	.short	0x0088


	//----- nvinfo : EIATTR_SW_WAR
	.align		4
.L_2619:
        /*0568*/ 	.byte	0x04, 0x36
        /*056a*/ 	.short	(.L_2621 - .L_2620)
.L_2620:
        /*056c*/ 	.word	0x00000008
.L_2621:


//--------------------- .nv.info._ZN10layer_norm22ln_bwd_finalize_kernelINS_22Kernel_traits_finalizeILj25600EffffjLj1024ELj4ENS_18Kernel_traits_baseILj25600EffffjLj1024EEEEEEEvNS_9BwdParamsE --------------------------
	.section	.nv.info._ZN10layer_norm22ln_bwd_finalize_kernelINS_22Kernel_traits_finalizeILj25600EffffjLj1024ELj4ENS_18Kernel_traits_baseILj25600EffffjLj1024EEEEEEEvNS_9BwdParamsE,"",@"SHT_CUDA_INFO"
	.sectionflags	@""
	.align	4


	//----- nvinfo : EIATTR_CUDA_API_VERSION
	.align		4
        /*0000*/ 	.byte	0x04, 0x37
        /*0002*/ 	.short	(.L_2623 - .L_2622)
.L_2622:
        /*0004*/ 	.word	0x00000082


	//----- nvinfo : EIATTR_KPARAM_INFO
	.align		4
.L_2623:
        /*0008*/ 	.byte	0x04, 0x17
        /*000a*/ 	.short	(.L_2625 - .L_2624)
.L_2624:
        /*000c*/ 	.word	0x00000000
        /*0010*/ 	.short	0x0000
        /*0012*/ 	.short	0x0000
        /*0014*/ 	.byte	0x00, 0xf0, 0x21, 0x02


	//----- nvinfo : EIATTR_SPARSE_MMA_MASK
	.align		4
.L_2625:
        /*0018*/ 	.byte	0x03, 0x50
        /*001a*/ 	.short	0x0000


	//----- nvinfo : EIATTR_MAXREG_COUNT
	.align		4
        /*001c*/ 	.byte	0x03, 0x1b
        /*001e*/ 	.short	0x0040


	//----- nvinfo : EIATTR_NUM_BARRIERS
	.align		4
        /*0020*/ 	.byte	0x02, 0x4c
        /*0022*/ 	.byte	0x01
	.zero		1


	//----- nvinfo : EIATTR_MERCURY_ISA_VERSION
	.align		4
        /*0024*/ 	.byte	0x03, 0x5f
        /*0026*/ 	.short	0x0101


	//----- nvinfo : EIATTR_COOP_GROUP_MASK_REGIDS
	.align		4
        /*0028*/ 	.byte	0x04, 0x29
        /*002a*/ 	.short	(.L_2627 - .L_2626)


	//   ....[0]....
.L_2626:
        /*002c*/ 	.word	0xffffffff


	//   ....[1]....
        /*0030*/ 	.word	0xffffffff


	//   ....[2]....
        /*0034*/ 	.word	0xffffffff


	//   ....[3]....
        /*0038*/ 	.word	0xffffffff


	//   ....[4]....
        /*003c*/ 	.word	0xffffffff


	//   ....[5]....
        /*0040*/ 	.word	0xffffffff


	//   ....[6]....
        /*0044*/ 	.word	0xffffffff


	//   ....[7]....
        /*0048*/ 	.word	0xffffffff


	//   ....[8]....
        /*004c*/ 	.word	0xffffffff


	//   ....[9]....
        /*0050*/ 	.word	0xffffffff


	//----- nvinfo : EIATTR_COOP_GROUP_INSTR_OFFSETS
	.align		4
.L_2627:
        /*0054*/ 	.byte	0x04, 0x28
        /*0056*/ 	.short	(.L_2629 - .L_2628)


	//   ....[0]....
.L_2628:
        /*0058*/ 	.word	0x00001270


	//   ....[1]....
        /*005c*/ 	.word	0x00001280


	//   ....[2]....
        /*0060*/ 	.word	0x000012b0


	//   ....[3]....
        /*0064*/ 	.word	0x000012c0


	//   ....[4]....
        /*0068*/ 	.word	0x000012f0


	//   ....[5]....
        /*006c*/ 	.word	0x00001300


	//   ....[6]....
        /*0070*/ 	.word	0x00001330


	//   ....[7]....
        /*0074*/ 	.word	0x00001340


	//   ....[8]....
        /*0078*/ 	.word	0x00001370


	//   ....[9]....
        /*007c*/ 	.word	0x00001380


	//----- nvinfo : EIATTR_VRC_CTA_INIT_COUNT
	.align		4
.L_2629:
        /*0080*/ 	.byte	0x02, 0x4a
	.zero		1
	.zero		1


	//----- nvinfo : EIATTR_EXIT_INSTR_OFFSETS
	.align		4
        /*0084*/ 	.byte	0x04, 0x1c
        /*0086*/ 	.short	(.L_2631 - .L_2630)


	//   ....[0]....
.L_2630:
        /*0088*/ 	.word	0x00000060


	//   ....[1]....
        /*008c*/ 	.word	0x000013e0


	//   ....[2]....
        /*0090*/ 	.word	0x00001490


	//----- nvinfo : EIATTR_MAX_THREADS
	.align		4
.L_2631:
        /*0094*/ 	.byte	0x04, 0x05
        /*0096*/ 	.short	(.L_2633 - .L_2632)
.L_2632:
        /*0098*/ 	.word	0x00000400
        /*009c*/ 	.word	0x00000001
        /*00a0*/ 	.word	0x00000001


	//----- nvinfo : EIATTR_CRS_STACK_SIZE
	.align		4
.L_2633:
        /*00a4*/ 	.byte	0x04, 0x1e
        /*00a6*/ 	.short	(.L_2635 - .L_2634)
.L_2634:
        /*00a8*/ 	.word	0x00000000


	//----- nvinfo : EIATTR_CBANK_PARAM_SIZE
	.align		4
.L_2635:
        /*00ac*/ 	.byte	0x03, 0x19
        /*00ae*/ 	.short	0x0088


	//----- nvinfo : EIATTR_PARAM_CBANK
	.align		4
        /*00b0*/ 	.byte	0x04, 0x0a
        /*00b2*/ 	.short	(.L_2637 - .L_2636)
	.align		4
.L_2636:
        /*00b4*/ 	.word	index@(.nv.constant0._ZN10layer_norm22ln_bwd_finalize_kernelINS_22Kernel_traits_finalizeILj25600EffffjLj1024ELj4ENS_18Kernel_traits_baseILj25600EffffjLj1024EEEEEEEvNS_9BwdParamsE)
        /*00b8*/ 	.short	0x0380
        /*00ba*/ 	.short	0x0088


	//----- nvinfo : EIATTR_SW_WAR
	.align		4
.L_2637:
        /*00bc*/ 	.byte	0x04, 0x36
        /*00be*/ 	.short	(.L_2639 - .L_2638)
.L_2638:
        /*00c0*/ 	.word	0x00000008
.L_2639:


//--------------------- .nv.info._ZN10layer_norm13ln_bwd_kernelINS_13Kernel_traitsIffffjLj25600ELj5ELj1ELj4ELj16ENS_18Kernel_traits_baseILj25600EffffjLj128EEEEEEEvNS_9BwdParamsE --------------------------
	.section	.nv.info._ZN10layer_norm13ln_bwd_kernelINS_13Kernel_traitsIffffjLj25600ELj5ELj1ELj4ELj16ENS_18Kernel_traits_baseILj25600EffffjLj128EEEEEEEvNS_9BwdParamsE,"",@"SHT_CUDA_INFO"
	.sectionflags	@""
	.align	4


	//----- nvinfo : EIATTR_CUDA_API_VERSION
	.align		4
        /*0000*/ 	.byte	0x04, 0x37
        /*0002*/ 	.short	(.L_2641 - .L_2640)
.L_2640:
        /*0004*/ 	.word	0x00000082


	//----- nvinfo : EIATTR_KPARAM_INFO
	.align		4
.L_2641:
        /*0008*/ 	.byte	0x04, 0x17
        /*000a*/ 	.short	(.L_2643 - .L_2642)
.L_2642:
        /*000c*/ 	.word	0x00000000
        /*0010*/ 	.short	0x0000
        /*0012*/ 	.short	0x0000
        /*0014*/ 	.byte	0x00, 0xf0, 0x21, 0x02


	//----- nvinfo : EIATTR_SPARSE_MMA_MASK
	.align		4
.L_2643:
        /*0018*/ 	.byte	0x03, 0x50
        /*001a*/ 	.short	0x0000


	//----- nvinfo : EIATTR_MAXREG_COUNT
	.align		4
        /*001c*/ 	.byte	0x03, 0x1b
        /*001e*/ 	.short	0x00ff


	//----- nvinfo : EIATTR_NUM_BARRIERS
	.align		4
        /*0020*/ 	.byte	0x02, 0x4c
        /*0022*/ 	.byte	0x01
	.zero		1


	//----- nvinfo : EIATTR_ANNOTATIONS
	.align		4
        /*0024*/ 	.byte	0x04, 0x55
        /*0026*/ 	.short	(.L_2645 - .L_2644)


	//   ....[0]....
.L_2644:
        /* <DEDUP_REMOVED lines=85> */


	//----- nvinfo : EIATTR_MERCURY_ISA_VERSION
	.align		4
.L_2645:
        /*0568*/ 	.byte	0x03, 0x5f
        /*056a*/ 	.short	0x0101


	//----- nvinfo : EIATTR_COOP_GROUP_MASK_REGIDS
	.align		4
        /*056c*/ 	.byte	0x04, 0x29
        /*056e*/ 	.short	(.L_2647 - .L_2646)


	//   ....[0]....
.L_2646:
        /*0570*/ 	.word	0xffffffff


	//   ....[1]....
        /*0574*/ 	.word	0xffffffff


	//   ....[2]....
        /*0578*/ 	.word	0xffffffff


	//   ....[3]....
        /*057c*/ 	.word	0xffffffff


	//   ....[4]....
        /*0580*/ 	.word	0xffffffff


	//   ....[5]....
        /*0584*/ 	.word	0xffffffff


	//   ....[6]....
        /*0588*/ 	.word	0xffffffff


	//   ....[7]....
        /*058c*/ 	.word	0xffffffff


	//   ....[8]....
        /*0590*/ 	.word	0xffffffff


	//   ....[9]....
        /*0594*/ 	.word	0xffffffff


	//   ....[10]....
        /*0598*/ 	.word	0xffffffff


	//   ....[11]....
        /*059c*/ 	.word	0xffffffff


	//   ....[12]....
        /*05a0*/ 	.word	0xffffffff


	//   ....[13]....
        /*05a4*/ 	.word	0xffffffff


	//   ....[14]....
        /*05a8*/ 	.word	0xffffffff


	//   ....[15]....
        /*05ac*/ 	.word	0xffffffff


	//   ....[16]....
        /*05b0*/ 	.word	0xffffffff


	//   ....[17]....
        /*05b4*/ 	.word	0xffffffff


	//   ....[18]....
        /*05b8*/ 	.word	0xffffffff


	//   ....[19]....
        /*05bc*/ 	.word	0xffffffff


	//----- nvinfo : EIATTR_COOP_GROUP_INSTR_OFFSETS
	.align		4
.L_2647:
        /*05c0*/ 	.byte	0x04, 0x28
        /*05c2*/ 	.short	(.L_2649 - .L_2648)


	//   ....[0]....
.L_2648:
        /*05c4*/ 	.word	0x00002e40


	//   ....[1]....
        /*05c8*/ 	.word	0x00002e50


	//   ....[2]....
        /*05cc*/ 	.word	0x00002fb0


	//   ....[3]....
        /*05d0*/ 	.word	0x00002fd0


	//   ....[4]....
        /*05d4*/ 	.word	0x00003020


	//   ....[5]....
        /*05d8*/ 	.word	0x00003040


	//   ....[6]....
        /*05dc*/ 	.word	0x00003400


	//   ....[7]....
        /*05e0*/ 	.word	0x00003410


	//   ....[8]....
        /*05e4*/ 	.word	0x00003590


	//   ....[9]....
        /*05e8*/ 	.word	0x000035a0


	//   ....[10]....
        /*05ec*/ 	.word	0x00004020


	//   ....[11]....
        /*05f0*/ 	.word	0x00004030


	//   ....[12]....
        /*05f4*/ 	.word	0x00004060


	//   ....[13]....
        /*05f8*/ 	.word	0x00004080


	//   ....[14]....
        /*05fc*/ 	.word	0x000040a0


	//   ....[15]....
        /*0600*/ 	.word	0x000040c0


	//   ....[16]....
        /*0604*/ 	.word	0x000040e0


	//   ....[17]....
        /*0608*/ 	.word	0x00004100


	//   ....[18]....
        /*060c*/ 	.word	0x00004120


	//   ....[19]....
        /*0610*/ 	.word	0x00004140


	//----- nvinfo : EIATTR_VRC_CTA_INIT_COUNT
	.align		4
.L_2649:
        /*0614*/ 	.byte	0x02, 0x4a
	.zero		1
	.zero		1


	//----- nvinfo : EIATTR_EXIT_INSTR_OFFSETS
	.align		4
        /*0618*/ 	.byte	0x04, 0x1c
        /*061a*/ 	.short	(.L_2651 - .L_2650)


	//   ....[0]....
.L_2650:
        /*061c*/ 	.word	0x000051b0


	//----- nvinfo : EIATTR_MAX_THREADS
	.align		4
.L_2651:
        /*0620*/ 	.byte	0x04, 0x05
        /*0622*/ 	.short	(.L_2653 - .L_2652)
.L_2652:
        /*0624*/ 	.word	0x00000080
        /*0628*/ 	.word	0x00000001
        /*062c*/ 	.word	0x00000001


	//----- nvinfo : EIATTR_CRS_STACK_SIZE
	.align		4
.L_2653:
        /*0630*/ 	.byte	0x04, 0x1e
        /*0632*/ 	.short	(.L_2655 - .L_2654)
.L_2654:
        /*0634*/ 	.word	0x00000000


	//----- nvinfo : EIATTR_CBANK_PARAM_SIZE
	.align		4
.L_2655:
        /*0638*/ 	.byte	0x03, 0x19
        /*063a*/ 	.short	0x0088


	//----- nvinfo : EIATTR_PARAM_CBANK
	.align		4
        /*063c*/ 	.byte	0x04, 0x0a
        /*063e*/ 	.short	(.L_2657 - .L_2656)
	.align		4
.L_2656:
        /*0640*/ 	.word	index@(.nv.constant0._ZN10layer_norm13ln_bwd_kernelINS_13Kernel_traitsIffffjLj25600ELj5ELj1ELj4ELj16ENS_18Kernel_traits_baseILj25600EffffjLj128EEEEEEEvNS_9BwdParamsE)
        /*0644*/ 	.short	0x0380
        /*0646*/ 	.short	0x0088


	//----- nvinfo : EIATTR_SW_WAR
	.align		4
.L_2657:
        /*0648*/ 	.byte	0x04, 0x36
        /*064a*/ 	.short	(.L_2659 - .L_2658)
.L_2658:
        /*064c*/ 	.word	0x00000008
.L_2659:


//--------------------- .nv.info._ZN10layer_norm22ln_bwd_finalize_kernelINS_22Kernel_traits_finalizeILj24576E13__nv_bfloat16fS2_fjLj1024ELj4ENS_18Kernel_traits_baseILj24576ES2_fS2_fjLj1024EEEEEEEvNS_9BwdParamsE --------------------------
	.section	.nv.info._ZN10layer_norm22ln_bwd_finalize_kernelINS_22Kernel_traits_finalizeILj24576E13__nv_bfloat16fS2_fjLj1024ELj4ENS_18Kernel_traits_baseILj24576ES2_fS2_fjLj1024EEEEEEEvNS_9BwdParamsE,"",@"SHT_CUDA_INFO"
	.sectionflags	@""
	.align	4


	//----- nvinfo : EIATTR_CUDA_API_VERSION
	.align		4
        /*0000*/ 	.byte	0x04, 0x37
        /*0002*/ 	.short	(.L_2661 - .L_2660)
.L_2660:
        /*0004*/ 	.word	0x00000082


	//----- nvinfo : EIATTR_KPARAM_INFO
	.align		4
.L_2661:
        /*0008*/ 	.byte	0x04, 0x17
        /*000a*/ 	.short	(.L_2663 - .L_2662)
.L_2662:
        /*000c*/ 	.word	0x00000000
        /*0010*/ 	.short	0x0000
        /*0012*/ 	.short	0x0000
        /*0014*/ 	.byte	0x00, 0xf0, 0x21, 0x02


	//----- nvinfo : EIATTR_SPARSE_MMA_MASK
	.align		4
.L_2663:
        /*0018*/ 	.byte	0x03, 0x50
        /*001a*/ 	.short	0x0000


	//----- nvinfo : EIATTR_MAXREG_COUNT
	.align		4
        /*001c*/ 	.byte	0x03, 0x1b
        /*001e*/ 	.short	0x0040


	//----- nvinfo : EIATTR_NUM_BARRIERS
	.align		4
        /*0020*/ 	.byte	0x02, 0x4c
        /*0022*/ 	.byte	0x01
	.zero		1


	//----- nvinfo : EIATTR_MERCURY_ISA_VERSION
	.align		4
        /*0024*/ 	.byte	0x03, 0x5f
        /*0026*/ 	.short	0x0101


	//----- nvinfo : EIATTR_COOP_GROUP_MASK_REGIDS
	.align		4
        /*0028*/ 	.byte	0x04, 0x29
        /*002a*/ 	.short	(.L_2665 - .L_2664)


	//   ....[0]....
.L_2664:
        /*002c*/ 	.word	0xffffffff


	//   ....[1]....
        /*0030*/ 	.word	0xffffffff


	//   ....[2]....
        /*0034*/ 	.word	0xffffffff


	//   ....[3]....
        /*0038*/ 	.word	0xffffffff


	//   ....[4]....
        /*003c*/ 	.word	0xffffffff


	//   ....[5]....
        /*0040*/ 	.word	0xffffffff


	//   ....[6]....
        /*0044*/ 	.word	0xffffffff


	//   ....[7]....
        /*0048*/ 	.word	0xffffffff


	//   ....[8]....
        /*004c*/ 	.word	0xffffffff


	//   ....[9]....
        /*0050*/ 	.word	0xffffffff


	//----- nvinfo : EIATTR_COOP_GROUP_INSTR_OFFSETS
	.align		4
.L_2665:
        /*0054*/ 	.byte	0x04, 0x28
        /*0056*/ 	.short	(.L_2667 - .L_2666)


	//   ....[0]....
.L_2666:
        /*0058*/ 	.word	0x00001270


	//   ....[1]....
        /*005c*/ 	.word	0x00001280


	//   ....[2]....
        /*0060*/ 	.word	0x000012b0


	//   ....[3]....
        /*0064*/ 	.word	0x000012c0


	//   ....[4]....
        /*0068*/ 	.word	0x000012f0


	//   ....[5]....
        /*006c*/ 	.word	0x00001300


	//   ....[6]....
        /*0070*/ 	.word	0x00001330


	//   ....[7]....
        /*0074*/ 	.word	0x00001340


	//   ....[8]....
        /*0078*/ 	.word	0x00001370


	//   ....[9]....
        /*007c*/ 	.word	0x00001380


	//----- nvinfo : EIATTR_VRC_CTA_INIT_COUNT
	.align		4
.L_2667:
        /*0080*/ 	.byte	0x02, 0x4a
	.zero		1
	.zero		1


	//----- nvinfo : EIATTR_EXIT_INSTR_OFFSETS
	.align		4
        /*0084*/ 	.byte	0x04, 0x1c
        /*0086*/ 	.short	(.L_2669 - .L_2668)


	//   ....[0]....
.L_2668:
        /*0088*/ 	.word	0x00000060


	//   ....[1]....
        /*008c*/ 	.word	0x000013e0


	//   ....[2]....
        /*0090*/ 	.word	0x000014b0


	//----- nvinfo : EIATTR_MAX_THREADS
	.align		4
.L_2669:
        /*0094*/ 	.byte	0x04, 0x05
        /*0096*/ 	.short	(.L_2671 - .L_2670)
.L_2670:
        /*0098*/ 	.word	0x00000400
        /*009c*/ 	.word	0x00000001
        /*00a0*/ 	.word	0x00000001


	//----- nvinfo : EIATTR_CRS_STACK_SIZE
	.align		4
.L_2671:
        /*00a4*/ 	.byte	0x04, 0x1e
        /*00a6*/ 	.short	(.L_2673 - .L_2672)
.L_2672:
        /*00a8*/ 	.word	0x00000000


	//----- nvinfo : EIATTR_CBANK_PARAM_SIZE
	.align		4
.L_2673:
        /*00ac*/ 	.byte	0x03, 0x19
        /*00ae*/ 	.short	0x0088


	//----- nvinfo : EIATTR_PARAM_CBANK
	.align		4
        /*00b0*/ 	.byte	0x04, 0x0a
        /*00b2*/ 	.short	(.L_2675 - .L_2674)
	.align		4
.L_2674:
        /*00b4*/ 	.word	index@(.nv.constant0._ZN10layer_norm22ln_bwd_finalize_kernelINS_22Kernel_traits_finalizeILj24576E13__nv_bfloat16fS2_fjLj1024ELj4ENS_18Kernel_traits_baseILj24576ES2_fS2_fjLj1024EEEEEEEvNS_9BwdParamsE)
        /*00b8*/ 	.short	0x0380
        /*00ba*/ 	.short	0x0088


	//----- nvinfo : EIATTR_SW_WAR
	.align		4
.L_2675:
        /*00bc*/ 	.byte	0x04, 0x36
        /*00be*/ 	.short	(.L_2677 - .L_2676)
.L_2676:
        /*00c0*/ 	.word	0x00000008
.L_2677:


//--------------------- .nv.info._ZN10layer_norm13ln_bwd_kernelINS_13Kernel_traitsI13__nv_bfloat16fS2_fjLj24576ELj4ELj1ELj8ELj16ENS_18Kernel_traits_baseILj24576ES2_fS2_fjLj256EEEEEEEvNS_9BwdParamsE --------------------------
	.section	.nv.info._ZN10layer_norm13ln_bwd_kernelINS_13Kernel_traitsI13__nv_bfloat16fS2_fjLj24576ELj4ELj1ELj8ELj16ENS_18Kernel_traits_baseILj24576ES2_fS2_fjLj256EEEEEEEvNS_9BwdParamsE,"",@"SHT_CUDA_INFO"
	.sectionflags	@""
	.align	4


	//----- nvinfo : EIATTR_CUDA_API_VERSION
	.align		4
        /*0000*/ 	.byte	0x04, 0x37
        /*0002*/ 	.short	(.L_2679 - .L_2678)
.L_2678:
        /*0004*/ 	.word	0x00000082


	//----- nvinfo : EIATTR_KPARAM_INFO
	.align		4
.L_2679:
        /*0008*/ 	.byte	0x04, 0x17
        /*000a*/ 	.short	(.L_2681 - .L_2680)
.L_2680:
        /*000c*/ 	.word	0x00000000
        /*0010*/ 	.short	0x0000
        /*0012*/ 	.short	0x0000
        /*0014*/ 	.byte	0x00, 0xf0, 0x21, 0x02


	//----- nvinfo : EIATTR_SPARSE_MMA_MASK
	.align		4
.L_2681:
        /*0018*/ 	.byte	0x03, 0x50
        /*001a*/ 	.short	0x0000


	//----- nvinfo : EIATTR_MAXREG_COUNT
	.align		4
        /*001c*/ 	.byte	0x03, 0x1b
        /*001e*/ 	.short	0x00ff


	//----- nvinfo : EIATTR_NUM_BARRIERS
	.align		4
        /*0020*/ 	.byte	0x02, 0x4c
        /*0022*/ 	.byte	0x01
	.zero		1


	//----- nvinfo : EIATTR_MERCURY_ISA_VERSION
	.align		4
        /*0024*/ 	.byte	0x03, 0x5f
        /*0026*/ 	.short	0x0101


	//----- nvinfo : EIATTR_COOP_GROUP_MASK_REGIDS
	.align		4
        /*0028*/ 	.byte	0x04, 0x29
        /*002a*/ 	.short	(.L_2683 - .L_2682)


	//   ....[0]....
.L_2682:
        /*002c*/ 	.word	0xffffffff


	//   ....[1]....
        /*0030*/ 	.word	0xffffffff


	//   ....[2]....
        /*0034*/ 	.word	0xffffffff


	//   ....[3]....
        /*0038*/ 	.word	0xffffffff


	//   ....[4]....
        /*003c*/ 	.word	0xffffffff


	//   ....[5]....
        /*0040*/ 	.word	0xffffffff


	//   ....[6]....
        /*0044*/ 	.word	0xffffffff


	//   ....[7]....
        /*0048*/ 	.word	0xffffffff


	//   ....[8]....
        /*004c*/ 	.word	0xffffffff


	//   ....[9]....
        /*0050*/ 	.word	0xffffffff


	//   ....[10]....
        /*0054*/ 	.word	0xffffffff


	//   ....[11]....
        /*0058*/ 	.word	0xffffffff


	//   ....[12]....
        /*005c*/ 	.word	0xffffffff


	//   ....[13]....
        /*0060*/ 	.word	0xffffffff


	//   ....[14]....
        /*0064*/ 	.word	0xffffffff


	//   ....[15]....
        /*0068*/ 	.word	0xffffffff


	//   ....[16]....
        /*006c*/ 	.word	0xffffffff


	//   ....[17]....
        /*0070*/ 	.word	0xffffffff


	//   ....[18]....
        /*0074*/ 	.word	0xffffffff


	//   ....[19]....
        /*0078*/ 	.word	0xffffffff


	//----- nvinfo : EIATTR_COOP_GROUP_INSTR_OFFSETS
	.align		4
.L_2683:
        /*007c*/ 	.byte	0x04, 0x28
        /*007e*/ 	.short	(.L_2685 - .L_2684)


	//   ....[0]....
.L_2684:
        /*0080*/ 	.word	0x00002ad0


	//   ....[1]....
        /*0084*/ 	.word	0x00002b10


	//   ....[2]....
        /*0088*/ 	.word	0x00002ca0


	//   ....[3]....
        /*008c*/ 	.word	0x00002ce0


	//   ....[4]....
        /*0090*/ 	.word	0x00002e70


	//   ....[5]....
        /*0094*/ 	.word	0x00002eb0


	//   ....[6]....
        /*0098*/ 	.word	0x00002f00


	//   ....[7]....
        /*009c*/ 	.word	0x00002f10


	//   ....[8]....
        /*00a0*/ 	.word	0x00002f40


	//   ....[9]....
        /*00a4*/ 	.word	0x00002f50


	//   ....[10]....
        /*00a8*/ 	.word	0x00003640


	//   ....[11]....
        /*00ac*/ 	.word	0x00003650


	//   ....[12]....
        /*00b0*/ 	.word	0x00003680


	//   ....[13]....
        /*00b4*/ 	.word	0x00003690


	//   ....[14]....
        /*00b8*/ 	.word	0x000036c0


	//   ....[15]....
        /*00bc*/ 	.word	0x000036d0


	//   ....[16]....
        /*00c0*/ 	.word	0x00003700


	//   ....[17]....
        /*00c4*/ 	.word	0x00003710


	//   ....[18]....
        /*00c8*/ 	.word	0x00003740


	//   ....[19]....
        /*00cc*/ 	.word	0x00003750


	//----- nvinfo : EIATTR_VRC_CTA_INIT_COUNT
	.align		4
.L_2685:
        /*00d0*/ 	.byte	0x02, 0x4a
	.zero		1
	.zero		1


	//----- nvinfo : EIATTR_EXIT_INSTR_OFFSETS
	.align		4
        /*00d4*/ 	.byte	0x04, 0x1c
        /*00d6*/ 	.short	(.L_2687 - .L_2686)


	//   ....[0]....
.L_2686:
        /*00d8*/ 	.word	0x000041c0


	//----- nvinfo : EIATTR_MAX_THREADS
	.align		4
.L_2687:
        /*00dc*/ 	.byte	0x04, 0x05
        /*00de*/ 	.short	(.L_2689 - .L_2688)
.L_2688:
        /*00e0*/ 	.word	0x00000100
        /*00e4*/ 	.word	0x00000001
        /*00e8*/ 	.word	0x00000001


	//----- nvinfo : EIATTR_CRS_STACK_SIZE
	.align		4
.L_2689:
        /*00ec*/ 	.byte	0x04, 0x1e
        /*00ee*/ 	.short	(.L_2691 - .L_2690)
.L_2690:
        /*00f0*/ 	.word	0x00000000


	//----- nvinfo : EIATTR_CBANK_PARAM_SIZE
	.align		4
.L_2691:
        /*00f4*/ 	.byte	0x03, 0x19
        /*00f6*/ 	.short	0x0088


	//----- nvinfo : EIATTR_PARAM_CBANK
	.align		4
        /*00f8*/ 	.byte	0x04, 0x0a
        /*00fa*/ 	.short	(.L_2693 - .L_2692)
	.align		4
.L_2692:
        /*00fc*/ 	.word	index@(.nv.constant0._ZN10layer_norm13ln_bwd_kernelINS_13Kernel_traitsI13__nv_bfloat16fS2_fjLj24576ELj4ELj1ELj8ELj16ENS_18Kernel_traits_baseILj24576ES2_fS2_fjLj256EEEEEEEvNS_9BwdParamsE)
        /*0100*/ 	.short	0x0380
        /*0102*/ 	.short	0x0088


	//----- nvinfo : EIATTR_SW_WAR
	.align		4
.L_2693:
        /*0104*/ 	.byte	0x04, 0x36
        /*0106*/ 	.short	(.L_2695 - .L_2694)
.L_2694:
        /*0108*/ 	.word	0x00000008
.L_2695:


//--------------------- .nv.info._ZN10layer_norm22ln_bwd_finalize_kernelINS_22Kernel_traits_finalizeILj24576E13__nv_bfloat16S2_S2_fjLj1024ELj4ENS_18Kernel_traits_baseILj24576ES2_S2_S2_fjLj1024EEEEEEEvNS_9BwdParamsE --------------------------
	.section	.nv.info._ZN10layer_norm22ln_bwd_finalize_kernelINS_22Kernel_traits_finalizeILj24576E13__nv_bfloat16S2_S2_fjLj1024ELj4ENS_18Kernel_traits_baseILj24576ES2_S2_S2_fjLj1024EEEEEEEvNS_9BwdParamsE,"",@"SHT_CUDA_INFO"
	.sectionflags	@""
	.align	4


	//----- nvinfo : EIATTR_CUDA_API_VERSION
	.align		4
        /*0000*/ 	.byte	0x04, 0x37
        /*0002*/ 	.short	(.L_2697 - .L_2696)
.L_2696:
        /*0004*/ 	.word	0x00000082


	//----- nvinfo : EIATTR_KPARAM_INFO
	.align		4
.L_2697:
        /*0008*/ 	.byte	0x04, 0x17
        /*000a*/ 	.short	(.L_2699 - .L_2698)
.L_2698:
        /*000c*/ 	.word	0x00000000
        /*0010*/ 	.short	0x0000
        /*0012*/ 	.short	0x0000
        /*0014*/ 	.byte	0x00, 0xf0, 0x21, 0x02


	//----- nvinfo : EIATTR_SPARSE_MMA_MASK
	.align		4
.L_2699:
        /*0018*/ 	.byte	0x03, 0x50
        /*001a*/ 	.short	0x0000


	//----- nvinfo : EIATTR_MAXREG_COUNT
	.align		4
        /*001c*/ 	.byte	0x03, 0x1b
        /*001e*/ 	.short	0x0040


	//----- nvinfo : EIATTR_NUM_BARRIERS
	.align		4
        /*0020*/ 	.byte	0x02, 0x4c
        /*0022*/ 	.byte	0x01
	.zero		1


	//----- nvinfo : EIATTR_MERCURY_ISA_VERSION
	.align		4
        /*0024*/ 	.byte	0x03, 0x5f
        /*0026*/ 	.short	0x0101


	//----- nvinfo : EIATTR_COOP_GROUP_MASK_REGIDS
	.align		4
        /*0028*/ 	.byte	0x04, 0x29
        /*002a*/ 	.short	(.L_2701 - .L_2700)


	//   ....[0]....
.L_2700:
        /*002c*/ 	.word	0xffffffff


	//   ....[1]....
        /*0030*/ 	.word	0xffffffff


	//   ....[2]....
        /*0034*/ 	.word	0xffffffff


	//   ....[3]....
        /*0038*/ 	.word	0xffffffff


	//   ....[4]....
        /*003c*/ 	.word	0xffffffff


	//   ....[5]....
        /*0040*/ 	.word	0xffffffff


	//   ....[6]....
        /*0044*/ 	.word	0xffffffff


	//   ....[7]....
        /*0048*/ 	.word	0xffffffff


	//   ....[8]....
        /*004c*/ 	.word	0xffffffff


	//   ....[9]....
        /*0050*/ 	.word	0xffffffff


	//----- nvinfo : EIATTR_COOP_GROUP_INSTR_OFFSETS
	.align		4
.L_2701:
        /*0054*/ 	.byte	0x04, 0x28
        /*0056*/ 	.short	(.L_2703 - .L_2702)


	//   ....[0]....
.L_2702:
        /*0058*/ 	.word	0x00001270


	//   ....[1]....
        /*005c*/ 	.word	0x00001280


	//   ....[2]....
        /*0060*/ 	.word	0x000012b0


	//   ....[3]....
        /*0064*/ 	.word	0x000012c0


	//   ....[4]....
        /*0068*/ 	.word	0x000012f0


	//   ....[5]....
        /*006c*/ 	.word	0x00001300


	//   ....[6]....
        /*0070*/ 	.word	0x00001330


	//   ....[7]....
        /*0074*/ 	.word	0x00001340


	//   ....[8]....
        /*0078*/ 	.word	0x00001370


	//   ....[9]....
        /*007c*/ 	.word	0x00001380


	//----- nvinfo : EIATTR_VRC_CTA_INIT_COUNT
	.align		4
.L_2703:
        /*0080*/ 	.byte	0x02, 0x4a
	.zero		1
	.zero		1


	//----- nvinfo : EIATTR_EXIT_INSTR_OFFSETS
	.align		4
        /*0084*/ 	.byte	0x04, 0x1c
        /*0086*/ 	.short	(.L_2705 - .L_2704)


	//   ....[0]....
.L_2704:
        /*0088*/ 	.word	0x00000060


	//   ....[1]....
        /*008c*/ 	.word	0x000013e0


	//   ....[2]....
        /*0090*/ 	.word	0x000014b0


	//----- nvinfo : EIATTR_MAX_THREADS
	.align		4
.L_2705:
        /*0094*/ 	.byte	0x04, 0x05
        /*0096*/ 	.short	(.L_2707 - .L_2706)
.L_2706:
        /*0098*/ 	.word	0x00000400
        /*009c*/ 	.word	0x00000001
        /*00a0*/ 	.word	0x00000001


	//----- nvinfo : EIATTR_CRS_STACK_SIZE
	.align		4
.L_2707:
        /*00a4*/ 	.byte	0x04, 0x1e
        /*00a6*/ 	.short	(.L_2709 - .L_2708)
.L_2708:
        /*00a8*/ 	.word	0x00000000


	//----- nvinfo : EIATTR_CBANK_PARAM_SIZE
	.align		4
.L_2709:
        /*00ac*/ 	.byte	0x03, 0x19
        /*00ae*/ 	.short	0x0088


	//----- nvinfo : EIATTR_PARAM_CBANK
	.align		4
        /*00b0*/ 	.byte	0x04, 0x0a
        /*00b2*/ 	.short	(.L_2711 - .L_2710)
	.align		4
.L_2710:
        /*00b4*/ 	.word	index@(.nv.constant0._ZN10layer_norm22ln_bwd_finalize_kernelINS_22Kernel_traits_finalizeILj24576E13__nv_bfloat16S2_S2_fjLj1024ELj4ENS_18Kernel_traits_baseILj24576ES2_S2_S2_fjLj1024EEEEEEEvNS_9BwdParamsE)
        /*00b8*/ 	.short	0x0380
        /*00ba*/ 	.short	0x0088


	//----- nvinfo : EIATTR_SW_WAR
	.align		4
.L_2711:
        /*00bc*/ 	.byte	0x04, 0x36
        /*00be*/ 	.short	(.L_2713 - .L_2712)
.L_2712:
        /*00c0*/ 	.word	0x00000008
.L_2713:


//--------------------- .nv.info._ZN10layer_norm13ln_bwd_kernelINS_13Kernel_traitsI13__nv_bfloat16S2_S2_fjLj24576ELj4ELj1ELj8ELj16ENS_18Kernel_traits_baseILj24576ES2_S2_S2_fjLj256EEEEEEEvNS_9BwdParamsE --------------------------
	.section	.nv.info._ZN10layer_norm13ln_bwd_kernelINS_13Kernel_traitsI13__nv_bfloat16S2_S2_fjLj24576ELj4ELj1ELj8ELj16ENS_18Kernel_traits_baseILj24576ES2_S2_S2_fjLj256EEEEEEEvNS_9BwdParamsE,"",@"SHT_CUDA_INFO"
	.sectionflags	@""
	.align	4


	//----- nvinfo : EIATTR_CUDA_API_VERSION
	.align		4
        /*0000*/ 	.byte	0x04, 0x37
        /*0002*/ 	.short	(.L_2715 - .L_2714)
.L_2714:
        /*0004*/ 	.word	0x00000082


	//----- nvinfo : EIATTR_KPARAM_INFO
	.align		4
.L_2715:
        /*0008*/ 	.byte	0x04, 0x17
        /*000a*/ 	.short	(.L_2717 - .L_2716)
.L_2716:
        /*000c*/ 	.word	0x00000000
        /*0010*/ 	.short	0x0000
        /*0012*/ 	.short	0x0000
        /*0014*/ 	.byte	0x00, 0xf0, 0x21, 0x02


	//----- nvinfo : EIATTR_SPARSE_MMA_MASK
	.align		4
.L_2717:
        /*0018*/ 	.byte	0x03, 0x50
        /*001a*/ 	.short	0x0000


	//----- nvinfo : EIATTR_MAXREG_COUNT
	.align		4
        /*001c*/ 	.byte	0x03, 0x1b
        /*001e*/ 	.short	0x00ff


	//----- nvinfo : EIATTR_NUM_BARRIERS
	.align		4
        /*0020*/ 	.byte	0x02, 0x4c
        /*0022*/ 	.byte	0x01
	.zero		1


	//----- nvinfo : EIATTR_MERCURY_ISA_VERSION
	.align		4
        /*0024*/ 	.byte	0x03, 0x5f
        /*0026*/ 	.short	0x0101


	//----- nvinfo : EIATTR_COOP_GROUP_MASK_REGIDS
	.align		4
        /*0028*/ 	.byte	0x04, 0x29
        /*002a*/ 	.short	(.L_2719 - .L_2718)


	//   ....[0]....
.L_2718:
        /*002c*/ 	.word	0xffffffff


	//   ....[1]....
        /*0030*/ 	.word	0xffffffff


	//   ....[2]....
        /*0034*/ 	.word	0xffffffff


	//   ....[3]....
        /*0038*/ 	.word	0xffffffff


	//   ....[4]....
        /*003c*/ 	.word	0xffffffff


	//   ....[5]....
        /*0040*/ 	.word	0xffffffff


	//   ....[6]....
        /*0044*/ 	.word	0xffffffff


	//   ....[7]....
        /*0048*/ 	.word	0xffffffff


	//   ....[8]....
        /*004c*/ 	.word	0xffffffff


	//   ....[9]....
        /*0050*/ 	.word	0xffffffff


	//   ....[10]....
        /*0054*/ 	.word	0xffffffff


	//   ....[11]....
        /*0058*/ 	.word	0xffffffff


	//   ....[12]....
        /*005c*/ 	.word	0xffffffff


	//   ....[13]....
        /*0060*/ 	.word	0xffffffff


	//   ....[14]....
        /*0064*/ 	.word	0xffffffff


	//   ....[15]....
        /*0068*/ 	.word	0xffffffff


	//   ....[16]....
        /*006c*/ 	.word	0xffffffff


	//   ....[17]....
        /*0070*/ 	.word	0xffffffff


	//   ....[18]....
        /*0074*/ 	.word	0xffffffff


	//   ....[19]....
        /*0078*/ 	.word	0xffffffff


	//----- nvinfo : EIATTR_COOP_GROUP_INSTR_OFFSETS
	.align		4
.L_2719:
        /*007c*/ 	.byte	0x04, 0x28
        /*007e*/ 	.short	(.L_2721 - .L_2720)


	//   ....[0]....
.L_2720:
        /*0080*/ 	.word	0x00002990


	//   ....[1]....
        /*0084*/ 	.word	0x000029d0


	//   ....[2]....
        /*0088*/ 	.word	0x00002b60


	//   ....[3]....
        /*008c*/ 	.word	0x00002ba0


	//   ....[4]....
        /*0090*/ 	.word	0x00002d30


	//   ....[5]....
        /*0094*/ 	.word	0x00002d70


	//   ....[6]....
        /*0098*/ 	.word	0x00002db0


	//   ....[7]....
        /*009c*/ 	.word	0x00002dc0


	//   ....[8]....
        /*00a0*/ 	.word	0x00002e00


	//   ....[9]....
        /*00a4*/ 	.word	0x00002e10


	//   ....[10]....
        /*00a8*/ 	.word	0x00003500


	//   ....[11]....
        /*00ac*/ 	.word	0x00003510


	//   ....[12]....
        /*00b0*/ 	.word	0x00003540


	//   ....[13]....
        /*00b4*/ 	.word	0x00003550


	//   ....[14]....
        /*00b8*/ 	.word	0x00003580


	//   ....[15]....
        /*00bc*/ 	.word	0x00003590


	//   ....[16]....
        /*00c0*/ 	.word	0x000035c0


	//   ....[17]....
        /*00c4*/ 	.word	0x000035d0


	//   ....[18]....
        /*00c8*/ 	.word	0x00003600


	//   ....[19]....
        /*00cc*/ 	.word	0x00003610


	//----- nvinfo : EIATTR_VRC_CTA_INIT_COUNT
	.align		4
.L_2721:
        /*00d0*/ 	.byte	0x02, 0x4a
	.zero		1
	.zero		1


	//----- nvinfo : EIATTR_EXIT_INSTR_OFFSETS
	.align		4
        /*00d4*/ 	.byte	0x04, 0x1c
        /*00d6*/ 	.short	(.L_2723 - .L_2722)


	//   ....[0]....
.L_2722:
        /*00d8*/ 	.word	0x000040a0


	//----- nvinfo : EIATTR_MAX_THREADS
	.align		4
.L_2723:
        /*00dc*/ 	.byte	0x04, 0x05
        /*00de*/ 	.short	(.L_2725 - .L_2724)
.L_2724:
        /*00e0*/ 	.word	0x00000100
        /*00e4*/ 	.word	0x00000001
        /*00e8*/ 	.word	0x00000001


	//----- nvinfo : EIATTR_CRS_STACK_SIZE
	.align		4
.L_2725:
        /*00ec*/ 	.byte	0x04, 0x1e
        /*00ee*/ 	.short	(.L_2727 - .L_2726)
.L_2726:
        /*00f0*/ 	.word	0x00000000


	//----- nvinfo : EIATTR_CBANK_PARAM_SIZE
	.align		4
.L_2727:
        /*00f4*/ 	.byte	0x03, 0x19
        /*00f6*/ 	.short	0x0088


	//----- nvinfo : EIATTR_PARAM_CBANK
	.align		4
        /*00f8*/ 	.byte	0x04, 0x0a
        /*00fa*/ 	.short	(.L_2729 - .L_2728)
	.align		4
.L_2728:
        /*00fc*/ 	.word	index@(.nv.constant0._ZN10layer_norm13ln_bwd_kernelINS_13Kernel_traitsI13__nv_bfloat16S2_S2_fjLj24576ELj4ELj1ELj8ELj16ENS_18Kernel_traits_baseILj24576ES2_S2_S2_fjLj256EEEEEEEvNS_9BwdParamsE)
        /*0100*/ 	.short	0x0380
        /*0102*/ 	.short	0x0088


	//----- nvinfo : EIATTR_SW_WAR
	.align		4
.L_2729:
        /*0104*/ 	.byte	0x04, 0x36
        /*0106*/ 	.short	(.L_2731 - .L_2730)
.L_2730:
        /*0108*/ 	.word	0x00000008
.L_2731:


//--------------------- .nv.info._ZN10layer_norm22ln_bwd_finalize_kernelINS_22Kernel_traits_finalizeILj24576E6__halffS2_fjLj1024ELj4ENS_18Kernel_traits_baseILj24576ES2_fS2_fjLj1024EEEEEEEvNS_9BwdParamsE --------------------------
	.section	.nv.info._ZN10layer_norm22ln_bwd_finalize_kernelINS_22Kernel_traits_finalizeILj24576E6__halffS2_fjLj1024ELj4ENS_18Kernel_traits_baseILj24576ES2_fS2_fjLj1024EEEEEEEvNS_9BwdParamsE,"",@"SHT_CUDA_INFO"
	.sectionflags	@""
	.align	4


	//----- nvinfo : EIATTR_CUDA_API_VERSION
	.align		4
        /*0000*/ 	.byte	0x04, 0x37
        /*0002*/ 	.short	(.L_2733 - .L_2732)
.L_2732:
        /*0004*/ 	.word	0x00000082


	//----- nvinfo : EIATTR_KPARAM_INFO
	.align		4
.L_2733:
        /*0008*/ 	.byte	0x04, 0x17
        /*000a*/ 	.short	(.L_2735 - .L_2734)
.L_2734:
        /*000c*/ 	.word	0x00000000
        /*0010*/ 	.short	0x0000
        /*0012*/ 	.short	0x0000
        /*0014*/ 	.byte	0x00, 0xf0, 0x21, 0x02


	//----- nvinfo : EIATTR_SPARSE_MMA_MASK
	.align		4
.L_2735:
        /*0018*/ 	.byte	0x03, 0x50
        /*001a*/ 	.short	0x0000


	//----- nvinfo : EIATTR_MAXREG_COUNT
	.align		4
        /*001c*/ 	.byte	0x03, 0x1b
        /*001e*/ 	.short	0x0040


	//----- nvinfo : EIATTR_NUM_BARRIERS
	.align		4
        /*0020*/ 	.byte	0x02, 0x4c
        /*0022*/ 	.byte	0x01
	.zero		1


	//----- nvinfo : EIATTR_MERCURY_ISA_VERSION
	.align		4
        /*0024*/ 	.byte	0x03, 0x5f
        /*0026*/ 	.short	0x0101


	//----- nvinfo : EIATTR_COOP_GROUP_MASK_REGIDS
	.align		4
        /*0028*/ 	.byte	0x04, 0x29
        /*002a*/ 	.short	(.L_2737 - .L_2736)


	//   ....[0]....
.L_2736:
        /*002c*/ 	.word	0xffffffff


	//   ....[1]....
        /*0030*/ 	.word	0xffffffff


	//   ....[2]....
        /*0034*/ 	.word	0xffffffff


	//   ....[3]....
        /*0038*/ 	.word	0xffffffff


	//   ....[4]....
        /*003c*/ 	.word	0xffffffff


	//   ....[5]....
        /*0040*/ 	.word	0xffffffff


	//   ....[6]....
        /*0044*/ 	.word	0xffffffff


	//   ....[7]....
        /*0048*/ 	.word	0xffffffff


	//   ....[8]....
        /*004c*/ 	.word	0xffffffff


	//   ....[9]....
        /*0050*/ 	.word	0xffffffff


	//----- nvinfo : EIATTR_COOP_GROUP_INSTR_OFFSETS
	.align		4
.L_2737:
        /*0054*/ 	.byte	0x04, 0x28
        /*0056*/ 	.short	(.L_2739 - .L_2738)


	//   ....[0]....
.L_2738:
        /*0058*/ 	.word	0x00001270


	//   ....[1]....
        /*005c*/ 	.word	0x00001280


	//   ....[2]....
        /*0060*/ 	.word	0x000012b0


	//   ....[3]....
        /*0064*/ 	.word	0x000012c0


	//   ....[4]....
        /*0068*/ 	.word	0x000012f0


	//   ....[5]....
        /*006c*/ 	.word	0x00001300


	//   ....[6]....
        /*0070*/ 	.word	0x00001330


	//   ....[7]....
        /*0074*/ 	.word	0x00001340


	//   ....[8]....
        /*0078*/ 	.word	0x00001370


	//   ....[9]....
        /*007c*/ 	.word	0x00001380


	//----- nvinfo : EIATTR_VRC_CTA_INIT_COUNT
	.align		4
.L_2739:
        /*0080*/ 	.byte	0x02, 0x4a
	.zero		1
	.zero		1


	//----- nvinfo : EIATTR_EXIT_INSTR_OFFSETS
	.align		4
        /*0084*/ 	.byte	0x04, 0x1c
        /*0086*/ 	.short	(.L_2741 - .L_2740)


	//   ....[0]....
.L_2740:
        /*0088*/ 	.word	0x00000060


	//   ....[1]....
        /*008c*/ 	.word	0x000013e0


	//   ....[2]....
        /*0090*/ 	.word	0x000014b0


	//----- nvinfo : EIATTR_MAX_THREADS
	.align		4
.L_2741:
        /*0094*/ 	.byte	0x04, 0x05
        /*0096*/ 	.short	(.L_2743 - .L_2742)
.L_2742:
        /*0098*/ 	.word	0x00000400
        /*009c*/ 	.word	0x00000001
        /*00a0*/ 	.word	0x00000001


	//----- nvinfo : EIATTR_CRS_STACK_SIZE
	.align		4
.L_2743:
        /*00a4*/ 	.byte	0x04, 0x1e
        /*00a6*/ 	.short	(.L_2745 - .L_2744)
.L_2744:
        /*00a8*/ 	.word	0x00000000


	//----- nvinfo : EIATTR_CBANK_PARAM_SIZE
	.align		4
.L_2745:
        /*00ac*/ 	.byte	0x03, 0x19
        /*00ae*/ 	.short	0x0088


	//----- nvinfo : EIATTR_PARAM_CBANK
	.align		4
        /*00b0*/ 	.byte	0x04, 0x0a
        /*00b2*/ 	.short	(.L_2747 - .L_2746)
	.align		4
.L_2746:
        /*00b4*/ 	.word	index@(.nv.constant0._ZN10layer_norm22ln_bwd_finalize_kernelINS_22Kernel_traits_finalizeILj24576E6__halffS2_fjLj1024ELj4ENS_18Kernel_traits_baseILj24576ES2_fS2_fjLj1024EEEEEEEvNS_9BwdParamsE)
        /*00b8*/ 	.short	0x0380
        /*00ba*/ 	.short	0x0088


	//----- nvinfo : EIATTR_SW_WAR
	.align		4
.L_2747:
        /*00bc*/ 	.byte	0x04, 0x36
        /*00be*/ 	.short	(.L_2749 - .L_2748)
.L_2748:
        /*00c0*/ 	.word	0x00000008
.L_2749:


//--------------------- .nv.info._ZN10layer_norm13ln_bwd_kernelINS_13Kernel_traitsI6__halffS2_fjLj24576ELj4ELj1ELj8ELj16ENS_18Kernel_traits_baseILj24576ES2_fS2_fjLj256EEEEEEEvNS_9BwdParamsE --------------------------
	.section	.nv.info._ZN10layer_norm13ln_bwd_kernelINS_13Kernel_traitsI6__halffS2_fjLj24576ELj4ELj1ELj8ELj16ENS_18Kernel_traits_baseILj24576ES2_fS2_fjLj256EEEEEEEvNS_9BwdParamsE,"",@"SHT_CUDA_INFO"
	.sectionflags	@""
	.align	4


	//----- nvinfo : EIATTR_CUDA_API_VERSION
	.align		4
        /*0000*/ 	.byte	0x04, 0x37
        /*0002*/ 	.short	(.L_2751 - .L_2750)
.L_2750:
        /*0004*/ 	.word	0x00000082


	//----- nvinfo : EIATTR_KPARAM_INFO
	.align		4
.L_2751:
        /*0008*/ 	.byte	0x04, 0x17
        /*000a*/ 	.short	(.L_2753 - .L_2752)
.L_2752:
        /*000c*/ 	.word	0x00000000
        /*0010*/ 	.short	0x0000
        /*0012*/ 	.short	0x0000
        /*0014*/ 	.byte	0x00, 0xf0, 0x21, 0x02


	//----- nvinfo : EIATTR_SPARSE_MMA_MASK
	.align		4
.L_2753:
        /*0018*/ 	.byte	0x03, 0x50
        /*001a*/ 	.short	0x0000


	//----- nvinfo : EIATTR_MAXREG_COUNT
	.align		4
        /*001c*/ 	.byte	0x03, 0x1b
        /*001e*/ 	.short	0x00ff


	//----- nvinfo : EIATTR_NUM_BARRIERS
	.align		4
        /*0020*/ 	.byte	0x02, 0x4c
        /*0022*/ 	.byte	0x01
	.zero		1


	//----- nvinfo : EIATTR_MERCURY_ISA_VERSION
	.align		4
        /*0024*/ 	.byte	0x03, 0x5f
        /*0026*/ 	.short	0x0101


	//----- nvinfo : EIATTR_COOP_GROUP_MASK_REGIDS
	.align		4
        /*0028*/ 	.byte	0x04, 0x29
        /*002a*/ 	.short	(.L_2755 - .L_2754)


	//   ....[0]....
.L_2754:
        /*002c*/ 	.word	0xffffffff


	//   ....[1]....
        /*0030*/ 	.word	0xffffffff


	//   ....[2]....
        /*0034*/ 	.word	0xffffffff


	//   ....[3]....
        /*0038*/ 	.word	0xffffffff


	//   ....[4]....
        /*003c*/ 	.word	0xffffffff


	//   ....[5]....
        /*0040*/ 	.word	0xffffffff


	//   ....[6]....
        /*0044*/ 	.word	0xffffffff


	//   ....[7]....
        /*0048*/ 	.word	0xffffffff


	//   ....[8]....
        /*004c*/ 	.word	0xffffffff


	//   ....[9]....
        /*0050*/ 	.word	0xffffffff


	//   ....[10]....
        /*0054*/ 	.word	0xffffffff


	//   ....[11]....
        /*0058*/ 	.word	0xffffffff


	//   ....[12]....
        /*005c*/ 	.word	0xffffffff


	//   ....[13]....
        /*0060*/ 	.word	0xffffffff


	//   ....[14]....
        /*0064*/ 	.word	0xffffffff


	//   ....[15]....
        /*0068*/ 	.word	0xffffffff


	//   ....[16]....
        /*006c*/ 	.word	0xffffffff


	//   ....[17]....
        /*0070*/ 	.word	0xffffffff


	//   ....[18]....
        /*0074*/ 	.word	0xffffffff


	//   ....[19]....
        /*0078*/ 	.word	0xffffffff


	//----- nvinfo : EIATTR_COOP_GROUP_INSTR_OFFSETS
	.align		4
.L_2755:
        /*007c*/ 	.byte	0x04, 0x28
        /*007e*/ 	.short	(.L_2757 - .L_2756)


	//   ....[0]....
.L_2756:
        /*0080*/ 	.word	0x00002bd0


	//   ....[1]....
        /*0084*/ 	.word	0x00002c10


	//   ....[2]....
        /*0088*/ 	.word	0x00002da0


	//   ....[3]....
        /*008c*/ 	.word	0x00002de0


	//   ....[4]....
        /*0090*/ 	.word	0x00002f70


	//   ....[5]....
        /*0094*/ 	.word	0x00002fb0


	//   ....[6]....
        /*0098*/ 	.word	0x00003000


	//   ....[7]....
        /*009c*/ 	.word	0x00003010


	//   ....[8]....
        /*00a0*/ 	.word	0x00003040


	//   ....[9]....
        /*00a4*/ 	.word	0x00003050


	//   ....[10]....
        /*00a8*/ 	.word	0x00003740


	//   ....[11]....
        /*00ac*/ 	.word	0x00003750


	//   ....[12]....
        /*00b0*/ 	.word	0x00003780


	//   ....[13]....
        /*00b4*/ 	.word	0x00003790


	//   ....[14]....
        /*00b8*/ 	.word	0x000037c0


	//   ....[15]....
        /*00bc*/ 	.word	0x000037d0


	//   ....[16]....
        /*00c0*/ 	.word	0x00003800


	//   ....[17]....
        /*00c4*/ 	.word	0x00003810


	//   ....[18]....
        /*00c8*/ 	.word	0x00003840


	//   ....[19]....
        /*00cc*/ 	.word	0x00003850


	//----- nvinfo : EIATTR_VRC_CTA_INIT_COUNT
	.align		4
.L_2757:
        /*00d0*/ 	.byte	0x02, 0x4a
	.zero		1
	.zero		1


	//----- nvinfo : EIATTR_EXIT_INSTR_OFFSETS
	.align		4
        /*00d4*/ 	.byte	0x04, 0x1c
        /*00d6*/ 	.short	(.L_2759 - .L_2758)


	//   ....[0]....
.L_2758:
        /*00d8*/ 	.word	0x000042b0


	//----- nvinfo : EIATTR_MAX_THREADS
	.align		4
.L_2759:
        /*00dc*/ 	.byte	0x04, 0x05
        /*00de*/ 	.short	(.L_2761 - .L_2760)
.L_2760:
        /*00e0*/ 	.word	0x00000100
        /*00e4*/ 	.word	0x00000001
        /*00e8*/ 	.word	0x00000001


	//----- nvinfo : EIATTR_CRS_STACK_SIZE
	.align		4
.L_2761:
        /*00ec*/ 	.byte	0x04, 0x1e
        /*00ee*/ 	.short	(.L_2763 - .L_2762)
.L_2762:
        /*00f0*/ 	.word	0x00000000


	//----- nvinfo : EIATTR_CBANK_PARAM_SIZE
	.align		4
.L_2763:
        /*00f4*/ 	.byte	0x03, 0x19
        /*00f6*/ 	.short	0x0088


	//----- nvinfo : EIATTR_PARAM_CBANK
	.align		4
        /*00f8*/ 	.byte	0x04, 0x0a
        /*00fa*/ 	.short	(.L_2765 - .L_2764)
	.align		4
.L_2764:
        /*00fc*/ 	.word	index@(.nv.constant0._ZN10layer_norm13ln_bwd_kernelINS_13Kernel_traitsI6__halffS2_fjLj24576ELj4ELj1ELj8ELj16ENS_18Kernel_traits_baseILj24576ES2_fS2_fjLj256EEEEEEEvNS_9BwdParamsE)
        /*0100*/ 	.short	0x0380
        /*0102*/ 	.short	0x0088


	//----- nvinfo : EIATTR_SW_WAR
	.align		4
.L_2765:
        /*0104*/ 	.byte	0x04, 0x36
        /*0106*/ 	.short	(.L_2767 - .L_2766)
.L_2766:
        /*0108*/ 	.word	0x00000008
.L_2767:


//--------------------- .nv.info._ZN10layer_norm22ln_bwd_finalize_kernelINS_22Kernel_traits_finalizeILj24576E6__halfS2_S2_fjLj1024ELj4ENS_18Kernel_traits_baseILj24576ES2_S2_S2_fjLj1024EEEEEEEvNS_9BwdParamsE --------------------------
	.section	.nv.info._ZN10layer_norm22ln_bwd_finalize_kernelINS_22Kernel_traits_finalizeILj24576E6__halfS2_S2_fjLj1024ELj4ENS_18Kernel_traits_baseILj24576ES2_S2_S2_fjLj1024EEEEEEEvNS_9BwdParamsE,"",@"SHT_CUDA_INFO"
	.sectionflags	@""
	.align	4


	//----- nvinfo : EIATTR_CUDA_API_VERSION
	.align		4
        /*0000*/ 	.byte	0x04, 0x37
        /*0002*/ 	.short	(.L_2769 - .L_2768)
.L_2768:
        /*0004*/ 	.word	0x00000082


	//----- nvinfo : EIATTR_KPARAM_INFO
	.align		4
.L_2769:
        /*0008*/ 	.byte	0x04, 0x17
        /*000a*/ 	.short	(.L_2771 - .L_2770)
.L_2770:
        /*000c*/ 	.word	0x00000000
        /*0010*/ 	.short	0x0000
        /*0012*/ 	.short	0x0000
        /*0014*/ 	.byte	0x00, 0xf0, 0x21, 0x02


	//----- nvinfo : EIATTR_SPARSE_MMA_MASK
	.align		4
.L_2771:
        /*0018*/ 	.byte	0x03, 0x50
        /*001a*/ 	.short	0x0000


	//----- nvinfo : EIATTR_MAXREG_COUNT
	.align		4
        /*001c*/ 	.byte	0x03, 0x1b
        /*001e*/ 	.short	0x0040


	//----- nvinfo : EIATTR_NUM_BARRIERS
	.align		4
        /*0020*/ 	.byte	0x02, 0x4c
        /*0022*/ 	.byte	0x01
	.zero		1


	//----- nvinfo : EIATTR_MERCURY_ISA_VERSION
	.align		4
        /*0024*/ 	.byte	0x03, 0x5f
        /*0026*/ 	.short	0x0101


	//----- nvinfo : EIATTR_COOP_GROUP_MASK_REGIDS
	.align		4
        /*0028*/ 	.byte	0x04, 0x29
        /*002a*/ 	.short	(.L_2773 - .L_2772)


	//   ....[0]....
.L_2772:
        /*002c*/ 	.word	0xffffffff


	//   ....[1]....
        /*0030*/ 	.word	0xffffffff


	//   ....[2]....
        /*0034*/ 	.word	0xffffffff


	//   ....[3]....
        /*0038*/ 	.word	0xffffffff


	//   ....[4]....
        /*003c*/ 	.word	0xffffffff


	//   ....[5]....
        /*0040*/ 	.word	0xffffffff


	//   ....[6]....
        /*0044*/ 	.word	0xffffffff


	//   ....[7]....
        /*0048*/ 	.word	0xffffffff


	//   ....[8]....
        /*004c*/ 	.word	0xffffffff


	//   ....[9]....
        /*0050*/ 	.word	0xffffffff


	//----- nvinfo : EIATTR_COOP_GROUP_INSTR_OFFSETS
	.align		4
.L_2773:
        /*0054*/ 	.byte	0x04, 0x28
        /*0056*/ 	.short	(.L_2775 - .L_2774)


	//   ....[0]....
.L_2774:
        /*0058*/ 	.word	0x00001270


	//   ....[1]....
        /*005c*/ 	.word	0x00001280


	//   ....[2]....
        /*0060*/ 	.word	0x000012b0


	//   ....[3]....
        /*0064*/ 	.word	0x000012c0


	//   ....[4]....
        /*0068*/ 	.word	0x000012f0


	//   ....[5]....
        /*006c*/ 	.word	0x00001300


	//   ....[6]....
        /*0070*/ 	.word	0x00001330


	//   ....[7]....
        /*0074*/ 	.word	0x00001340


	//   ....[8]....
        /*0078*/ 	.word	0x00001370


	//   ....[9]....
        /*007c*/ 	.word	0x00001380


	//----- nvinfo : EIATTR_VRC_CTA_INIT_COUNT
	.align		4
.L_2775:
        /*0080*/ 	.byte	0x02, 0x4a
	.zero		1
	.zero		1


	//----- nvinfo : EIATTR_EXIT_INSTR_OFFSETS
	.align		4
        /*0084*/ 	.byte	0x04, 0x1c
        /*0086*/ 	.short	(.L_2777 - .L_2776)


	//   ....[0]....
.L_2776:
        /*0088*/ 	.word	0x00000060


	//   ....[1]....
        /*008c*/ 	.word	0x000013e0


	//   ....[2]....
        /*0090*/ 	.word	0x000014b0


	//----- nvinfo : EIATTR_MAX_THREADS
	.align		4
.L_2777:
        /*0094*/ 	.byte	0x04, 0x05
        /*0096*/ 	.short	(.L_2779 - .L_2778)
.L_2778:
        /*0098*/ 	.word	0x00000400
        /*009c*/ 	.word	0x00000001
        /*00a0*/ 	.word	0x00000001


	//----- nvinfo : EIATTR_CRS_STACK_SIZE
	.align		4
.L_2779:
        /*00a4*/ 	.byte	0x04, 0x1e
        /*00a6*/ 	.short	(.L_2781 - .L_2780)
.L_2780:
        /*00a8*/ 	.word	0x00000000


	//----- nvinfo : EIATTR_CBANK_PARAM_SIZE
	.align		4
.L_2781:
        /*00ac*/ 	.byte	0x03, 0x19
        /*00ae*/ 	.short	0x0088


	//----- nvinfo : EIATTR_PARAM_CBANK
	.align		4
        /*00b0*/ 	.byte	0x04, 0x0a
        /*00b2*/ 	.short	(.L_2783 - .L_2782)
	.align		4
.L_2782:
        /*00b4*/ 	.word	index@(.nv.constant0._ZN10layer_norm22ln_bwd_finalize_kernelINS_22Kernel_traits_finalizeILj24576E6__halfS2_S2_fjLj1024ELj4ENS_18Kernel_traits_baseILj24576ES2_S2_S2_fjLj1024EEEEEEEvNS_9BwdParamsE)
        /*00b8*/ 	.short	0x0380
        /*00ba*/ 	.short	0x0088


	//----- nvinfo : EIATTR_SW_WAR
	.align		4
.L_2783:
        /*00bc*/ 	.byte	0x04, 0x36
        /*00be*/ 	.short	(.L_2785 - .L_2784)
.L_2784:
        /*00c0*/ 	.word	0x00000008
.L_2785:


//--------------------- .nv.info._ZN10layer_norm13ln_bwd_kernelINS_13Kernel_traitsI6__halfS2_S2_fjLj24576ELj4ELj1ELj8ELj16ENS_18Kernel_traits_baseILj24576ES2_S2_S2_fjLj256EEEEEEEvNS_9BwdParamsE --------------------------
	.section	.nv.info._ZN10layer_norm13ln_bwd_kernelINS_13Kernel_traitsI6__halfS2_S2_fjLj24576ELj4ELj1ELj8ELj16ENS_18Kernel_traits_baseILj24576ES2_S2_S2_fjLj256EEEEEEEvNS_9BwdParamsE,"",@"SHT_CUDA_INFO"
	.sectionflags	@""
	.align	4


	//----- nvinfo : EIATTR_CUDA_API_VERSION
	.align		4
        /*0000*/ 	.byte	0x04, 0x37
        /*0002*/ 	.short	(.L_2787 - .L_2786)
.L_2786:
        /*0004*/ 	.word	0x00000082


	//----- nvinfo : EIATTR_KPARAM_INFO
	.align		4
.L_2787:
        /*0008*/ 	.byte	0x04, 0x17
        /*000a*/ 	.short	(.L_2789 - .L_2788)
.L_2788:
        /*000c*/ 	.word	0x00000000
        /*0010*/ 	.short	0x0000
        /*0012*/ 	.short	0x0000
        /*0014*/ 	.byte	0x00, 0xf0, 0x21, 0x02


	//----- nvinfo : EIATTR_SPARSE_MMA_MASK
	.align		4
.L_2789:
        /*0018*/ 	.byte	0x03, 0x50
        /*001a*/ 	.short	0x0000


	//----- nvinfo : EIATTR_MAXREG_COUNT
	.align		4
        /*001c*/ 	.byte	0x03, 0x1b
        /*001e*/ 	.short	0x00ff


	//----- nvinfo : EIATTR_NUM_BARRIERS
	.align		4
        /*0020*/ 	.byte	0x02, 0x4c
        /*0022*/ 	.byte	0x01
	.zero		1


	//----- nvinfo : EIATTR_MERCURY_ISA_VERSION
	.align		4
        /*0024*/ 	.byte	0x03, 0x5f
        /*0026*/ 	.short	0x0101


	//----- nvinfo : EIATTR_COOP_GROUP_MASK_REGIDS
	.align		4
        /*0028*/ 	.byte	0x04, 0x29
        /*002a*/ 	.short	(.L_2791 - .L_2790)


	//   ....[0]....
.L_2790:
        /*002c*/ 	.word	0xffffffff


	//   ....[1]....
        /*0030*/ 	.word	0xffffffff


	//   ....[2]....
        /*0034*/ 	.word	0xffffffff


	//   ....[3]....
        /*0038*/ 	.word	0xffffffff


	//   ....[4]....
        /*003c*/ 	.word	0xffffffff


	//   ....[5]....
        /*0040*/ 	.word	0xffffffff


	//   ....[6]....
        /*0044*/ 	.word	0xffffffff


	//   ....[7]....
        /*0048*/ 	.word	0xffffffff


	//   ....[8]....
        /*004c*/ 	.word	0xffffffff


	//   ....[9]....
        /*0050*/ 	.word	0xffffffff


	//   ....[10]....
        /*0054*/ 	.word	0xffffffff


	//   ....[11]....
        /*0058*/ 	.word	0xffffffff


	//   ....[12]....
        /*005c*/ 	.word	0xffffffff


	//   ....[13]....
        /*0060*/ 	.word	0xffffffff


	//   ....[14]....
        /*0064*/ 	.word	0xffffffff


	//   ....[15]....
        /*0068*/ 	.word	0xffffffff


	//   ....[16]....
        /*006c*/ 	.word	0xffffffff


	//   ....[17]....
        /*0070*/ 	.word	0xffffffff


	//   ....[18]....
        /*0074*/ 	.word	0xffffffff


	//   ....[19]....
        /*0078*/ 	.word	0xffffffff


	//----- nvinfo : EIATTR_COOP_GROUP_INSTR_OFFSETS
	.align		4
.L_2791:
        /*007c*/ 	.byte	0x04, 0x28
        /*007e*/ 	.short	(.L_2793 - .L_2792)


	//   ....[0]....
.L_2792:
        /*0080*/ 	.word	0x00002680


	//   ....[1]....
        /*0084*/ 	.word	0x000026c0


	//   ....[2]....
        /*0088*/ 	.word	0x00002850


	//   ....[3]....
        /*008c*/ 	.word	0x00002890


	//   ....[4]....
        /*0090*/ 	.word	0x00002a20


	//   ....[5]....
        /*0094*/ 	.word	0x00002a60


	//   ....[6]....
        /*0098*/ 	.word	0x00002ab0


	//   ....[7]....
        /*009c*/ 	.word	0x00002ac0


	//   ....[8]....
        /*00a0*/ 	.word	0x00002af0


	//   ....[9]....
        /*00a4*/ 	.word	0x00002b00


	//   ....[10]....
        /*00a8*/ 	.word	0x000031e0


	//   ....[11]....
        /*00ac*/ 	.word	0x000031f0


	//   ....[12]....
        /*00b0*/ 	.word	0x00003220


	//   ....[13]....
        /*00b4*/ 	.word	0x00003230


	//   ....[14]....
        /*00b8*/ 	.word	0x00003260


	//   ....[15]....
        /*00bc*/ 	.word	0x00003270


	//   ....[16]....
        /*00c0*/ 	.word	0x000032a0


	//   ....[17]....
        /*00c4*/ 	.word	0x000032b0


	//   ....[18]....
        /*00c8*/ 	.word	0x000032e0


	//   ....[19]....
        /*00cc*/ 	.word	0x000032f0


	//----- nvinfo : EIATTR_VRC_CTA_INIT_COUNT
	.align		4
.L_2793:
        /*00d0*/ 	.byte	0x02, 0x4a
	.zero		1
	.zero		1


	//----- nvinfo : EIATTR_EXIT_INSTR_OFFSETS
	.align		4
        /*00d4*/ 	.byte	0x04, 0x1c
        /*00d6*/ 	.short	(.L_2795 - .L_2794)


	//   ....[0]....
.L_2794:
        /*00d8*/ 	.word	0x00003d30


	//----- nvinfo : EIATTR_MAX_THREADS
	.align		4
.L_2795:
        /*00dc*/ 	.byte	0x04, 0x05
        /*00de*/ 	.short	(.L_2797 - .L_2796)
.L_2796:
        /*00e0*/ 	.word	0x00000100
        /*00e4*/ 	.word	0x00000001
        /*00e8*/ 	.word	0x00000001


	//----- nvinfo : EIATTR_CRS_STACK_SIZE
	.align		4
.L_2797:
        /*00ec*/ 	.byte	0x04, 0x1e
        /*00ee*/ 	.short	(.L_2799 - .L_2798)
.L_2798:
        /*00f0*/ 	.word	0x00000000


	//----- nvinfo : EIATTR_CBANK_PARAM_SIZE
	.align		4
.L_2799:
        /*00f4*/ 	.byte	0x03, 0x19
        /*00f6*/ 	.short	0x0088


	//----- nvinfo : EIATTR_PARAM_CBANK
	.align		4
        /*00f8*/ 	.byte	0x04, 0x0a
        /*00fa*/ 	.short	(.L_2801 - .L_2800)
	.align		4
.L_2800:
        /*00fc*/ 	.word	index@(.nv.constant0._ZN10layer_norm13ln_bwd_kernelINS_13Kernel_traitsI6__halfS2_S2_fjLj24576ELj4ELj1ELj8ELj16ENS_18Kernel_traits_baseILj24576ES2_S2_S2_fjLj256EEEEEEEvNS_9BwdParamsE)
        /*0100*/ 	.short	0x0380
        /*0102*/ 	.short	0x0088


	//----- nvinfo : EIATTR_SW_WAR
	.align		4
.L_2801:
        /*0104*/ 	.byte	0x04, 0x36
        /*0106*/ 	.short	(.L_2803 - .L_2802)
.L_2802:
        /*0108*/ 	.word	0x00000008
.L_2803:


//--------------------- .nv.info._ZN10layer_norm22ln_bwd_finalize_kernelINS_22Kernel_traits_finalizeILj24576EffffjLj1024ELj4ENS_18Kernel_traits_baseILj24576EffffjLj1024EEEEEEEvNS_9BwdParamsE --------------------------
	.section	.nv.info._ZN10layer_norm22ln_bwd_finalize_kernelINS_22Kernel_traits_finalizeILj24576EffffjLj1024ELj4ENS_18Kernel_traits_baseILj24576EffffjLj1024EEEEEEEvNS_9BwdParamsE,"",@"SHT_CUDA_INFO"
	.sectionflags	@""
	.align	4


	//----- nvinfo : EIATTR_CUDA_API_VERSION
	.align		4
        /*0000*/ 	.byte	0x04, 0x37
        /*0002*/ 	.short	(.L_2805 - .L_2804)
.L_2804:
        /*0004*/ 	.word	0x00000082


	//----- nvinfo : EIATTR_KPARAM_INFO
	.align		4
.L_2805:
        /*0008*/ 	.byte	0x04, 0x17
        /*000a*/ 	.short	(.L_2807 - .L_2806)
.L_2806:
        /*000c*/ 	.word	0x00000000
        /*0010*/ 	.short	0x0000
        /*0012*/ 	.short	0x0000
        /*0014*/ 	.byte	0x00, 0xf0, 0x21, 0x02


	//----- nvinfo : EIATTR_SPARSE_MMA_MASK
	.align		4
.L_2807:
        /*0018*/ 	.byte	0x03, 0x50
        /*001a*/ 	.short	0x0000


	//----- nvinfo : EIATTR_MAXREG_COUNT
	.align		4
        /*001c*/ 	.byte	0x03, 0x1b
        /*001e*/ 	.short	0x0040


	//----- nvinfo : EIATTR_NUM_BARRIERS
	.align		4
        /*0020*/ 	.byte	0x02, 0x4c
        /*0022*/ 	.byte	0x01
	.zero		1


	//----- nvinfo : EIATTR_MERCURY_ISA_VERSION
	.align		4
        /*0024*/ 	.byte	0x03, 0x5f
        /*0026*/ 	.short	0x0101


	//----- nvinfo : EIATTR_COOP_GROUP_MASK_REGIDS
	.align		4
        /*0028*/ 	.byte	0x04, 0x29
        /*002a*/ 	.short	(.L_2809 - .L_2808)


	//   ....[0]....
.L_2808:
        /*002c*/ 	.word	0xffffffff


	//   ....[1]....
        /*0030*/ 	.word	0xffffffff


	//   ....[2]....
        /*0034*/ 	.word	0xffffffff


	//   ....[3]....
        /*0038*/ 	.word	0xffffffff


	//   ....[4]....
        /*003c*/ 	.word	0xffffffff


	//   ....[5]....
        /*0040*/ 	.word	0xffffffff


	//   ....[6]....
        /*0044*/ 	.word	0xffffffff


	//   ....[7]....
        /*0048*/ 	.word	0xffffffff


	//   ....[8]....
        /*004c*/ 	.word	0xffffffff


	//   ....[9]....
        /*0050*/ 	.word	0xffffffff


	//----- nvinfo : EIATTR_COOP_GROUP_INSTR_OFFSETS
	.align		4
.L_2809:
        /*0054*/ 	.byte	0x04, 0x28
        /*0056*/ 	.short	(.L_2811 - .L_2810)


	//   ....[0]....
.L_2810:
        /*0058*/ 	.word	0x00001270


	//   ....[1]....
        /*005c*/ 	.word	0x00001280


	//   ....[2]....
        /*0060*/ 	.word	0x000012b0


	//   ....[3]....
        /*0064*/ 	.word	0x000012c0


	//   ....[4]....
        /*0068*/ 	.word	0x000012f0


	//   ....[5]....
        /*006c*/ 	.word	0x00001300


	//   ....[6]....
        /*0070*/ 	.word	0x00001330


	//   ....[7]....
        /*0074*/ 	.word	0x00001340


	//   ....[8]....
        /*0078*/ 	.word	0x00001370


	//   ....[9]....
        /*007c*/ 	.word	0x00001380


	//----- nvinfo : EIATTR_VRC_CTA_INIT_COUNT
	.align		4
.L_2811:
        /*0080*/ 	.byte	0x02, 0x4a
	.zero		1
	.zero		1


	//----- nvinfo : EIATTR_EXIT_INSTR_OFFSETS
	.align		4
        /*0084*/ 	.byte	0x04, 0x1c
        /*0086*/ 	.short	(.L_2813 - .L_2812)


	//   ....[0]....
.L_2812:
        /*0088*/ 	.word	0x00000060


	//   ....[1]....
        /*008c*/ 	.word	0x000013e0


	//   ....[2]....
        /*0090*/ 	.word	0x00001490


	//----- nvinfo : EIATTR_MAX_THREADS
	.align		4
.L_2813:
        /*0094*/ 	.byte	0x04, 0x05
        /*0096*/ 	.short	(.L_2815 - .L_2814)
.L_2814:
        /*0098*/ 	.word	0x00000400
        /*009c*/ 	.word	0x00000001
        /*00a0*/ 	.word	0x00000001


	//----- nvinfo : EIATTR_CRS_STACK_SIZE
	.align		4
.L_2815:
        /*00a4*/ 	.byte	0x04, 0x1e
        /*00a6*/ 	.short	(.L_2817 - .L_2816)
.L_2816:
        /*00a8*/ 	.word	0x00000000


	//----- nvinfo : EIATTR_CBANK_PARAM_SIZE
	.align		4
.L_2817:
        /*00ac*/ 	.byte	0x03, 0x19
        /*00ae*/ 	.short	0x0088


	//----- nvinfo : EIATTR_PARAM_CBANK
	.align		4
        /*00b0*/ 	.byte	0x04, 0x0a
        /*00b2*/ 	.short	(.L_2819 - .L_2818)
	.align		4
.L_2818:
        /*00b4*/ 	.word	index@(.nv.constant0._ZN10layer_norm22ln_bwd_finalize_kernelINS_22Kernel_traits_finalizeILj24576EffffjLj1024ELj4ENS_18Kernel_traits_baseILj24576EffffjLj1024EEEEEEEvNS_9BwdParamsE)
        /*00b8*/ 	.short	0x0380
        /*00ba*/ 	.short	0x0088


	//----- nvinfo : EIATTR_SW_WAR
	.align		4
.L_2819:
        /*00bc*/ 	.byte	0x04, 0x36
        /*00be*/ 	.short	(.L_2821 - .L_2820)
.L_2820:
        /*00c0*/ 	.word	0x00000008
.L_2821:


//--------------------- .nv.info._ZN10layer_norm13ln_bwd_kernelINS_13Kernel_traitsIffffjLj24576ELj4ELj1ELj8ELj16ENS_18Kernel_traits_baseILj24576EffffjLj256EEEEEEEvNS_9BwdParamsE --------------------------
	.section	.nv.info._ZN10layer_norm13ln_bwd_kernelINS_13Kernel_traitsIffffjLj24576ELj4ELj1ELj8ELj16ENS_18Kernel_traits_baseILj24576EffffjLj256EEEEEEEvNS_9BwdParamsE,"",@"SHT_CUDA_INFO"
	.sectionflags	@""
	.align	4


	//----- nvinfo : EIATTR_CUDA_API_VERSION
	.align		4
        /*0000*/ 	.byte	0x04, 0x37
        /*0002*/ 	.short	(.L_2823 - .L_2822)
.L_2822:
        /*0004*/ 	.word	0x00000082


	//----- nvinfo : EIATTR_KPARAM_INFO
	.align		4
.L_2823:
        /*0008*/ 	.byte	0x04, 0x17
        /*000a*/ 	.short	(.L_2825 - .L_2824)
.L_2824:
        /*000c*/ 	.word	0x00000000
        /*0010*/ 	.short	0x0000
        /*0012*/ 	.short	0x0000
        /*0014*/ 	.byte	0x00, 0xf0, 0x21, 0x02


	//----- nvinfo : EIATTR_SPARSE_MMA_MASK
	.align		4
.L_2825:
        /*0018*/ 	.byte	0x03, 0x50
        /*001a*/ 	.short	0x0000


	//----- nvinfo : EIATTR_MAXREG_COUNT
	.align		4
        /*001c*/ 	.byte	0x03, 0x1b
        /*001e*/ 	.short	0x00ff


	//----- nvinfo : EIATTR_NUM_BARRIERS
	.align		4
        /*0020*/ 	.byte	0x02, 0x4c
        /*0022*/ 	.byte	0x01
	.zero		1


	//----- nvinfo : EIATTR_MERCURY_ISA_VERSION
	.align		4
        /*0024*/ 	.byte	0x03, 0x5f
        /*0026*/ 	.short	0x0101


	//----- nvinfo : EIATTR_COOP_GROUP_MASK_REGIDS
	.align		4
        /*0028*/ 	.byte	0x04, 0x29
        /*002a*/ 	.short	(.L_2827 - .L_2826)


	//   ....[0]....
.L_2826:
        /*002c*/ 	.word	0xffffffff


	//   ....[1]....
        /*0030*/ 	.word	0xffffffff


	//   ....[2]....
        /*0034*/ 	.word	0xffffffff


	//   ....[3]....
        /*0038*/ 	.word	0xffffffff


	//   ....[4]....
        /*003c*/ 	.word	0xffffffff


	//   ....[5]....
        /*0040*/ 	.word	0xffffffff


	//   ....[6]....
        /*0044*/ 	.word	0xffffffff


	//   ....[7]....
        /*0048*/ 	.word	0xffffffff


	//   ....[8]....
        /*004c*/ 	.word	0xffffffff


	//   ....[9]....
        /*0050*/ 	.word	0xffffffff


	//   ....[10]....
        /*0054*/ 	.word	0xffffffff


	//   ....[11]....
        /*0058*/ 	.word	0xffffffff


	//   ....[12]....
        /*005c*/ 	.word	0xffffffff


	//   ....[13]....
        /*0060*/ 	.word	0xffffffff


	//   ....[14]....
        /*0064*/ 	.word	0xffffffff


	//   ....[15]....
        /*0068*/ 	.word	0xffffffff


	//   ....[16]....
        /*006c*/ 	.word	0xffffffff


	//   ....[17]....
        /*0070*/ 	.word	0xffffffff


	//   ....[18]....
        /*0074*/ 	.word	0xffffffff


	//   ....[19]....
        /*0078*/ 	.word	0xffffffff


	//----- nvinfo : EIATTR_COOP_GROUP_INSTR_OFFSETS
	.align		4
.L_2827:
        /*007c*/ 	.byte	0x04, 0x28
        /*007e*/ 	.short	(.L_2829 - .L_2828)


	//   ....[0]....
.L_2828:
        /*0080*/ 	.word	0x00001b20


	//   ....[1]....
        /*0084*/ 	.word	0x00001b60


	//   ....[2]....
        /*0088*/ 	.word	0x00001cf0


	//   ....[3]....
        /*008c*/ 	.word	0x00001d30


	//   ....[4]....
        /*0090*/ 	.word	0x00001ec0


	//   ....[5]....
        /*0094*/ 	.word	0x00001f00


	//   ....[6]....
        /*0098*/ 	.word	0x00001f40


	//   ....[7]....
        /*009c*/ 	.word	0x00001f50


	//   ....[8]....
        /*00a0*/ 	.word	0x00001f90


	//   ....[9]....
        /*00a4*/ 	.word	0x00001fa0


	//   ....[10]....
        /*00a8*/ 	.word	0x00002680


	//   ....[11]....
        /*00ac*/ 	.word	0x00002690


	//   ....[12]....
        /*00b0*/ 	.word	0x000026c0


	//   ....[13]....
        /*00b4*/ 	.word	0x000026d0


	//   ....[14]....
        /*00b8*/ 	.word	0x00002700


	//   ....[15]....
        /*00bc*/ 	.word	0x00002710


	//   ....[16]....
        /*00c0*/ 	.word	0x00002740


	//   ....[17]....
        /*00c4*/ 	.word	0x00002750


	//   ....[18]....
        /*00c8*/ 	.word	0x00002780


	//   ....[19]....
        /*00cc*/ 	.word	0x00002790


	//----- nvinfo : EIATTR_VRC_CTA_INIT_COUNT
	.align		4
.L_2829:
        /*00d0*/ 	.byte	0x02, 0x4a
	.zero		1
	.zero		1


	//----- nvinfo : EIATTR_EXIT_INSTR_OFFSETS
	.align		4
        /*00d4*/ 	.byte	0x04, 0x1c
        /*00d6*/ 	.short	(.L_2831 - .L_2830)


	//   ....[0]....
.L_2830:
        /*00d8*/ 	.word	0x00003220


	//----- nvinfo : EIATTR_MAX_THREADS
	.align		4
.L_2831:
        /*00dc*/ 	.byte	0x04, 0x05
        /*00de*/ 	.short	(.L_2833 - .L_2832)
.L_2832:
        /*00e0*/ 	.word	0x00000100
        /*00e4*/ 	.word	0x00000001
        /*00e8*/ 	.word	0x00000001


	//----- nvinfo : EIATTR_CRS_STACK_SIZE
	.align		4
.L_2833:
        /*00ec*/ 	.byte	0x04, 0x1e
        /*00ee*/ 	.short	(.L_2835 - .L_2834)
.L_2834:
        /*00f0*/ 	.word	0x00000000


	//----- nvinfo : EIATTR_CBANK_PARAM_SIZE
	.align		4
.L_2835:
        /*00f4*/ 	.byte	0x03, 0x19
        /*00f6*/ 	.short	0x0088


	//----- nvinfo : EIATTR_PARAM_CBANK
	.align		4
        /*00f8*/ 	.byte	0x04, 0x0a
        /*00fa*/ 	.short	(.L_2837 - .L_2836)
	.align		4
.L_2836:
        /*00fc*/ 	.word	index@(.nv.constant0._ZN10layer_norm13ln_bwd_kernelINS_13Kernel_traitsIffffjLj24576ELj4ELj1ELj8ELj16ENS_18Kernel_traits_baseILj24576EffffjLj256EEEEEEEvNS_9BwdParamsE)
        /*0100*/ 	.short	0x0380
        /*0102*/ 	.short	0x0088


	//----- nvinfo : EIATTR_SW_WAR
	.align		4
.L_2837:
        /*0104*/ 	.byte	0x04, 0x36
        /*0106*/ 	.short	(.L_2839 - .L_2838)
.L_2838:
        /*0108*/ 	.word	0x00000008
.L_2839:


//--------------------- .nv.info._ZN10layer_norm22ln_bwd_finalize_kernelINS_22Kernel_traits_finalizeILj20480E13__nv_bfloat16fS2_fjLj1024ELj4ENS_18Kernel_traits_baseILj20480ES2_fS2_fjLj1024EEEEEEEvNS_9BwdParamsE --------------------------
	.section	.nv.info._ZN10layer_norm22ln_bwd_finalize_kernelINS_22Kernel_traits_finalizeILj20480E13__nv_bfloat16fS2_fjLj1024ELj4ENS_18Kernel_traits_baseILj20480ES2_fS2_fjLj1024EEEEEEEvNS_9BwdParamsE,"",@"SHT_CUDA_INFO"
	.sectionflags	@""
	.align	4


	//----- nvinfo : EIATTR_CUDA_API_VERSION
	.align		4
        /*0000*/ 	.byte	0x04, 0x37
        /*0002*/ 	.short	(.L_2841 - .L_2840)
.L_2840:
        /*0004*/ 	.word	0x00000082


	//----- nvinfo : EIATTR_KPARAM_INFO
	.align		4
.L_2841:
        /*0008*/ 	.byte	0x04, 0x17
        /*000a*/ 	.short	(.L_2843 - .L_2842)
.L_2842:
        /*000c*/ 	.word	0x00000000
        /*0010*/ 	.short	0x0000
        /*0012*/ 	.short	0x0000
        /*0014*/ 	.byte	0x00, 0xf0, 0x21, 0x02


	//----- nvinfo : EIATTR_SPARSE_MMA_MASK
	.align		4
.L_2843:
        /*0018*/ 	.byte	0x03, 0x50
        /*001a*/ 	.short	0x0000


	//----- nvinfo : EIATTR_MAXREG_COUNT
	.align		4
        /*001c*/ 	.byte	0x03, 0x1b
        /*001e*/ 	.short	0x0040


	//----- nvinfo : EIATTR_NUM_BARRIERS
	.align		4
        /*0020*/ 	.byte	0x02, 0x4c
        /*0022*/ 	.byte	0x01
	.zero		1


	//----- nvinfo : EIATTR_MERCURY_ISA_VERSION
	.align		4
        /*0024*/ 	.byte	0x03, 0x5f
        /*0026*/ 	.short	0x0101


	//----- nvinfo : EIATTR_COOP_GROUP_MASK_REGIDS
	.align		4
        /*0028*/ 	.byte	0x04, 0x29
        /*002a*/ 	.short	(.L_2845 - .L_2844)


	//   ....[0]....
.L_2844:
        /*002c*/ 	.word	0xffffffff


	//   ....[1]....
        /*0030*/ 	.word	0xffffffff


	//   ....[2]....
        /*0034*/ 	.word	0xffffffff


	//   ....[3]....
        /*0038*/ 	.word	0xffffffff


	//   ....[4]....
        /*003c*/ 	.word	0xffffffff


	//   ....[5]....
        /*0040*/ 	.word	0xffffffff


	//   ....[6]....
        /*0044*/ 	.word	0xffffffff


	//   ....[7]....
        /*0048*/ 	.word	0xffffffff


	//   ....[8]....
        /*004c*/ 	.word	0xffffffff


	//   ....[9]....
        /*0050*/ 	.word	0xffffffff


	//----- nvinfo : EIATTR_COOP_GROUP_INSTR_OFFSETS
	.align		4
.L_2845:
        /*0054*/ 	.byte	0x04, 0x28
        /*0056*/ 	.short	(.L_2847 - .L_2846)


	//   ....[0]....
.L_2846:
        /*0058*/ 	.word	0x00001270


	//   ....[1]....
        /*005c*/ 	.word	0x00001280


	//   ....[2]....
        /*0060*/ 	.word	0x000012b0


	//   ....[3]....
        /*0064*/ 	.word	0x000012c0


	//   ....[4]....
        /*0068*/ 	.word	0x000012f0


	//   ....[5]....
        /*006c*/ 	.word	0x00001300


	//   ....[6]....
        /*0070*/ 	.word	0x00001330


	//   ....[7]....
        /*0074*/ 	.word	0x00001340


	//   ....[8]....
        /*0078*/ 	.word	0x00001370


	//   ....[9]....
        /*007c*/ 	.word	0x00001380


	//----- nvinfo : EIATTR_VRC_CTA_INIT_COUNT
	.align		4
.L_2847:
        /*0080*/ 	.byte	0x02, 0x4a
	.zero		1
	.zero		1


	//----- nvinfo : EIATTR_EXIT_INSTR_OFFSETS
	.align		4
        /*0084*/ 	.byte	0x04, 0x1c
        /*0086*/ 	.short	(.L_2849 - .L_2848)


	//   ....[0]....
.L_2848:
        /*0088*/ 	.word	0x00000060


	//   ....[1]....
        /*008c*/ 	.word	0x000013e0


	//   ....[2]....
        /*0090*/ 	.word	0x000014b0


	//----- nvinfo : EIATTR_MAX_THREADS
	.align		4
.L_2849:
        /*0094*/ 	.byte	0x04, 0x05
        /*0096*/ 	.short	(.L_2851 - .L_2850)
.L_2850:
        /*0098*/ 	.word	0x00000400
        /*009c*/ 	.word	0x00000001
        /*00a0*/ 	.word	0x00000001


	//----- nvinfo : EIATTR_CRS_STACK_SIZE
	.align		4
.L_2851:
        /*00a4*/ 	.byte	0x04, 0x1e
        /*00a6*/ 	.short	(.L_2853 - .L_2852)
.L_2852:
        /*00a8*/ 	.word	0x00000000


	//----- nvinfo : EIATTR_CBANK_PARAM_SIZE
	.align		4
.L_2853:
        /*00ac*/ 	.byte	0x03, 0x19
        /*00ae*/ 	.short	0x0088


	//----- nvinfo : EIATTR_PARAM_CBANK
	.align		4
        /*00b0*/ 	.byte	0x04, 0x0a
        /*00b2*/ 	.short	(.L_2855 - .L_2854)
	.align		4
.L_2854:
        /*00b4*/ 	.word	index@(.nv.constant0._ZN10layer_norm22ln_bwd_finalize_kernelINS_22Kernel_traits_finalizeILj20480E13__nv_bfloat16fS2_fjLj1024ELj4ENS_18Kernel_traits_baseILj20480ES2_fS2_fjLj1024EEEEEEEvNS_9BwdParamsE)
        /*00b8*/ 	.short	0x0380
        /*00ba*/ 	.short	0x0088


	//----- nvinfo : EIATTR_SW_WAR
	.align		4
.L_2855:
        /*00bc*/ 	.byte	0x04, 0x36
        /*00be*/ 	.short	(.L_2857 - .L_2856)
.L_2856:
        /*00c0*/ 	.word	0x00000008
.L_2857:


//--------------------- .nv.info._ZN10layer_norm13ln_bwd_kernelINS_13Kernel_traitsI13__nv_bfloat16fS2_fjLj20480ELj4ELj1ELj4ELj16ENS_18Kernel_traits_baseILj20480ES2_fS2_fjLj128EEEEEEEvNS_9BwdParamsE --------------------------
	.section	.nv.info._ZN10layer_norm13ln_bwd_kernelINS_13Kernel_traitsI13__nv_bfloat16fS2_fjLj20480ELj4ELj1ELj4ELj16ENS_18Kernel_traits_baseILj20480ES2_fS2_fjLj128EEEEEEEvNS_9BwdParamsE,"",@"SHT_CUDA_INFO"
	.sectionflags	@""
	.align	4


	//----- nvinfo : EIATTR_CUDA_API_VERSION
	.align		4
        /*0000*/ 	.byte	0x04, 0x37
        /*0002*/ 	.short	(.L_2859 - .L_2858)
.L_2858:
        /*0004*/ 	.word	0x00000082


	//----- nvinfo : EIATTR_KPARAM_INFO
	.align		4
.L_2859:
        /*0008*/ 	.byte	0x04, 0x17
        /*000a*/ 	.short	(.L_2861 - .L_2860)
.L_2860:
        /*000c*/ 	.word	0x00000000
        /*0010*/ 	.short	0x0000
        /*0012*/ 	.short	0x0000
        /*0014*/ 	.byte	0x00, 0xf0, 0x21, 0x02


	//----- nvinfo : EIATTR_SPARSE_MMA_MASK
	.align		4
.L_2861:
        /*0018*/ 	.byte	0x03, 0x50
        /*001a*/ 	.short	0x0000


	//----- nvinfo : EIATTR_MAXREG_COUNT
	.align		4
        /*001c*/ 	.byte	0x03, 0x1b
        /*001e*/ 	.short	0x00ff


	//----- nvinfo : EIATTR_NUM_BARRIERS
	.align		4
        /*0020*/ 	.byte	0x02, 0x4c
        /*0022*/ 	.byte	0x01
	.zero		1


	//----- nvinfo : EIATTR_ANNOTATIONS
	.align		4
        /*0024*/ 	.byte	0x04, 0x55
        /*0026*/ 	.short	(.L_2863 - .L_2862)


	//   ....[0]....
.L_2862:
        /* <DEDUP_REMOVED lines=129> */


	//----- nvinfo : EIATTR_MERCURY_ISA_VERSION
	.align		4
.L_2863:
        /*0828*/ 	.byte	0x03, 0x5f
        /*082a*/ 	.short	0x0101


	//----- nvinfo : EIATTR_COOP_GROUP_MASK_REGIDS
	.align		4
        /*082c*/ 	.byte	0x04, 0x29
        /*082e*/ 	.short	(.L_2865 - .L_2864)


	//   ....[0]....
.L_2864:
        /*0830*/ 	.word	0xffffffff


	//   ....[1]....
        /*0834*/ 	.word	0xffffffff


	//   ....[2]....
        /*0838*/ 	.word	0xffffffff


	//   ....[3]....
        /*083c*/ 	.word	0xffffffff


	//   ....[4]....
        /*0840*/ 	.word	0xffffffff


	//   ....[5]....
        /*0844*/ 	.word	0xffffffff


	//   ....[6]....
        /*0848*/ 	.word	0xffffffff


	//   ....[7]....
        /*084c*/ 	.word	0xffffffff


	//   ....[8]....
        /*0850*/ 	.word	0xffffffff


	//   ....[9]....
        /*0854*/ 	.word	0xffffffff


	//   ....[10]....
        /*0858*/ 	.word	0xffffffff


	//   ....[11]....
        /*085c*/ 	.word	0xffffffff


	//   ....[12]....
        /*0860*/ 	.word	0xffffffff


	//   ....[13]....
        /*0864*/ 	.word	0xffffffff


	//   ....[14]....
        /*0868*/ 	.word	0xffffffff


	//   ....[15]....
        /*086c*/ 	.word	0xffffffff


	//   ....[16]....
        /*0870*/ 	.word	0xffffffff


	//   ....[17]....
        /*0874*/ 	.word	0xffffffff


	//   ....[18]....
        /*0878*/ 	.word	0xffffffff


	//   ....[19]....
        /*087c*/ 	.word	0xffffffff


	//----- nvinfo : EIATTR_COOP_GROUP_INSTR_OFFSETS
	.align		4
.L_2865:
        /*0880*/ 	.byte	0x04, 0x28
        /*0882*/ 	.short	(.L_2867 - .L_2866)


	//   ....[0]....
.L_2866:
        /*0884*/ 	.word	0x000047f0


	//   ....[1]....
        /*0888*/ 	.word	0x00004830


	//   ....[2]....
        /*088c*/ 	.word	0x000049a0


	//   ....[3]....
        /*0890*/ 	.word	0x000049b0


	//   ....[4]....
        /*0894*/ 	.word	0x00005290


	//   ....[5]....
        /*0898*/ 	.word	0x000052a0


	//   ....[6]....
        /*089c*/ 	.word	0x00005300


	//   ....[7]....
        /*08a0*/ 	.word	0x00005310


	//   ....[8]....
        /*08a4*/ 	.word	0x000053e0


	//   ....[9]....
        /*08a8*/ 	.word	0x000053f0


	//   ....[10]....
        /*08ac*/ 	.word	0x00005c70


	//   ....[11]....
        /*08b0*/ 	.word	0x00005c80


	//   ....[12]....
        /*08b4*/ 	.word	0x00005cb0


	//   ....[13]....
        /*08b8*/ 	.word	0x00005cc0


	//   ....[14]....
        /*08bc*/ 	.word	0x00005cf0


	//   ....[15]....
        /*08c0*/ 	.word	0x00005d00


	//   ....[16]....
        /*08c4*/ 	.word	0x00005d30


	//   ....[17]....
        /*08c8*/ 	.word	0x00005d40


	//   ....[18]....
        /*08cc*/ 	.word	0x00005d70


	//   ....[19]....
        /*08d0*/ 	.word	0x00005d80


	//----- nvinfo : EIATTR_VRC_CTA_INIT_COUNT
	.align		4
.L_2867:
        /*08d4*/ 	.byte	0x02, 0x4a
	.zero		1
	.zero		1


	//----- nvinfo : EIATTR_EXIT_INSTR_OFFSETS
	.align		4
        /*08d8*/ 	.byte	0x04, 0x1c
        /*08da*/ 	.short	(.L_2869 - .L_2868)


	//   ....[0]....
.L_2868:
        /*08dc*/ 	.word	0x00006ea0


	//----- nvinfo : EIATTR_MAX_THREADS
	.align		4
.L_2869:
        /*08e0*/ 	.byte	0x04, 0x05
        /*08e2*/ 	.short	(.L_2871 - .L_2870)
.L_2870:
        /*08e4*/ 	.word	0x00000080
        /*08e8*/ 	.word	0x00000001
        /*08ec*/ 	.word	0x00000001


	//----- nvinfo : EIATTR_CRS_STACK_SIZE
	.align		4
.L_2871:
        /*08f0*/ 	.byte	0x04, 0x1e
        /*08f2*/ 	.short	(.L_2873 - .L_2872)
.L_2872:
        /*08f4*/ 	.word	0x00000000


	//----- nvinfo : EIATTR_CBANK_PARAM_SIZE
	.align		4
.L_2873:
        /*08f8*/ 	.byte	0x03, 0x19
        /*08fa*/ 	.short	0x0088


	//----- nvinfo : EIATTR_PARAM_CBANK
	.align		4
        /*08fc*/ 	.byte	0x04, 0x0a
        /*08fe*/ 	.short	(.L_2875 - .L_2874)
	.align		4
.L_2874:
        /*0900*/ 	.word	index@(.nv.constant0._ZN10layer_norm13ln_bwd_kernelINS_13Kernel_traitsI13__nv_bfloat16fS2_fjLj20480ELj4ELj1ELj4ELj16ENS_18Kernel_traits_baseILj20480ES2_fS2_fjLj128EEEEEEEvNS_9BwdParamsE)
        /*0904*/ 	.short	0x0380
        /*0906*/ 	.short	0x0088


	//----- nvinfo : EIATTR_SW_WAR
	.align		4
.L_2875:
        /*0908*/ 	.byte	0x04, 0x36
        /*090a*/ 	.short	(.L_2877 - .L_2876)
.L_2876:
        /*090c*/ 	.word	0x00000008
.L_2877:


//--------------------- .nv.info._ZN10layer_norm22ln_bwd_finalize_kernelINS_22Kernel_traits_finalizeILj20480E13__nv_bfloat16S2_S2_fjLj1024ELj4ENS_18Kernel_traits_baseILj20480ES2_S2_S2_fjLj1024EEEEEEEvNS_9BwdParamsE --------------------------
	.section	.nv.info._ZN10layer_norm22ln_bwd_finalize_kernelINS_22Kernel_traits_finalizeILj20480E13__nv_bfloat16S2_S2_fjLj1024ELj4ENS_18Kernel_traits_baseILj20480ES2_S2_S2_fjLj1024EEEEEEEvNS_9BwdParamsE,"",@"SHT_CUDA_INFO"
	.sectionflags	@""
	.align	4


	//----- nvinfo : EIATTR_CUDA_API_VERSION
	.align		4
        /*0000*/ 	.byte	0x04, 0x37
        /*0002*/ 	.short	(.L_2879 - .L_2878)
.L_2878:
        /*0004*/ 	.word	0x00000082


	//----- nvinfo : EIATTR_KPARAM_INFO
	.align		4
.L_2879:
        /*0008*/ 	.byte	0x04, 0x17
        /*000a*/ 	.short	(.L_2881 - .L_2880)
.L_2880:
        /*000c*/ 	.word	0x00000000
        /*0010*/ 	.short	0x0000
        /*0012*/ 	.short	0x0000
        /*0014*/ 	.byte	0x00, 0xf0, 0x21, 0x02


	//----- nvinfo : EIATTR_SPARSE_MMA_MASK
	.align		4
.L_2881:
        /*0018*/ 	.byte	0x03, 0x50
        /*001a*/ 	.short	0x0000


	//----- nvinfo : EIATTR_MAXREG_COUNT
	.align		4
        /*001c*/ 	.byte	0x03, 0x1b
        /*001e*/ 	.short	0x0040


	//----- nvinfo : EIATTR_NUM_BARRIERS
	.align		4
        /*0020*/ 	.byte	0x02, 0x4c
        /*0022*/ 	.byte	0x01
	.zero		1


	//----- nvinfo : EIATTR_MERCURY_ISA_VERSION
	.align		4
        /*0024*/ 	.byte	0x03, 0x5f
        /*0026*/ 	.short	0x0101


	//----- nvinfo : EIATTR_COOP_GROUP_MASK_REGIDS
	.align		4
        /*0028*/ 	.byte	0x04, 0x29
        /*002a*/ 	.short	(.L_2883 - .L_2882)


	//   ....[0]....
.L_2882:
        /*002c*/ 	.word	0xffffffff


	//   ....[1]....
        /*0030*/ 	.word	0xffffffff


	//   ....[2]....
        /*0034*/ 	.word	0xffffffff


	//   ....[3]....
        /*0038*/ 	.word	0xffffffff


	//   ....[4]....
        /*003c*/ 	.word	0xffffffff


	//   ....[5]....
        /*0040*/ 	.word	0xffffffff


	//   ....[6]....
        /*0044*/ 	.word	0xffffffff


	//   ....[7]....
        /*0048*/ 	.word	0xffffffff


	//   ....[8]....
        /*004c*/ 	.word	0xffffffff


	//   ....[9]....
        /*0050*/ 	.word	0xffffffff


	//----- nvinfo : EIATTR_COOP_GROUP_INSTR_OFFSETS
	.align		4
.L_2883:
        /*0054*/ 	.byte	0x04, 0x28
        /*0056*/ 	.short	(.L_2885 - .L_2884)


	//   ....[0]....
.L_2884:
        /*0058*/ 	.word	0x00001270


	//   ....[1]....
        /*005c*/ 	.word	0x00001280


	//   ....[2]....
        /*0060*/ 	.word	0x000012b0


	//   ....[3]....
        /*0064*/ 	.word	0x000012c0


	//   ....[4]....
        /*0068*/ 	.word	0x000012f0


	//   ....[5]....
        /*006c*/ 	.word	0x00001300


	//   ....[6]....
        /*0070*/ 	.word	0x00001330


	//   ....[7]....
        /*0074*/ 	.word	0x00001340


	//   ....[8]....
        /*0078*/ 	.word	0x00001370


	//   ....[9]....
        /*007c*/ 	.word	0x00001380


	//----- nvinfo : EIATTR_VRC_CTA_INIT_COUNT
	.align		4
.L_2885:
        /*0080*/ 	.byte	0x02, 0x4a
	.zero		1
	.zero		1


	//----- nvinfo : EIATTR_EXIT_INSTR_OFFSETS
	.align		4
        /*0084*/ 	.byte	0x04, 0x1c
        /*0086*/ 	.short	(.L_2887 - .L_2886)


	//   ....[0]....
.L_2886:
        /*0088*/ 	.word	0x00000060


	//   ....[1]....
        /*008c*/ 	.word	0x000013e0


	//   ....[2]....
        /*0090*/ 	.word	0x000014b0


	//----- nvinfo : EIATTR_MAX_THREADS
	.align		4
.L_2887:
        /*0094*/ 	.byte	0x04, 0x05
        /*0096*/ 	.short	(.L_2889 - .L_2888)
.L_2888:
        /*0098*/ 	.word	0x00000400
        /*009c*/ 	.word	0x00000001
        /*00a0*/ 	.word	0x00000001


	//----- nvinfo : EIATTR_CRS_STACK_SIZE
	.align		4
.L_2889:
        /*00a4*/ 	.byte	0x04, 0x1e
        /*00a6*/ 	.short	(.L_2891 - .L_2890)
.L_2890:
        /*00a8*/ 	.word	0x00000000


	//----- nvinfo : EIATTR_CBANK_PARAM_SIZE
	.align		4
.L_2891:
        /*00ac*/ 	.byte	0x03, 0x19
        /*00ae*/ 	.short	0x0088


	//----- nvinfo : EIATTR_PARAM_CBANK
	.align		4
        /*00b0*/ 	.byte	0x04, 0x0a
        /*00b2*/ 	.short	(.L_2893 - .L_2892)
	.align		4
.L_2892:
        /*00b4*/ 	.word	index@(.nv.constant0._ZN10layer_norm22ln_bwd_finalize_kernelINS_22Kernel_traits_finalizeILj20480E13__nv_bfloat16S2_S2_fjLj1024ELj4ENS_18Kernel_traits_baseILj20480ES2_S2_S2_fjLj1024EEEEEEEvNS_9BwdParamsE)
        /*00b8*/ 	.short	0x0380
        /*00ba*/ 	.short	0x0088


	//----- nvinfo : EIATTR_SW_WAR
	.align		4
.L_2893:
        /*00bc*/ 	.byte	0x04, 0x36
        /*00be*/ 	.short	(.L_2895 - .L_2894)
.L_2894:
        /*00c0*/ 	.word	0x00000008
.L_2895:


//--------------------- .nv.info._ZN10layer_norm13ln_bwd_kernelINS_13Kernel_traitsI13__nv_bfloat16S2_S2_fjLj20480ELj4ELj1ELj4ELj16ENS_18Kernel_traits_baseILj20480ES2_S2_S2_fjLj128EEEEEEEvNS_9BwdParamsE --------------------------
	.section	.nv.info._ZN10layer_norm13ln_bwd_kernelINS_13Kernel_traitsI13__nv_bfloat16S2_S2_fjLj20480ELj4ELj1ELj4ELj16ENS_18Kernel_traits_baseILj20480ES2_S2_S2_fjLj128EEEEEEEvNS_9BwdParamsE,"",@"SHT_CUDA_INFO"
	.sectionflags	@""
	.align	4


	//----- nvinfo : EIATTR_CUDA_API_VERSION
	.align		4
        /*0000*/ 	.byte	0x04, 0x37
        /*0002*/ 	.short	(.L_2897 - .L_2896)
.L_2896:
        /*0004*/ 	.word	0x00000082


	//----- nvinfo : EIATTR_KPARAM_INFO
	.align		4
.L_2897:
        /*0008*/ 	.byte	0x04, 0x17
        /*000a*/ 	.short	(.L_2899 - .L_2898)
.L_2898:
        /*000c*/ 	.word	0x00000000
        /*0010*/ 	.short	0x0000
        /*0012*/ 	.short	0x0000
        /*0014*/ 	.byte	0x00, 0xf0, 0x21, 0x02


	//----- nvinfo : EIATTR_SPARSE_MMA_MASK
	.align		4
.L_2899:
        /*0018*/ 	.byte	0x03, 0x50
        /*001a*/ 	.short	0x0000


	//----- nvinfo : EIATTR_MAXREG_COUNT
	.align		4
        /*001c*/ 	.byte	0x03, 0x1b
        /*001e*/ 	.short	0x00ff


	//----- nvinfo : EIATTR_NUM_BARRIERS
	.align		4
        /*0020*/ 	.byte	0x02, 0x4c
        /*0022*/ 	.byte	0x01
	.zero		1


	//----- nvinfo : EIATTR_ANNOTATIONS
	.align		4
        /*0024*/ 	.byte	0x04, 0x55
        /*0026*/ 	.short	(.L_2901 - .L_2900)


	//   ....[0]....
.L_2900:
        /* <DEDUP_REMOVED lines=122> */


	//----- nvinfo : EIATTR_MERCURY_ISA_VERSION
	.align		4
.L_2901:
        /*07b8*/ 	.byte	0x03, 0x5f
        /*07ba*/ 	.short	0x0101


	//----- nvinfo : EIATTR_COOP_GROUP_MASK_REGIDS
	.align		4
        /*07bc*/ 	.byte	0x04, 0x29
        /*07be*/ 	.short	(.L_2903 - .L_2902)


	//   ....[0]....
.L_2902:
        /*07c0*/ 	.word	0xffffffff


	//   ....[1]....
        /*07c4*/ 	.word	0xffffffff


	//   ....[2]....
        /*07c8*/ 	.word	0xffffffff


	//   ....[3]....
        /*07cc*/ 	.word	0xffffffff


	//   ....[4]....
        /*07d0*/ 	.word	0xffffffff


	//   ....[5]....
        /*07d4*/ 	.word	0xffffffff


	//   ....[6]....
        /*07d8*/ 	.word	0xffffffff


	//   ....[7]....
        /*07dc*/ 	.word	0xffffffff


	//   ....[8]....
        /*07e0*/ 	.word	0xffffffff


	//   ....[9]....
        /*07e4*/ 	.word	0xffffffff


	//   ....[10]....
        /*07e8*/ 	.word	0xffffffff


	//   ....[11]....
        /*07ec*/ 	.word	0xffffffff


	//   ....[12]....
        /*07f0*/ 	.word	0xffffffff


	//   ....[13]....
        /*07f4*/ 	.word	0xffffffff


	//   ....[14]....
        /*07f8*/ 	.word	0xffffffff


	//   ....[15]....
        /*07fc*/ 	.word	0xffffffff


	//   ....[16]....
        /*0800*/ 	.word	0xffffffff


	//   ....[17]....
        /*0804*/ 	.word	0xffffffff


	//   ....[18]....
        /*0808*/ 	.word	0xffffffff


	//   ....[19]....
        /*080c*/ 	.word	0xffffffff


	//----- nvinfo : EIATTR_COOP_GROUP_INSTR_OFFSETS
	.align		4
.L_2903:
        /*0810*/ 	.byte	0x04, 0x28
        /*0812*/ 	.short	(.L_2905 - .L_2904)


	//   ....[0]....
.L_2904:
        /*0814*/ 	.word	0x00004790


	//   ....[1]....
        /*0818*/ 	.word	0x000047b0


	//   ....[2]....
        /*081c*/ 	.word	0x00004940


	//   ....[3]....
        /*0820*/ 	.word	0x00004960


	//   ....[4]....
        /*0824*/ 	.word	0x000049d0


	//   ....[5]....
        /*0828*/ 	.word	0x00004a60


	//   ....[6]....
        /*082c*/ 	.word	0x00004d90


	//   ....[7]....
        /*0830*/ 	.word	0x00004da0


	//   ....[8]....
        /*0834*/ 	.word	0x00004de0


	//   ....[9]....
        /*0838*/ 	.word	0x000050c0


	//   ....[10]....
        /*083c*/ 	.word	0x00005ad0


	//   ....[11]....
        /*0840*/ 	.word	0x00005ae0


	//   ....[12]....
        /*0844*/ 	.word	0x00005b10


	//   ....[13]....
        /*0848*/ 	.word	0x00005b20


	//   ....[14]....
        /*084c*/ 	.word	0x00005b50


	//   ....[15]....
        /*0850*/ 	.word	0x00005b60


	//   ....[16]....
        /*0854*/ 	.word	0x00005b90


	//   ....[17]....
        /*0858*/ 	.word	0x00005ba0


	//   ....[18]....
        /*085c*/ 	.word	0x00005bd0


	//   ....[19]....
        /*0860*/ 	.word	0x00005be0


	//----- nvinfo : EIATTR_VRC_CTA_INIT_COUNT
	.align		4
.L_2905:
        /*0864*/ 	.byte	0x02, 0x4a
	.zero		1
	.zero		1


	//----- nvinfo : EIATTR_EXIT_INSTR_OFFSETS
	.align		4
        /*0868*/ 	.byte	0x04, 0x1c
        /*086a*/ 	.short	(.L_2907 - .L_2906)


	//   ....[0]....
.L_2906:
        /*086c*/ 	.word	0x00006d60


	//----- nvinfo : EIATTR_MAX_THREADS
	.align		4
.L_2907:
        /*0870*/ 	.byte	0x04, 0x05
        /*0872*/ 	.short	(.L_2909 - .L_2908)
.L_2908:
        /*0874*/ 	.word	0x00000080
        /*0878*/ 	.word	0x00000001
        /*087c*/ 	.word	0x00000001


	//----- nvinfo : EIATTR_CRS_STACK_SIZE
	.align		4
.L_2909:
        /*0880*/ 	.byte	0x04, 0x1e
        /*0882*/ 	.short	(.L_2911 - .L_2910)
.L_2910:
        /*0884*/ 	.word	0x00000000


	//----- nvinfo : EIATTR_CBANK_PARAM_SIZE
	.align		4
.L_2911:
        /*0888*/ 	.byte	0x03, 0x19
        /*088a*/ 	.short	0x0088


	//----- nvinfo : EIATTR_PARAM_CBANK
	.align		4
        /*088c*/ 	.byte	0x04, 0x0a
        /*088e*/ 	.short	(.L_2913 - .L_2912)
	.align		4
.L_2912:
        /*0890*/ 	.word	index@(.nv.constant0._ZN10layer_norm13ln_bwd_kernelINS_13Kernel_traitsI13__nv_bfloat16S2_S2_fjLj20480ELj4ELj1ELj4ELj16ENS_18Kernel_traits_baseILj20480ES2_S2_S2_fjLj128EEEEEEEvNS_9BwdParamsE)
        /*0894*/ 	.short	0x0380
        /*0896*/ 	.short	0x0088


	//----- nvinfo : EIATTR_SW_WAR
	.align		4
.L_2913:
        /*0898*/ 	.byte	0x04, 0x36
        /*089a*/ 	.short	(.L_2915 - .L_2914)
.L_2914:
        /*089c*/ 	.word	0x00000008
.L_2915:


//--------------------- .nv.info._ZN10layer_norm22ln_bwd_finalize_kernelINS_22Kernel_traits_finalizeILj20480E6__halffS2_fjLj1024ELj4ENS_18Kernel_traits_baseILj20480ES2_fS2_fjLj1024EEEEEEEvNS_9BwdParamsE --------------------------
	.section	.nv.info._ZN10layer_norm22ln_bwd_finalize_kernelINS_22Kernel_traits_finalizeILj20480E6__halffS2_fjLj1024ELj4ENS_18Kernel_traits_baseILj20480ES2_fS2_fjLj1024EEEEEEEvNS_9BwdParamsE,"",@"SHT_CUDA_INFO"
	.sectionflags	@""
	.align	4


	//----- nvinfo : EIATTR_CUDA_API_VERSION
	.align		4
        /*0000*/ 	.byte	0x04, 0x37
        /*0002*/ 	.short	(.L_2917 - .L_2916)
.L_2916:
        /*0004*/ 	.word	0x00000082


	//----- nvinfo : EIATTR_KPARAM_INFO
	.align		4
.L_2917:
        /*0008*/ 	.byte	0x04, 0x17
        /*000a*/ 	.short	(.L_2919 - .L_2918)
.L_2918:
        /*000c*/ 	.word	0x00000000
        /*0010*/ 	.short	0x0000
        /*0012*/ 	.short	0x0000
        /*0014*/ 	.byte	0x00, 0xf0, 0x21, 0x02


	//----- nvinfo : EIATTR_SPARSE_MMA_MASK
	.align		4
.L_2919:
        /*0018*/ 	.byte	0x03, 0x50
        /*001a*/ 	.short	0x0000


	//----- nvinfo : EIATTR_MAXREG_COUNT
	.align		4
        /*001c*/ 	.byte	0x03, 0x1b
        /*001e*/ 	.short	0x0040


	//----- nvinfo : EIATTR_NUM_BARRIERS
	.align		4
        /*0020*/ 	.byte	0x02, 0x4c
        /*0022*/ 	.byte	0x01
	.zero		1


	//----- nvinfo : EIATTR_MERCURY_ISA_VERSION
	.align		4
        /*0024*/ 	.byte	0x03, 0x5f
        /*0026*/ 	.short	0x0101


	//----- nvinfo : EIATTR_COOP_GROUP_MASK_REGIDS
	.align		4
        /*0028*/ 	.byte	0x04, 0x29
        /*002a*/ 	.short	(.L_2921 - .L_2920)


	//   ....[0]....
.L_2920:
        /*002c*/ 	.word	0xffffffff


	//   ....[1]....
        /*0030*/ 	.word	0xffffffff


	//   ....[2]....
        /*0034*/ 	.word	0xffffffff


	//   ....[3]....
        /*0038*/ 	.word	0xffffffff


	//   ....[4]....
        /*003c*/ 	.word	0xffffffff


	//   ....[5]....
        /*0040*/ 	.word	0xffffffff


	//   ....[6]....
        /*0044*/ 	.word	0xffffffff


	//   ....[7]....
        /*0048*/ 	.word	0xffffffff


	//   ....[8]....
        /*004c*/ 	.word	0xffffffff


	//   ....[9]....
        /*0050*/ 	.word	0xffffffff


	//----- nvinfo : EIATTR_COOP_GROUP_INSTR_OFFSETS
	.align		4
.L_2921:
        /*0054*/ 	.byte	0x04, 0x28
        /*0056*/ 	.short	(.L_2923 - .L_2922)


	//   ....[0]....
.L_2922:
        /*0058*/ 	.word	0x00001270


	//   ....[1]....
        /*005c*/ 	.word	0x00001280


	//   ....[2]....
        /*0060*/ 	.word	0x000012b0


	//   ....[3]....
        /*0064*/ 	.word	0x000012c0


	//   ....[4]....
        /*0068*/ 	.word	0x000012f0


	//   ....[5]....
        /*006c*/ 	.word	0x00001300


	//   ....[6]....
        /*0070*/ 	.word	0x00001330


	//   ....[7]....
        /*0074*/ 	.word	0x00001340


	//   ....[8]....
        /*0078*/ 	.word	0x00001370


	//   ....[9]....
        /*007c*/ 	.word	0x00001380


	//----- nvinfo : EIATTR_VRC_CTA_INIT_COUNT
	.align		4
.L_2923:
        /*0080*/ 	.byte	0x02, 0x4a
	.zero		1
	.zero		1


	//----- nvinfo : EIATTR_EXIT_INSTR_OFFSETS
	.align		4
        /*0084*/ 	.byte	0x04, 0x1c
        /*0086*/ 	.short	(.L_2925 - .L_2924)


	//   ....[0]....
.L_2924:
        /*0088*/ 	.word	0x00000060


	//   ....[1]....
        /*008c*/ 	.word	0x000013e0


	//   ....[2]....
        /*0090*/ 	.word	0x000014b0


	//----- nvinfo : EIATTR_MAX_THREADS
	.align		4
.L_2925:
        /*0094*/ 	.byte	0x04, 0x05
        /*0096*/ 	.short	(.L_2927 - .L_2926)
.L_2926:
        /*0098*/ 	.word	0x00000400
        /*009c*/ 	.word	0x00000001
        /*00a0*/ 	.word	0x00000001


	//----- nvinfo : EIATTR_CRS_STACK_SIZE
	.align		4
.L_2927:
        /*00a4*/ 	.byte	0x04, 0x1e
        /*00a6*/ 	.short	(.L_2929 - .L_2928)
.L_2928:
        /*00a8*/ 	.word	0x00000000


	//----- nvinfo : EIATTR_CBANK_PARAM_SIZE
	.align		4
.L_2929:
        /*00ac*/ 	.byte	0x03, 0x19
        /*00ae*/ 	.short	0x0088


	//----- nvinfo : EIATTR_PARAM_CBANK
	.align		4
        /*00b0*/ 	.byte	0x04, 0x0a
        /*00b2*/ 	.short	(.L_2931 - .L_2930)
	.align		4
.L_2930:
        /*00b4*/ 	.word	index@(.nv.constant0._ZN10layer_norm22ln_bwd_finalize_kernelINS_22Kernel_traits_finalizeILj20480E6__halffS2_fjLj1024ELj4ENS_18Kernel_traits_baseILj20480ES2_fS2_fjLj1024EEEEEEEvNS_9BwdParamsE)
        /*00b8*/ 	.short	0x0380
        /*00ba*/ 	.short	0x0088


	//----- nvinfo : EIATTR_SW_WAR
	.align		4
.L_2931:
        /*00bc*/ 	.byte	0x04, 0x36
        /*00be*/ 	.short	(.L_2933 - .L_2932)
.L_2932:
        /*00c0*/ 	.word	0x00000008
.L_2933:


//--------------------- .nv.info._ZN10layer_norm13ln_bwd_kernelINS_13Kernel_traitsI6__halffS2_fjLj20480ELj4ELj1ELj4ELj16ENS_18Kernel_traits_baseILj20480ES2_fS2_fjLj128EEEEEEEvNS_9BwdParamsE --------------------------
	.section	.nv.info._ZN10layer_norm13ln_bwd_kernelINS_13Kernel_traitsI6__halffS2_fjLj20480ELj4ELj1ELj4ELj16ENS_18Kernel_traits_baseILj20480ES2_fS2_fjLj128EEEEEEEvNS_9BwdParamsE,"",@"SHT_CUDA_INFO"
	.sectionflags	@""
	.align	4


	//----- nvinfo : EIATTR_CUDA_API_VERSION
	.align		4
        /*0000*/ 	.byte	0x04, 0x37
        /*0002*/ 	.short	(.L_2935 - .L_2934)
.L_2934:
        /*0004*/ 	.word	0x00000082


	//----- nvinfo : EIATTR_KPARAM_INFO
	.align		4
.L_2935:
        /*0008*/ 	.byte	0x04, 0x17
        /*000a*/ 	.short	(.L_2937 - .L_2936)
.L_2936:
        /*000c*/ 	.word	0x00000000
        /*0010*/ 	.short	0x0000
        /*0012*/ 	.short	0x0000
        /*0014*/ 	.byte	0x00, 0xf0, 0x21, 0x02


	//----- nvinfo : EIATTR_SPARSE_MMA_MASK
	.align		4
.L_2937:
        /*0018*/ 	.byte	0x03, 0x50
        /*001a*/ 	.short	0x0000


	//----- nvinfo : EIATTR_MAXREG_COUNT
	.align		4
        /*001c*/ 	.byte	0x03, 0x1b
        /*001e*/ 	.short	0x00ff


	//----- nvinfo : EIATTR_NUM_BARRIERS
	.align		4
        /*0020*/ 	.byte	0x02, 0x4c
        /*0022*/ 	.byte	0x01
	.zero		1


	//----- nvinfo : EIATTR_ANNOTATIONS
	.align		4
        /*0024*/ 	.byte	0x04, 0x55
        /*0026*/ 	.short	(.L_2939 - .L_2938)


	//   ....[0]....
.L_2938:
        /* <DEDUP_REMOVED lines=91> */


	//----- nvinfo : EIATTR_MERCURY_ISA_VERSION
	.align		4
.L_2939:
        /*05c8*/ 	.byte	0x03, 0x5f
        /*05ca*/ 	.short	0x0101


	//----- nvinfo : EIATTR_COOP_GROUP_MASK_REGIDS
	.align		4
        /*05cc*/ 	.byte	0x04, 0x29
        /*05ce*/ 	.short	(.L_2941 - .L_2940)


	//   ....[0]....
.L_2940:
        /*05d0*/ 	.word	0xffffffff


	//   ....[1]....
        /*05d4*/ 	.word	0xffffffff


	//   ....[2]....
        /*05d8*/ 	.word	0xffffffff


	//   ....[3]....
        /*05dc*/ 	.word	0xffffffff


	//   ....[4]....
        /*05e0*/ 	.word	0xffffffff


	//   ....[5]....
        /*05e4*/ 	.word	0xffffffff


	//   ....[6]....
        /*05e8*/ 	.word	0xffffffff


	//   ....[7]....
        /*05ec*/ 	.word	0xffffffff


	//   ....[8]....
        /*05f0*/ 	.word	0xffffffff


	//   ....[9]....
        /*05f4*/ 	.word	0xffffffff


	//   ....[10]....
        /*05f8*/ 	.word	0xffffffff


	//   ....[11]....
        /*05fc*/ 	.word	0xffffffff


	//   ....[12]....
        /*0600*/ 	.word	0xffffffff


	//   ....[13]....
        /*0604*/ 	.word	0xffffffff


	//   ....[14]....
        /*0608*/ 	.word	0xffffffff


	//   ....[15]....
        /*060c*/ 	.word	0xffffffff


	//   ....[16]....
        /*0610*/ 	.word	0xffffffff


	//   ....[17]....
        /*0614*/ 	.word	0xffffffff


	//   ....[18]....
        /*0618*/ 	.word	0xffffffff


	//   ....[19]....
        /*061c*/ 	.word	0xffffffff


	//----- nvinfo : EIATTR_COOP_GROUP_INSTR_OFFSETS
	.align		4
.L_2941:
        /*0620*/ 	.byte	0x04, 0x28
        /*0622*/ 	.short	(.L_2943 - .L_2942)


	//   ....[0]....
.L_2942:
        /*0624*/ 	.word	0x000047b0


	//   ....[1]....
        /*0628*/ 	.word	0x000047f0


	//   ....[2]....
        /*062c*/ 	.word	0x000049f0


	//   ....[3]....
        /*0630*/ 	.word	0x00004a00


	//   ....[4]....
        /*0634*/ 	.word	0x00004f00


	//   ....[5]....
        /*0638*/ 	.word	0x00004f10


	//   ....[6]....
        /*063c*/ 	.word	0x00004f80


	//   ....[7]....
        /*0640*/ 	.word	0x00004f90


	//   ....[8]....
        /*0644*/ 	.word	0x00005060


	//   ....[9]....
        /*0648*/ 	.word	0x00005070


	//   ....[10]....
        /*064c*/ 	.word	0x000059c0


	//   ....[11]....
        /*0650*/ 	.word	0x000059d0


	//   ....[12]....
        /*0654*/ 	.word	0x00005a00


	//   ....[13]....
        /*0658*/ 	.word	0x00005a10


	//   ....[14]....
        /*065c*/ 	.word	0x00005a40


	//   ....[15]....
        /*0660*/ 	.word	0x00005a50


	//   ....[16]....
        /*0664*/ 	.word	0x00005a80


	//   ....[17]....
        /*0668*/ 	.word	0x00005a90


	//   ....[18]....
        /*066c*/ 	.word	0x00005ac0


	//   ....[19]....
        /*0670*/ 	.word	0x00005ad0


	//----- nvinfo : EIATTR_VRC_CTA_INIT_COUNT
	.align		4
.L_2943:
        /*0674*/ 	.byte	0x02, 0x4a
	.zero		1
	.zero		1


	//----- nvinfo : EIATTR_EXIT_INSTR_OFFSETS
	.align		4
        /*0678*/ 	.byte	0x04, 0x1c
        /*067a*/ 	.short	(.L_2945 - .L_2944)


	//   ....[0]....
.L_2944:
        /*067c*/ 	.word	0x00006be0


	//----- nvinfo : EIATTR_MAX_THREADS
	.align		4
.L_2945:
        /*0680*/ 	.byte	0x04, 0x05
        /*0682*/ 	.short	(.L_2947 - .L_2946)
.L_2946:
        /*0684*/ 	.word	0x00000080
        /*0688*/ 	.word	0x00000001
        /*068c*/ 	.word	0x00000001


	//----- nvinfo : EIATTR_CRS_STACK_SIZE
	.align		4
.L_2947:
        /*0690*/ 	.byte	0x04, 0x1e
        /*0692*/ 	.short	(.L_2949 - .L_2948)
.L_2948:
        /*0694*/ 	.word	0x00000000


	//----- nvinfo : EIATTR_CBANK_PARAM_SIZE
	.align		4
.L_2949:
        /*0698*/ 	.byte	0x03, 0x19
        /*069a*/ 	.short	0x0088


	//----- nvinfo : EIATTR_PARAM_CBANK
	.align		4
        /*069c*/ 	.byte	0x04, 0x0a
        /*069e*/ 	.short	(.L_2951 - .L_2950)
	.align		4
.L_2950:
        /*06a0*/ 	.word	index@(.nv.constant0._ZN10layer_norm13ln_bwd_kernelINS_13Kernel_traitsI6__halffS2_fjLj20480ELj4ELj1ELj4ELj16ENS_18Kernel_traits_baseILj20480ES2_fS2_fjLj128EEEEEEEvNS_9BwdParamsE)
        /*06a4*/ 	.short	0x0380
        /*06a6*/ 	.short	0x0088


	//----- nvinfo : EIATTR_SW_WAR
	.align		4
.L_2951:
        /*06a8*/ 	.byte	0x04, 0x36
        /*06aa*/ 	.short	(.L_2953 - .L_2952)
.L_2952:
        /*06ac*/ 	.word	0x00000008
.L_2953:


//--------------------- .nv.info._ZN10layer_norm22ln_bwd_finalize_kernelINS_22Kernel_traits_finalizeILj20480E6__halfS2_S2_fjLj1024ELj4ENS_18Kernel_traits_baseILj20480ES2_S2_S2_fjLj1024EEEEEEEvNS_9BwdParamsE --------------------------
	.section	.nv.info._ZN10layer_norm22ln_bwd_finalize_kernelINS_22Kernel_traits_finalizeILj20480E6__halfS2_S2_fjLj1024ELj4ENS_18Kernel_traits_baseILj20480ES2_S2_S2_fjLj1024EEEEEEEvNS_9BwdParamsE,"",@"SHT_CUDA_INFO"
	.sectionflags	@""
	.align	4


	//----- nvinfo : EIATTR_CUDA_API_VERSION
	.align		4
        /*0000*/ 	.byte	0x04, 0x37
        /*0002*/ 	.short	(.L_2955 - .L_2954)
.L_2954:
        /*0004*/ 	.word	0x00000082


	//----- nvinfo : EIATTR_KPARAM_INFO
	.align		4
.L_2955:
        /*0008*/ 	.byte	0x04, 0x17
        /*000a*/ 	.short	(.L_2957 - .L_2956)
.L_2956:
        /*000c*/ 	.word	0x00000000
        /*0010*/ 	.short	0x0000
        /*0012*/ 	.short	0x0000
        /*0014*/ 	.byte	0x00, 0xf0, 0x21, 0x02


	//----- nvinfo : EIATTR_SPARSE_MMA_MASK
	.align		4
.L_2957:
        /*0018*/ 	.byte	0x03, 0x50
        /*001a*/ 	.short	0x0000


	//----- nvinfo : EIATTR_MAXREG_COUNT
	.align		4
        /*001c*/ 	.byte	0x03, 0x1b
        /*001e*/ 	.short	0x0040


	//----- nvinfo : EIATTR_NUM_BARRIERS
	.align		4
        /*0020*/ 	.byte	0x02, 0x4c
        /*0022*/ 	.byte	0x01
	.zero		1


	//----- nvinfo : EIATTR_MERCURY_ISA_VERSION
	.align		4
        /*0024*/ 	.byte	0x03, 0x5f
        /*0026*/ 	.short	0x0101


	//----- nvinfo : EIATTR_COOP_GROUP_MASK_REGIDS
	.align		4
        /*0028*/ 	.byte	0x04, 0x29
        /*002a*/ 	.short	(.L_2959 - .L_2958)


	//   ....[0]....
.L_2958:
        /*002c*/ 	.word	0xffffffff


	//   ....[1]....
        /*0030*/ 	.word	0xffffffff


	//   ....[2]....
        /*0034*/ 	.word	0xffffffff


	//   ....[3]....
        /*0038*/ 	.word	0xffffffff


	//   ....[4]....
        /*003c*/ 	.word	0xffffffff


	//   ....[5]....
        /*0040*/ 	.word	0xffffffff


	//   ....[6]....
        /*0044*/ 	.word	0xffffffff


	//   ....[7]....
        /*0048*/ 	.word	0xffffffff


	//   ....[8]....
        /*004c*/ 	.word	0xffffffff


	//   ....[9]....
        /*0050*/ 	.word	0xffffffff


	//----- nvinfo : EIATTR_COOP_GROUP_INSTR_OFFSETS
	.align		4
.L_2959:
        /*0054*/ 	.byte	0x04, 0x28
        /*0056*/ 	.short	(.L_2961 - .L_2960)


	//   ....[0]....
.L_2960:
        /*0058*/ 	.word	0x00001270


	//   ....[1]....
        /*005c*/ 	.word	0x00001280


	//   ....[2]....
        /*0060*/ 	.word	0x000012b0


	//   ....[3]....
        /*0064*/ 	.word	0x000012c0


	//   ....[4]....
        /*0068*/ 	.word	0x000012f0


	//   ....[5]....
        /*006c*/ 	.word	0x00001300


	//   ....[6]....
        /*0070*/ 	.word	0x00001330


	//   ....[7]....
        /*0074*/ 	.word	0x00001340


	//   ....[8]....
        /*0078*/ 	.word	0x00001370


	//   ....[9]....
        /*007c*/ 	.word	0x00001380


	//----- nvinfo : EIATTR_VRC_CTA_INIT_COUNT
	.align		4
.L_2961:
        /*0080*/ 	.byte	0x02, 0x4a
	.zero		1
	.zero		1


	//----- nvinfo : EIATTR_EXIT_INSTR_OFFSETS
	.align		4
        /*0084*/ 	.byte	0x04, 0x1c
        /*0086*/ 	.short	(.L_2963 - .L_2962)


	//   ....[0]....
.L_2962:
        /*0088*/ 	.word	0x00000060


	//   ....[1]....
        /*008c*/ 	.word	0x000013e0


	//   ....[2]....
        /*0090*/ 	.word	0x000014b0


	//----- nvinfo : EIATTR_MAX_THREADS
	.align		4
.L_2963:
        /*0094*/ 	.byte	0x04, 0x05
        /*0096*/ 	.short	(.L_2965 - .L_2964)
.L_2964:
        /*0098*/ 	.word	0x00000400
        /*009c*/ 	.word	0x00000001
        /*00a0*/ 	.word	0x00000001


	//----- nvinfo : EIATTR_CRS_STACK_SIZE
	.align		4
.L_2965:
        /*00a4*/ 	.byte	0x04, 0x1e
        /*00a6*/ 	.short	(.L_2967 - .L_2966)
.L_2966:
        /*00a8*/ 	.word	0x00000000


	//----- nvinfo : EIATTR_CBANK_PARAM_SIZE
	.align		4
.L_2967:
        /*00ac*/ 	.byte	0x03, 0x19
        /*00ae*/ 	.short	0x0088


	//----- nvinfo : EIATTR_PARAM_CBANK
	.align		4
        /*00b0*/ 	.byte	0x04, 0x0a
        /*00b2*/ 	.short	(.L_2969 - .L_2968)
	.align		4
.L_2968:
        /*00b4*/ 	.word	index@(.nv.constant0._ZN10layer_norm22ln_bwd_finalize_kernelINS_22Kernel_traits_finalizeILj20480E6__halfS2_S2_fjLj1024ELj4ENS_18Kernel_traits_baseILj20480ES2_S2_S2_fjLj1024EEEEEEEvNS_9BwdParamsE)
        /*00b8*/ 	.short	0x0380
        /*00ba*/ 	.short	0x0088


	//----- nvinfo : EIATTR_SW_WAR
	.align		4
.L_2969:
        /*00bc*/ 	.byte	0x04, 0x36
        /*00be*/ 	.short	(.L_2971 - .L_2970)
.L_2970:
        /*00c0*/ 	.word	0x00000008
.L_2971:


//--------------------- .nv.info._ZN10layer_norm13ln_bwd_kernelINS_13Kernel_traitsI6__halfS2_S2_fjLj20480ELj4ELj1ELj4ELj16ENS_18Kernel_traits_baseILj20480ES2_S2_S2_fjLj128EEEEEEEvNS_9BwdParamsE --------------------------
	.section	.nv.info._ZN10layer_norm13ln_bwd_kernelINS_13Kernel_traitsI6__halfS2_S2_fjLj20480ELj4ELj1ELj4ELj16ENS_18Kernel_traits_baseILj20480ES2_S2_S2_fjLj128EEEEEEEvNS_9BwdParamsE,"",@"SHT_CUDA_INFO"
	.sectionflags	@""
	.align	4


	//----- nvinfo : EIATTR_CUDA_API_VERSION
	.align		4
        /*0000*/ 	.byte	0x04, 0x37
        /*0002*/ 	.short	(.L_2973 - .L_2972)
.L_2972:
        /*0004*/ 	.word	0x00000082


	//----- nvinfo : EIATTR_KPARAM_INFO
	.align		4
.L_2973:
        /*0008*/ 	.byte	0x04, 0x17
        /*000a*/ 	.short	(.L_2975 - .L_2974)
.L_2974:
        /*000c*/ 	.word	0x00000000
        /*0010*/ 	.short	0x0000
        /*0012*/ 	.short	0x0000
        /*0014*/ 	.byte	0x00, 0xf0, 0x21, 0x02


	//----- nvinfo : EIATTR_SPARSE_MMA_MASK
	.align		4
.L_2975:
        /*0018*/ 	.byte	0x03, 0x50
        /*001a*/ 	.short	0x0000


	//----- nvinfo : EIATTR_MAXREG_COUNT
	.align		4
        /*001c*/ 	.byte	0x03, 0x1b
        /*001e*/ 	.short	0x00ff


	//----- nvinfo : EIATTR_NUM_BARRIERS
	.align		4
        /*0020*/ 	.byte	0x02, 0x4c
        /*0022*/ 	.byte	0x01
	.zero		1


	//----- nvinfo : EIATTR_ANNOTATIONS
	.align		4
        /*0024*/ 	.byte	0x04, 0x55
        /*0026*/ 	.short	(.L_2977 - .L_2976)


	//   ....[0]....
.L_2976:
        /* <DEDUP_REMOVED lines=73> */


	//----- nvinfo : EIATTR_MERCURY_ISA_VERSION
	.align		4
.L_2977:
        /*04a8*/ 	.byte	0x03, 0x5f
        /*04aa*/ 	.short	0x0101


	//----- nvinfo : EIATTR_COOP_GROUP_MASK_REGIDS
	.align		4
        /*04ac*/ 	.byte	0x04, 0x29
        /*04ae*/ 	.short	(.L_2979 - .L_2978)


	//   ....[0]....
.L_2978:
        /*04b0*/ 	.word	0xffffffff


	//   ....[1]....
        /*04b4*/ 	.word	0xffffffff


	//   ....[2]....
        /*04b8*/ 	.word	0xffffffff


	//   ....[3]....
        /*04bc*/ 	.word	0xffffffff


	//   ....[4]....
        /*04c0*/ 	.word	0xffffffff


	//   ....[5]....
        /*04c4*/ 	.word	0xffffffff


	//   ....[6]....
        /*04c8*/ 	.word	0xffffffff


	//   ....[7]....
        /*04cc*/ 	.word	0xffffffff


	//   ....[8]....
        /*04d0*/ 	.word	0xffffffff


	//   ....[9]....
        /*04d4*/ 	.word	0xffffffff


	//   ....[10]....
        /*04d8*/ 	.word	0xffffffff


	//   ....[11]....
        /*04dc*/ 	.word	0xffffffff


	//   ....[12]....
        /*04e0*/ 	.word	0xffffffff


	//   ....[13]....
        /*04e4*/ 	.word	0xffffffff


	//   ....[14]....
        /*04e8*/ 	.word	0xffffffff


	//   ....[15]....
        /*04ec*/ 	.word	0xffffffff


	//   ....[16]....
        /*04f0*/ 	.word	0xffffffff


	//   ....[17]....
        /*04f4*/ 	.word	0xffffffff


	//   ....[18]....
        /*04f8*/ 	.word	0xffffffff


	//   ....[19]....
        /*04fc*/ 	.word	0xffffffff


	//----- nvinfo : EIATTR_COOP_GROUP_INSTR_OFFSETS
	.align		4
.L_2979:
        /*0500*/ 	.byte	0x04, 0x28
        /*0502*/ 	.short	(.L_2981 - .L_2980)


	//   ....[0]....
.L_2980:
        /*0504*/ 	.word	0x00003f10


	//   ....[1]....
        /*0508*/ 	.word	0x00003f30


	//   ....[2]....
        /*050c*/ 	.word	0x00004210


	//   ....[3]....
        /*0510*/ 	.word	0x00004220


	//   ....[4]....
        /*0514*/ 	.word	0x000045f0


	//   ....[5]....
        /*0518*/ 	.word	0x00004600


	//   ....[6]....
        /*051c*/ 	.word	0x00004660


	//   ....[7]....
        /*0520*/ 	.word	0x00004670


	//   ....[8]....
        /*0524*/ 	.word	0x00004860


	//   ....[9]....
        /*0528*/ 	.word	0x00004870


	//   ....[10]....
        /*052c*/ 	.word	0x00004ff0


	//   ....[11]....
        /*0530*/ 	.word	0x00005000


	//   ....[12]....
        /*0534*/ 	.word	0x00005030


	//   ....[13]....
        /*0538*/ 	.word	0x00005040


	//   ....[14]....
        /*053c*/ 	.word	0x00005070


	//   ....[15]....
        /*0540*/ 	.word	0x00005080


	//   ....[16]....
        /*0544*/ 	.word	0x000050b0


	//   ....[17]....
        /*0548*/ 	.word	0x000050c0


	//   ....[18]....
        /*054c*/ 	.word	0x000050f0


	//   ....[19]....
        /*0550*/ 	.word	0x00005100


	//----- nvinfo : EIATTR_VRC_CTA_INIT_COUNT
	.align		4
.L_2981:
        /*0554*/ 	.byte	0x02, 0x4a
	.zero		1
	.zero		1


	//----- nvinfo : EIATTR_EXIT_INSTR_OFFSETS
	.align		4
        /*0558*/ 	.byte	0x04, 0x1c
        /*055a*/ 	.short	(.L_2983 - .L_2982)


	//   ....[0]....
.L_2982:
        /*055c*/ 	.word	0x00006280


	//----- nvinfo : EIATTR_MAX_THREADS
	.align		4
.L_2983:
        /*0560*/ 	.byte	0x04, 0x05
        /*0562*/ 	.short	(.L_2985 - .L_2984)
.L_2984:
        /*0564*/ 	.word	0x00000080
        /*0568*/ 	.word	0x00000001
        /*056c*/ 	.word	0x00000001


	//----- nvinfo : EIATTR_CRS_STACK_SIZE
	.align		4
.L_2985:
        /*0570*/ 	.byte	0x04, 0x1e
        /*0572*/ 	.short	(.L_2987 - .L_2986)
.L_2986:
        /*0574*/ 	.word	0x00000000


	//----- nvinfo : EIATTR_CBANK_PARAM_SIZE
	.align		4
.L_2987:
        /*0578*/ 	.byte	0x03, 0x19
        /*057a*/ 	.short	0x0088


	//----- nvinfo : EIATTR_PARAM_CBANK
	.align		4
        /*057c*/ 	.byte	0x04, 0x0a
        /*057e*/ 	.short	(.L_2989 - .L_2988)
	.align		4
.L_2988:
        /*0580*/ 	.word	index@(.nv.constant0._ZN10layer_norm13ln_bwd_kernelINS_13Kernel_traitsI6__halfS2_S2_fjLj20480ELj4ELj1ELj4ELj16ENS_18Kernel_traits_baseILj20480ES2_S2_S2_fjLj128EEEEEEEvNS_9BwdParamsE)
        /*0584*/ 	.short	0x0380
        /*0586*/ 	.short	0x0088


	//----- nvinfo : EIATTR_SW_WAR
	.align		4
.L_2989:
        /*0588*/ 	.byte	0x04, 0x36
        /*058a*/ 	.short	(.L_2991 - .L_2990)
.L_2990:
        /*058c*/ 	.word	0x00000008
.L_2991:


//--------------------- .nv.info._ZN10layer_norm22ln_bwd_finalize_kernelINS_22Kernel_traits_finalizeILj20480EffffjLj1024ELj4ENS_18Kernel_traits_baseILj20480EffffjLj1024EEEEEEEvNS_9BwdParamsE --------------------------
	.section	.nv.info._ZN10layer_norm22ln_bwd_finalize_kernelINS_22Kernel_traits_finalizeILj20480EffffjLj1024ELj4ENS_18Kernel_traits_baseILj20480EffffjLj1024EEEEEEEvNS_9BwdParamsE,"",@"SHT_CUDA_INFO"
	.sectionflags	@""
	.align	4


	//----- nvinfo : EIATTR_CUDA_API_VERSION
	.align		4
        /*0000*/ 	.byte	0x04, 0x37
        /*0002*/ 	.short	(.L_2993 - .L_2992)
.L_2992:
        /*0004*/ 	.word	0x00000082


	//----- nvinfo : EIATTR_KPARAM_INFO
	.align		4
.L_2993:
        /*0008*/ 	.byte	0x04, 0x17
        /*000a*/ 	.short	(.L_2995 - .L_2994)
.L_2994:
        /*000c*/ 	.word	0x00000000
        /*0010*/ 	.short	0x0000
        /*0012*/ 	.short	0x0000
        /*0014*/ 	.byte	0x00, 0xf0, 0x21, 0x02


	//----- nvinfo : EIATTR_SPARSE_MMA_MASK
	.align		4
.L_2995:
        /*0018*/ 	.byte	0x03, 0x50
        /*001a*/ 	.short	0x0000


	//----- nvinfo : EIATTR_MAXREG_COUNT
	.align		4
        /*001c*/ 	.byte	0x03, 0x1b
        /*001e*/ 	.short	0x0040


	//----- nvinfo : EIATTR_NUM_BARRIERS
	.align		4
        /*0020*/ 	.byte	0x02, 0x4c
        /*0022*/ 	.byte	0x01
	.zero		1


	//----- nvinfo : EIATTR_MERCURY_ISA_VERSION
	.align		4
        /*0024*/ 	.byte	0x03, 0x5f
        /*0026*/ 	.short	0x0101


	//----- nvinfo : EIATTR_COOP_GROUP_MASK_REGIDS
	.align		4
        /*0028*/ 	.byte	0x04, 0x29
        /*002a*/ 	.short	(.L_2997 - .L_2996)


	//   ....[0]....
.L_2996:
        /*002c*/ 	.word	0xffffffff


	//   ....[1]....
        /*0030*/ 	.word	0xffffffff


	//   ....[2]....
        /*0034*/ 	.word	0xffffffff


	//   ....[3]....
        /*0038*/ 	.word	0xffffffff


	//   ....[4]....
        /*003c*/ 	.word	0xffffffff


	//   ....[5]....
        /*0040*/ 	.word	0xffffffff


	//   ....[6]....
        /*0044*/ 	.word	0xffffffff


	//   ....[7]....
        /*0048*/ 	.word	0xffffffff


	//   ....[8]....
        /*004c*/ 	.word	0xffffffff


	//   ....[9]....
        /*0050*/ 	.word	0xffffffff


	//----- nvinfo : EIATTR_COOP_GROUP_INSTR_OFFSETS
	.align		4
.L_2997:
        /*0054*/ 	.byte	0x04, 0x28
        /*0056*/ 	.short	(.L_2999 - .L_2998)


	//   ....[0]....
.L_2998:
        /*0058*/ 	.word	0x00001270


	//   ....[1]....
        /*005c*/ 	.word	0x00001280


	//   ....[2]....
        /*0060*/ 	.word	0x000012b0


	//   ....[3]....
        /*0064*/ 	.word	0x000012c0


	//   ....[4]....
        /*0068*/ 	.word	0x000012f0


	//   ....[5]....
        /*006c*/ 	.word	0x00001300


	//   ....[6]....
        /*0070*/ 	.word	0x00001330


	//   ....[7]....
        /*0074*/ 	.word	0x00001340


	//   ....[8]....
        /*0078*/ 	.word	0x00001370


	//   ....[9]....
        /*007c*/ 	.word	0x00001380


	//----- nvinfo : EIATTR_VRC_CTA_INIT_COUNT
	.align		4
.L_2999:
        /*0080*/ 	.byte	0x02, 0x4a
	.zero		1
	.zero		1


	//----- nvinfo : EIATTR_EXIT_INSTR_OFFSETS
	.align		4
        /*0084*/ 	.byte	0x04, 0x1c
        /*0086*/ 	.short	(.L_3001 - .L_3000)


	//   ....[0]....
.L_3000:
        /*0088*/ 	.word	0x00000060


	//   ....[1]....
        /*008c*/ 	.word	0x000013e0


	//   ....[2]....
        /*0090*/ 	.word	0x00001490


	//----- nvinfo : EIATTR_MAX_THREADS
	.align		4
.L_3001:
        /*0094*/ 	.byte	0x04, 0x05
        /*0096*/ 	.short	(.L_3003 - .L_3002)
.L_3002:
        /*0098*/ 	.word	0x00000400
        /*009c*/ 	.word	0x00000001
        /*00a0*/ 	.word	0x00000001


	//----- nvinfo : EIATTR_CRS_STACK_SIZE
	.align		4
.L_3003:
        /*00a4*/ 	.byte	0x04, 0x1e
        /*00a6*/ 	.short	(.L_3005 - .L_3004)
.L_3004:
        /*00a8*/ 	.word	0x00000000


	//----- nvinfo : EIATTR_CBANK_PARAM_SIZE
	.align		4
.L_3005:
        /*00ac*/ 	.byte	0x03, 0x19
        /*00ae*/ 	.short	0x0088


	//----- nvinfo : EIATTR_PARAM_CBANK
	.align		4
        /*00b0*/ 	.byte	0x04, 0x0a
        /*00b2*/ 	.short	(.L_3007 - .L_3006)
	.align		4
.L_3006:
        /*00b4*/ 	.word	index@(.nv.constant0._ZN10layer_norm22ln_bwd_finalize_kernelINS_22Kernel_traits_finalizeILj20480EffffjLj1024ELj4ENS_18Kernel_traits_baseILj20480EffffjLj1024EEEEEEEvNS_9BwdParamsE)
        /*00b8*/ 	.short	0x0380
        /*00ba*/ 	.short	0x0088


	//----- nvinfo : EIATTR_SW_WAR
	.align		4
.L_3007:
        /*00bc*/ 	.byte	0x04, 0x36
        /*00be*/ 	.short	(.L_3009 - .L_3008)
.L_3008:
        /*00c0*/ 	.word	0x00000008
.L_3009:


//--------------------- .nv.info._ZN10layer_norm13ln_bwd_kernelINS_13Kernel_traitsIffffjLj20480ELj4ELj1ELj4ELj16ENS_18Kernel_traits_baseILj20480EffffjLj128EEEEEEEvNS_9BwdParamsE --------------------------
	.section	.nv.info._ZN10layer_norm13ln_bwd_kernelINS_13Kernel_traitsIffffjLj20480ELj4ELj1ELj4ELj16ENS_18Kernel_traits_baseILj20480EffffjLj128EEEEEEEvNS_9BwdParamsE,"",@"SHT_CUDA_INFO"
	.sectionflags	@""
	.align	4


	//----- nvinfo : EIATTR_CUDA_API_VERSION
	.align		4
        /*0000*/ 	.byte	0x04, 0x37
        /*0002*/ 	.short	(.L_3011 - .L_3010)
.L_3010:
        /*0004*/ 	.word	0x00000082


	//----- nvinfo : EIATTR_KPARAM_INFO
	.align		4
.L_3011:
        /*0008*/ 	.byte	0x04, 0x17
        /*000a*/ 	.short	(.L_3013 - .L_3012)
.L_3012:
        /*000c*/ 	.word	0x00000000
        /*0010*/ 	.short	0x0000
        /*0012*/ 	.short	0x0000
        /*0014*/ 	.byte	0x00, 0xf0, 0x21, 0x02


	//----- nvinfo : EIATTR_SPARSE_MMA_MASK
	.align		4
.L_3013:
        /*0018*/ 	.byte	0x03, 0x50
        /*001a*/ 	.short	0x0000


	//----- nvinfo : EIATTR_MAXREG_COUNT
	.align		4
        /*001c*/ 	.byte	0x03, 0x1b
        /*001e*/ 	.short	0x00ff


	//----- nvinfo : EIATTR_NUM_BARRIERS
	.align		4
        /*0020*/ 	.byte	0x02, 0x4c
        /*0022*/ 	.byte	0x01
	.zero		1


	//----- nvinfo : EIATTR_ANNOTATIONS
	.align		4
        /*0024*/ 	.byte	0x04, 0x55
        /*0026*/ 	.short	(.L_3015 - .L_3014)


	//   ....[0]....
.L_3014:
        /* <DEDUP_REMOVED lines=83> */


	//----- nvinfo : EIATTR_MERCURY_ISA_VERSION
	.align		4
.L_3015:
        /*0548*/ 	.byte	0x03, 0x5f
        /*054a*/ 	.short	0x0101


	//----- nvinfo : EIATTR_COOP_GROUP_MASK_REGIDS
	.align		4
        /*054c*/ 	.byte	0x04, 0x29
        /*054e*/ 	.short	(.L_3017 - .L_3016)


	//   ....[0]....
.L_3016:
        /*0550*/ 	.word	0xffffffff


	//   ....[1]....
        /*0554*/ 	.word	0xffffffff


	//   ....[2]....
        /*0558*/ 	.word	0xffffffff


	//   ....[3]....
        /*055c*/ 	.word	0xffffffff


	//   ....[4]....
        /*0560*/ 	.word	0xffffffff


	//   ....[5]....
        /*0564*/ 	.word	0xffffffff


	//   ....[6]....
        /*0568*/ 	.word	0xffffffff


	//   ....[7]....
        /*056c*/ 	.word	0xffffffff


	//   ....[8]....
        /*0570*/ 	.word	0xffffffff


	//   ....[9]....
        /*0574*/ 	.word	0xffffffff


	//   ....[10]....
        /*0578*/ 	.word	0xffffffff


	//   ....[11]....
        /*057c*/ 	.word	0xffffffff


	//   ....[12]....
        /*0580*/ 	.word	0xffffffff


	//   ....[13]....
        /*0584*/ 	.word	0xffffffff


	//   ....[14]....
        /*0588*/ 	.word	0xffffffff


	//   ....[15]....
        /*058c*/ 	.word	0xffffffff


	//   ....[16]....
        /*0590*/ 	.word	0xffffffff


	//   ....[17]....
        /*0594*/ 	.word	0xffffffff


	//   ....[18]....
        /*0598*/ 	.word	0xffffffff


	//   ....[19]....
        /*059c*/ 	.word	0xffffffff


	//----- nvinfo : EIATTR_COOP_GROUP_INSTR_OFFSETS
	.align		4
.L_3017:
        /*05a0*/ 	.byte	0x04, 0x28
        /*05a2*/ 	.short	(.L_3019 - .L_3018)


	//   ....[0]....
.L_3018:
        /*05a4*/ 	.word	0x00002e50


	//   ....[1]....
        /*05a8*/ 	.word	0x00002e60


	//   ....[2]....
        /*05ac*/ 	.word	0x00002fd0


	//   ....[3]....
        /*05b0*/ 	.word	0x00002ff0


	//   ....[4]....
        /*05b4*/ 	.word	0x00003040


	//   ....[5]....
        /*05b8*/ 	.word	0x00003060


	//   ....[6]....
        /*05bc*/ 	.word	0x000033f0


	//   ....[7]....
        /*05c0*/ 	.word	0x00003400


	//   ....[8]....
        /*05c4*/ 	.word	0x00003580


	//   ....[9]....
        /*05c8*/ 	.word	0x00003590


	//   ....[10]....
        /*05cc*/ 	.word	0x00004050


	//   ....[11]....
        /*05d0*/ 	.word	0x00004060


	//   ....[12]....
        /*05d4*/ 	.word	0x00004090


	//   ....[13]....
        /*05d8*/ 	.word	0x000040b0


	//   ....[14]....
        /*05dc*/ 	.word	0x000040d0


	//   ....[15]....
        /*05e0*/ 	.word	0x000040f0


	//   ....[16]....
        /*05e4*/ 	.word	0x00004110


	//   ....[17]....
        /*05e8*/ 	.word	0x00004130


	//   ....[18]....
        /*05ec*/ 	.word	0x00004150


	//   ....[19]....
        /*05f0*/ 	.word	0x00004170


	//----- nvinfo : EIATTR_VRC_CTA_INIT_COUNT
	.align		4
.L_3019:
        /*05f4*/ 	.byte	0x02, 0x4a
	.zero		1
	.zero		1


	//----- nvinfo : EIATTR_EXIT_INSTR_OFFSETS
	.align		4
        /*05f8*/ 	.byte	0x04, 0x1c
        /*05fa*/ 	.short	(.L_3021 - .L_3020)


	//   ....[0]....
.L_3020:
        /*05fc*/ 	.word	0x000050f0


	//----- nvinfo : EIATTR_MAX_THREADS
	.align		4
.L_3021:
        /*0600*/ 	.byte	0x04, 0x05
        /*0602*/ 	.short	(.L_3023 - .L_3022)
.L_3022:
        /*0604*/ 	.word	0x00000080
        /*0608*/ 	.word	0x00000001
        /*060c*/ 	.word	0x00000001


	//----- nvinfo : EIATTR_CRS_STACK_SIZE
	.align		4
.L_3023:
        /*0610*/ 	.byte	0x04, 0x1e
        /*0612*/ 	.short	(.L_3025 - .L_3024)
.L_3024:
        /*0614*/ 	.word	0x00000000


	//----- nvinfo : EIATTR_CBANK_PARAM_SIZE
	.align		4
.L_3025:
        /*0618*/ 	.byte	0x03, 0x19
        /*061a*/ 	.short	0x0088


	//----- nvinfo : EIATTR_PARAM_CBANK
	.align		4
        /*061c*/ 	.byte	0x04, 0x0a
        /*061e*/ 	.short	(.L_3027 - .L_3026)
	.align		4
.L_3026:
        /*0620*/ 	.word	index@(.nv.constant0._ZN10layer_norm13ln_bwd_kernelINS_13Kernel_traitsIffffjLj20480ELj4ELj1ELj4ELj16ENS_18Kernel_traits_baseILj20480EffffjLj128EEEEEEEvNS_9BwdParamsE)
        /*0624*/ 	.short	0x0380
        /*0626*/ 	.short	0x0088


	//----- nvinfo : EIATTR_SW_WAR
	.align		4
.L_3027:
        /*0628*/ 	.byte	0x04, 0x36
        /*062a*/ 	.short	(.L_3029 - .L_3028)
.L_3028:
        /*062c*/ 	.word	0x00000008
.L_3029:


//--------------------- .nv.info._ZN10layer_norm22ln_bwd_finalize_kernelINS_22Kernel_traits_finalizeILj18432E13__nv_bfloat16fS2_fjLj1024ELj4ENS_18Kernel_traits_baseILj18432ES2_fS2_fjLj1024EEEEEEEvNS_9BwdParamsE --------------------------
	.section	.nv.info._ZN10layer_norm22ln_bwd_finalize_kernelINS_22Kernel_traits_finalizeILj18432E13__nv_bfloat16fS2_fjLj1024ELj4ENS_18Kernel_traits_baseILj18432ES2_fS2_fjLj1024EEEEEEEvNS_9BwdParamsE,"",@"SHT_CUDA_INFO"
	.sectionflags	@""
	.align	4


	//----- nvinfo : EIATTR_CUDA_API_VERSION
	.align		4
        /*0000*/ 	.byte	0x04, 0x37
        /*0002*/ 	.short	(.L_3031 - .L_3030)
.L_3030:
        /*0004*/ 	.word	0x00000082


	//----- nvinfo : EIATTR_KPARAM_INFO
	.align		4
.L_3031:
        /*0008*/ 	.byte	0x04, 0x17
        /*000a*/ 	.short	(.L_3033 - .L_3032)
.L_3032:
        /*000c*/ 	.word	0x00000000
        /*0010*/ 	.short	0x0000
        /*0012*/ 	.short	0x0000
        /*0014*/ 	.byte	0x00, 0xf0, 0x21, 0x02


	//----- nvinfo : EIATTR_SPARSE_MMA_MASK
	.align		4
.L_3033:
        /*0018*/ 	.byte	0x03, 0x50
        /*001a*/ 	.short	0x0000


	//----- nvinfo : EIATTR_MAXREG_COUNT
	.align		4
        /*001c*/ 	.byte	0x03, 0x1b
        /*001e*/ 	.short	0x0040


	//----- nvinfo : EIATTR_NUM_BARRIERS
	.align		4
        /*0020*/ 	.byte	0x02, 0x4c
        /*0022*/ 	.byte	0x01
	.zero		1


	//----- nvinfo : EIATTR_MERCURY_ISA_VERSION
	.align		4
        /*0024*/ 	.byte	0x03, 0x5f
        /*0026*/ 	.short	0x0101


	//----- nvinfo : EIATTR_COOP_GROUP_MASK_REGIDS
	.align		4
        /*0028*/ 	.byte	0x04, 0x29
        /*002a*/ 	.short	(.L_3035 - .L_3034)


	//   ....[0]....
.L_3034:
        /*002c*/ 	.word	0xffffffff


	//   ....[1]....
        /*0030*/ 	.word	0xffffffff


	//   ....[2]....
        /*0034*/ 	.word	0xffffffff


	//   ....[3]....
        /*0038*/ 	.word	0xffffffff


	//   ....[4]....
        /*003c*/ 	.word	0xffffffff


	//   ....[5]....
        /*0040*/ 	.word	0xffffffff


	//   ....[6]....
        /*0044*/ 	.word	0xffffffff


	//   ....[7]....
        /*0048*/ 	.word	0xffffffff


	//   ....[8]....
        /*004c*/ 	.word	0xffffffff


	//   ....[9]....
        /*0050*/ 	.word	0xffffffff


	//----- nvinfo : EIATTR_COOP_GROUP_INSTR_OFFSETS
	.align		4
.L_3035:
        /*0054*/ 	.byte	0x04, 0x28
        /*0056*/ 	.short	(.L_3037 - .L_3036)


	//   ....[0]....
.L_3036:
        /*0058*/ 	.word	0x00001270


	//   ....[1]....
        /*005c*/ 	.word	0x00001280


	//   ....[2]....
        /*0060*/ 	.word	0x000012b0


	//   ....[3]....
        /*0064*/ 	.word	0x000012c0


	//   ....[4]....
        /*0068*/ 	.word	0x000012f0


	//   ....[5]....
        /*006c*/ 	.word	0x00001300


	//   ....[6]....
        /*0070*/ 	.word	0x00001330


	//   ....[7]....
        /*0074*/ 	.word	0x00001340


	//   ....[8]....
        /*0078*/ 	.word	0x00001370


	//   ....[9]....
        /*007c*/ 	.word	0x00001380


	//----- nvinfo : EIATTR_VRC_CTA_INIT_COUNT
	.align		4
.L_3037:
        /*0080*/ 	.byte	0x02, 0x4a
	.zero		1
	.zero		1


	//----- nvinfo : EIATTR_EXIT_INSTR_OFFSETS
	.align		4
        /*0084*/ 	.byte	0x04, 0x1c
        /*0086*/ 	.short	(.L_3039 - .L_3038)


	//   ....[0]....
.L_3038:
        /*0088*/ 	.word	0x00000060


	//   ....[1]....
        /*008c*/ 	.word	0x000013e0


	//   ....[2]....
        /*0090*/ 	.word	0x000014b0


	//----- nvinfo : EIATTR_MAX_THREADS
	.align		4
.L_3039:
        /*0094*/ 	.byte	0x04, 0x05
        /*0096*/ 	.short	(.L_3041 - .L_3040)
.L_3040:
        /*0098*/ 	.word	0x00000400
        /*009c*/ 	.word	0x00000001
        /*00a0*/ 	.word	0x00000001


	//----- nvinfo : EIATTR_CRS_STACK_SIZE
	.align		4
.L_3041:
        /*00a4*/ 	.byte	0x04, 0x1e
        /*00a6*/ 	.short	(.L_3043 - .L_3042)
.L_3042:
        /*00a8*/ 	.word	0x00000000


	//----- nvinfo : EIATTR_CBANK_PARAM_SIZE
	.align		4
.L_3043:
        /*00ac*/ 	.byte	0x03, 0x19
        /*00ae*/ 	.short	0x0088


	//----- nvinfo : EIATTR_PARAM_CBANK
	.align		4
        /*00b0*/ 	.byte	0x04, 0x0a
        /*00b2*/ 	.short	(.L_3045 - .L_3044)
	.align		4
.L_3044:
        /*00b4*/ 	.word	index@(.nv.constant0._ZN10layer_norm22ln_bwd_finalize_kernelINS_22Kernel_traits_finalizeILj18432E13__nv_bfloat16fS2_fjLj1024ELj4ENS_18Kernel_traits_baseILj18432ES2_fS2_fjLj1024EEEEEEEvNS_9BwdParamsE)
        /*00b8*/ 	.short	0x0380
        /*00ba*/ 	.short	0x0088


	//----- nvinfo : EIATTR_SW_WAR
	.align		4
.L_3045:
        /*00bc*/ 	.byte	0x04, 0x36
        /*00be*/ 	.short	(.L_3047 - .L_3046)
.L_3046:
        /*00c0*/ 	.word	0x00000008
.L_3047:


//--------------------- .nv.info._ZN10layer_norm13ln_bwd_kernelINS_13Kernel_traitsI13__nv_bfloat16fS2_fjLj18432ELj4ELj1ELj4ELj16ENS_18Kernel_traits_baseILj18432ES2_fS2_fjLj128EEEEEEEvNS_9BwdParamsE --------------------------
	.section	.nv.info._ZN10layer_norm13ln_bwd_kernelINS_13Kernel_traitsI13__nv_bfloat16fS2_fjLj18432ELj4ELj1ELj4ELj16ENS_18Kernel_traits_baseILj18432ES2_fS2_fjLj128EEEEEEEvNS_9BwdParamsE,"",@"SHT_CUDA_INFO"
	.sectionflags	@""
	.align	4


	//----- nvinfo : EIATTR_CUDA_API_VERSION
	.align		4
        /*0000*/ 	.byte	0x04, 0x37
        /*0002*/ 	.short	(.L_3049 - .L_3048)
.L_3048:
        /*0004*/ 	.word	0x00000082


	//----- nvinfo : EIATTR_KPARAM_INFO
	.align		4
.L_3049:
        /*0008*/ 	.byte	0x04, 0x17
        /*000a*/ 	.short	(.L_3051 - .L_3050)
.L_3050:
        /*000c*/ 	.word	0x00000000
        /*0010*/ 	.short	0x0000
        /*0012*/ 	.short	0x0000
        /*0014*/ 	.byte	0x00, 0xf0, 0x21, 0x02


	//----- nvinfo : EIATTR_SPARSE_MMA_MASK
	.align		4
.L_3051:
        /*0018*/ 	.byte	0x03, 0x50
        /*001a*/ 	.short	0x0000


	//----- nvinfo : EIATTR_MAXREG_COUNT
	.align		4
        /*001c*/ 	.byte	0x03, 0x1b
        /*001e*/ 	.short	0x00ff


	//----- nvinfo : EIATTR_NUM_BARRIERS
	.align		4
        /*0020*/ 	.byte	0x02, 0x4c
        /*0022*/ 	.byte	0x01
	.zero		1


	//----- nvinfo : EIATTR_ANNOTATIONS
	.align		4
        /*0024*/ 	.byte	0x04, 0x55
        /*0026*/ 	.short	(.L_3053 - .L_3052)


	//   ....[0]....
.L_3052:
        /* <DEDUP_REMOVED lines=43> */


	//----- nvinfo : EIATTR_MERCURY_ISA_VERSION
	.align		4
.L_3053:
        /*02c8*/ 	.byte	0x03, 0x5f
        /*02ca*/ 	.short	0x0101


	//----- nvinfo : EIATTR_COOP_GROUP_MASK_REGIDS
	.align		4
        /*02cc*/ 	.byte	0x04, 0x29
        /*02ce*/ 	.short	(.L_3055 - .L_3054)


	//   ....[0]....
.L_3054:
        /*02d0*/ 	.word	0xffffffff


	//   ....[1]....
        /*02d4*/ 	.word	0xffffffff


	//   ....[2]....
        /*02d8*/ 	.word	0xffffffff


	//   ....[3]....
        /*02dc*/ 	.word	0xffffffff


	//   ....[4]....
        /*02e0*/ 	.word	0xffffffff


	//   ....[5]....
        /*02e4*/ 	.word	0xffffffff


	//   ....[6]....
        /*02e8*/ 	.word	0xffffffff


	//   ....[7]....
        /*02ec*/ 	.word	0xffffffff


	//   ....[8]....
        /*02f0*/ 	.word	0xffffffff


	//   ....[9]....
        /*02f4*/ 	.word	0xffffffff


	//   ....[10]....
        /*02f8*/ 	.word	0xffffffff


	//   ....[11]....
        /*02fc*/ 	.word	0xffffffff


	//   ....[12]....
        /*0300*/ 	.word	0xffffffff


	//   ....[13]....
        /*0304*/ 	.word	0xffffffff


	//   ....[14]....
        /*0308*/ 	.word	0xffffffff


	//   ....[15]....
        /*030c*/ 	.word	0xffffffff


	//   ....[16]....
        /*0310*/ 	.word	0xffffffff


	//   ....[17]....
        /*0314*/ 	.word	0xffffffff


	//   ....[18]....
        /*0318*/ 	.word	0xffffffff


	//   ....[19]....
        /*031c*/ 	.word	0xffffffff


	//----- nvinfo : EIATTR_COOP_GROUP_INSTR_OFFSETS
	.align		4
.L_3055:
        /*0320*/ 	.byte	0x04, 0x28
        /*0322*/ 	.short	(.L_3057 - .L_3056)


	//   ....[0]....
.L_3056:
        /*0324*/ 	.word	0x000040e0


	//   ....[1]....
        /*0328*/ 	.word	0x00004120


	//   ....[2]....
        /*032c*/ 	.word	0x000042b0


	//   ....[3]....
        /*0330*/ 	.word	0x000042d0


	//   ....[4]....
        /*0334*/ 	.word	0x000042f0


	//   ....[5]....
        /*0338*/ 	.word	0x00004300


	//   ....[6]....
        /*033c*/ 	.word	0x00004340


	//   ....[7]....
        /*0340*/ 	.word	0x00004350


	//   ....[8]....
        /*0344*/ 	.word	0x00004380


	//   ....[9]....
        /*0348*/ 	.word	0x00004390


	//   ....[10]....
        /*034c*/ 	.word	0x00004fa0


	//   ....[11]....
        /*0350*/ 	.word	0x00004fb0


	//   ....[12]....
        /*0354*/ 	.word	0x00004fe0


	//   ....[13]....
        /*0358*/ 	.word	0x00004ff0


	//   ....[14]....
        /*035c*/ 	.word	0x00005020


	//   ....[15]....
        /*0360*/ 	.word	0x00005040


	//   ....[16]....
        /*0364*/ 	.word	0x000050a0


	//   ....[17]....
        /*0368*/ 	.word	0x000050c0


	//   ....[18]....
        /*036c*/ 	.word	0x000050f0


	//   ....[19]....
        /*0370*/ 	.word	0x00005100


	//----- nvinfo : EIATTR_VRC_CTA_INIT_COUNT
	.align		4
.L_3057:
        /*0374*/ 	.byte	0x02, 0x4a
	.zero		1
	.zero		1


	//----- nvinfo : EIATTR_EXIT_INSTR_OFFSETS
	.align		4
        /*0378*/ 	.byte	0x04, 0x1c
        /*037a*/ 	.short	(.L_3059 - .L_3058)


	//   ....[0]....
.L_3058:
        /*037c*/ 	.word	0x000060c0


	//----- nvinfo : EIATTR_MAX_THREADS
	.align		4
.L_3059:
        /*0380*/ 	.byte	0x04, 0x05
        /*0382*/ 	.short	(.L_3061 - .L_3060)
.L_3060:
        /*0384*/ 	.word	0x00000080
        /*0388*/ 	.word	0x00000001
        /*038c*/ 	.word	0x00000001


	//----- nvinfo : EIATTR_CRS_STACK_SIZE
	.align		4
.L_3061:
        /*0390*/ 	.byte	0x04, 0x1e
        /*0392*/ 	.short	(.L_3063 - .L_3062)
.L_3062:
        /*0394*/ 	.word	0x00000000


	//----- nvinfo : EIATTR_CBANK_PARAM_SIZE
	.align		4
.L_3063:
        /*0398*/ 	.byte	0x03, 0x19
        /*039a*/ 	.short	0x0088


	//----- nvinfo : EIATTR_PARAM_CBANK
	.align		4
        /*039c*/ 	.byte	0x04, 0x0a
        /*039e*/ 	.short	(.L_3065 - .L_3064)
	.align		4
.L_3064:
        /*03a0*/ 	.word	index@(.nv.constant0._ZN10layer_norm13ln_bwd_kernelINS_13Kernel_traitsI13__nv_bfloat16fS2_fjLj18432ELj4ELj1ELj4ELj16ENS_18Kernel_traits_baseILj18432ES2_fS2_fjLj128EEEEEEEvNS_9BwdParamsE)
        /*03a4*/ 	.short	0x0380
        /*03a6*/ 	.short	0x0088


	//----- nvinfo : EIATTR_SW_WAR
	.align		4
.L_3065:
        /*03a8*/ 	.byte	0x04, 0x36
        /*03aa*/ 	.short	(.L_3067 - .L_3066)
.L_3066:
        /*03ac*/ 	.word	0x00000008
.L_3067:


//--------------------- .nv.info._ZN10layer_norm22ln_bwd_finalize_kernelINS_22Kernel_traits_finalizeILj18432E13__nv_bfloat16S2_S2_fjLj1024ELj4ENS_18Kernel_traits_baseILj18432ES2_S2_S2_fjLj1024EEEEEEEvNS_9BwdParamsE --------------------------
	.section	.nv.info._ZN10layer_norm22ln_bwd_finalize_kernelINS_22Kernel_traits_finalizeILj18432E13__nv_bfloat16S2_S2_fjLj1024ELj4ENS_18Kernel_traits_baseILj18432ES2_S2_S2_fjLj1024EEEEEEEvNS_9BwdParamsE,"",@"SHT_CUDA_INFO"
	.sectionflags	@""
	.align	4


	//----- nvinfo : EIATTR_CUDA_API_VERSION
	.align		4
        /*0000*/ 	.byte	0x04, 0x37
        /*0002*/ 	.short	(.L_3069 - .L_3068)
.L_3068:
        /*0004*/ 	.word	0x00000082


	//----- nvinfo : EIATTR_KPARAM_INFO
	.align		4
.L_3069:
        /*0008*/ 	.byte	0x04, 0x17
        /*000a*/ 	.short	(.L_3071 - .L_3070)
.L_3070:
        /*000c*/ 	.word	0x00000000
        /*0010*/ 	.short	0x0000
        /*0012*/ 	.short	0x0000
        /*0014*/ 	.byte	0x00, 0xf0, 0x21, 0x02


	//----- nvinfo : EIATTR_SPARSE_MMA_MASK
	.align		4
.L_3071:
        /*0018*/ 	.byte	0x03, 0x50
        /*001a*/ 	.short	0x0000


	//----- nvinfo : EIATTR_MAXREG_COUNT
	.align		4
        /*001c*/ 	.byte	0x03, 0x1b
        /*001e*/ 	.short	0x0040


	//----- nvinfo : EIATTR_NUM_BARRIERS
	.align		4
        /*0020*/ 	.byte	0x02, 0x4c
        /*0022*/ 	.byte	0x01
	.zero		1


	//----- nvinfo : EIATTR_MERCURY_ISA_VERSION
	.align		4
        /*0024*/ 	.byte	0x03, 0x5f
        /*0026*/ 	.short	0x0101


	//----- nvinfo : EIATTR_COOP_GROUP_MASK_REGIDS
	.align		4
        /*0028*/ 	.byte	0x04, 0x29
        /*002a*/ 	.short	(.L_3073 - .L_3072)


	//   ....[0]....
.L_3072:
        /*002c*/ 	.word	0xffffffff


	//   ....[1]....
        /*0030*/ 	.word	0xffffffff


	//   ....[2]....
        /*0034*/ 	.word	0xffffffff


	//   ....[3]....
        /*0038*/ 	.word	0xffffffff


	//   ....[4]....
        /*003c*/ 	.word	0xffffffff


	//   ....[5]....
        /*0040*/ 	.word	0xffffffff


	//   ....[6]....
        /*0044*/ 	.word	0xffffffff


	//   ....[7]....
        /*0048*/ 	.word	0xffffffff


	//   ....[8]....
        /*004c*/ 	.word	0xffffffff


	//   ....[9]....
        /*0050*/ 	.word	0xffffffff


	//----- nvinfo : EIATTR_COOP_GROUP_INSTR_OFFSETS
	.align		4
.L_3073:
        /*0054*/ 	.byte	0x04, 0x28
        /*0056*/ 	.short	(.L_3075 - .L_3074)


	//   ....[0]....
.L_3074:
        /*0058*/ 	.word	0x00001270


	//   ....[1]....
        /*005c*/ 	.word	0x00001280


	//   ....[2]....
        /*0060*/ 	.word	0x000012b0


	//   ....[3]....
        /*0064*/ 	.word	0x000012c0


	//   ....[4]....
        /*0068*/ 	.word	0x000012f0


	//   ....[5]....
        /*006c*/ 	.word	0x00001300


	//   ....[6]....
        /*0070*/ 	.word	0x00001330


	//   ....[7]....
        /*0074*/ 	.word	0x00001340


	//   ....[8]....
        /*0078*/ 	.word	0x00001370


	//   ....[9]....
        /*007c*/ 	.word	0x00001380


	//----- nvinfo : EIATTR_VRC_CTA_INIT_COUNT
	.align		4
.L_3075:
        /*0080*/ 	.byte	0x02, 0x4a
	.zero		1
	.zero		1


	//----- nvinfo : EIATTR_EXIT_INSTR_OFFSETS
	.align		4
        /*0084*/ 	.byte	0x04, 0x1c
        /*0086*/ 	.short	(.L_3077 - .L_3076)


	//   ....[0]....
.L_3076:
        /*0088*/ 	.word	0x00000060


	//   ....[1]....
        /*008c*/ 	.word	0x000013e0


	//   ....[2]....
        /*0090*/ 	.word	0x000014b0


	//----- nvinfo : EIATTR_MAX_THREADS
	.align		4
.L_3077:
        /*0094*/ 	.byte	0x04, 0x05
        /*0096*/ 	.short	(.L_3079 - .L_3078)
.L_3078:
        /*0098*/ 	.word	0x00000400
        /*009c*/ 	.word	0x00000001
        /*00a0*/ 	.word	0x00000001


	//----- nvinfo : EIATTR_CRS_STACK_SIZE
	.align		4
.L_3079:
        /*00a4*/ 	.byte	0x04, 0x1e
        /*00a6*/ 	.short	(.L_3081 - .L_3080)
.L_3080:
        /*00a8*/ 	.word	0x00000000


	//----- nvinfo : EIATTR_CBANK_PARAM_SIZE
	.align		4
.L_3081:
        /*00ac*/ 	.byte	0x03, 0x19
        /*00ae*/ 	.short	0x0088


	//----- nvinfo : EIATTR_PARAM_CBANK
	.align		4
        /*00b0*/ 	.byte	0x04, 0x0a
        /*00b2*/ 	.short	(.L_3083 - .L_3082)
	.align		4
.L_3082:
        /*00b4*/ 	.word	index@(.nv.constant0._ZN10layer_norm22ln_bwd_finalize_kernelINS_22Kernel_traits_finalizeILj18432E13__nv_bfloat16S2_S2_fjLj1024ELj4ENS_18Kernel_traits_baseILj18432ES2_S2_S2_fjLj1024EEEEEEEvNS_9BwdParamsE)
        /*00b8*/ 	.short	0x0380
        /*00ba*/ 	.short	0x0088


	//----- nvinfo : EIATTR_SW_WAR
	.align		4
.L_3083:
        /*00bc*/ 	.byte	0x04, 0x36
        /*00be*/ 	.short	(.L_3085 - .L_3084)
.L_3084:
        /*00c0*/ 	.word	0x00000008
.L_3085:


//--------------------- .nv.info._ZN10layer_norm13ln_bwd_kernelINS_13Kernel_traitsI13__nv_bfloat16S2_S2_fjLj18432ELj4ELj1ELj4ELj8ENS_18Kernel_traits_baseILj18432ES2_S2_S2_fjLj128EEEEEEEvNS_9BwdParamsE --------------------------
	.section	.nv.info._ZN10layer_norm13ln_bwd_kernelINS_13Kernel_traitsI13__nv_bfloat16S2_S2_fjLj18432ELj4ELj1ELj4ELj8ENS_18Kernel_traits_baseILj18432ES2_S2_S2_fjLj128EEEEEEEvNS_9BwdParamsE,"",@"SHT_CUDA_INFO"
	.sectionflags	@""
	.align	4


	//----- nvinfo : EIATTR_CUDA_API_VERSION
	.align		4
        /*0000*/ 	.byte	0x04, 0x37
        /*0002*/ 	.short	(.L_3087 - .L_3086)
.L_3086:
        /*0004*/ 	.word	0x00000082


	//----- nvinfo : EIATTR_KPARAM_INFO
	.align		4
.L_3087:
        /*0008*/ 	.byte	0x04, 0x17
        /*000a*/ 	.short	(.L_3089 - .L_3088)
.L_3088:
        /*000c*/ 	.word	0x00000000
        /*0010*/ 	.short	0x0000
        /*0012*/ 	.short	0x0000
        /*0014*/ 	.byte	0x00, 0xf0, 0x21, 0x02


	//----- nvinfo : EIATTR_SPARSE_MMA_MASK
	.align		4
.L_3089:
        /*0018*/ 	.byte	0x03, 0x50
        /*001a*/ 	.short	0x0000


	//----- nvinfo : EIATTR_MAXREG_COUNT
	.align		4
        /*001c*/ 	.byte	0x03, 0x1b
        /*001e*/ 	.short	0x00ff


	//----- nvinfo : EIATTR_NUM_BARRIERS
	.align		4
        /*0020*/ 	.byte	0x02, 0x4c
        /*0022*/ 	.byte	0x01
	.zero		1


	//----- nvinfo : EIATTR_ANNOTATIONS
	.align		4
        /*0024*/ 	.byte	0x04, 0x55
        /*0026*/ 	.short	(.L_3091 - .L_3090)


	//   ....[0]....
.L_3090:
        /* <DEDUP_REMOVED lines=51> */


	//----- nvinfo : EIATTR_MERCURY_ISA_VERSION
	.align		4
.L_3091:
        /*0348*/ 	.byte	0x03, 0x5f
        /*034a*/ 	.short	0x0101


	//----- nvinfo : EIATTR_COOP_GROUP_MASK_REGIDS
	.align		4
        /*034c*/ 	.byte	0x04, 0x29
        /*034e*/ 	.short	(.L_3093 - .L_3092)


	//   ....[0]....
.L_3092:
        /*0350*/ 	.word	0xffffffff


	//   ....[1]....
        /*0354*/ 	.word	0xffffffff


	//   ....[2]....
        /*0358*/ 	.word	0xffffffff


	//   ....[3]....
        /*035c*/ 	.word	0xffffffff


	//   ....[4]....
        /*0360*/ 	.word	0xffffffff


	//   ....[5]....
        /*0364*/ 	.word	0xffffffff


	//   ....[6]....
        /*0368*/ 	.word	0xffffffff


	//   ....[7]....
        /*036c*/ 	.word	0xffffffff


	//   ....[8]....
        /*0370*/ 	.word	0xffffffff


	//   ....[9]....
        /*0374*/ 	.word	0xffffffff


	//   ....[10]....
        /*0378*/ 	.word	0xffffffff


	//   ....[11]....
        /*037c*/ 	.word	0xffffffff


	//   ....[12]....
        /*0380*/ 	.word	0xffffffff


	//   ....[13]....
        /*0384*/ 	.word	0xffffffff


	//   ....[14]....
        /*0388*/ 	.word	0xffffffff


	//   ....[15]....
        /*038c*/ 	.word	0xffffffff


	//   ....[16]....
        /*0390*/ 	.word	0xffffffff


	//   ....[17]....
        /*0394*/ 	.word	0xffffffff


	//   ....[18]....
        /*0398*/ 	.word	0xffffffff


	//   ....[19]....
        /*039c*/ 	.word	0xffffffff


	//----- nvinfo : EIATTR_COOP_GROUP_INSTR_OFFSETS
	.align		4
.L_3093:
        /*03a0*/ 	.byte	0x04, 0x28
        /*03a2*/ 	.short	(.L_3095 - .L_3094)


	//   ....[0]....
.L_3094:
        /*03a4*/ 	.word	0x00004960


	//   ....[1]....
        /*03a8*/ 	.word	0x00004990


	//   ....[2]....
        /*03ac*/ 	.word	0x00004a00


	//   ....[3]....
        /*03b0*/ 	.word	0x00004a90


	//   ....[4]....
        /*03b4*/ 	.word	0x00004b40


	//   ....[5]....
        /*03b8*/ 	.word	0x00004de0


	//   ....[6]....
        /*03bc*/ 	.word	0x00004e10


	//   ....[7]....
        /*03c0*/ 	.word	0x00004e50


	//   ....[8]....
        /*03c4*/ 	.word	0x00004f10


	//   ....[9]....
        /*03c8*/ 	.word	0x00004f20


	//   ....[10]....
        /*03cc*/ 	.word	0x00005810


	//   ....[11]....
        /*03d0*/ 	.word	0x00005820


	//   ....[12]....
        /*03d4*/ 	.word	0x00005850


	//   ....[13]....
        /*03d8*/ 	.word	0x00005860


	//   ....[14]....
        /*03dc*/ 	.word	0x00005890


	//   ....[15]....
        /*03e0*/ 	.word	0x000058a0


	//   ....[16]....
        /*03e4*/ 	.word	0x000058d0


	//   ....[17]....
        /*03e8*/ 	.word	0x000058e0


	//   ....[18]....
        /*03ec*/ 	.word	0x00005910


	//   ....[19]....
        /*03f0*/ 	.word	0x00005920


	//----- nvinfo : EIATTR_VRC_CTA_INIT_COUNT
	.align		4
.L_3095:
        /*03f4*/ 	.byte	0x02, 0x4a
	.zero		1
	.zero		1


	//----- nvinfo : EIATTR_EXIT_INSTR_OFFSETS
	.align		4
        /*03f8*/ 	.byte	0x04, 0x1c
        /*03fa*/ 	.short	(.L_3097 - .L_3096)


	//   ....[0]....
.L_3096:
        /*03fc*/ 	.word	0x00006e40


	//----- nvinfo : EIATTR_MAX_THREADS
	.align		4
.L_3097:
        /*0400*/ 	.byte	0x04, 0x05
        /*0402*/ 	.short	(.L_3099 - .L_3098)
.L_3098:
        /*0404*/ 	.word	0x00000080
        /*0408*/ 	.word	0x00000001
        /*040c*/ 	.word	0x00000001


	//----- nvinfo : EIATTR_CRS_STACK_SIZE
	.align		4
.L_3099:
        /*0410*/ 	.byte	0x04, 0x1e
        /*0412*/ 	.short	(.L_3101 - .L_3100)
.L_3100:
        /*0414*/ 	.word	0x00000000


	//----- nvinfo : EIATTR_CBANK_PARAM_SIZE
	.align		4
.L_3101:
        /*0418*/ 	.byte	0x03, 0x19
        /*041a*/ 	.short	0x0088


	//----- nvinfo : EIATTR_PARAM_CBANK
	.align		4
        /*041c*/ 	.byte	0x04, 0x0a
        /*041e*/ 	.short	(.L_3103 - .L_3102)
	.align		4
.L_3102:
        /*0420*/ 	.word	index@(.nv.constant0._ZN10layer_norm13ln_bwd_kernelINS_13Kernel_traitsI13__nv_bfloat16S2_S2_fjLj18432ELj4ELj1ELj4ELj8ENS_18Kernel_traits_baseILj18432ES2_S2_S2_fjLj128EEEEEEEvNS_9BwdParamsE)
        /*0424*/ 	.short	0x0380
        /*0426*/ 	.short	0x0088


	//----- nvinfo : EIATTR_SW_WAR
	.align		4
.L_3103:
        /*0428*/ 	.byte	0x04, 0x36
        /*042a*/ 	.short	(.L_3105 - .L_3104)
.L_3104:
        /*042c*/ 	.word	0x00000008
.L_3105:


//--------------------- .nv.info._ZN10layer_norm22ln_bwd_finalize_kernelINS_22Kernel_traits_finalizeILj18432E6__halffS2_fjLj1024ELj4ENS_18Kernel_traits_baseILj18432ES2_fS2_fjLj1024EEEEEEEvNS_9BwdParamsE --------------------------
	.section	.nv.info._ZN10layer_norm22ln_bwd_finalize_kernelINS_22Kernel_traits_finalizeILj18432E6__halffS2_fjLj1024ELj4ENS_18Kernel_traits_baseILj18432ES2_fS2_fjLj1024EEEEEEEvNS_9BwdParamsE,"",@"SHT_CUDA_INFO"
	.sectionflags	@""
	.align	4


	//----- nvinfo : EIATTR_CUDA_API_VERSION
	.align		4
        /*0000*/ 	.byte	0x04, 0x37
        /*0002*/ 	.short	(.L_3107 - .L_3106)
.L_3106:
        /*0004*/ 	.word	0x00000082


	//----- nvinfo : EIATTR_KPARAM_INFO
	.align		4
.L_3107:
        /*0008*/ 	.byte	0x04, 0x17
        /*000a*/ 	.short	(.L_3109 - .L_3108)
.L_3108:
        /*000c*/ 	.word	0x00000000
        /*0010*/ 	.short	0x0000
        /*0012*/ 	.short	0x0000
        /*0014*/ 	.byte	0x00, 0xf0, 0x21, 0x02


	//----- nvinfo : EIATTR_SPARSE_MMA_MASK
	.align		4
.L_3109:
        /*0018*/ 	.byte	0x03, 0x50
        /*001a*/ 	.short	0x0000


	//----- nvinfo : EIATTR_MAXREG_COUNT
	.align		4
        /*001c*/ 	.byte	0x03, 0x1b
        /*001e*/ 	.short	0x0040


	//----- nvinfo : EIATTR_NUM_BARRIERS
	.align		4
        /*0020*/ 	.byte	0x02, 0x4c
        /*0022*/ 	.byte	0x01
	.zero		1


	//----- nvinfo : EIATTR_MERCURY_ISA_VERSION
	.align		4
        /*0024*/ 	.byte	0x03, 0x5f
        /*0026*/ 	.short	0x0101


	//----- nvinfo : EIATTR_COOP_GROUP_MASK_REGIDS
	.align		4
        /*0028*/ 	.byte	0x04, 0x29
        /*002a*/ 	.short	(.L_3111 - .L_3110)


	//   ....[0]....
.L_3110:
        /*002c*/ 	.word	0xffffffff


	//   ....[1]....
        /*0030*/ 	.word	0xffffffff


	//   ....[2]....
        /*0034*/ 	.word	0xffffffff


	//   ....[3]....
        /*0038*/ 	.word	0xffffffff


	//   ....[4]....
        /*003c*/ 	.word	0xffffffff


	//   ....[5]....
        /*0040*/ 	.word	0xffffffff


	//   ....[6]....
        /*0044*/ 	.word	0xffffffff


	//   ....[7]....
        /*0048*/ 	.word	0xffffffff


	//   ....[8]....
        /*004c*/ 	.word	0xffffffff


	//   ....[9]....
        /*0050*/ 	.word	0xffffffff


	//----- nvinfo : EIATTR_COOP_GROUP_INSTR_OFFSETS
	.align		4
.L_3111:
        /*0054*/ 	.byte	0x04, 0x28
        /*0056*/ 	.short	(.L_3113 - .L_3112)


	//   ....[0]....
.L_3112:
        /*0058*/ 	.word	0x00001270


	//   ....[1]....
        /*005c*/ 	.word	0x00001280


	//   ....[2]....
        /*0060*/ 	.word	0x000012b0


	//   ....[3]....
        /*0064*/ 	.word	0x000012c0


	//   ....[4]....
        /*0068*/ 	.word	0x000012f0


	//   ....[5]....
        /*006c*/ 	.word	0x00001300


	//   ....[6]....
        /*0070*/ 	.word	0x00001330


	//   ....[7]....
        /*0074*/ 	.word	0x00001340


	//   ....[8]....
        /*0078*/ 	.word	0x00001370


	//   ....[9]....
        /*007c*/ 	.word	0x00001380


	//----- nvinfo : EIATTR_VRC_CTA_INIT_COUNT
	.align		4
.L_3113:
        /*0080*/ 	.byte	0x02, 0x4a
	.zero		1
	.zero		1


	//----- nvinfo : EIATTR_EXIT_INSTR_OFFSETS
	.align		4
        /*0084*/ 	.byte	0x04, 0x1c
        /*0086*/ 	.short	(.L_3115 - .L_3114)


	//   ....[0]....
.L_3114:
        /*0088*/ 	.word	0x00000060


	//   ....[1]....
        /*008c*/ 	.word	0x000013e0


	//   ....[2]....
        /*0090*/ 	.word	0x000014b0


	//----- nvinfo : EIATTR_MAX_THREADS
	.align		4
.L_3115:
        /*0094*/ 	.byte	0x04, 0x05
        /*0096*/ 	.short	(.L_3117 - .L_3116)
.L_3116:
        /*0098*/ 	.word	0x00000400
        /*009c*/ 	.word	0x00000001
        /*00a0*/ 	.word	0x00000001


	//----- nvinfo : EIATTR_CRS_STACK_SIZE
	.align		4
.L_3117:
        /*00a4*/ 	.byte	0x04, 0x1e
        /*00a6*/ 	.short	(.L_3119 - .L_3118)
.L_3118:
        /*00a8*/ 	.word	0x00000000


	//----- nvinfo : EIATTR_CBANK_PARAM_SIZE
	.align		4
.L_3119:
        /*00ac*/ 	.byte	0x03, 0x19
        /*00ae*/ 	.short	0x0088


	//----- nvinfo : EIATTR_PARAM_CBANK
	.align		4
        /*00b0*/ 	.byte	0x04, 0x0a
        /*00b2*/ 	.short	(.L_3121 - .L_3120)
	.align		4
.L_3120:
        /*00b4*/ 	.word	index@(.nv.constant0._ZN10layer_norm22ln_bwd_finalize_kernelINS_22Kernel_traits_finalizeILj18432E6__halffS2_fjLj1024ELj4ENS_18Kernel_traits_baseILj18432ES2_fS2_fjLj1024EEEEEEEvNS_9BwdParamsE)
        /*00b8*/ 	.short	0x0380
        /*00ba*/ 	.short	0x0088


	//----- nvinfo : EIATTR_SW_WAR
	.align		4
.L_3121:
        /*00bc*/ 	.byte	0x04, 0x36
        /*00be*/ 	.short	(.L_3123 - .L_3122)
.L_3122:
        /*00c0*/ 	.word	0x00000008
.L_3123:


//--------------------- .nv.info._ZN10layer_norm13ln_bwd_kernelINS_13Kernel_traitsI6__halffS2_fjLj18432ELj4ELj1ELj4ELj16ENS_18Kernel_traits_baseILj18432ES2_fS2_fjLj128EEEEEEEvNS_9BwdParamsE --------------------------
	.section	.nv.info._ZN10layer_norm13ln_bwd_kernelINS_13Kernel_traitsI6__halffS2_fjLj18432ELj4ELj1ELj4ELj16ENS_18Kernel_traits_baseILj18432ES2_fS2_fjLj128EEEEEEEvNS_9BwdParamsE,"",@"SHT_CUDA_INFO"
	.sectionflags	@""
	.align	4


	//----- nvinfo : EIATTR_CUDA_API_VERSION
	.align		4
        /*0000*/ 	.byte	0x04, 0x37
        /*0002*/ 	.short	(.L_3125 - .L_3124)
.L_3124:
        /*0004*/ 	.word	0x00000082


	//----- nvinfo : EIATTR_KPARAM_INFO
	.align		4
.L_3125:
        /*0008*/ 	.byte	0x04, 0x17
        /*000a*/ 	.short	(.L_3127 - .L_3126)
.L_3126:
        /*000c*/ 	.word	0x00000000
        /*0010*/ 	.short	0x0000
        /*0012*/ 	.short	0x0000
        /*0014*/ 	.byte	0x00, 0xf0, 0x21, 0x02


	//----- nvinfo : EIATTR_SPARSE_MMA_MASK
	.align		4
.L_3127:
        /*0018*/ 	.byte	0x03, 0x50
        /*001a*/ 	.short	0x0000


	//----- nvinfo : EIATTR_MAXREG_COUNT
	.align		4
        /*001c*/ 	.byte	0x03, 0x1b
        /*001e*/ 	.short	0x00ff


	//----- nvinfo : EIATTR_NUM_BARRIERS
	.align		4
        /*0020*/ 	.byte	0x02, 0x4c
        /*0022*/ 	.byte	0x01
	.zero		1


	//----- nvinfo : EIATTR_ANNOTATIONS
	.align		4
        /*0024*/ 	.byte	0x04, 0x55
        /*0026*/ 	.short	(.L_3129 - .L_3128)


	//   ....[0]....
.L_3128:
        /* <DEDUP_REMOVED lines=9> */


	//----- nvinfo : EIATTR_MERCURY_ISA_VERSION
	.align		4
.L_3129:
        /*00a8*/ 	.byte	0x03, 0x5f
        /*00aa*/ 	.short	0x0101


	//----- nvinfo : EIATTR_COOP_GROUP_MASK_REGIDS
	.align		4
        /*00ac*/ 	.byte	0x04, 0x29
        /*00ae*/ 	.short	(.L_3131 - .L_3130)


	//   ....[0]....
.L_3130:
        /*00b0*/ 	.word	0xffffffff


	//   ....[1]....
        /*00b4*/ 	.word	0xffffffff


	//   ....[2]....
        /*00b8*/ 	.word	0xffffffff


	//   ....[3]....
        /*00bc*/ 	.word	0xffffffff


	//   ....[4]....
        /*00c0*/ 	.word	0xffffffff


	//   ....[5]....
        /*00c4*/ 	.word	0xffffffff


	//   ....[6]....
        /*00c8*/ 	.word	0xffffffff


	//   ....[7]....
        /*00cc*/ 	.word	0xffffffff


	//   ....[8]....
        /*00d0*/ 	.word	0xffffffff


	//   ....[9]....
        /*00d4*/ 	.word	0xffffffff


	//   ....[10]....
        /*00d8*/ 	.word	0xffffffff


	//   ....[11]....
        /*00dc*/ 	.word	0xffffffff


	//   ....[12]....
        /*00e0*/ 	.word	0xffffffff


	//   ....[13]....
        /*00e4*/ 	.word	0xffffffff


	//   ....[14]....
        /*00e8*/ 	.word	0xffffffff


	//   ....[15]....
        /*00ec*/ 	.word	0xffffffff


	//   ....[16]....
        /*00f0*/ 	.word	0xffffffff


	//   ....[17]....
        /*00f4*/ 	.word	0xffffffff


	//   ....[18]....
        /*00f8*/ 	.word	0xffffffff


	//   ....[19]....
        /*00fc*/ 	.word	0xffffffff


	//----- nvinfo : EIATTR_COOP_GROUP_INSTR_OFFSETS
	.align		4
.L_3131:
        /*0100*/ 	.byte	0x04, 0x28
        /*0102*/ 	.short	(.L_3133 - .L_3132)


	//   ....[0]....
.L_3132:
        /*0104*/ 	.word	0x000041a0


	//   ....[1]....
        /*0108*/ 	.word	0x000041c0


	//   ....[2]....
        /*010c*/ 	.word	0x000041e0


	//   ....[3]....
        /*0110*/ 	.word	0x00004200


	//   ....[4]....
        /*0114*/ 	.word	0x00004220


	//   ....[5]....
        /*0118*/ 	.word	0x00004230


	//   ....[6]....
        /*011c*/ 	.word	0x00004280


	//   ....[7]....
        /*0120*/ 	.word	0x00004290


	//   ....[8]....
        /*0124*/ 	.word	0x000042e0


	//   ....[9]....
        /*0128*/ 	.word	0x000042f0


	//   ....[10]....
        /*012c*/ 	.word	0x00004da0


	//   ....[11]....
        /*0130*/ 	.word	0x00004db0


	//   ....[12]....
        /*0134*/ 	.word	0x00004de0


	//   ....[13]....
        /*0138*/ 	.word	0x00004df0


	//   ....[14]....
        /*013c*/ 	.word	0x00004e20


	//   ....[15]....
        /*0140*/ 	.word	0x00004e40


	//   ....[16]....
        /*0144*/ 	.word	0x00004eb0


	//   ....[17]....
        /*0148*/ 	.word	0x00004ec0


	//   ....[18]....
        /*014c*/ 	.word	0x00004ef0


	//   ....[19]....
        /*0150*/ 	.word	0x00004f00


	//----- nvinfo : EIATTR_VRC_CTA_INIT_COUNT
	.align		4
.L_3133:
        /*0154*/ 	.byte	0x02, 0x4a
	.zero		1
	.zero		1


	//----- nvinfo : EIATTR_EXIT_INSTR_OFFSETS
	.align		4
        /*0158*/ 	.byte	0x04, 0x1c
        /*015a*/ 	.short	(.L_3135 - .L_3134)


	//   ....[0]....
.L_3134:
        /*015c*/ 	.word	0x00005f40


	//----- nvinfo : EIATTR_MAX_THREADS
	.align		4
.L_3135:
        /*0160*/ 	.byte	0x04, 0x05
        /*0162*/ 	.short	(.L_3137 - .L_3136)
.L_3136:
        /*0164*/ 	.word	0x00000080
        /*0168*/ 	.word	0x00000001
        /*016c*/ 	.word	0x00000001


	//----- nvinfo : EIATTR_CRS_STACK_SIZE
	.align		4
.L_3137:
        /*0170*/ 	.byte	0x04, 0x1e
        /*0172*/ 	.short	(.L_3139 - .L_3138)
.L_3138:
        /*0174*/ 	.word	0x00000000


	//----- nvinfo : EIATTR_CBANK_PARAM_SIZE
	.align		4
.L_3139:
        /*0178*/ 	.byte	0x03, 0x19
        /*017a*/ 	.short	0x0088


	//----- nvinfo : EIATTR_PARAM_CBANK
	.align		4
        /*017c*/ 	.byte	0x04, 0x0a
        /*017e*/ 	.short	(.L_3141 - .L_3140)
	.align		4
.L_3140:
        /*0180*/ 	.word	index@(.nv.constant0._ZN10layer_norm13ln_bwd_kernelINS_13Kernel_traitsI6__halffS2_fjLj18432ELj4ELj1ELj4ELj16ENS_18Kernel_traits_baseILj18432ES2_fS2_fjLj128EEEEEEEvNS_9BwdParamsE)
        /*0184*/ 	.short	0x0380
        /*0186*/ 	.short	0x0088


	//----- nvinfo : EIATTR_SW_WAR
	.align		4
.L_3141:
        /*0188*/ 	.byte	0x04, 0x36
        /*018a*/ 	.short	(.L_3143 - .L_3142)
.L_3142:
        /*018c*/ 	.word	0x00000008
.L_3143:


//--------------------- .nv.info._ZN10layer_norm22ln_bwd_finalize_kernelINS_22Kernel_traits_finalizeILj18432E6__halfS2_S2_fjLj1024ELj4ENS_18Kernel_traits_baseILj18432ES2_S2_S2_fjLj1024EEEEEEEvNS_9BwdParamsE --------------------------
	.section	.nv.info._ZN10layer_norm22ln_bwd_finalize_kernelINS_22Kernel_traits_finalizeILj18432E6__halfS2_S2_fjLj1024ELj4ENS_18Kernel_traits_baseILj18432ES2_S2_S2_fjLj1024EEEEEEEvNS_9BwdParamsE,"",@"SHT_CUDA_INFO"
	.sectionflags	@""
	.align	4


	//----- nvinfo : EIATTR_CUDA_API_VERSION
	.align		4
        /*0000*/ 	.byte	0x04, 0x37
        /*0002*/ 	.short	(.L_3145 - .L_3144)
.L_3144:
        /*0004*/ 	.word	0x00000082


	//----- nvinfo : EIATTR_KPARAM_INFO
	.align		4
.L_3145:
        /*0008*/ 	.byte	0x04, 0x17
        /*000a*/ 	.short	(.L_3147 - .L_3146)
.L_3146:
        /*000c*/ 	.word	0x00000000
        /*0010*/ 	.short	0x0000
        /*0012*/ 	.short	0x0000
        /*0014*/ 	.byte	0x00, 0xf0, 0x21, 0x02


	//----- nvinfo : EIATTR_SPARSE_MMA_MASK
	.align		4
.L_3147:
        /*0018*/ 	.byte	0x03, 0x50
        /*001a*/ 	.short	0x0000


	//----- nvinfo : EIATTR_MAXREG_COUNT
	.align		4
        /*001c*/ 	.byte	0x03, 0x1b
        /*001e*/ 	.short	0x0040


	//----- nvinfo : EIATTR_NUM_BARRIERS
	.align		4
        /*0020*/ 	.byte	0x02, 0x4c
        /*0022*/ 	.byte	0x01
	.zero		1


	//----- nvinfo : EIATTR_MERCURY_ISA_VERSION
	.align		4
        /*0024*/ 	.byte	0x03, 0x5f
        /*0026*/ 	.short	0x0101


	//----- nvinfo : EIATTR_COOP_GROUP_MASK_REGIDS
	.align		4
        /*0028*/ 	.byte	0x04, 0x29
        /*002a*/ 	.short	(.L_3149 - .L_3148)


	//   ....[0]....
.L_3148:
        /*002c*/ 	.word	0xffffffff


	//   ....[1]....
        /*0030*/ 	.word	0xffffffff


	//   ....[2]....
        /*0034*/ 	.word	0xffffffff


	//   ....[3]....
        /*0038*/ 	.word	0xffffffff


	//   ....[4]....
        /*003c*/ 	.word	0xffffffff


	//   ....[5]....
        /*0040*/ 	.word	0xffffffff


	//   ....[6]....
        /*0044*/ 	.word	0xffffffff


	//   ....[7]....
        /*0048*/ 	.word	0xffffffff


	//   ....[8]....
        /*004c*/ 	.word	0xffffffff


	//   ....[9]....
        /*0050*/ 	.word	0xffffffff


	//----- nvinfo : EIATTR_COOP_GROUP_INSTR_OFFSETS
	.align		4
.L_3149:
        /*0054*/ 	.byte	0x04, 0x28
        /*0056*/ 	.short	(.L_3151 - .L_3150)


	//   ....[0]....
.L_3150:
        /*0058*/ 	.word	0x00001270


	//   ....[1]....
        /*005c*/ 	.word	0x00001280


	//   ....[2]....
        /*0060*/ 	.word	0x000012b0


	//   ....[3]....
        /*0064*/ 	.word	0x000012c0


	//   ....[4]....
        /*0068*/ 	.word	0x000012f0


	//   ....[5]....
        /*006c*/ 	.word	0x00001300


	//   ....[6]....
        /*0070*/ 	.word	0x00001330


	//   ....[7]....
        /*0074*/ 	.word	0x00001340


	//   ....[8]....
        /*0078*/ 	.word	0x00001370


	//   ....[9]....
        /*007c*/ 	.word	0x00001380


	//----- nvinfo : EIATTR_VRC_CTA_INIT_COUNT
	.align		4
.L_3151:
        /*0080*/ 	.byte	0x02, 0x4a
	.zero		1
	.zero		1


	//----- nvinfo : EIATTR_EXIT_INSTR_OFFSETS
	.align		4
        /*0084*/ 	.byte	0x04, 0x1c
        /*0086*/ 	.short	(.L_3153 - .L_3152)


	//   ....[0]....
.L_3152:
        /*0088*/ 	.word	0x00000060


	//   ....[1]....
        /*008c*/ 	.word	0x000013e0


	//   ....[2]....
        /*0090*/ 	.word	0x000014b0


	//----- nvinfo : EIATTR_MAX_THREADS
	.align		4
.L_3153:
        /*0094*/ 	.byte	0x04, 0x05
        /*0096*/ 	.short	(.L_3155 - .L_3154)
.L_3154:
        /*0098*/ 	.word	0x00000400
        /*009c*/ 	.word	0x00000001
        /*00a0*/ 	.word	0x00000001


	//----- nvinfo : EIATTR_CRS_STACK_SIZE
	.align		4
.L_3155:
        /*00a4*/ 	.byte	0x04, 0x1e
        /*00a6*/ 	.short	(.L_3157 - .L_3156)
.L_3156:
        /*00a8*/ 	.word	0x00000000


	//----- nvinfo : EIATTR_CBANK_PARAM_SIZE
	.align		4
.L_3157:
        /*00ac*/ 	.byte	0x03, 0x19
        /*00ae*/ 	.short	0x0088


	//----- nvinfo : EIATTR_PARAM_CBANK
	.align		4
        /*00b0*/ 	.byte	0x04, 0x0a
        /*00b2*/ 	.short	(.L_3159 - .L_3158)
	.align		4
.L_3158:
        /*00b4*/ 	.word	index@(.nv.constant0._ZN10layer_norm22ln_bwd_finalize_kernelINS_22Kernel_traits_finalizeILj18432E6__halfS2_S2_fjLj1024ELj4ENS_18Kernel_traits_baseILj18432ES2_S2_S2_fjLj1024EEEEEEEvNS_9BwdParamsE)
        /*00b8*/ 	.short	0x0380
        /*00ba*/ 	.short	0x0088


	//----- nvinfo : EIATTR_SW_WAR
	.align		4
.L_3159:
        /*00bc*/ 	.byte	0x04, 0x36
        /*00be*/ 	.short	(.L_3161 - .L_3160)
.L_3160:
        /*00c0*/ 	.word	0x00000008
.L_3161:


//--------------------- .nv.info._ZN10layer_norm13ln_bwd_kernelINS_13Kernel_traitsI6__halfS2_S2_fjLj18432ELj4ELj1ELj4ELj8ENS_18Kernel_traits_baseILj18432ES2_S2_S2_fjLj128EEEEEEEvNS_9BwdParamsE --------------------------
	.section	.nv.info._ZN10layer_norm13ln_bwd_kernelINS_13Kernel_traitsI6__halfS2_S2_fjLj18432ELj4ELj1ELj4ELj8ENS_18Kernel_traits_baseILj18432ES2_S2_S2_fjLj128EEEEEEEvNS_9BwdParamsE,"",@"SHT_CUDA_INFO"
	.sectionflags	@""
	.align	4


	//----- nvinfo : EIATTR_CUDA_API_VERSION
	.align		4
        /*0000*/ 	.byte	0x04, 0x37
        /*0002*/ 	.short	(.L_3163 - .L_3162)
.L_3162:
        /*0004*/ 	.word	0x00000082


	//----- nvinfo : EIATTR_KPARAM_INFO
	.align		4
.L_3163:
        /*0008*/ 	.byte	0x04, 0x17
        /*000a*/ 	.short	(.L_3165 - .L_3164)
.L_3164:
        /*000c*/ 	.word	0x00000000
        /*0010*/ 	.short	0x0000
        /*0012*/ 	.short	0x0000
        /*0014*/ 	.byte	0x00, 0xf0, 0x21, 0x02


	//----- nvinfo : EIATTR_SPARSE_MMA_MASK
	.align		4
.L_3165:
        /*0018*/ 	.byte	0x03, 0x50
        /*001a*/ 	.short	0x0000


	//----- nvinfo : EIATTR_MAXREG_COUNT
	.align		4
        /*001c*/ 	.byte	0x03, 0x1b
        /*001e*/ 	.short	0x00ff


	//----- nvinfo : EIATTR_NUM_BARRIERS
	.align		4
        /*0020*/ 	.byte	0x02, 0x4c
        /*0022*/ 	.byte	0x01
	.zero		1


	//----- nvinfo : EIATTR_ANNOTATIONS
	.align		4
        /*0024*/ 	.byte	0x04, 0x55
        /*0026*/ 	.short	(.L_3167 - .L_3166)


	//   ....[0]....
.L_3166:
        /* <DEDUP_REMOVED lines=20> */


	//----- nvinfo : EIATTR_MERCURY_ISA_VERSION
	.align		4
.L_3167:
        /*0158*/ 	.byte	0x03, 0x5f
        /*015a*/ 	.short	0x0101


	//----- nvinfo : EIATTR_COOP_GROUP_MASK_REGIDS
	.align		4
        /*015c*/ 	.byte	0x04, 0x29
        /*015e*/ 	.short	(.L_3169 - .L_3168)


	//   ....[0]....
.L_3168:
        /*0160*/ 	.word	0xffffffff


	//   ....[1]....
        /*0164*/ 	.word	0xffffffff


	//   ....[2]....
        /*0168*/ 	.word	0xffffffff


	//   ....[3]....
        /*016c*/ 	.word	0xffffffff


	//   ....[4]....
        /*0170*/ 	.word	0xffffffff


	//   ....[5]....
        /*0174*/ 	.word	0xffffffff


	//   ....[6]....
        /*0178*/ 	.word	0xffffffff


	//   ....[7]....
        /*017c*/ 	.word	0xffffffff


	//   ....[8]....
        /*0180*/ 	.word	0xffffffff


	//   ....[9]....
        /*0184*/ 	.word	0xffffffff


	//   ....[10]....
        /*0188*/ 	.word	0xffffffff


	//   ....[11]....
        /*018c*/ 	.word	0xffffffff


	//   ....[12]....
        /*0190*/ 	.word	0xffffffff


	//   ....[13]....
        /*0194*/ 	.word	0xffffffff


	//   ....[14]....
        /*0198*/ 	.word	0xffffffff


	//   ....[15]....
        /*019c*/ 	.word	0xffffffff


	//   ....[16]....
        /*01a0*/ 	.word	0xffffffff


	//   ....[17]....
        /*01a4*/ 	.word	0xffffffff


	//   ....[18]....
        /*01a8*/ 	.word	0xffffffff


	//   ....[19]....
        /*01ac*/ 	.word	0xffffffff


	//----- nvinfo : EIATTR_COOP_GROUP_INSTR_OFFSETS
	.align		4
.L_3169:
        /*01b0*/ 	.byte	0x04, 0x28
        /*01b2*/ 	.short	(.L_3171 - .L_3170)


	//   ....[0]....
.L_3170:
        /*01b4*/ 	.word	0x000049a0


	//   ....[1]....
        /*01b8*/ 	.word	0x00004a30


	//   ....[2]....
        /*01bc*/ 	.word	0x00004a40


	//   ....[3]....
        /*01c0*/ 	.word	0x00004a70


	//   ....[4]....
        /*01c4*/ 	.word	0x00004ae0


	//   ....[5]....
        /*01c8*/ 	.word	0x00004b20


	//   ....[6]....
        /*01cc*/ 	.word	0x00004cb0


	//   ....[7]....
        /*01d0*/ 	.word	0x00004cf0


	//   ....[8]....
        /*01d4*/ 	.word	0x00004e80


	//   ....[9]....
        /*01d8*/ 	.word	0x00004ec0


	//   ....[10]....
        /*01dc*/ 	.word	0x000055f0


	//   ....[11]....
        /*01e0*/ 	.word	0x00005600


	//   ....[12]....
        /*01e4*/ 	.word	0x00005630


	//   ....[13]....
        /*01e8*/ 	.word	0x00005640


	//   ....[14]....
        /*01ec*/ 	.word	0x00005670


	//   ....[15]....
        /*01f0*/ 	.word	0x00005680


	//   ....[16]....
        /*01f4*/ 	.word	0x000056b0


	//   ....[17]....
        /*01f8*/ 	.word	0x000056c0


	//   ....[18]....
        /*01fc*/ 	.word	0x000056f0


	//   ....[19]....
        /*0200*/ 	.word	0x00005700


	//----- nvinfo : EIATTR_VRC_CTA_INIT_COUNT
	.align		4
.L_3171:
        /*0204*/ 	.byte	0x02, 0x4a
	.zero		1
	.zero		1


	//----- nvinfo : EIATTR_EXIT_INSTR_OFFSETS
	.align		4
        /*0208*/ 	.byte	0x04, 0x1c
        /*020a*/ 	.short	(.L_3173 - .L_3172)


	//   ....[0]....
.L_3172:
        /*020c*/ 	.word	0x00006b10


	//----- nvinfo : EIATTR_MAX_THREADS
	.align		4
.L_3173:
        /*0210*/ 	.byte	0x04, 0x05
        /*0212*/ 	.short	(.L_3175 - .L_3174)
.L_3174:
        /*0214*/ 	.word	0x00000080
        /*0218*/ 	.word	0x00000001
        /*021c*/ 	.word	0x00000001


	//----- nvinfo : EIATTR_CRS_STACK_SIZE
	.align		4
.L_3175:
        /*0220*/ 	.byte	0x04, 0x1e
        /*0222*/ 	.short	(.L_3177 - .L_3176)
.L_3176:
        /*0224*/ 	.word	0x00000000


	//----- nvinfo : EIATTR_CBANK_PARAM_SIZE
	.align		4
.L_3177:
        /*0228*/ 	.byte	0x03, 0x19
        /*022a*/ 	.short	0x0088


	//----- nvinfo : EIATTR_PARAM_CBANK
	.align		4
        /*022c*/ 	.byte	0x04, 0x0a
        /*022e*/ 	.short	(.L_3179 - .L_3178)
	.align		4
.L_3178:
        /*0230*/ 	.word	index@(.nv.constant0._ZN10layer_norm13ln_bwd_kernelINS_13Kernel_traitsI6__halfS2_S2_fjLj18432ELj4ELj1ELj4ELj8ENS_18Kernel_traits_baseILj18432ES2_S2_S2_fjLj128EEEEEEEvNS_9BwdParamsE)
        /*0234*/ 	.short	0x0380
        /*0236*/ 	.short	0x0088


	//----- nvinfo : EIATTR_SW_WAR
	.align		4
.L_3179:
        /*0238*/ 	.byte	0x04, 0x36
        /*023a*/ 	.short	(.L_3181 - .L_3180)
.L_3180:
        /*023c*/ 	.word	0x00000008
.L_3181:


//--------------------- .nv.info._ZN10layer_norm22ln_bwd_finalize_kernelINS_22Kernel_traits_finalizeILj18432EffffjLj1024ELj4ENS_18Kernel_traits_baseILj18432EffffjLj1024EEEEEEEvNS_9BwdParamsE --------------------------
	.section	.nv.info._ZN10layer_norm22ln_bwd_finalize_kernelINS_22Kernel_traits_finalizeILj18432EffffjLj1024ELj4ENS_18Kernel_traits_baseILj18432EffffjLj1024EEEEEEEvNS_9BwdParamsE,"",@"SHT_CUDA_INFO"
	.sectionflags	@""
	.align	4


	//----- nvinfo : EIATTR_CUDA_API_VERSION
	.align		4
        /*0000*/ 	.byte	0x04, 0x37
        /*0002*/ 	.short	(.L_3183 - .L_3182)
.L_3182:
        /*0004*/ 	.word	0x00000082


	//----- nvinfo : EIATTR_KPARAM_INFO
	.align		4
.L_3183:
        /*0008*/ 	.byte	0x04, 0x17
        /*000a*/ 	.short	(.L_3185 - .L_3184)
.L_3184:
        /*000c*/ 	.word	0x00000000
        /*0010*/ 	.short	0x0000
        /*0012*/ 	.short	0x0000
        /*0014*/ 	.byte	0x00, 0xf0, 0x21, 0x02


	//----- nvinfo : EIATTR_SPARSE_MMA_MASK
	.align		4
.L_3185:
        /*0018*/ 	.byte	0x03, 0x50
        /*001a*/ 	.short	0x0000


	//----- nvinfo : EIATTR_MAXREG_COUNT
	.align		4
        /*001c*/ 	.byte	0x03, 0x1b
        /*001e*/ 	.short	0x0040


	//----- nvinfo : EIATTR_NUM_BARRIERS
	.align		4
        /*0020*/ 	.byte	0x02, 0x4c
        /*0022*/ 	.byte	0x01
	.zero		1


	//----- nvinfo : EIATTR_MERCURY_ISA_VERSION
	.align		4
        /*0024*/ 	.byte	0x03, 0x5f
        /*0026*/ 	.short	0x0101


	//----- nvinfo : EIATTR_COOP_GROUP_MASK_REGIDS
	.align		4
        /*0028*/ 	.byte	0x04, 0x29
        /*002a*/ 	.short	(.L_3187 - .L_3186)


	//   ....[0]....
.L_3186:
        /*002c*/ 	.word	0xffffffff


	//   ....[1]....
        /*0030*/ 	.word	0xffffffff


	//   ....[2]....
        /*0034*/ 	.word	0xffffffff


	//   ....[3]....
        /*0038*/ 	.word	0xffffffff


	//   ....[4]....
        /*003c*/ 	.word	0xffffffff


	//   ....[5]....
        /*0040*/ 	.word	0xffffffff


	//   ....[6]....
        /*0044*/ 	.word	0xffffffff


	//   ....[7]....
        /*0048*/ 	.word	0xffffffff


	//   ....[8]....
        /*004c*/ 	.word	0xffffffff


	//   ....[9]....
        /*0050*/ 	.word	0xffffffff


	//----- nvinfo : EIATTR_COOP_GROUP_INSTR_OFFSETS
	.align		4
.L_3187:
        /*0054*/ 	.byte	0x04, 0x28
        /*0056*/ 	.short	(.L_3189 - .L_3188)


	//   ....[0]....
.L_3188:
        /*0058*/ 	.word	0x00001270


	//   ....[1]....
        /*005c*/ 	.word	0x00001280


	//   ....[2]....
        /*0060*/ 	.word	0x000012b0


	//   ....[3]....
        /*0064*/ 	.word	0x000012c0


	//   ....[4]....
        /*0068*/ 	.word	0x000012f0


	//   ....[5]....
        /*006c*/ 	.word	0x00001300


	//   ....[6]....
        /*0070*/ 	.word	0x00001330


	//   ....[7]....
        /*0074*/ 	.word	0x00001340


	//   ....[8]....
        /*0078*/ 	.word	0x00001370


	//   ....[9]....
        /*007c*/ 	.word	0x00001380


	//----- nvinfo : EIATTR_VRC_CTA_INIT_COUNT
	.align		4
.L_3189:
        /*0080*/ 	.byte	0x02, 0x4a
	.zero		1
	.zero		1


	//----- nvinfo : EIATTR_EXIT_INSTR_OFFSETS
	.align		4
        /*0084*/ 	.byte	0x04, 0x1c
        /*0086*/ 	.short	(.L_3191 - .L_3190)


	//   ....[0]....
.L_3190:
        /*0088*/ 	.word	0x00000060


	//   ....[1]....
        /*008c*/ 	.word	0x000013e0


	//   ....[2]....
        /*0090*/ 	.word	0x00001490


	//----- nvinfo : EIATTR_MAX_THREADS
	.align		4
.L_3191:
        /*0094*/ 	.byte	0x04, 0x05
        /*0096*/ 	.short	(.L_3193 - .L_3192)
.L_3192:
        /*0098*/ 	.word	0x00000400
        /*009c*/ 	.word	0x00000001
        /*00a0*/ 	.word	0x00000001


	//----- nvinfo : EIATTR_CRS_STACK_SIZE
	.align		4
.L_3193:
        /*00a4*/ 	.byte	0x04, 0x1e
        /*00a6*/ 	.short	(.L_3195 - .L_3194)
.L_3194:
        /*00a8*/ 	.word	0x00000000


	//----- nvinfo : EIATTR_CBANK_PARAM_SIZE
	.align		4
.L_3195:
        /*00ac*/ 	.byte	0x03, 0x19
        /*00ae*/ 	.short	0x0088


	//----- nvinfo : EIATTR_PARAM_CBANK
	.align		4
        /*00b0*/ 	.byte	0x04, 0x0a
        /*00b2*/ 	.short	(.L_3197 - .L_3196)
	.align		4
.L_3196:
        /*00b4*/ 	.word	index@(.nv.constant0._ZN10layer_norm22ln_bwd_finalize_kernelINS_22Kernel_traits_finalizeILj18432EffffjLj1024ELj4ENS_18Kernel_traits_baseILj18432EffffjLj1024EEEEEEEvNS_9BwdParamsE)
        /*00b8*/ 	.short	0x0380
        /*00ba*/ 	.short	0x0088


	//----- nvinfo : EIATTR_SW_WAR
	.align		4
.L_3197:
        /*00bc*/ 	.byte	0x04, 0x36
        /*00be*/ 	.short	(.L_3199 - .L_3198)
.L_3198:
        /*00c0*/ 	.word	0x00000008
.L_3199:


//--------------------- .nv.info._ZN10layer_norm13ln_bwd_kernelINS_13Kernel_traitsIffffjLj18432ELj4ELj1ELj4ELj16ENS_18Kernel_traits_baseILj18432EffffjLj128EEEEEEEvNS_9BwdParamsE --------------------------
	.section	.nv.info._ZN10layer_norm13ln_bwd_kernelINS_13Kernel_traitsIffffjLj18432ELj4ELj1ELj4ELj16ENS_18Kernel_traits_baseILj18432EffffjLj128EEEEEEEvNS_9BwdParamsE,"",@"SHT_CUDA_INFO"
	.sectionflags	@""
	.align	4


	//----- nvinfo : EIATTR_CUDA_API_VERSION
	.align		4
        /*0000*/ 	.byte	0x04, 0x37
        /*0002*/ 	.short	(.L_3201 - .L_3200)
.L_3200:
        /*0004*/ 	.word	0x00000082


	//----- nvinfo : EIATTR_KPARAM_INFO
	.align		4
.L_3201:
        /*0008*/ 	.byte	0x04, 0x17
        /*000a*/ 	.short	(.L_3203 - .L_3202)
.L_3202:
        /*000c*/ 	.word	0x00000000
        /*0010*/ 	.short	0x0000
        /*0012*/ 	.short	0x0000
        /*0014*/ 	.byte	0x00, 0xf0, 0x21, 0x02


	//----- nvinfo : EIATTR_SPARSE_MMA_MASK
	.align		4
.L_3203:
        /*0018*/ 	.byte	0x03, 0x50
        /*001a*/ 	.short	0x0000


	//----- nvinfo : EIATTR_MAXREG_COUNT
	.align		4
        /*001c*/ 	.byte	0x03, 0x1b
        /*001e*/ 	.short	0x00ff


	//----- nvinfo : EIATTR_NUM_BARRIERS
	.align		4
        /*0020*/ 	.byte	0x02, 0x4c
        /*0022*/ 	.byte	0x01
	.zero		1


	//----- nvinfo : EIATTR_ANNOTATIONS
	.align		4
        /*0024*/ 	.byte	0x04, 0x55
        /*0026*/ 	.short	(.L_3205 - .L_3204)


	//   ....[0]....
.L_3204:
        /* <DEDUP_REMOVED lines=9> */


	//----- nvinfo : EIATTR_MERCURY_ISA_VERSION
	.align		4
.L_3205:
        /*00a8*/ 	.byte	0x03, 0x5f
        /*00aa*/ 	.short	0x0101


	//----- nvinfo : EIATTR_COOP_GROUP_MASK_REGIDS
	.align		4
        /*00ac*/ 	.byte	0x04, 0x29
        /*00ae*/ 	.short	(.L_3207 - .L_3206)


	//   ....[0]....
.L_3206:
        /*00b0*/ 	.word	0xffffffff


	//   ....[1]....
        /*00b4*/ 	.word	0xffffffff


	//   ....[2]....
        /*00b8*/ 	.word	0xffffffff


	//   ....[3]....
        /*00bc*/ 	.word	0xffffffff


	//   ....[4]....
        /*00c0*/ 	.word	0xffffffff


	//   ....[5]....
        /*00c4*/ 	.word	0xffffffff


	//   ....[6]....
        /*00c8*/ 	.word	0xffffffff


	//   ....[7]....
        /*00cc*/ 	.word	0xffffffff


	//   ....[8]....
        /*00d0*/ 	.word	0xffffffff


	//   ....[9]....
        /*00d4*/ 	.word	0xffffffff


	//   ....[10]....
        /*00d8*/ 	.word	0xffffffff


	//   ....[11]....
        /*00dc*/ 	.word	0xffffffff


	//   ....[12]....
        /*00e0*/ 	.word	0xffffffff


	//   ....[13]....
        /*00e4*/ 	.word	0xffffffff


	//   ....[14]....
        /*00e8*/ 	.word	0xffffffff


	//   ....[15]....
        /*00ec*/ 	.word	0xffffffff


	//   ....[16]....
        /*00f0*/ 	.word	0xffffffff


	//   ....[17]....
        /*00f4*/ 	.word	0xffffffff


	//   ....[18]....
        /*00f8*/ 	.word	0xffffffff


	//   ....[19]....
        /*00fc*/ 	.word	0xffffffff


	//----- nvinfo : EIATTR_COOP_GROUP_INSTR_OFFSETS
	.align		4
.L_3207:
        /*0100*/ 	.byte	0x04, 0x28
        /*0102*/ 	.short	(.L_3209 - .L_3208)


	//   ....[0]....
.L_3208:
        /*0104*/ 	.word	0x000028e0


	//   ....[1]....
        /*0108*/ 	.word	0x00002900


	//   ....[2]....
        /*010c*/ 	.word	0x00002920


	//   ....[3]....
        /*0110*/ 	.word	0x000029a0


	//   ....[4]....
        /*0114*/ 	.word	0x00002aa0


	//   ....[5]....
        /*0118*/ 	.word	0x00002ae0


	//   ....[6]....
        /*011c*/ 	.word	0x00002cb0


	//   ....[7]....
        /*0120*/ 	.word	0x00002d90


	//   ....[8]....
        /*0124*/ 	.word	0x00002dd0


	//   ....[9]....
        /*0128*/ 	.word	0x00002df0


	//   ....[10]....
        /*012c*/ 	.word	0x00003590


	//   ....[11]....
        /*0130*/ 	.word	0x000035a0


	//   ....[12]....
        /*0134*/ 	.word	0x000035d0


	//   ....[13]....
        /*0138*/ 	.word	0x000035e0


	//   ....[14]....
        /*013c*/ 	.word	0x00003620


	//   ....[15]....
        /*0140*/ 	.word	0x00003640


	//   ....[16]....
        /*0144*/ 	.word	0x00003730


	//   ....[17]....
        /*0148*/ 	.word	0x00003750


	//   ....[18]....
        /*014c*/ 	.word	0x000037d0


	//   ....[19]....
        /*0150*/ 	.word	0x000037e0


	//----- nvinfo : EIATTR_VRC_CTA_INIT_COUNT
	.align		4
.L_3209:
        /*0154*/ 	.byte	0x02, 0x4a
	.zero		1
	.zero		1


	//----- nvinfo : EIATTR_EXIT_INSTR_OFFSETS
	.align		4
        /*0158*/ 	.byte	0x04, 0x1c
        /*015a*/ 	.short	(.L_3211 - .L_3210)


	//   ....[0]....
.L_3210:
        /*015c*/ 	.word	0x000046d0


	//----- nvinfo : EIATTR_MAX_THREADS
	.align		4
.L_3211:
        /*0160*/ 	.byte	0x04, 0x05
        /*0162*/ 	.short	(.L_3213 - .L_3212)
.L_3212:
        /*0164*/ 	.word	0x00000080
        /*0168*/ 	.word	0x00000001
        /*016c*/ 	.word	0x00000001


	//----- nvinfo : EIATTR_CRS_STACK_SIZE
	.align		4
.L_3213:
        /*0170*/ 	.byte	0x04, 0x1e
        /*0172*/ 	.short	(.L_3215 - .L_3214)
.L_3214:
        /*0174*/ 	.word	0x00000000


	//----- nvinfo : EIATTR_CBANK_PARAM_SIZE
	.align		4
.L_3215:
        /*0178*/ 	.byte	0x03, 0x19
        /*017a*/ 	.short	0x0088


	//----- nvinfo : EIATTR_PARAM_CBANK
	.align		4
        /*017c*/ 	.byte	0x04, 0x0a
        /*017e*/ 	.short	(.L_3217 - .L_3216)
	.align		4
.L_3216:
        /*0180*/ 	.word	index@(.nv.constant0._ZN10layer_norm13ln_bwd_kernelINS_13Kernel_traitsIffffjLj18432ELj4ELj1ELj4ELj16ENS_18Kernel_traits_baseILj18432EffffjLj128EEEEEEEvNS_9BwdParamsE)
        /*0184*/ 	.short	0x0380
        /*0186*/ 	.short	0x0088


	//----- nvinfo : EIATTR_SW_WAR
	.align		4
.L_3217:
        /*0188*/ 	.byte	0x04, 0x36
        /*018a*/ 	.short	(.L_3219 - .L_3218)
.L_3218:
        /*018c*/ 	.word	0x00000008
.L_3219:


//--------------------- .nv.info._ZN10layer_norm22ln_bwd_finalize_kernelINS_22Kernel_traits_finalizeILj16384E13__nv_bfloat16fS2_fjLj1024ELj4ENS_18Kernel_traits_baseILj16384ES2_fS2_fjLj1024EEEEEEEvNS_9BwdParamsE --------------------------
	.section	.nv.info._ZN10layer_norm22ln_bwd_finalize_kernelINS_22Kernel_traits_finalizeILj16384E13__nv_bfloat16fS2_fjLj1024ELj4ENS_18Kernel_traits_baseILj16384ES2_fS2_fjLj1024EEEEEEEvNS_9BwdParamsE,"",@"SHT_CUDA_INFO"
	.sectionflags	@""
	.align	4


	//----- nvinfo : EIATTR_CUDA_API_VERSION
	.align		4
        /*0000*/ 	.byte	0x04, 0x37
        /*0002*/ 	.short	(.L_3221 - .L_3220)
.L_3220:
        /*0004*/ 	.word	0x00000082


	//----- nvinfo : EIATTR_KPARAM_INFO
	.align		4
.L_3221:
        /*0008*/ 	.byte	0x04, 0x17
        /*000a*/ 	.short	(.L_3223 - .L_3222)
.L_3222:
        /*000c*/ 	.word	0x00000000
        /*0010*/ 	.short	0x0000
        /*0012*/ 	.short	0x0000
        /*0014*/ 	.byte	0x00, 0xf0, 0x21, 0x02


	//----- nvinfo : EIATTR_SPARSE_MMA_MASK
	.align		4
.L_3223:
        /*0018*/ 	.byte	0x03, 0x50
        /*001a*/ 	.short	0x0000


	//----- nvinfo : EIATTR_MAXREG_COUNT
	.align		4
        /*001c*/ 	.byte	0x03, 0x1b
        /*001e*/ 	.short	0x0040


	//----- nvinfo : EIATTR_NUM_BARRIERS
	.align		4
        /*0020*/ 	.byte	0x02, 0x4c
        /*0022*/ 	.byte	0x01
	.zero		1


	//----- nvinfo : EIATTR_MERCURY_ISA_VERSION
	.align		4
        /*0024*/ 	.byte	0x03, 0x5f
        /*0026*/ 	.short	0x0101


	//----- nvinfo : EIATTR_COOP_GROUP_MASK_REGIDS
	.align		4
        /*0028*/ 	.byte	0x04, 0x29
        /*002a*/ 	.short	(.L_3225 - .L_3224)


	//   ....[0]....
.L_3224:
        /*002c*/ 	.word	0xffffffff


	//   ....[1]....
        /*0030*/ 	.word	0xffffffff


	//   ....[2]....
        /*0034*/ 	.word	0xffffffff


	//   ....[3]....
        /*0038*/ 	.word	0xffffffff


	//   ....[4]....
        /*003c*/ 	.word	0xffffffff


	//   ....[5]....
        /*0040*/ 	.word	0xffffffff


	//   ....[6]....
        /*0044*/ 	.word	0xffffffff


	//   ....[7]....
        /*0048*/ 	.word	0xffffffff


	//   ....[8]....
        /*004c*/ 	.word	0xffffffff


	//   ....[9]....
        /*0050*/ 	.word	0xffffffff


	//----- nvinfo : EIATTR_COOP_GROUP_INSTR_OFFSETS
	.align		4
.L_3225:
        /*0054*/ 	.byte	0x04, 0x28
        /*0056*/ 	.short	(.L_3227 - .L_3226)


	//   ....[0]....
.L_3226:
        /*0058*/ 	.word	0x00001270


	//   ....[1]....
        /*005c*/ 	.word	0x00001280


	//   ....[2]....
        /*0060*/ 	.word	0x000012b0


	//   ....[3]....
        /*0064*/ 	.word	0x000012c0


	//   ....[4]....
        /*0068*/ 	.word	0x000012f0


	//   ....[5]....
        /*006c*/ 	.word	0x00001300


	//   ....[6]....
        /*0070*/ 	.word	0x00001330


	//   ....[7]....
        /*0074*/ 	.word	0x00001340


	//   ....[8]....
        /*0078*/ 	.word	0x00001370


	//   ....[9]....
        /*007c*/ 	.word	0x00001380


	//----- nvinfo : EIATTR_VRC_CTA_INIT_COUNT
	.align		4
.L_3227:
        /*0080*/ 	.byte	0x02, 0x4a
	.zero		1
	.zero		1


	//----- nvinfo : EIATTR_EXIT_INSTR_OFFSETS
	.align		4
        /*0084*/ 	.byte	0x04, 0x1c
        /*0086*/ 	.short	(.L_3229 - .L_3228)


	//   ....[0]....
.L_3228:
        /*0088*/ 	.word	0x00000060


	//   ....[1]....
        /*008c*/ 	.word	0x000013e0


	//   ....[2]....
        /*0090*/ 	.word	0x000014b0


	//----- nvinfo : EIATTR_MAX_THREADS
	.align		4
.L_3229:
        /*0094*/ 	.byte	0x04, 0x05
        /*0096*/ 	.short	(.L_3231 - .L_3230)
.L_3230:
        /*0098*/ 	.word	0x00000400
        /*009c*/ 	.word	0x00000001
        /*00a0*/ 	.word	0x00000001


	//----- nvinfo : EIATTR_CRS_STACK_SIZE
	.align		4
.L_3231:
        /*00a4*/ 	.byte	0x04, 0x1e
        /*00a6*/ 	.short	(.L_3233 - .L_3232)
.L_3232:
        /*00a8*/ 	.word	0x00000000


	//----- nvinfo : EIATTR_CBANK_PARAM_SIZE
	.align		4
.L_3233:
        /*00ac*/ 	.byte	0x03, 0x19
        /*00ae*/ 	.short	0x0088


	//----- nvinfo : EIATTR_PARAM_CBANK
	.align		4
        /*00b0*/ 	.byte	0x04, 0x0a
        /*00b2*/ 	.short	(.L_3235 - .L_3234)
	.align		4
.L_3234:
        /*00b4*/ 	.word	index@(.nv.constant0._ZN10layer_norm22ln_bwd_finalize_kernelINS_22Kernel_traits_finalizeILj16384E13__nv_bfloat16fS2_fjLj1024ELj4ENS_18Kernel_traits_baseILj16384ES2_fS2_fjLj1024EEEEEEEvNS_9BwdParamsE)
        /*00b8*/ 	.short	0x0380
        /*00ba*/ 	.short	0x0088


	//----- nvinfo : EIATTR_SW_WAR
	.align		4
.L_3235:
        /*00bc*/ 	.byte	0x04, 0x36
        /*00be*/ 	.short	(.L_3237 - .L_3236)
.L_3236:
        /*00c0*/ 	.word	0x00000008
.L_3237:


//--------------------- .nv.info._ZN10layer_norm13ln_bwd_kernelINS_13Kernel_traitsI13__nv_bfloat16fS2_fjLj16384ELj4ELj1ELj4ELj16ENS_18Kernel_traits_baseILj16384ES2_fS2_fjLj128EEEEEEEvNS_9BwdParamsE --------------------------
	.section	.nv.info._ZN10layer_norm13ln_bwd_kernelINS_13Kernel_traitsI13__nv_bfloat16fS2_fjLj16384ELj4ELj1ELj4ELj16ENS_18Kernel_traits_baseILj16384ES2_fS2_fjLj128EEEEEEEvNS_9BwdParamsE,"",@"SHT_CUDA_INFO"
	.sectionflags	@""
	.align	4


	//----- nvinfo : EIATTR_CUDA_API_VERSION
	.align		4
        /*0000*/ 	.byte	0x04, 0x37
        /*0002*/ 	.short	(.L_3239 - .L_3238)
.L_3238:
        /*0004*/ 	.word	0x00000082


	//----- nvinfo : EIATTR_KPARAM_INFO
	.align		4
.L_3239:
        /*0008*/ 	.byte	0x04, 0x17
        /*000a*/ 	.short	(.L_3241 - .L_3240)
.L_3240:
        /*000c*/ 	.word	0x00000000
        /*0010*/ 	.short	0x0000
        /*0012*/ 	.short	0x0000
        /*0014*/ 	.byte	0x00, 0xf0, 0x21, 0x02


	//----- nvinfo : EIATTR_SPARSE_MMA_MASK
	.align		4
.L_3241:
        /*0018*/ 	.byte	0x03, 0x50
        /*001a*/ 	.short	0x0000


	//----- nvinfo : EIATTR_MAXREG_COUNT
	.align		4
        /*001c*/ 	.byte	0x03, 0x1b
        /*001e*/ 	.short	0x00ff


	//----- nvinfo : EIATTR_NUM_BARRIERS
	.align		4
        /*0020*/ 	.byte	0x02, 0x4c
        /*0022*/ 	.byte	0x01
	.zero		1


	//----- nvinfo : EIATTR_MERCURY_ISA_VERSION
	.align		4
        /*0024*/ 	.byte	0x03, 0x5f
        /*0026*/ 	.short	0x0101


	//----- nvinfo : EIATTR_COOP_GROUP_MASK_REGIDS
	.align		4
        /*0028*/ 	.byte	0x04, 0x29
        /*002a*/ 	.short	(.L_3243 - .L_3242)


	//   ....[0]....
.L_3242:
        /*002c*/ 	.word	0xffffffff


	//   ....[1]....
        /*0030*/ 	.word	0xffffffff


	//   ....[2]....
        /*0034*/ 	.word	0xffffffff


	//   ....[3]....
        /*0038*/ 	.word	0xffffffff


	//   ....[4]....
        /*003c*/ 	.word	0xffffffff


	//   ....[5]....
        /*0040*/ 	.word	0xffffffff


	//   ....[6]....
        /*0044*/ 	.word	0xffffffff


	//   ....[7]....
        /*0048*/ 	.word	0xffffffff


	//   ....[8]....
        /*004c*/ 	.word	0xffffffff


	//   ....[9]....
        /*0050*/ 	.word	0xffffffff


	//   ....[10]....
        /*0054*/ 	.word	0xffffffff


	//   ....[11]....
        /*0058*/ 	.word	0xffffffff


	//   ....[12]....
        /*005c*/ 	.word	0xffffffff


	//   ....[13]....
        /*0060*/ 	.word	0xffffffff


	//   ....[14]....
        /*0064*/ 	.word	0xffffffff


	//   ....[15]....
        /*0068*/ 	.word	0xffffffff


	//   ....[16]....
        /*006c*/ 	.word	0xffffffff


	//   ....[17]....
        /*0070*/ 	.word	0xffffffff


	//   ....[18]....
        /*0074*/ 	.word	0xffffffff


	//   ....[19]....
        /*0078*/ 	.word	0xffffffff


	//----- nvinfo : EIATTR_COOP_GROUP_INSTR_OFFSETS
	.align		4
.L_3243:
        /*007c*/ 	.byte	0x04, 0x28
        /*007e*/ 	.short	(.L_3245 - .L_3244)


	//   ....[0]....
.L_3244:
        /*0080*/ 	.word	0x00003620


	//   ....[1]....
        /*0084*/ 	.word	0x00003660


	//   ....[2]....
        /*0088*/ 	.word	0x000037f0


	//   ....[3]....
        /*008c*/ 	.word	0x00003830


	//   ....[4]....
        /*0090*/ 	.word	0x000038c0


	//   ....[5]....
        /*0094*/ 	.word	0x000038d0


	//   ....[6]....
        /*0098*/ 	.word	0x00003930


	//   ....[7]....
        /*009c*/ 	.word	0x00003950


	//   ....[8]....
        /*00a0*/ 	.word	0x00003980


	//   ....[9]....
        /*00a4*/ 	.word	0x00003990


	//   ....[10]....
        /*00a8*/ 	.word	0x00004090


	//   ....[11]....
        /*00ac*/ 	.word	0x000040a0


	//   ....[12]....
        /*00b0*/ 	.word	0x000040d0


	//   ....[13]....
        /*00b4*/ 	.word	0x000040e0


	//   ....[14]....
        /*00b8*/ 	.word	0x00004120


	//   ....[15]....
        /*00bc*/ 	.word	0x00004150


	//   ....[16]....
        /*00c0*/ 	.word	0x000041b0


	//   ....[17]....
        /*00c4*/ 	.word	0x000041c0


	//   ....[18]....
        /*00c8*/ 	.word	0x000041f0


	//   ....[19]....
        /*00cc*/ 	.word	0x00004200


	//----- nvinfo : EIATTR_VRC_CTA_INIT_COUNT
	.align		4
.L_3245:
        /*00d0*/ 	.byte	0x02, 0x4a
	.zero		1
	.zero		1


	//----- nvinfo : EIATTR_EXIT_INSTR_OFFSETS
	.align		4
        /*00d4*/ 	.byte	0x04, 0x1c
        /*00d6*/ 	.short	(.L_3247 - .L_3246)


	//   ....[0]....
.L_3246:
        /*00d8*/ 	.word	0x00004e70


	//----- nvinfo : EIATTR_MAX_THREADS
	.align		4
.L_3247:
        /*00dc*/ 	.byte	0x04, 0x05
        /*00de*/ 	.short	(.L_3249 - .L_3248)
.L_3248:
        /*00e0*/ 	.word	0x00000080
        /*00e4*/ 	.word	0x00000001
        /*00e8*/ 	.word	0x00000001


	//----- nvinfo : EIATTR_CRS_STACK_SIZE
	.align		4
.L_3249:
        /*00ec*/ 	.byte	0x04, 0x1e
        /*00ee*/ 	.short	(.L_3251 - .L_3250)
.L_3250:
        /*00f0*/ 	.word	0x00000000


	//----- nvinfo : EIATTR_CBANK_PARAM_SIZE
	.align		4
.L_3251:
        /*00f4*/ 	.byte	0x03, 0x19
        /*00f6*/ 	.short	0x0088


	//----- nvinfo : EIATTR_PARAM_CBANK
	.align		4
        /*00f8*/ 	.byte	0x04, 0x0a
        /*00fa*/ 	.short	(.L_3253 - .L_3252)
	.align		4
.L_3252:
        /*00fc*/ 	.word	index@(.nv.constant0._ZN10layer_norm13ln_bwd_kernelINS_13Kernel_traitsI13__nv_bfloat16fS2_fjLj16384ELj4ELj1ELj4ELj16ENS_18Kernel_traits_baseILj16384ES2_fS2_fjLj128EEEEEEEvNS_9BwdParamsE)
        /*0100*/ 	.short	0x0380
        /*0102*/ 	.short	0x0088


	//----- nvinfo : EIATTR_SW_WAR
	.align		4
.L_3253:
        /*0104*/ 	.byte	0x04, 0x36
        /*0106*/ 	.short	(.L_3255 - .L_3254)
.L_3254:
        /*0108*/ 	.word	0x00000008
.L_3255:


//--------------------- .nv.info._ZN10layer_norm22ln_bwd_finalize_kernelINS_22Kernel_traits_finalizeILj16384E13__nv_bfloat16S2_S2_fjLj1024ELj4ENS_18Kernel_traits_baseILj16384ES2_S2_S2_fjLj1024EEEEEEEvNS_9BwdParamsE --------------------------
	.section	.nv.info._ZN10layer_norm22ln_bwd_finalize_kernelINS_22Kernel_traits_finalizeILj16384E13__nv_bfloat16S2_S2_fjLj1024ELj4ENS_18Kernel_traits_baseILj16384ES2_S2_S2_fjLj1024EEEEEEEvNS_9BwdParamsE,"",@"SHT_CUDA_INFO"
	.sectionflags	@""
	.align	4


	//----- nvinfo : EIATTR_CUDA_API_VERSION
	.align		4
        /*0000*/ 	.byte	0x04, 0x37
        /*0002*/ 	.short	(.L_3257 - .L_3256)
.L_3256:
        /*0004*/ 	.word	0x00000082


	//----- nvinfo : EIATTR_KPARAM_INFO
	.align		4
.L_3257:
        /*0008*/ 	.byte	0x04, 0x17
        /*000a*/ 	.short	(.L_3259 - .L_3258)
.L_3258:
        /*000c*/ 	.word	0x00000000
        /*0010*/ 	.short	0x0000
        /*0012*/ 	.short	0x0000
        /*0014*/ 	.byte	0x00, 0xf0, 0x21, 0x02


	//----- nvinfo : EIATTR_SPARSE_MMA_MASK
	.align		4
.L_3259:
        /*0018*/ 	.byte	0x03, 0x50
        /*001a*/ 	.short	0x0000


	//----- nvinfo : EIATTR_MAXREG_COUNT
	.align		4
        /*001c*/ 	.byte	0x03, 0x1b
        /*001e*/ 	.short	0x0040


	//----- nvinfo : EIATTR_NUM_BARRIERS
	.align		4
        /*0020*/ 	.byte	0x02, 0x4c
        /*0022*/ 	.byte	0x01
	.zero		1


	//----- nvinfo : EIATTR_MERCURY_ISA_VERSION
	.align		4
        /*0024*/ 	.byte	0x03, 0x5f
        /*0026*/ 	.short	0x0101


	//----- nvinfo : EIATTR_COOP_GROUP_MASK_REGIDS
	.align		4
        /*0028*/ 	.byte	0x04, 0x29
        /*002a*/ 	.short	(.L_3261 - .L_3260)


	//   ....[0]....
.L_3260:
        /*002c*/ 	.word	0xffffffff


	//   ....[1]....
        /*0030*/ 	.word	0xffffffff


	//   ....[2]....
        /*0034*/ 	.word	0xffffffff


	//   ....[3]....
        /*0038*/ 	.word	0xffffffff


	//   ....[4]....
        /*003c*/ 	.word	0xffffffff


	//   ....[5]....
        /*0040*/ 	.word	0xffffffff


	//   ....[6]....
        /*0044*/ 	.word	0xffffffff


	//   ....[7]....
        /*0048*/ 	.word	0xffffffff


	//   ....[8]....
        /*004c*/ 	.word	0xffffffff


	//   ....[9]....
        /*0050*/ 	.word	0xffffffff


	//----- nvinfo : EIATTR_COOP_GROUP_INSTR_OFFSETS
	.align		4
.L_3261:
        /*0054*/ 	.byte	0x04, 0x28
        /*0056*/ 	.short	(.L_3263 - .L_3262)


	//   ....[0]....
.L_3262:
        /*0058*/ 	.word	0x00001270


	//   ....[1]....
        /*005c*/ 	.word	0x00001280


	//   ....[2]....
        /*0060*/ 	.word	0x000012b0


	//   ....[3]....
        /*0064*/ 	.word	0x000012c0


	//   ....[4]....
        /*0068*/ 	.word	0x000012f0


	//   ....[5]....
        /*006c*/ 	.word	0x00001300


	//   ....[6]....
        /*0070*/ 	.word	0x00001330


	//   ....[7]....
        /*0074*/ 	.word	0x00001340


	//   ....[8]....
        /*0078*/ 	.word	0x00001370


	//   ....[9]....
        /*007c*/ 	.word	0x00001380


	//----- nvinfo : EIATTR_VRC_CTA_INIT_COUNT
	.align		4
.L_3263:
        /*0080*/ 	.byte	0x02, 0x4a
	.zero		1
	.zero		1


	//----- nvinfo : EIATTR_EXIT_INSTR_OFFSETS
	.align		4
        /*0084*/ 	.byte	0x04, 0x1c
        /*0086*/ 	.short	(.L_3265 - .L_3264)


	//   ....[0]....
.L_3264:
        /*0088*/ 	.word	0x00000060


	//   ....[1]....
        /*008c*/ 	.word	0x000013e0


	//   ....[2]....
        /*0090*/ 	.word	0x000014b0


	//----- nvinfo : EIATTR_MAX_THREADS
	.align		4
.L_3265:
        /*0094*/ 	.byte	0x04, 0x05
        /*0096*/ 	.short	(.L_3267 - .L_3266)
.L_3266:
        /*0098*/ 	.word	0x00000400
        /*009c*/ 	.word	0x00000001
        /*00a0*/ 	.word	0x00000001


	//----- nvinfo : EIATTR_CRS_STACK_SIZE
	.align		4
.L_3267:
        /*00a4*/ 	.byte	0x04, 0x1e
        /*00a6*/ 	.short	(.L_3269 - .L_3268)
.L_3268:
        /*00a8*/ 	.word	0x00000000


	//----- nvinfo : EIATTR_CBANK_PARAM_SIZE
	.align		4
.L_3269:
        /*00ac*/ 	.byte	0x03, 0x19
        /*00ae*/ 	.short	0x0088


	//----- nvinfo : EIATTR_PARAM_CBANK
	.align		4
        /*00b0*/ 	.byte	0x04, 0x0a
        /*00b2*/ 	.short	(.L_3271 - .L_3270)
	.align		4
.L_3270:
        /*00b4*/ 	.word	index@(.nv.constant0._ZN10layer_norm22ln_bwd_finalize_kernelINS_22Kernel_traits_finalizeILj16384E13__nv_bfloat16S2_S2_fjLj1024ELj4ENS_18Kernel_traits_baseILj16384ES2_S2_S2_fjLj1024EEEEEEEvNS_9BwdParamsE)
        /*00b8*/ 	.short	0x0380
        /*00ba*/ 	.short	0x0088


	//----- nvinfo : EIATTR_SW_WAR
	.align		4
.L_3271:
        /*00bc*/ 	.byte	0x04, 0x36
        /*00be*/ 	.short	(.L_3273 - .L_3272)
.L_3272:
        /*00c0*/ 	.word	0x00000008
.L_3273:


//--------------------- .nv.info._ZN10layer_norm13ln_bwd_kernelINS_13Kernel_traitsI13__nv_bfloat16S2_S2_fjLj16384ELj4ELj1ELj4ELj16ENS_18Kernel_traits_baseILj16384ES2_S2_S2_fjLj128EEEEEEEvNS_9BwdParamsE --------------------------
	.section	.nv.info._ZN10layer_norm13ln_bwd_kernelINS_13Kernel_traitsI13__nv_bfloat16S2_S2_fjLj16384ELj4ELj1ELj4ELj16ENS_18Kernel_traits_baseILj16384ES2_S2_S2_fjLj128EEEEEEEvNS_9BwdParamsE,"",@"SHT_CUDA_INFO"
	.sectionflags	@""
	.align	4


	//----- nvinfo : EIATTR_CUDA_API_VERSION
	.align		4
        /*0000*/ 	.byte	0x04, 0x37
        /*0002*/ 	.short	(.L_3275 - .L_3274)
.L_3274:
        /*0004*/ 	.word	0x00000082


	//----- nvinfo : EIATTR_KPARAM_INFO
	.align		4
.L_3275:
        /*0008*/ 	.byte	0x04, 0x17
        /*000a*/ 	.short	(.L_3277 - .L_3276)
.L_3276:
        /*000c*/ 	.word	0x00000000
        /*0010*/ 	.short	0x0000
        /*0012*/ 	.short	0x0000
        /*0014*/ 	.byte	0x00, 0xf0, 0x21, 0x02


	//----- nvinfo : EIATTR_SPARSE_MMA_MASK
	.align		4
.L_3277:
        /*0018*/ 	.byte	0x03, 0x50
        /*001a*/ 	.short	0x0000


	//----- nvinfo : EIATTR_MAXREG_COUNT
	.align		4
        /*001c*/ 	.byte	0x03, 0x1b
        /*001e*/ 	.short	0x00ff


	//----- nvinfo : EIATTR_NUM_BARRIERS
	.align		4
        /*0020*/ 	.byte	0x02, 0x4c
        /*0022*/ 	.byte	0x01
	.zero		1


	//----- nvinfo : EIATTR_MERCURY_ISA_VERSION
	.align		4
        /*0024*/ 	.byte	0x03, 0x5f
        /*0026*/ 	.short	0x0101


	//----- nvinfo : EIATTR_COOP_GROUP_MASK_REGIDS
	.align		4
        /*0028*/ 	.byte	0x04, 0x29
        /*002a*/ 	.short	(.L_3279 - .L_3278)


	//   ....[0]....
.L_3278:
        /*002c*/ 	.word	0xffffffff


	//   ....[1]....
        /*0030*/ 	.word	0xffffffff


	//   ....[2]....
        /*0034*/ 	.word	0xffffffff


	//   ....[3]....
        /*0038*/ 	.word	0xffffffff


	//   ....[4]....
        /*003c*/ 	.word	0xffffffff


	//   ....[5]....
        /*0040*/ 	.word	0xffffffff


	//   ....[6]....
        /*0044*/ 	.word	0xffffffff


	//   ....[7]....
        /*0048*/ 	.word	0xffffffff


	//   ....[8]....
        /*004c*/ 	.word	0xffffffff


	//   ....[9]....
        /*0050*/ 	.word	0xffffffff


	//   ....[10]....
        /*0054*/ 	.word	0xffffffff


	//   ....[11]....
        /*0058*/ 	.word	0xffffffff


	//   ....[12]....
        /*005c*/ 	.word	0xffffffff


	//   ....[13]....
        /*0060*/ 	.word	0xffffffff


	//   ....[14]....
        /*0064*/ 	.word	0xffffffff


	//   ....[15]....
        /*0068*/ 	.word	0xffffffff


	//   ....[16]....
        /*006c*/ 	.word	0xffffffff


	//   ....[17]....
        /*0070*/ 	.word	0xffffffff


	//   ....[18]....
        /*0074*/ 	.word	0xffffffff


	//   ....[19]....
        /*0078*/ 	.word	0xffffffff


	//----- nvinfo : EIATTR_COOP_GROUP_INSTR_OFFSETS
	.align		4
.L_3279:
        /*007c*/ 	.byte	0x04, 0x28
        /*007e*/ 	.short	(.L_3281 - .L_3280)


	//   ....[0]....
.L_3280:
        /*0080*/ 	.word	0x00003720


	//   ....[1]....
        /*0084*/ 	.word	0x00003760


	//   ....[2]....
        /*0088*/ 	.word	0x000038f0


	//   ....[3]....
        /*008c*/ 	.word	0x00003930


	//   ....[4]....
        /*0090*/ 	.word	0x000039b0


	//   ....[5]....
        /*0094*/ 	.word	0x000039c0


	//   ....[6]....
        /*0098*/ 	.word	0x00003a20


	//   ....[7]....
        /*009c*/ 	.word	0x00003a50


	//   ....[8]....
        /*00a0*/ 	.word	0x00003a80


	//   ....[9]....
        /*00a4*/ 	.word	0x00003a90


	//   ....[10]....
        /*00a8*/ 	.word	0x00004190


	//   ....[11]....
        /*00ac*/ 	.word	0x000041a0


	//   ....[12]....
        /*00b0*/ 	.word	0x000041d0


	//   ....[13]....
        /*00b4*/ 	.word	0x000041e0


	//   ....[14]....
        /*00b8*/ 	.word	0x00004220


	//   ....[15]....
        /*00bc*/ 	.word	0x00004250


	//   ....[16]....
        /*00c0*/ 	.word	0x000042b0


	//   ....[17]....
        /*00c4*/ 	.word	0x000042c0


	//   ....[18]....
        /*00c8*/ 	.word	0x000042f0


	//   ....[19]....
        /*00cc*/ 	.word	0x00004300


	//----- nvinfo : EIATTR_VRC_CTA_INIT_COUNT
	.align		4
.L_3281:
        /*00d0*/ 	.byte	0x02, 0x4a
	.zero		1
	.zero		1


	//----- nvinfo : EIATTR_EXIT_INSTR_OFFSETS
	.align		4
        /*00d4*/ 	.byte	0x04, 0x1c
        /*00d6*/ 	.short	(.L_3283 - .L_3282)


	//   ....[0]....
.L_3282:
        /*00d8*/ 	.word	0x00005030


	//----- nvinfo : EIATTR_MAX_THREADS
	.align		4
.L_3283:
        /*00dc*/ 	.byte	0x04, 0x05
        /*00de*/ 	.short	(.L_3285 - .L_3284)
.L_3284:
        /*00e0*/ 	.word	0x00000080
        /*00e4*/ 	.word	0x00000001
        /*00e8*/ 	.word	0x00000001


	//----- nvinfo : EIATTR_CRS_STACK_SIZE
	.align		4
.L_3285:
        /*00ec*/ 	.byte	0x04, 0x1e
        /*00ee*/ 	.short	(.L_3287 - .L_3286)
.L_3286:
        /*00f0*/ 	.word	0x00000000


	//----- nvinfo : EIATTR_CBANK_PARAM_SIZE
	.align		4
.L_3287:
        /*00f4*/ 	.byte	0x03, 0x19
        /*00f6*/ 	.short	0x0088


	//----- nvinfo : EIATTR_PARAM_CBANK
	.align		4
        /*00f8*/ 	.byte	0x04, 0x0a
        /*00fa*/ 	.short	(.L_3289 - .L_3288)
	.align		4
.L_3288:
        /*00fc*/ 	.word	index@(.nv.constant0._ZN10layer_norm13ln_bwd_kernelINS_13Kernel_traitsI13__nv_bfloat16S2_S2_fjLj16384ELj4ELj1ELj4ELj16ENS_18Kernel_traits_baseILj16384ES2_S2_S2_fjLj128EEEEEEEvNS_9BwdParamsE)
        /*0100*/ 	.short	0x0380
        /*0102*/ 	.short	0x0088


	//----- nvinfo : EIATTR_SW_WAR
	.align		4
.L_3289:
        /*0104*/ 	.byte	0x04, 0x36
        /*0106*/ 	.short	(.L_3291 - .L_3290)
.L_3290:
        /*0108*/ 	.word	0x00000008
.L_3291:


//--------------------- .nv.info._ZN10layer_norm22ln_bwd_finalize_kernelINS_22Kernel_traits_finalizeILj16384E6__halffS2_fjLj1024ELj4ENS_18Kernel_traits_baseILj16384ES2_fS2_fjLj1024EEEEEEEvNS_9BwdParamsE --------------------------
	.section	.nv.info._ZN10layer_norm22ln_bwd_finalize_kernelINS_22Kernel_traits_finalizeILj16384E6__halffS2_fjLj1024ELj4ENS_18Kernel_traits_baseILj16384ES2_fS2_fjLj1024EEEEEEEvNS_9BwdParamsE,"",@"SHT_CUDA_INFO"
	.sectionflags	@""
	.align	4


	//----- nvinfo : EIATTR_CUDA_API_VERSION
	.align		4
        /*0000*/ 	.byte	0x04, 0x37
        /*0002*/ 	.short	(.L_3293 - .L_3292)
.L_3292:
        /*0004*/ 	.word	0x00000082


	//----- nvinfo : EIATTR_KPARAM_INFO
	.align		4
.L_3293:
        /*0008*/ 	.byte	0x04, 0x17
        /*000a*/ 	.short	(.L_3295 - .L_3294)
.L_3294:
        /*000c*/ 	.word	0x00000000
        /*0010*/ 	.short	0x0000
        /*0012*/ 	.short	0x0000
        /*0014*/ 	.byte	0x00, 0xf0, 0x21, 0x02


	//----- nvinfo : EIATTR_SPARSE_MMA_MASK
	.align		4
.L_3295:
        /*0018*/ 	.byte	0x03, 0x50
        /*001a*/ 	.short	0x0000


	//----- nvinfo : EIATTR_MAXREG_COUNT
	.align		4
        /*001c*/ 	.byte	0x03, 0x1b
        /*001e*/ 	.short	0x0040


	//----- nvinfo : EIATTR_NUM_BARRIERS
	.align		4
        /*0020*/ 	.byte	0x02, 0x4c
        /*0022*/ 	.byte	0x01
	.zero		1


	//----- nvinfo : EIATTR_MERCURY_ISA_VERSION
	.align		4
        /*0024*/ 	.byte	0x03, 0x5f
        /*0026*/ 	.short	0x0101


	//----- nvinfo : EIATTR_COOP_GROUP_MASK_REGIDS
	.align		4
        /*0028*/ 	.byte	0x04, 0x29
        /*002a*/ 	.short	(.L_3297 - .L_3296)


	//   ....[0]....
.L_3296:
        /*002c*/ 	.word	0xffffffff


	//   ....[1]....
        /*0030*/ 	.word	0xffffffff


	//   ....[2]....
        /*0034*/ 	.word	0xffffffff


	//   ....[3]....
        /*0038*/ 	.word	0xffffffff


	//   ....[4]....
        /*003c*/ 	.word	0xffffffff


	//   ....[5]....
        /*0040*/ 	.word	0xffffffff


	//   ....[6]....
        /*0044*/ 	.word	0xffffffff


	//   ....[7]....
        /*0048*/ 	.word	0xffffffff


	//   ....[8]....
        /*004c*/ 	.word	0xffffffff


	//   ....[9]....
        /*0050*/ 	.word	0xffffffff


	//----- nvinfo : EIATTR_COOP_GROUP_INSTR_OFFSETS
	.align		4
.L_3297:
        /*0054*/ 	.byte	0x04, 0x28
        /*0056*/ 	.short	(.L_3299 - .L_3298)


	//   ....[0]....
.L_3298:
        /*0058*/ 	.word	0x00001270


	//   ....[1]....
        /*005c*/ 	.word	0x00001280


	//   ....[2]....
        /*0060*/ 	.word	0x000012b0


	//   ....[3]....
        /*0064*/ 	.word	0x000012c0


	//   ....[4]....
        /*0068*/ 	.word	0x000012f0


	//   ....[5]....
        /*006c*/ 	.word	0x00001300


	//   ....[6]....
        /*0070*/ 	.word	0x00001330


	//   ....[7]....
        /*0074*/ 	.word	0x00001340


	//   ....[8]....
        /*0078*/ 	.word	0x00001370


	//   ....[9]....
        /*007c*/ 	.word	0x00001380


	//----- nvinfo : EIATTR_VRC_CTA_INIT_COUNT
	.align		4
.L_3299:
        /*0080*/ 	.byte	0x02, 0x4a
	.zero		1
	.zero		1


	//----- nvinfo : EIATTR_EXIT_INSTR_OFFSETS
	.align		4
        /*0084*/ 	.byte	0x04, 0x1c
        /*0086*/ 	.short	(.L_3301 - .L_3300)


	//   ....[0]....
.L_3300:
        /*0088*/ 	.word	0x00000060


	//   ....[1]....
        /*008c*/ 	.word	0x000013e0


	//   ....[2]....
        /*0090*/ 	.word	0x000014b0


	//----- nvinfo : EIATTR_MAX_THREADS
	.align		4
.L_3301:
        /*0094*/ 	.byte	0x04, 0x05
        /*0096*/ 	.short	(.L_3303 - .L_3302)
.L_3302:
        /*0098*/ 	.word	0x00000400
        /*009c*/ 	.word	0x00000001
        /*00a0*/ 	.word	0x00000001


	//----- nvinfo : EIATTR_CRS_STACK_SIZE
	.align		4
.L_3303:
        /*00a4*/ 	.byte	0x04, 0x1e
        /*00a6*/ 	.short	(.L_3305 - .L_3304)
.L_3304:
        /*00a8*/ 	.word	0x00000000


	//----- nvinfo : EIATTR_CBANK_PARAM_SIZE
	.align		4
.L_3305:
        /*00ac*/ 	.byte	0x03, 0x19
        /*00ae*/ 	.short	0x0088


	//----- nvinfo : EIATTR_PARAM_CBANK
	.align		4
        /*00b0*/ 	.byte	0x04, 0x0a
        /*00b2*/ 	.short	(.L_3307 - .L_3306)
	.align		4
.L_3306:
        /*00b4*/ 	.word	index@(.nv.constant0._ZN10layer_norm22ln_bwd_finalize_kernelINS_22Kernel_traits_finalizeILj16384E6__halffS2_fjLj1024ELj4ENS_18Kernel_traits_baseILj16384ES2_fS2_fjLj1024EEEEEEEvNS_9BwdParamsE)
        /*00b8*/ 	.short	0x0380
        /*00ba*/ 	.short	0x0088


	//----- nvinfo : EIATTR_SW_WAR
	.align		4
.L_3307:
        /*00bc*/ 	.byte	0x04, 0x36
        /*00be*/ 	.short	(.L_3309 - .L_3308)
.L_3308:
        /*00c0*/ 	.word	0x00000008
.L_3309:


//--------------------- .nv.info._ZN10layer_norm13ln_bwd_kernelINS_13Kernel_traitsI6__halffS2_fjLj16384ELj4ELj1ELj4ELj16ENS_18Kernel_traits_baseILj16384ES2_fS2_fjLj128EEEEEEEvNS_9BwdParamsE --------------------------
	.section	.nv.info._ZN10layer_norm13ln_bwd_kernelINS_13Kernel_traitsI6__halffS2_fjLj16384ELj4ELj1ELj4ELj16ENS_18Kernel_traits_baseILj16384ES2_fS2_fjLj128EEEEEEEvNS_9BwdParamsE,"",@"SHT_CUDA_INFO"
	.sectionflags	@""
	.align	4


	//----- nvinfo : EIATTR_CUDA_API_VERSION
	.align		4
        /*0000*/ 	.byte	0x04, 0x37
        /*0002*/ 	.short	(.L_3311 - .L_3310)
.L_3310:
        /*0004*/ 	.word	0x00000082


	//----- nvinfo : EIATTR_KPARAM_INFO
	.align		4
.L_3311:
        /*0008*/ 	.byte	0x04, 0x17
        /*000a*/ 	.short	(.L_3313 - .L_3312)
.L_3312:
        /*000c*/ 	.word	0x00000000
        /*0010*/ 	.short	0x0000
        /*0012*/ 	.short	0x0000
        /*0014*/ 	.byte	0x00, 0xf0, 0x21, 0x02


	//----- nvinfo : EIATTR_SPARSE_MMA_MASK
	.align		4
.L_3313:
        /*0018*/ 	.byte	0x03, 0x50
        /*001a*/ 	.short	0x0000


	//----- nvinfo : EIATTR_MAXREG_COUNT
	.align		4
        /*001c*/ 	.byte	0x03, 0x1b
        /*001e*/ 	.short	0x00ff


	//----- nvinfo : EIATTR_NUM_BARRIERS
	.align		4
        /*0020*/ 	.byte	0x02, 0x4c
        /*0022*/ 	.byte	0x01
	.zero		1


	//----- nvinfo : EIATTR_MERCURY_ISA_VERSION
	.align		4
        /*0024*/ 	.byte	0x03, 0x5f
        /*0026*/ 	.short	0x0101


	//----- nvinfo : EIATTR_COOP_GROUP_MASK_REGIDS
	.align		4
        /*0028*/ 	.byte	0x04, 0x29
        /*002a*/ 	.short	(.L_3315 - .L_3314)


	//   ....[0]....
.L_3314:
        /*002c*/ 	.word	0xffffffff


	//   ....[1]....
        /*0030*/ 	.word	0xffffffff


	//   ....[2]....
        /*0034*/ 	.word	0xffffffff


	//   ....[3]....
        /*0038*/ 	.word	0xffffffff


	//   ....[4]....
        /*003c*/ 	.word	0xffffffff


	//   ....[5]....
        /*0040*/ 	.word	0xffffffff


	//   ....[6]....
        /*0044*/ 	.word	0xffffffff


	//   ....[7]....
        /*0048*/ 	.word	0xffffffff


	//   ....[8]....
        /*004c*/ 	.word	0xffffffff


	//   ....[9]....
        /*0050*/ 	.word	0xffffffff


	//   ....[10]....
        /*0054*/ 	.word	0xffffffff


	//   ....[11]....
        /*0058*/ 	.word	0xffffffff


	//   ....[12]....
        /*005c*/ 	.word	0xffffffff


	//   ....[13]....
        /*0060*/ 	.word	0xffffffff


	//   ....[14]....
        /*0064*/ 	.word	0xffffffff


	//   ....[15]....
        /*0068*/ 	.word	0xffffffff


	//   ....[16]....
        /*006c*/ 	.word	0xffffffff


	//   ....[17]....
        /*0070*/ 	.word	0xffffffff


	//   ....[18]....
        /*0074*/ 	.word	0xffffffff


	//   ....[19]....
        /*0078*/ 	.word	0xffffffff


	//----- nvinfo : EIATTR_COOP_GROUP_INSTR_OFFSETS
	.align		4
.L_3315:
        /*007c*/ 	.byte	0x04, 0x28
        /*007e*/ 	.short	(.L_3317 - .L_3316)


	//   ....[0]....
.L_3316:
        /*0080*/ 	.word	0x000036f0


	//   ....[1]....
        /*0084*/ 	.word	0x00003730


	//   ....[2]....
        /*0088*/ 	.word	0x000038d0


	//   ....[3]....
        /*008c*/ 	.word	0x00003910


	//   ....[4]....
        /*0090*/ 	.word	0x00003980


	//   ....[5]....
        /*0094*/ 	.word	0x00003990


	//   ....[6]....
        /*0098*/ 	.word	0x000039c0


	//   ....[7]....
        /*009c*/ 	.word	0x000039d0


	//   ....[8]....
        /*00a0*/ 	.word	0x00003a10


	//   ....[9]....
        /*00a4*/ 	.word	0x00003a20


	//   ....[10]....
        /*00a8*/ 	.word	0x00004160


	//   ....[11]....
        /*00ac*/ 	.word	0x00004170


	//   ....[12]....
        /*00b0*/ 	.word	0x000041b0


	//   ....[13]....
        /*00b4*/ 	.word	0x000041d0


	//   ....[14]....
        /*00b8*/ 	.word	0x00004200


	//   ....[15]....
        /*00bc*/ 	.word	0x00004210


	//   ....[16]....
        /*00c0*/ 	.word	0x00004260


	//   ....[17]....
        /*00c4*/ 	.word	0x00004290


	//   ....[18]....
        /*00c8*/ 	.word	0x000042c0


	//   ....[19]....
        /*00cc*/ 	.word	0x000042d0


	//----- nvinfo : EIATTR_VRC_CTA_INIT_COUNT
	.align		4
.L_3317:
        /*00d0*/ 	.byte	0x02, 0x4a
	.zero		1
	.zero		1


	//----- nvinfo : EIATTR_EXIT_INSTR_OFFSETS
	.align		4
        /*00d4*/ 	.byte	0x04, 0x1c
        /*00d6*/ 	.short	(.L_3319 - .L_3318)


	//   ....[0]....
.L_3318:
        /*00d8*/ 	.word	0x00004f40


	//----- nvinfo : EIATTR_MAX_THREADS
	.align		4
.L_3319:
        /*00dc*/ 	.byte	0x04, 0x05
        /*00de*/ 	.short	(.L_3321 - .L_3320)
.L_3320:
        /*00e0*/ 	.word	0x00000080
        /*00e4*/ 	.word	0x00000001
        /*00e8*/ 	.word	0x00000001


	//----- nvinfo : EIATTR_CRS_STACK_SIZE
	.align		4
.L_3321:
        /*00ec*/ 	.byte	0x04, 0x1e
        /*00ee*/ 	.short	(.L_3323 - .L_3322)
.L_3322:
        /*00f0*/ 	.word	0x00000000


	//----- nvinfo : EIATTR_CBANK_PARAM_SIZE
	.align		4
.L_3323:
        /*00f4*/ 	.byte	0x03, 0x19
        /*00f6*/ 	.short	0x0088


	//----- nvinfo : EIATTR_PARAM_CBANK
	.align		4
        /*00f8*/ 	.byte	0x04, 0x0a
        /*00fa*/ 	.short	(.L_3325 - .L_3324)
	.align		4
.L_3324:
        /*00fc*/ 	.word	index@(.nv.constant0._ZN10layer_norm13ln_bwd_kernelINS_13Kernel_traitsI6__halffS2_fjLj16384ELj4ELj1ELj4ELj16ENS_18Kernel_traits_baseILj16384ES2_fS2_fjLj128EEEEEEEvNS_9BwdParamsE)
        /*0100*/ 	.short	0x0380
        /*0102*/ 	.short	0x0088


	//----- nvinfo : EIATTR_SW_WAR
	.align		4
.L_3325:
        /*0104*/ 	.byte	0x04, 0x36
        /*0106*/ 	.short	(.L_3327 - .L_3326)
.L_3326:
        /*0108*/ 	.word	0x00000008
.L_3327:


//--------------------- .nv.info._ZN10layer_norm22ln_bwd_finalize_kernelINS_22Kernel_traits_finalizeILj16384E6__halfS2_S2_fjLj1024ELj4ENS_18Kernel_traits_baseILj16384ES2_S2_S2_fjLj1024EEEEEEEvNS_9BwdParamsE --------------------------
	.section	.nv.info._ZN10layer_norm22ln_bwd_finalize_kernelINS_22Kernel_traits_finalizeILj16384E6__halfS2_S2_fjLj1024ELj4ENS_18Kernel_traits_baseILj16384ES2_S2_S2_fjLj1024EEEEEEEvNS_9BwdParamsE,"",@"SHT_CUDA_INFO"
	.sectionflags	@""
	.align	4


	//----- nvinfo : EIATTR_CUDA_API_VERSION
	.align		4
        /*0000*/ 	.byte	0x04, 0x37
        /*0002*/ 	.short	(.L_3329 - .L_3328)
.L_3328:
        /*0004*/ 	.word	0x00000082


	//----- nvinfo : EIATTR_KPARAM_INFO
	.align		4
.L_3329:
        /*0008*/ 	.byte	0x04, 0x17
        /*000a*/ 	.short	(.L_3331 - .L_3330)
.L_3330:
        /*000c*/ 	.word	0x00000000
        /*0010*/ 	.short	0x0000
        /*0012*/ 	.short	0x0000
        /*0014*/ 	.byte	0x00, 0xf0, 0x21, 0x02


	//----- nvinfo : EIATTR_SPARSE_MMA_MASK
	.align		4
.L_3331:
        /*0018*/ 	.byte	0x03, 0x50
        /*001a*/ 	.short	0x0000


	//----- nvinfo : EIATTR_MAXREG_COUNT
	.align		4
        /*001c*/ 	.byte	0x03, 0x1b
        /*001e*/ 	.short	0x0040


	//----- nvinfo : EIATTR_NUM_BARRIERS
	.align		4
        /*0020*/ 	.byte	0x02, 0x4c
        /*0022*/ 	.byte	0x01
	.zero		1


	//----- nvinfo : EIATTR_MERCURY_ISA_VERSION
	.align		4
        /*0024*/ 	.byte	0x03, 0x5f
        /*0026*/ 	.short	0x0101


	//----- nvinfo : EIATTR_COOP_GROUP_MASK_REGIDS
	.align		4
        /*0028*/ 	.byte	0x04, 0x29
        /*002a*/ 	.short	(.L_3333 - .L_3332)


	//   ....[0]....
.L_3332:
        /*002c*/ 	.word	0xffffffff


	//   ....[1]....
        /*0030*/ 	.word	0xffffffff


	//   ....[2]....
        /*0034*/ 	.word	0xffffffff


	//   ....[3]....
        /*0038*/ 	.word	0xffffffff


	//   ....[4]....
        /*003c*/ 	.word	0xffffffff


	//   ....[5]....
        /*0040*/ 	.word	0xffffffff


	//   ....[6]....
        /*0044*/ 	.word	0xffffffff


	//   ....[7]....
        /*0048*/ 	.word	0xffffffff


	//   ....[8]....
        /*004c*/ 	.word	0xffffffff


	//   ....[9]....
        /*0050*/ 	.word	0xffffffff


	//----- nvinfo : EIATTR_COOP_GROUP_INSTR_OFFSETS
	.align		4
.L_3333:
        /*0054*/ 	.byte	0x04, 0x28
        /*0056*/ 	.short	(.L_3335 - .L_3334)


	//   ....[0]....
.L_3334:
        /*0058*/ 	.word	0x00001270


	//   ....[1]....
        /*005c*/ 	.word	0x00001280


	//   ....[2]....
        /*0060*/ 	.word	0x000012b0


	//   ....[3]....
        /*0064*/ 	.word	0x000012c0


	//   ....[4]....
        /*0068*/ 	.word	0x000012f0


	//   ....[5]....
        /*006c*/ 	.word	0x00001300


	//   ....[6]....
        /*0070*/ 	.word	0x00001330


	//   ....[7]....
        /*0074*/ 	.word	0x00001340


	//   ....[8]....
        /*0078*/ 	.word	0x00001370


	//   ....[9]....
        /*007c*/ 	.word	0x00001380


	//----- nvinfo : EIATTR_VRC_CTA_INIT_COUNT
	.align		4
.L_3335:
        /*0080*/ 	.byte	0x02, 0x4a
	.zero		1
	.zero		1


	//----- nvinfo : EIATTR_EXIT_INSTR_OFFSETS
	.align		4
        /*0084*/ 	.byte	0x04, 0x1c
        /*0086*/ 	.short	(.L_3337 - .L_3336)


	//   ....[0]....
.L_3336:
        /*0088*/ 	.word	0x00000060


	//   ....[1]....
        /*008c*/ 	.word	0x000013e0


	//   ....[2]....
        /*0090*/ 	.word	0x000014b0


	//----- nvinfo : EIATTR_MAX_THREADS
	.align		4
.L_3337:
        /*0094*/ 	.byte	0x04, 0x05
        /*0096*/ 	.short	(.L_3339 - .L_3338)
.L_3338:
        /*0098*/ 	.word	0x00000400
        /*009c*/ 	.word	0x00000001
        /*00a0*/ 	.word	0x00000001


	//----- nvinfo : EIATTR_CRS_STACK_SIZE
	.align		4
.L_3339:
        /*00a4*/ 	.byte	0x04, 0x1e
        /*00a6*/ 	.short	(.L_3341 - .L_3340)
.L_3340:
        /*00a8*/ 	.word	0x00000000


	//----- nvinfo : EIATTR_CBANK_PARAM_SIZE
	.align		4
.L_3341:
        /*00ac*/ 	.byte	0x03, 0x19
        /*00ae*/ 	.short	0x0088


	//----- nvinfo : EIATTR_PARAM_CBANK
	.align		4
        /*00b0*/ 	.byte	0x04, 0x0a
        /*00b2*/ 	.short	(.L_3343 - .L_3342)
	.align		4
.L_3342:
        /*00b4*/ 	.word	index@(.nv.constant0._ZN10layer_norm22ln_bwd_finalize_kernelINS_22Kernel_traits_finalizeILj16384E6__halfS2_S2_fjLj1024ELj4ENS_18Kernel_traits_baseILj16384ES2_S2_S2_fjLj1024EEEEEEEvNS_9BwdParamsE)
        /*00b8*/ 	.short	0x0380
        /*00ba*/ 	.short	0x0088


	//----- nvinfo : EIATTR_SW_WAR
	.align		4
.L_3343:
        /*00bc*/ 	.byte	0x04, 0x36
        /*00be*/ 	.short	(.L_3345 - .L_3344)
.L_3344:
        /*00c0*/ 	.word	0x00000008
.L_3345:


//--------------------- .nv.info._ZN10layer_norm13ln_bwd_kernelINS_13Kernel_traitsI6__halfS2_S2_fjLj16384ELj4ELj1ELj4ELj16ENS_18Kernel_traits_baseILj16384ES2_S2_S2_fjLj128EEEEEEEvNS_9BwdParamsE --------------------------
	.section	.nv.info._ZN10layer_norm13ln_bwd_kernelINS_13Kernel_traitsI6__halfS2_S2_fjLj16384ELj4ELj1ELj4ELj16ENS_18Kernel_traits_baseILj16384ES2_S2_S2_fjLj128EEEEEEEvNS_9BwdParamsE,"",@"SHT_CUDA_INFO"
	.sectionflags	@""
	.align	4


	//----- nvinfo : EIATTR_CUDA_API_VERSION
	.align		4
        /*0000*/ 	.byte	0x04, 0x37
        /*0002*/ 	.short	(.L_3347 - .L_3346)
.L_3346:
        /*0004*/ 	.word	0x00000082


	//----- nvinfo : EIATTR_KPARAM_INFO
	.align		4
.L_3347:
        /*0008*/ 	.byte	0x04, 0x17
        /*000a*/ 	.short	(.L_3349 - .L_3348)
.L_3348:
        /*000c*/ 	.word	0x00000000
        /*0010*/ 	.short	0x0000
        /*0012*/ 	.short	0x0000
        /*0014*/ 	.byte	0x00, 0xf0, 0x21, 0x02


	//----- nvinfo : EIATTR_SPARSE_MMA_MASK
	.align		4
.L_3349:
        /*0018*/ 	.byte	0x03, 0x50
        /*001a*/ 	.short	0x0000


	//----- nvinfo : EIATTR_MAXREG_COUNT
	.align		4
        /*001c*/ 	.byte	0x03, 0x1b
        /*001e*/ 	.short	0x00ff


	//----- nvinfo : EIATTR_NUM_BARRIERS
	.align		4
        /*0020*/ 	.byte	0x02, 0x4c
        /*0022*/ 	.byte	0x01
	.zero		1


	//----- nvinfo : EIATTR_MERCURY_ISA_VERSION
	.align		4
        /*0024*/ 	.byte	0x03, 0x5f
        /*0026*/ 	.short	0x0101


	//----- nvinfo : EIATTR_COOP_GROUP_MASK_REGIDS
	.align		4
        /*0028*/ 	.byte	0x04, 0x29
        /*002a*/ 	.short	(.L_3351 - .L_3350)


	//   ....[0]....
.L_3350:
        /*002c*/ 	.word	0xffffffff


	//   ....[1]....
        /*0030*/ 	.word	0xffffffff


	//   ....[2]....
        /*0034*/ 	.word	0xffffffff


	//   ....[3]....
        /*0038*/ 	.word	0xffffffff


	//   ....[4]....
        /*003c*/ 	.word	0xffffffff


	//   ....[5]....
        /*0040*/ 	.word	0xffffffff


	//   ....[6]....
        /*0044*/ 	.word	0xffffffff


	//   ....[7]....
        /*0048*/ 	.word	0xffffffff


	//   ....[8]....
        /*004c*/ 	.word	0xffffffff


	//   ....[9]....
        /*0050*/ 	.word	0xffffffff


	//   ....[10]....
        /*0054*/ 	.word	0xffffffff


	//   ....[11]....
        /*0058*/ 	.word	0xffffffff


	//   ....[12]....
        /*005c*/ 	.word	0xffffffff


	//   ....[13]....
        /*0060*/ 	.word	0xffffffff


	//   ....[14]....
        /*0064*/ 	.word	0xffffffff


	//   ....[15]....
        /*0068*/ 	.word	0xffffffff


	//   ....[16]....
        /*006c*/ 	.word	0xffffffff


	//   ....[17]....
        /*0070*/ 	.word	0xffffffff


	//   ....[18]....
        /*0074*/ 	.word	0xffffffff


	//   ....[19]....
        /*0078*/ 	.word	0xffffffff


	//----- nvinfo : EIATTR_COOP_GROUP_INSTR_OFFSETS
	.align		4
.L_3351:
        /*007c*/ 	.byte	0x04, 0x28
        /*007e*/ 	.short	(.L_3353 - .L_3352)


	//   ....[0]....
.L_3352:
        /*0080*/ 	.word	0x00003260


	//   ....[1]....
        /*0084*/ 	.word	0x000032a0


	//   ....[2]....
        /*0088*/ 	.word	0x00003430


	//   ....[3]....
        /*008c*/ 	.word	0x00003470


	//   ....[4]....
        /*0090*/ 	.word	0x00003600


	//   ....[5]....
        /*0094*/ 	.word	0x00003640


	//   ....[6]....
        /*0098*/ 	.word	0x000037d0


	//   ....[7]....
        /*009c*/ 	.word	0x00003810


	//   ....[8]....
        /*00a0*/ 	.word	0x00003850


	//   ....[9]....
        /*00a4*/ 	.word	0x00003860


	//   ....[10]....
        /*00a8*/ 	.word	0x00003c70


	//   ....[11]....
        /*00ac*/ 	.word	0x00003c80


	//   ....[12]....
        /*00b0*/ 	.word	0x00003cb0


	//   ....[13]....
        /*00b4*/ 	.word	0x00003cc0


	//   ....[14]....
        /*00b8*/ 	.word	0x00003cf0


	//   ....[15]....
        /*00bc*/ 	.word	0x00003d00


	//   ....[16]....
        /*00c0*/ 	.word	0x00003d30


	//   ....[17]....
        /*00c4*/ 	.word	0x00003d40


	//   ....[18]....
        /*00c8*/ 	.word	0x00003d70


	//   ....[19]....
        /*00cc*/ 	.word	0x00003d80


	//----- nvinfo : EIATTR_VRC_CTA_INIT_COUNT
	.align		4
.L_3353:
        /*00d0*/ 	.byte	0x02, 0x4a
	.zero		1
	.zero		1


	//----- nvinfo : EIATTR_EXIT_INSTR_OFFSETS
	.align		4
        /*00d4*/ 	.byte	0x04, 0x1c
        /*00d6*/ 	.short	(.L_3355 - .L_3354)


	//   ....[0]....
.L_3354:
        /*00d8*/ 	.word	0x00004ad0


	//----- nvinfo : EIATTR_MAX_THREADS
	.align		4
.L_3355:
        /*00dc*/ 	.byte	0x04, 0x05
        /*00de*/ 	.short	(.L_3357 - .L_3356)
.L_3356:
        /*00e0*/ 	.word	0x00000080
        /*00e4*/ 	.word	0x00000001
        /*00e8*/ 	.word	0x00000001


	//----- nvinfo : EIATTR_CRS_STACK_SIZE
	.align		4
.L_3357:
        /*00ec*/ 	.byte	0x04, 0x1e
        /*00ee*/ 	.short	(.L_3359 - .L_3358)
.L_3358:
        /*00f0*/ 	.word	0x00000000


	//----- nvinfo : EIATTR_CBANK_PARAM_SIZE
	.align		4
.L_3359:
        /*00f4*/ 	.byte	0x03, 0x19
        /*00f6*/ 	.short	0x0088


	//----- nvinfo : EIATTR_PARAM_CBANK
	.align		4
        /*00f8*/ 	.byte	0x04, 0x0a
        /*00fa*/ 	.short	(.L_3361 - .L_3360)
	.align		4
.L_3360:
        /*00fc*/ 	.word	index@(.nv.constant0._ZN10layer_norm13ln_bwd_kernelINS_13Kernel_traitsI6__halfS2_S2_fjLj16384ELj4ELj1ELj4ELj16ENS_18Kernel_traits_baseILj16384ES2_S2_S2_fjLj128EEEEEEEvNS_9BwdParamsE)
        /*0100*/ 	.short	0x0380
        /*0102*/ 	.short	0x0088


	//----- nvinfo : EIATTR_SW_WAR
	.align		4
.L_3361:
        /*0104*/ 	.byte	0x04, 0x36
        /*0106*/ 	.short	(.L_3363 - .L_3362)
.L_3362:
        /*0108*/ 	.word	0x00000008
.L_3363:


//--------------------- .nv.info._ZN10layer_norm22ln_bwd_finalize_kernelINS_22Kernel_traits_finalizeILj16384EffffjLj1024ELj4ENS_18Kernel_traits_baseILj16384EffffjLj1024EEEEEEEvNS_9BwdParamsE --------------------------
	.section	.nv.info._ZN10layer_norm22ln_bwd_finalize_kernelINS_22Kernel_traits_finalizeILj16384EffffjLj1024ELj4ENS_18Kernel_traits_baseILj16384EffffjLj1024EEEEEEEvNS_9BwdParamsE,"",@"SHT_CUDA_INFO"
	.sectionflags	@""
	.align	4


	//----- nvinfo : EIATTR_CUDA_API_VERSION
	.align		4
        /*0000*/ 	.byte	0x04, 0x37
        /*0002*/ 	.short	(.L_3365 - .L_3364)
.L_3364:
        /*0004*/ 	.word	0x00000082


	//----- nvinfo : EIATTR_KPARAM_INFO
	.align		4
.L_3365:
        /*0008*/ 	.byte	0x04, 0x17
        /*000a*/ 	.short	(.L_3367 - .L_3366)
.L_3366:
        /*000c*/ 	.word	0x00000000
        /*0010*/ 	.short	0x0000
        /*0012*/ 	.short	0x0000
        /*0014*/ 	.byte	0x00, 0xf0, 0x21, 0x02


	//----- nvinfo : EIATTR_SPARSE_MMA_MASK
	.align		4
.L_3367:
        /*0018*/ 	.byte	0x03, 0x50
        /*001a*/ 	.short	0x0000


	//----- nvinfo : EIATTR_MAXREG_COUNT
	.align		4
        /*001c*/ 	.byte	0x03, 0x1b
        /*001e*/ 	.short	0x0040


	//----- nvinfo : EIATTR_NUM_BARRIERS
	.align		4
        /*0020*/ 	.byte	0x02, 0x4c
        /*0022*/ 	.byte	0x01
	.zero		1


	//----- nvinfo : EIATTR_MERCURY_ISA_VERSION
	.align		4
        /*0024*/ 	.byte	0x03, 0x5f
        /*0026*/ 	.short	0x0101


	//----- nvinfo : EIATTR_COOP_GROUP_MASK_REGIDS
	.align		4
        /*0028*/ 	.byte	0x04, 0x29
        /*002a*/ 	.short	(.L_3369 - .L_3368)


	//   ....[0]....
.L_3368:
        /*002c*/ 	.word	0xffffffff


	//   ....[1]....
        /*0030*/ 	.word	0xffffffff


	//   ....[2]....
        /*0034*/ 	.word	0xffffffff


	//   ....[3]....
        /*0038*/ 	.word	0xffffffff


	//   ....[4]....
        /*003c*/ 	.word	0xffffffff


	//   ....[5]....
        /*0040*/ 	.word	0xffffffff


	//   ....[6]....
        /*0044*/ 	.word	0xffffffff


	//   ....[7]....
        /*0048*/ 	.word	0xffffffff


	//   ....[8]....
        /*004c*/ 	.word	0xffffffff


	//   ....[9]....
        /*0050*/ 	.word	0xffffffff


	//----- nvinfo : EIATTR_COOP_GROUP_INSTR_OFFSETS
	.align		4
.L_3369:
        /*0054*/ 	.byte	0x04, 0x28
        /*0056*/ 	.short	(.L_3371 - .L_3370)


	//   ....[0]....
.L_3370:
        /*0058*/ 	.word	0x00001270


	//   ....[1]....
        /*005c*/ 	.word	0x00001280


	//   ....[2]....
        /*0060*/ 	.word	0x000012b0


	//   ....[3]....
        /*0064*/ 	.word	0x000012c0


	//   ....[4]....
        /*0068*/ 	.word	0x000012f0


	//   ....[5]....
        /*006c*/ 	.word	0x00001300


	//   ....[6]....
        /*0070*/ 	.word	0x00001330


	//   ....[7]....
        /*0074*/ 	.word	0x00001340


	//   ....[8]....
        /*0078*/ 	.word	0x00001370


	//   ....[9]....
        /*007c*/ 	.word	0x00001380


	//----- nvinfo : EIATTR_VRC_CTA_INIT_COUNT
	.align		4
.L_3371:
        /*0080*/ 	.byte	0x02, 0x4a
	.zero		1
	.zero		1


	//----- nvinfo : EIATTR_EXIT_INSTR_OFFSETS
	.align		4
        /*0084*/ 	.byte	0x04, 0x1c
        /*0086*/ 	.short	(.L_3373 - .L_3372)


	//   ....[0]....
.L_3372:
        /*0088*/ 	.word	0x00000060


	//   ....[1]....
        /*008c*/ 	.word	0x000013e0


	//   ....[2]....
        /*0090*/ 	.word	0x00001490


	//----- nvinfo : EIATTR_MAX_THREADS
	.align		4
.L_3373:
        /*0094*/ 	.byte	0x04, 0x05
        /*0096*/ 	.short	(.L_3375 - .L_3374)
.L_3374:
        /*0098*/ 	.word	0x00000400
        /*009c*/ 	.word	0x00000001
        /*00a0*/ 	.word	0x00000001


	//----- nvinfo : EIATTR_CRS_STACK_SIZE
	.align		4
.L_3375:
        /*00a4*/ 	.byte	0x04, 0x1e
        /*00a6*/ 	.short	(.L_3377 - .L_3376)
.L_3376:
        /*00a8*/ 	.word	0x00000000


	//----- nvinfo : EIATTR_CBANK_PARAM_SIZE
	.align		4
.L_3377:
        /*00ac*/ 	.byte	0x03, 0x19
        /*00ae*/ 	.short	0x0088


	//----- nvinfo : EIATTR_PARAM_CBANK
	.align		4
        /*00b0*/ 	.byte	0x04, 0x0a
        /*00b2*/ 	.short	(.L_3379 - .L_3378)
	.align		4
.L_3378:
        /*00b4*/ 	.word	index@(.nv.constant0._ZN10layer_norm22ln_bwd_finalize_kernelINS_22Kernel_traits_finalizeILj16384EffffjLj1024ELj4ENS_18Kernel_traits_baseILj16384EffffjLj1024EEEEEEEvNS_9BwdParamsE)
        /*00b8*/ 	.short	0x0380
        /*00ba*/ 	.short	0x0088


	//----- nvinfo : EIATTR_SW_WAR
	.align		4
.L_3379:
        /*00bc*/ 	.byte	0x04, 0x36
        /*00be*/ 	.short	(.L_3381 - .L_3380)
.L_3380:
        /*00c0*/ 	.word	0x00000008
.L_3381:


//--------------------- .nv.info._ZN10layer_norm13ln_bwd_kernelINS_13Kernel_traitsIffffjLj16384ELj4ELj1ELj4ELj16ENS_18Kernel_traits_baseILj16384EffffjLj128EEEEEEEvNS_9BwdParamsE --------------------------
	.section	.nv.info._ZN10layer_norm13ln_bwd_kernelINS_13Kernel_traitsIffffjLj16384ELj4ELj1ELj4ELj16ENS_18Kernel_traits_baseILj16384EffffjLj128EEEEEEEvNS_9BwdParamsE,"",@"SHT_CUDA_INFO"
	.sectionflags	@""
	.align	4


	//----- nvinfo : EIATTR_CUDA_API_VERSION
	.align		4
        /*0000*/ 	.byte	0x04, 0x37
        /*0002*/ 	.short	(.L_3383 - .L_3382)
.L_3382:
        /*0004*/ 	.word	0x00000082


	//----- nvinfo : EIATTR_KPARAM_INFO
	.align		4
.L_3383:
        /*0008*/ 	.byte	0x04, 0x17
        /*000a*/ 	.short	(.L_3385 - .L_3384)
.L_3384:
        /*000c*/ 	.word	0x00000000
        /*0010*/ 	.short	0x0000
        /*0012*/ 	.short	0x0000
        /*0014*/ 	.byte	0x00, 0xf0, 0x21, 0x02


	//----- nvinfo : EIATTR_SPARSE_MMA_MASK
	.align		4
.L_3385:
        /*0018*/ 	.byte	0x03, 0x50
        /*001a*/ 	.short	0x0000


	//----- nvinfo : EIATTR_MAXREG_COUNT
	.align		4
        /*001c*/ 	.byte	0x03, 0x1b
        /*001e*/ 	.short	0x00ff


	//----- nvinfo : EIATTR_NUM_BARRIERS
	.align		4
        /*0020*/ 	.byte	0x02, 0x4c
        /*0022*/ 	.byte	0x01
	.zero		1


	//----- nvinfo : EIATTR_MERCURY_ISA_VERSION
	.align		4
        /*0024*/ 	.byte	0x03, 0x5f
        /*0026*/ 	.short	0x0101


	//----- nvinfo : EIATTR_COOP_GROUP_MASK_REGIDS
	.align		4
        /*0028*/ 	.byte	0x04, 0x29
        /*002a*/ 	.short	(.L_3387 - .L_3386)


	//   ....[0]....
.L_3386:
        /*002c*/ 	.word	0xffffffff


	//   ....[1]....
        /*0030*/ 	.word	0xffffffff


	//   ....[2]....
        /*0034*/ 	.word	0xffffffff


	//   ....[3]....
        /*0038*/ 	.word	0xffffffff


	//   ....[4]....
        /*003c*/ 	.word	0xffffffff


	//   ....[5]....
        /*0040*/ 	.word	0xffffffff


	//   ....[6]....
        /*0044*/ 	.word	0xffffffff


	//   ....[7]....
        /*0048*/ 	.word	0xffffffff


	//   ....[8]....
        /*004c*/ 	.word	0xffffffff


	//   ....[9]....
        /*0050*/ 	.word	0xffffffff


	//   ....[10]....
        /*0054*/ 	.word	0xffffffff


	//   ....[11]....
        /*0058*/ 	.word	0xffffffff


	//   ....[12]....
        /*005c*/ 	.word	0xffffffff


	//   ....[13]....
        /*0060*/ 	.word	0xffffffff


	//   ....[14]....
        /*0064*/ 	.word	0xffffffff


	//   ....[15]....
        /*0068*/ 	.word	0xffffffff


	//   ....[16]....
        /*006c*/ 	.word	0xffffffff


	//   ....[17]....
        /*0070*/ 	.word	0xffffffff


	//   ....[18]....
        /*0074*/ 	.word	0xffffffff


	//   ....[19]....
        /*0078*/ 	.word	0xffffffff


	//----- nvinfo : EIATTR_COOP_GROUP_INSTR_OFFSETS
	.align		4
.L_3387:
        /*007c*/ 	.byte	0x04, 0x28
        /*007e*/ 	.short	(.L_3389 - .L_3388)


	//   ....[0]....
.L_3388:
        /*0080*/ 	.word	0x000020a0


	//   ....[1]....
        /*0084*/ 	.word	0x000020e0


	//   ....[2]....
        /*0088*/ 	.word	0x00002270


	//   ....[3]....
        /*008c*/ 	.word	0x000022b0


	//   ....[4]....
        /*0090*/ 	.word	0x00002440


	//   ....[5]....
        /*0094*/ 	.word	0x00002480


	//   ....[6]....
        /*0098*/ 	.word	0x000025d0


	//   ....[7]....
        /*009c*/ 	.word	0x000025e0


	//   ....[8]....
        /*00a0*/ 	.word	0x00002610


	//   ....[9]....
        /*00a4*/ 	.word	0x00002630


	//   ....[10]....
        /*00a8*/ 	.word	0x00002a80


	//   ....[11]....
        /*00ac*/ 	.word	0x00002a90


	//   ....[12]....
        /*00b0*/ 	.word	0x00002ac0


	//   ....[13]....
        /*00b4*/ 	.word	0x00002ad0


	//   ....[14]....
        /*00b8*/ 	.word	0x00002b00


	//   ....[15]....
        /*00bc*/ 	.word	0x00002b10


	//   ....[16]....
        /*00c0*/ 	.word	0x00002b40


	//   ....[17]....
        /*00c4*/ 	.word	0x00002b50


	//   ....[18]....
        /*00c8*/ 	.word	0x00002b80


	//   ....[19]....
        /*00cc*/ 	.word	0x00002b90


	//----- nvinfo : EIATTR_VRC_CTA_INIT_COUNT
	.align		4
.L_3389:
        /*00d0*/ 	.byte	0x02, 0x4a
	.zero		1
	.zero		1


	//----- nvinfo : EIATTR_EXIT_INSTR_OFFSETS
	.align		4
        /*00d4*/ 	.byte	0x04, 0x1c
        /*00d6*/ 	.short	(.L_3391 - .L_3390)


	//   ....[0]....
.L_3390:
        /*00d8*/ 	.word	0x000037e0


	//----- nvinfo : EIATTR_MAX_THREADS
	.align		4
.L_3391:
        /*00dc*/ 	.byte	0x04, 0x05
        /*00de*/ 	.short	(.L_3393 - .L_3392)
.L_3392:
        /*00e0*/ 	.word	0x00000080
        /*00e4*/ 	.word	0x00000001
        /*00e8*/ 	.word	0x00000001


	//----- nvinfo : EIATTR_CRS_STACK_SIZE
	.align		4
.L_3393:
        /*00ec*/ 	.byte	0x04, 0x1e
        /*00ee*/ 	.short	(.L_3395 - .L_3394)
.L_3394:
        /*00f0*/ 	.word	0x00000000


	//----- nvinfo : EIATTR_CBANK_PARAM_SIZE
	.align		4
.L_3395:
        /*00f4*/ 	.byte	0x03, 0x19
        /*00f6*/ 	.short	0x0088


	//----- nvinfo : EIATTR_PARAM_CBANK
	.align		4
        /*00f8*/ 	.byte	0x04, 0x0a
        /*00fa*/ 	.short	(.L_3397 - .L_3396)
	.align		4
.L_3396:
        /*00fc*/ 	.word	index@(.nv.constant0._ZN10layer_norm13ln_bwd_kernelINS_13Kernel_traitsIffffjLj16384ELj4ELj1ELj4ELj16ENS_18Kernel_traits_baseILj16384EffffjLj128EEEEEEEvNS_9BwdParamsE)
        /*0100*/ 	.short	0x0380
        /*0102*/ 	.short	0x0088


	//----- nvinfo : EIATTR_SW_WAR
	.align		4
.L_3397:
        /*0104*/ 	.byte	0x04, 0x36
        /*0106*/ 	.short	(.L_3399 - .L_3398)
.L_3398:
        /*0108*/ 	.word	0x00000008
.L_3399:


//--------------------- .nv.info._ZN10layer_norm22ln_bwd_finalize_kernelINS_22Kernel_traits_finalizeILj15360E13__nv_bfloat16fS2_fjLj1024ELj4ENS_18Kernel_traits_baseILj15360ES2_fS2_fjLj1024EEEEEEEvNS_9BwdParamsE --------------------------
	.section	.nv.info._ZN10layer_norm22ln_bwd_finalize_kernelINS_22Kernel_traits_finalizeILj15360E13__nv_bfloat16fS2_fjLj1024ELj4ENS_18Kernel_traits_baseILj15360ES2_fS2_fjLj1024EEEEEEEvNS_9BwdParamsE,"",@"SHT_CUDA_INFO"
	.sectionflags	@""
	.align	4


	//----- nvinfo : EIATTR_CUDA_API_VERSION
	.align		4
        /*0000*/ 	.byte	0x04, 0x37
        /*0002*/ 	.short	(.L_3401 - .L_3400)
.L_3400:
        /*0004*/ 	.word	0x00000082


	//----- nvinfo : EIATTR_KPARAM_INFO
	.align		4
.L_3401:
        /*0008*/ 	.byte	0x04, 0x17
        /*000a*/ 	.short	(.L_3403 - .L_3402)
.L_3402:
        /*000c*/ 	.word	0x00000000
        /*0010*/ 	.short	0x0000
        /*0012*/ 	.short	0x0000
        /*0014*/ 	.byte	0x00, 0xf0, 0x21, 0x02


	//----- nvinfo : EIATTR_SPARSE_MMA_MASK
	.align		4
.L_3403:
        /*0018*/ 	.byte	0x03, 0x50
        /*001a*/ 	.short	0x0000


	//----- nvinfo : EIATTR_MAXREG_COUNT
	.align		4
        /*001c*/ 	.byte	0x03, 0x1b
        /*001e*/ 	.short	0x0040


	//----- nvinfo : EIATTR_NUM_BARRIERS
	.align		4
        /*0020*/ 	.byte	0x02, 0x4c
        /*0022*/ 	.byte	0x01
	.zero		1


	//----- nvinfo : EIATTR_MERCURY_ISA_VERSION
	.align		4
        /*0024*/ 	.byte	0x03, 0x5f
        /*0026*/ 	.short	0x0101


	//----- nvinfo : EIATTR_COOP_GROUP_MASK_REGIDS
	.align		4
        /*0028*/ 	.byte	0x04, 0x29
        /*002a*/ 	.short	(.L_3405 - .L_3404)


	//   ....[0]....
.L_3404:
        /*002c*/ 	.word	0xffffffff


	//   ....[1]....
        /*0030*/ 	.word	0xffffffff


	//   ....[2]....
        /*0034*/ 	.word	0xffffffff


	//   ....[3]....
        /*0038*/ 	.word	0xffffffff


	//   ....[4]....
        /*003c*/ 	.word	0xffffffff


	//   ....[5]....
        /*0040*/ 	.word	0xffffffff


	//   ....[6]....
        /*0044*/ 	.word	0xffffffff


	//   ....[7]....
        /*0048*/ 	.word	0xffffffff


	//   ....[8]....
        /*004c*/ 	.word	0xffffffff


	//   ....[9]....
        /*0050*/ 	.word	0xffffffff


	//----- nvinfo : EIATTR_COOP_GROUP_INSTR_OFFSETS
	.align		4
.L_3405:
        /*0054*/ 	.byte	0x04, 0x28
        /*0056*/ 	.short	(.L_3407 - .L_3406)


	//   ....[0]....
.L_3406:
        /*0058*/ 	.word	0x00001270


	//   ....[1]....
        /*005c*/ 	.word	0x00001280


	//   ....[2]....
        /*0060*/ 	.word	0x000012b0


	//   ....[3]....
        /*0064*/ 	.word	0x000012c0


	//   ....[4]....
        /*0068*/ 	.word	0x000012f0


	//   ....[5]....
        /*006c*/ 	.word	0x00001300


	//   ....[6]....
        /*0070*/ 	.word	0x00001330


	//   ....[7]....
        /*0074*/ 	.word	0x00001340


	//   ....[8]....
        /*0078*/ 	.word	0x00001370


	//   ....[9]....
        /*007c*/ 	.word	0x00001380


	//----- nvinfo : EIATTR_VRC_CTA_INIT_COUNT
	.align		4
.L_3407:
        /*0080*/ 	.byte	0x02, 0x4a
	.zero		1
	.zero		1


	//----- nvinfo : EIATTR_EXIT_INSTR_OFFSETS
	.align		4
        /*0084*/ 	.byte	0x04, 0x1c
        /*0086*/ 	.short	(.L_3409 - .L_3408)


	//   ....[0]....
.L_3408:
        /*0088*/ 	.word	0x00000060


	//   ....[1]....
        /*008c*/ 	.word	0x000013e0


	//   ....[2]....
        /*0090*/ 	.word	0x000014b0


	//----- nvinfo : EIATTR_MAX_THREADS
	.align		4
.L_3409:
        /*0094*/ 	.byte	0x04, 0x05
        /*0096*/ 	.short	(.L_3411 - .L_3410)
.L_3410:
        /*0098*/ 	.word	0x00000400
        /*009c*/ 	.word	0x00000001
        /*00a0*/ 	.word	0x00000001


	//----- nvinfo : EIATTR_CRS_STACK_SIZE
	.align		4
.L_3411:
        /*00a4*/ 	.byte	0x04, 0x1e
        /*00a6*/ 	.short	(.L_3413 - .L_3412)
.L_3412:
        /*00a8*/ 	.word	0x00000000


	//----- nvinfo : EIATTR_CBANK_PARAM_SIZE
	.align		4
.L_3413:
        /*00ac*/ 	.byte	0x03, 0x19
        /*00ae*/ 	.short	0x0088


	//----- nvinfo : EIATTR_PARAM_CBANK
	.align		4
        /*00b0*/ 	.byte	0x04, 0x0a
        /*00b2*/ 	.short	(.L_3415 - .L_3414)
	.align		4
.L_3414:
        /*00b4*/ 	.word	index@(.nv.constant0._ZN10layer_norm22ln_bwd_finalize_kernelINS_22Kernel_traits_finalizeILj15360E13__nv_bfloat16fS2_fjLj1024ELj4ENS_18Kernel_traits_baseILj15360ES2_fS2_fjLj1024EEEEEEEvNS_9BwdParamsE)
        /*00b8*/ 	.short	0x0380
        /*00ba*/ 	.short	0x0088


	//----- nvinfo : EIATTR_SW_WAR
	.align		4
.L_3415:
        /*00bc*/ 	.byte	0x04, 0x36
        /*00be*/ 	.short	(.L_3417 - .L_3416)
.L_3416:
        /*00c0*/ 	.word	0x00000008
.L_3417:


//--------------------- .nv.info._ZN10layer_norm13ln_bwd_kernelINS_13Kernel_traitsI13__nv_bfloat16fS2_fjLj15360ELj4ELj1ELj4ELj8ENS_18Kernel_traits_baseILj15360ES2_fS2_fjLj128EEEEEEEvNS_9BwdParamsE --------------------------
	.section	.nv.info._ZN10layer_norm13ln_bwd_kernelINS_13Kernel_traitsI13__nv_bfloat16fS2_fjLj15360ELj4ELj1ELj4ELj8ENS_18Kernel_traits_baseILj15360ES2_fS2_fjLj128EEEEEEEvNS_9BwdParamsE,"",@"SHT_CUDA_INFO"
	.sectionflags	@""
	.align	4


	//----- nvinfo : EIATTR_CUDA_API_VERSION
	.align		4
        /*0000*/ 	.byte	0x04, 0x37
        /*0002*/ 	.short	(.L_3419 - .L_3418)
.L_3418:
        /*0004*/ 	.word	0x00000082


	//----- nvinfo : EIATTR_KPARAM_INFO
	.align		4
.L_3419:
        /*0008*/ 	.byte	0x04, 0x17
        /*000a*/ 	.short	(.L_3421 - .L_3420)
.L_3420:
        /*000c*/ 	.word	0x00000000
        /*0010*/ 	.short	0x0000
        /*0012*/ 	.short	0x0000
        /*0014*/ 	.byte	0x00, 0xf0, 0x21, 0x02


	//----- nvinfo : EIATTR_SPARSE_MMA_MASK
	.align		4
.L_3421:
        /*0018*/ 	.byte	0x03, 0x50
        /*001a*/ 	.short	0x0000


	//----- nvinfo : EIATTR_MAXREG_COUNT
	.align		4
        /*001c*/ 	.byte	0x03, 0x1b
        /*001e*/ 	.short	0x00ff


	//----- nvinfo : EIATTR_NUM_BARRIERS
	.align		4
        /*0020*/ 	.byte	0x02, 0x4c
        /*0022*/ 	.byte	0x01
	.zero		1


	//----- nvinfo : EIATTR_MERCURY_ISA_VERSION
	.align		4
        /*0024*/ 	.byte	0x03, 0x5f
        /*0026*/ 	.short	0x0101


	//----- nvinfo : EIATTR_COOP_GROUP_MASK_REGIDS
	.align		4
        /*0028*/ 	.byte	0x04, 0x29
        /*002a*/ 	.short	(.L_3423 - .L_3422)


	//   ....[0]....
.L_3422:
        /*002c*/ 	.word	0xffffffff


	//   ....[1]....
        /*0030*/ 	.word	0xffffffff


	//   ....[2]....
        /*0034*/ 	.word	0xffffffff


	//   ....[3]....
        /*0038*/ 	.word	0xffffffff


	//   ....[4]....
        /*003c*/ 	.word	0xffffffff


	//   ....[5]....
        /*0040*/ 	.word	0xffffffff


	//   ....[6]....
        /*0044*/ 	.word	0xffffffff


	//   ....[7]....
        /*0048*/ 	.word	0xffffffff


	//   ....[8]....
        /*004c*/ 	.word	0xffffffff


	//   ....[9]....
        /*0050*/ 	.word	0xffffffff


	//   ....[10]....
        /*0054*/ 	.word	0xffffffff


	//   ....[11]....
        /*0058*/ 	.word	0xffffffff


	//   ....[12]....
        /*005c*/ 	.word	0xffffffff


	//   ....[13]....
        /*0060*/ 	.word	0xffffffff


	//   ....[14]....
        /*0064*/ 	.word	0xffffffff


	//   ....[15]....
        /*0068*/ 	.word	0xffffffff


	//   ....[16]....
        /*006c*/ 	.word	0xffffffff


	//   ....[17]....
        /*0070*/ 	.word	0xffffffff


	//   ....[18]....
        /*0074*/ 	.word	0xffffffff


	//   ....[19]....
        /*0078*/ 	.word	0xffffffff


	//----- nvinfo : EIATTR_COOP_GROUP_INSTR_OFFSETS
	.align		4
.L_3423:
        /*007c*/ 	.byte	0x04, 0x28
        /*007e*/ 	.short	(.L_3425 - .L_3424)


	//   ....[0]....
.L_3424:
        /*0080*/ 	.word	0x00003770


	//   ....[1]....
        /*0084*/ 	.word	0x000037b0


	//   ....[2]....
        /*0088*/ 	.word	0x00003940


	//   ....[3]....
        /*008c*/ 	.word	0x00003ae0


	//   ....[4]....
        /*0090*/ 	.word	0x00003b20


	//   ....[5]....
        /*0094*/ 	.word	0x00003c00


	//   ....[6]....
        /*0098*/ 	.word	0x00003c10


	//   ....[7]....
        /*009c*/ 	.word	0x00003c40


	//   ....[8]....
        /*00a0*/ 	.word	0x00003c70


	//   ....[9]....
        /*00a4*/ 	.word	0x00003d10


	//   ....[10]....
        /*00a8*/ 	.word	0x00004130


	//   ....[11]....
        /*00ac*/ 	.word	0x00004140


	//   ....[12]....
        /*00b0*/ 	.word	0x00004170


	//   ....[13]....
        /*00b4*/ 	.word	0x00004180


	//   ....[14]....
        /*00b8*/ 	.word	0x000041b0


	//   ....[15]....
        /*00bc*/ 	.word	0x000041c0


	//   ....[16]....
        /*00c0*/ 	.word	0x000041f0


	//   ....[17]....
        /*00c4*/ 	.word	0x00004200


	//   ....[18]....
        /*00c8*/ 	.word	0x00004230


	//   ....[19]....
        /*00cc*/ 	.word	0x00004240


	//----- nvinfo : EIATTR_VRC_CTA_INIT_COUNT
	.align		4
.L_3425:
        /*00d0*/ 	.byte	0x02, 0x4a
	.zero		1
	.zero		1


	//----- nvinfo : EIATTR_EXIT_INSTR_OFFSETS
	.align		4
        /*00d4*/ 	.byte	0x04, 0x1c
        /*00d6*/ 	.short	(.L_3427 - .L_3426)


	//   ....[0]....
.L_3426:
        /*00d8*/ 	.word	0x000051d0


	//----- nvinfo : EIATTR_MAX_THREADS
	.align		4
.L_3427:
        /*00dc*/ 	.byte	0x04, 0x05
        /*00de*/ 	.short	(.L_3429 - .L_3428)
.L_3428:
        /*00e0*/ 	.word	0x00000080
        /*00e4*/ 	.word	0x00000001
        /*00e8*/ 	.word	0x00000001


	//----- nvinfo : EIATTR_CRS_STACK_SIZE
	.align		4
.L_3429:
        /*00ec*/ 	.byte	0x04, 0x1e
        /*00ee*/ 	.short	(.L_3431 - .L_3430)
.L_3430:
        /*00f0*/ 	.word	0x00000000


	//----- nvinfo : EIATTR_CBANK_PARAM_SIZE
	.align		4
.L_3431:
        /*00f4*/ 	.byte	0x03, 0x19
        /*00f6*/ 	.short	0x0088


	//----- nvinfo : EIATTR_PARAM_CBANK
	.align		4
        /*00f8*/ 	.byte	0x04, 0x0a
        /*00fa*/ 	.short	(.L_3433 - .L_3432)
	.align		4
.L_3432:
        /*00fc*/ 	.word	index@(.nv.constant0._ZN10layer_norm13ln_bwd_kernelINS_13Kernel_traitsI13__nv_bfloat16fS2_fjLj15360ELj4ELj1ELj4ELj8ENS_18Kernel_traits_baseILj15360ES2_fS2_fjLj128EEEEEEEvNS_9BwdParamsE)
        /*0100*/ 	.short	0x0380
        /*0102*/ 	.short	0x0088


	//----- nvinfo : EIATTR_SW_WAR
	.align		4
.L_3433:
        /*0104*/ 	.byte	0x04, 0x36
        /*0106*/ 	.short	(.L_3435 - .L_3434)
.L_3434:
        /*0108*/ 	.word	0x00000008
.L_3435:


//--------------------- .nv.info._ZN10layer_norm22ln_bwd_finalize_kernelINS_22Kernel_traits_finalizeILj15360E13__nv_bfloat16S2_S2_fjLj1024ELj4ENS_18Kernel_traits_baseILj15360ES2_S2_S2_fjLj1024EEEEEEEvNS_9BwdParamsE --------------------------
	.section	.nv.info._ZN10layer_norm22ln_bwd_finalize_kernelINS_22Kernel_traits_finalizeILj15360E13__nv_bfloat16S2_S2_fjLj1024ELj4ENS_18Kernel_traits_baseILj15360ES2_S2_S2_fjLj1024EEEEEEEvNS_9BwdParamsE,"",@"SHT_CUDA_INFO"
	.sectionflags	@""
	.align	4


	//----- nvinfo : EIATTR_CUDA_API_VERSION
	.align		4
        /*0000*/ 	.byte	0x04, 0x37
        /*0002*/ 	.short	(.L_3437 - .L_3436)
.L_3436:
        /*0004*/ 	.word	0x00000082


	//----- nvinfo : EIATTR_KPARAM_INFO
	.align		4
.L_3437:
        /*0008*/ 	.byte	0x04, 0x17
        /*000a*/ 	.short	(.L_3439 - .L_3438)
.L_3438:
        /*000c*/ 	.word	0x00000000
        /*0010*/ 	.short	0x0000
        /*0012*/ 	.short	0x0000
        /*0014*/ 	.byte	0x00, 0xf0, 0x21, 0x02


	//----- nvinfo : EIATTR_SPARSE_MMA_MASK
	.align		4
.L_3439:
        /*0018*/ 	.byte	0x03, 0x50
        /*001a*/ 	.short	0x0000


	//----- nvinfo : EIATTR_MAXREG_COUNT
	.align		4
        /*001c*/ 	.byte	0x03, 0x1b
        /*001e*/ 	.short	0x0040


	//----- nvinfo : EIATTR_NUM_BARRIERS
	.align		4
        /*0020*/ 	.byte	0x02, 0x4c
        /*0022*/ 	.byte	0x01
	.zero		1


	//----- nvinfo : EIATTR_MERCURY_ISA_VERSION
	.align		4
        /*0024*/ 	.byte	0x03, 0x5f
        /*0026*/ 	.short	0x0101


	//----- nvinfo : EIATTR_COOP_GROUP_MASK_REGIDS
	.align		4
        /*0028*/ 	.byte	0x04, 0x29
        /*002a*/ 	.short	(.L_3441 - .L_3440)


	//   ....[0]....
.L_3440:
        /*002c*/ 	.word	0xffffffff


	//   ....[1]....
        /*0030*/ 	.word	0xffffffff


	//   ....[2]....
        /*0034*/ 	.word	0xffffffff


	//   ....[3]....
        /*0038*/ 	.word	0xffffffff


	//   ....[4]....
        /*003c*/ 	.word	0xffffffff


	//   ....[5]....
        /*0040*/ 	.word	0xffffffff


	//   ....[6]....
        /*0044*/ 	.word	0xffffffff


	//   ....[7]....
        /*0048*/ 	.word	0xffffffff


	//   ....[8]....
        /*004c*/ 	.word	0xffffffff


	//   ....[9]....
        /*0050*/ 	.word	0xffffffff


	//----- nvinfo : EIATTR_COOP_GROUP_INSTR_OFFSETS
	.align		4
.L_3441:
        /*0054*/ 	.byte	0x04, 0x28
        /*0056*/ 	.short	(.L_3443 - .L_3442)


	//   ....[0]....
.L_3442:
        /*0058*/ 	.word	0x00001270


	//   ....[1]....
        /*005c*/ 	.word	0x00001280


	//   ....[2]....
        /*0060*/ 	.word	0x000012b0


	//   ....[3]....
        /*0064*/ 	.word	0x000012c0


	//   ....[4]....
        /*0068*/ 	.word	0x000012f0


	//   ....[5]....
        /*006c*/ 	.word	0x00001300


	//   ....[6]....
        /*0070*/ 	.word	0x00001330


	//   ....[7]....
        /*0074*/ 	.word	0x00001340


	//   ....[8]....
        /*0078*/ 	.word	0x00001370


	//   ....[9]....
        /*007c*/ 	.word	0x00001380


	//----- nvinfo : EIATTR_VRC_CTA_INIT_COUNT
	.align		4
.L_3443:
        /*0080*/ 	.byte	0x02, 0x4a
	.zero		1
	.zero		1


	//----- nvinfo : EIATTR_EXIT_INSTR_OFFSETS
	.align		4
        /*0084*/ 	.byte	0x04, 0x1c
        /*0086*/ 	.short	(.L_3445 - .L_3444)


	//   ....[0]....
.L_3444:
        /*0088*/ 	.word	0x00000060


	//   ....[1]....
        /*008c*/ 	.word	0x000013e0


	//   ....[2]....
        /*0090*/ 	.word	0x000014b0


	//----- nvinfo : EIATTR_MAX_THREADS
	.align		4
.L_3445:
        /*0094*/ 	.byte	0x04, 0x05
        /*0096*/ 	.short	(.L_3447 - .L_3446)
.L_3446:
        /*0098*/ 	.word	0x00000400
        /*009c*/ 	.word	0x00000001
        /*00a0*/ 	.word	0x00000001


	//----- nvinfo : EIATTR_CRS_STACK_SIZE
	.align		4
.L_3447:
        /*00a4*/ 	.byte	0x04, 0x1e
        /*00a6*/ 	.short	(.L_3449 - .L_3448)
.L_3448:
        /*00a8*/ 	.word	0x00000000


	//----- nvinfo : EIATTR_CBANK_PARAM_SIZE
	.align		4
.L_3449:
        /*00ac*/ 	.byte	0x03, 0x19
        /*00ae*/ 	.short	0x0088


	//----- nvinfo : EIATTR_PARAM_CBANK
	.align		4
        /*00b0*/ 	.byte	0x04, 0x0a
        /*00b2*/ 	.short	(.L_3451 - .L_3450)
	.align		4
.L_3450:
        /*00b4*/ 	.word	index@(.nv.constant0._ZN10layer_norm22ln_bwd_finalize_kernelINS_22Kernel_traits_finalizeILj15360E13__nv_bfloat16S2_S2_fjLj1024ELj4ENS_18Kernel_traits_baseILj15360ES2_S2_S2_fjLj1024EEEEEEEvNS_9BwdParamsE)
        /*00b8*/ 	.short	0x0380
        /*00ba*/ 	.short	0x0088


	//----- nvinfo : EIATTR_SW_WAR
	.align		4
.L_3451:
        /*00bc*/ 	.byte	0x04, 0x36
        /*00be*/ 	.short	(.L_3453 - .L_3452)
.L_3452:
        /*00c0*/ 	.word	0x00000008
.L_3453:


//--------------------- .nv.info._ZN10layer_norm13ln_bwd_kernelINS_13Kernel_traitsI13__nv_bfloat16S2_S2_fjLj15360ELj4ELj1ELj4ELj4ENS_18Kernel_traits_baseILj15360ES2_S2_S2_fjLj128EEEEEEEvNS_9BwdParamsE --------------------------
	.section	.nv.info._ZN10layer_norm13ln_bwd_kernelINS_13Kernel_traitsI13__nv_bfloat16S2_S2_fjLj15360ELj4ELj1ELj4ELj4ENS_18Kernel_traits_baseILj15360ES2_S2_S2_fjLj128EEEEEEEvNS_9BwdParamsE,"",@"SHT_CUDA_INFO"
	.sectionflags	@""
	.align	4


	//----- nvinfo : EIATTR_CUDA_API_VERSION
	.align		4
        /*0000*/ 	.byte	0x04, 0x37
        /*0002*/ 	.short	(.L_3455 - .L_3454)
.L_3454:
        /*0004*/ 	.word	0x00000082


	//----- nvinfo : EIATTR_KPARAM_INFO
	.align		4
.L_3455:
        /*0008*/ 	.byte	0x04, 0x17
        /*000a*/ 	.short	(.L_3457 - .L_3456)
.L_3456:
        /*000c*/ 	.word	0x00000000
        /*0010*/ 	.short	0x0000
        /*0012*/ 	.short	0x0000
        /*0014*/ 	.byte	0x00, 0xf0, 0x21, 0x02


	//----- nvinfo : EIATTR_SPARSE_MMA_MASK
	.align		4
.L_3457:
        /*0018*/ 	.byte	0x03, 0x50
        /*001a*/ 	.short	0x0000


	//----- nvinfo : EIATTR_MAXREG_COUNT
	.align		4
        /*001c*/ 	.byte	0x03, 0x1b
        /*001e*/ 	.short	0x00ff


	//----- nvinfo : EIATTR_NUM_BARRIERS
	.align		4
        /*0020*/ 	.byte	0x02, 0x4c
        /*0022*/ 	.byte	0x01
	.zero		1


	//----- nvinfo : EIATTR_MERCURY_ISA_VERSION
	.align		4
        /*0024*/ 	.byte	0x03, 0x5f
        /*0026*/ 	.short	0x0101


	//----- nvinfo : EIATTR_COOP_GROUP_MASK_REGIDS
	.align		4
        /*0028*/ 	.byte	0x04, 0x29
        /*002a*/ 	.short	(.L_3459 - .L_3458)


	//   ....[0]....
.L_3458:
        /*002c*/ 	.word	0xffffffff


	//   ....[1]....
        /*0030*/ 	.word	0xffffffff


	//   ....[2]....
        /*0034*/ 	.word	0xffffffff


	//   ....[3]....
        /*0038*/ 	.word	0xffffffff


	//   ....[4]....
        /*003c*/ 	.word	0xffffffff


	//   ....[5]....
        /*0040*/ 	.word	0xffffffff


	//   ....[6]....
        /*0044*/ 	.word	0xffffffff


	//   ....[7]....
        /*0048*/ 	.word	0xffffffff


	//   ....[8]....
        /*004c*/ 	.word	0xffffffff


	//   ....[9]....
        /*0050*/ 	.word	0xffffffff


	//   ....[10]....
        /*0054*/ 	.word	0xffffffff


	//   ....[11]....
        /*0058*/ 	.word	0xffffffff


	//   ....[12]....
        /*005c*/ 	.word	0xffffffff


	//   ....[13]....
        /*0060*/ 	.word	0xffffffff


	//   ....[14]....
        /*0064*/ 	.word	0xffffffff


	//   ....[15]....
        /*0068*/ 	.word	0xffffffff


	//   ....[16]....
        /*006c*/ 	.word	0xffffffff


	//   ....[17]....
        /*0070*/ 	.word	0xffffffff


	//   ....[18]....
        /*0074*/ 	.word	0xffffffff


	//   ....[19]....
        /*0078*/ 	.word	0xffffffff


	//----- nvinfo : EIATTR_COOP_GROUP_INSTR_OFFSETS
	.align		4
.L_3459:
        /*007c*/ 	.byte	0x04, 0x28
        /*007e*/ 	.short	(.L_3461 - .L_3460)


	//   ....[0]....
.L_3460:
        /*0080*/ 	.word	0x00003c90


	//   ....[1]....
        /*0084*/ 	.word	0x00003cd0


	//   ....[2]....
        /*0088*/ 	.word	0x00003e60


	//   ....[3]....
        /*008c*/ 	.word	0x00003ea0


	//   ....[4]....
        /*0090*/ 	.word	0x00003f50


	//   ....[5]....
        /*0094*/ 	.word	0x00003f60


	//   ....[6]....
        /*0098*/ 	.word	0x00003f90


	//   ....[7]....
        /*009c*/ 	.word	0x00003fa0


	//   ....[8]....
        /*00a0*/ 	.word	0x00003fd0


	//   ....[9]....
        /*00a4*/ 	.word	0x00003fe0


	//   ....[10]....
        /*00a8*/ 	.word	0x000046f0


	//   ....[11]....
        /*00ac*/ 	.word	0x00004700


	//   ....[12]....
        /*00b0*/ 	.word	0x00004730


	//   ....[13]....
        /*00b4*/ 	.word	0x00004740


	//   ....[14]....
        /*00b8*/ 	.word	0x00004770


	//   ....[15]....
        /*00bc*/ 	.word	0x00004780


	//   ....[16]....
        /*00c0*/ 	.word	0x000047b0


	//   ....[17]....
        /*00c4*/ 	.word	0x000047c0


	//   ....[18]....
        /*00c8*/ 	.word	0x000047f0


	//   ....[19]....
        /*00cc*/ 	.word	0x00004800


	//----- nvinfo : EIATTR_VRC_CTA_INIT_COUNT
	.align		4
.L_3461:
        /*00d0*/ 	.byte	0x02, 0x4a
	.zero		1
	.zero		1


	//----- nvinfo : EIATTR_EXIT_INSTR_OFFSETS
	.align		4
        /*00d4*/ 	.byte	0x04, 0x1c
        /*00d6*/ 	.short	(.L_3463 - .L_3462)


	//   ....[0]....
.L_3462:
        /*00d8*/ 	.word	0x00005980


	//----- nvinfo : EIATTR_MAX_THREADS
	.align		4
.L_3463:
        /*00dc*/ 	.byte	0x04, 0x05
        /*00de*/ 	.short	(.L_3465 - .L_3464)
.L_3464:
        /*00e0*/ 	.word	0x00000080
        /*00e4*/ 	.word	0x00000001
        /*00e8*/ 	.word	0x00000001


	//----- nvinfo : EIATTR_CRS_STACK_SIZE
	.align		4
.L_3465:
        /*00ec*/ 	.byte	0x04, 0x1e
        /*00ee*/ 	.short	(.L_3467 - .L_3466)
.L_3466:
        /*00f0*/ 	.word	0x00000000


	//----- nvinfo : EIATTR_CBANK_PARAM_SIZE
	.align		4
.L_3467:
        /*00f4*/ 	.byte	0x03, 0x19
        /*00f6*/ 	.short	0x0088


	//----- nvinfo : EIATTR_PARAM_CBANK
	.align		4
        /*00f8*/ 	.byte	0x04, 0x0a
        /*00fa*/ 	.short	(.L_3469 - .L_3468)
	.align		4
.L_3468:
        /*00fc*/ 	.word	index@(.nv.constant0._ZN10layer_norm13ln_bwd_kernelINS_13Kernel_traitsI13__nv_bfloat16S2_S2_fjLj15360ELj4ELj1ELj4ELj4ENS_18Kernel_traits_baseILj15360ES2_S2_S2_fjLj128EEEEEEEvNS_9BwdParamsE)
        /*0100*/ 	.short	0x0380
        /*0102*/ 	.short	0x0088


	//----- nvinfo : EIATTR_SW_WAR
	.align		4
.L_3469:
        /*0104*/ 	.byte	0x04, 0x36
        /*0106*/ 	.short	(.L_3471 - .L_3470)
.L_3470:
        /*0108*/ 	.word	0x00000008
.L_3471:


//--------------------- .nv.info._ZN10layer_norm22ln_bwd_finalize_kernelINS_22Kernel_traits_finalizeILj15360E6__halffS2_fjLj1024ELj4ENS_18Kernel_traits_baseILj15360ES2_fS2_fjLj1024EEEEEEEvNS_9BwdParamsE --------------------------
	.section	.nv.info._ZN10layer_norm22ln_bwd_finalize_kernelINS_22Kernel_traits_finalizeILj15360E6__halffS2_fjLj1024ELj4ENS_18Kernel_traits_baseILj15360ES2_fS2_fjLj1024EEEEEEEvNS_9BwdParamsE,"",@"SHT_CUDA_INFO"
	.sectionflags	@""
	.align	4


	//----- nvinfo : EIATTR_CUDA_API_VERSION
	.align		4
        /*0000*/ 	.byte	0x04, 0x37
        /*0002*/ 	.short	(.L_3473 - .L_3472)
.L_3472:
        /*0004*/ 	.word	0x00000082


	//----- nvinfo : EIATTR_KPARAM_INFO
	.align		4
.L_3473:
        /*0008*/ 	.byte	0x04, 0x17
        /*000a*/ 	.short	(.L_3475 - .L_3474)
.L_3474:
        /*000c*/ 	.word	0x00000000
        /*0010*/ 	.short	0x0000
        /*0012*/ 	.short	0x0000
        /*0014*/ 	.byte	0x00, 0xf0, 0x21, 0x02


	//----- nvinfo : EIATTR_SPARSE_MMA_MASK
	.align		4
.L_3475:
        /*0018*/ 	.byte	0x03, 0x50
        /*001a*/ 	.short	0x0000


	//----- nvinfo : EIATTR_MAXREG_COUNT
	.align		4
        /*001c*/ 	.byte	0x03, 0x1b
        /*001e*/ 	.short	0x0040


	//----- nvinfo : EIATTR_NUM_BARRIERS
	.align		4
        /*0020*/ 	.byte	0x02, 0x4c
        /*0022*/ 	.byte	0x01
	.zero		1


	//----- nvinfo : EIATTR_MERCURY_ISA_VERSION
	.align		4
        /*0024*/ 	.byte	0x03, 0x5f
        /*0026*/ 	.short	0x0101


	//----- nvinfo : EIATTR_COOP_GROUP_MASK_REGIDS
	.align		4
        /*0028*/ 	.byte	0x04, 0x29
        /*002a*/ 	.short	(.L_3477 - .L_3476)


	//   ....[0]....
.L_3476:
        /*002c*/ 	.word	0xffffffff


	//   ....[1]....
        /*0030*/ 	.word	0xffffffff


	//   ....[2]....
        /*0034*/ 	.word	0xffffffff


	//   ....[3]....
        /*0038*/ 	.word	0xffffffff


	//   ....[4]....
        /*003c*/ 	.word	0xffffffff


	//   ....[5]....
        /*0040*/ 	.word	0xffffffff


	//   ....[6]....
        /*0044*/ 	.word	0xffffffff


	//   ....[7]....
        /*0048*/ 	.word	0xffffffff


	//   ....[8]....
        /*004c*/ 	.word	0xffffffff


	//   ....[9]....
        /*0050*/ 	.word	0xffffffff


	//----- nvinfo : EIATTR_COOP_GROUP_INSTR_OFFSETS
	.align		4
.L_3477:
        /*0054*/ 	.byte	0x04, 0x28
        /*0056*/ 	.short	(.L_3479 - .L_3478)


	//   ....[0]....
.L_3478:
        /*0058*/ 	.word	0x00001270


	//   ....[1]....
        /*005c*/ 	.word	0x00001280


	//   ....[2]....
        /*0060*/ 	.word	0x000012b0


	//   ....[3]....
        /*0064*/ 	.word	0x000012c0


	//   ....[4]....
        /*0068*/ 	.word	0x000012f0


	//   ....[5]....
        /*006c*/ 	.word	0x00001300


	//   ....[6]....
        /*0070*/ 	.word	0x00001330


	//   ....[7]....
        /*0074*/ 	.word	0x00001340


	//   ....[8]....
        /*0078*/ 	.word	0x00001370


	//   ....[9]....
        /*007c*/ 	.word	0x00001380


	//----- nvinfo : EIATTR_VRC_CTA_INIT_COUNT
	.align		4
.L_3479:
        /*0080*/ 	.byte	0x02, 0x4a
	.zero		1
	.zero		1


	//----- nvinfo : EIATTR_EXIT_INSTR_OFFSETS
	.align		4
        /*0084*/ 	.byte	0x04, 0x1c
        /*0086*/ 	.short	(.L_3481 - .L_3480)


	//   ....[0]....
.L_3480:
        /*0088*/ 	.word	0x00000060


	//   ....[1]....
        /*008c*/ 	.word	0x000013e0


	//   ....[2]....
        /*0090*/ 	.word	0x000014b0


	//----- nvinfo : EIATTR_MAX_THREADS
	.align		4
.L_3481:
        /*0094*/ 	.byte	0x04, 0x05
        /*0096*/ 	.short	(.L_3483 - .L_3482)
.L_3482:
        /*0098*/ 	.word	0x00000400
        /*009c*/ 	.word	0x00000001
        /*00a0*/ 	.word	0x00000001


	//----- nvinfo : EIATTR_CRS_STACK_SIZE
	.align		4
.L_3483:
        /*00a4*/ 	.byte	0x04, 0x1e
        /*00a6*/ 	.short	(.L_3485 - .L_3484)
.L_3484:
        /*00a8*/ 	.word	0x00000000


	//----- nvinfo : EIATTR_CBANK_PARAM_SIZE
	.align		4
.L_3485:
        /*00ac*/ 	.byte	0x03, 0x19
        /*00ae*/ 	.short	0x0088


	//----- nvinfo : EIATTR_PARAM_CBANK
	.align		4
        /*00b0*/ 	.byte	0x04, 0x0a
        /*00b2*/ 	.short	(.L_3487 - .L_3486)
	.align		4
.L_3486:
        /*00b4*/ 	.word	index@(.nv.constant0._ZN10layer_norm22ln_bwd_finalize_kernelINS_22Kernel_traits_finalizeILj15360E6__halffS2_fjLj1024ELj4ENS_18Kernel_traits_baseILj15360ES2_fS2_fjLj1024EEEEEEEvNS_9BwdParamsE)
        /*00b8*/ 	.short	0x0380
        /*00ba*/ 	.short	0x0088


	//----- nvinfo : EIATTR_SW_WAR
	.align		4
.L_3487:
        /*00bc*/ 	.byte	0x04, 0x36
        /*00be*/ 	.short	(.L_3489 - .L_3488)
.L_3488:
        /*00c0*/ 	.word	0x00000008
.L_3489:


//--------------------- .nv.info._ZN10layer_norm13ln_bwd_kernelINS_13Kernel_traitsI6__halffS2_fjLj15360ELj4ELj1ELj4ELj8ENS_18Kernel_traits_baseILj15360ES2_fS2_fjLj128EEEEEEEvNS_9BwdParamsE --------------------------
	.section	.nv.info._ZN10layer_norm13ln_bwd_kernelINS_13Kernel_traitsI6__halffS2_fjLj15360ELj4ELj1ELj4ELj8ENS_18Kernel_traits_baseILj15360ES2_fS2_fjLj128EEEEEEEvNS_9BwdParamsE,"",@"SHT_CUDA_INFO"
	.sectionflags	@""
	.align	4


	//----- nvinfo : EIATTR_CUDA_API_VERSION
	.align		4
        /*0000*/ 	.byte	0x04, 0x37
        /*0002*/ 	.short	(.L_3491 - .L_3490)
.L_3490:
        /*0004*/ 	.word	0x00000082


	//----- nvinfo : EIATTR_KPARAM_INFO
	.align		4
.L_3491:
        /*0008*/ 	.byte	0x04, 0x17
        /*000a*/ 	.short	(.L_3493 - .L_3492)
.L_3492:
        /*000c*/ 	.word	0x00000000
        /*0010*/ 	.short	0x0000
        /*0012*/ 	.short	0x0000
        /*0014*/ 	.byte	0x00, 0xf0, 0x21, 0x02


	//----- nvinfo : EIATTR_SPARSE_MMA_MASK
	.align		4
.L_3493:
        /*0018*/ 	.byte	0x03, 0x50
        /*001a*/ 	.short	0x0000


	//----- nvinfo : EIATTR_MAXREG_COUNT
	.align		4
        /*001c*/ 	.byte	0x03, 0x1b
        /*001e*/ 	.short	0x00ff


	//----- nvinfo : EIATTR_NUM_BARRIERS
	.align		4
        /*0020*/ 	.byte	0x02, 0x4c
        /*0022*/ 	.byte	0x01
	.zero		1


	//----- nvinfo : EIATTR_MERCURY_ISA_VERSION
	.align		4
        /*0024*/ 	.byte	0x03, 0x5f
        /*0026*/ 	.short	0x0101


	//----- nvinfo : EIATTR_COOP_GROUP_MASK_REGIDS
	.align		4
        /*0028*/ 	.byte	0x04, 0x29
        /*002a*/ 	.short	(.L_3495 - .L_3494)


	//   ....[0]....
.L_3494:
        /*002c*/ 	.word	0xffffffff


	//   ....[1]....
        /*0030*/ 	.word	0xffffffff


	//   ....[2]....
        /*0034*/ 	.word	0xffffffff


	//   ....[3]....
        /*0038*/ 	.word	0xffffffff


	//   ....[4]....
        /*003c*/ 	.word	0xffffffff


	//   ....[5]....
        /*0040*/ 	.word	0xffffffff


	//   ....[6]....
        /*0044*/ 	.word	0xffffffff


	//   ....[7]....
        /*0048*/ 	.word	0xffffffff


	//   ....[8]....
        /*004c*/ 	.word	0xffffffff


	//   ....[9]....
        /*0050*/ 	.word	0xffffffff


	//   ....[10]....
        /*0054*/ 	.word	0xffffffff


	//   ....[11]....
        /*0058*/ 	.word	0xffffffff


	//   ....[12]....
        /*005c*/ 	.word	0xffffffff


	//   ....[13]....
        /*0060*/ 	.word	0xffffffff


	//   ....[14]....
        /*0064*/ 	.word	0xffffffff


	//   ....[15]....
        /*0068*/ 	.word	0xffffffff


	//   ....[16]....
        /*006c*/ 	.word	0xffffffff


	//   ....[17]....
        /*0070*/ 	.word	0xffffffff


	//   ....[18]....
        /*0074*/ 	.word	0xffffffff


	//   ....[19]....
        /*0078*/ 	.word	0xffffffff


	//----- nvinfo : EIATTR_COOP_GROUP_INSTR_OFFSETS
	.align		4
.L_3495:
        /*007c*/ 	.byte	0x04, 0x28
        /*007e*/ 	.short	(.L_3497 - .L_3496)


	//   ....[0]....
.L_3496:
        /*0080*/ 	.word	0x00003490


	//   ....[1]....
        /*0084*/ 	.word	0x000034d0


	//   ....[2]....
        /*0088*/ 	.word	0x00003660


	//   ....[3]....
        /*008c*/ 	.word	0x000036a0


	//   ....[4]....
        /*0090*/ 	.word	0x00003830


	//   ....[5]....
        /*0094*/ 	.word	0x00003870


	//   ....[6]....
        /*0098*/ 	.word	0x00003960


	//   ....[7]....
        /*009c*/ 	.word	0x00003970


	//   ....[8]....
        /*00a0*/ 	.word	0x000039a0


	//   ....[9]....
        /*00a4*/ 	.word	0x000039d0


	//   ....[10]....
        /*00a8*/ 	.word	0x00003e60


	//   ....[11]....
        /*00ac*/ 	.word	0x00003e70


	//   ....[12]....
        /*00b0*/ 	.word	0x00003ea0


	//   ....[13]....
        /*00b4*/ 	.word	0x00003eb0


	//   ....[14]....
        /*00b8*/ 	.word	0x00003ee0


	//   ....[15]....
        /*00bc*/ 	.word	0x00003ef0


	//   ....[16]....
        /*00c0*/ 	.word	0x00003f20


	//   ....[17]....
        /*00c4*/ 	.word	0x00003f30


	//   ....[18]....
        /*00c8*/ 	.word	0x00003f60


	//   ....[19]....
        /*00cc*/ 	.word	0x00003f70


	//----- nvinfo : EIATTR_VRC_CTA_INIT_COUNT
	.align		4
.L_3497:
        /*00d0*/ 	.byte	0x02, 0x4a
	.zero		1
	.zero		1


	//----- nvinfo : EIATTR_EXIT_INSTR_OFFSETS
	.align		4
        /*00d4*/ 	.byte	0x04, 0x1c
        /*00d6*/ 	.short	(.L_3499 - .L_3498)


	//   ....[0]....
.L_3498:
        /*00d8*/ 	.word	0x00004ed0


	//----- nvinfo : EIATTR_MAX_THREADS
	.align		4
.L_3499:
        /*00dc*/ 	.byte	0x04, 0x05
        /*00de*/ 	.short	(.L_3501 - .L_3500)
.L_3500:
        /*00e0*/ 	.word	0x00000080
        /*00e4*/ 	.word	0x00000001
        /*00e8*/ 	.word	0x00000001


	//----- nvinfo : EIATTR_CRS_STACK_SIZE
	.align		4
.L_3501:
        /*00ec*/ 	.byte	0x04, 0x1e
        /*00ee*/ 	.short	(.L_3503 - .L_3502)
.L_3502:
        /*00f0*/ 	.word	0x00000000


	//----- nvinfo : EIATTR_CBANK_PARAM_SIZE
	.align		4
.L_3503:
        /*00f4*/ 	.byte	0x03, 0x19
        /*00f6*/ 	.short	0x0088


	//----- nvinfo : EIATTR_PARAM_CBANK
	.align		4
        /*00f8*/ 	.byte	0x04, 0x0a
        /*00fa*/ 	.short	(.L_3505 - .L_3504)
	.align		4
.L_3504:
        /*00fc*/ 	.word	index@(.nv.constant0._ZN10layer_norm13ln_bwd_kernelINS_13Kernel_traitsI6__halffS2_fjLj15360ELj4ELj1ELj4ELj8ENS_18Kernel_traits_baseILj15360ES2_fS2_fjLj128EEEEEEEvNS_9BwdParamsE)
        /*0100*/ 	.short	0x0380
        /*0102*/ 	.short	0x0088


	//----- nvinfo : EIATTR_SW_WAR
	.align		4
.L_3505:
        /*0104*/ 	.byte	0x04, 0x36
        /*0106*/ 	.short	(.L_3507 - .L_3506)
.L_3506:
        /*0108*/ 	.word	0x00000008
.L_3507:


//--------------------- .nv.info._ZN10layer_norm22ln_bwd_finalize_kernelINS_22Kernel_traits_finalizeILj15360E6__halfS2_S2_fjLj1024ELj4ENS_18Kernel_traits_baseILj15360ES2_S2_S2_fjLj1024EEEEEEEvNS_9BwdParamsE --------------------------
	.section	.nv.info._ZN10layer_norm22ln_bwd_finalize_kernelINS_22Kernel_traits_finalizeILj15360E6__halfS2_S2_fjLj1024ELj4ENS_18Kernel_traits_baseILj15360ES2_S2_S2_fjLj1024EEEEEEEvNS_9BwdParamsE,"",@"SHT_CUDA_INFO"
	.sectionflags	@""
	.align	4


	//----- nvinfo : EIATTR_CUDA_API_VERSION
	.align		4
        /*0000*/ 	.byte	0x04, 0x37
        /*0002*/ 	.short	(.L_3509 - .L_3508)
.L_3508:
        /*0004*/ 	.word	0x00000082


	//----- nvinfo : EIATTR_KPARAM_INFO
	.align		4
.L_3509:
        /*0008*/ 	.byte	0x04, 0x17
        /*000a*/ 	.short	(.L_3511 - .L_3510)
.L_3510:
        /*000c*/ 	.word	0x00000000
        /*0010*/ 	.short	0x0000
        /*0012*/ 	.short	0x0000
        /*0014*/ 	.byte	0x00, 0xf0, 0x21, 0x02


	//----- nvinfo : EIATTR_SPARSE_MMA_MASK
	.align		4
.L_3511:
        /*0018*/ 	.byte	0x03, 0x50
        /*001a*/ 	.short	0x0000


	//----- nvinfo : EIATTR_MAXREG_COUNT
	.align		4
        /*001c*/ 	.byte	0x03, 0x1b
        /*001e*/ 	.short	0x0040


	//----- nvinfo : EIATTR_NUM_BARRIERS
	.align		4
        /*0020*/ 	.byte	0x02, 0x4c
        /*0022*/ 	.byte	0x01
	.zero		1


	//----- nvinfo : EIATTR_MERCURY_ISA_VERSION
	.align		4
        /*0024*/ 	.byte	0x03, 0x5f
        /*0026*/ 	.short	0x0101


	//----- nvinfo : EIATTR_COOP_GROUP_MASK_REGIDS
	.align		4
        /*0028*/ 	.byte	0x04, 0x29
        /*002a*/ 	.short	(.L_3513 - .L_3512)


	//   ....[0]....
.L_3512:
        /*002c*/ 	.word	0xffffffff


	//   ....[1]....
        /*0030*/ 	.word	0xffffffff


	//   ....[2]....
        /*0034*/ 	.word	0xffffffff


	//   ....[3]....
        /*0038*/ 	.word	0xffffffff


	//   ....[4]....
        /*003c*/ 	.word	0xffffffff


	//   ....[5]....
        /*0040*/ 	.word	0xffffffff


	//   ....[6]....
        /*0044*/ 	.word	0xffffffff


	//   ....[7]....
        /*0048*/ 	.word	0xffffffff


	//   ....[8]....
        /*004c*/ 	.word	0xffffffff


	//   ....[9]....
        /*0050*/ 	.word	0xffffffff


	//----- nvinfo : EIATTR_COOP_GROUP_INSTR_OFFSETS
	.align		4
.L_3513:
        /*0054*/ 	.byte	0x04, 0x28
        /*0056*/ 	.short	(.L_3515 - .L_3514)


	//   ....[0]....
.L_3514:
        /*0058*/ 	.word	0x00001270


	//   ....[1]....
        /*005c*/ 	.word	0x00001280


	//   ....[2]....
        /*0060*/ 	.word	0x000012b0


	//   ....[3]....
        /*0064*/ 	.word	0x000012c0


	//   ....[4]....
        /*0068*/ 	.word	0x000012f0


	//   ....[5]....
        /*006c*/ 	.word	0x00001300


	//   ....[6]....
        /*0070*/ 	.word	0x00001330


	//   ....[7]....
        /*0074*/ 	.word	0x00001340


	//   ....[8]....
        /*0078*/ 	.word	0x00001370


	//   ....[9]....
        /*007c*/ 	.word	0x00001380


	//----- nvinfo : EIATTR_VRC_CTA_INIT_COUNT
	.align		4
.L_3515:
        /*0080*/ 	.byte	0x02, 0x4a
	.zero		1
	.zero		1


	//----- nvinfo : EIATTR_EXIT_INSTR_OFFSETS
	.align		4
        /*0084*/ 	.byte	0x04, 0x1c
        /*0086*/ 	.short	(.L_3517 - .L_3516)


	//   ....[0]....
.L_3516:
        /*0088*/ 	.word	0x00000060


	//   ....[1]....
        /*008c*/ 	.word	0x000013e0


	//   ....[2]....
        /*0090*/ 	.word	0x000014b0


	//----- nvinfo : EIATTR_MAX_THREADS
	.align		4
.L_3517:
        /*0094*/ 	.byte	0x04, 0x05
        /*0096*/ 	.short	(.L_3519 - .L_3518)
.L_3518:
        /*0098*/ 	.word	0x00000400
        /*009c*/ 	.word	0x00000001
        /*00a0*/ 	.word	0x00000001


	//----- nvinfo : EIATTR_CRS_STACK_SIZE
	.align		4
.L_3519:
        /*00a4*/ 	.byte	0x04, 0x1e
        /*00a6*/ 	.short	(.L_3521 - .L_3520)
.L_3520:
        /*00a8*/ 	.word	0x00000000


	//----- nvinfo : EIATTR_CBANK_PARAM_SIZE
	.align		4
.L_3521:
        /*00ac*/ 	.byte	0x03, 0x19
        /*00ae*/ 	.short	0x0088


	//----- nvinfo : EIATTR_PARAM_CBANK
	.align		4
        /*00b0*/ 	.byte	0x04, 0x0a
        /*00b2*/ 	.short	(.L_3523 - .L_3522)
	.align		4
.L_3522:
        /*00b4*/ 	.word	index@(.nv.constant0._ZN10layer_norm22ln_bwd_finalize_kernelINS_22Kernel_traits_finalizeILj15360E6__halfS2_S2_fjLj1024ELj4ENS_18Kernel_traits_baseILj15360ES2_S2_S2_fjLj1024EEEEEEEvNS_9BwdParamsE)
        /*00b8*/ 	.short	0x0380
        /*00ba*/ 	.short	0x0088


	//----- nvinfo : EIATTR_SW_WAR
	.align		4
.L_3523:
        /*00bc*/ 	.byte	0x04, 0x36
        /*00be*/ 	.short	(.L_3525 - .L_3524)
.L_3524:
        /*00c0*/ 	.word	0x00000008
.L_3525:


//--------------------- .nv.info._ZN10layer_norm13ln_bwd_kernelINS_13Kernel_traitsI6__halfS2_S2_fjLj15360ELj4ELj1ELj4ELj4ENS_18Kernel_traits_baseILj15360ES2_S2_S2_fjLj128EEEEEEEvNS_9BwdParamsE --------------------------
	.section	.nv.info._ZN10layer_norm13ln_bwd_kernelINS_13Kernel_traitsI6__halfS2_S2_fjLj15360ELj4ELj1ELj4ELj4ENS_18Kernel_traits_baseILj15360ES2_S2_S2_fjLj128EEEEEEEvNS_9BwdParamsE,"",@"SHT_CUDA_INFO"
	.sectionflags	@""
	.align	4


	//----- nvinfo : EIATTR_CUDA_API_VERSION
	.align		4
        /*0000*/ 	.byte	0x04, 0x37
        /*0002*/ 	.short	(.L_3527 - .L_3526)
.L_3526:
        /*0004*/ 	.word	0x00000082


	//----- nvinfo : EIATTR_KPARAM_INFO
	.align		4
.L_3527:
        /*0008*/ 	.byte	0x04, 0x17
        /*000a*/ 	.short	(.L_3529 - .L_3528)
.L_3528:
        /*000c*/ 	.word	0x00000000
        /*0010*/ 	.short	0x0000
        /*0012*/ 	.short	0x0000
        /*0014*/ 	.byte	0x00, 0xf0, 0x21, 0x02


	//----- nvinfo : EIATTR_SPARSE_MMA_MASK
	.align		4
.L_3529:
        /*0018*/ 	.byte	0x03, 0x50
        /*001a*/ 	.short	0x0000


	//----- nvinfo : EIATTR_MAXREG_COUNT
	.align		4
        /*001c*/ 	.byte	0x03, 0x1b
        /*001e*/ 	.short	0x00ff


	//----- nvinfo : EIATTR_NUM_BARRIERS
	.align		4
        /*0020*/ 	.byte	0x02, 0x4c
        /*0022*/ 	.byte	0x01
	.zero		1


	//----- nvinfo : EIATTR_MERCURY_ISA_VERSION
	.align		4
        /*0024*/ 	.byte	0x03, 0x5f
        /*0026*/ 	.short	0x0101


	//----- nvinfo : EIATTR_COOP_GROUP_MASK_REGIDS
	.align		4
        /*0028*/ 	.byte	0x04, 0x29
        /*002a*/ 	.short	(.L_3531 - .L_3530)


	//   ....[0]....
.L_3530:
        /*002c*/ 	.word	0xffffffff


	//   ....[1]....
        /*0030*/ 	.word	0xffffffff


	//   ....[2]....
        /*0034*/ 	.word	0xffffffff


	//   ....[3]....
        /*0038*/ 	.word	0xffffffff


	//   ....[4]....
        /*003c*/ 	.word	0xffffffff


	//   ....[5]....
        /*0040*/ 	.word	0xffffffff


	//   ....[6]....
        /*0044*/ 	.word	0xffffffff


	//   ....[7]....
        /*0048*/ 	.word	0xffffffff


	//   ....[8]....
        /*004c*/ 	.word	0xffffffff


	//   ....[9]....
        /*0050*/ 	.word	0xffffffff


	//   ....[10]....
        /*0054*/ 	.word	0xffffffff


	//   ....[11]....
        /*0058*/ 	.word	0xffffffff


	//   ....[12]....
        /*005c*/ 	.word	0xffffffff


	//   ....[13]....
        /*0060*/ 	.word	0xffffffff


	//   ....[14]....
        /*0064*/ 	.word	0xffffffff


	//   ....[15]....
        /*0068*/ 	.word	0xffffffff


	//   ....[16]....
        /*006c*/ 	.word	0xffffffff


	//   ....[17]....
        /*0070*/ 	.word	0xffffffff


	//   ....[18]....
        /*0074*/ 	.word	0xffffffff


	//   ....[19]....
        /*0078*/ 	.word	0xffffffff


	//----- nvinfo : EIATTR_COOP_GROUP_INSTR_OFFSETS
	.align		4
.L_3531:
        /*007c*/ 	.byte	0x04, 0x28
        /*007e*/ 	.short	(.L_3533 - .L_3532)


	//   ....[0]....
.L_3532:
        /*0080*/ 	.word	0x000038a0


	//   ....[1]....
        /*0084*/ 	.word	0x000038e0


	//   ....[2]....
        /*0088*/ 	.word	0x00003a70


	//   ....[3]....
        /*008c*/ 	.word	0x00003ab0


	//   ....[4]....
        /*0090*/ 	.word	0x00003c40


	//   ....[5]....
        /*0094*/ 	.word	0x00003c80


	//   ....[6]....
        /*0098*/ 	.word	0x00003e00


	//   ....[7]....
        /*009c*/ 	.word	0x00003e10


	//   ....[8]....
        /*00a0*/ 	.word	0x00003e40


	//   ....[9]....
        /*00a4*/ 	.word	0x00003e60


	//   ....[10]....
        /*00a8*/ 	.word	0x00004270


	//   ....[11]....
        /*00ac*/ 	.word	0x00004280


	//   ....[12]....
        /*00b0*/ 	.word	0x000042b0


	//   ....[13]....
        /*00b4*/ 	.word	0x000042c0


	//   ....[14]....
        /*00b8*/ 	.word	0x000042f0


	//   ....[15]....
        /*00bc*/ 	.word	0x00004300


	//   ....[16]....
        /*00c0*/ 	.word	0x00004330


	//   ....[17]....
        /*00c4*/ 	.word	0x00004340


	//   ....[18]....
        /*00c8*/ 	.word	0x00004370


	//   ....[19]....
        /*00cc*/ 	.word	0x00004380


	//----- nvinfo : EIATTR_VRC_CTA_INIT_COUNT
	.align		4
.L_3533:
        /*00d0*/ 	.byte	0x02, 0x4a
	.zero		1
	.zero		1


	//----- nvinfo : EIATTR_EXIT_INSTR_OFFSETS
	.align		4
        /*00d4*/ 	.byte	0x04, 0x1c
        /*00d6*/ 	.short	(.L_3535 - .L_3534)


	//   ....[0]....
.L_3534:
        /*00d8*/ 	.word	0x000054e0


	//----- nvinfo : EIATTR_MAX_THREADS
	.align		4
.L_3535:
        /*00dc*/ 	.byte	0x04, 0x05
        /*00de*/ 	.short	(.L_3537 - .L_3536)
.L_3536:
        /*00e0*/ 	.word	0x00000080
        /*00e4*/ 	.word	0x00000001
        /*00e8*/ 	.word	0x00000001


	//----- nvinfo : EIATTR_CRS_STACK_SIZE
	.align		4
.L_3537:
        /*00ec*/ 	.byte	0x04, 0x1e
        /*00ee*/ 	.short	(.L_3539 - .L_3538)
.L_3538:
        /*00f0*/ 	.word	0x00000000


	//----- nvinfo : EIATTR_CBANK_PARAM_SIZE
	.align		4
.L_3539:
        /*00f4*/ 	.byte	0x03, 0x19
        /*00f6*/ 	.short	0x0088


	//----- nvinfo : EIATTR_PARAM_CBANK
	.align		4
        /*00f8*/ 	.byte	0x04, 0x0a
        /*00fa*/ 	.short	(.L_3541 - .L_3540)
	.align		4
.L_3540:
        /*00fc*/ 	.word	index@(.nv.constant0._ZN10layer_norm13ln_bwd_kernelINS_13Kernel_traitsI6__halfS2_S2_fjLj15360ELj4ELj1ELj4ELj4ENS_18Kernel_traits_baseILj15360ES2_S2_S2_fjLj128EEEEEEEvNS_9BwdParamsE)
        /*0100*/ 	.short	0x0380
        /*0102*/ 	.short	0x0088


	//----- nvinfo : EIATTR_SW_WAR
	.align		4
.L_3541:
        /*0104*/ 	.byte	0x04, 0x36
        /*0106*/ 	.short	(.L_3543 - .L_3542)
.L_3542:
        /*0108*/ 	.word	0x00000008
.L_3543:


//--------------------- .nv.info._ZN10layer_norm22ln_bwd_finalize_kernelINS_22Kernel_traits_finalizeILj15360EffffjLj1024ELj4ENS_18Kernel_traits_baseILj15360EffffjLj1024EEEEEEEvNS_9BwdParamsE --------------------------
	.section	.nv.info._ZN10layer_norm22ln_bwd_finalize_kernelINS_22Kernel_traits_finalizeILj15360EffffjLj1024ELj4ENS_18Kernel_traits_baseILj15360EffffjLj1024EEEEEEEvNS_9BwdParamsE,"",@"SHT_CUDA_INFO"
	.sectionflags	@""
	.align	4


	//----- nvinfo : EIATTR_CUDA_API_VERSION
	.align		4
        /*0000*/ 	.byte	0x04, 0x37
        /*0002*/ 	.short	(.L_3545 - .L_3544)
.L_3544:
        /*0004*/ 	.word	0x00000082


	//----- nvinfo : EIATTR_KPARAM_INFO
	.align		4
.L_3545:
        /*0008*/ 	.byte	0x04, 0x17
        /*000a*/ 	.short	(.L_3547 - .L_3546)
.L_3546:
        /*000c*/ 	.word	0x00000000
        /*0010*/ 	.short	0x0000
        /*0012*/ 	.short	0x0000
        /*0014*/ 	.byte	0x00, 0xf0, 0x21, 0x02


	//----- nvinfo : EIATTR_SPARSE_MMA_MASK
	.align		4
.L_3547:
        /*0018*/ 	.byte	0x03, 0x50
        /*001a*/ 	.short	0x0000


	//----- nvinfo : EIATTR_MAXREG_COUNT
	.align		4
        /*001c*/ 	.byte	0x03, 0x1b
        /*001e*/ 	.short	0x0040


	//----- nvinfo : EIATTR_NUM_BARRIERS
	.align		4
        /*0020*/ 	.byte	0x02, 0x4c
        /*0022*/ 	.byte	0x01
	.zero		1


	//----- nvinfo : EIATTR_MERCURY_ISA_VERSION
	.align		4
        /*0024*/ 	.byte	0x03, 0x5f
        /*0026*/ 	.short	0x0101


	//----- nvinfo : EIATTR_COOP_GROUP_MASK_REGIDS
	.align		4
        /*0028*/ 	.byte	0x04, 0x29
        /*002a*/ 	.short	(.L_3549 - .L_3548)


	//   ....[0]....
.L_3548:
        /*002c*/ 	.word	0xffffffff


	//   ....[1]....
        /*0030*/ 	.word	0xffffffff


	//   ....[2]....
        /*0034*/ 	.word	0xffffffff


	//   ....[3]....
        /*0038*/ 	.word	0xffffffff


	//   ....[4]....
        /*003c*/ 	.word	0xffffffff


	//   ....[5]....
        /*0040*/ 	.word	0xffffffff


	//   ....[6]....
        /*0044*/ 	.word	0xffffffff


	//   ....[7]....
        /*0048*/ 	.word	0xffffffff


	//   ....[8]....
        /*004c*/ 	.word	0xffffffff


	//   ....[9]....
        /*0050*/ 	.word	0xffffffff


	//----- nvinfo : EIATTR_COOP_GROUP_INSTR_OFFSETS
	.align		4
.L_3549:
        /*0054*/ 	.byte	0x04, 0x28
        /*0056*/ 	.short	(.L_3551 - .L_3550)


	//   ....[0]....
.L_3550:
        /*0058*/ 	.word	0x00001270


	//   ....[1]....
        /*005c*/ 	.word	0x00001280


	//   ....[2]....
        /*0060*/ 	.word	0x000012b0


	//   ....[3]....
        /*0064*/ 	.word	0x000012c0


	//   ....[4]....
        /*0068*/ 	.word	0x000012f0


	//   ....[5]....
        /*006c*/ 	.word	0x00001300


	//   ....[6]....
        /*0070*/ 	.word	0x00001330


	//   ....[7]....
        /*0074*/ 	.word	0x00001340


	//   ....[8]....
        /*0078*/ 	.word	0x00001370


	//   ....[9]....
        /*007c*/ 	.word	0x00001380


	//----- nvinfo : EIATTR_VRC_CTA_INIT_COUNT
	.align		4
.L_3551:
        /*0080*/ 	.byte	0x02, 0x4a
	.zero		1
	.zero		1


	//----- nvinfo : EIATTR_EXIT_INSTR_OFFSETS
	.align		4
        /*0084*/ 	.byte	0x04, 0x1c
        /*0086*/ 	.short	(.L_3553 - .L_3552)


	//   ....[0]....
.L_3552:
        /*0088*/ 	.word	0x00000060


	//   ....[1]....
        /*008c*/ 	.word	0x000013e0


	//   ....[2]....
        /*0090*/ 	.word	0x00001490


	//----- nvinfo : EIATTR_MAX_THREADS
	.align		4
.L_3553:
        /*0094*/ 	.byte	0x04, 0x05
        /*0096*/ 	.short	(.L_3555 - .L_3554)
.L_3554:
        /*0098*/ 	.word	0x00000400
        /*009c*/ 	.word	0x00000001
        /*00a0*/ 	.word	0x00000001


	//----- nvinfo : EIATTR_CRS_STACK_SIZE
	.align		4
.L_3555:
        /*00a4*/ 	.byte	0x04, 0x1e
        /*00a6*/ 	.short	(.L_3557 - .L_3556)
.L_3556:
        /*00a8*/ 	.word	0x00000000


	//----- nvinfo : EIATTR_CBANK_PARAM_SIZE
	.align		4
.L_3557:
        /*00ac*/ 	.byte	0x03, 0x19
        /*00ae*/ 	.short	0x0088


	//----- nvinfo : EIATTR_PARAM_CBANK
	.align		4
        /*00b0*/ 	.byte	0x04, 0x0a
        /*00b2*/ 	.short	(.L_3559 - .L_3558)
	.align		4
.L_3558:
        /*00b4*/ 	.word	index@(.nv.constant0._ZN10layer_norm22ln_bwd_finalize_kernelINS_22Kernel_traits_finalizeILj15360EffffjLj1024ELj4ENS_18Kernel_traits_baseILj15360EffffjLj1024EEEEEEEvNS_9BwdParamsE)
        /*00b8*/ 	.short	0x0380
        /*00ba*/ 	.short	0x0088


	//----- nvinfo : EIATTR_SW_WAR
	.align		4
.L_3559:
        /*00bc*/ 	.byte	0x04, 0x36
        /*00be*/ 	.short	(.L_3561 - .L_3560)
.L_3560:
        /*00c0*/ 	.word	0x00000008
.L_3561:


//--------------------- .nv.info._ZN10layer_norm13ln_bwd_kernelINS_13Kernel_traitsIffffjLj15360ELj4ELj1ELj4ELj8ENS_18Kernel_traits_baseILj15360EffffjLj128EEEEEEEvNS_9BwdParamsE --------------------------
	.section	.nv.info._ZN10layer_norm13ln_bwd_kernelINS_13Kernel_traitsIffffjLj15360ELj4ELj1ELj4ELj8ENS_18Kernel_traits_baseILj15360EffffjLj128EEEEEEEvNS_9BwdParamsE,"",@"SHT_CUDA_INFO"
	.sectionflags	@""
	.align	4


	//----- nvinfo : EIATTR_CUDA_API_VERSION
	.align		4
        /*0000*/ 	.byte	0x04, 0x37
        /*0002*/ 	.short	(.L_3563 - .L_3562)
.L_3562:
        /*0004*/ 	.word	0x00000082


	//----- nvinfo : EIATTR_KPARAM_INFO
	.align		4
.L_3563:
        /*0008*/ 	.byte	0x04, 0x17
        /*000a*/ 	.short	(.L_3565 - .L_3564)
.L_3564:
        /*000c*/ 	.word	0x00000000
        /*0010*/ 	.short	0x0000
        /*0012*/ 	.short	0x0000
        /*0014*/ 	.byte	0x00, 0xf0, 0x21, 0x02


	//----- nvinfo : EIATTR_SPARSE_MMA_MASK
	.align		4
.L_3565:
        /*0018*/ 	.byte	0x03, 0x50
        /*001a*/ 	.short	0x0000


	//----- nvinfo : EIATTR_MAXREG_COUNT
	.align		4
        /*001c*/ 	.byte	0x03, 0x1b
        /*001e*/ 	.short	0x00ff


	//----- nvinfo : EIATTR_NUM_BARRIERS
	.align		4
        /*0020*/ 	.byte	0x02, 0x4c
        /*0022*/ 	.byte	0x01
	.zero		1


	//----- nvinfo : EIATTR_MERCURY_ISA_VERSION
	.align		4
        /*0024*/ 	.byte	0x03, 0x5f
        /*0026*/ 	.short	0x0101


	//----- nvinfo : EIATTR_COOP_GROUP_MASK_REGIDS
	.align		4
        /*0028*/ 	.byte	0x04, 0x29
        /*002a*/ 	.short	(.L_3567 - .L_3566)


	//   ....[0]....
.L_3566:
        /*002c*/ 	.word	0xffffffff


	//   ....[1]....
        /*0030*/ 	.word	0xffffffff


	//   ....[2]....
        /*0034*/ 	.word	0xffffffff


	//   ....[3]....
        /*0038*/ 	.word	0xffffffff


	//   ....[4]....
        /*003c*/ 	.word	0xffffffff


	//   ....[5]....
        /*0040*/ 	.word	0xffffffff


	//   ....[6]....
        /*0044*/ 	.word	0xffffffff


	//   ....[7]....
        /*0048*/ 	.word	0xffffffff


	//   ....[8]....
        /*004c*/ 	.word	0xffffffff


	//   ....[9]....
        /*0050*/ 	.word	0xffffffff


	//   ....[10]....
        /*0054*/ 	.word	0xffffffff


	//   ....[11]....
        /*0058*/ 	.word	0xffffffff


	//   ....[12]....
        /*005c*/ 	.word	0xffffffff


	//   ....[13]....
        /*0060*/ 	.word	0xffffffff


	//   ....[14]....
        /*0064*/ 	.word	0xffffffff


	//   ....[15]....
        /*0068*/ 	.word	0xffffffff


	//   ....[16]....
        /*006c*/ 	.word	0xffffffff


	//   ....[17]....
        /*0070*/ 	.word	0xffffffff


	//   ....[18]....
        /*0074*/ 	.word	0xffffffff


	//   ....[19]....
        /*0078*/ 	.word	0xffffffff


	//----- nvinfo : EIATTR_COOP_GROUP_INSTR_OFFSETS
	.align		4
.L_3567:
        /*007c*/ 	.byte	0x04, 0x28
        /*007e*/ 	.short	(.L_3569 - .L_3568)


	//   ....[0]....
.L_3568:
        /*0080*/ 	.word	0x000027d0


	//   ....[1]....
        /*0084*/ 	.word	0x00002810


	//   ....[2]....
        /*0088*/ 	.word	0x000029a0


	//   ....[3]....
        /*008c*/ 	.word	0x000029e0


	//   ....[4]....
        /*0090*/ 	.word	0x00002b70


	//   ....[5]....
        /*0094*/ 	.word	0x00002bb0


	//   ....[6]....
        /*0098*/ 	.word	0x00002cc0


	//   ....[7]....
        /*009c*/ 	.word	0x00002cd0


	//   ....[8]....
        /*00a0*/ 	.word	0x00002d00


	//   ....[9]....
        /*00a4*/ 	.word	0x00002d10


	//   ....[10]....
        /*00a8*/ 	.word	0x00003320


	//   ....[11]....
        /*00ac*/ 	.word	0x00003330


	//   ....[12]....
        /*00b0*/ 	.word	0x00003360


	//   ....[13]....
        /*00b4*/ 	.word	0x00003370


	//   ....[14]....
        /*00b8*/ 	.word	0x000033a0


	//   ....[15]....
        /*00bc*/ 	.word	0x000033b0


	//   ....[16]....
        /*00c0*/ 	.word	0x000033e0


	//   ....[17]....
        /*00c4*/ 	.word	0x000033f0


	//   ....[18]....
        /*00c8*/ 	.word	0x00003420


	//   ....[19]....
        /*00cc*/ 	.word	0x00003430


	//----- nvinfo : EIATTR_VRC_CTA_INIT_COUNT
	.align		4
.L_3569:
        /*00d0*/ 	.byte	0x02, 0x4a
	.zero		1
	.zero		1


	//----- nvinfo : EIATTR_EXIT_INSTR_OFFSETS
	.align		4
        /*00d4*/ 	.byte	0x04, 0x1c
        /*00d6*/ 	.short	(.L_3571 - .L_3570)


	//   ....[0]....
.L_3570:
        /*00d8*/ 	.word	0x000044c0


	//----- nvinfo : EIATTR_MAX_THREADS
	.align		4
.L_3571:
        /*00dc*/ 	.byte	0x04, 0x05
        /*00de*/ 	.short	(.L_3573 - .L_3572)
.L_3572:
        /*00e0*/ 	.word	0x00000080
        /*00e4*/ 	.word	0x00000001
        /*00e8*/ 	.word	0x00000001


	//----- nvinfo : EIATTR_CRS_STACK_SIZE
	.align		4
.L_3573:
        /*00ec*/ 	.byte	0x04, 0x1e
        /*00ee*/ 	.short	(.L_3575 - .L_3574)
.L_3574:
        /*00f0*/ 	.word	0x00000000


	//----- nvinfo : EIATTR_CBANK_PARAM_SIZE
	.align		4
.L_3575:
        /*00f4*/ 	.byte	0x03, 0x19
        /*00f6*/ 	.short	0x0088


	//----- nvinfo : EIATTR_PARAM_CBANK
	.align		4
        /*00f8*/ 	.byte	0x04, 0x0a
        /*00fa*/ 	.short	(.L_3577 - .L_3576)
	.align		4
.L_3576:
        /*00fc*/ 	.word	index@(.nv.constant0._ZN10layer_norm13ln_bwd_kernelINS_13Kernel_traitsIffffjLj15360ELj4ELj1ELj4ELj8ENS_18Kernel_traits_baseILj15360EffffjLj128EEEEEEEvNS_9BwdParamsE)
        /*0100*/ 	.short	0x0380
        /*0102*/ 	.short	0x0088


	//----- nvinfo : EIATTR_SW_WAR
	.align		4
.L_3577:
        /*0104*/ 	.byte	0x04, 0x36
        /*0106*/ 	.short	(.L_3579 - .L_3578)
.L_3578:
        /*0108*/ 	.word	0x00000008
.L_3579:


//--------------------- .nv.info._ZN10layer_norm22ln_bwd_finalize_kernelINS_22Kernel_traits_finalizeILj14336E13__nv_bfloat16fS2_fjLj1024ELj4ENS_18Kernel_traits_baseILj14336ES2_fS2_fjLj1024EEEEEEEvNS_9BwdParamsE --------------------------
	.section	.nv.info._ZN10layer_norm22ln_bwd_finalize_kernelINS_22Kernel_traits_finalizeILj14336E13__nv_bfloat16fS2_fjLj1024ELj4ENS_18Kernel_traits_baseILj14336ES2_fS2_fjLj1024EEEEEEEvNS_9BwdParamsE,"",@"SHT_CUDA_INFO"
	.sectionflags	@""
	.align	4


	//----- nvinfo : EIATTR_CUDA_API_VERSION
	.align		4
        /*0000*/ 	.byte	0x04, 0x37
        /*0002*/ 	.short	(.L_3581 - .L_3580)
.L_3580:
        /*0004*/ 	.word	0x00000082


	//----- nvinfo : EIATTR_KPARAM_INFO
	.align		4
.L_3581:
        /*0008*/ 	.byte	0x04, 0x17
        /*000a*/ 	.short	(.L_3583 - .L_3582)
.L_3582:
        /*000c*/ 	.word	0x00000000
        /*0010*/ 	.short	0x0000
        /*0012*/ 	.short	0x0000
        /*0014*/ 	.byte	0x00, 0xf0, 0x21, 0x02


	//----- nvinfo : EIATTR_SPARSE_MMA_MASK
	.align		4
.L_3583:
        /*0018*/ 	.byte	0x03, 0x50
        /*001a*/ 	.short	0x0000


	//----- nvinfo : EIATTR_MAXREG_COUNT
	.align		4
        /*001c*/ 	.byte	0x03, 0x1b
        /*001e*/ 	.short	0x0040


	//----- nvinfo : EIATTR_NUM_BARRIERS
	.align		4
        /*0020*/ 	.byte	0x02, 0x4c
        /*0022*/ 	.byte	0x01
	.zero		1


	//----- nvinfo : EIATTR_MERCURY_ISA_VERSION
	.align		4
        /*0024*/ 	.byte	0x03, 0x5f
        /*0026*/ 	.short	0x0101


	//----- nvinfo : EIATTR_COOP_GROUP_MASK_REGIDS
	.align		4
        /*0028*/ 	.byte	0x04, 0x29
        /*002a*/ 	.short	(.L_3585 - .L_3584)


	//   ....[0]....
.L_3584:
        /*002c*/ 	.word	0xffffffff


	//   ....[1]....
        /*0030*/ 	.word	0xffffffff


	//   ....[2]....
        /*0034*/ 	.word	0xffffffff


	//   ....[3]....
        /*0038*/ 	.word	0xffffffff


	//   ....[4]....
        /*003c*/ 	.word	0xffffffff


	//   ....[5]....
        /*0040*/ 	.word	0xffffffff


	//   ....[6]....
        /*0044*/ 	.word	0xffffffff


	//   ....[7]....
        /*0048*/ 	.word	0xffffffff


	//   ....[8]....
        /*004c*/ 	.word	0xffffffff


	//   ....[9]....
        /*0050*/ 	.word	0xffffffff


	//----- nvinfo : EIATTR_COOP_GROUP_INSTR_OFFSETS
	.align		4
.L_3585:
        /*0054*/ 	.byte	0x04, 0x28
        /*0056*/ 	.short	(.L_3587 - .L_3586)


	//   ....[0]....
.L_3586:
        /*0058*/ 	.word	0x00001270


	//   ....[1]....
        /*005c*/ 	.word	0x00001280


	//   ....[2]....
        /*0060*/ 	.word	0x000012b0


	//   ....[3]....
        /*0064*/ 	.word	0x000012c0


	//   ....[4]....
        /*0068*/ 	.word	0x000012f0


	//   ....[5]....
        /*006c*/ 	.word	0x00001300


	//   ....[6]....
        /*0070*/ 	.word	0x00001330


	//   ....[7]....
        /*0074*/ 	.word	0x00001340


	//   ....[8]....
        /*0078*/ 	.word	0x00001370


	//   ....[9]....
        /*007c*/ 	.word	0x00001380


	//----- nvinfo : EIATTR_VRC_CTA_INIT_COUNT
	.align		4
.L_3587:
        /*0080*/ 	.byte	0x02, 0x4a
	.zero		1
	.zero		1


	//----- nvinfo : EIATTR_EXIT_INSTR_OFFSETS
	.align		4
        /*0084*/ 	.byte	0x04, 0x1c
        /*0086*/ 	.short	(.L_3589 - .L_3588)


	//   ....[0]....
.L_3588:
        /*0088*/ 	.word	0x00000060


	//   ....[1]....
        /*008c*/ 	.word	0x000013e0


	//   ....[2]....
        /*0090*/ 	.word	0x000014b0


	//----- nvinfo : EIATTR_MAX_THREADS
	.align		4
.L_3589:
        /*0094*/ 	.byte	0x04, 0x05
        /*0096*/ 	.short	(.L_3591 - .L_3590)
.L_3590:
        /*0098*/ 	.word	0x00000400
        /*009c*/ 	.word	0x00000001
        /*00a0*/ 	.word	0x00000001


	//----- nvinfo : EIATTR_CRS_STACK_SIZE
	.align		4
.L_3591:
        /*00a4*/ 	.byte	0x04, 0x1e
        /*00a6*/ 	.short	(.L_3593 - .L_3592)
.L_3592:
        /*00a8*/ 	.word	0x00000000


	//----- nvinfo : EIATTR_CBANK_PARAM_SIZE
	.align		4
.L_3593:
        /*00ac*/ 	.byte	0x03, 0x19
        /*00ae*/ 	.short	0x0088


	//----- nvinfo : EIATTR_PARAM_CBANK
	.align		4
        /*00b0*/ 	.byte	0x04, 0x0a
        /*00b2*/ 	.short	(.L_3595 - .L_3594)
	.align		4
.L_3594:
        /*00b4*/ 	.word	index@(.nv.constant0._ZN10layer_norm22ln_bwd_finalize_kernelINS_22Kernel_traits_finalizeILj14336E13__nv_bfloat16fS2_fjLj1024ELj4ENS_18Kernel_traits_baseILj14336ES2_fS2_fjLj1024EEEEEEEvNS_9BwdParamsE)
        /*00b8*/ 	.short	0x0380
        /*00ba*/ 	.short	0x0088


	//----- nvinfo : EIATTR_SW_WAR
	.align		4
.L_3595:
        /*00bc*/ 	.byte	0x04, 0x36
        /*00be*/ 	.short	(.L_3597 - .L_3596)
.L_3596:
        /*00c0*/ 	.word	0x00000008
.L_3597:


//--------------------- .nv.info._ZN10layer_norm13ln_bwd_kernelINS_13Kernel_traitsI13__nv_bfloat16fS2_fjLj14336ELj4ELj1ELj4ELj8ENS_18Kernel_traits_baseILj14336ES2_fS2_fjLj128EEEEEEEvNS_9BwdParamsE --------------------------
	.section	.nv.info._ZN10layer_norm13ln_bwd_kernelINS_13Kernel_traitsI13__nv_bfloat16fS2_fjLj14336ELj4ELj1ELj4ELj8ENS_18Kernel_traits_baseILj14336ES2_fS2_fjLj128EEEEEEEvNS_9BwdParamsE,"",@"SHT_CUDA_INFO"
	.sectionflags	@""
	.align	4


	//----- nvinfo : EIATTR_CUDA_API_VERSION
	.align		4
        /*0000*/ 	.byte	0x04, 0x37
        /*0002*/ 	.short	(.L_3599 - .L_3598)
.L_3598:
        /*0004*/ 	.word	0x00000082


	//----- nvinfo : EIATTR_KPARAM_INFO
	.align		4
.L_3599:
        /*0008*/ 	.byte	0x04, 0x17
        /*000a*/ 	.short	(.L_3601 - .L_3600)
.L_3600:
        /*000c*/ 	.word	0x00000000
        /*0010*/ 	.short	0x0000
        /*0012*/ 	.short	0x0000
        /*0014*/ 	.byte	0x00, 0xf0, 0x21, 0x02


	//----- nvinfo : EIATTR_SPARSE_MMA_MASK
	.align		4
.L_3601:
        /*0018*/ 	.byte	0x03, 0x50
        /*001a*/ 	.short	0x0000


	//----- nvinfo : EIATTR_MAXREG_COUNT
	.align		4
        /*001c*/ 	.byte	0x03, 0x1b
        /*001e*/ 	.short	0x00ff


	//----- nvinfo : EIATTR_NUM_BARRIERS
	.align		4
        /*0020*/ 	.byte	0x02, 0x4c
        /*0022*/ 	.byte	0x01
	.zero		1


	//----- nvinfo : EIATTR_MERCURY_ISA_VERSION
	.align		4
        /*0024*/ 	.byte	0x03, 0x5f
        /*0026*/ 	.short	0x0101


	//----- nvinfo : EIATTR_COOP_GROUP_MASK_REGIDS
	.align		4
        /*0028*/ 	.byte	0x04, 0x29
        /*002a*/ 	.short	(.L_3603 - .L_3602)


	//   ....[0]....
.L_3602:
        /*002c*/ 	.word	0xffffffff


	//   ....[1]....
        /*0030*/ 	.word	0xffffffff


	//   ....[2]....
        /*0034*/ 	.word	0xffffffff


	//   ....[3]....
        /*0038*/ 	.word	0xffffffff


	//   ....[4]....
        /*003c*/ 	.word	0xffffffff


	//   ....[5]....
        /*0040*/ 	.word	0xffffffff


	//   ....[6]....
        /*0044*/ 	.word	0xffffffff


	//   ....[7]....
        /*0048*/ 	.word	0xffffffff


	//   ....[8]....
        /*004c*/ 	.word	0xffffffff


	//   ....[9]....
        /*0050*/ 	.word	0xffffffff


	//   ....[10]....
        /*0054*/ 	.word	0xffffffff


	//   ....[11]....
        /*0058*/ 	.word	0xffffffff


	//   ....[12]....
        /*005c*/ 	.word	0xffffffff


	//   ....[13]....
        /*0060*/ 	.word	0xffffffff


	//   ....[14]....
        /*0064*/ 	.word	0xffffffff


	//   ....[15]....
        /*0068*/ 	.word	0xffffffff


	//   ....[16]....
        /*006c*/ 	.word	0xffffffff


	//   ....[17]....
        /*0070*/ 	.word	0xffffffff


	//   ....[18]....
        /*0074*/ 	.word	0xffffffff


	//   ....[19]....
        /*0078*/ 	.word	0xffffffff


	//----- nvinfo : EIATTR_COOP_GROUP_INSTR_OFFSETS
	.align		4
.L_3603:
        /*007c*/ 	.byte	0x04, 0x28
        /*007e*/ 	.short	(.L_3605 - .L_3604)


	//   ....[0]....
.L_3604:
        /*0080*/ 	.word	0x00003400


	//   ....[1]....
        /*0084*/ 	.word	0x00003440


	//   ....[2]....
        /*0088*/ 	.word	0x000035d0


	//   ....[3]....
        /*008c*/ 	.word	0x000035f0


	//   ....[4]....
        /*0090*/ 	.word	0x00003630


	//   ....[5]....
        /*0094*/ 	.word	0x00003640


	//   ....[6]....
        /*0098*/ 	.word	0x00003670


	//   ....[7]....
        /*009c*/ 	.word	0x00003680


	//   ....[8]....
        /*00a0*/ 	.word	0x000036b0


	//   ....[9]....
        /*00a4*/ 	.word	0x000036c0


	//   ....[10]....
        /*00a8*/ 	.word	0x00003dd0


	//   ....[11]....
        /*00ac*/ 	.word	0x00003de0


	//   ....[12]....
        /*00b0*/ 	.word	0x00003e10


	//   ....[13]....
        /*00b4*/ 	.word	0x00003e20


	//   ....[14]....
        /*00b8*/ 	.word	0x00003e50


	//   ....[15]....
        /*00bc*/ 	.word	0x00003e60


	//   ....[16]....
        /*00c0*/ 	.word	0x00003e90


	//   ....[17]....
        /*00c4*/ 	.word	0x00003ea0


	//   ....[18]....
        /*00c8*/ 	.word	0x00003ee0


	//   ....[19]....
        /*00cc*/ 	.word	0x00003ef0


	//----- nvinfo : EIATTR_VRC_CTA_INIT_COUNT
	.align		4
.L_3605:
        /*00d0*/ 	.byte	0x02, 0x4a
	.zero		1
	.zero		1


	//----- nvinfo : EIATTR_EXIT_INSTR_OFFSETS
	.align		4
        /*00d4*/ 	.byte	0x04, 0x1c
        /*00d6*/ 	.short	(.L_3607 - .L_3606)


	//   ....[0]....
.L_3606:
        /*00d8*/ 	.word	0x00004c60


	//----- nvinfo : EIATTR_MAX_THREADS
	.align		4
.L_3607:
        /*00dc*/ 	.byte	0x04, 0x05
        /*00de*/ 	.short	(.L_3609 - .L_3608)
.L_3608:
        /*00e0*/ 	.word	0x00000080
        /*00e4*/ 	.word	0x00000001
        /*00e8*/ 	.word	0x00000001


	//----- nvinfo : EIATTR_CRS_STACK_SIZE
	.align		4
.L_3609:
        /*00ec*/ 	.byte	0x04, 0x1e
        /*00ee*/ 	.short	(.L_3611 - .L_3610)
.L_3610:
        /*00f0*/ 	.word	0x00000000


	//----- nvinfo : EIATTR_CBANK_PARAM_SIZE
	.align		4
.L_3611:
        /*00f4*/ 	.byte	0x03, 0x19
        /*00f6*/ 	.short	0x0088


	//----- nvinfo : EIATTR_PARAM_CBANK
	.align		4
        /*00f8*/ 	.byte	0x04, 0x0a
        /*00fa*/ 	.short	(.L_3613 - .L_3612)
	.align		4
.L_3612:
        /*00fc*/ 	.word	index@(.nv.constant0._ZN10layer_norm13ln_bwd_kernelINS_13Kernel_traitsI13__nv_bfloat16fS2_fjLj14336ELj4ELj1ELj4ELj8ENS_18Kernel_traits_baseILj14336ES2_fS2_fjLj128EEEEEEEvNS_9BwdParamsE)
        /*0100*/ 	.short	0x0380
        /*0102*/ 	.short	0x0088


	//----- nvinfo : EIATTR_SW_WAR
	.align		4
.L_3613:
        /*0104*/ 	.byte	0x04, 0x36
        /*0106*/ 	.short	(.L_3615 - .L_3614)
.L_3614:
        /*0108*/ 	.word	0x00000008
.L_3615:


//--------------------- .nv.info._ZN10layer_norm22ln_bwd_finalize_kernelINS_22Kernel_traits_finalizeILj14336E13__nv_bfloat16S2_S2_fjLj1024ELj4ENS_18Kernel_traits_baseILj14336ES2_S2_S2_fjLj1024EEEEEEEvNS_9BwdParamsE --------------------------
	.section	.nv.info._ZN10layer_norm22ln_bwd_finalize_kernelINS_22Kernel_traits_finalizeILj14336E13__nv_bfloat16S2_S2_fjLj1024ELj4ENS_18Kernel_traits_baseILj14336ES2_S2_S2_fjLj1024EEEEEEEvNS_9BwdParamsE,"",@"SHT_CUDA_INFO"
	.sectionflags	@""
	.align	4


	//----- nvinfo : EIATTR_CUDA_API_VERSION
	.align		4
        /*0000*/ 	.byte	0x04, 0x37
        /*0002*/ 	.short	(.L_3617 - .L_3616)
.L_3616:
        /*0004*/ 	.word	0x00000082


	//----- nvinfo : EIATTR_KPARAM_INFO
	.align		4
.L_3617:
        /*0008*/ 	.byte	0x04, 0x17
        /*000a*/ 	.short	(.L_3619 - .L_3618)
.L_3618:
        /*000c*/ 	.word	0x00000000
        /*0010*/ 	.short	0x0000
        /*0012*/ 	.short	0x0000
        /*0014*/ 	.byte	0x00, 0xf0, 0x21, 0x02


	//----- nvinfo : EIATTR_SPARSE_MMA_MASK
	.align		4
.L_3619:
        /*0018*/ 	.byte	0x03, 0x50
        /*001a*/ 	.short	0x0000


	//----- nvinfo : EIATTR_MAXREG_COUNT
	.align		4
        /*001c*/ 	.byte	0x03, 0x1b
        /*001e*/ 	.short	0x0040


	//----- nvinfo : EIATTR_NUM_BARRIERS
	.align		4
        /*0020*/ 	.byte	0x02, 0x4c
        /*0022*/ 	.byte	0x01
	.zero		1


	//----- nvinfo : EIATTR_MERCURY_ISA_VERSION
	.align		4
        /*0024*/ 	.byte	0x03, 0x5f
        /*0026*/ 	.short	0x0101


	//----- nvinfo : EIATTR_COOP_GROUP_MASK_REGIDS
	.align		4
        /*0028*/ 	.byte	0x04, 0x29
        /*002a*/ 	.short	(.L_3621 - .L_3620)


	//   ....[0]....
.L_3620:
        /*002c*/ 	.word	0xffffffff


	//   ....[1]....
        /*0030*/ 	.word	0xffffffff


	//   ....[2]....
        /*0034*/ 	.word	0xffffffff


	//   ....[3]....
        /*0038*/ 	.word	0xffffffff


	//   ....[4]....
        /*003c*/ 	.word	0xffffffff


	//   ....[5]....
        /*0040*/ 	.word	0xffffffff


	//   ....[6]....
        /*0044*/ 	.word	0xffffffff


	//   ....[7]....
        /*0048*/ 	.word	0xffffffff


	//   ....[8]....
        /*004c*/ 	.word	0xffffffff


	//   ....[9]....
        /*0050*/ 	.word	0xffffffff


	//----- nvinfo : EIATTR_COOP_GROUP_INSTR_OFFSETS
	.align		4
.L_3621:
        /*0054*/ 	.byte	0x04, 0x28
        /*0056*/ 	.short	(.L_3623 - .L_3622)


	//   ....[0]....
.L_3622:
        /*0058*/ 	.word	0x00001270


	//   ....[1]....
        /*005c*/ 	.word	0x00001280


	//   ....[2]....
        /*0060*/ 	.word	0x000012b0


	//   ....[3]....
        /*0064*/ 	.word	0x000012c0


	//   ....[4]....
        /*0068*/ 	.word	0x000012f0


	//   ....[5]....
        /*006c*/ 	.word	0x00001300


	//   ....[6]....
        /*0070*/ 	.word	0x00001330


	//   ....[7]....
        /*0074*/ 	.word	0x00001340


	//   ....[8]....
        /*0078*/ 	.word	0x00001370


	//   ....[9]....
        /*007c*/ 	.word	0x00001380


	//----- nvinfo : EIATTR_VRC_CTA_INIT_COUNT
	.align		4
.L_3623:
        /*0080*/ 	.byte	0x02, 0x4a
	.zero		1
	.zero		1


	//----- nvinfo : EIATTR_EXIT_INSTR_OFFSETS
	.align		4
        /*0084*/ 	.byte	0x04, 0x1c
        /*0086*/ 	.short	(.L_3625 - .L_3624)


	//   ....[0]....
.L_3624:
        /*0088*/ 	.word	0x00000060


	//   ....[1]....
        /*008c*/ 	.word	0x000013e0


	//   ....[2]....
        /*0090*/ 	.word	0x000014b0


	//----- nvinfo : EIATTR_MAX_THREADS
	.align		4
.L_3625:
        /*0094*/ 	.byte	0x04, 0x05
        /*0096*/ 	.short	(.L_3627 - .L_3626)
.L_3626:
        /*0098*/ 	.word	0x00000400
        /*009c*/ 	.word	0x00000001
        /*00a0*/ 	.word	0x00000001


	//----- nvinfo : EIATTR_CRS_STACK_SIZE
	.align		4
.L_3627:
        /*00a4*/ 	.byte	0x04, 0x1e
        /*00a6*/ 	.short	(.L_3629 - .L_3628)
.L_3628:
        /*00a8*/ 	.word	0x00000000


	//----- nvinfo : EIATTR_CBANK_PARAM_SIZE
	.align		4
.L_3629:
        /*00ac*/ 	.byte	0x03, 0x19
        /*00ae*/ 	.short	0x0088


	//----- nvinfo : EIATTR_PARAM_CBANK
	.align		4
        /*00b0*/ 	.byte	0x04, 0x0a
        /*00b2*/ 	.short	(.L_3631 - .L_3630)
	.align		4
.L_3630:
        /*00b4*/ 	.word	index@(.nv.constant0._ZN10layer_norm22ln_bwd_finalize_kernelINS_22Kernel_traits_finalizeILj14336E13__nv_bfloat16S2_S2_fjLj1024ELj4ENS_18Kernel_traits_baseILj14336ES2_S2_S2_fjLj1024EEEEEEEvNS_9BwdParamsE)
        /*00b8*/ 	.short	0x0380
        /*00ba*/ 	.short	0x0088


	//----- nvinfo : EIATTR_SW_WAR
	.align		4
.L_3631:
        /*00bc*/ 	.byte	0x04, 0x36
        /*00be*/ 	.short	(.L_3633 - .L_3632)
.L_3632:
        /*00c0*/ 	.word	0x00000008
.L_3633:


//--------------------- .nv.info._ZN10layer_norm13ln_bwd_kernelINS_13Kernel_traitsI13__nv_bfloat16S2_S2_fjLj14336ELj4ELj1ELj4ELj8ENS_18Kernel_traits_baseILj14336ES2_S2_S2_fjLj128EEEEEEEvNS_9BwdParamsE --------------------------
	.section	.nv.info._ZN10layer_norm13ln_bwd_kernelINS_13Kernel_traitsI13__nv_bfloat16S2_S2_fjLj14336ELj4ELj1ELj4ELj8ENS_18Kernel_traits_baseILj14336ES2_S2_S2_fjLj128EEEEEEEvNS_9BwdParamsE,"",@"SHT_CUDA_INFO"
	.sectionflags	@""
	.align	4


	//----- nvinfo : EIATTR_CUDA_API_VERSION
	.align		4
        /*0000*/ 	.byte	0x04, 0x37
        /*0002*/ 	.short	(.L_3635 - .L_3634)
.L_3634:
        /*0004*/ 	.word	0x00000082


	//----- nvinfo : EIATTR_KPARAM_INFO
	.align		4
.L_3635:
        /*0008*/ 	.byte	0x04, 0x17
        /*000a*/ 	.short	(.L_3637 - .L_3636)
.L_3636:
        /*000c*/ 	.word	0x00000000
        /*0010*/ 	.short	0x0000
        /*0012*/ 	.short	0x0000
        /*0014*/ 	.byte	0x00, 0xf0, 0x21, 0x02


	//----- nvinfo : EIATTR_SPARSE_MMA_MASK
	.align		4
.L_3637:
        /*0018*/ 	.byte	0x03, 0x50
        /*001a*/ 	.short	0x0000


	//----- nvinfo : EIATTR_MAXREG_COUNT
	.align		4
        /*001c*/ 	.byte	0x03, 0x1b
        /*001e*/ 	.short	0x00ff


	//----- nvinfo : EIATTR_NUM_BARRIERS
	.align		4
        /*0020*/ 	.byte	0x02, 0x4c
        /*0022*/ 	.byte	0x01
	.zero		1


	//----- nvinfo : EIATTR_MERCURY_ISA_VERSION
	.align		4
        /*0024*/ 	.byte	0x03, 0x5f
        /*0026*/ 	.short	0x0101


	//----- nvinfo : EIATTR_COOP_GROUP_MASK_REGIDS
	.align		4
        /*0028*/ 	.byte	0x04, 0x29
        /*002a*/ 	.short	(.L_3639 - .L_3638)


	//   ....[0]....
.L_3638:
        /*002c*/ 	.word	0xffffffff


	//   ....[1]....
        /*0030*/ 	.word	0xffffffff


	//   ....[2]....
        /*0034*/ 	.word	0xffffffff


	//   ....[3]....
        /*0038*/ 	.word	0xffffffff


	//   ....[4]....
        /*003c*/ 	.word	0xffffffff


	//   ....[5]....
        /*0040*/ 	.word	0xffffffff


	//   ....[6]....
        /*0044*/ 	.word	0xffffffff


	//   ....[7]....
        /*0048*/ 	.word	0xffffffff


	//   ....[8]....
        /*004c*/ 	.word	0xffffffff


	//   ....[9]....
        /*0050*/ 	.word	0xffffffff


	//   ....[10]....
        /*0054*/ 	.word	0xffffffff


	//   ....[11]....
        /*0058*/ 	.word	0xffffffff


	//   ....[12]....
        /*005c*/ 	.word	0xffffffff


	//   ....[13]....
        /*0060*/ 	.word	0xffffffff


	//   ....[14]....
        /*0064*/ 	.word	0xffffffff


	//   ....[15]....
        /*0068*/ 	.word	0xffffffff


	//   ....[16]....
        /*006c*/ 	.word	0xffffffff


	//   ....[17]....
        /*0070*/ 	.word	0xffffffff


	//   ....[18]....
        /*0074*/ 	.word	0xffffffff


	//   ....[19]....
        /*0078*/ 	.word	0xffffffff


	//----- nvinfo : EIATTR_COOP_GROUP_INSTR_OFFSETS
	.align		4
.L_3639:
        /*007c*/ 	.byte	0x04, 0x28
        /*007e*/ 	.short	(.L_3641 - .L_3640)


	//   ....[0]....
.L_3640:
        /*0080*/ 	.word	0x00003890


	//   ....[1]....
        /*0084*/ 	.word	0x000038d0


	//   ....[2]....
        /*0088*/ 	.word	0x00003a60


	//   ....[3]....
        /*008c*/ 	.word	0x00003aa0


	//   ....[4]....
        /*0090*/ 	.word	0x00003c30


	//   ....[5]....
        /*0094*/ 	.word	0x00003c70


	//   ....[6]....
        /*0098*/ 	.word	0x00003d40


	//   ....[7]....
        /*009c*/ 	.word	0x00003d50


	//   ....[8]....
        /*00a0*/ 	.word	0x00003d80


	//   ....[9]....
        /*00a4*/ 	.word	0x00003d90


	//   ....[10]....
        /*00a8*/ 	.word	0x000041f0


	//   ....[11]....
        /*00ac*/ 	.word	0x00004200


	//   ....[12]....
        /*00b0*/ 	.word	0x00004230


	//   ....[13]....
        /*00b4*/ 	.word	0x00004240


	//   ....[14]....
        /*00b8*/ 	.word	0x00004270


	//   ....[15]....
        /*00bc*/ 	.word	0x00004280


	//   ....[16]....
        /*00c0*/ 	.word	0x000042b0


	//   ....[17]....
        /*00c4*/ 	.word	0x000042c0


	//   ....[18]....
        /*00c8*/ 	.word	0x000042f0


	//   ....[19]....
        /*00cc*/ 	.word	0x00004300


	//----- nvinfo : EIATTR_VRC_CTA_INIT_COUNT
	.align		4
.L_3641:
        /*00d0*/ 	.byte	0x02, 0x4a
	.zero		1
	.zero		1


	//----- nvinfo : EIATTR_EXIT_INSTR_OFFSETS
	.align		4
        /*00d4*/ 	.byte	0x04, 0x1c
        /*00d6*/ 	.short	(.L_3643 - .L_3642)


	//   ....[0]....
.L_3642:
        /*00d8*/ 	.word	0x000052e0


	//----- nvinfo : EIATTR_MAX_THREADS
	.align		4
.L_3643:
        /*00dc*/ 	.byte	0x04, 0x05
        /*00de*/ 	.short	(.L_3645 - .L_3644)
.L_3644:
        /*00e0*/ 	.word	0x00000080
        /*00e4*/ 	.word	0x00000001
        /*00e8*/ 	.word	0x00000001


	//----- nvinfo : EIATTR_CRS_STACK_SIZE
	.align		4
.L_3645:
        /*00ec*/ 	.byte	0x04, 0x1e
        /*00ee*/ 	.short	(.L_3647 - .L_3646)
.L_3646:
        /*00f0*/ 	.word	0x00000000


	//----- nvinfo : EIATTR_CBANK_PARAM_SIZE
	.align		4
.L_3647:
        /*00f4*/ 	.byte	0x03, 0x19
        /*00f6*/ 	.short	0x0088


	//----- nvinfo : EIATTR_PARAM_CBANK
	.align		4
        /*00f8*/ 	.byte	0x04, 0x0a
        /*00fa*/ 	.short	(.L_3649 - .L_3648)
	.align		4
.L_3648:
        /*00fc*/ 	.word	index@(.nv.constant0._ZN10layer_norm13ln_bwd_kernelINS_13Kernel_traitsI13__nv_bfloat16S2_S2_fjLj14336ELj4ELj1ELj4ELj8ENS_18Kernel_traits_baseILj14336ES2_S2_S2_fjLj128EEEEEEEvNS_9BwdParamsE)
        /*0100*/ 	.short	0x0380
        /*0102*/ 	.short	0x0088


	//----- nvinfo : EIATTR_SW_WAR
	.align		4
.L_3649:
        /*0104*/ 	.byte	0x04, 0x36
        /*0106*/ 	.short	(.L_3651 - .L_3650)
.L_3650:
        /*0108*/ 	.word	0x00000008
.L_3651:


//--------------------- .nv.info._ZN10layer_norm22ln_bwd_finalize_kernelINS_22Kernel_traits_finalizeILj14336E6__halffS2_fjLj1024ELj4ENS_18Kernel_traits_baseILj14336ES2_fS2_fjLj1024EEEEEEEvNS_9BwdParamsE --------------------------
	.section	.nv.info._ZN10layer_norm22ln_bwd_finalize_kernelINS_22Kernel_traits_finalizeILj14336E6__halffS2_fjLj1024ELj4ENS_18Kernel_traits_baseILj14336ES2_fS2_fjLj1024EEEEEEEvNS_9BwdParamsE,"",@"SHT_CUDA_INFO"
	.sectionflags	@""
	.align	4


	//----- nvinfo : EIATTR_CUDA_API_VERSION
	.align		4
        /*0000*/ 	.byte	0x04, 0x37
        /*0002*/ 	.short	(.L_3653 - .L_3652)
.L_3652:
        /*0004*/ 	.word	0x00000082


	//----- nvinfo : EIATTR_KPARAM_INFO
	.align		4
.L_3653:
        /*0008*/ 	.byte	0x04, 0x17
        /*000a*/ 	.short	(.L_3655 - .L_3654)
.L_3654:
        /*000c*/ 	.word	0x00000000
        /*0010*/ 	.short	0x0000
        /*0012*/ 	.short	0x0000
        /*0014*/ 	.byte	0x00, 0xf0, 0x21, 0x02


	//----- nvinfo : EIATTR_SPARSE_MMA_MASK
	.align		4
.L_3655:
        /*0018*/ 	.byte	0x03, 0x50
        /*001a*/ 	.short	0x0000


	//----- nvinfo : EIATTR_MAXREG_COUNT
	.align		4
        /*001c*/ 	.byte	0x03, 0x1b
        /*001e*/ 	.short	0x0040


	//----- nvinfo : EIATTR_NUM_BARRIERS
	.align		4
        /*0020*/ 	.byte	0x02, 0x4c
        /*0022*/ 	.byte	0x01
	.zero		1


	//----- nvinfo : EIATTR_MERCURY_ISA_VERSION
	.align		4
        /*0024*/ 	.byte	0x03, 0x5f
        /*0026*/ 	.short	0x0101


	//----- nvinfo : EIATTR_COOP_GROUP_MASK_REGIDS
	.align		4
        /*0028*/ 	.byte	0x04, 0x29
        /*002a*/ 	.short	(.L_3657 - .L_3656)


	//   ....[0]....
.L_3656:
        /*002c*/ 	.word	0xffffffff


	//   ....[1]....
        /*0030*/ 	.word	0xffffffff


	//   ....[2]....
        /*0034*/ 	.word	0xffffffff


	//   ....[3]....
        /*0038*/ 	.word	0xffffffff


	//   ....[4]....
        /*003c*/ 	.word	0xffffffff


	//   ....[5]....
        /*0040*/ 	.word	0xffffffff


	//   ....[6]....
        /*0044*/ 	.word	0xffffffff


	//   ....[7]....
        /*0048*/ 	.word	0xffffffff


	//   ....[8]....
        /*004c*/ 	.word	0xffffffff


	//   ....[9]....
        /*0050*/ 	.word	0xffffffff


	//----- nvinfo : EIATTR_COOP_GROUP_INSTR_OFFSETS
	.align		4
.L_3657:
        /*0054*/ 	.byte	0x04, 0x28
        /*0056*/ 	.short	(.L_3659 - .L_3658)


	//   ....[0]....
.L_3658:
        /*0058*/ 	.word	0x00001270


	//   ....[1]....
        /*005c*/ 	.word	0x00001280


	//   ....[2]....
        /*0060*/ 	.word	0x000012b0


	//   ....[3]....
        /*0064*/ 	.word	0x000012c0


	//   ....[4]....
        /*0068*/ 	.word	0x000012f0


	//   ....[5]....
        /*006c*/ 	.word	0x00001300


	//   ....[6]....
        /*0070*/ 	.word	0x00001330


	//   ....[7]....
        /*0074*/ 	.word	0x00001340


	//   ....[8]....
        /*0078*/ 	.word	0x00001370


	//   ....[9]....
        /*007c*/ 	.word	0x00001380


	//----- nvinfo : EIATTR_VRC_CTA_INIT_COUNT
	.align		4
.L_3659:
        /*0080*/ 	.byte	0x02, 0x4a
	.zero		1
	.zero		1


	//----- nvinfo : EIATTR_EXIT_INSTR_OFFSETS
	.align		4
        /*0084*/ 	.byte	0x04, 0x1c
        /*0086*/ 	.short	(.L_3661 - .L_3660)


	//   ....[0]....
.L_3660:
        /*0088*/ 	.word	0x00000060


	//   ....[1]....
        /*008c*/ 	.word	0x000013e0


	//   ....[2]....
        /*0090*/ 	.word	0x000014b0


	//----- nvinfo : EIATTR_MAX_THREADS
	.align		4
.L_3661:
        /*0094*/ 	.byte	0x04, 0x05
        /*0096*/ 	.short	(.L_3663 - .L_3662)
.L_3662:
        /*0098*/ 	.word	0x00000400
        /*009c*/ 	.word	0x00000001
        /*00a0*/ 	.word	0x00000001


	//----- nvinfo : EIATTR_CRS_STACK_SIZE
	.align		4
.L_3663:
        /*00a4*/ 	.byte	0x04, 0x1e
        /*00a6*/ 	.short	(.L_3665 - .L_3664)
.L_3664:
        /*00a8*/ 	.word	0x00000000


	//----- nvinfo : EIATTR_CBANK_PARAM_SIZE
	.align		4
.L_3665:
        /*00ac*/ 	.byte	0x03, 0x19
        /*00ae*/ 	.short	0x0088


	//----- nvinfo : EIATTR_PARAM_CBANK
	.align		4
        /*00b0*/ 	.byte	0x04, 0x0a
        /*00b2*/ 	.short	(.L_3667 - .L_3666)
	.align		4
.L_3666:
        /*00b4*/ 	.word	index@(.nv.constant0._ZN10layer_norm22ln_bwd_finalize_kernelINS_22Kernel_traits_finalizeILj14336E6__halffS2_fjLj1024ELj4ENS_18Kernel_traits_baseILj14336ES2_fS2_fjLj1024EEEEEEEvNS_9BwdParamsE)
        /*00b8*/ 	.short	0x0380
        /*00ba*/ 	.short	0x0088


	//----- nvinfo : EIATTR_SW_WAR
	.align		4
.L_3667:
        /*00bc*/ 	.byte	0x04, 0x36
        /*00be*/ 	.short	(.L_3669 - .L_3668)
.L_3668:
        /*00c0*/ 	.word	0x00000008
.L_3669:


//--------------------- .nv.info._ZN10layer_norm13ln_bwd_kernelINS_13Kernel_traitsI6__halffS2_fjLj14336ELj4ELj1ELj4ELj8ENS_18Kernel_traits_baseILj14336ES2_fS2_fjLj128EEEEEEEvNS_9BwdParamsE --------------------------
	.section	.nv.info._ZN10layer_norm13ln_bwd_kernelINS_13Kernel_traitsI6__halffS2_fjLj14336ELj4ELj1ELj4ELj8ENS_18Kernel_traits_baseILj14336ES2_fS2_fjLj128EEEEEEEvNS_9BwdParamsE,"",@"SHT_CUDA_INFO"
	.sectionflags	@""
	.align	4


	//----- nvinfo : EIATTR_CUDA_API_VERSION
	.align		4
        /*0000*/ 	.byte	0x04, 0x37
        /*0002*/ 	.short	(.L_3671 - .L_3670)
.L_3670:
        /*0004*/ 	.word	0x00000082


	//----- nvinfo : EIATTR_KPARAM_INFO
	.align		4
.L_3671:
        /*0008*/ 	.byte	0x04, 0x17
        /*000a*/ 	.short	(.L_3673 - .L_3672)
.L_3672:
        /*000c*/ 	.word	0x00000000
        /*0010*/ 	.short	0x0000
        /*0012*/ 	.short	0x0000
        /*0014*/ 	.byte	0x00, 0xf0, 0x21, 0x02


	//----- nvinfo : EIATTR_SPARSE_MMA_MASK
	.align		4
.L_3673:
        /*0018*/ 	.byte	0x03, 0x50
        /*001a*/ 	.short	0x0000


	//----- nvinfo : EIATTR_MAXREG_COUNT
	.align		4
        /*001c*/ 	.byte	0x03, 0x1b
        /*001e*/ 	.short	0x00ff


	//----- nvinfo : EIATTR_NUM_BARRIERS
	.align		4
        /*0020*/ 	.byte	0x02, 0x4c
        /*0022*/ 	.byte	0x01
	.zero		1


	//----- nvinfo : EIATTR_MERCURY_ISA_VERSION
	.align		4
        /*0024*/ 	.byte	0x03, 0x5f
        /*0026*/ 	.short	0x0101


	//----- nvinfo : EIATTR_COOP_GROUP_MASK_REGIDS
	.align		4
        /*0028*/ 	.byte	0x04, 0x29
        /*002a*/ 	.short	(.L_3675 - .L_3674)


	//   ....[0]....
.L_3674:
        /*002c*/ 	.word	0xffffffff


	//   ....[1]....
        /*0030*/ 	.word	0xffffffff


	//   ....[2]....
        /*0034*/ 	.word	0xffffffff


	//   ....[3]....
        /*0038*/ 	.word	0xffffffff


	//   ....[4]....
        /*003c*/ 	.word	0xffffffff


	//   ....[5]....
        /*0040*/ 	.word	0xffffffff


	//   ....[6]....
        /*0044*/ 	.word	0xffffffff


	//   ....[7]....
        /*0048*/ 	.word	0xffffffff


	//   ....[8]....
        /*004c*/ 	.word	0xffffffff


	//   ....[9]....
        /*0050*/ 	.word	0xffffffff


	//   ....[10]....
        /*0054*/ 	.word	0xffffffff


	//   ....[11]....
        /*0058*/ 	.word	0xffffffff


	//   ....[12]....
        /*005c*/ 	.word	0xffffffff


	//   ....[13]....
        /*0060*/ 	.word	0xffffffff


	//   ....[14]....
        /*0064*/ 	.word	0xffffffff


	//   ....[15]....
        /*0068*/ 	.word	0xffffffff


	//   ....[16]....
        /*006c*/ 	.word	0xffffffff


	//   ....[17]....
        /*0070*/ 	.word	0xffffffff


	//   ....[18]....
        /*0074*/ 	.word	0xffffffff


	//   ....[19]....
        /*0078*/ 	.word	0xffffffff


	//----- nvinfo : EIATTR_COOP_GROUP_INSTR_OFFSETS
	.align		4
.L_3675:
        /*007c*/ 	.byte	0x04, 0x28
        /*007e*/ 	.short	(.L_3677 - .L_3676)


	//   ....[0]....
.L_3676:
        /*0080*/ 	.word	0x00003120


	//   ....[1]....
        /*0084*/ 	.word	0x00003160


	//   ....[2]....
        /*0088*/ 	.word	0x000032f0


	//   ....[3]....
        /*008c*/ 	.word	0x00003330


	//   ....[4]....
        /*0090*/ 	.word	0x000034c0


	//   ....[5]....
        /*0094*/ 	.word	0x00003500


	//   ....[6]....
        /*0098*/ 	.word	0x000035b0


	//   ....[7]....
        /*009c*/ 	.word	0x000035c0


	//   ....[8]....
        /*00a0*/ 	.word	0x000035f0


	//   ....[9]....
        /*00a4*/ 	.word	0x00003610


	//   ....[10]....
        /*00a8*/ 	.word	0x00003a80


	//   ....[11]....
        /*00ac*/ 	.word	0x00003a90


	//   ....[12]....
        /*00b0*/ 	.word	0x00003ac0


	//   ....[13]....
        /*00b4*/ 	.word	0x00003ad0


	//   ....[14]....
        /*00b8*/ 	.word	0x00003b00


	//   ....[15]....
        /*00bc*/ 	.word	0x00003b10


	//   ....[16]....
        /*00c0*/ 	.word	0x00003b40


	//   ....[17]....
        /*00c4*/ 	.word	0x00003b50


	//   ....[18]....
        /*00c8*/ 	.word	0x00003b80


	//   ....[19]....
        /*00cc*/ 	.word	0x00003b90


	//----- nvinfo : EIATTR_VRC_CTA_INIT_COUNT
	.align		4
.L_3677:
        /*00d0*/ 	.byte	0x02, 0x4a
	.zero		1
	.zero		1


	//----- nvinfo : EIATTR_EXIT_INSTR_OFFSETS
	.align		4
        /*00d4*/ 	.byte	0x04, 0x1c
        /*00d6*/ 	.short	(.L_3679 - .L_3678)


	//   ....[0]....
.L_3678:
        /*00d8*/ 	.word	0x000049e0


	//----- nvinfo : EIATTR_MAX_THREADS
	.align		4
.L_3679:
        /*00dc*/ 	.byte	0x04, 0x05
        /*00de*/ 	.short	(.L_3681 - .L_3680)
.L_3680:
        /*00e0*/ 	.word	0x00000080
        /*00e4*/ 	.word	0x00000001
        /*00e8*/ 	.word	0x00000001


	//----- nvinfo : EIATTR_CRS_STACK_SIZE
	.align		4
.L_3681:
        /*00ec*/ 	.byte	0x04, 0x1e
        /*00ee*/ 	.short	(.L_3683 - .L_3682)
.L_3682:
        /*00f0*/ 	.word	0x00000000


	//----- nvinfo : EIATTR_CBANK_PARAM_SIZE
	.align		4
.L_3683:
        /*00f4*/ 	.byte	0x03, 0x19
        /*00f6*/ 	.short	0x0088


	//----- nvinfo : EIATTR_PARAM_CBANK
	.align		4
        /*00f8*/ 	.byte	0x04, 0x0a
        /*00fa*/ 	.short	(.L_3685 - .L_3684)
	.align		4
.L_3684:
        /*00fc*/ 	.word	index@(.nv.constant0._ZN10layer_norm13ln_bwd_kernelINS_13Kernel_traitsI6__halffS2_fjLj14336ELj4ELj1ELj4ELj8ENS_18Kernel_traits_baseILj14336ES2_fS2_fjLj128EEEEEEEvNS_9BwdParamsE)
        /*0100*/ 	.short	0x0380
        /*0102*/ 	.short	0x0088


	//----- nvinfo : EIATTR_SW_WAR
	.align		4
.L_3685:
        /*0104*/ 	.byte	0x04, 0x36
        /*0106*/ 	.short	(.L_3687 - .L_3686)
.L_3686:
        /*0108*/ 	.word	0x00000008
.L_3687:


//--------------------- .nv.info._ZN10layer_norm22ln_bwd_finalize_kernelINS_22Kernel_traits_finalizeILj14336E6__halfS2_S2_fjLj1024ELj4ENS_18Kernel_traits_baseILj14336ES2_S2_S2_fjLj1024EEEEEEEvNS_9BwdParamsE --------------------------
	.section	.nv.info._ZN10layer_norm22ln_bwd_finalize_kernelINS_22Kernel_traits_finalizeILj14336E6__halfS2_S2_fjLj1024ELj4ENS_18Kernel_traits_baseILj14336ES2_S2_S2_fjLj1024EEEEEEEvNS_9BwdParamsE,"",@"SHT_CUDA_INFO"
	.sectionflags	@""
	.align	4


	//----- nvinfo : EIATTR_CUDA_API_VERSION
	.align		4
        /*0000*/ 	.byte	0x04, 0x37
        /*0002*/ 	.short	(.L_3689 - .L_3688)
.L_3688:
        /*0004*/ 	.word	0x00000082


	//----- nvinfo : EIATTR_KPARAM_INFO
	.align		4
.L_3689:
        /*0008*/ 	.byte	0x04, 0x17
        /*000a*/ 	.short	(.L_3691 - .L_3690)
.L_3690:
        /*000c*/ 	.word	0x00000000
        /*0010*/ 	.short	0x0000
        /*0012*/ 	.short	0x0000
        /*0014*/ 	.byte	0x00, 0xf0, 0x21, 0x02


	//----- nvinfo : EIATTR_SPARSE_MMA_MASK
	.align		4
.L_3691:
        /*0018*/ 	.byte	0x03, 0x50
        /*001a*/ 	.short	0x0000


	//----- nvinfo : EIATTR_MAXREG_COUNT
	.align		4
        /*001c*/ 	.byte	0x03, 0x1b
        /*001e*/ 	.short	0x0040


	//----- nvinfo : EIATTR_NUM_BARRIERS
	.align		4
        /*0020*/ 	.byte	0x02, 0x4c
        /*0022*/ 	.byte	0x01
	.zero		1


	//----- nvinfo : EIATTR_MERCURY_ISA_VERSION
	.align		4
        /*0024*/ 	.byte	0x03, 0x5f
        /*0026*/ 	.short	0x0101


	//----- nvinfo : EIATTR_COOP_GROUP_MASK_REGIDS
	.align		4
        /*0028*/ 	.byte	0x04, 0x29
        /*002a*/ 	.short	(.L_3693 - .L_3692)


	//   ....[0]....
.L_3692:
        /*002c*/ 	.word	0xffffffff


	//   ....[1]....
        /*0030*/ 	.word	0xffffffff


	//   ....[2]....
        /*0034*/ 	.word	0xffffffff


	//   ....[3]....
        /*0038*/ 	.word	0xffffffff


	//   ....[4]....
        /*003c*/ 	.word	0xffffffff


	//   ....[5]....
        /*0040*/ 	.word	0xffffffff


	//   ....[6]....
        /*0044*/ 	.word	0xffffffff


	//   ....[7]....
        /*0048*/ 	.word	0xffffffff


	//   ....[8]....
        /*004c*/ 	.word	0xffffffff


	//   ....[9]....
        /*0050*/ 	.word	0xffffffff


	//----- nvinfo : EIATTR_COOP_GROUP_INSTR_OFFSETS
	.align		4
.L_3693:
        /*0054*/ 	.byte	0x04, 0x28
        /*0056*/ 	.short	(.L_3695 - .L_3694)


	//   ....[0]....
.L_3694:
        /*0058*/ 	.word	0x00001270


	//   ....[1]....
        /*005c*/ 	.word	0x00001280


	//   ....[2]....
        /*0060*/ 	.word	0x000012b0


	//   ....[3]....
        /*0064*/ 	.word	0x000012c0


	//   ....[4]....
        /*0068*/ 	.word	0x000012f0


	//   ....[5]....
        /*006c*/ 	.word	0x00001300


	//   ....[6]....
        /*0070*/ 	.word	0x00001330


	//   ....[7]....
        /*0074*/ 	.word	0x00001340


	//   ....[8]....
        /*0078*/ 	.word	0x00001370


	//   ....[9]....
        /*007c*/ 	.word	0x00001380


	//----- nvinfo : EIATTR_VRC_CTA_INIT_COUNT
	.align		4
.L_3695:
        /*0080*/ 	.byte	0x02, 0x4a
	.zero		1
	.zero		1


	//----- nvinfo : EIATTR_EXIT_INSTR_OFFSETS
	.align		4
        /*0084*/ 	.byte	0x04, 0x1c
        /*0086*/ 	.short	(.L_3697 - .L_3696)


	//   ....[0]....
.L_3696:
        /*0088*/ 	.word	0x00000060


	//   ....[1]....
        /*008c*/ 	.word	0x000013e0


	//   ....[2]....
        /*0090*/ 	.word	0x000014b0


	//----- nvinfo : EIATTR_MAX_THREADS
	.align		4
.L_3697:
        /*0094*/ 	.byte	0x04, 0x05
        /*0096*/ 	.short	(.L_3699 - .L_3698)
.L_3698:
        /*0098*/ 	.word	0x00000400
        /*009c*/ 	.word	0x00000001
        /*00a0*/ 	.word	0x00000001


	//----- nvinfo : EIATTR_CRS_STACK_SIZE
	.align		4
.L_3699:
        /*00a4*/ 	.byte	0x04, 0x1e
        /*00a6*/ 	.short	(.L_3701 - .L_3700)
.L_3700:
        /*00a8*/ 	.word	0x00000000


	//----- nvinfo : EIATTR_CBANK_PARAM_SIZE
	.align		4
.L_3701:
        /*00ac*/ 	.byte	0x03, 0x19
        /*00ae*/ 	.short	0x0088


	//----- nvinfo : EIATTR_PARAM_CBANK
	.align		4
        /*00b0*/ 	.byte	0x04, 0x0a
        /*00b2*/ 	.short	(.L_3703 - .L_3702)
	.align		4
.L_3702:
        /*00b4*/ 	.word	index@(.nv.constant0._ZN10layer_norm22ln_bwd_finalize_kernelINS_22Kernel_traits_finalizeILj14336E6__halfS2_S2_fjLj1024ELj4ENS_18Kernel_traits_baseILj14336ES2_S2_S2_fjLj1024EEEEEEEvNS_9BwdParamsE)
        /*00b8*/ 	.short	0x0380
        /*00ba*/ 	.short	0x0088


	//----- nvinfo : EIATTR_SW_WAR
	.align		4
.L_3703:
        /*00bc*/ 	.byte	0x04, 0x36
        /*00be*/ 	.short	(.L_3705 - .L_3704)
.L_3704:
        /*00c0*/ 	.word	0x00000008
.L_3705:


//--------------------- .nv.info._ZN10layer_norm13ln_bwd_kernelINS_13Kernel_traitsI6__halfS2_S2_fjLj14336ELj4ELj1ELj4ELj8ENS_18Kernel_traits_baseILj14336ES2_S2_S2_fjLj128EEEEEEEvNS_9BwdParamsE --------------------------
	.section	.nv.info._ZN10layer_norm13ln_bwd_kernelINS_13Kernel_traitsI6__halfS2_S2_fjLj14336ELj4ELj1ELj4ELj8ENS_18Kernel_traits_baseILj14336ES2_S2_S2_fjLj128EEEEEEEvNS_9BwdParamsE,"",@"SHT_CUDA_INFO"
	.sectionflags	@""
	.align	4


	//----- nvinfo : EIATTR_CUDA_API_VERSION
	.align		4
        /*0000*/ 	.byte	0x04, 0x37
        /*0002*/ 	.short	(.L_3707 - .L_3706)
.L_3706:
        /*0004*/ 	.word	0x00000082


	//----- nvinfo : EIATTR_KPARAM_INFO
	.align		4
.L_3707:
        /*0008*/ 	.byte	0x04, 0x17
        /*000a*/ 	.short	(.L_3709 - .L_3708)
.L_3708:
        /*000c*/ 	.word	0x00000000
        /*0010*/ 	.short	0x0000
        /*0012*/ 	.short	0x0000
        /*0014*/ 	.byte	0x00, 0xf0, 0x21, 0x02


	//----- nvinfo : EIATTR_SPARSE_MMA_MASK
	.align		4
.L_3709:
        /*0018*/ 	.byte	0x03, 0x50
        /*001a*/ 	.short	0x0000


	//----- nvinfo : EIATTR_MAXREG_COUNT
	.align		4
        /*001c*/ 	.byte	0x03, 0x1b
        /*001e*/ 	.short	0x00ff


	//----- nvinfo : EIATTR_NUM_BARRIERS
	.align		4
        /*0020*/ 	.byte	0x02, 0x4c
        /*0022*/ 	.byte	0x01
	.zero		1


	//----- nvinfo : EIATTR_MERCURY_ISA_VERSION
	.align		4
        /*0024*/ 	.byte	0x03, 0x5f
        /*0026*/ 	.short	0x0101


	//----- nvinfo : EIATTR_COOP_GROUP_MASK_REGIDS
	.align		4
        /*0028*/ 	.byte	0x04, 0x29
        /*002a*/ 	.short	(.L_3711 - .L_3710)


	//   ....[0]....
.L_3710:
        /*002c*/ 	.word	0xffffffff


	//   ....[1]....
        /*0030*/ 	.word	0xffffffff


	//   ....[2]....
        /*0034*/ 	.word	0xffffffff


	//   ....[3]....
        /*0038*/ 	.word	0xffffffff


	//   ....[4]....
        /*003c*/ 	.word	0xffffffff


	//   ....[5]....
        /*0040*/ 	.word	0xffffffff


	//   ....[6]....
        /*0044*/ 	.word	0xffffffff


	//   ....[7]....
        /*0048*/ 	.word	0xffffffff


	//   ....[8]....
        /*004c*/ 	.word	0xffffffff


	//   ....[9]....
        /*0050*/ 	.word	0xffffffff


	//   ....[10]....
        /*0054*/ 	.word	0xffffffff


	//   ....[11]....
        /*0058*/ 	.word	0xffffffff


	//   ....[12]....
        /*005c*/ 	.word	0xffffffff


	//   ....[13]....
        /*0060*/ 	.word	0xffffffff


	//   ....[14]....
        /*0064*/ 	.word	0xffffffff


	//   ....[15]....
        /*0068*/ 	.word	0xffffffff


	//   ....[16]....
        /*006c*/ 	.word	0xffffffff


	//   ....[17]....
        /*0070*/ 	.word	0xffffffff


	//   ....[18]....
        /*0074*/ 	.word	0xffffffff


	//   ....[19]....
        /*0078*/ 	.word	0xffffffff


	//----- nvinfo : EIATTR_COOP_GROUP_INSTR_OFFSETS
	.align		4
.L_3711:
        /*007c*/ 	.byte	0x04, 0x28
        /*007e*/ 	.short	(.L_3713 - .L_3712)


	//   ....[0]....
.L_3712:
        /*0080*/ 	.word	0x000039a0


	//   ....[1]....
        /*0084*/ 	.word	0x000039e0


	//   ....[2]....
        /*0088*/ 	.word	0x00003b70


	//   ....[3]....
        /*008c*/ 	.word	0x00003bb0


	//   ....[4]....
        /*0090*/ 	.word	0x00003d40


	//   ....[5]....
        /*0094*/ 	.word	0x00003d80


	//   ....[6]....
        /*0098*/ 	.word	0x00003e80


	//   ....[7]....
        /*009c*/ 	.word	0x00003e90


	//   ....[8]....
        /*00a0*/ 	.word	0x00003ec0


	//   ....[9]....
        /*00a4*/ 	.word	0x00003ed0


	//   ....[10]....
        /*00a8*/ 	.word	0x00004300


	//   ....[11]....
        /*00ac*/ 	.word	0x00004310


	//   ....[12]....
        /*00b0*/ 	.word	0x00004340


	//   ....[13]....
        /*00b4*/ 	.word	0x00004350


	//   ....[14]....
        /*00b8*/ 	.word	0x00004380


	//   ....[15]....
        /*00bc*/ 	.word	0x00004390


	//   ....[16]....
        /*00c0*/ 	.word	0x000043c0


	//   ....[17]....
        /*00c4*/ 	.word	0x000043d0


	//   ....[18]....
        /*00c8*/ 	.word	0x00004400


	//   ....[19]....
        /*00cc*/ 	.word	0x00004410


	//----- nvinfo : EIATTR_VRC_CTA_INIT_COUNT
	.align		4
.L_3713:
        /*00d0*/ 	.byte	0x02, 0x4a
	.zero		1
	.zero		1


	//----- nvinfo : EIATTR_EXIT_INSTR_OFFSETS
	.align		4
        /*00d4*/ 	.byte	0x04, 0x1c
        /*00d6*/ 	.short	(.L_3715 - .L_3714)


	//   ....[0]....
.L_3714:
        /*00d8*/ 	.word	0x000053f0


	//----- nvinfo : EIATTR_MAX_THREADS
	.align		4
.L_3715:
        /*00dc*/ 	.byte	0x04, 0x05
        /*00de*/ 	.short	(.L_3717 - .L_3716)
.L_3716:
        /*00e0*/ 	.word	0x00000080
        /*00e4*/ 	.word	0x00000001
        /*00e8*/ 	.word	0x00000001


	//----- nvinfo : EIATTR_CRS_STACK_SIZE
	.align		4
.L_3717:
        /*00ec*/ 	.byte	0x04, 0x1e
        /*00ee*/ 	.short	(.L_3719 - .L_3718)
.L_3718:
        /*00f0*/ 	.word	0x00000000


	//----- nvinfo : EIATTR_CBANK_PARAM_SIZE
	.align		4
.L_3719:
        /*00f4*/ 	.byte	0x03, 0x19
        /*00f6*/ 	.short	0x0088


	//----- nvinfo : EIATTR_PARAM_CBANK
	.align		4
        /*00f8*/ 	.byte	0x04, 0x0a
        /*00fa*/ 	.short	(.L_3721 - .L_3720)
	.align		4
.L_3720:
        /*00fc*/ 	.word	index@(.nv.constant0._ZN10layer_norm13ln_bwd_kernelINS_13Kernel_traitsI6__halfS2_S2_fjLj14336ELj4ELj1ELj4ELj8ENS_18Kernel_traits_baseILj14336ES2_S2_S2_fjLj128EEEEEEEvNS_9BwdParamsE)
        /*0100*/ 	.short	0x0380
        /*0102*/ 	.short	0x0088


	//----- nvinfo : EIATTR_SW_WAR
	.align		4
.L_3721:
        /*0104*/ 	.byte	0x04, 0x36
        /*0106*/ 	.short	(.L_3723 - .L_3722)
.L_3722:
        /*0108*/ 	.word	0x00000008
.L_3723:


//--------------------- .nv.info._ZN10layer_norm22ln_bwd_finalize_kernelINS_22Kernel_traits_finalizeILj14336EffffjLj1024ELj4ENS_18Kernel_traits_baseILj14336EffffjLj1024EEEEEEEvNS_9BwdParamsE --------------------------
	.section	.nv.info._ZN10layer_norm22ln_bwd_finalize_kernelINS_22Kernel_traits_finalizeILj14336EffffjLj1024ELj4ENS_18Kernel_traits_baseILj14336EffffjLj1024EEEEEEEvNS_9BwdParamsE,"",@"SHT_CUDA_INFO"
	.sectionflags	@""
	.align	4


	//----- nvinfo : EIATTR_CUDA_API_VERSION
	.align		4
        /*0000*/ 	.byte	0x04, 0x37
        /*0002*/ 	.short	(.L_3725 - .L_3724)
.L_3724:
        /*0004*/ 	.word	0x00000082


	//----- nvinfo : EIATTR_KPARAM_INFO
	.align		4
.L_3725:
        /*0008*/ 	.byte	0x04, 0x17
        /*000a*/ 	.short	(.L_3727 - .L_3726)
.L_3726:
        /*000c*/ 	.word	0x00000000
        /*0010*/ 	.short	0x0000
        /*0012*/ 	.short	0x0000
        /*0014*/ 	.byte	0x00, 0xf0, 0x21, 0x02


	//----- nvinfo : EIATTR_SPARSE_MMA_MASK
	.align		4
.L_3727:
        /*0018*/ 	.byte	0x03, 0x50
        /*001a*/ 	.short	0x0000


	//----- nvinfo : EIATTR_MAXREG_COUNT
	.align		4
        /*001c*/ 	.byte	0x03, 0x1b
        /*001e*/ 	.short	0x0040


	//----- nvinfo : EIATTR_NUM_BARRIERS
	.align		4
        /*0020*/ 	.byte	0x02, 0x4c
        /*0022*/ 	.byte	0x01
	.zero		1


	//----- nvinfo : EIATTR_MERCURY_ISA_VERSION
	.align		4
        /*0024*/ 	.byte	0x03, 0x5f
        /*0026*/ 	.short	0x0101


	//----- nvinfo : EIATTR_COOP_GROUP_MASK_REGIDS
	.align		4
        /*0028*/ 	.byte	0x04, 0x29
        /*002a*/ 	.short	(.L_3729 - .L_3728)


	//   ....[0]....
.L_3728:
        /*002c*/ 	.word	0xffffffff


	//   ....[1]....
        /*0030*/ 	.word	0xffffffff


	//   ....[2]....
        /*0034*/ 	.word	0xffffffff


	//   ....[3]....
        /*0038*/ 	.word	0xffffffff


	//   ....[4]....
        /*003c*/ 	.word	0xffffffff


	//   ....[5]....
        /*0040*/ 	.word	0xffffffff


	//   ....[6]....
        /*0044*/ 	.word	0xffffffff


	//   ....[7]....
        /*0048*/ 	.word	0xffffffff


	//   ....[8]....
        /*004c*/ 	.word	0xffffffff


	//   ....[9]....
        /*0050*/ 	.word	0xffffffff


	//----- nvinfo : EIATTR_COOP_GROUP_INSTR_OFFSETS
	.align		4
.L_3729:
        /*0054*/ 	.byte	0x04, 0x28
        /*0056*/ 	.short	(.L_3731 - .L_3730)


	//   ....[0]....
.L_3730:
        /*0058*/ 	.word	0x00001270


	//   ....[1]....
        /*005c*/ 	.word	0x00001280


	//   ....[2]....
        /*0060*/ 	.word	0x000012b0


	//   ....[3]....
        /*0064*/ 	.word	0x000012c0


	//   ....[4]....
        /*0068*/ 	.word	0x000012f0


	//   ....[5]....
        /*006c*/ 	.word	0x00001300


	//   ....[6]....
        /*0070*/ 	.word	0x00001330


	//   ....[7]....
        /*0074*/ 	.word	0x00001340


	//   ....[8]....
        /*0078*/ 	.word	0x00001370


	//   ....[9]....
        /*007c*/ 	.word	0x00001380


	//----- nvinfo : EIATTR_VRC_CTA_INIT_COUNT
	.align		4
.L_3731:
        /*0080*/ 	.byte	0x02, 0x4a
	.zero		1
	.zero		1


	//----- nvinfo : EIATTR_EXIT_INSTR_OFFSETS
	.align		4
        /*0084*/ 	.byte	0x04, 0x1c
        /*0086*/ 	.short	(.L_3733 - .L_3732)


	//   ....[0]....
.L_3732:
        /*0088*/ 	.word	0x00000060


	//   ....[1]....
        /*008c*/ 	.word	0x000013e0


	//   ....[2]....
        /*0090*/ 	.word	0x00001490


	//----- nvinfo : EIATTR_MAX_THREADS
	.align		4
.L_3733:
        /*0094*/ 	.byte	0x04, 0x05
        /*0096*/ 	.short	(.L_3735 - .L_3734)
.L_3734:
        /*0098*/ 	.word	0x00000400
        /*009c*/ 	.word	0x00000001
        /*00a0*/ 	.word	0x00000001


	//----- nvinfo : EIATTR_CRS_STACK_SIZE
	.align		4
.L_3735:
        /*00a4*/ 	.byte	0x04, 0x1e
        /*00a6*/ 	.short	(.L_3737 - .L_3736)
.L_3736:
        /*00a8*/ 	.word	0x00000000


	//----- nvinfo : EIATTR_CBANK_PARAM_SIZE
	.align		4
.L_3737:
        /*00ac*/ 	.byte	0x03, 0x19
        /*00ae*/ 	.short	0x0088


	//----- nvinfo : EIATTR_PARAM_CBANK
	.align		4
        /*00b0*/ 	.byte	0x04, 0x0a
        /*00b2*/ 	.short	(.L_3739 - .L_3738)
	.align		4
.L_3738:
        /*00b4*/ 	.word	index@(.nv.constant0._ZN10layer_norm22ln_bwd_finalize_kernelINS_22Kernel_traits_finalizeILj14336EffffjLj1024ELj4ENS_18Kernel_traits_baseILj14336EffffjLj1024EEEEEEEvNS_9BwdParamsE)
        /*00b8*/ 	.short	0x0380
        /*00ba*/ 	.short	0x0088


	//----- nvinfo : EIATTR_SW_WAR
	.align		4
.L_3739:
        /*00bc*/ 	.byte	0x04, 0x36
        /*00be*/ 	.short	(.L_3741 - .L_3740)
.L_3740:
        /*00c0*/ 	.word	0x00000008
.L_3741:


//--------------------- .nv.info._ZN10layer_norm13ln_bwd_kernelINS_13Kernel_traitsIffffjLj14336ELj4ELj1ELj4ELj8ENS_18Kernel_traits_baseILj14336EffffjLj128EEEEEEEvNS_9BwdParamsE --------------------------
	.section	.nv.info._ZN10layer_norm13ln_bwd_kernelINS_13Kernel_traitsIffffjLj14336ELj4ELj1ELj4ELj8ENS_18Kernel_traits_baseILj14336EffffjLj128EEEEEEEvNS_9BwdParamsE,"",@"SHT_CUDA_INFO"
	.sectionflags	@""
	.align	4


	//----- nvinfo : EIATTR_CUDA_API_VERSION
	.align		4
        /*0000*/ 	.byte	0x04, 0x37
        /*0002*/ 	.short	(.L_3743 - .L_3742)
.L_3742:
        /*0004*/ 	.word	0x00000082


	//----- nvinfo : EIATTR_KPARAM_INFO
	.align		4
.L_3743:
        /*0008*/ 	.byte	0x04, 0x17
        /*000a*/ 	.short	(.L_3745 - .L_3744)
.L_3744:
        /*000c*/ 	.word	0x00000000
        /*0010*/ 	.short	0x0000
        /*0012*/ 	.short	0x0000
        /*0014*/ 	.byte	0x00, 0xf0, 0x21, 0x02


	//----- nvinfo : EIATTR_SPARSE_MMA_MASK
	.align		4
.L_3745:
        /*0018*/ 	.byte	0x03, 0x50
        /*001a*/ 	.short	0x0000


	//----- nvinfo : EIATTR_MAXREG_COUNT
	.align		4
        /*001c*/ 	.byte	0x03, 0x1b
        /*001e*/ 	.short	0x00ff


	//----- nvinfo : EIATTR_NUM_BARRIERS
	.align		4
        /*0020*/ 	.byte	0x02, 0x4c
        /*0022*/ 	.byte	0x01
	.zero		1


	//----- nvinfo : EIATTR_MERCURY_ISA_VERSION
	.align		4
        /*0024*/ 	.byte	0x03, 0x5f
        /*0026*/ 	.short	0x0101


	//----- nvinfo : EIATTR_COOP_GROUP_MASK_REGIDS
	.align		4
        /*0028*/ 	.byte	0x04, 0x29
        /*002a*/ 	.short	(.L_3747 - .L_3746)


	//   ....[0]....
.L_3746:
        /*002c*/ 	.word	0xffffffff


	//   ....[1]....
        /*0030*/ 	.word	0xffffffff


	//   ....[2]....
        /*0034*/ 	.word	0xffffffff


	//   ....[3]....
        /*0038*/ 	.word	0xffffffff


	//   ....[4]....
        /*003c*/ 	.word	0xffffffff


	//   ....[5]....
        /*0040*/ 	.word	0xffffffff


	//   ....[6]....
        /*0044*/ 	.word	0xffffffff


	//   ....[7]....
        /*0048*/ 	.word	0xffffffff


	//   ....[8]....
        /*004c*/ 	.word	0xffffffff


	//   ....[9]....
        /*0050*/ 	.word	0xffffffff


	//   ....[10]....
        /*0054*/ 	.word	0xffffffff


	//   ....[11]....
        /*0058*/ 	.word	0xffffffff


	//   ....[12]....
        /*005c*/ 	.word	0xffffffff


	//   ....[13]....
        /*0060*/ 	.word	0xffffffff


	//   ....[14]....
        /*0064*/ 	.word	0xffffffff


	//   ....[15]....
        /*0068*/ 	.word	0xffffffff


	//   ....[16]....
        /*006c*/ 	.word	0xffffffff


	//   ....[17]....
        /*0070*/ 	.word	0xffffffff


	//   ....[18]....
        /*0074*/ 	.word	0xffffffff


	//   ....[19]....
        /*0078*/ 	.word	0xffffffff


	//----- nvinfo : EIATTR_COOP_GROUP_INSTR_OFFSETS
	.align		4
.L_3747:
        /*007c*/ 	.byte	0x04, 0x28
        /*007e*/ 	.short	(.L_3749 - .L_3748)


	//   ....[0]....
.L_3748:
        /*0080*/ 	.word	0x000024f0


	//   ....[1]....
        /*0084*/ 	.word	0x00002530


	//   ....[2]....
        /*0088*/ 	.word	0x000026c0


	//   ....[3]....
        /*008c*/ 	.word	0x00002700


	//   ....[4]....
        /*0090*/ 	.word	0x00002890


	//   ....[5]....
        /*0094*/ 	.word	0x000028d0


	//   ....[6]....
        /*0098*/ 	.word	0x000029a0


	//   ....[7]....
        /*009c*/ 	.word	0x000029b0


	//   ....[8]....
        /*00a0*/ 	.word	0x000029e0


	//   ....[9]....
        /*00a4*/ 	.word	0x000029f0


	//   ....[10]....
        /*00a8*/ 	.word	0x00003000


	//   ....[11]....
        /*00ac*/ 	.word	0x00003010


	//   ....[12]....
        /*00b0*/ 	.word	0x00003040


	//   ....[13]....
        /*00b4*/ 	.word	0x00003050


	//   ....[14]....
        /*00b8*/ 	.word	0x00003080


	//   ....[15]....
        /*00bc*/ 	.word	0x00003090


	//   ....[16]....
        /*00c0*/ 	.word	0x000030c0


	//   ....[17]....
        /*00c4*/ 	.word	0x000030d0


	//   ....[18]....
        /*00c8*/ 	.word	0x00003100


	//   ....[19]....
        /*00cc*/ 	.word	0x00003110


	//----- nvinfo : EIATTR_VRC_CTA_INIT_COUNT
	.align		4
.L_3749:
        /*00d0*/ 	.byte	0x02, 0x4a
	.zero		1
	.zero		1


	//----- nvinfo : EIATTR_EXIT_INSTR_OFFSETS
	.align		4
        /*00d4*/ 	.byte	0x04, 0x1c
        /*00d6*/ 	.short	(.L_3751 - .L_3750)


	//   ....[0]....
.L_3750:
        /*00d8*/ 	.word	0x00004050


	//----- nvinfo : EIATTR_MAX_THREADS
	.align		4
.L_3751:
        /*00dc*/ 	.byte	0x04, 0x05
        /*00de*/ 	.short	(.L_3753 - .L_3752)
.L_3752:
        /*00e0*/ 	.word	0x00000080
        /*00e4*/ 	.word	0x00000001
        /*00e8*/ 	.word	0x00000001


	//----- nvinfo : EIATTR_CRS_STACK_SIZE
	.align		4
.L_3753:
        /*00ec*/ 	.byte	0x04, 0x1e
        /*00ee*/ 	.short	(.L_3755 - .L_3754)
.L_3754:
        /*00f0*/ 	.word	0x00000000


	//----- nvinfo : EIATTR_CBANK_PARAM_SIZE
	.align		4
.L_3755:
        /*00f4*/ 	.byte	0x03, 0x19
        /*00f6*/ 	.short	0x0088


	//----- nvinfo : EIATTR_PARAM_CBANK
	.align		4
        /*00f8*/ 	.byte	0x04, 0x0a
        /*00fa*/ 	.short	(.L_3757 - .L_3756)
	.align		4
.L_3756:
        /*00fc*/ 	.word	index@(.nv.constant0._ZN10layer_norm13ln_bwd_kernelINS_13Kernel_traitsIffffjLj14336ELj4ELj1ELj4ELj8ENS_18Kernel_traits_baseILj14336EffffjLj128EEEEEEEvNS_9BwdParamsE)
        /*0100*/ 	.short	0x0380
        /*0102*/ 	.short	0x0088


	//----- nvinfo : EIATTR_SW_WAR
	.align		4
.L_3757:
        /*0104*/ 	.byte	0x04, 0x36
        /*0106*/ 	.short	(.L_3759 - .L_3758)
.L_3758:
        /*0108*/ 	.word	0x00000008
.L_3759:


//--------------------- .nv.info._ZN10layer_norm22ln_bwd_finalize_kernelINS_22Kernel_traits_finalizeILj12800E13__nv_bfloat16fS2_fjLj1024ELj4ENS_18Kernel_traits_baseILj12800ES2_fS2_fjLj1024EEEEEEEvNS_9BwdParamsE --------------------------
	.section	.nv.info._ZN10layer_norm22ln_bwd_finalize_kernelINS_22Kernel_traits_finalizeILj12800E13__nv_bfloat16fS2_fjLj1024ELj4ENS_18Kernel_traits_baseILj12800ES2_fS2_fjLj1024EEEEEEEvNS_9BwdParamsE,"",@"SHT_CUDA_INFO"
	.sectionflags	@""
	.align	4


	//----- nvinfo : EIATTR_CUDA_API_VERSION
	.align		4
        /*0000*/ 	.byte	0x04, 0x37
        /*0002*/ 	.short	(.L_3761 - .L_3760)
.L_3760:
        /*0004*/ 	.word	0x00000082


	//----- nvinfo : EIATTR_KPARAM_INFO
	.align		4
.L_3761:
        /*0008*/ 	.byte	0x04, 0x17
        /*000a*/ 	.short	(.L_3763 - .L_3762)
.L_3762:
        /*000c*/ 	.word	0x00000000
        /*0010*/ 	.short	0x0000
        /*0012*/ 	.short	0x0000
        /*0014*/ 	.byte	0x00, 0xf0, 0x21, 0x02


	//----- nvinfo : EIATTR_SPARSE_MMA_MASK
	.align		4
.L_3763:
        /*0018*/ 	.byte	0x03, 0x50
        /*001a*/ 	.short	0x0000


	//----- nvinfo : EIATTR_MAXREG_COUNT
	.align		4
        /*001c*/ 	.byte	0x03, 0x1b
        /*001e*/ 	.short	0x0040


	//----- nvinfo : EIATTR_NUM_BARRIERS
	.align		4
        /*0020*/ 	.byte	0x02, 0x4c
        /*0022*/ 	.byte	0x01
	.zero		1


	//----- nvinfo : EIATTR_MERCURY_ISA_VERSION
	.align		4
        /*0024*/ 	.byte	0x03, 0x5f
        /*0026*/ 	.short	0x0101


	//----- nvinfo : EIATTR_COOP_GROUP_MASK_REGIDS
	.align		4
        /*0028*/ 	.byte	0x04, 0x29
        /*002a*/ 	.short	(.L_3765 - .L_3764)


	//   ....[0]....
.L_3764:
        /*002c*/ 	.word	0xffffffff


	//   ....[1]....
        /*0030*/ 	.word	0xffffffff


	//   ....[2]....
        /*0034*/ 	.word	0xffffffff


	//   ....[3]....
        /*0038*/ 	.word	0xffffffff


	//   ....[4]....
        /*003c*/ 	.word	0xffffffff


	//   ....[5]....
        /*0040*/ 	.word	0xffffffff


	//   ....[6]....
        /*0044*/ 	.word	0xffffffff


	//   ....[7]....
        /*0048*/ 	.word	0xffffffff


	//   ....[8]....
        /*004c*/ 	.word	0xffffffff


	//   ....[9]....
        /*0050*/ 	.word	0xffffffff


	//----- nvinfo : EIATTR_COOP_GROUP_INSTR_OFFSETS
	.align		4
.L_3765:
        /*0054*/ 	.byte	0x04, 0x28
        /*0056*/ 	.short	(.L_3767 - .L_3766)


	//   ....[0]....
.L_3766:
        /*0058*/ 	.word	0x00001270


	//   ....[1]....
        /*005c*/ 	.word	0x00001280


	//   ....[2]....
        /*0060*/ 	.word	0x000012b0


	//   ....[3]....
        /*0064*/ 	.word	0x000012c0


	//   ....[4]....
        /*0068*/ 	.word	0x000012f0


	//   ....[5]....
        /*006c*/ 	.word	0x00001300


	//   ....[6]....
        /*0070*/ 	.word	0x00001330


	//   ....[7]....
        /*0074*/ 	.word	0x00001340


	//   ....[8]....
        /*0078*/ 	.word	0x00001370


	//   ....[9]....
        /*007c*/ 	.word	0x00001380


	//----- nvinfo : EIATTR_VRC_CTA_INIT_COUNT
	.align		4
.L_3767:
        /*0080*/ 	.byte	0x02, 0x4a
	.zero		1
	.zero		1


	//----- nvinfo : EIATTR_EXIT_INSTR_OFFSETS
	.align		4
        /*0084*/ 	.byte	0x04, 0x1c
        /*0086*/ 	.short	(.L_3769 - .L_3768)


	//   ....[0]....
.L_3768:
        /*0088*/ 	.word	0x00000060


	//   ....[1]....
        /*008c*/ 	.word	0x000013e0


	//   ....[2]....
        /*0090*/ 	.word	0x000014b0


	//----- nvinfo : EIATTR_MAX_THREADS
	.align		4
.L_3769:
        /*0094*/ 	.byte	0x04, 0x05
        /*0096*/ 	.short	(.L_3771 - .L_3770)
.L_3770:
        /*0098*/ 	.word	0x00000400
        /*009c*/ 	.word	0x00000001
        /*00a0*/ 	.word	0x00000001


	//----- nvinfo : EIATTR_CRS_STACK_SIZE
	.align		4
.L_3771:
        /*00a4*/ 	.byte	0x04, 0x1e
        /*00a6*/ 	.short	(.L_3773 - .L_3772)
.L_3772:
        /*00a8*/ 	.word	0x00000000


	//----- nvinfo : EIATTR_CBANK_PARAM_SIZE
	.align		4
.L_3773:
        /*00ac*/ 	.byte	0x03, 0x19
        /*00ae*/ 	.short	0x0088


	//----- nvinfo : EIATTR_PARAM_CBANK
	.align		4
        /*00b0*/ 	.byte	0x04, 0x0a
        /*00b2*/ 	.short	(.L_3775 - .L_3774)
	.align		4
.L_3774:
        /*00b4*/ 	.word	index@(.nv.constant0._ZN10layer_norm22ln_bwd_finalize_kernelINS_22Kernel_traits_finalizeILj12800E13__nv_bfloat16fS2_fjLj1024ELj4ENS_18Kernel_traits_baseILj12800ES2_fS2_fjLj1024EEEEEEEvNS_9BwdParamsE)
        /*00b8*/ 	.short	0x0380
        /*00ba*/ 	.short	0x0088


	//----- nvinfo : EIATTR_SW_WAR
	.align		4
.L_3775:
        /*00bc*/ 	.byte	0x04, 0x36
        /*00be*/ 	.short	(.L_3777 - .L_3776)
.L_3776:
        /*00c0*/ 	.word	0x00000008
.L_3777:


//--------------------- .nv.info._ZN10layer_norm13ln_bwd_kernelINS_13Kernel_traitsI13__nv_bfloat16fS2_fjLj12800ELj5ELj1ELj4ELj16ENS_18Kernel_traits_baseILj12800ES2_fS2_fjLj128EEEEEEEvNS_9BwdParamsE --------------------------
	.section	.nv.info._ZN10layer_norm13ln_bwd_kernelINS_13Kernel_traitsI13__nv_bfloat16fS2_fjLj12800ELj5ELj1ELj4ELj16ENS_18Kernel_traits_baseILj12800ES2_fS2_fjLj128EEEEEEEvNS_9BwdParamsE,"",@"SHT_CUDA_INFO"
	.sectionflags	@""
	.align	4


	//----- nvinfo : EIATTR_CUDA_API_VERSION
	.align		4
        /*0000*/ 	.byte	0x04, 0x37
        /*0002*/ 	.short	(.L_3779 - .L_3778)
.L_3778:
        /*0004*/ 	.word	0x00000082


	//----- nvinfo : EIATTR_KPARAM_INFO
	.align		4
.L_3779:
        /*0008*/ 	.byte	0x04, 0x17
        /*000a*/ 	.short	(.L_3781 - .L_3780)
.L_3780:
        /*000c*/ 	.word	0x00000000
        /*0010*/ 	.short	0x0000
        /*0012*/ 	.short	0x0000
        /*0014*/ 	.byte	0x00, 0xf0, 0x21, 0x02


	//----- nvinfo : EIATTR_SPARSE_MMA_MASK
	.align		4
.L_3781:
        /*0018*/ 	.byte	0x03, 0x50
        /*001a*/ 	.short	0x0000


	//----- nvinfo : EIATTR_MAXREG_COUNT
	.align		4
        /*001c*/ 	.byte	0x03, 0x1b
        /*001e*/ 	.short	0x00ff


	//----- nvinfo : EIATTR_NUM_BARRIERS
	.align		4
        /*0020*/ 	.byte	0x02, 0x4c
        /*0022*/ 	.byte	0x01
	.zero		1


	//----- nvinfo : EIATTR_MERCURY_ISA_VERSION
	.align		4
        /*0024*/ 	.byte	0x03, 0x5f
        /*0026*/ 	.short	0x0101


	//----- nvinfo : EIATTR_COOP_GROUP_MASK_REGIDS
	.align		4
        /*0028*/ 	.byte	0x04, 0x29
        /*002a*/ 	.short	(.L_3783 - .L_3782)


	//   ....[0]....
.L_3782:
        /*002c*/ 	.word	0xffffffff


	//   ....[1]....
        /*0030*/ 	.word	0xffffffff


	//   ....[2]....
        /*0034*/ 	.word	0xffffffff


	//   ....[3]....
        /*0038*/ 	.word	0xffffffff


	//   ....[4]....
        /*003c*/ 	.word	0xffffffff


	//   ....[5]....
        /*0040*/ 	.word	0xffffffff


	//   ....[6]....
        /*0044*/ 	.word	0xffffffff


	//   ....[7]....
        /*0048*/ 	.word	0xffffffff


	//   ....[8]....
        /*004c*/ 	.word	0xffffffff


	//   ....[9]....
        /*0050*/ 	.word	0xffffffff


	//   ....[10]....
        /*0054*/ 	.word	0xffffffff


	//   ....[11]....
        /*0058*/ 	.word	0xffffffff


	//   ....[12]....
        /*005c*/ 	.word	0xffffffff


	//   ....[13]....
        /*0060*/ 	.word	0xffffffff


	//   ....[14]....
        /*0064*/ 	.word	0xffffffff


	//   ....[15]....
        /*0068*/ 	.word	0xffffffff


	//   ....[16]....
        /*006c*/ 	.word	0xffffffff


	//   ....[17]....
        /*0070*/ 	.word	0xffffffff


	//   ....[18]....
        /*0074*/ 	.word	0xffffffff


	//   ....[19]....
        /*0078*/ 	.word	0xffffffff


	//----- nvinfo : EIATTR_COOP_GROUP_INSTR_OFFSETS
	.align		4
.L_3783:
        /*007c*/ 	.byte	0x04, 0x28
        /*007e*/ 	.short	(.L_3785 - .L_3784)


	//   ....[0]....
.L_3784:
        /*0080*/ 	.word	0x00002520


	//   ....[1]....
        /*0084*/ 	.word	0x00002560


	//   ....[2]....
        /*0088*/ 	.word	0x00002670


	//   ....[3]....
        /*008c*/ 	.word	0x00002690


	//   ....[4]....
        /*0090*/ 	.word	0x000026f0


	//   ....[5]....
        /*0094*/ 	.word	0x00002700


	//   ....[6]....
        /*0098*/ 	.word	0x00002750


	//   ....[7]....
        /*009c*/ 	.word	0x00002760


	//   ....[8]....
        /*00a0*/ 	.word	0x00002790


	//   ....[9]....
        /*00a4*/ 	.word	0x000027a0


	//   ....[10]....
        /*00a8*/ 	.word	0x00002e50


	//   ....[11]....
        /*00ac*/ 	.word	0x00002e60


	//   ....[12]....
        /*00b0*/ 	.word	0x00002e90


	//   ....[13]....
        /*00b4*/ 	.word	0x00002ea0


	//   ....[14]....
        /*00b8*/ 	.word	0x00002ed0


	//   ....[15]....
        /*00bc*/ 	.word	0x00002ee0


	//   ....[16]....
        /*00c0*/ 	.word	0x00002f10


	//   ....[17]....
        /*00c4*/ 	.word	0x00002f20


	//   ....[18]....
        /*00c8*/ 	.word	0x00002f50


	//   ....[19]....
        /*00cc*/ 	.word	0x00002f60


	//----- nvinfo : EIATTR_VRC_CTA_INIT_COUNT
	.align		4
.L_3785:
        /*00d0*/ 	.byte	0x02, 0x4a
	.zero		1
	.zero		1


	//----- nvinfo : EIATTR_EXIT_INSTR_OFFSETS
	.align		4
        /*00d4*/ 	.byte	0x04, 0x1c
        /*00d6*/ 	.short	(.L_3787 - .L_3786)


	//   ....[0]....
.L_3786:
        /*00d8*/ 	.word	0x00003870


	//----- nvinfo : EIATTR_MAX_THREADS
	.align		4
.L_3787:
        /*00dc*/ 	.byte	0x04, 0x05
        /*00de*/ 	.short	(.L_3789 - .L_3788)
.L_3788:
        /*00e0*/ 	.word	0x00000080
        /*00e4*/ 	.word	0x00000001
        /*00e8*/ 	.word	0x00000001


	//----- nvinfo : EIATTR_CRS_STACK_SIZE
	.align		4
.L_3789:
        /*00ec*/ 	.byte	0x04, 0x1e
        /*00ee*/ 	.short	(.L_3791 - .L_3790)
.L_3790:
        /*00f0*/ 	.word	0x00000000


	//----- nvinfo : EIATTR_CBANK_PARAM_SIZE
	.align		4
.L_3791:
        /*00f4*/ 	.byte	0x03, 0x19
        /*00f6*/ 	.short	0x0088


	//----- nvinfo : EIATTR_PARAM_CBANK
	.align		4
        /*00f8*/ 	.byte	0x04, 0x0a
        /*00fa*/ 	.short	(.L_3793 - .L_3792)
	.align		4
.L_3792:
        /*00fc*/ 	.word	index@(.nv.constant0._ZN10layer_norm13ln_bwd_kernelINS_13Kernel_traitsI13__nv_bfloat16fS2_fjLj12800ELj5ELj1ELj4ELj16ENS_18Kernel_traits_baseILj12800ES2_fS2_fjLj128EEEEEEEvNS_9BwdParamsE)
        /*0100*/ 	.short	0x0380
        /*0102*/ 	.short	0x0088


	//----- nvinfo : EIATTR_SW_WAR
	.align		4
.L_3793:
        /*0104*/ 	.byte	0x04, 0x36
        /*0106*/ 	.short	(.L_3795 - .L_3794)
.L_3794:
        /*0108*/ 	.word	0x00000008
.L_3795:


//--------------------- .nv.info._ZN10layer_norm22ln_bwd_finalize_kernelINS_22Kernel_traits_finalizeILj12800E13__nv_bfloat16S2_S2_fjLj1024ELj4ENS_18Kernel_traits_baseILj12800ES2_S2_S2_fjLj1024EEEEEEEvNS_9BwdParamsE --------------------------
	.section	.nv.info._ZN10layer_norm22ln_bwd_finalize_kernelINS_22Kernel_traits_finalizeILj12800E13__nv_bfloat16S2_S2_fjLj1024ELj4ENS_18Kernel_traits_baseILj12800ES2_S2_S2_fjLj1024EEEEEEEvNS_9BwdParamsE,"",@"SHT_CUDA_INFO"
	.sectionflags	@""
	.align	4


	//----- nvinfo : EIATTR_CUDA_API_VERSION
	.align		4
        /*0000*/ 	.byte	0x04, 0x37
        /*0002*/ 	.short	(.L_3797 - .L_3796)
.L_3796:
        /*0004*/ 	.word	0x00000082


	//----- nvinfo : EIATTR_KPARAM_INFO
	.align		4
.L_3797:
        /*0008*/ 	.byte	0x04, 0x17
        /*000a*/ 	.short	(.L_3799 - .L_3798)
.L_3798:
        /*000c*/ 	.word	0x00000000
        /*0010*/ 	.short	0x0000
        /*0012*/ 	.short	0x0000
        /*0014*/ 	.byte	0x00, 0xf0, 0x21, 0x02


	//----- nvinfo : EIATTR_SPARSE_MMA_MASK
	.align		4
.L_3799:
        /*0018*/ 	.byte	0x03, 0x50
        /*001a*/ 	.short	0x0000


	//----- nvinfo : EIATTR_MAXREG_COUNT
	.align		4
        /*001c*/ 	.byte	0x03, 0x1b
        /*001e*/ 	.short	0x0040


	//----- nvinfo : EIATTR_NUM_BARRIERS
	.align		4
        /*0020*/ 	.byte	0x02, 0x4c
        /*0022*/ 	.byte	0x01
	.zero		1


	//----- nvinfo : EIATTR_MERCURY_ISA_VERSION
	.align		4
        /*0024*/ 	.byte	0x03, 0x5f
        /*0026*/ 	.short	0x0101


	//----- nvinfo : EIATTR_COOP_GROUP_MASK_REGIDS
	.align		4
        /*0028*/ 	.byte	0x04, 0x29
        /*002a*/ 	.short	(.L_3801 - .L_3800)


	//   ....[0]....
.L_3800:
        /*002c*/ 	.word	0xffffffff


	//   ....[1]....
        /*0030*/ 	.word	0xffffffff


	//   ....[2]....
        /*0034*/ 	.word	0xffffffff


	//   ....[3]....
        /*0038*/ 	.word	0xffffffff


	//   ....[4]....
        /*003c*/ 	.word	0xffffffff


	//   ....[5]....
        /*0040*/ 	.word	0xffffffff


	//   ....[6]....
        /*0044*/ 	.word	0xffffffff


	//   ....[7]....
        /*0048*/ 	.word	0xffffffff


	//   ....[8]....
        /*004c*/ 	.word	0xffffffff


	//   ....[9]....
        /*0050*/ 	.word	0xffffffff


	//----- nvinfo : EIATTR_COOP_GROUP_INSTR_OFFSETS
	.align		4
.L_3801:
        /*0054*/ 	.byte	0x04, 0x28
        /*0056*/ 	.short	(.L_3803 - .L_3802)


	//   ....[0]....
.L_3802:
        /*0058*/ 	.word	0x00001270


	//   ....[1]....
        /*005c*/ 	.word	0x00001280


	//   ....[2]....
        /*0060*/ 	.word	0x000012b0


	//   ....[3]....
        /*0064*/ 	.word	0x000012c0


	//   ....[4]....
        /*0068*/ 	.word	0x000012f0


	//   ....[5]....
        /*006c*/ 	.word	0x00001300


	//   ....[6]....
        /*0070*/ 	.word	0x00001330


	//   ....[7]....
        /*0074*/ 	.word	0x00001340


	//   ....[8]....
        /*0078*/ 	.word	0x00001370


	//   ....[9]....
        /*007c*/ 	.word	0x00001380


	//----- nvinfo : EIATTR_VRC_CTA_INIT_COUNT
	.align		4
.L_3803:
        /*0080*/ 	.byte	0x02, 0x4a
	.zero		1
	.zero		1


	//----- nvinfo : EIATTR_EXIT_INSTR_OFFSETS
	.align		4
        /*0084*/ 	.byte	0x04, 0x1c
        /*0086*/ 	.short	(.L_3805 - .L_3804)


	//   ....[0]....
.L_3804:
        /*0088*/ 	.word	0x00000060


	//   ....[1]....
        /*008c*/ 	.word	0x000013e0


	//   ....[2]....
        /*0090*/ 	.word	0x000014b0


	//----- nvinfo : EIATTR_MAX_THREADS
	.align		4
.L_3805:
        /*0094*/ 	.byte	0x04, 0x05
        /*0096*/ 	.short	(.L_3807 - .L_3806)
.L_3806:
        /*0098*/ 	.word	0x00000400
        /*009c*/ 	.word	0x00000001
        /*00a0*/ 	.word	0x00000001


	//----- nvinfo : EIATTR_CRS_STACK_SIZE
	.align		4
.L_3807:
        /*00a4*/ 	.byte	0x04, 0x1e
        /*00a6*/ 	.short	(.L_3809 - .L_3808)
.L_3808:
        /*00a8*/ 	.word	0x00000000


	//----- nvinfo : EIATTR_CBANK_PARAM_SIZE
	.align		4
.L_3809:
        /*00ac*/ 	.byte	0x03, 0x19
        /*00ae*/ 	.short	0x0088


	//----- nvinfo : EIATTR_PARAM_CBANK
	.align		4
        /*00b0*/ 	.byte	0x04, 0x0a
        /*00b2*/ 	.short	(.L_3811 - .L_3810)
	.align		4
.L_3810:
        /*00b4*/ 	.word	index@(.nv.constant0._ZN10layer_norm22ln_bwd_finalize_kernelINS_22Kernel_traits_finalizeILj12800E13__nv_bfloat16S2_S2_fjLj1024ELj4ENS_18Kernel_traits_baseILj12800ES2_S2_S2_fjLj1024EEEEEEEvNS_9BwdParamsE)
        /*00b8*/ 	.short	0x0380
        /*00ba*/ 	.short	0x0088


	//----- nvinfo : EIATTR_SW_WAR
	.align		4
.L_3811:
        /*00bc*/ 	.byte	0x04, 0x36
        /*00be*/ 	.short	(.L_3813 - .L_3812)
.L_3812:
        /*00c0*/ 	.word	0x00000008
.L_3813:


//--------------------- .nv.info._ZN10layer_norm13ln_bwd_kernelINS_13Kernel_traitsI13__nv_bfloat16S2_S2_fjLj12800ELj5ELj1ELj4ELj8ENS_18Kernel_traits_baseILj12800ES2_S2_S2_fjLj128EEEEEEEvNS_9BwdParamsE --------------------------
	.section	.nv.info._ZN10layer_norm13ln_bwd_kernelINS_13Kernel_traitsI13__nv_bfloat16S2_S2_fjLj12800ELj5ELj1ELj4ELj8ENS_18Kernel_traits_baseILj12800ES2_S2_S2_fjLj128EEEEEEEvNS_9BwdParamsE,"",@"SHT_CUDA_INFO"
	.sectionflags	@""
	.align	4


	//----- nvinfo : EIATTR_CUDA_API_VERSION
	.align		4
        /*0000*/ 	.byte	0x04, 0x37
        /*0002*/ 	.short	(.L_3815 - .L_3814)
.L_3814:
        /*0004*/ 	.word	0x00000082


	//----- nvinfo : EIATTR_KPARAM_INFO
	.align		4
.L_3815:
        /*0008*/ 	.byte	0x04, 0x17
        /*000a*/ 	.short	(.L_3817 - .L_3816)
.L_3816:
        /*000c*/ 	.word	0x00000000
        /*0010*/ 	.short	0x0000
        /*0012*/ 	.short	0x0000
        /*0014*/ 	.byte	0x00, 0xf0, 0x21, 0x02


	//----- nvinfo : EIATTR_SPARSE_MMA_MASK
	.align		4
.L_3817:
        /*0018*/ 	.byte	0x03, 0x50
        /*001a*/ 	.short	0x0000


	//----- nvinfo : EIATTR_MAXREG_COUNT
	.align		4
        /*001c*/ 	.byte	0x03, 0x1b
        /*001e*/ 	.short	0x00ff


	//----- nvinfo : EIATTR_NUM_BARRIERS
	.align		4
        /*0020*/ 	.byte	0x02, 0x4c
        /*0022*/ 	.byte	0x01
	.zero		1


	//----- nvinfo : EIATTR_MERCURY_ISA_VERSION
	.align		4
        /*0024*/ 	.byte	0x03, 0x5f
        /*0026*/ 	.short	0x0101


	//----- nvinfo : EIATTR_COOP_GROUP_MASK_REGIDS
	.align		4
        /*0028*/ 	.byte	0x04, 0x29
        /*002a*/ 	.short	(.L_3819 - .L_3818)


	//   ....[0]....
.L_3818:
        /*002c*/ 	.word	0xffffffff


	//   ....[1]....
        /*0030*/ 	.word	0xffffffff


	//   ....[2]....
        /*0034*/ 	.word	0xffffffff


	//   ....[3]....
        /*0038*/ 	.word	0xffffffff


	//   ....[4]....
        /*003c*/ 	.word	0xffffffff


	//   ....[5]....
        /*0040*/ 	.word	0xffffffff


	//   ....[6]....
        /*0044*/ 	.word	0xffffffff


	//   ....[7]....
        /*0048*/ 	.word	0xffffffff


	//   ....[8]....
        /*004c*/ 	.word	0xffffffff


	//   ....[9]....
        /*0050*/ 	.word	0xffffffff


	//   ....[10]....
        /*0054*/ 	.word	0xffffffff


	//   ....[11]....
        /*0058*/ 	.word	0xffffffff


	//   ....[12]....
        /*005c*/ 	.word	0xffffffff


	//   ....[13]....
        /*0060*/ 	.word	0xffffffff


	//   ....[14]....
        /*0064*/ 	.word	0xffffffff


	//   ....[15]....
        /*0068*/ 	.word	0xffffffff


	//   ....[16]....
        /*006c*/ 	.word	0xffffffff


	//   ....[17]....
        /*0070*/ 	.word	0xffffffff


	//   ....[18]....
        /*0074*/ 	.word	0xffffffff


	//   ....[19]....
        /*0078*/ 	.word	0xffffffff


	//----- nvinfo : EIATTR_COOP_GROUP_INSTR_OFFSETS
	.align		4
.L_3819:
        /*007c*/ 	.byte	0x04, 0x28
        /*007e*/ 	.short	(.L_3821 - .L_3820)


	//   ....[0]....
.L_3820:
        /*0080*/ 	.word	0x00002a30


	//   ....[1]....
        /*0084*/ 	.word	0x00002a70


	//   ....[2]....
        /*0088*/ 	.word	0x00002b80


	//   ....[3]....
        /*008c*/ 	.word	0x00002ba0


	//   ....[4]....
        /*0090*/ 	.word	0x00002be0


	//   ....[5]....
        /*0094*/ 	.word	0x00002c10


	//   ....[6]....
        /*0098*/ 	.word	0x00002c50


	//   ....[7]....
        /*009c*/ 	.word	0x00002c60


	//   ....[8]....
        /*00a0*/ 	.word	0x00002c90


	//   ....[9]....
        /*00a4*/ 	.word	0x00002ca0


	//   ....[10]....
        /*00a8*/ 	.word	0x00003340


	//   ....[11]....
        /*00ac*/ 	.word	0x00003350


	//   ....[12]....
        /*00b0*/ 	.word	0x00003380


	//   ....[13]....
        /*00b4*/ 	.word	0x00003390


	//   ....[14]....
        /*00b8*/ 	.word	0x000033c0


	//   ....[15]....
        /*00bc*/ 	.word	0x000033d0


	//   ....[16]....
        /*00c0*/ 	.word	0x00003400


	//   ....[17]....
        /*00c4*/ 	.word	0x00003410


	//   ....[18]....
        /*00c8*/ 	.word	0x00003440


	//   ....[19]....
        /*00cc*/ 	.word	0x00003450


	//----- nvinfo : EIATTR_VRC_CTA_INIT_COUNT
	.align		4
.L_3821:
        /*00d0*/ 	.byte	0x02, 0x4a
	.zero		1
	.zero		1


	//----- nvinfo : EIATTR_EXIT_INSTR_OFFSETS
	.align		4
        /*00d4*/ 	.byte	0x04, 0x1c
        /*00d6*/ 	.short	(.L_3823 - .L_3822)


	//   ....[0]....
.L_3822:
        /*00d8*/ 	.word	0x00003f50


	//----- nvinfo : EIATTR_MAX_THREADS
	.align		4
.L_3823:
        /*00dc*/ 	.byte	0x04, 0x05
        /*00de*/ 	.short	(.L_3825 - .L_3824)
.L_3824:
        /*00e0*/ 	.word	0x00000080
        /*00e4*/ 	.word	0x00000001
        /*00e8*/ 	.word	0x00000001


	//----- nvinfo : EIATTR_CRS_STACK_SIZE
	.align		4
.L_3825:
        /*00ec*/ 	.byte	0x04, 0x1e
        /*00ee*/ 	.short	(.L_3827 - .L_3826)
.L_3826:
        /*00f0*/ 	.word	0x00000000


	//----- nvinfo : EIATTR_CBANK_PARAM_SIZE
	.align		4
.L_3827:
        /*00f4*/ 	.byte	0x03, 0x19
        /*00f6*/ 	.short	0x0088


	//----- nvinfo : EIATTR_PARAM_CBANK
	.align		4
        /*00f8*/ 	.byte	0x04, 0x0a
        /*00fa*/ 	.short	(.L_3829 - .L_3828)
	.align		4
.L_3828:
        /*00fc*/ 	.word	index@(.nv.constant0._ZN10layer_norm13ln_bwd_kernelINS_13Kernel_traitsI13__nv_bfloat16S2_S2_fjLj12800ELj5ELj1ELj4ELj8ENS_18Kernel_traits_baseILj12800ES2_S2_S2_fjLj128EEEEEEEvNS_9BwdParamsE)
        /*0100*/ 	.short	0x0380
        /*0102*/ 	.short	0x0088


	//----- nvinfo : EIATTR_SW_WAR
	.align		4
.L_3829:
        /*0104*/ 	.byte	0x04, 0x36
        /*0106*/ 	.short	(.L_3831 - .L_3830)
.L_3830:
        /*0108*/ 	.word	0x00000008
.L_3831:


//--------------------- .nv.info._ZN10layer_norm22ln_bwd_finalize_kernelINS_22Kernel_traits_finalizeILj12800E6__halffS2_fjLj1024ELj4ENS_18Kernel_traits_baseILj12800ES2_fS2_fjLj1024EEEEEEEvNS_9BwdParamsE --------------------------
	.section	.nv.info._ZN10layer_norm22ln_bwd_finalize_kernelINS_22Kernel_traits_finalizeILj12800E6__halffS2_fjLj1024ELj4ENS_18Kernel_traits_baseILj12800ES2_fS2_fjLj1024EEEEEEEvNS_9BwdParamsE,"",@"SHT_CUDA_INFO"
	.sectionflags	@""
	.align	4


	//----- nvinfo : EIATTR_CUDA_API_VERSION
	.align		4
        /*0000*/ 	.byte	0x04, 0x37
        /*0002*/ 	.short	(.L_3833 - .L_3832)
.L_3832:
        /*0004*/ 	.word	0x00000082


	//----- nvinfo : EIATTR_KPARAM_INFO
	.align		4
.L_3833:
        /*0008*/ 	.byte	0x04, 0x17
        /*000a*/ 	.short	(.L_3835 - .L_3834)
.L_3834:
        /*000c*/ 	.word	0x00000000
        /*0010*/ 	.short	0x0000
        /*0012*/ 	.short	0x0000
        /*0014*/ 	.byte	0x00, 0xf0, 0x21, 0x02


	//----- nvinfo : EIATTR_SPARSE_MMA_MASK
	.align		4
.L_3835:
        /*0018*/ 	.byte	0x03, 0x50
        /*001a*/ 	.short	0x0000


	//----- nvinfo : EIATTR_MAXREG_COUNT
	.align		4
        /*001c*/ 	.byte	0x03, 0x1b
        /*001e*/ 	.short	0x0040


	//----- nvinfo : EIATTR_NUM_BARRIERS
	.align		4
        /*0020*/ 	.byte	0x02, 0x4c
        /*0022*/ 	.byte	0x01
	.zero		1


	//----- nvinfo : EIATTR_MERCURY_ISA_VERSION
	.align		4
        /*0024*/ 	.byte	0x03, 0x5f
        /*0026*/ 	.short	0x0101


	//----- nvinfo : EIATTR_COOP_GROUP_MASK_REGIDS
	.align		4
        /*0028*/ 	.byte	0x04, 0x29
        /*002a*/ 	.short	(.L_3837 - .L_3836)


	//   ....[0]....
.L_3836:
        /*002c*/ 	.word	0xffffffff


	//   ....[1]....
        /*0030*/ 	.word	0xffffffff


	//   ....[2]....
        /*0034*/ 	.word	0xffffffff


	//   ....[3]....
        /*0038*/ 	.word	0xffffffff


	//   ....[4]....
        /*003c*/ 	.word	0xffffffff


	//   ....[5]....
        /*0040*/ 	.word	0xffffffff


	//   ....[6]....
        /*0044*/ 	.word	0xffffffff


	//   ....[7]....
        /*0048*/ 	.word	0xffffffff


	//   ....[8]....
        /*004c*/ 	.word	0xffffffff


	//   ....[9]....
        /*0050*/ 	.word	0xffffffff


	//----- nvinfo : EIATTR_COOP_GROUP_INSTR_OFFSETS
	.align		4
.L_3837:
        /*0054*/ 	.byte	0x04, 0x28
        /*0056*/ 	.short	(.L_3839 - .L_3838)


	//   ....[0]....
.L_3838:
        /*0058*/ 	.word	0x00001270


	//   ....[1]....
        /*005c*/ 	.word	0x00001280


	//   ....[2]....
        /*0060*/ 	.word	0x000012b0


	//   ....[3]....
        /*0064*/ 	.word	0x000012c0


	//   ....[4]....
        /*0068*/ 	.word	0x000012f0


	//   ....[5]....
        /*006c*/ 	.word	0x00001300


	//   ....[6]....
        /*0070*/ 	.word	0x00001330


	//   ....[7]....
        /*0074*/ 	.word	0x00001340


	//   ....[8]....
        /*0078*/ 	.word	0x00001370


	//   ....[9]....
        /*007c*/ 	.word	0x00001380


	//----- nvinfo : EIATTR_VRC_CTA_INIT_COUNT
	.align		4
.L_3839:
        /*0080*/ 	.byte	0x02, 0x4a
	.zero		1
	.zero		1


	//----- nvinfo : EIATTR_EXIT_INSTR_OFFSETS
	.align		4
        /*0084*/ 	.byte	0x04, 0x1c
        /*0086*/ 	.short	(.L_3841 - .L_3840)


	//   ....[0]....
.L_3840:
        /*0088*/ 	.word	0x00000060


	//   ....[1]....
        /*008c*/ 	.word	0x000013e0


	//   ....[2]....
        /*0090*/ 	.word	0x000014b0


	//----- nvinfo : EIATTR_MAX_THREADS
	.align		4
.L_3841:
        /*0094*/ 	.byte	0x04, 0x05
        /*0096*/ 	.short	(.L_3843 - .L_3842)
.L_3842:
        /*0098*/ 	.word	0x00000400
        /*009c*/ 	.word	0x00000001
        /*00a0*/ 	.word	0x00000001


	//----- nvinfo : EIATTR_CRS_STACK_SIZE
	.align		4
.L_3843:
        /*00a4*/ 	.byte	0x04, 0x1e
        /*00a6*/ 	.short	(.L_3845 - .L_3844)
.L_3844:
        /*00a8*/ 	.word	0x00000000


	//----- nvinfo : EIATTR_CBANK_PARAM_SIZE
	.align		4
.L_3845:
        /*00ac*/ 	.byte	0x03, 0x19
        /*00ae*/ 	.short	0x0088


	//----- nvinfo : EIATTR_PARAM_CBANK
	.align		4
        /*00b0*/ 	.byte	0x04, 0x0a
        /*00b2*/ 	.short	(.L_3847 - .L_3846)
	.align		4
.L_3846:
        /*00b4*/ 	.word	index@(.nv.constant0._ZN10layer_norm22ln_bwd_finalize_kernelINS_22Kernel_traits_finalizeILj12800E6__halffS2_fjLj1024ELj4ENS_18Kernel_traits_baseILj12800ES2_fS2_fjLj1024EEEEEEEvNS_9BwdParamsE)
        /*00b8*/ 	.short	0x0380
        /*00ba*/ 	.short	0x0088


	//----- nvinfo : EIATTR_SW_WAR
	.align		4
.L_3847:
        /*00bc*/ 	.byte	0x04, 0x36
        /*00be*/ 	.short	(.L_3849 - .L_3848)
.L_3848:
        /*00c0*/ 	.word	0x00000008
.L_3849:


//--------------------- .nv.info._ZN10layer_norm13ln_bwd_kernelINS_13Kernel_traitsI6__halffS2_fjLj12800ELj5ELj1ELj4ELj16ENS_18Kernel_traits_baseILj12800ES2_fS2_fjLj128EEEEEEEvNS_9BwdParamsE --------------------------
	.section	.nv.info._ZN10layer_norm13ln_bwd_kernelINS_13Kernel_traitsI6__halffS2_fjLj12800ELj5ELj1ELj4ELj16ENS_18Kernel_traits_baseILj12800ES2_fS2_fjLj128EEEEEEEvNS_9BwdParamsE,"",@"SHT_CUDA_INFO"
	.sectionflags	@""
	.align	4


	//----- nvinfo : EIATTR_CUDA_API_VERSION
	.align		4
        /*0000*/ 	.byte	0x04, 0x37
        /*0002*/ 	.short	(.L_3851 - .L_3850)
.L_3850:
        /*0004*/ 	.word	0x00000082


	//----- nvinfo : EIATTR_KPARAM_INFO
	.align		4
.L_3851:
        /*0008*/ 	.byte	0x04, 0x17
        /*000a*/ 	.short	(.L_3853 - .L_3852)
.L_3852:
        /*000c*/ 	.word	0x00000000
        /*0010*/ 	.short	0x0000
        /*0012*/ 	.short	0x0000
        /*0014*/ 	.byte	0x00, 0xf0, 0x21, 0x02


	//----- nvinfo : EIATTR_SPARSE_MMA_MASK
	.align		4
.L_3853:
        /*0018*/ 	.byte	0x03, 0x50
        /*001a*/ 	.short	0x0000


	//----- nvinfo : EIATTR_MAXREG_COUNT
	.align		4
        /*001c*/ 	.byte	0x03, 0x1b
        /*001e*/ 	.short	0x00ff


	//----- nvinfo : EIATTR_NUM_BARRIERS
	.align		4
        /*0020*/ 	.byte	0x02, 0x4c
        /*0022*/ 	.byte	0x01
	.zero		1


	//----- nvinfo : EIATTR_MERCURY_ISA_VERSION
	.align		4
        /*0024*/ 	.byte	0x03, 0x5f
        /*0026*/ 	.short	0x0101


	//----- nvinfo : EIATTR_COOP_GROUP_MASK_REGIDS
	.align		4
        /*0028*/ 	.byte	0x04, 0x29
        /*002a*/ 	.short	(.L_3855 - .L_3854)


	//   ....[0]....
.L_3854:
        /*002c*/ 	.word	0xffffffff


	//   ....[1]....
        /*0030*/ 	.word	0xffffffff


	//   ....[2]....
        /*0034*/ 	.word	0xffffffff


	//   ....[3]....
        /*0038*/ 	.word	0xffffffff


	//   ....[4]....
        /*003c*/ 	.word	0xffffffff


	//   ....[5]....
        /*0040*/ 	.word	0xffffffff


	//   ....[6]....
        /*0044*/ 	.word	0xffffffff


	//   ....[7]....
        /*0048*/ 	.word	0xffffffff


	//   ....[8]....
        /*004c*/ 	.word	0xffffffff


	//   ....[9]....
        /*0050*/ 	.word	0xffffffff


	//   ....[10]....
        /*0054*/ 	.word	0xffffffff


	//   ....[11]....
        /*0058*/ 	.word	0xffffffff


	//   ....[12]....
        /*005c*/ 	.word	0xffffffff


	//   ....[13]....
        /*0060*/ 	.word	0xffffffff


	//   ....[14]....
        /*0064*/ 	.word	0xffffffff


	//   ....[15]....
        /*0068*/ 	.word	0xffffffff


	//   ....[16]....
        /*006c*/ 	.word	0xffffffff


	//   ....[17]....
        /*0070*/ 	.word	0xffffffff


	//   ....[18]....
        /*0074*/ 	.word	0xffffffff


	//   ....[19]....
        /*0078*/ 	.word	0xffffffff


	//----- nvinfo : EIATTR_COOP_GROUP_INSTR_OFFSETS
	.align		4
.L_3855:
        /*007c*/ 	.byte	0x04, 0x28
        /*007e*/ 	.short	(.L_3857 - .L_3856)


	//   ....[0]....
.L_3856:
        /*0080*/ 	.word	0x00002560


	//   ....[1]....
        /*0084*/ 	.word	0x000025a0


	//   ....[2]....
        /*0088*/ 	.word	0x00002620


	//   ....[3]....
        /*008c*/ 	.word	0x00002640


	//   ....[4]....
        /*0090*/ 	.word	0x00002690


	//   ....[5]....
        /*0094*/ 	.word	0x000026a0


	//   ....[6]....
        /*0098*/ 	.word	0x000026d0


	//   ....[7]....
        /*009c*/ 	.word	0x000026f0


	//   ....[8]....
        /*00a0*/ 	.word	0x00002730


	//   ....[9]....
        /*00a4*/ 	.word	0x00002740


	//   ....[10]....
        /*00a8*/ 	.word	0x00002e90


	//   ....[11]....
        /*00ac*/ 	.word	0x00002ea0


	//   ....[12]....
        /*00b0*/ 	.word	0x00002ed0


	//   ....[13]....
        /*00b4*/ 	.word	0x00002ee0


	//   ....[14]....
        /*00b8*/ 	.word	0x00002f10


	//   ....[15]....
        /*00bc*/ 	.word	0x00002f20


	//   ....[16]....
        /*00c0*/ 	.word	0x00002f50


	//   ....[17]....
        /*00c4*/ 	.word	0x00002f60


	//   ....[18]....
        /*00c8*/ 	.word	0x00002f90


	//   ....[19]....
        /*00cc*/ 	.word	0x00002fa0


	//----- nvinfo : EIATTR_VRC_CTA_INIT_COUNT
	.align		4
.L_3857:
        /*00d0*/ 	.byte	0x02, 0x4a
	.zero		1
	.zero		1


	//----- nvinfo : EIATTR_EXIT_INSTR_OFFSETS
	.align		4
        /*00d4*/ 	.byte	0x04, 0x1c
        /*00d6*/ 	.short	(.L_3859 - .L_3858)


	//   ....[0]....
.L_3858:
        /*00d8*/ 	.word	0x000038a0


	//----- nvinfo : EIATTR_MAX_THREADS
	.align		4
.L_3859:
        /*00dc*/ 	.byte	0x04, 0x05
        /*00de*/ 	.short	(.L_3861 - .L_3860)
.L_3860:
        /*00e0*/ 	.word	0x00000080
        /*00e4*/ 	.word	0x00000001
        /*00e8*/ 	.word	0x00000001


	//----- nvinfo : EIATTR_CRS_STACK_SIZE
	.align		4
.L_3861:
        /*00ec*/ 	.byte	0x04, 0x1e
        /*00ee*/ 	.short	(.L_3863 - .L_3862)
.L_3862:
        /*00f0*/ 	.word	0x00000000


	//----- nvinfo : EIATTR_CBANK_PARAM_SIZE
	.align		4
.L_3863:
        /*00f4*/ 	.byte	0x03, 0x19
        /*00f6*/ 	.short	0x0088


	//----- nvinfo : EIATTR_PARAM_CBANK
	.align		4
        /*00f8*/ 	.byte	0x04, 0x0a
        /*00fa*/ 	.short	(.L_3865 - .L_3864)
	.align		4
.L_3864:
        /*00fc*/ 	.word	index@(.nv.constant0._ZN10layer_norm13ln_bwd_kernelINS_13Kernel_traitsI6__halffS2_fjLj12800ELj5ELj1ELj4ELj16ENS_18Kernel_traits_baseILj12800ES2_fS2_fjLj128EEEEEEEvNS_9BwdParamsE)
        /*0100*/ 	.short	0x0380
        /*0102*/ 	.short	0x0088


	//----- nvinfo : EIATTR_SW_WAR
	.align		4
.L_3865:
        /*0104*/ 	.byte	0x04, 0x36
        /*0106*/ 	.short	(.L_3867 - .L_3866)
.L_3866:
        /*0108*/ 	.word	0x00000008
.L_3867:


//--------------------- .nv.info._ZN10layer_norm22ln_bwd_finalize_kernelINS_22Kernel_traits_finalizeILj12800E6__halfS2_S2_fjLj1024ELj4ENS_18Kernel_traits_baseILj12800ES2_S2_S2_fjLj1024EEEEEEEvNS_9BwdParamsE --------------------------
	.section	.nv.info._ZN10layer_norm22ln_bwd_finalize_kernelINS_22Kernel_traits_finalizeILj12800E6__halfS2_S2_fjLj1024ELj4ENS_18Kernel_traits_baseILj12800ES2_S2_S2_fjLj1024EEEEEEEvNS_9BwdParamsE,"",@"SHT_CUDA_INFO"
	.sectionflags	@""
	.align	4


	//----- nvinfo : EIATTR_CUDA_API_VERSION
	.align		4
        /*0000*/ 	.byte	0x04, 0x37
        /*0002*/ 	.short	(.L_3869 - .L_3868)
.L_3868:
        /*0004*/ 	.word	0x00000082


	//----- nvinfo : EIATTR_KPARAM_INFO
	.align		4
.L_3869:
        /*0008*/ 	.byte	0x04, 0x17
        /*000a*/ 	.short	(.L_3871 - .L_3870)
.L_3870:
        /*000c*/ 	.word	0x00000000
        /*0010*/ 	.short	0x0000
        /*0012*/ 	.short	0x0000
        /*0014*/ 	.byte	0x00, 0xf0, 0x21, 0x02


	//----- nvinfo : EIATTR_SPARSE_MMA_MASK
	.align		4
.L_3871:
        /*0018*/ 	.byte	0x03, 0x50
        /*001a*/ 	.short	0x0000


	//----- nvinfo : EIATTR_MAXREG_COUNT
	.align		4
        /*001c*/ 	.byte	0x03, 0x1b
        /*001e*/ 	.short	0x0040


	//----- nvinfo : EIATTR_NUM_BARRIERS
	.align		4
        /*0020*/ 	.byte	0x02, 0x4c
        /*0022*/ 	.byte	0x01
	.zero		1


	//----- nvinfo : EIATTR_MERCURY_ISA_VERSION
	.align		4
        /*0024*/ 	.byte	0x03, 0x5f
        /*0026*/ 	.short	0x0101


	//----- nvinfo : EIATTR_COOP_GROUP_MASK_REGIDS
	.align		4
        /*0028*/ 	.byte	0x04, 0x29
        /*002a*/ 	.short	(.L_3873 - .L_3872)


	//   ....[0]....
.L_3872:
        /*002c*/ 	.word	0xffffffff


	//   ....[1]....
        /*0030*/ 	.word	0xffffffff


	//   ....[2]....
        /*0034*/ 	.word	0xffffffff


	//   ....[3]....
        /*0038*/ 	.word	0xffffffff


	//   ....[4]....
        /*003c*/ 	.word	0xffffffff


	//   ....[5]....
        /*0040*/ 	.word	0xffffffff


	//   ....[6]....
        /*0044*/ 	.word	0xffffffff


	//   ....[7]....
        /*0048*/ 	.word	0xffffffff


	//   ....[8]....
        /*004c*/ 	.word	0xffffffff


	//   ....[9]....
        /*0050*/ 	.word	0xffffffff


	//----- nvinfo : EIATTR_COOP_GROUP_INSTR_OFFSETS
	.align		4
.L_3873:
        /*0054*/ 	.byte	0x04, 0x28
        /*0056*/ 	.short	(.L_3875 - .L_3874)


	//   ....[0]....
.L_3874:
        /*0058*/ 	.word	0x00001270


	//   ....[1]....
        /*005c*/ 	.word	0x00001280


	//   ....[2]....
        /*0060*/ 	.word	0x000012b0


	//   ....[3]....
        /*0064*/ 	.word	0x000012c0


	//   ....[4]....
        /*0068*/ 	.word	0x000012f0


	//   ....[5]....
        /*006c*/ 	.word	0x00001300


	//   ....[6]....
        /*0070*/ 	.word	0x00001330


	//   ....[7]....
        /*0074*/ 	.word	0x00001340


	//   ....[8]....
        /*0078*/ 	.word	0x00001370


	//   ....[9]....
        /*007c*/ 	.word	0x00001380


	//----- nvinfo : EIATTR_VRC_CTA_INIT_COUNT
	.align		4
.L_3875:
        /*0080*/ 	.byte	0x02, 0x4a
	.zero		1
	.zero		1


	//----- nvinfo : EIATTR_EXIT_INSTR_OFFSETS
	.align		4
        /*0084*/ 	.byte	0x04, 0x1c
        /*0086*/ 	.short	(.L_3877 - .L_3876)


	//   ....[0]....
.L_3876:
        /*0088*/ 	.word	0x00000060


	//   ....[1]....
        /*008c*/ 	.word	0x000013e0


	//   ....[2]....
        /*0090*/ 	.word	0x000014b0


	//----- nvinfo : EIATTR_MAX_THREADS
	.align		4
.L_3877:
        /*0094*/ 	.byte	0x04, 0x05
        /*0096*/ 	.short	(.L_3879 - .L_3878)
.L_3878:
        /*0098*/ 	.word	0x00000400
        /*009c*/ 	.word	0x00000001
        /*00a0*/ 	.word	0x00000001


	//----- nvinfo : EIATTR_CRS_STACK_SIZE
	.align		4
.L_3879:
        /*00a4*/ 	.byte	0x04, 0x1e
        /*00a6*/ 	.short	(.L_3881 - .L_3880)
.L_3880:
        /*00a8*/ 	.word	0x00000000


	//----- nvinfo : EIATTR_CBANK_PARAM_SIZE
	.align		4
.L_3881:
        /*00ac*/ 	.byte	0x03, 0x19
        /*00ae*/ 	.short	0x0088


	//----- nvinfo : EIATTR_PARAM_CBANK
	.align		4
        /*00b0*/ 	.byte	0x04, 0x0a
        /*00b2*/ 	.short	(.L_3883 - .L_3882)
	.align		4
.L_3882:
        /*00b4*/ 	.word	index@(.nv.constant0._ZN10layer_norm22ln_bwd_finalize_kernelINS_22Kernel_traits_finalizeILj12800E6__halfS2_S2_fjLj1024ELj4ENS_18Kernel_traits_baseILj12800ES2_S2_S2_fjLj1024EEEEEEEvNS_9BwdParamsE)
        /*00b8*/ 	.short	0x0380
        /*00ba*/ 	.short	0x0088


	//----- nvinfo : EIATTR_SW_WAR
	.align		4
.L_3883:
        /*00bc*/ 	.byte	0x04, 0x36
        /*00be*/ 	.short	(.L_3885 - .L_3884)
.L_3884:
        /*00c0*/ 	.word	0x00000008
.L_3885:


//--------------------- .nv.info._ZN10layer_norm13ln_bwd_kernelINS_13Kernel_traitsI6__halfS2_S2_fjLj12800ELj5ELj1ELj4ELj8ENS_18Kernel_traits_baseILj12800ES2_S2_S2_fjLj128EEEEEEEvNS_9BwdParamsE --------------------------
	.section	.nv.info._ZN10layer_norm13ln_bwd_kernelINS_13Kernel_traitsI6__halfS2_S2_fjLj12800ELj5ELj1ELj4ELj8ENS_18Kernel_traits_baseILj12800ES2_S2_S2_fjLj128EEEEEEEvNS_9BwdParamsE,"",@"SHT_CUDA_INFO"
	.sectionflags	@""
	.align	4


	//----- nvinfo : EIATTR_CUDA_API_VERSION
	.align		4
        /*0000*/ 	.byte	0x04, 0x37
        /*0002*/ 	.short	(.L_3887 - .L_3886)
.L_3886:
        /*0004*/ 	.word	0x00000082


	//----- nvinfo : EIATTR_KPARAM_INFO
	.align		4
.L_3887:
        /*0008*/ 	.byte	0x04, 0x17
        /*000a*/ 	.short	(.L_3889 - .L_3888)
.L_3888:
        /*000c*/ 	.word	0x00000000
        /*0010*/ 	.short	0x0000
        /*0012*/ 	.short	0x0000
        /*0014*/ 	.byte	0x00, 0xf0, 0x21, 0x02


	//----- nvinfo : EIATTR_SPARSE_MMA_MASK
	.align		4
.L_3889:
        /*0018*/ 	.byte	0x03, 0x50
        /*001a*/ 	.short	0x0000


	//----- nvinfo : EIATTR_MAXREG_COUNT
	.align		4
        /*001c*/ 	.byte	0x03, 0x1b
        /*001e*/ 	.short	0x00ff


	//----- nvinfo : EIATTR_NUM_BARRIERS
	.align		4
        /*0020*/ 	.byte	0x02, 0x4c
        /*0022*/ 	.byte	0x01
	.zero		1


	//----- nvinfo : EIATTR_MERCURY_ISA_VERSION
	.align		4
        /*0024*/ 	.byte	0x03, 0x5f
        /*0026*/ 	.short	0x0101


	//----- nvinfo : EIATTR_COOP_GROUP_MASK_REGIDS
	.align		4
        /*0028*/ 	.byte	0x04, 0x29
        /*002a*/ 	.short	(.L_3891 - .L_3890)


	//   ....[0]....
.L_3890:
        /*002c*/ 	.word	0xffffffff


	//   ....[1]....
        /*0030*/ 	.word	0xffffffff


	//   ....[2]....
        /*0034*/ 	.word	0xffffffff


	//   ....[3]....
        /*0038*/ 	.word	0xffffffff


	//   ....[4]....
        /*003c*/ 	.word	0xffffffff


	//   ....[5]....
        /*0040*/ 	.word	0xffffffff


	//   ....[6]....
        /*0044*/ 	.word	0xffffffff


	//   ....[7]....
        /*0048*/ 	.word	0xffffffff


	//   ....[8]....
        /*004c*/ 	.word	0xffffffff


	//   ....[9]....
        /*0050*/ 	.word	0xffffffff


	//   ....[10]....
        /*0054*/ 	.word	0xffffffff


	//   ....[11]....
        /*0058*/ 	.word	0xffffffff


	//   ....[12]....
        /*005c*/ 	.word	0xffffffff


	//   ....[13]....
        /*0060*/ 	.word	0xffffffff


	//   ....[14]....
        /*0064*/ 	.word	0xffffffff


	//   ....[15]....
        /*0068*/ 	.word	0xffffffff


	//   ....[16]....
        /*006c*/ 	.word	0xffffffff


	//   ....[17]....
        /*0070*/ 	.word	0xffffffff


	//   ....[18]....
        /*0074*/ 	.word	0xffffffff


	//   ....[19]....
        /*0078*/ 	.word	0xffffffff


	//----- nvinfo : EIATTR_COOP_GROUP_INSTR_OFFSETS
	.align		4
.L_3891:
        /*007c*/ 	.byte	0x04, 0x28
        /*007e*/ 	.short	(.L_3893 - .L_3892)


	//   ....[0]....
.L_3892:
        /*0080*/ 	.word	0x00002a50


	//   ....[1]....
        /*0084*/ 	.word	0x00002a90


	//   ....[2]....
        /*0088*/ 	.word	0x00002b20


	//   ....[3]....
        /*008c*/ 	.word	0x00002b40


	//   ....[4]....
        /*0090*/ 	.word	0x00002b70


	//   ....[5]....
        /*0094*/ 	.word	0x00002b80


	//   ....[6]....
        /*0098*/ 	.word	0x00002bc0


	//   ....[7]....
        /*009c*/ 	.word	0x00002bd0


	//   ....[8]....
        /*00a0*/ 	.word	0x00002c00


	//   ....[9]....
        /*00a4*/ 	.word	0x00002c30


	//   ....[10]....
        /*00a8*/ 	.word	0x00003360


	//   ....[11]....
        /*00ac*/ 	.word	0x00003370


	//   ....[12]....
        /*00b0*/ 	.word	0x000033a0


	//   ....[13]....
        /*00b4*/ 	.word	0x000033b0


	//   ....[14]....
        /*00b8*/ 	.word	0x000033e0


	//   ....[15]....
        /*00bc*/ 	.word	0x000033f0


	//   ....[16]....
        /*00c0*/ 	.word	0x00003420


	//   ....[17]....
        /*00c4*/ 	.word	0x00003430


	//   ....[18]....
        /*00c8*/ 	.word	0x00003460


	//   ....[19]....
        /*00cc*/ 	.word	0x00003470


	//----- nvinfo : EIATTR_VRC_CTA_INIT_COUNT
	.align		4
.L_3893:
        /*00d0*/ 	.byte	0x02, 0x4a
	.zero		1
	.zero		1


	//----- nvinfo : EIATTR_EXIT_INSTR_OFFSETS
	.align		4
        /*00d4*/ 	.byte	0x04, 0x1c
        /*00d6*/ 	.short	(.L_3895 - .L_3894)


	//   ....[0]....
.L_3894:
        /*00d8*/ 	.word	0x00003f60


	//----- nvinfo : EIATTR_MAX_THREADS
	.align		4
.L_3895:
        /*00dc*/ 	.byte	0x04, 0x05
        /*00de*/ 	.short	(.L_3897 - .L_3896)
.L_3896:
        /*00e0*/ 	.word	0x00000080
        /*00e4*/ 	.word	0x00000001
        /*00e8*/ 	.word	0x00000001


	//----- nvinfo : EIATTR_CRS_STACK_SIZE
	.align		4
.L_3897:
        /*00ec*/ 	.byte	0x04, 0x1e
        /*00ee*/ 	.short	(.L_3899 - .L_3898)
.L_3898:
        /*00f0*/ 	.word	0x00000000


	//----- nvinfo : EIATTR_CBANK_PARAM_SIZE
	.align		4
.L_3899:
        /*00f4*/ 	.byte	0x03, 0x19
        /*00f6*/ 	.short	0x0088


	//----- nvinfo : EIATTR_PARAM_CBANK
	.align		4
        /*00f8*/ 	.byte	0x04, 0x0a
        /*00fa*/ 	.short	(.L_3901 - .L_3900)
	.align		4
.L_3900:
        /*00fc*/ 	.word	index@(.nv.constant0._ZN10layer_norm13ln_bwd_kernelINS_13Kernel_traitsI6__halfS2_S2_fjLj12800ELj5ELj1ELj4ELj8ENS_18Kernel_traits_baseILj12800ES2_S2_S2_fjLj128EEEEEEEvNS_9BwdParamsE)
        /*0100*/ 	.short	0x0380
        /*0102*/ 	.short	0x0088


	//----- nvinfo : EIATTR_SW_WAR
	.align		4
.L_3901:
        /*0104*/ 	.byte	0x04, 0x36
        /*0106*/ 	.short	(.L_3903 - .L_3902)
.L_3902:
        /*0108*/ 	.word	0x00000008
.L_3903:


//--------------------- .nv.info._ZN10layer_norm22ln_bwd_finalize_kernelINS_22Kernel_traits_finalizeILj12800EffffjLj1024ELj4ENS_18Kernel_traits_baseILj12800EffffjLj1024EEEEEEEvNS_9BwdParamsE --------------------------
	.section	.nv.info._ZN10layer_norm22ln_bwd_finalize_kernelINS_22Kernel_traits_finalizeILj12800EffffjLj1024ELj4ENS_18Kernel_traits_baseILj12800EffffjLj1024EEEEEEEvNS_9BwdParamsE,"",@"SHT_CUDA_INFO"
	.sectionflags	@""
	.align	4


	//----- nvinfo : EIATTR_CUDA_API_VERSION
	.align		4
        /*0000*/ 	.byte	0x04, 0x37
        /*0002*/ 	.short	(.L_3905 - .L_3904)
.L_3904:
        /*0004*/ 	.word	0x00000082


	//----- nvinfo : EIATTR_KPARAM_INFO
	.align		4
.L_3905:
        /*0008*/ 	.byte	0x04, 0x17
        /*000a*/ 	.short	(.L_3907 - .L_3906)
.L_3906:
        /*000c*/ 	.word	0x00000000
        /*0010*/ 	.short	0x0000
        /*0012*/ 	.short	0x0000
        /*0014*/ 	.byte	0x00, 0xf0, 0x21, 0x02


	//----- nvinfo : EIATTR_SPARSE_MMA_MASK
	.align		4
.L_3907:
        /*0018*/ 	.byte	0x03, 0x50
        /*001a*/ 	.short	0x0000


	//----- nvinfo : EIATTR_MAXREG_COUNT
	.align		4
        /*001c*/ 	.byte	0x03, 0x1b
        /*001e*/ 	.short	0x0040


	//----- nvinfo : EIATTR_NUM_BARRIERS
	.align		4
        /*0020*/ 	.byte	0x02, 0x4c
        /*0022*/ 	.byte	0x01
	.zero		1


	//----- nvinfo : EIATTR_MERCURY_ISA_VERSION
	.align		4
        /*0024*/ 	.byte	0x03, 0x5f
        /*0026*/ 	.short	0x0101


	//----- nvinfo : EIATTR_COOP_GROUP_MASK_REGIDS
	.align		4
        /*0028*/ 	.byte	0x04, 0x29
        /*002a*/ 	.short	(.L_3909 - .L_3908)


	//   ....[0]....
.L_3908:
        /*002c*/ 	.word	0xffffffff


	//   ....[1]....
        /*0030*/ 	.word	0xffffffff


	//   ....[2]....
        /*0034*/ 	.word	0xffffffff


	//   ....[3]....
        /*0038*/ 	.word	0xffffffff


	//   ....[4]....
        /*003c*/ 	.word	0xffffffff


	//   ....[5]....
        /*0040*/ 	.word	0xffffffff


	//   ....[6]....
        /*0044*/ 	.word	0xffffffff


	//   ....[7]....
        /*0048*/ 	.word	0xffffffff


	//   ....[8]....
        /*004c*/ 	.word	0xffffffff


	//   ....[9]....
        /*0050*/ 	.word	0xffffffff


	//----- nvinfo : EIATTR_COOP_GROUP_INSTR_OFFSETS
	.align		4
.L_3909:
        /*0054*/ 	.byte	0x04, 0x28
        /*0056*/ 	.short	(.L_3911 - .L_3910)


	//   ....[0]....
.L_3910:
        /*0058*/ 	.word	0x00001270


	//   ....[1]....
        /*005c*/ 	.word	0x00001280


	//   ....[2]....
        /*0060*/ 	.word	0x000012b0


	//   ....[3]....
        /*0064*/ 	.word	0x000012c0


	//   ....[4]....
        /*0068*/ 	.word	0x000012f0


	//   ....[5]....
        /*006c*/ 	.word	0x00001300


	//   ....[6]....
        /*0070*/ 	.word	0x00001330


	//   ....[7]....
        /*0074*/ 	.word	0x00001340


	//   ....[8]....
        /*0078*/ 	.word	0x00001370


	//   ....[9]....
        /*007c*/ 	.word	0x00001380


	//----- nvinfo : EIATTR_VRC_CTA_INIT_COUNT
	.align		4
.L_3911:
        /*0080*/ 	.byte	0x02, 0x4a
	.zero		1
	.zero		1


	//----- nvinfo : EIATTR_EXIT_INSTR_OFFSETS
	.align		4
        /*0084*/ 	.byte	0x04, 0x1c
        /*0086*/ 	.short	(.L_3913 - .L_3912)


	//   ....[0]....
.L_3912:
        /*0088*/ 	.word	0x00000060


	//   ....[1]....
        /*008c*/ 	.word	0x000013e0


	//   ....[2]....
        /*0090*/ 	.word	0x00001490


	//----- nvinfo : EIATTR_MAX_THREADS
	.align		4
.L_3913:
        /*0094*/ 	.byte	0x04, 0x05
        /*0096*/ 	.short	(.L_3915 - .L_3914)
.L_3914:
        /*0098*/ 	.word	0x00000400
        /*009c*/ 	.word	0x00000001
        /*00a0*/ 	.word	0x00000001


	//----- nvinfo : EIATTR_CRS_STACK_SIZE
	.align		4
.L_3915:
        /*00a4*/ 	.byte	0x04, 0x1e
        /*00a6*/ 	.short	(.L_3917 - .L_3916)
.L_3916:
        /*00a8*/ 	.word	0x00000000


	//----- nvinfo : EIATTR_CBANK_PARAM_SIZE
	.align		4
.L_3917:
        /*00ac*/ 	.byte	0x03, 0x19
        /*00ae*/ 	.short	0x0088


	//----- nvinfo : EIATTR_PARAM_CBANK
	.align		4
        /*00b0*/ 	.byte	0x04, 0x0a
        /*00b2*/ 	.short	(.L_3919 - .L_3918)
	.align		4
.L_3918:
        /*00b4*/ 	.word	index@(.nv.constant0._ZN10layer_norm22ln_bwd_finalize_kernelINS_22Kernel_traits_finalizeILj12800EffffjLj1024ELj4ENS_18Kernel_traits_baseILj12800EffffjLj1024EEEEEEEvNS_9BwdParamsE)
        /*00b8*/ 	.short	0x0380
        /*00ba*/ 	.short	0x0088


	//----- nvinfo : EIATTR_SW_WAR
	.align		4
.L_3919:
        /*00bc*/ 	.byte	0x04, 0x36
        /*00be*/ 	.short	(.L_3921 - .L_3920)
.L_3920:
        /*00c0*/ 	.word	0x00000008
.L_3921:


//--------------------- .nv.info._ZN10layer_norm13ln_bwd_kernelINS_13Kernel_traitsIffffjLj12800ELj5ELj1ELj4ELj16ENS_18Kernel_traits_baseILj12800EffffjLj128EEEEEEEvNS_9BwdParamsE --------------------------
	.section	.nv.info._ZN10layer_norm13ln_bwd_kernelINS_13Kernel_traitsIffffjLj12800ELj5ELj1ELj4ELj16ENS_18Kernel_traits_baseILj12800EffffjLj128EEEEEEEvNS_9BwdParamsE,"",@"SHT_CUDA_INFO"
	.sectionflags	@""
	.align	4


	//----- nvinfo : EIATTR_CUDA_API_VERSION
	.align		4
        /*0000*/ 	.byte	0x04, 0x37
        /*0002*/ 	.short	(.L_3923 - .L_3922)
.L_3922:
        /*0004*/ 	.word	0x00000082


	//----- nvinfo : EIATTR_KPARAM_INFO
	.align		4
.L_3923:
        /*0008*/ 	.byte	0x04, 0x17
        /*000a*/ 	.short	(.L_3925 - .L_3924)
.L_3924:
        /*000c*/ 	.word	0x00000000
        /*0010*/ 	.short	0x0000
        /*0012*/ 	.short	0x0000
        /*0014*/ 	.byte	0x00, 0xf0, 0x21, 0x02


	//----- nvinfo : EIATTR_SPARSE_MMA_MASK
	.align		4
.L_3925:
        /*0018*/ 	.byte	0x03, 0x50
        /*001a*/ 	.short	0x0000


	//----- nvinfo : EIATTR_MAXREG_COUNT
	.align		4
        /*001c*/ 	.byte	0x03, 0x1b
        /*001e*/ 	.short	0x00ff


	//----- nvinfo : EIATTR_NUM_BARRIERS
	.align		4
        /*0020*/ 	.byte	0x02, 0x4c
        /*0022*/ 	.byte	0x01
	.zero		1


	//----- nvinfo : EIATTR_MERCURY_ISA_VERSION
	.align		4
        /*0024*/ 	.byte	0x03, 0x5f
        /*0026*/ 	.short	0x0101


	//----- nvinfo : EIATTR_COOP_GROUP_MASK_REGIDS
	.align		4
        /*0028*/ 	.byte	0x04, 0x29
        /*002a*/ 	.short	(.L_3927 - .L_3926)


	//   ....[0]....
.L_3926:
        /*002c*/ 	.word	0xffffffff


	//   ....[1]....
        /*0030*/ 	.word	0xffffffff


	//   ....[2]....
        /*0034*/ 	.word	0xffffffff


	//   ....[3]....
        /*0038*/ 	.word	0xffffffff


	//   ....[4]....
        /*003c*/ 	.word	0xffffffff


	//   ....[5]....
        /*0040*/ 	.word	0xffffffff


	//   ....[6]....
        /*0044*/ 	.word	0xffffffff


	//   ....[7]....
        /*0048*/ 	.word	0xffffffff


	//   ....[8]....
        /*004c*/ 	.word	0xffffffff


	//   ....[9]....
        /*0050*/ 	.word	0xffffffff


	//   ....[10]....
        /*0054*/ 	.word	0xffffffff


	//   ....[11]....
        /*0058*/ 	.word	0xffffffff


	//   ....[12]....
        /*005c*/ 	.word	0xffffffff


	//   ....[13]....
        /*0060*/ 	.word	0xffffffff


	//   ....[14]....
        /*0064*/ 	.word	0xffffffff


	//   ....[15]....
        /*0068*/ 	.word	0xffffffff


	//   ....[16]....
        /*006c*/ 	.word	0xffffffff


	//   ....[17]....
        /*0070*/ 	.word	0xffffffff


	//   ....[18]....
        /*0074*/ 	.word	0xffffffff


	//   ....[19]....
        /*0078*/ 	.word	0xffffffff


	//----- nvinfo : EIATTR_COOP_GROUP_INSTR_OFFSETS
	.align		4
.L_3927:
        /*007c*/ 	.byte	0x04, 0x28
        /*007e*/ 	.short	(.L_3929 - .L_3928)


	//   ....[0]....
.L_3928:
        /*0080*/ 	.word	0x00001700


	//   ....[1]....
        /*0084*/ 	.word	0x00001740


	//   ....[2]....
        /*0088*/ 	.word	0x000018d0


	//   ....[3]....
        /*008c*/ 	.word	0x00001910


	//   ....[4]....
        /*0090*/ 	.word	0x00001a40


	//   ....[5]....
        /*0094*/ 	.word	0x00001a70


	//   ....[6]....
        /*0098*/ 	.word	0x00001b40


	//   ....[7]....
        /*009c*/ 	.word	0x00001b60


	//   ....[8]....
        /*00a0*/ 	.word	0x00001b90


	//   ....[9]....
        /*00a4*/ 	.word	0x00001ba0


	//   ....[10]....
        /*00a8*/ 	.word	0x00001f70


	//   ....[11]....
        /*00ac*/ 	.word	0x00001f80


	//   ....[12]....
        /*00b0*/ 	.word	0x00001fb0


	//   ....[13]....
        /*00b4*/ 	.word	0x00001fc0


	//   ....[14]....
        /*00b8*/ 	.word	0x00001ff0


	//   ....[15]....
        /*00bc*/ 	.word	0x00002000


	//   ....[16]....
        /*00c0*/ 	.word	0x00002030


	//   ....[17]....
        /*00c4*/ 	.word	0x00002040


	//   ....[18]....
        /*00c8*/ 	.word	0x00002070


	//   ....[19]....
        /*00cc*/ 	.word	0x00002080


	//----- nvinfo : EIATTR_VRC_CTA_INIT_COUNT
	.align		4
.L_3929:
        /*00d0*/ 	.byte	0x02, 0x4a
	.zero		1
	.zero		1


	//----- nvinfo : EIATTR_EXIT_INSTR_OFFSETS
	.align		4
        /*00d4*/ 	.byte	0x04, 0x1c
        /*00d6*/ 	.short	(.L_3931 - .L_3930)


	//   ....[0]....
.L_3930:
        /*00d8*/ 	.word	0x00002970


	//----- nvinfo : EIATTR_MAX_THREADS
	.align		4
.L_3931:
        /*00dc*/ 	.byte	0x04, 0x05
        /*00de*/ 	.short	(.L_3933 - .L_3932)
.L_3932:
        /*00e0*/ 	.word	0x00000080
        /*00e4*/ 	.word	0x00000001
        /*00e8*/ 	.word	0x00000001


	//----- nvinfo : EIATTR_CRS_STACK_SIZE
	.align		4
.L_3933:
        /*00ec*/ 	.byte	0x04, 0x1e
        /*00ee*/ 	.short	(.L_3935 - .L_3934)
.L_3934:
        /*00f0*/ 	.word	0x00000000


	//----- nvinfo : EIATTR_CBANK_PARAM_SIZE
	.align		4
.L_3935:
        /*00f4*/ 	.byte	0x03, 0x19
        /*00f6*/ 	.short	0x0088


	//----- nvinfo : EIATTR_PARAM_CBANK
	.align		4
        /*00f8*/ 	.byte	0x04, 0x0a
        /*00fa*/ 	.short	(.L_3937 - .L_3936)
	.align		4
.L_3936:
        /*00fc*/ 	.word	index@(.nv.constant0._ZN10layer_norm13ln_bwd_kernelINS_13Kernel_traitsIffffjLj12800ELj5ELj1ELj4ELj16ENS_18Kernel_traits_baseILj12800EffffjLj128EEEEEEEvNS_9BwdParamsE)
        /*0100*/ 	.short	0x0380
        /*0102*/ 	.short	0x0088


	//----- nvinfo : EIATTR_SW_WAR
	.align		4
.L_3937:
        /*0104*/ 	.byte	0x04, 0x36
        /*0106*/ 	.short	(.L_3939 - .L_3938)
.L_3938:
        /*0108*/ 	.word	0x00000008
.L_3939:


//--------------------- .nv.info._ZN10layer_norm22ln_bwd_finalize_kernelINS_22Kernel_traits_finalizeILj12288E13__nv_bfloat16fS2_fjLj1024ELj4ENS_18Kernel_traits_baseILj12288ES2_fS2_fjLj1024EEEEEEEvNS_9BwdParamsE --------------------------
	.section	.nv.info._ZN10layer_norm22ln_bwd_finalize_kernelINS_22Kernel_traits_finalizeILj12288E13__nv_bfloat16fS2_fjLj1024ELj4ENS_18Kernel_traits_baseILj12288ES2_fS2_fjLj1024EEEEEEEvNS_9BwdParamsE,"",@"SHT_CUDA_INFO"
	.sectionflags	@""
	.align	4


	//----- nvinfo : EIATTR_CUDA_API_VERSION
	.align		4
        /*0000*/ 	.byte	0x04, 0x37
        /*0002*/ 	.short	(.L_3941 - .L_3940)
.L_3940:
        /*0004*/ 	.word	0x00000082


	//----- nvinfo : EIATTR_KPARAM_INFO
	.align		4
.L_3941:
        /*0008*/ 	.byte	0x04, 0x17
        /*000a*/ 	.short	(.L_3943 - .L_3942)
.L_3942:
        /*000c*/ 	.word	0x00000000
        /*0010*/ 	.short	0x0000
        /*0012*/ 	.short	0x0000
        /*0014*/ 	.byte	0x00, 0xf0, 0x21, 0x02


	//----- nvinfo : EIATTR_SPARSE_MMA_MASK
	.align		4
.L_3943:
        /*0018*/ 	.byte	0x03, 0x50
        /*001a*/ 	.short	0x0000


	//----- nvinfo : EIATTR_MAXREG_COUNT
	.align		4
        /*001c*/ 	.byte	0x03, 0x1b
        /*001e*/ 	.short	0x0040


	//----- nvinfo : EIATTR_NUM_BARRIERS
	.align		4
        /*0020*/ 	.byte	0x02, 0x4c
        /*0022*/ 	.byte	0x01
	.zero		1


	//----- nvinfo : EIATTR_MERCURY_ISA_VERSION
	.align		4
        /*0024*/ 	.byte	0x03, 0x5f
        /*0026*/ 	.short	0x0101


	//----- nvinfo : EIATTR_COOP_GROUP_MASK_REGIDS
	.align		4
        /*0028*/ 	.byte	0x04, 0x29
        /*002a*/ 	.short	(.L_3945 - .L_3944)


	//   ....[0]....
.L_3944:
        /*002c*/ 	.word	0xffffffff


	//   ....[1]....
        /*0030*/ 	.word	0xffffffff


	//   ....[2]....
        /*0034*/ 	.word	0xffffffff


	//   ....[3]....
        /*0038*/ 	.word	0xffffffff


	//   ....[4]....
        /*003c*/ 	.word	0xffffffff


	//   ....[5]....
        /*0040*/ 	.word	0xffffffff


	//   ....[6]....
        /*0044*/ 	.word	0xffffffff


	//   ....[7]....
        /*0048*/ 	.word	0xffffffff


	//   ....[8]....
        /*004c*/ 	.word	0xffffffff


	//   ....[9]....
        /*0050*/ 	.word	0xffffffff


	//----- nvinfo : EIATTR_COOP_GROUP_INSTR_OFFSETS
	.align		4
.L_3945:
        /*0054*/ 	.byte	0x04, 0x28
        /*0056*/ 	.short	(.L_3947 - .L_3946)


	//   ....[0]....
.L_3946:
        /*0058*/ 	.word	0x00001270


	//   ....[1]....
        /*005c*/ 	.word	0x00001280


	//   ....[2]....
        /*0060*/ 	.word	0x000012b0


	//   ....[3]....
        /*0064*/ 	.word	0x000012c0


	//   ....[4]....
        /*0068*/ 	.word	0x000012f0


	//   ....[5]....
        /*006c*/ 	.word	0x00001300


	//   ....[6]....
        /*0070*/ 	.word	0x00001330


	//   ....[7]....
        /*0074*/ 	.word	0x00001340


	//   ....[8]....
        /*0078*/ 	.word	0x00001370


	//   ....[9]....
        /*007c*/ 	.word	0x00001380


	//----- nvinfo : EIATTR_VRC_CTA_INIT_COUNT
	.align		4
.L_3947:
        /*0080*/ 	.byte	0x02, 0x4a
	.zero		1
	.zero		1


	//----- nvinfo : EIATTR_EXIT_INSTR_OFFSETS
	.align		4
        /*0084*/ 	.byte	0x04, 0x1c
        /*0086*/ 	.short	(.L_3949 - .L_3948)


	//   ....[0]....
.L_3948:
        /*0088*/ 	.word	0x00000060


	//   ....[1]....
        /*008c*/ 	.word	0x000013e0


	//   ....[2]....
        /*0090*/ 	.word	0x000014b0


	//----- nvinfo : EIATTR_MAX_THREADS
	.align		4
.L_3949:
        /*0094*/ 	.byte	0x04, 0x05
        /*0096*/ 	.short	(.L_3951 - .L_3950)
.L_3950:
        /*0098*/ 	.word	0x00000400
        /*009c*/ 	.word	0x00000001
        /*00a0*/ 	.word	0x00000001


	//----- nvinfo : EIATTR_CRS_STACK_SIZE
	.align		4
.L_3951:
        /*00a4*/ 	.byte	0x04, 0x1e
        /*00a6*/ 	.short	(.L_3953 - .L_3952)
.L_3952:
        /*00a8*/ 	.word	0x00000000


	//----- nvinfo : EIATTR_CBANK_PARAM_SIZE
	.align		4
.L_3953:
        /*00ac*/ 	.byte	0x03, 0x19
        /*00ae*/ 	.short	0x0088


	//----- nvinfo : EIATTR_PARAM_CBANK
	.align		4
        /*00b0*/ 	.byte	0x04, 0x0a
        /*00b2*/ 	.short	(.L_3955 - .L_3954)
	.align		4
.L_3954:
        /*00b4*/ 	.word	index@(.nv.constant0._ZN10layer_norm22ln_bwd_finalize_kernelINS_22Kernel_traits_finalizeILj12288E13__nv_bfloat16fS2_fjLj1024ELj4ENS_18Kernel_traits_baseILj12288ES2_fS2_fjLj1024EEEEEEEvNS_9BwdParamsE)
        /*00b8*/ 	.short	0x0380
        /*00ba*/ 	.short	0x0088


	//----- nvinfo : EIATTR_SW_WAR
	.align		4
.L_3955:
        /*00bc*/ 	.byte	0x04, 0x36
        /*00be*/ 	.short	(.L_3957 - .L_3956)
.L_3956:
        /*00c0*/ 	.word	0x00000008
.L_3957:


//--------------------- .nv.info._ZN10layer_norm13ln_bwd_kernelINS_13Kernel_traitsI13__nv_bfloat16fS2_fjLj12288ELj4ELj1ELj4ELj16ENS_18Kernel_traits_baseILj12288ES2_fS2_fjLj128EEEEEEEvNS_9BwdParamsE --------------------------
	.section	.nv.info._ZN10layer_norm13ln_bwd_kernelINS_13Kernel_traitsI13__nv_bfloat16fS2_fjLj12288ELj4ELj1ELj4ELj16ENS_18Kernel_traits_baseILj12288ES2_fS2_fjLj128EEEEEEEvNS_9BwdParamsE,"",@"SHT_CUDA_INFO"
	.sectionflags	@""
	.align	4


	//----- nvinfo : EIATTR_CUDA_API_VERSION
	.align		4
        /*0000*/ 	.byte	0x04, 0x37
        /*0002*/ 	.short	(.L_3959 - .L_3958)
.L_3958:
        /*0004*/ 	.word	0x00000082


	//----- nvinfo : EIATTR_KPARAM_INFO
	.align		4
.L_3959:
        /*0008*/ 	.byte	0x04, 0x17
        /*000a*/ 	.short	(.L_3961 - .L_3960)
.L_3960:
        /*000c*/ 	.word	0x00000000
        /*0010*/ 	.short	0x0000
        /*0012*/ 	.short	0x0000
        /*0014*/ 	.byte	0x00, 0xf0, 0x21, 0x02


	//----- nvinfo : EIATTR_SPARSE_MMA_MASK
	.align		4
.L_3961:
        /*0018*/ 	.byte	0x03, 0x50
        /*001a*/ 	.short	0x0000


	//----- nvinfo : EIATTR_MAXREG_COUNT
	.align		4
        /*001c*/ 	.byte	0x03, 0x1b
        /*001e*/ 	.short	0x00ff


	//----- nvinfo : EIATTR_NUM_BARRIERS
	.align		4
        /*0020*/ 	.byte	0x02, 0x4c
        /*0022*/ 	.byte	0x01
	.zero		1


	//----- nvinfo : EIATTR_MERCURY_ISA_VERSION
	.align		4
        /*0024*/ 	.byte	0x03, 0x5f
        /*0026*/ 	.short	0x0101


	//----- nvinfo : EIATTR_COOP_GROUP_MASK_REGIDS
	.align		4
        /*0028*/ 	.byte	0x04, 0x29
        /*002a*/ 	.short	(.L_3963 - .L_3962)


	//   ....[0]....
.L_3962:
        /*002c*/ 	.word	0xffffffff


	//   ....[1]....
        /*0030*/ 	.word	0xffffffff


	//   ....[2]....
        /*0034*/ 	.word	0xffffffff


	//   ....[3]....
        /*0038*/ 	.word	0xffffffff


	//   ....[4]....
        /*003c*/ 	.word	0xffffffff


	//   ....[5]....
        /*0040*/ 	.word	0xffffffff


	//   ....[6]....
        /*0044*/ 	.word	0xffffffff


	//   ....[7]....
        /*0048*/ 	.word	0xffffffff


	//   ....[8]....
        /*004c*/ 	.word	0xffffffff


	//   ....[9]....
        /*0050*/ 	.word	0xffffffff


	//   ....[10]....
        /*0054*/ 	.word	0xffffffff


	//   ....[11]....
        /*0058*/ 	.word	0xffffffff


	//   ....[12]....
        /*005c*/ 	.word	0xffffffff


	//   ....[13]....
        /*0060*/ 	.word	0xffffffff


	//   ....[14]....
        /*0064*/ 	.word	0xffffffff


	//   ....[15]....
        /*0068*/ 	.word	0xffffffff


	//   ....[16]....
        /*006c*/ 	.word	0xffffffff


	//   ....[17]....
        /*0070*/ 	.word	0xffffffff


	//   ....[18]....
        /*0074*/ 	.word	0xffffffff


	//   ....[19]....
        /*0078*/ 	.word	0xffffffff


	//----- nvinfo : EIATTR_COOP_GROUP_INSTR_OFFSETS
	.align		4
.L_3963:
        /*007c*/ 	.byte	0x04, 0x28
        /*007e*/ 	.short	(.L_3965 - .L_3964)


	//   ....[0]....
.L_3964:
        /*0080*/ 	.word	0x00002a90


	//   ....[1]....
        /*0084*/ 	.word	0x00002ad0


	//   ....[2]....
        /*0088*/ 	.word	0x00002c60


	//   ....[3]....
        /*008c*/ 	.word	0x00002ca0


	//   ....[4]....
        /*0090*/ 	.word	0x00002e30


	//   ....[5]....
        /*0094*/ 	.word	0x00002e70


	//   ....[6]....
        /*0098*/ 	.word	0x00002eb0


	//   ....[7]....
        /*009c*/ 	.word	0x00002ec0


	//   ....[8]....
        /*00a0*/ 	.word	0x00002ef0


	//   ....[9]....
        /*00a4*/ 	.word	0x00002f00


	//   ....[10]....
        /*00a8*/ 	.word	0x00003500


	//   ....[11]....
        /*00ac*/ 	.word	0x00003510


	//   ....[12]....
        /*00b0*/ 	.word	0x00003540


	//   ....[13]....
        /*00b4*/ 	.word	0x00003550


	//   ....[14]....
        /*00b8*/ 	.word	0x00003580


	//   ....[15]....
        /*00bc*/ 	.word	0x00003590


	//   ....[16]....
        /*00c0*/ 	.word	0x000035c0


	//   ....[17]....
        /*00c4*/ 	.word	0x000035d0


	//   ....[18]....
        /*00c8*/ 	.word	0x00003600


	//   ....[19]....
        /*00cc*/ 	.word	0x00003610


	//----- nvinfo : EIATTR_VRC_CTA_INIT_COUNT
	.align		4
.L_3965:
        /*00d0*/ 	.byte	0x02, 0x4a
	.zero		1
	.zero		1


	//----- nvinfo : EIATTR_EXIT_INSTR_OFFSETS
	.align		4
        /*00d4*/ 	.byte	0x04, 0x1c
        /*00d6*/ 	.short	(.L_3967 - .L_3966)


	//   ....[0]....
.L_3966:
        /*00d8*/ 	.word	0x000040e0


	//----- nvinfo : EIATTR_MAX_THREADS
	.align		4
.L_3967:
        /*00dc*/ 	.byte	0x04, 0x05
        /*00de*/ 	.short	(.L_3969 - .L_3968)
.L_3968:
        /*00e0*/ 	.word	0x00000080
        /*00e4*/ 	.word	0x00000001
        /*00e8*/ 	.word	0x00000001


	//----- nvinfo : EIATTR_CRS_STACK_SIZE
	.align		4
.L_3969:
        /*00ec*/ 	.byte	0x04, 0x1e
        /*00ee*/ 	.short	(.L_3971 - .L_3970)
.L_3970:
        /*00f0*/ 	.word	0x00000000


	//----- nvinfo : EIATTR_CBANK_PARAM_SIZE
	.align		4
.L_3971:
        /*00f4*/ 	.byte	0x03, 0x19
        /*00f6*/ 	.short	0x0088


	//----- nvinfo : EIATTR_PARAM_CBANK
	.align		4
        /*00f8*/ 	.byte	0x04, 0x0a
        /*00fa*/ 	.short	(.L_3973 - .L_3972)
	.align		4
.L_3972:
        /*00fc*/ 	.word	index@(.nv.constant0._ZN10layer_norm13ln_bwd_kernelINS_13Kernel_traitsI13__nv_bfloat16fS2_fjLj12288ELj4ELj1ELj4ELj16ENS_18Kernel_traits_baseILj12288ES2_fS2_fjLj128EEEEEEEvNS_9BwdParamsE)
        /*0100*/ 	.short	0x0380
        /*0102*/ 	.short	0x0088


	//----- nvinfo : EIATTR_SW_WAR
	.align		4
.L_3973:
        /*0104*/ 	.byte	0x04, 0x36
        /*0106*/ 	.short	(.L_3975 - .L_3974)
.L_3974:
        /*0108*/ 	.word	0x00000008
.L_3975:


//--------------------- .nv.info._ZN10layer_norm22ln_bwd_finalize_kernelINS_22Kernel_traits_finalizeILj12288E13__nv_bfloat16S2_S2_fjLj1024ELj4ENS_18Kernel_traits_baseILj12288ES2_S2_S2_fjLj1024EEEEEEEvNS_9BwdParamsE --------------------------
	.section	.nv.info._ZN10layer_norm22ln_bwd_finalize_kernelINS_22Kernel_traits_finalizeILj12288E13__nv_bfloat16S2_S2_fjLj1024ELj4ENS_18Kernel_traits_baseILj12288ES2_S2_S2_fjLj1024EEEEEEEvNS_9BwdParamsE,"",@"SHT_CUDA_INFO"
	.sectionflags	@""
	.align	4


	//----- nvinfo : EIATTR_CUDA_API_VERSION
	.align		4
        /*0000*/ 	.byte	0x04, 0x37
        /*0002*/ 	.short	(.L_3977 - .L_3976)
.L_3976:
        /*0004*/ 	.word	0x00000082


	//----- nvinfo : EIATTR_KPARAM_INFO
	.align		4
.L_3977:
        /*0008*/ 	.byte	0x04, 0x17
        /*000a*/ 	.short	(.L_3979 - .L_3978)
.L_3978:
        /*000c*/ 	.word	0x00000000
        /*0010*/ 	.short	0x0000
        /*0012*/ 	.short	0x0000
        /*0014*/ 	.byte	0x00, 0xf0, 0x21, 0x02


	//----- nvinfo : EIATTR_SPARSE_MMA_MASK
	.align		4
.L_3979:
        /*0018*/ 	.byte	0x03, 0x50
        /*001a*/ 	.short	0x0000


	//----- nvinfo : EIATTR_MAXREG_COUNT
	.align		4
        /*001c*/ 	.byte	0x03, 0x1b
        /*001e*/ 	.short	0x0040


	//----- nvinfo : EIATTR_NUM_BARRIERS
	.align		4
        /*0020*/ 	.byte	0x02, 0x4c
        /*0022*/ 	.byte	0x01
	.zero		1


	//----- nvinfo : EIATTR_MERCURY_ISA_VERSION
	.align		4
        /*0024*/ 	.byte	0x03, 0x5f
        /*0026*/ 	.short	0x0101


	//----- nvinfo : EIATTR_COOP_GROUP_MASK_REGIDS
	.align		4
        /*0028*/ 	.byte	0x04, 0x29
        /*002a*/ 	.short	(.L_3981 - .L_3980)


	//   ....[0]....
.L_3980:
        /*002c*/ 	.word	0xffffffff


	//   ....[1]....
        /*0030*/ 	.word	0xffffffff


	//   ....[2]....
        /*0034*/ 	.word	0xffffffff


	//   ....[3]....
        /*0038*/ 	.word	0xffffffff


	//   ....[4]....
        /*003c*/ 	.word	0xffffffff


	//   ....[5]....
        /*0040*/ 	.word	0xffffffff


	//   ....[6]....
        /*0044*/ 	.word	0xffffffff


	//   ....[7]....
        /*0048*/ 	.word	0xffffffff


	//   ....[8]....
        /*004c*/ 	.word	0xffffffff


	//   ....[9]....
        /*0050*/ 	.word	0xffffffff


	//----- nvinfo : EIATTR_COOP_GROUP_INSTR_OFFSETS
	.align		4
.L_3981:
        /*0054*/ 	.byte	0x04, 0x28
        /*0056*/ 	.short	(.L_3983 - .L_3982)


	//   ....[0]....
.L_3982:
        /*0058*/ 	.word	0x00001270


	//   ....[1]....
        /*005c*/ 	.word	0x00001280


	//   ....[2]....
        /*0060*/ 	.word	0x000012b0


	//   ....[3]....
        /*0064*/ 	.word	0x000012c0


	//   ....[4]....
        /*0068*/ 	.word	0x000012f0


	//   ....[5]....
        /*006c*/ 	.word	0x00001300


	//   ....[6]....
        /*0070*/ 	.word	0x00001330


	//   ....[7]....
        /*0074*/ 	.word	0x00001340


	//   ....[8]....
        /*0078*/ 	.word	0x00001370


	//   ....[9]....
        /*007c*/ 	.word	0x00001380


	//----- nvinfo : EIATTR_VRC_CTA_INIT_COUNT
	.align		4
.L_3983:
        /*0080*/ 	.byte	0x02, 0x4a
	.zero		1
	.zero		1


	//----- nvinfo : EIATTR_EXIT_INSTR_OFFSETS
	.align		4
        /*0084*/ 	.byte	0x04, 0x1c
        /*0086*/ 	.short	(.L_3985 - .L_3984)


	//   ....[0]....
.L_3984:
        /*0088*/ 	.word	0x00000060


	//   ....[1]....
        /*008c*/ 	.word	0x000013e0


	//   ....[2]....
        /*0090*/ 	.word	0x000014b0


	//----- nvinfo : EIATTR_MAX_THREADS
	.align		4
.L_3985:
        /*0094*/ 	.byte	0x04, 0x05
        /*0096*/ 	.short	(.L_3987 - .L_3986)
.L_3986:
        /*0098*/ 	.word	0x00000400
        /*009c*/ 	.word	0x00000001
        /*00a0*/ 	.word	0x00000001


	//----- nvinfo : EIATTR_CRS_STACK_SIZE
	.align		4
.L_3987:
        /*00a4*/ 	.byte	0x04, 0x1e
        /*00a6*/ 	.short	(.L_3989 - .L_3988)
.L_3988:
        /*00a8*/ 	.word	0x00000000


	//----- nvinfo : EIATTR_CBANK_PARAM_SIZE
	.align		4
.L_3989:
        /*00ac*/ 	.byte	0x03, 0x19
        /*00ae*/ 	.short	0x0088


	//----- nvinfo : EIATTR_PARAM_CBANK
	.align		4
        /*00b0*/ 	.byte	0x04, 0x0a
        /*00b2*/ 	.short	(.L_3991 - .L_3990)
	.align		4
.L_3990:
        /*00b4*/ 	.word	index@(.nv.constant0._ZN10layer_norm22ln_bwd_finalize_kernelINS_22Kernel_traits_finalizeILj12288E13__nv_bfloat16S2_S2_fjLj1024ELj4ENS_18Kernel_traits_baseILj12288ES2_S2_S2_fjLj1024EEEEEEEvNS_9BwdParamsE)
        /*00b8*/ 	.short	0x0380
        /*00ba*/ 	.short	0x0088


	//----- nvinfo : EIATTR_SW_WAR
	.align		4
.L_3991:
        /*00bc*/ 	.byte	0x04, 0x36
        /*00be*/ 	.short	(.L_3993 - .L_3992)
.L_3992:
        /*00c0*/ 	.word	0x00000008
.L_3993:


//--------------------- .nv.info._ZN10layer_norm13ln_bwd_kernelINS_13Kernel_traitsI13__nv_bfloat16S2_S2_fjLj12288ELj4ELj1ELj4ELj16ENS_18Kernel_traits_baseILj12288ES2_S2_S2_fjLj128EEEEEEEvNS_9BwdParamsE --------------------------
	.section	.nv.info._ZN10layer_norm13ln_bwd_kernelINS_13Kernel_traitsI13__nv_bfloat16S2_S2_fjLj12288ELj4ELj1ELj4ELj16ENS_18Kernel_traits_baseILj12288ES2_S2_S2_fjLj128EEEEEEEvNS_9BwdParamsE,"",@"SHT_CUDA_INFO"
	.sectionflags	@""
	.align	4


	//----- nvinfo : EIATTR_CUDA_API_VERSION
	.align		4
        /*0000*/ 	.byte	0x04, 0x37
        /*0002*/ 	.short	(.L_3995 - .L_3994)
.L_3994:
        /*0004*/ 	.word	0x00000082


	//----- nvinfo : EIATTR_KPARAM_INFO
	.align		4
.L_3995:
        /*0008*/ 	.byte	0x04, 0x17
        /*000a*/ 	.short	(.L_3997 - .L_3996)
.L_3996:
        /*000c*/ 	.word	0x00000000
        /*0010*/ 	.short	0x0000
        /*0012*/ 	.short	0x0000
        /*0014*/ 	.byte	0x00, 0xf0, 0x21, 0x02


	//----- nvinfo : EIATTR_SPARSE_MMA_MASK
	.align		4
.L_3997:
        /*0018*/ 	.byte	0x03, 0x50
        /*001a*/ 	.short	0x0000


	//----- nvinfo : EIATTR_MAXREG_COUNT
	.align		4
        /*001c*/ 	.byte	0x03, 0x1b
        /*001e*/ 	.short	0x00ff


	//----- nvinfo : EIATTR_NUM_BARRIERS
	.align		4
        /*0020*/ 	.byte	0x02, 0x4c
        /*0022*/ 	.byte	0x01
	.zero		1


	//----- nvinfo : EIATTR_MERCURY_ISA_VERSION
	.align		4
        /*0024*/ 	.byte	0x03, 0x5f
        /*0026*/ 	.short	0x0101


	//----- nvinfo : EIATTR_COOP_GROUP_MASK_REGIDS
	.align		4
        /*0028*/ 	.byte	0x04, 0x29
        /*002a*/ 	.short	(.L_3999 - .L_3998)


	//   ....[0]....
.L_3998:
        /*002c*/ 	.word	0xffffffff


	//   ....[1]....
        /*0030*/ 	.word	0xffffffff


	//   ....[2]....
        /*0034*/ 	.word	0xffffffff


	//   ....[3]....
        /*0038*/ 	.word	0xffffffff


	//   ....[4]....
        /*003c*/ 	.word	0xffffffff


	//   ....[5]....
        /*0040*/ 	.word	0xffffffff


	//   ....[6]....
        /*0044*/ 	.word	0xffffffff


	//   ....[7]....
        /*0048*/ 	.word	0xffffffff


	//   ....[8]....
        /*004c*/ 	.word	0xffffffff


	//   ....[9]....
        /*0050*/ 	.word	0xffffffff


	//   ....[10]....
        /*0054*/ 	.word	0xffffffff


	//   ....[11]....
        /*0058*/ 	.word	0xffffffff


	//   ....[12]....
        /*005c*/ 	.word	0xffffffff


	//   ....[13]....
        /*0060*/ 	.word	0xffffffff


	//   ....[14]....
        /*0064*/ 	.word	0xffffffff


	//   ....[15]....
        /*0068*/ 	.word	0xffffffff


	//   ....[16]....
        /*006c*/ 	.word	0xffffffff


	//   ....[17]....
        /*0070*/ 	.word	0xffffffff


	//   ....[18]....
        /*0074*/ 	.word	0xffffffff


	//   ....[19]....
        /*0078*/ 	.word	0xffffffff


	//----- nvinfo : EIATTR_COOP_GROUP_INSTR_OFFSETS
	.align		4
.L_3999:
        /*007c*/ 	.byte	0x04, 0x28
        /*007e*/ 	.short	(.L_4001 - .L_4000)


	//   ....[0]....
.L_4000:
        /*0080*/ 	.word	0x00002a00


	//   ....[1]....
        /*0084*/ 	.word	0x00002a40


	//   ....[2]....
        /*0088*/ 	.word	0x00002bd0


	//   ....[3]....
        /*008c*/ 	.word	0x00002c10


	//   ....[4]....
        /*0090*/ 	.word	0x00002da0


	//   ....[5]....
        /*0094*/ 	.word	0x00002de0


	//   ....[6]....
        /*0098*/ 	.word	0x00002e20


	//   ....[7]....
        /*009c*/ 	.word	0x00002e30


	//   ....[8]....
        /*00a0*/ 	.word	0x00002e60


	//   ....[9]....
        /*00a4*/ 	.word	0x00002e70


	//   ....[10]....
        /*00a8*/ 	.word	0x00003480


	//   ....[11]....
        /*00ac*/ 	.word	0x00003490


	//   ....[12]....
        /*00b0*/ 	.word	0x000034c0


	//   ....[13]....
        /*00b4*/ 	.word	0x000034d0


	//   ....[14]....
        /*00b8*/ 	.word	0x00003500


	//   ....[15]....
        /*00bc*/ 	.word	0x00003510


	//   ....[16]....
        /*00c0*/ 	.word	0x00003540


	//   ....[17]....
        /*00c4*/ 	.word	0x00003550


	//   ....[18]....
        /*00c8*/ 	.word	0x00003580


	//   ....[19]....
        /*00cc*/ 	.word	0x00003590


	//----- nvinfo : EIATTR_VRC_CTA_INIT_COUNT
	.align		4
.L_4001:
        /*00d0*/ 	.byte	0x02, 0x4a
	.zero		1
	.zero		1


	//----- nvinfo : EIATTR_EXIT_INSTR_OFFSETS
	.align		4
        /*00d4*/ 	.byte	0x04, 0x1c
        /*00d6*/ 	.short	(.L_4003 - .L_4002)


	//   ....[0]....
.L_4002:
        /*00d8*/ 	.word	0x00004040


	//----- nvinfo : EIATTR_MAX_THREADS
	.align		4
.L_4003:
        /*00dc*/ 	.byte	0x04, 0x05
        /*00de*/ 	.short	(.L_4005 - .L_4004)
.L_4004:
        /*00e0*/ 	.word	0x00000080
        /*00e4*/ 	.word	0x00000001
        /*00e8*/ 	.word	0x00000001


	//----- nvinfo : EIATTR_CRS_STACK_SIZE
	.align		4
.L_4005:
        /*00ec*/ 	.byte	0x04, 0x1e
        /*00ee*/ 	.short	(.L_4007 - .L_4006)
.L_4006:
        /*00f0*/ 	.word	0x00000000


	//----- nvinfo : EIATTR_CBANK_PARAM_SIZE
	.align		4
.L_4007:
        /*00f4*/ 	.byte	0x03, 0x19
        /*00f6*/ 	.short	0x0088


	//----- nvinfo : EIATTR_PARAM_CBANK
	.align		4
        /*00f8*/ 	.byte	0x04, 0x0a
        /*00fa*/ 	.short	(.L_4009 - .L_4008)
	.align		4
.L_4008:
        /*00fc*/ 	.word	index@(.nv.constant0._ZN10layer_norm13ln_bwd_kernelINS_13Kernel_traitsI13__nv_bfloat16S2_S2_fjLj12288ELj4ELj1ELj4ELj16ENS_18Kernel_traits_baseILj12288ES2_S2_S2_fjLj128EEEEEEEvNS_9BwdParamsE)
        /*0100*/ 	.short	0x0380
        /*0102*/ 	.short	0x0088


	//----- nvinfo : EIATTR_SW_WAR
	.align		4
.L_4009:
        /*0104*/ 	.byte	0x04, 0x36
        /*0106*/ 	.short	(.L_4011 - .L_4010)
.L_4010:
        /*0108*/ 	.word	0x00000008
.L_4011:


//--------------------- .nv.info._ZN10layer_norm22ln_bwd_finalize_kernelINS_22Kernel_traits_finalizeILj12288E6__halffS2_fjLj1024ELj4ENS_18Kernel_traits_baseILj12288ES2_fS2_fjLj1024EEEEEEEvNS_9BwdParamsE --------------------------
	.section	.nv.info._ZN10layer_norm22ln_bwd_finalize_kernelINS_22Kernel_traits_finalizeILj12288E6__halffS2_fjLj1024ELj4ENS_18Kernel_traits_baseILj12288ES2_fS2_fjLj1024EEEEEEEvNS_9BwdParamsE,"",@"SHT_CUDA_INFO"
	.sectionflags	@""
	.align	4


	//----- nvinfo : EIATTR_CUDA_API_VERSION
	.align		4
        /*0000*/ 	.byte	0x04, 0x37
        /*0002*/ 	.short	(.L_4013 - .L_4012)
.L_4012:
        /*0004*/ 	.word	0x00000082


	//----- nvinfo : EIATTR_KPARAM_INFO
	.align		4
.L_4013:
        /*0008*/ 	.byte	0x04, 0x17
        /*000a*/ 	.short	(.L_4015 - .L_4014)
.L_4014:
        /*000c*/ 	.word	0x00000000
        /*0010*/ 	.short	0x0000
        /*0012*/ 	.short	0x0000
        /*0014*/ 	.byte	0x00, 0xf0, 0x21, 0x02


	//----- nvinfo : EIATTR_SPARSE_MMA_MASK
	.align		4
.L_4015:
        /*0018*/ 	.byte	0x03, 0x50
        /*001a*/ 	.short	0x0000


	//----- nvinfo : EIATTR_MAXREG_COUNT
	.align		4
        /*001c*/ 	.byte	0x03, 0x1b
        /*001e*/ 	.short	0x0040


	//----- nvinfo : EIATTR_NUM_BARRIERS
	.align		4
        /*0020*/ 	.byte	0x02, 0x4c
        /*0022*/ 	.byte	0x01
	.zero		1


	//----- nvinfo : EIATTR_MERCURY_ISA_VERSION
	.align		4
        /*0024*/ 	.byte	0x03, 0x5f
        /*0026*/ 	.short	0x0101


	//----- nvinfo : EIATTR_COOP_GROUP_MASK_REGIDS
	.align		4
        /*0028*/ 	.byte	0x04, 0x29
        /*002a*/ 	.short	(.L_4017 - .L_4016)


	//   ....[0]....
.L_4016:
        /*002c*/ 	.word	0xffffffff


	//   ....[1]....
        /*0030*/ 	.word	0xffffffff


	//   ....[2]....
        /*0034*/ 	.word	0xffffffff


	//   ....[3]....
        /*0038*/ 	.word	0xffffffff


	//   ....[4]....
        /*003c*/ 	.word	0xffffffff


	//   ....[5]....
        /*0040*/ 	.word	0xffffffff


	//   ....[6]....
        /*0044*/ 	.word	0xffffffff


	//   ....[7]....
        /*0048*/ 	.word	0xffffffff


	//   ....[8]....
        /*004c*/ 	.word	0xffffffff


	//   ....[9]....
        /*0050*/ 	.word	0xffffffff


	//----- nvinfo : EIATTR_COOP_GROUP_INSTR_OFFSETS
	.align		4
.L_4017:
        /*0054*/ 	.byte	0x04, 0x28
        /*0056*/ 	.short	(.L_4019 - .L_4018)


	//   ....[0]....
.L_4018:
        /*0058*/ 	.word	0x00001270


	//   ....[1]....
        /*005c*/ 	.word	0x00001280


	//   ....[2]....
        /*0060*/ 	.word	0x000012b0


	//   ....[3]....
        /*0064*/ 	.word	0x000012c0


	//   ....[4]....
        /*0068*/ 	.word	0x000012f0


	//   ....[5]....
        /*006c*/ 	.word	0x00001300


	//   ....[6]....
        /*0070*/ 	.word	0x00001330


	//   ....[7]....
        /*0074*/ 	.word	0x00001340


	//   ....[8]....
        /*0078*/ 	.word	0x00001370


	//   ....[9]....
        /*007c*/ 	.word	0x00001380


	//----- nvinfo : EIATTR_VRC_CTA_INIT_COUNT
	.align		4
.L_4019:
        /*0080*/ 	.byte	0x02, 0x4a
	.zero		1
	.zero		1


	//----- nvinfo : EIATTR_EXIT_INSTR_OFFSETS
	.align		4
        /*0084*/ 	.byte	0x04, 0x1c
        /*0086*/ 	.short	(.L_4021 - .L_4020)


	//   ....[0]....
.L_4020:
        /*0088*/ 	.word	0x00000060


	//   ....[1]....
        /*008c*/ 	.word	0x000013e0


	//   ....[2]....
        /*0090*/ 	.word	0x000014b0


	//----- nvinfo : EIATTR_MAX_THREADS
	.align		4
.L_4021:
        /*0094*/ 	.byte	0x04, 0x05
        /*0096*/ 	.short	(.L_4023 - .L_4022)
.L_4022:
        /*0098*/ 	.word	0x00000400
        /*009c*/ 	.word	0x00000001
        /*00a0*/ 	.word	0x00000001


	//----- nvinfo : EIATTR_CRS_STACK_SIZE
	.align		4
.L_4023:
        /*00a4*/ 	.byte	0x04, 0x1e
        /*00a6*/ 	.short	(.L_4025 - .L_4024)
.L_4024:
        /*00a8*/ 	.word	0x00000000


	//----- nvinfo : EIATTR_CBANK_PARAM_SIZE
	.align		4
.L_4025:
        /*00ac*/ 	.byte	0x03, 0x19
        /*00ae*/ 	.short	0x0088


	//----- nvinfo : EIATTR_PARAM_CBANK
	.align		4
        /*00b0*/ 	.byte	0x04, 0x0a
        /*00b2*/ 	.short	(.L_4027 - .L_4026)
	.align		4
.L_4026:
        /*00b4*/ 	.word	index@(.nv.constant0._ZN10layer_norm22ln_bwd_finalize_kernelINS_22Kernel_traits_finalizeILj12288E6__halffS2_fjLj1024ELj4ENS_18Kernel_traits_baseILj12288ES2_fS2_fjLj1024EEEEEEEvNS_9BwdParamsE)
        /*00b8*/ 	.short	0x0380
        /*00ba*/ 	.short	0x0088


	//----- nvinfo : EIATTR_SW_WAR
	.align		4
.L_4027:
        /*00bc*/ 	.byte	0x04, 0x36
        /*00be*/ 	.short	(.L_4029 - .L_4028)
.L_4028:
        /*00c0*/ 	.word	0x00000008
.L_4029:


//--------------------- .nv.info._ZN10layer_norm13ln_bwd_kernelINS_13Kernel_traitsI6__halffS2_fjLj12288ELj4ELj1ELj4ELj16ENS_18Kernel_traits_baseILj12288ES2_fS2_fjLj128EEEEEEEvNS_9BwdParamsE --------------------------
	.section	.nv.info._ZN10layer_norm13ln_bwd_kernelINS_13Kernel_traitsI6__halffS2_fjLj12288ELj4ELj1ELj4ELj16ENS_18Kernel_traits_baseILj12288ES2_fS2_fjLj128EEEEEEEvNS_9BwdParamsE,"",@"SHT_CUDA_INFO"
	.sectionflags	@""
	.align	4


	//----- nvinfo : EIATTR_CUDA_API_VERSION
	.align		4
        /*0000*/ 	.byte	0x04, 0x37
        /*0002*/ 	.short	(.L_4031 - .L_4030)
.L_4030:
        /*0004*/ 	.word	0x00000082


	//----- nvinfo : EIATTR_KPARAM_INFO
	.align		4
.L_4031:
        /*0008*/ 	.byte	0x04, 0x17
        /*000a*/ 	.short	(.L_4033 - .L_4032)
.L_4032:
        /*000c*/ 	.word	0x00000000
        /*0010*/ 	.short	0x0000
        /*0012*/ 	.short	0x0000
        /*0014*/ 	.byte	0x00, 0xf0, 0x21, 0x02


	//----- nvinfo : EIATTR_SPARSE_MMA_MASK
	.align		4
.L_4033:
        /*0018*/ 	.byte	0x03, 0x50
        /*001a*/ 	.short	0x0000


	//----- nvinfo : EIATTR_MAXREG_COUNT
	.align		4
        /*001c*/ 	.byte	0x03, 0x1b
        /*001e*/ 	.short	0x00ff


	//----- nvinfo : EIATTR_NUM_BARRIERS
	.align		4
        /*0020*/ 	.byte	0x02, 0x4c
        /*0022*/ 	.byte	0x01
	.zero		1


	//----- nvinfo : EIATTR_MERCURY_ISA_VERSION
	.align		4
        /*0024*/ 	.byte	0x03, 0x5f
        /*0026*/ 	.short	0x0101


	//----- nvinfo : EIATTR_COOP_GROUP_MASK_REGIDS
	.align		4
        /*0028*/ 	.byte	0x04, 0x29
        /*002a*/ 	.short	(.L_4035 - .L_4034)


	//   ....[0]....
.L_4034:
        /*002c*/ 	.word	0xffffffff


	//   ....[1]....
        /*0030*/ 	.word	0xffffffff


	//   ....[2]....
        /*0034*/ 	.word	0xffffffff


	//   ....[3]....
        /*0038*/ 	.word	0xffffffff


	//   ....[4]....
        /*003c*/ 	.word	0xffffffff


	//   ....[5]....
        /*0040*/ 	.word	0xffffffff


	//   ....[6]....
        /*0044*/ 	.word	0xffffffff


	//   ....[7]....
        /*0048*/ 	.word	0xffffffff


	//   ....[8]....
        /*004c*/ 	.word	0xffffffff


	//   ....[9]....
        /*0050*/ 	.word	0xffffffff


	//   ....[10]....
        /*0054*/ 	.word	0xffffffff


	//   ....[11]....
        /*0058*/ 	.word	0xffffffff


	//   ....[12]....
        /*005c*/ 	.word	0xffffffff


	//   ....[13]....
        /*0060*/ 	.word	0xffffffff


	//   ....[14]....
        /*0064*/ 	.word	0xffffffff


	//   ....[15]....
        /*0068*/ 	.word	0xffffffff


	//   ....[16]....
        /*006c*/ 	.word	0xffffffff


	//   ....[17]....
        /*0070*/ 	.word	0xffffffff


	//   ....[18]....
        /*0074*/ 	.word	0xffffffff


	//   ....[19]....
        /*0078*/ 	.word	0xffffffff


	//----- nvinfo : EIATTR_COOP_GROUP_INSTR_OFFSETS
	.align		4
.L_4035:
        /*007c*/ 	.byte	0x04, 0x28
        /*007e*/ 	.short	(.L_4037 - .L_4036)


	//   ....[0]....
.L_4036:
        /*0080*/ 	.word	0x00002b60


	//   ....[1]....
        /*0084*/ 	.word	0x00002ba0


	//   ....[2]....
        /*0088*/ 	.word	0x00002d30


	//   ....[3]....
        /*008c*/ 	.word	0x00002d70


	//   ....[4]....
        /*0090*/ 	.word	0x00002f00


	//   ....[5]....
        /*0094*/ 	.word	0x00002f40


	//   ....[6]....
        /*0098*/ 	.word	0x00002f80


	//   ....[7]....
        /*009c*/ 	.word	0x00002f90


	//   ....[8]....
        /*00a0*/ 	.word	0x00002fc0


	//   ....[9]....
        /*00a4*/ 	.word	0x00002fd0


	//   ....[10]....
        /*00a8*/ 	.word	0x000035e0


	//   ....[11]....
        /*00ac*/ 	.word	0x000035f0


	//   ....[12]....
        /*00b0*/ 	.word	0x00003620


	//   ....[13]....
        /*00b4*/ 	.word	0x00003630


	//   ....[14]....
        /*00b8*/ 	.word	0x00003660


	//   ....[15]....
        /*00bc*/ 	.word	0x00003670


	//   ....[16]....
        /*00c0*/ 	.word	0x000036a0


	//   ....[17]....
        /*00c4*/ 	.word	0x000036b0


	//   ....[18]....
        /*00c8*/ 	.word	0x000036e0


	//   ....[19]....
        /*00cc*/ 	.word	0x000036f0


	//----- nvinfo : EIATTR_VRC_CTA_INIT_COUNT
	.align		4
.L_4037:
        /*00d0*/ 	.byte	0x02, 0x4a
	.zero		1
	.zero		1


	//----- nvinfo : EIATTR_EXIT_INSTR_OFFSETS
	.align		4
        /*00d4*/ 	.byte	0x04, 0x1c
        /*00d6*/ 	.short	(.L_4039 - .L_4038)


	//   ....[0]....
.L_4038:
        /*00d8*/ 	.word	0x000041b0


	//----- nvinfo : EIATTR_MAX_THREADS
	.align		4
.L_4039:
        /*00dc*/ 	.byte	0x04, 0x05
        /*00de*/ 	.short	(.L_4041 - .L_4040)
.L_4040:
        /*00e0*/ 	.word	0x00000080
        /*00e4*/ 	.word	0x00000001
        /*00e8*/ 	.word	0x00000001


	//----- nvinfo : EIATTR_CRS_STACK_SIZE
	.align		4
.L_4041:
        /*00ec*/ 	.byte	0x04, 0x1e
        /*00ee*/ 	.short	(.L_4043 - .L_4042)
.L_4042:
        /*00f0*/ 	.word	0x00000000


	//----- nvinfo : EIATTR_CBANK_PARAM_SIZE
	.align		4
.L_4043:
        /*00f4*/ 	.byte	0x03, 0x19
        /*00f6*/ 	.short	0x0088


	//----- nvinfo : EIATTR_PARAM_CBANK
	.align		4
        /*00f8*/ 	.byte	0x04, 0x0a
        /*00fa*/ 	.short	(.L_4045 - .L_4044)
	.align		4
.L_4044:
        /*00fc*/ 	.word	index@(.nv.constant0._ZN10layer_norm13ln_bwd_kernelINS_13Kernel_traitsI6__halffS2_fjLj12288ELj4ELj1ELj4ELj16ENS_18Kernel_traits_baseILj12288ES2_fS2_fjLj128EEEEEEEvNS_9BwdParamsE)
        /*0100*/ 	.short	0x0380
        /*0102*/ 	.short	0x0088


	//----- nvinfo : EIATTR_SW_WAR
	.align		4
.L_4045:
        /*0104*/ 	.byte	0x04, 0x36
        /*0106*/ 	.short	(.L_4047 - .L_4046)
.L_4046:
        /*0108*/ 	.word	0x00000008
.L_4047:


//--------------------- .nv.info._ZN10layer_norm22ln_bwd_finalize_kernelINS_22Kernel_traits_finalizeILj12288E6__halfS2_S2_fjLj1024ELj4ENS_18Kernel_traits_baseILj12288ES2_S2_S2_fjLj1024EEEEEEEvNS_9BwdParamsE --------------------------
	.section	.nv.info._ZN10layer_norm22ln_bwd_finalize_kernelINS_22Kernel_traits_finalizeILj12288E6__halfS2_S2_fjLj1024ELj4ENS_18Kernel_traits_baseILj12288ES2_S2_S2_fjLj1024EEEEEEEvNS_9BwdParamsE,"",@"SHT_CUDA_INFO"
	.sectionflags	@""
	.align	4


	//----- nvinfo : EIATTR_CUDA_API_VERSION
	.align		4
        /*0000*/ 	.byte	0x04, 0x37
        /*0002*/ 	.short	(.L_4049 - .L_4048)
.L_4048:
        /*0004*/ 	.word	0x00000082


	//----- nvinfo : EIATTR_KPARAM_INFO
	.align		4
.L_4049:
        /*0008*/ 	.byte	0x04, 0x17
        /*000a*/ 	.short	(.L_4051 - .L_4050)
.L_4050:
        /*000c*/ 	.word	0x00000000
        /*0010*/ 	.short	0x0000
        /*0012*/ 	.short	0x0000
        /*0014*/ 	.byte	0x00, 0xf0, 0x21, 0x02


	//----- nvinfo : EIATTR_SPARSE_MMA_MASK
	.align		4
.L_4051:
        /*0018*/ 	.byte	0x03, 0x50
        /*001a*/ 	.short	0x0000


	//----- nvinfo : EIATTR_MAXREG_COUNT
	.align		4
        /*001c*/ 	.byte	0x03, 0x1b
        /*001e*/ 	.short	0x0040


	//----- nvinfo : EIATTR_NUM_BARRIERS
	.align		4
        /*0020*/ 	.byte	0x02, 0x4c
        /*0022*/ 	.byte	0x01
	.zero		1


	//----- nvinfo : EIATTR_MERCURY_ISA_VERSION
	.align		4
        /*0024*/ 	.byte	0x03, 0x5f
        /*0026*/ 	.short	0x0101


	//----- nvinfo : EIATTR_COOP_GROUP_MASK_REGIDS
	.align		4
        /*0028*/ 	.byte	0x04, 0x29
        /*002a*/ 	.short	(.L_4053 - .L_4052)


	//   ....[0]....
.L_4052:
        /*002c*/ 	.word	0xffffffff


	//   ....[1]....
        /*0030*/ 	.word	0xffffffff


	//   ....[2]....
        /*0034*/ 	.word	0xffffffff


	//   ....[3]....
        /*0038*/ 	.word	0xffffffff


	//   ....[4]....
        /*003c*/ 	.word	0xffffffff


	//   ....[5]....
        /*0040*/ 	.word	0xffffffff


	//   ....[6]....
        /*0044*/ 	.word	0xffffffff


	//   ....[7]....
        /*0048*/ 	.word	0xffffffff


	//   ....[8]....
        /*004c*/ 	.word	0xffffffff


	//   ....[9]....
        /*0050*/ 	.word	0xffffffff


	//----- nvinfo : EIATTR_COOP_GROUP_INSTR_OFFSETS
	.align		4
.L_4053:
        /*0054*/ 	.byte	0x04, 0x28
        /*0056*/ 	.short	(.L_4055 - .L_4054)


	//   ....[0]....
.L_4054:
        /*0058*/ 	.word	0x00001270


	//   ....[1]....
        /*005c*/ 	.word	0x00001280


	//   ....[2]....
        /*0060*/ 	.word	0x000012b0


	//   ....[3]....
        /*0064*/ 	.word	0x000012c0


	//   ....[4]....
        /*0068*/ 	.word	0x000012f0


	//   ....[5]....
        /*006c*/ 	.word	0x00001300


	//   ....[6]....
        /*0070*/ 	.word	0x00001330


	//   ....[7]....
        /*0074*/ 	.word	0x00001340


	//   ....[8]....
        /*0078*/ 	.word	0x00001370


	//   ....[9]....
        /*007c*/ 	.word	0x00001380


	//----- nvinfo : EIATTR_VRC_CTA_INIT_COUNT
	.align		4
.L_4055:
        /*0080*/ 	.byte	0x02, 0x4a
	.zero		1
	.zero		1


	//----- nvinfo : EIATTR_EXIT_INSTR_OFFSETS
	.align		4
        /*0084*/ 	.byte	0x04, 0x1c
        /*0086*/ 	.short	(.L_4057 - .L_4056)


	//   ....[0]....
.L_4056:
        /*0088*/ 	.word	0x00000060


	//   ....[1]....
        /*008c*/ 	.word	0x000013e0


	//   ....[2]....
        /*0090*/ 	.word	0x000014b0


	//----- nvinfo : EIATTR_MAX_THREADS
	.align		4
.L_4057:
        /*0094*/ 	.byte	0x04, 0x05
        /*0096*/ 	.short	(.L_4059 - .L_4058)
.L_4058:
        /*0098*/ 	.word	0x00000400
        /*009c*/ 	.word	0x00000001
        /*00a0*/ 	.word	0x00000001


	//----- nvinfo : EIATTR_CRS_STACK_SIZE
	.align		4
.L_4059:
        /*00a4*/ 	.byte	0x04, 0x1e
        /*00a6*/ 	.short	(.L_4061 - .L_4060)
.L_4060:
        /*00a8*/ 	.word	0x00000000


	//----- nvinfo : EIATTR_CBANK_PARAM_SIZE
	.align		4
.L_4061:
        /*00ac*/ 	.byte	0x03, 0x19
        /*00ae*/ 	.short	0x0088


	//----- nvinfo : EIATTR_PARAM_CBANK
	.align		4
        /*00b0*/ 	.byte	0x04, 0x0a
        /*00b2*/ 	.short	(.L_4063 - .L_4062)
	.align		4
.L_4062:
        /*00b4*/ 	.word	index@(.nv.constant0._ZN10layer_norm22ln_bwd_finalize_kernelINS_22Kernel_traits_finalizeILj12288E6__halfS2_S2_fjLj1024ELj4ENS_18Kernel_traits_baseILj12288ES2_S2_S2_fjLj1024EEEEEEEvNS_9BwdParamsE)
        /*00b8*/ 	.short	0x0380
        /*00ba*/ 	.short	0x0088


	//----- nvinfo : EIATTR_SW_WAR
	.align		4
.L_4063:
        /*00bc*/ 	.byte	0x04, 0x36
        /*00be*/ 	.short	(.L_4065 - .L_4064)
.L_4064:
        /*00c0*/ 	.word	0x00000008
.L_4065:


//--------------------- .nv.info._ZN10layer_norm13ln_bwd_kernelINS_13Kernel_traitsI6__halfS2_S2_fjLj12288ELj4ELj1ELj4ELj16ENS_18Kernel_traits_baseILj12288ES2_S2_S2_fjLj128EEEEEEEvNS_9BwdParamsE --------------------------
	.section	.nv.info._ZN10layer_norm13ln_bwd_kernelINS_13Kernel_traitsI6__halfS2_S2_fjLj12288ELj4ELj1ELj4ELj16ENS_18Kernel_traits_baseILj12288ES2_S2_S2_fjLj128EEEEEEEvNS_9BwdParamsE,"",@"SHT_CUDA_INFO"
	.sectionflags	@""
	.align	4


	//----- nvinfo : EIATTR_CUDA_API_VERSION
	.align		4
        /*0000*/ 	.byte	0x04, 0x37
        /*0002*/ 	.short	(.L_4067 - .L_4066)
.L_4066:
        /*0004*/ 	.word	0x00000082


	//----- nvinfo : EIATTR_KPARAM_INFO
	.align		4
.L_4067:
        /*0008*/ 	.byte	0x04, 0x17
        /*000a*/ 	.short	(.L_4069 - .L_4068)
.L_4068:
        /*000c*/ 	.word	0x00000000
        /*0010*/ 	.short	0x0000
        /*0012*/ 	.short	0x0000
        /*0014*/ 	.byte	0x00, 0xf0, 0x21, 0x02


	//----- nvinfo : EIATTR_SPARSE_MMA_MASK
	.align		4
.L_4069:
        /*0018*/ 	.byte	0x03, 0x50
        /*001a*/ 	.short	0x0000


	//----- nvinfo : EIATTR_MAXREG_COUNT
	.align		4
        /*001c*/ 	.byte	0x03, 0x1b
        /*001e*/ 	.short	0x00ff


	//----- nvinfo : EIATTR_NUM_BARRIERS
	.align		4
        /*0020*/ 	.byte	0x02, 0x4c
        /*0022*/ 	.byte	0x01
	.zero		1


	//----- nvinfo : EIATTR_MERCURY_ISA_VERSION
	.align		4
        /*0024*/ 	.byte	0x03, 0x5f
        /*0026*/ 	.short	0x0101


	//----- nvinfo : EIATTR_COOP_GROUP_MASK_REGIDS
	.align		4
        /*0028*/ 	.byte	0x04, 0x29
        /*002a*/ 	.short	(.L_4071 - .L_4070)


	//   ....[0]....
.L_4070:
        /*002c*/ 	.word	0xffffffff


	//   ....[1]....
        /*0030*/ 	.word	0xffffffff


	//   ....[2]....
        /*0034*/ 	.word	0xffffffff


	//   ....[3]....
        /*0038*/ 	.word	0xffffffff


	//   ....[4]....
        /*003c*/ 	.word	0xffffffff


	//   ....[5]....
        /*0040*/ 	.word	0xffffffff


	//   ....[6]....
        /*0044*/ 	.word	0xffffffff


	//   ....[7]....
        /*0048*/ 	.word	0xffffffff


	//   ....[8]....
        /*004c*/ 	.word	0xffffffff


	//   ....[9]....
        /*0050*/ 	.word	0xffffffff


	//   ....[10]....
        /*0054*/ 	.word	0xffffffff


	//   ....[11]....
        /*0058*/ 	.word	0xffffffff


	//   ....[12]....
        /*005c*/ 	.word	0xffffffff


	//   ....[13]....
        /*0060*/ 	.word	0xffffffff


	//   ....[14]....
        /*0064*/ 	.word	0xffffffff


	//   ....[15]....
        /*0068*/ 	.word	0xffffffff


	//   ....[16]....
        /*006c*/ 	.word	0xffffffff


	//   ....[17]....
        /*0070*/ 	.word	0xffffffff


	//   ....[18]....
        /*0074*/ 	.word	0xffffffff


	//   ....[19]....
        /*0078*/ 	.word	0xffffffff


	//----- nvinfo : EIATTR_COOP_GROUP_INSTR_OFFSETS
	.align		4
.L_4071:
        /*007c*/ 	.byte	0x04, 0x28
        /*007e*/ 	.short	(.L_4073 - .L_4072)


	//   ....[0]....
.L_4072:
        /*0080*/ 	.word	0x00002630


	//   ....[1]....
        /*0084*/ 	.word	0x00002670


	//   ....[2]....
        /*0088*/ 	.word	0x00002800


	//   ....[3]....
        /*008c*/ 	.word	0x00002840


	//   ....[4]....
        /*0090*/ 	.word	0x000029d0


	//   ....[5]....
        /*0094*/ 	.word	0x00002a10


	//   ....[6]....
        /*0098*/ 	.word	0x00002a50


	//   ....[7]....
        /*009c*/ 	.word	0x00002a60


	//   ....[8]....
        /*00a0*/ 	.word	0x00002a90


	//   ....[9]....
        /*00a4*/ 	.word	0x00002aa0


	//   ....[10]....
        /*00a8*/ 	.word	0x000030b0


	//   ....[11]....
        /*00ac*/ 	.word	0x000030c0


	//   ....[12]....
        /*00b0*/ 	.word	0x000030f0


	//   ....[13]....
        /*00b4*/ 	.word	0x00003100


	//   ....[14]....
        /*00b8*/ 	.word	0x00003130


	//   ....[15]....
        /*00bc*/ 	.word	0x00003140


	//   ....[16]....
        /*00c0*/ 	.word	0x00003170


	//   ....[17]....
        /*00c4*/ 	.word	0x00003190


	//   ....[18]....
        /*00c8*/ 	.word	0x000031d0


	//   ....[19]....
        /*00cc*/ 	.word	0x000031e0


	//----- nvinfo : EIATTR_VRC_CTA_INIT_COUNT
	.align		4
.L_4073:
        /*00d0*/ 	.byte	0x02, 0x4a
	.zero		1
	.zero		1


	//----- nvinfo : EIATTR_EXIT_INSTR_OFFSETS
	.align		4
        /*00d4*/ 	.byte	0x04, 0x1c
        /*00d6*/ 	.short	(.L_4075 - .L_4074)


	//   ....[0]....
.L_4074:
        /*00d8*/ 	.word	0x00003c10


	//----- nvinfo : EIATTR_MAX_THREADS
	.align		4
.L_4075:
        /*00dc*/ 	.byte	0x04, 0x05
        /*00de*/ 	.short	(.L_4077 - .L_4076)
.L_4076:
        /*00e0*/ 	.word	0x00000080
        /*00e4*/ 	.word	0x00000001
        /*00e8*/ 	.word	0x00000001


	//----- nvinfo : EIATTR_CRS_STACK_SIZE
	.align		4
.L_4077:
        /*00ec*/ 	.byte	0x04, 0x1e
        /*00ee*/ 	.short	(.L_4079 - .L_4078)
.L_4078:
        /*00f0*/ 	.word	0x00000000


	//----- nvinfo : EIATTR_CBANK_PARAM_SIZE
	.align		4
.L_4079:
        /*00f4*/ 	.byte	0x03, 0x19
        /*00f6*/ 	.short	0x0088


	//----- nvinfo : EIATTR_PARAM_CBANK
	.align		4
        /*00f8*/ 	.byte	0x04, 0x0a
        /*00fa*/ 	.short	(.L_4081 - .L_4080)
	.align		4
.L_4080:
        /*00fc*/ 	.word	index@(.nv.constant0._ZN10layer_norm13ln_bwd_kernelINS_13Kernel_traitsI6__halfS2_S2_fjLj12288ELj4ELj1ELj4ELj16ENS_18Kernel_traits_baseILj12288ES2_S2_S2_fjLj128EEEEEEEvNS_9BwdParamsE)
        /*0100*/ 	.short	0x0380
        /*0102*/ 	.short	0x0088


	//----- nvinfo : EIATTR_SW_WAR
	.align		4
.L_4081:
        /*0104*/ 	.byte	0x04, 0x36
        /*0106*/ 	.short	(.L_4083 - .L_4082)
.L_4082:
        /*0108*/ 	.word	0x00000008
.L_4083:


//--------------------- .nv.info._ZN10layer_norm22ln_bwd_finalize_kernelINS_22Kernel_traits_finalizeILj12288EffffjLj1024ELj4ENS_18Kernel_traits_baseILj12288EffffjLj1024EEEEEEEvNS_9BwdParamsE --------------------------
	.section	.nv.info._ZN10layer_norm22ln_bwd_finalize_kernelINS_22Kernel_traits_finalizeILj12288EffffjLj1024ELj4ENS_18Kernel_traits_baseILj12288EffffjLj1024EEEEEEEvNS_9BwdParamsE,"",@"SHT_CUDA_INFO"
	.sectionflags	@""
	.align	4


	//----- nvinfo : EIATTR_CUDA_API_VERSION
	.align		4
        /*0000*/ 	.byte	0x04, 0x37
        /*0002*/ 	.short	(.L_4085 - .L_4084)
.L_4084:
        /*0004*/ 	.word	0x00000082


	//----- nvinfo : EIATTR_KPARAM_INFO
	.align		4
.L_4085:
        /*0008*/ 	.byte	0x04, 0x17
        /*000a*/ 	.short	(.L_4087 - .L_4086)
.L_4086:
        /*000c*/ 	.word	0x00000000
        /*0010*/ 	.short	0x0000
        /*0012*/ 	.short	0x0000
        /*0014*/ 	.byte	0x00, 0xf0, 0x21, 0x02


	//----- nvinfo : EIATTR_SPARSE_MMA_MASK
	.align		4
.L_4087:
        /*0018*/ 	.byte	0x03, 0x50
        /*001a*/ 	.short	0x0000


	//----- nvinfo : EIATTR_MAXREG_COUNT
	.align		4
        /*001c*/ 	.byte	0x03, 0x1b
        /*001e*/ 	.short	0x0040


	//----- nvinfo : EIATTR_NUM_BARRIERS
	.align		4
        /*0020*/ 	.byte	0x02, 0x4c
        /*0022*/ 	.byte	0x01
	.zero		1


	//----- nvinfo : EIATTR_MERCURY_ISA_VERSION
	.align		4
        /*0024*/ 	.byte	0x03, 0x5f
        /*0026*/ 	.short	0x0101


	//----- nvinfo : EIATTR_COOP_GROUP_MASK_REGIDS
	.align		4
        /*0028*/ 	.byte	0x04, 0x29
        /*002a*/ 	.short	(.L_4089 - .L_4088)


	//   ....[0]....
.L_4088:
        /*002c*/ 	.word	0xffffffff


	//   ....[1]....
        /*0030*/ 	.word	0xffffffff


	//   ....[2]....
        /*0034*/ 	.word	0xffffffff


	//   ....[3]....
        /*0038*/ 	.word	0xffffffff


	//   ....[4]....
        /*003c*/ 	.word	0xffffffff


	//   ....[5]....
        /*0040*/ 	.word	0xffffffff


	//   ....[6]....
        /*0044*/ 	.word	0xffffffff


	//   ....[7]....
        /*0048*/ 	.word	0xffffffff


	//   ....[8]....
        /*004c*/ 	.word	0xffffffff


	//   ....[9]....
        /*0050*/ 	.word	0xffffffff


	//----- nvinfo : EIATTR_COOP_GROUP_INSTR_OFFSETS
	.align		4
.L_4089:
        /*0054*/ 	.byte	0x04, 0x28
        /*0056*/ 	.short	(.L_4091 - .L_4090)


	//   ....[0]....
.L_4090:
        /*0058*/ 	.word	0x00001270


	//   ....[1]....
        /*005c*/ 	.word	0x00001280


	//   ....[2]....
        /*0060*/ 	.word	0x000012b0


	//   ....[3]....
        /*0064*/ 	.word	0x000012c0


	//   ....[4]....
        /*0068*/ 	.word	0x000012f0


	//   ....[5]....
        /*006c*/ 	.word	0x00001300


	//   ....[6]....
        /*0070*/ 	.word	0x00001330


	//   ....[7]....
        /*0074*/ 	.word	0x00001340


	//   ....[8]....
        /*0078*/ 	.word	0x00001370


	//   ....[9]....
        /*007c*/ 	.word	0x00001380


	//----- nvinfo : EIATTR_VRC_CTA_INIT_COUNT
	.align		4
.L_4091:
        /*0080*/ 	.byte	0x02, 0x4a
	.zero		1
	.zero		1


	//----- nvinfo : EIATTR_EXIT_INSTR_OFFSETS
	.align		4
        /*0084*/ 	.byte	0x04, 0x1c
        /*0086*/ 	.short	(.L_4093 - .L_4092)


	//   ....[0]....
.L_4092:
        /*0088*/ 	.word	0x00000060


	//   ....[1]....
        /*008c*/ 	.word	0x000013e0


	//   ....[2]....
        /*0090*/ 	.word	0x00001490


	//----- nvinfo : EIATTR_MAX_THREADS
	.align		4
.L_4093:
        /*0094*/ 	.byte	0x04, 0x05
        /*0096*/ 	.short	(.L_4095 - .L_4094)
.L_4094:
        /*0098*/ 	.word	0x00000400
        /*009c*/ 	.word	0x00000001
        /*00a0*/ 	.word	0x00000001


	//----- nvinfo : EIATTR_CRS_STACK_SIZE
	.align		4
.L_4095:
        /*00a4*/ 	.byte	0x04, 0x1e
        /*00a6*/ 	.short	(.L_4097 - .L_4096)
.L_4096:
        /*00a8*/ 	.word	0x00000000


	//----- nvinfo : EIATTR_CBANK_PARAM_SIZE
	.align		4
.L_4097:
        /*00ac*/ 	.byte	0x03, 0x19
        /*00ae*/ 	.short	0x0088


	//----- nvinfo : EIATTR_PARAM_CBANK
	.align		4
        /*00b0*/ 	.byte	0x04, 0x0a
        /*00b2*/ 	.short	(.L_4099 - .L_4098)
	.align		4
.L_4098:
        /*00b4*/ 	.word	index@(.nv.constant0._ZN10layer_norm22ln_bwd_finalize_kernelINS_22Kernel_traits_finalizeILj12288EffffjLj1024ELj4ENS_18Kernel_traits_baseILj12288EffffjLj1024EEEEEEEvNS_9BwdParamsE)
        /*00b8*/ 	.short	0x0380
        /*00ba*/ 	.short	0x0088


	//----- nvinfo : EIATTR_SW_WAR
	.align		4
.L_4099:
        /*00bc*/ 	.byte	0x04, 0x36
        /*00be*/ 	.short	(.L_4101 - .L_4100)
.L_4100:
        /*00c0*/ 	.word	0x00000008
.L_4101:


//--------------------- .nv.info._ZN10layer_norm13ln_bwd_kernelINS_13Kernel_traitsIffffjLj12288ELj4ELj1ELj4ELj16ENS_18Kernel_traits_baseILj12288EffffjLj128EEEEEEEvNS_9BwdParamsE --------------------------
	.section	.nv.info._ZN10layer_norm13ln_bwd_kernelINS_13Kernel_traitsIffffjLj12288ELj4ELj1ELj4ELj16ENS_18Kernel_traits_baseILj12288EffffjLj128EEEEEEEvNS_9BwdParamsE,"",@"SHT_CUDA_INFO"
	.sectionflags	@""
	.align	4


	//----- nvinfo : EIATTR_CUDA_API_VERSION
	.align		4
        /*0000*/ 	.byte	0x04, 0x37
        /*0002*/ 	.short	(.L_4103 - .L_4102)
.L_4102:
        /*0004*/ 	.word	0x00000082


	//----- nvinfo : EIATTR_KPARAM_INFO
	.align		4
.L_4103:
        /*0008*/ 	.byte	0x04, 0x17
        /*000a*/ 	.short	(.L_4105 - .L_4104)
.L_4104:
        /*000c*/ 	.word	0x00000000
        /*0010*/ 	.short	0x0000
        /*0012*/ 	.short	0x0000
        /*0014*/ 	.byte	0x00, 0xf0, 0x21, 0x02


	//----- nvinfo : EIATTR_SPARSE_MMA_MASK
	.align		4
.L_4105:
        /*0018*/ 	.byte	0x03, 0x50
        /*001a*/ 	.short	0x0000


	//----- nvinfo : EIATTR_MAXREG_COUNT
	.align		4
        /*001c*/ 	.byte	0x03, 0x1b
        /*001e*/ 	.short	0x00ff


	//----- nvinfo : EIATTR_NUM_BARRIERS
	.align		4
        /*0020*/ 	.byte	0x02, 0x4c
        /*0022*/ 	.byte	0x01
	.zero		1


	//----- nvinfo : EIATTR_MERCURY_ISA_VERSION
	.align		4
        /*0024*/ 	.byte	0x03, 0x5f
        /*0026*/ 	.short	0x0101


	//----- nvinfo : EIATTR_COOP_GROUP_MASK_REGIDS
	.align		4
        /*0028*/ 	.byte	0x04, 0x29
        /*002a*/ 	.short	(.L_4107 - .L_4106)


	//   ....[0]....
.L_4106:
        /*002c*/ 	.word	0xffffffff


	//   ....[1]....
        /*0030*/ 	.word	0xffffffff


	//   ....[2]....
        /*0034*/ 	.word	0xffffffff


	//   ....[3]....
        /*0038*/ 	.word	0xffffffff


	//   ....[4]....
        /*003c*/ 	.word	0xffffffff


	//   ....[5]....
        /*0040*/ 	.word	0xffffffff


	//   ....[6]....
        /*0044*/ 	.word	0xffffffff


	//   ....[7]....
        /*0048*/ 	.word	0xffffffff


	//   ....[8]....
        /*004c*/ 	.word	0xffffffff


	//   ....[9]....
        /*0050*/ 	.word	0xffffffff


	//   ....[10]....
        /*0054*/ 	.word	0xffffffff


	//   ....[11]....
        /*0058*/ 	.word	0xffffffff


	//   ....[12]....
        /*005c*/ 	.word	0xffffffff


	//   ....[13]....
        /*0060*/ 	.word	0xffffffff


	//   ....[14]....
        /*0064*/ 	.word	0xffffffff


	//   ....[15]....
        /*0068*/ 	.word	0xffffffff


	//   ....[16]....
        /*006c*/ 	.word	0xffffffff


	//   ....[17]....
        /*0070*/ 	.word	0xffffffff


	//   ....[18]....
        /*0074*/ 	.word	0xffffffff


	//   ....[19]....
        /*0078*/ 	.word	0xffffffff


	//----- nvinfo : EIATTR_COOP_GROUP_INSTR_OFFSETS
	.align		4
.L_4107:
        /*007c*/ 	.byte	0x04, 0x28
        /*007e*/ 	.short	(.L_4109 - .L_4108)


	//   ....[0]....
.L_4108:
        /*0080*/ 	.word	0x00001b00


	//   ....[1]....
        /*0084*/ 	.word	0x00001b40


	//   ....[2]....
        /*0088*/ 	.word	0x00001cd0


	//   ....[3]....
        /*008c*/ 	.word	0x00001d10


	//   ....[4]....
        /*0090*/ 	.word	0x00001ea0


	//   ....[5]....
        /*0094*/ 	.word	0x00001ee0


	//   ....[6]....
        /*0098*/ 	.word	0x00001f10


	//   ....[7]....
        /*009c*/ 	.word	0x00001f20


	//   ....[8]....
        /*00a0*/ 	.word	0x00001f60


	//   ....[9]....
        /*00a4*/ 	.word	0x00001f70


	//   ....[10]....
        /*00a8*/ 	.word	0x00002570


	//   ....[11]....
        /*00ac*/ 	.word	0x00002580


	//   ....[12]....
        /*00b0*/ 	.word	0x000025b0


	//   ....[13]....
        /*00b4*/ 	.word	0x000025c0


	//   ....[14]....
        /*00b8*/ 	.word	0x000025f0


	//   ....[15]....
        /*00bc*/ 	.word	0x00002600


	//   ....[16]....
        /*00c0*/ 	.word	0x00002630


	//   ....[17]....
        /*00c4*/ 	.word	0x00002640


	//   ....[18]....
        /*00c8*/ 	.word	0x00002670


	//   ....[19]....
        /*00cc*/ 	.word	0x00002680


	//----- nvinfo : EIATTR_VRC_CTA_INIT_COUNT
	.align		4
.L_4109:
        /*00d0*/ 	.byte	0x02, 0x4a
	.zero		1
	.zero		1


	//----- nvinfo : EIATTR_EXIT_INSTR_OFFSETS
	.align		4
        /*00d4*/ 	.byte	0x04, 0x1c
        /*00d6*/ 	.short	(.L_4111 - .L_4110)


	//   ....[0]....
.L_4110:
        /*00d8*/ 	.word	0x00003110


	//----- nvinfo : EIATTR_MAX_THREADS
	.align		4
.L_4111:
        /*00dc*/ 	.byte	0x04, 0x05
        /*00de*/ 	.short	(.L_4113 - .L_4112)
.L_4112:
        /*00e0*/ 	.word	0x00000080
        /*00e4*/ 	.word	0x00000001
        /*00e8*/ 	.word	0x00000001


	//----- nvinfo : EIATTR_CRS_STACK_SIZE
	.align		4
.L_4113:
        /*00ec*/ 	.byte	0x04, 0x1e
        /*00ee*/ 	.short	(.L_4115 - .L_4114)
.L_4114:
        /*00f0*/ 	.word	0x00000000


	//----- nvinfo : EIATTR_CBANK_PARAM_SIZE
	.align		4
.L_4115:
        /*00f4*/ 	.byte	0x03, 0x19
        /*00f6*/ 	.short	0x0088


	//----- nvinfo : EIATTR_PARAM_CBANK
	.align		4
        /*00f8*/ 	.byte	0x04, 0x0a
        /*00fa*/ 	.short	(.L_4117 - .L_4116)
	.align		4
.L_4116:
        /*00fc*/ 	.word	index@(.nv.constant0._ZN10layer_norm13ln_bwd_kernelINS_13Kernel_traitsIffffjLj12288ELj4ELj1ELj4ELj16ENS_18Kernel_traits_baseILj12288EffffjLj128EEEEEEEvNS_9BwdParamsE)
        /*0100*/ 	.short	0x0380
        /*0102*/ 	.short	0x0088


	//----- nvinfo : EIATTR_SW_WAR
	.align		4
.L_4117:
        /*0104*/ 	.byte	0x04, 0x36
        /*0106*/ 	.short	(.L_4119 - .L_4118)
.L_4118:
        /*0108*/ 	.word	0x00000008
.L_4119:


//--------------------- .nv.info._ZN10layer_norm22ln_bwd_finalize_kernelINS_22Kernel_traits_finalizeILj10240E13__nv_bfloat16fS2_fjLj1024ELj4ENS_18Kernel_traits_baseILj10240ES2_fS2_fjLj1024EEEEEEEvNS_9BwdParamsE --------------------------
	.section	.nv.info._ZN10layer_norm22ln_bwd_finalize_kernelINS_22Kernel_traits_finalizeILj10240E13__nv_bfloat16fS2_fjLj1024ELj4ENS_18Kernel_traits_baseILj10240ES2_fS2_fjLj1024EEEEEEEvNS_9BwdParamsE,"",@"SHT_CUDA_INFO"
	.sectionflags	@""
	.align	4


	//----- nvinfo : EIATTR_CUDA_API_VERSION
	.align		4
        /*0000*/ 	.byte	0x04, 0x37
        /*0002*/ 	.short	(.L_4121 - .L_4120)
.L_4120:
        /*0004*/ 	.word	0x00000082


	//----- nvinfo : EIATTR_KPARAM_INFO
	.align		4
.L_4121:
        /*0008*/ 	.byte	0x04, 0x17
        /*000a*/ 	.short	(.L_4123 - .L_4122)
.L_4122:
        /*000c*/ 	.word	0x00000000
        /*0010*/ 	.short	0x0000
        /*0012*/ 	.short	0x0000
        /*0014*/ 	.byte	0x00, 0xf0, 0x21, 0x02


	//----- nvinfo : EIATTR_SPARSE_MMA_MASK
	.align		4
.L_4123:
        /*0018*/ 	.byte	0x03, 0x50
        /*001a*/ 	.short	0x0000


	//----- nvinfo : EIATTR_MAXREG_COUNT
	.align		4
        /*001c*/ 	.byte	0x03, 0x1b
        /*001e*/ 	.short	0x0040


	//----- nvinfo : EIATTR_NUM_BARRIERS
	.align		4
        /*0020*/ 	.byte	0x02, 0x4c
        /*0022*/ 	.byte	0x01
	.zero		1


	//----- nvinfo : EIATTR_MERCURY_ISA_VERSION
	.align		4
        /*0024*/ 	.byte	0x03, 0x5f
        /*0026*/ 	.short	0x0101


	//----- nvinfo : EIATTR_COOP_GROUP_MASK_REGIDS
	.align		4
        /*0028*/ 	.byte	0x04, 0x29
        /*002a*/ 	.short	(.L_4125 - .L_4124)


	//   ....[0]....
.L_4124:
        /*002c*/ 	.word	0xffffffff


	//   ....[1]....
        /*0030*/ 	.word	0xffffffff


	//   ....[2]....
        /*0034*/ 	.word	0xffffffff


	//   ....[3]....
        /*0038*/ 	.word	0xffffffff


	//   ....[4]....
        /*003c*/ 	.word	0xffffffff


	//   ....[5]....
        /*0040*/ 	.word	0xffffffff


	//   ....[6]....
        /*0044*/ 	.word	0xffffffff


	//   ....[7]....
        /*0048*/ 	.word	0xffffffff


	//   ....[8]....
        /*004c*/ 	.word	0xffffffff


	//   ....[9]....
        /*0050*/ 	.word	0xffffffff


	//----- nvinfo : EIATTR_COOP_GROUP_INSTR_OFFSETS
	.align		4
.L_4125:
        /*0054*/ 	.byte	0x04, 0x28
        /*0056*/ 	.short	(.L_4127 - .L_4126)


	//   ....[0]....
.L_4126:
        /*0058*/ 	.word	0x00001270


	//   ....[1]....
        /*005c*/ 	.word	0x00001280


	//   ....[2]....
        /*0060*/ 	.word	0x000012b0


	//   ....[3]....
        /*0064*/ 	.word	0x000012c0


	//   ....[4]....
        /*0068*/ 	.word	0x000012f0


	//   ....[5]....
        /*006c*/ 	.word	0x00001300


	//   ....[6]....
        /*0070*/ 	.word	0x00001330


	//   ....[7]....
        /*0074*/ 	.word	0x00001340


	//   ....[8]....
        /*0078*/ 	.word	0x00001370


	//   ....[9]....
        /*007c*/ 	.word	0x00001380


	//----- nvinfo : EIATTR_VRC_CTA_INIT_COUNT
	.align		4
.L_4127:
        /*0080*/ 	.byte	0x02, 0x4a
	.zero		1
	.zero		1


	//----- nvinfo : EIATTR_EXIT_INSTR_OFFSETS
	.align		4
        /*0084*/ 	.byte	0x04, 0x1c
        /*0086*/ 	.short	(.L_4129 - .L_4128)


	//   ....[0]....
.L_4128:
        /*0088*/ 	.word	0x00000060


	//   ....[1]....
        /*008c*/ 	.word	0x000013e0


	//   ....[2]....
        /*0090*/ 	.word	0x000014b0


	//----- nvinfo : EIATTR_MAX_THREADS
	.align		4
.L_4129:
        /*0094*/ 	.byte	0x04, 0x05
        /*0096*/ 	.short	(.L_4131 - .L_4130)
.L_4130:
        /*0098*/ 	.word	0x00000400
        /*009c*/ 	.word	0x00000001
        /*00a0*/ 	.word	0x00000001


	//----- nvinfo : EIATTR_CRS_STACK_SIZE
	.align		4
.L_4131:
        /*00a4*/ 	.byte	0x04, 0x1e
        /*00a6*/ 	.short	(.L_4133 - .L_4132)
.L_4132:
        /*00a8*/ 	.word	0x00000000


	//----- nvinfo : EIATTR_CBANK_PARAM_SIZE
	.align		4
.L_4133:
        /*00ac*/ 	.byte	0x03, 0x19
        /*00ae*/ 	.short	0x0088


	//----- nvinfo : EIATTR_PARAM_CBANK
	.align		4
        /*00b0*/ 	.byte	0x04, 0x0a
        /*00b2*/ 	.short	(.L_4135 - .L_4134)
	.align		4
.L_4134:
        /*00b4*/ 	.word	index@(.nv.constant0._ZN10layer_norm22ln_bwd_finalize_kernelINS_22Kernel_traits_finalizeILj10240E13__nv_bfloat16fS2_fjLj1024ELj4ENS_18Kernel_traits_baseILj10240ES2_fS2_fjLj1024EEEEEEEvNS_9BwdParamsE)
        /*00b8*/ 	.short	0x0380
        /*00ba*/ 	.short	0x0088


	//----- nvinfo : EIATTR_SW_WAR
	.align		4
.L_4135:
        /*00bc*/ 	.byte	0x04, 0x36
        /*00be*/ 	.short	(.L_4137 - .L_4136)
.L_4136:
        /*00c0*/ 	.word	0x00000008
.L_4137:


//--------------------- .nv.info._ZN10layer_norm13ln_bwd_kernelINS_13Kernel_traitsI13__nv_bfloat16fS2_fjLj10240ELj2ELj1ELj4ELj16ENS_18Kernel_traits_baseILj10240ES2_fS2_fjLj128EEEEEEEvNS_9BwdParamsE --------------------------
	.section	.nv.info._ZN10layer_norm13ln_bwd_kernelINS_13Kernel_traitsI13__nv_bfloat16fS2_fjLj10240ELj2ELj1ELj4ELj16ENS_18Kernel_traits_baseILj10240ES2_fS2_fjLj128EEEEEEEvNS_9BwdParamsE,"",@"SHT_CUDA_INFO"
	.sectionflags	@""
	.align	4


	//----- nvinfo : EIATTR_CUDA_API_VERSION
	.align		4
        /*0000*/ 	.byte	0x04, 0x37
        /*0002*/ 	.short	(.L_4139 - .L_4138)
.L_4138:
        /*0004*/ 	.word	0x00000082


	//----- nvinfo : EIATTR_KPARAM_INFO
	.align		4
.L_4139:
        /*0008*/ 	.byte	0x04, 0x17
        /*000a*/ 	.short	(.L_4141 - .L_4140)
.L_4140:
        /*000c*/ 	.word	0x00000000
        /*0010*/ 	.short	0x0000
        /*0012*/ 	.short	0x0000
        /*0014*/ 	.byte	0x00, 0xf0, 0x21, 0x02


	//----- nvinfo : EIATTR_SPARSE_MMA_MASK
	.align		4
.L_4141:
        /*0018*/ 	.byte	0x03, 0x50
        /*001a*/ 	.short	0x0000


	//----- nvinfo : EIATTR_MAXREG_COUNT
	.align		4
        /*001c*/ 	.byte	0x03, 0x1b
        /*001e*/ 	.short	0x00ff


	//----- nvinfo : EIATTR_NUM_BARRIERS
	.align		4
        /*0020*/ 	.byte	0x02, 0x4c
        /*0022*/ 	.byte	0x01
	.zero		1


	//----- nvinfo : EIATTR_ANNOTATIONS
	.align		4
        /*0024*/ 	.byte	0x04, 0x55
        /*0026*/ 	.short	(.L_4143 - .L_4142)


	//   ....[0]....
.L_4142:
        /* <DEDUP_REMOVED lines=129> */


	//----- nvinfo : EIATTR_MERCURY_ISA_VERSION
	.align		4
.L_4143:
        /*0828*/ 	.byte	0x03, 0x5f
        /*082a*/ 	.short	0x0101


	//----- nvinfo : EIATTR_COOP_GROUP_MASK_REGIDS
	.align		4
        /*082c*/ 	.byte	0x04, 0x29
        /*082e*/ 	.short	(.L_4145 - .L_4144)


	//   ....[0]....
.L_4144:
        /*0830*/ 	.word	0xffffffff


	//   ....[1]....
        /*0834*/ 	.word	0xffffffff


	//   ....[2]....
        /*0838*/ 	.word	0xffffffff


	//   ....[3]....
        /*083c*/ 	.word	0xffffffff


	//   ....[4]....
        /*0840*/ 	.word	0xffffffff


	//   ....[5]....
        /*0844*/ 	.word	0xffffffff


	//   ....[6]....
        /*0848*/ 	.word	0xffffffff


	//   ....[7]....
        /*084c*/ 	.word	0xffffffff


	//   ....[8]....
        /*0850*/ 	.word	0xffffffff


	//   ....[9]....
        /*0854*/ 	.word	0xffffffff


	//   ....[10]....
        /*0858*/ 	.word	0xffffffff


	//   ....[11]....
        /*085c*/ 	.word	0xffffffff


	//   ....[12]....
        /*0860*/ 	.word	0xffffffff


	//   ....[13]....
        /*0864*/ 	.word	0xffffffff


	//   ....[14]....
        /*0868*/ 	.word	0xffffffff


	//   ....[15]....
        /*086c*/ 	.word	0xffffffff


	//   ....[16]....
        /*0870*/ 	.word	0xffffffff


	//   ....[17]....
        /*0874*/ 	.word	0xffffffff


	//   ....[18]....
        /*0878*/ 	.word	0xffffffff


	//   ....[19]....
        /*087c*/ 	.word	0xffffffff


	//----- nvinfo : EIATTR_COOP_GROUP_INSTR_OFFSETS
	.align		4
.L_4145:
        /*0880*/ 	.byte	0x04, 0x28
        /*0882*/ 	.short	(.L_4147 - .L_4146)


	//   ....[0]....
.L_4146:
        /*0884*/ 	.word	0x000047f0


	//   ....[1]....
        /*0888*/ 	.word	0x00004830


	//   ....[2]....
        /*088c*/ 	.word	0x000049a0


	//   ....[3]....
        /*0890*/ 	.word	0x000049b0


	//   ....[4]....
        /*0894*/ 	.word	0x00005290


	//   ....[5]....
        /*0898*/ 	.word	0x000052a0


	//   ....[6]....
        /*089c*/ 	.word	0x00005300


	//   ....[7]....
        /*08a0*/ 	.word	0x00005310


	//   ....[8]....
        /*08a4*/ 	.word	0x000053e0


	//   ....[9]....
        /*08a8*/ 	.word	0x000053f0


	//   ....[10]....
        /*08ac*/ 	.word	0x00005c80


	//   ....[11]....
        /*08b0*/ 	.word	0x00005c90


	//   ....[12]....
        /*08b4*/ 	.word	0x00005cc0


	//   ....[13]....
        /*08b8*/ 	.word	0x00005cd0


	//   ....[14]....
        /*08bc*/ 	.word	0x00005d00


	//   ....[15]....
        /*08c0*/ 	.word	0x00005d10


	//   ....[16]....
        /*08c4*/ 	.word	0x00005d40


	//   ....[17]....
        /*08c8*/ 	.word	0x00005d50


	//   ....[18]....
        /*08cc*/ 	.word	0x00005d80


	//   ....[19]....
        /*08d0*/ 	.word	0x00005d90


	//----- nvinfo : EIATTR_VRC_CTA_INIT_COUNT
	.align		4
.L_4147:
        /*08d4*/ 	.byte	0x02, 0x4a
	.zero		1
	.zero		1


	//----- nvinfo : EIATTR_EXIT_INSTR_OFFSETS
	.align		4
        /*08d8*/ 	.byte	0x04, 0x1c
        /*08da*/ 	.short	(.L_4149 - .L_4148)


	//   ....[0]....
.L_4148:
        /*08dc*/ 	.word	0x00006eb0


	//----- nvinfo : EIATTR_MAX_THREADS
	.align		4
.L_4149:
        /*08e0*/ 	.byte	0x04, 0x05
        /*08e2*/ 	.short	(.L_4151 - .L_4150)
.L_4150:
        /*08e4*/ 	.word	0x00000080
        /*08e8*/ 	.word	0x00000001
        /*08ec*/ 	.word	0x00000001


	//----- nvinfo : EIATTR_CRS_STACK_SIZE
	.align		4
.L_4151:
        /*08f0*/ 	.byte	0x04, 0x1e
        /*08f2*/ 	.short	(.L_4153 - .L_4152)
.L_4152:
        /*08f4*/ 	.word	0x00000000


	//----- nvinfo : EIATTR_CBANK_PARAM_SIZE
	.align		4
.L_4153:
        /*08f8*/ 	.byte	0x03, 0x19
        /*08fa*/ 	.short	0x0088


	//----- nvinfo : EIATTR_PARAM_CBANK
	.align		4
        /*08fc*/ 	.byte	0x04, 0x0a
        /*08fe*/ 	.short	(.L_4155 - .L_4154)
	.align		4
.L_4154:
        /*0900*/ 	.word	index@(.nv.constant0._ZN10layer_norm13ln_bwd_kernelINS_13Kernel_traitsI13__nv_bfloat16fS2_fjLj10240ELj2ELj1ELj4ELj16ENS_18Kernel_traits_baseILj10240ES2_fS2_fjLj128EEEEEEEvNS_9BwdParamsE)
        /*0904*/ 	.short	0x0380
        /*0906*/ 	.short	0x0088


	//----- nvinfo : EIATTR_SW_WAR
	.align		4
.L_4155:
        /*0908*/ 	.byte	0x04, 0x36
        /*090a*/ 	.short	(.L_4157 - .L_4156)
.L_4156:
        /*090c*/ 	.word	0x00000008
.L_4157:


//--------------------- .nv.info._ZN10layer_norm22ln_bwd_finalize_kernelINS_22Kernel_traits_finalizeILj10240E13__nv_bfloat16S2_S2_fjLj1024ELj4ENS_18Kernel_traits_baseILj10240ES2_S2_S2_fjLj1024EEEEEEEvNS_9BwdParamsE --------------------------
	.section	.nv.info._ZN10layer_norm22ln_bwd_finalize_kernelINS_22Kernel_traits_finalizeILj10240E13__nv_bfloat16S2_S2_fjLj1024ELj4ENS_18Kernel_traits_baseILj10240ES2_S2_S2_fjLj1024EEEEEEEvNS_9BwdParamsE,"",@"SHT_CUDA_INFO"
	.sectionflags	@""
	.align	4


	//----- nvinfo : EIATTR_CUDA_API_VERSION
	.align		4
        /*0000*/ 	.byte	0x04, 0x37
        /*0002*/ 	.short	(.L_4159 - .L_4158)
.L_4158:
        /*0004*/ 	.word	0x00000082


	//----- nvinfo : EIATTR_KPARAM_INFO
	.align		4
.L_4159:
        /*0008*/ 	.byte	0x04, 0x17
        /*000a*/ 	.short	(.L_4161 - .L_4160)
.L_4160:
        /*000c*/ 	.word	0x00000000
        /*0010*/ 	.short	0x0000
        /*0012*/ 	.short	0x0000
        /*0014*/ 	.byte	0x00, 0xf0, 0x21, 0x02


	//----- nvinfo : EIATTR_SPARSE_MMA_MASK
	.align		4
.L_4161:
        /*0018*/ 	.byte	0x03, 0x50
        /*001a*/ 	.short	0x0000


	//----- nvinfo : EIATTR_MAXREG_COUNT
	.align		4
        /*001c*/ 	.byte	0x03, 0x1b
        /*001e*/ 	.short	0x0040


	//----- nvinfo : EIATTR_NUM_BARRIERS
	.align		4
        /*0020*/ 	.byte	0x02, 0x4c
        /*0022*/ 	.byte	0x01
	.zero		1


	//----- nvinfo : EIATTR_MERCURY_ISA_VERSION
	.align		4
        /*0024*/ 	.byte	0x03, 0x5f
        /*0026*/ 	.short	0x0101


	//----- nvinfo : EIATTR_COOP_GROUP_MASK_REGIDS
	.align		4
        /*0028*/ 	.byte	0x04, 0x29
        /*002a*/ 	.short	(.L_4163 - .L_4162)


	//   ....[0]....
.L_4162:
        /*002c*/ 	.word	0xffffffff


	//   ....[1]....
        /*0030*/ 	.word	0xffffffff


	//   ....[2]....
        /*0034*/ 	.word	0xffffffff


	//   ....[3]....
        /*0038*/ 	.word	0xffffffff


	//   ....[4]....
        /*003c*/ 	.word	0xffffffff


	//   ....[5]....
        /*0040*/ 	.word	0xffffffff


	//   ....[6]....
        /*0044*/ 	.word	0xffffffff


	//   ....[7]....
        /*0048*/ 	.word	0xffffffff


	//   ....[8]....
        /*004c*/ 	.word	0xffffffff


	//   ....[9]....
        /*0050*/ 	.word	0xffffffff


	//----- nvinfo : EIATTR_COOP_GROUP_INSTR_OFFSETS
	.align		4
.L_4163:
        /*0054*/ 	.byte	0x04, 0x28
        /*0056*/ 	.short	(.L_4165 - .L_4164)


	//   ....[0]....
.L_4164:
        /*0058*/ 	.word	0x00001270


	//   ....[1]....
        /*005c*/ 	.word	0x00001280


	//   ....[2]....
        /*0060*/ 	.word	0x000012b0


	//   ....[3]....
        /*0064*/ 	.word	0x000012c0


	//   ....[4]....
        /*0068*/ 	.word	0x000012f0


	//   ....[5]....
        /*006c*/ 	.word	0x00001300


	//   ....[6]....
        /*0070*/ 	.word	0x00001330


	//   ....[7]....
        /*0074*/ 	.word	0x00001340


	//   ....[8]....
        /*0078*/ 	.word	0x00001370


	//   ....[9]....
        /*007c*/ 	.word	0x00001380


	//----- nvinfo : EIATTR_VRC_CTA_INIT_COUNT
	.align		4
.L_4165:
        /*0080*/ 	.byte	0x02, 0x4a
	.zero		1
	.zero		1


	//----- nvinfo : EIATTR_EXIT_INSTR_OFFSETS
	.align		4
        /*0084*/ 	.byte	0x04, 0x1c
        /*0086*/ 	.short	(.L_4167 - .L_4166)


	//   ....[0]....
.L_4166:
        /*0088*/ 	.word	0x00000060


	//   ....[1]....
        /*008c*/ 	.word	0x000013e0


	//   ....[2]....
        /*0090*/ 	.word	0x000014b0


	//----- nvinfo : EIATTR_MAX_THREADS
	.align		4
.L_4167:
        /*0094*/ 	.byte	0x04, 0x05
        /*0096*/ 	.short	(.L_4169 - .L_4168)
.L_4168:
        /*0098*/ 	.word	0x00000400
        /*009c*/ 	.word	0x00000001
        /*00a0*/ 	.word	0x00000001


	//----- nvinfo : EIATTR_CRS_STACK_SIZE
	.align		4
.L_4169:
        /*00a4*/ 	.byte	0x04, 0x1e
        /*00a6*/ 	.short	(.L_4171 - .L_4170)
.L_4170:
        /*00a8*/ 	.word	0x00000000


	//----- nvinfo : EIATTR_CBANK_PARAM_SIZE
	.align		4
.L_4171:
        /*00ac*/ 	.byte	0x03, 0x19
        /*00ae*/ 	.short	0x0088


	//----- nvinfo : EIATTR_PARAM_CBANK
	.align		4
        /*00b0*/ 	.byte	0x04, 0x0a
        /*00b2*/ 	.short	(.L_4173 - .L_4172)
	.align		4
.L_4172:
        /*00b4*/ 	.word	index@(.nv.constant0._ZN10layer_norm22ln_bwd_finalize_kernelINS_22Kernel_traits_finalizeILj10240E13__nv_bfloat16S2_S2_fjLj1024ELj4ENS_18Kernel_traits_baseILj10240ES2_S2_S2_fjLj1024EEEEEEEvNS_9BwdParamsE)
        /*00b8*/ 	.short	0x0380
        /*00ba*/ 	.short	0x0088


	//----- nvinfo : EIATTR_SW_WAR
	.align		4
.L_4173:
        /*00bc*/ 	.byte	0x04, 0x36
        /*00be*/ 	.short	(.L_4175 - .L_4174)
.L_4174:
        /*00c0*/ 	.word	0x00000008
.L_4175:


//--------------------- .nv.info._ZN10layer_norm13ln_bwd_kernelINS_13Kernel_traitsI13__nv_bfloat16S2_S2_fjLj10240ELj2ELj1ELj4ELj16ENS_18Kernel_traits_baseILj10240ES2_S2_S2_fjLj128EEEEEEEvNS_9BwdParamsE --------------------------
	.section	.nv.info._ZN10layer_norm13ln_bwd_kernelINS_13Kernel_traitsI13__nv_bfloat16S2_S2_fjLj10240ELj2ELj1ELj4ELj16ENS_18Kernel_traits_baseILj10240ES2_S2_S2_fjLj128EEEEEEEvNS_9BwdParamsE,"",@"SHT_CUDA_INFO"
	.sectionflags	@""
	.align	4


	//----- nvinfo : EIATTR_CUDA_API_VERSION
	.align		4
        /*0000*/ 	.byte	0x04, 0x37
        /*0002*/ 	.short	(.L_4177 - .L_4176)
.L_4176:
        /*0004*/ 	.word	0x00000082


	//----- nvinfo : EIATTR_KPARAM_INFO
	.align		4
.L_4177:
        /*0008*/ 	.byte	0x04, 0x17
        /*000a*/ 	.short	(.L_4179 - .L_4178)
.L_4178:
        /*000c*/ 	.word	0x00000000
        /*0010*/ 	.short	0x0000
        /*0012*/ 	.short	0x0000
        /*0014*/ 	.byte	0x00, 0xf0, 0x21, 0x02


	//----- nvinfo : EIATTR_SPARSE_MMA_MASK
	.align		4
.L_4179:
        /*0018*/ 	.byte	0x03, 0x50
        /*001a*/ 	.short	0x0000


	//----- nvinfo : EIATTR_MAXREG_COUNT
	.align		4
        /*001c*/ 	.byte	0x03, 0x1b
        /*001e*/ 	.short	0x00ff


	//----- nvinfo : EIATTR_NUM_BARRIERS
	.align		4
        /*0020*/ 	.byte	0x02, 0x4c
        /*0022*/ 	.byte	0x01
	.zero		1


	//----- nvinfo : EIATTR_ANNOTATIONS
	.align		4
        /*0024*/ 	.byte	0x04, 0x55
        /*0026*/ 	.short	(.L_4181 - .L_4180)


	//   ....[0]....
.L_4180:
        /* <DEDUP_REMOVED lines=122> */


	//----- nvinfo : EIATTR_MERCURY_ISA_VERSION
	.align		4
.L_4181:
        /*07b8*/ 	.byte	0x03, 0x5f
        /*07ba*/ 	.short	0x0101


	//----- nvinfo : EIATTR_COOP_GROUP_MASK_REGIDS
	.align		4
        /*07bc*/ 	.byte	0x04, 0x29
        /*07be*/ 	.short	(.L_4183 - .L_4182)


	//   ....[0]....
.L_4182:
        /*07c0*/ 	.word	0xffffffff


	//   ....[1]....
        /*07c4*/ 	.word	0xffffffff


	//   ....[2]....
        /*07c8*/ 	.word	0xffffffff


	//   ....[3]....
        /*07cc*/ 	.word	0xffffffff


	//   ....[4]....
        /*07d0*/ 	.word	0xffffffff


	//   ....[5]....
        /*07d4*/ 	.word	0xffffffff


	//   ....[6]....
        /*07d8*/ 	.word	0xffffffff


	//   ....[7]....
        /*07dc*/ 	.word	0xffffffff


	//   ....[8]....
        /*07e0*/ 	.word	0xffffffff


	//   ....[9]....
        /*07e4*/ 	.word	0xffffffff


	//   ....[10]....
        /*07e8*/ 	.word	0xffffffff


	//   ....[11]....
        /*07ec*/ 	.word	0xffffffff


	//   ....[12]....
        /*07f0*/ 	.word	0xffffffff


	//   ....[13]....
        /*07f4*/ 	.word	0xffffffff


	//   ....[14]....
        /*07f8*/ 	.word	0xffffffff


	//   ....[15]....
        /*07fc*/ 	.word	0xffffffff


	//   ....[16]....
        /*0800*/ 	.word	0xffffffff


	//   ....[17]....
        /*0804*/ 	.word	0xffffffff


	//   ....[18]....
        /*0808*/ 	.word	0xffffffff


	//   ....[19]....
        /*080c*/ 	.word	0xffffffff


	//----- nvinfo : EIATTR_COOP_GROUP_INSTR_OFFSETS
	.align		4
.L_4183:
        /*0810*/ 	.byte	0x04, 0x28
        /*0812*/ 	.short	(.L_4185 - .L_4184)


	//   ....[0]....
.L_4184:
        /*0814*/ 	.word	0x00004790


	//   ....[1]....
        /*0818*/ 	.word	0x000047b0


	//   ....[2]....
        /*081c*/ 	.word	0x00004940


	//   ....[3]....
        /*0820*/ 	.word	0x00004960


	//   ....[4]....
        /*0824*/ 	.word	0x000049d0


	//   ....[5]....
        /*0828*/ 	.word	0x00004a60


	//   ....[6]....
        /*082c*/ 	.word	0x00004d90


	//   ....[7]....
        /*0830*/ 	.word	0x00004da0


	//   ....[8]....
        /*0834*/ 	.word	0x00004de0


	//   ....[9]....
        /*0838*/ 	.word	0x000050c0


	//   ....[10]....
        /*083c*/ 	.word	0x00005ab0


	//   ....[11]....
        /*0840*/ 	.word	0x00005ac0


	//   ....[12]....
        /*0844*/ 	.word	0x00005af0


	//   ....[13]....
        /*0848*/ 	.word	0x00005b00


	//   ....[14]....
        /*084c*/ 	.word	0x00005b30


	//   ....[15]....
        /*0850*/ 	.word	0x00005b40


	//   ....[16]....
        /*0854*/ 	.word	0x00005b70


	//   ....[17]....
        /*0858*/ 	.word	0x00005b80


	//   ....[18]....
        /*085c*/ 	.word	0x00005bb0


	//   ....[19]....
        /*0860*/ 	.word	0x00005bc0


	//----- nvinfo : EIATTR_VRC_CTA_INIT_COUNT
	.align		4
.L_4185:
        /*0864*/ 	.byte	0x02, 0x4a
	.zero		1
	.zero		1


	//----- nvinfo : EIATTR_EXIT_INSTR_OFFSETS
	.align		4
        /*0868*/ 	.byte	0x04, 0x1c
        /*086a*/ 	.short	(.L_4187 - .L_4186)


	//   ....[0]....
.L_4186:
        /*086c*/ 	.word	0x00006d40


	//----- nvinfo : EIATTR_MAX_THREADS
	.align		4
.L_4187:
        /*0870*/ 	.byte	0x04, 0x05
        /*0872*/ 	.short	(.L_4189 - .L_4188)
.L_4188:
        /*0874*/ 	.word	0x00000080
        /*0878*/ 	.word	0x00000001
        /*087c*/ 	.word	0x00000001


	//----- nvinfo : EIATTR_CRS_STACK_SIZE
	.align		4
.L_4189:
        /*0880*/ 	.byte	0x04, 0x1e
        /*0882*/ 	.short	(.L_4191 - .L_4190)
.L_4190:
        /*0884*/ 	.word	0x00000000


	//----- nvinfo : EIATTR_CBANK_PARAM_SIZE
	.align		4
.L_4191:
        /*0888*/ 	.byte	0x03, 0x19
        /*088a*/ 	.short	0x0088


	//----- nvinfo : EIATTR_PARAM_CBANK
	.align		4
        /*088c*/ 	.byte	0x04, 0x0a
        /*088e*/ 	.short	(.L_4193 - .L_4192)
	.align		4
.L_4192:
        /*0890*/ 	.word	index@(.nv.constant0._ZN10layer_norm13ln_bwd_kernelINS_13Kernel_traitsI13__nv_bfloat16S2_S2_fjLj10240ELj2ELj1ELj4ELj16ENS_18Kernel_traits_baseILj10240ES2_S2_S2_fjLj128EEEEEEEvNS_9BwdParamsE)
        /*0894*/ 	.short	0x0380
        /*0896*/ 	.short	0x0088


	//----- nvinfo : EIATTR_SW_WAR
	.align		4
.L_4193:
        /*0898*/ 	.byte	0x04, 0x36
        /*089a*/ 	.short	(.L_4195 - .L_4194)
.L_4194:
        /*089c*/ 	.word	0x00000008
.L_4195:


//--------------------- .nv.info._ZN10layer_norm22ln_bwd_finalize_kernelINS_22Kernel_traits_finalizeILj10240E6__halffS2_fjLj1024ELj4ENS_18Kernel_traits_baseILj10240ES2_fS2_fjLj1024EEEEEEEvNS_9BwdParamsE --------------------------
	.section	.nv.info._ZN10layer_norm22ln_bwd_finalize_kernelINS_22Kernel_traits_finalizeILj10240E6__halffS2_fjLj1024ELj4ENS_18Kernel_traits_baseILj10240ES2_fS2_fjLj1024EEEEEEEvNS_9BwdParamsE,"",@"SHT_CUDA_INFO"
	.sectionflags	@""
	.align	4


	//----- nvinfo : EIATTR_CUDA_API_VERSION
	.align		4
        /*0000*/ 	.byte	0x04, 0x37
        /*0002*/ 	.short	(.L_4197 - .L_4196)
.L_4196:
        /*0004*/ 	.word	0x00000082


	//----- nvinfo : EIATTR_KPARAM_INFO
	.align		4
.L_4197:
        /*0008*/ 	.byte	0x04, 0x17
        /*000a*/ 	.short	(.L_4199 - .L_4198)
.L_4198:
        /*000c*/ 	.word	0x00000000
        /*0010*/ 	.short	0x0000
        /*0012*/ 	.short	0x0000
        /*0014*/ 	.byte	0x00, 0xf0, 0x21, 0x02


	//----- nvinfo : EIATTR_SPARSE_MMA_MASK
	.align		4
.L_4199:
        /*0018*/ 	.byte	0x03, 0x50
        /*001a*/ 	.short	0x0000


	//----- nvinfo : EIATTR_MAXREG_COUNT
	.align		4
        /*001c*/ 	.byte	0x03, 0x1b
        /*001e*/ 	.short	0x0040


	//----- nvinfo : EIATTR_NUM_BARRIERS
	.align		4
        /*0020*/ 	.byte	0x02, 0x4c
        /*0022*/ 	.byte	0x01
	.zero		1


	//----- nvinfo : EIATTR_MERCURY_ISA_VERSION
	.align		4
        /*0024*/ 	.byte	0x03, 0x5f
        /*0026*/ 	.short	0x0101


	//----- nvinfo : EIATTR_COOP_GROUP_MASK_REGIDS
	.align		4
        /*0028*/ 	.byte	0x04, 0x29
        /*002a*/ 	.short	(.L_4201 - .L_4200)


	//   ....[0]....
.L_4200:
        /*002c*/ 	.word	0xffffffff


	//   ....[1]....
        /*0030*/ 	.word	0xffffffff


	//   ....[2]....
        /*0034*/ 	.word	0xffffffff


	//   ....[3]....
        /*0038*/ 	.word	0xffffffff


	//   ....[4]....
        /*003c*/ 	.word	0xffffffff


	//   ....[5]....
        /*0040*/ 	.word	0xffffffff


	//   ....[6]....
        /*0044*/ 	.word	0xffffffff


	//   ....[7]....
        /*0048*/ 	.word	0xffffffff


	//   ....[8]....
        /*004c*/ 	.word	0xffffffff


	//   ....[9]....
        /*0050*/ 	.word	0xffffffff


	//----- nvinfo : EIATTR_COOP_GROUP_INSTR_OFFSETS
	.align		4
.L_4201:
        /*0054*/ 	.byte	0x04, 0x28
        /*0056*/ 	.short	(.L_4203 - .L_4202)


	//   ....[0]....
.L_4202:
        /*0058*/ 	.word	0x00001270


	//   ....[1]....
        /*005c*/ 	.word	0x00001280


	//   ....[2]....
        /*0060*/ 	.word	0x000012b0


	//   ....[3]....
        /*0064*/ 	.word	0x000012c0


	//   ....[4]....
        /*0068*/ 	.word	0x000012f0


	//   ....[5]....
        /*006c*/ 	.word	0x00001300


	//   ....[6]....
        /*0070*/ 	.word	0x00001330


	//   ....[7]....
        /*0074*/ 	.word	0x00001340


	//   ....[8]....
        /*0078*/ 	.word	0x00001370


	//   ....[9]....
        /*007c*/ 	.word	0x00001380


	//----- nvinfo : EIATTR_VRC_CTA_INIT_COUNT
	.align		4
.L_4203:
        /*0080*/ 	.byte	0x02, 0x4a
	.zero		1
	.zero		1


	//----- nvinfo : EIATTR_EXIT_INSTR_OFFSETS
	.align		4
        /*0084*/ 	.byte	0x04, 0x1c
        /*0086*/ 	.short	(.L_4205 - .L_4204)


	//   ....[0]....
.L_4204:
        /*0088*/ 	.word	0x00000060


	//   ....[1]....
        /*008c*/ 	.word	0x000013e0


	//   ....[2]....
        /*0090*/ 	.word	0x000014b0


	//----- nvinfo : EIATTR_MAX_THREADS
	.align		4
.L_4205:
        /*0094*/ 	.byte	0x04, 0x05
        /*0096*/ 	.short	(.L_4207 - .L_4206)
.L_4206:
        /*0098*/ 	.word	0x00000400
        /*009c*/ 	.word	0x00000001
        /*00a0*/ 	.word	0x00000001


	//----- nvinfo : EIATTR_CRS_STACK_SIZE
	.align		4
.L_4207:
        /*00a4*/ 	.byte	0x04, 0x1e
        /*00a6*/ 	.short	(.L_4209 - .L_4208)
.L_4208:
        /*00a8*/ 	.word	0x00000000


	//----- nvinfo : EIATTR_CBANK_PARAM_SIZE
	.align		4
.L_4209:
        /*00ac*/ 	.byte	0x03, 0x19
        /*00ae*/ 	.short	0x0088


	//----- nvinfo : EIATTR_PARAM_CBANK
	.align		4
        /*00b0*/ 	.byte	0x04, 0x0a
        /*00b2*/ 	.short	(.L_4211 - .L_4210)
	.align		4
.L_4210:
        /*00b4*/ 	.word	index@(.nv.constant0._ZN10layer_norm22ln_bwd_finalize_kernelINS_22Kernel_traits_finalizeILj10240E6__halffS2_fjLj1024ELj4ENS_18Kernel_traits_baseILj10240ES2_fS2_fjLj1024EEEEEEEvNS_9BwdParamsE)
        /*00b8*/ 	.short	0x0380
        /*00ba*/ 	.short	0x0088


	//----- nvinfo : EIATTR_SW_WAR
	.align		4
.L_4211:
        /*00bc*/ 	.byte	0x04, 0x36
        /*00be*/ 	.short	(.L_4213 - .L_4212)
.L_4212:
        /*00c0*/ 	.word	0x00000008
.L_4213:


//--------------------- .nv.info._ZN10layer_norm13ln_bwd_kernelINS_13Kernel_traitsI6__halffS2_fjLj10240ELj2ELj1ELj4ELj16ENS_18Kernel_traits_baseILj10240ES2_fS2_fjLj128EEEEEEEvNS_9BwdParamsE --------------------------
	.section	.nv.info._ZN10layer_norm13ln_bwd_kernelINS_13Kernel_traitsI6__halffS2_fjLj10240ELj2ELj1ELj4ELj16ENS_18Kernel_traits_baseILj10240ES2_fS2_fjLj128EEEEEEEvNS_9BwdParamsE,"",@"SHT_CUDA_INFO"
	.sectionflags	@""
	.align	4


	//----- nvinfo : EIATTR_CUDA_API_VERSION
	.align		4
        /*0000*/ 	.byte	0x04, 0x37
        /*0002*/ 	.short	(.L_4215 - .L_4214)
.L_4214:
        /*0004*/ 	.word	0x00000082


	//----- nvinfo : EIATTR_KPARAM_INFO
	.align		4
.L_4215:
        /*0008*/ 	.byte	0x04, 0x17
        /*000a*/ 	.short	(.L_4217 - .L_4216)
.L_4216:
        /*000c*/ 	.word	0x00000000
        /*0010*/ 	.short	0x0000
        /*0012*/ 	.short	0x0000
        /*0014*/ 	.byte	0x00, 0xf0, 0x21, 0x02


	//----- nvinfo : EIATTR_SPARSE_MMA_MASK
	.align		4
.L_4217:
        /*0018*/ 	.byte	0x03, 0x50
        /*001a*/ 	.short	0x0000


	//----- nvinfo : EIATTR_MAXREG_COUNT
	.align		4
        /*001c*/ 	.byte	0x03, 0x1b
        /*001e*/ 	.short	0x00ff


	//----- nvinfo : EIATTR_NUM_BARRIERS
	.align		4
        /*0020*/ 	.byte	0x02, 0x4c
        /*0022*/ 	.byte	0x01
	.zero		1


	//----- nvinfo : EIATTR_ANNOTATIONS
	.align		4
        /*0024*/ 	.byte	0x04, 0x55
        /*0026*/ 	.short	(.L_4219 - .L_4218)


	//   ....[0]....
.L_4218:
        /* <DEDUP_REMOVED lines=91> */


	//----- nvinfo : EIATTR_MERCURY_ISA_VERSION
	.align		4
.L_4219:
        /*05c8*/ 	.byte	0x03, 0x5f
        /*05ca*/ 	.short	0x0101


	//----- nvinfo : EIATTR_COOP_GROUP_MASK_REGIDS
	.align		4
        /*05cc*/ 	.byte	0x04, 0x29
        /*05ce*/ 	.short	(.L_4221 - .L_4220)


	//   ....[0]....
.L_4220:
        /*05d0*/ 	.word	0xffffffff


	//   ....[1]....
        /*05d4*/ 	.word	0xffffffff


	//   ....[2]....
        /*05d8*/ 	.word	0xffffffff


	//   ....[3]....
        /*05dc*/ 	.word	0xffffffff


	//   ....[4]....
        /*05e0*/ 	.word	0xffffffff


	//   ....[5]....
        /*05e4*/ 	.word	0xffffffff


	//   ....[6]....
        /*05e8*/ 	.word	0xffffffff


	//   ....[7]....
        /*05ec*/ 	.word	0xffffffff


	//   ....[8]....
        /*05f0*/ 	.word	0xffffffff


	//   ....[9]....
        /*05f4*/ 	.word	0xffffffff


	//   ....[10]....
        /*05f8*/ 	.word	0xffffffff


	//   ....[11]....
        /*05fc*/ 	.word	0xffffffff


	//   ....[12]....
        /*0600*/ 	.word	0xffffffff


	//   ....[13]....
        /*0604*/ 	.word	0xffffffff


	//   ....[14]....
        /*0608*/ 	.word	0xffffffff


	//   ....[15]....
        /*060c*/ 	.word	0xffffffff


	//   ....[16]....
        /*0610*/ 	.word	0xffffffff


	//   ....[17]....
        /*0614*/ 	.word	0xffffffff


	//   ....[18]....
        /*0618*/ 	.word	0xffffffff


	//   ....[19]....
        /*061c*/ 	.word	0xffffffff


	//----- nvinfo : EIATTR_COOP_GROUP_INSTR_OFFSETS
	.align		4
.L_4221:
        /*0620*/ 	.byte	0x04, 0x28
        /*0622*/ 	.short	(.L_4223 - .L_4222)


	//   ....[0]....
.L_4222:
        /*0624*/ 	.word	0x000047b0


	//   ....[1]....
        /*0628*/ 	.word	0x000047f0


	//   ....[2]....
        /*062c*/ 	.word	0x000049f0


	//   ....[3]....
        /*0630*/ 	.word	0x00004a00


	//   ....[4]....
        /*0634*/ 	.word	0x00004f00


	//   ....[5]....
        /*0638*/ 	.word	0x00004f10


	//   ....[6]....
        /*063c*/ 	.word	0x00004f80


	//   ....[7]....
        /*0640*/ 	.word	0x00004f90


	//   ....[8]....
        /*0644*/ 	.word	0x00005060


	//   ....[9]....
        /*0648*/ 	.word	0x00005070


	//   ....[10]....
        /*064c*/ 	.word	0x000059d0


	//   ....[11]....
        /*0650*/ 	.word	0x000059e0


	//   ....[12]....
        /*0654*/ 	.word	0x00005a10


	//   ....[13]....
        /*0658*/ 	.word	0x00005a20


	//   ....[14]....
        /*065c*/ 	.word	0x00005a50


	//   ....[15]....
        /*0660*/ 	.word	0x00005a60


	//   ....[16]....
        /*0664*/ 	.word	0x00005a90


	//   ....[17]....
        /*0668*/ 	.word	0x00005aa0


	//   ....[18]....
        /*066c*/ 	.word	0x00005ad0


	//   ....[19]....
        /*0670*/ 	.word	0x00005ae0


	//----- nvinfo : EIATTR_VRC_CTA_INIT_COUNT
	.align		4
.L_4223:
        /*0674*/ 	.byte	0x02, 0x4a
	.zero		1
	.zero		1


	//----- nvinfo : EIATTR_EXIT_INSTR_OFFSETS
	.align		4
        /*0678*/ 	.byte	0x04, 0x1c
        /*067a*/ 	.short	(.L_4225 - .L_4224)


	//   ....[0]....
.L_4224:
        /*067c*/ 	.word	0x00006bf0


	//----- nvinfo : EIATTR_MAX_THREADS
	.align		4
.L_4225:
        /*0680*/ 	.byte	0x04, 0x05
        /*0682*/ 	.short	(.L_4227 - .L_4226)
.L_4226:
        /*0684*/ 	.word	0x00000080
        /*0688*/ 	.word	0x00000001
        /*068c*/ 	.word	0x00000001


	//----- nvinfo : EIATTR_CRS_STACK_SIZE
	.align		4
.L_4227:
        /*0690*/ 	.byte	0x04, 0x1e
        /*0692*/ 	.short	(.L_4229 - .L_4228)
.L_4228:
        /*0694*/ 	.word	0x00000000


	//----- nvinfo : EIATTR_CBANK_PARAM_SIZE
	.align		4
.L_4229:
        /*0698*/ 	.byte	0x03, 0x19
        /*069a*/ 	.short	0x0088


	//----- nvinfo : EIATTR_PARAM_CBANK
	.align		4
        /*069c*/ 	.byte	0x04, 0x0a
        /*069e*/ 	.short	(.L_4231 - .L_4230)
	.align		4
.L_4230:
        /*06a0*/ 	.word	index@(.nv.constant0._ZN10layer_norm13ln_bwd_kernelINS_13Kernel_traitsI6__halffS2_fjLj10240ELj2ELj1ELj4ELj16ENS_18Kernel_traits_baseILj10240ES2_fS2_fjLj128EEEEEEEvNS_9BwdParamsE)
        /*06a4*/ 	.short	0x0380
        /*06a6*/ 	.short	0x0088


	//----- nvinfo : EIATTR_SW_WAR
	.align		4
.L_4231:
        /*06a8*/ 	.byte	0x04, 0x36
        /*06aa*/ 	.short	(.L_4233 - .L_4232)
.L_4232:
        /*06ac*/ 	.word	0x00000008
.L_4233:


//--------------------- .nv.info._ZN10layer_norm22ln_bwd_finalize_kernelINS_22Kernel_traits_finalizeILj10240E6__halfS2_S2_fjLj1024ELj4ENS_18Kernel_traits_baseILj10240ES2_S2_S2_fjLj1024EEEEEEEvNS_9BwdParamsE --------------------------
	.section	.nv.info._ZN10layer_norm22ln_bwd_finalize_kernelINS_22Kernel_traits_finalizeILj10240E6__halfS2_S2_fjLj1024ELj4ENS_18Kernel_traits_baseILj10240ES2_S2_S2_fjLj1024EEEEEEEvNS_9BwdParamsE,"",@"SHT_CUDA_INFO"
	.sectionflags	@""
	.align	4


	//----- nvinfo : EIATTR_CUDA_API_VERSION
	.align		4
        /*0000*/ 	.byte	0x04, 0x37
        /*0002*/ 	.short	(.L_4235 - .L_4234)
.L_4234:
        /*0004*/ 	.word	0x00000082


	//----- nvinfo : EIATTR_KPARAM_INFO
	.align		4
.L_4235:
        /*0008*/ 	.byte	0x04, 0x17
        /*000a*/ 	.short	(.L_4237 - .L_4236)
.L_4236:
        /*000c*/ 	.word	0x00000000
        /*0010*/ 	.short	0x0000
        /*0012*/ 	.short	0x0000
        /*0014*/ 	.byte	0x00, 0xf0, 0x21, 0x02


	//----- nvinfo : EIATTR_SPARSE_MMA_MASK
	.align		4
.L_4237:
        /*0018*/ 	.byte	0x03, 0x50
        /*001a*/ 	.short	0x0000


	//----- nvinfo : EIATTR_MAXREG_COUNT
	.align		4
        /*001c*/ 	.byte	0x03, 0x1b
        /*001e*/ 	.short	0x0040


	//----- nvinfo : EIATTR_NUM_BARRIERS
	.align		4
        /*0020*/ 	.byte	0x02, 0x4c
        /*0022*/ 	.byte	0x01
	.zero		1


	//----- nvinfo : EIATTR_MERCURY_ISA_VERSION
	.align		4
        /*0024*/ 	.byte	0x03, 0x5f
        /*0026*/ 	.short	0x0101


	//----- nvinfo : EIATTR_COOP_GROUP_MASK_REGIDS
	.align		4
        /*0028*/ 	.byte	0x04, 0x29
        /*002a*/ 	.short	(.L_4239 - .L_4238)


	//   ....[0]....
.L_4238:
        /*002c*/ 	.word	0xffffffff


	//   ....[1]....
        /*0030*/ 	.word	0xffffffff


	//   ....[2]....
        /*0034*/ 	.word	0xffffffff


	//   ....[3]....
        /*0038*/ 	.word	0xffffffff


	//   ....[4]....
        /*003c*/ 	.word	0xffffffff


	//   ....[5]....
        /*0040*/ 	.word	0xffffffff


	//   ....[6]....
        /*0044*/ 	.word	0xffffffff


	//   ....[7]....
        /*0048*/ 	.word	0xffffffff


	//   ....[8]....
        /*004c*/ 	.word	0xffffffff


	//   ....[9]....
        /*0050*/ 	.word	0xffffffff


	//----- nvinfo : EIATTR_COOP_GROUP_INSTR_OFFSETS
	.align		4
.L_4239:
        /*0054*/ 	.byte	0x04, 0x28
        /*0056*/ 	.short	(.L_4241 - .L_4240)


	//   ....[0]....
.L_4240:
        /*0058*/ 	.word	0x00001270


	//   ....[1]....
        /*005c*/ 	.word	0x00001280


	//   ....[2]....
        /*0060*/ 	.word	0x000012b0


	//   ....[3]....
        /*0064*/ 	.word	0x000012c0


	//   ....[4]....
        /*0068*/ 	.word	0x000012f0


	//   ....[5]....
        /*006c*/ 	.word	0x00001300


	//   ....[6]....
        /*0070*/ 	.word	0x00001330


	//   ....[7]....
        /*0074*/ 	.word	0x00001340


	//   ....[8]....
        /*0078*/ 	.word	0x00001370


	//   ....[9]....
        /*007c*/ 	.word	0x00001380


	//----- nvinfo : EIATTR_VRC_CTA_INIT_COUNT
	.align		4
.L_4241:
        /*0080*/ 	.byte	0x02, 0x4a
	.zero		1
	.zero		1


	//----- nvinfo : EIATTR_EXIT_INSTR_OFFSETS
	.align		4
        /*0084*/ 	.byte	0x04, 0x1c
        /*0086*/ 	.short	(.L_4243 - .L_4242)


	//   ....[0]....
.L_4242:
        /*0088*/ 	.word	0x00000060


	//   ....[1]....
        /*008c*/ 	.word	0x000013e0


	//   ....[2]....
        /*0090*/ 	.word	0x000014b0


	//----- nvinfo : EIATTR_MAX_THREADS
	.align		4
.L_4243:
        /*0094*/ 	.byte	0x04, 0x05
        /*0096*/ 	.short	(.L_4245 - .L_4244)
.L_4244:
        /*0098*/ 	.word	0x00000400
        /*009c*/ 	.word	0x00000001
        /*00a0*/ 	.word	0x00000001


	//----- nvinfo : EIATTR_CRS_STACK_SIZE
	.align		4
.L_4245:
        /*00a4*/ 	.byte	0x04, 0x1e
        /*00a6*/ 	.short	(.L_4247 - .L_4246)
.L_4246:
        /*00a8*/ 	.word	0x00000000


	//----- nvinfo : EIATTR_CBANK_PARAM_SIZE
	.align		4
.L_4247:
        /*00ac*/ 	.byte	0x03, 0x19
        /*00ae*/ 	.short	0x0088


	//----- nvinfo : EIATTR_PARAM_CBANK
	.align		4
        /*00b0*/ 	.byte	0x04, 0x0a
        /*00b2*/ 	.short	(.L_4249 - .L_4248)
	.align		4
.L_4248:
        /*00b4*/ 	.word	index@(.nv.constant0._ZN10layer_norm22ln_bwd_finalize_kernelINS_22Kernel_traits_finalizeILj10240E6__halfS2_S2_fjLj1024ELj4ENS_18Kernel_traits_baseILj10240ES2_S2_S2_fjLj1024EEEEEEEvNS_9BwdParamsE)
        /*00b8*/ 	.short	0x0380
        /*00ba*/ 	.short	0x0088


	//----- nvinfo : EIATTR_SW_WAR
	.align		4
.L_4249:
        /*00bc*/ 	.byte	0x04, 0x36
        /*00be*/ 	.short	(.L_4251 - .L_4250)
.L_4250:
        /*00c0*/ 	.word	0x00000008
.L_4251:


//--------------------- .nv.info._ZN10layer_norm13ln_bwd_kernelINS_13Kernel_traitsI6__halfS2_S2_fjLj10240ELj2ELj1ELj4ELj16ENS_18Kernel_traits_baseILj10240ES2_S2_S2_fjLj128EEEEEEEvNS_9BwdParamsE --------------------------
	.section	.nv.info._ZN10layer_norm13ln_bwd_kernelINS_13Kernel_traitsI6__halfS2_S2_fjLj10240ELj2ELj1ELj4ELj16ENS_18Kernel_traits_baseILj10240ES2_S2_S2_fjLj128EEEEEEEvNS_9BwdParamsE,"",@"SHT_CUDA_INFO"
	.sectionflags	@""
	.align	4


	//----- nvinfo : EIATTR_CUDA_API_VERSION
	.align		4
        /*0000*/ 	.byte	0x04, 0x37
        /*0002*/ 	.short	(.L_4253 - .L_4252)
.L_4252:
        /*0004*/ 	.word	0x00000082


	//----- nvinfo : EIATTR_KPARAM_INFO
	.align		4
.L_4253:
        /*0008*/ 	.byte	0x04, 0x17
        /*000a*/ 	.short	(.L_4255 - .L_4254)
.L_4254:
        /*000c*/ 	.word	0x00000000
        /*0010*/ 	.short	0x0000
        /*0012*/ 	.short	0x0000
        /*0014*/ 	.byte	0x00, 0xf0, 0x21, 0x02


	//----- nvinfo : EIATTR_SPARSE_MMA_MASK
	.align		4
.L_4255:
        /*0018*/ 	.byte	0x03, 0x50
        /*001a*/ 	.short	0x0000


	//----- nvinfo : EIATTR_MAXREG_COUNT
	.align		4
        /*001c*/ 	.byte	0x03, 0x1b
        /*001e*/ 	.short	0x00ff


	//----- nvinfo : EIATTR_NUM_BARRIERS
	.align		4
        /*0020*/ 	.byte	0x02, 0x4c
        /*0022*/ 	.byte	0x01
	.zero		1


	//----- nvinfo : EIATTR_ANNOTATIONS
	.align		4
        /*0024*/ 	.byte	0x04, 0x55
        /*0026*/ 	.short	(.L_4257 - .L_4256)


	//   ....[0]....
.L_4256:
        /* <DEDUP_REMOVED lines=73> */


	//----- nvinfo : EIATTR_MERCURY_ISA_VERSION
	.align		4
.L_4257:
        /*04a8*/ 	.byte	0x03, 0x5f
        /*04aa*/ 	.short	0x0101


	//----- nvinfo : EIATTR_COOP_GROUP_MASK_REGIDS
	.align		4
        /*04ac*/ 	.byte	0x04, 0x29
        /*04ae*/ 	.short	(.L_4259 - .L_4258)


	//   ....[0]....
.L_4258:
        /*04b0*/ 	.word	0xffffffff


	//   ....[1]....
        /*04b4*/ 	.word	0xffffffff


	//   ....[2]....
        /*04b8*/ 	.word	0xffffffff


	//   ....[3]....
        /*04bc*/ 	.word	0xffffffff


	//   ....[4]....
        /*04c0*/ 	.word	0xffffffff


	//   ....[5]....
        /*04c4*/ 	.word	0xffffffff


	//   ....[6]....
        /*04c8*/ 	.word	0xffffffff


	//   ....[7]....
        /*04cc*/ 	.word	0xffffffff


	//   ....[8]....
        /*04d0*/ 	.word	0xffffffff


	//   ....[9]....
        /*04d4*/ 	.word	0xffffffff


	//   ....[10]....
        /*04d8*/ 	.word	0xffffffff


	//   ....[11]....
        /*04dc*/ 	.word	0xffffffff


	//   ....[12]....
        /*04e0*/ 	.word	0xffffffff


	//   ....[13]....
        /*04e4*/ 	.word	0xffffffff


	//   ....[14]....
        /*04e8*/ 	.word	0xffffffff


	//   ....[15]....
        /*04ec*/ 	.word	0xffffffff


	//   ....[16]....
        /*04f0*/ 	.word	0xffffffff


	//   ....[17]....
        /*04f4*/ 	.word	0xffffffff


	//   ....[18]....
        /*04f8*/ 	.word	0xffffffff


	//   ....[19]....
        /*04fc*/ 	.word	0xffffffff


	//----- nvinfo : EIATTR_COOP_GROUP_INSTR_OFFSETS
	.align		4
.L_4259:
        /*0500*/ 	.byte	0x04, 0x28
        /*0502*/ 	.short	(.L_4261 - .L_4260)


	//   ....[0]....
.L_4260:
        /*0504*/ 	.word	0x00003f10


	//   ....[1]....
        /*0508*/ 	.word	0x00003f30


	//   ....[2]....
        /*050c*/ 	.word	0x00004210


	//   ....[3]....
        /*0510*/ 	.word	0x00004220


	//   ....[4]....
        /*0514*/ 	.word	0x000045f0


	//   ....[5]....
        /*0518*/ 	.word	0x00004600


	//   ....[6]....
        /*051c*/ 	.word	0x00004660


	//   ....[7]....
        /*0520*/ 	.word	0x00004670


	//   ....[8]....
        /*0524*/ 	.word	0x00004860


	//   ....[9]....
        /*0528*/ 	.word	0x00004870


	//   ....[10]....
        /*052c*/ 	.word	0x00005000


	//   ....[11]....
        /*0530*/ 	.word	0x00005010


	//   ....[12]....
        /*0534*/ 	.word	0x00005040


	//   ....[13]....
        /*0538*/ 	.word	0x00005050


	//   ....[14]....
        /*053c*/ 	.word	0x00005080


	//   ....[15]....
        /*0540*/ 	.word	0x00005090


	//   ....[16]....
        /*0544*/ 	.word	0x000050c0


	//   ....[17]....
        /*0548*/ 	.word	0x000050d0


	//   ....[18]....
        /*054c*/ 	.word	0x00005100


	//   ....[19]....
        /*0550*/ 	.word	0x00005110


	//----- nvinfo : EIATTR_VRC_CTA_INIT_COUNT
	.align		4
.L_4261:
        /*0554*/ 	.byte	0x02, 0x4a
	.zero		1
	.zero		1


	//----- nvinfo : EIATTR_EXIT_INSTR_OFFSETS
	.align		4
        /*0558*/ 	.byte	0x04, 0x1c
        /*055a*/ 	.short	(.L_4263 - .L_4262)


	//   ....[0]....
.L_4262:
        /*055c*/ 	.word	0x00006290


	//----- nvinfo : EIATTR_MAX_THREADS
	.align		4
.L_4263:
        /*0560*/ 	.byte	0x04, 0x05
        /*0562*/ 	.short	(.L_4265 - .L_4264)
.L_4264:
        /*0564*/ 	.word	0x00000080
        /*0568*/ 	.word	0x00000001
        /*056c*/ 	.word	0x00000001


	//----- nvinfo : EIATTR_CRS_STACK_SIZE
	.align		4
.L_4265:
        /*0570*/ 	.byte	0x04, 0x1e
        /*0572*/ 	.short	(.L_4267 - .L_4266)
.L_4266:
        /*0574*/ 	.word	0x00000000


	//----- nvinfo : EIATTR_CBANK_PARAM_SIZE
	.align		4
.L_4267:
        /*0578*/ 	.byte	0x03, 0x19
        /*057a*/ 	.short	0x0088


	//----- nvinfo : EIATTR_PARAM_CBANK
	.align		4
        /*057c*/ 	.byte	0x04, 0x0a
        /*057e*/ 	.short	(.L_4269 - .L_4268)
	.align		4
.L_4268:
        /*0580*/ 	.word	index@(.nv.constant0._ZN10layer_norm13ln_bwd_kernelINS_13Kernel_traitsI6__halfS2_S2_fjLj10240ELj2ELj1ELj4ELj16ENS_18Kernel_traits_baseILj10240ES2_S2_S2_fjLj128EEEEEEEvNS_9BwdParamsE)
        /*0584*/ 	.short	0x0380
        /*0586*/ 	.short	0x0088


	//----- nvinfo : EIATTR_SW_WAR
	.align		4
.L_4269:
        /*0588*/ 	.byte	0x04, 0x36
        /*058a*/ 	.short	(.L_4271 - .L_4270)
.L_4270:
        /*058c*/ 	.word	0x00000008
.L_4271:


//--------------------- .nv.info._ZN10layer_norm22ln_bwd_finalize_kernelINS_22Kernel_traits_finalizeILj10240EffffjLj1024ELj4ENS_18Kernel_traits_baseILj10240EffffjLj1024EEEEEEEvNS_9BwdParamsE --------------------------
	.section	.nv.info._ZN10layer_norm22ln_bwd_finalize_kernelINS_22Kernel_traits_finalizeILj10240EffffjLj1024ELj4ENS_18Kernel_traits_baseILj10240EffffjLj1024EEEEEEEvNS_9BwdParamsE,"",@"SHT_CUDA_INFO"
	.sectionflags	@""
	.align	4


	//----- nvinfo : EIATTR_CUDA_API_VERSION
	.align		4
        /*0000*/ 	.byte	0x04, 0x37
        /*0002*/ 	.short	(.L_4273 - .L_4272)
.L_4272:
        /*0004*/ 	.word	0x00000082


	//----- nvinfo : EIATTR_KPARAM_INFO
	.align		4
.L_4273:
        /*0008*/ 	.byte	0x04, 0x17
        /*000a*/ 	.short	(.L_4275 - .L_4274)
.L_4274:
        /*000c*/ 	.word	0x00000000
        /*0010*/ 	.short	0x0000
        /*0012*/ 	.short	0x0000
        /*0014*/ 	.byte	0x00, 0xf0, 0x21, 0x02


	//----- nvinfo : EIATTR_SPARSE_MMA_MASK
	.align		4
.L_4275:
        /*0018*/ 	.byte	0x03, 0x50
        /*001a*/ 	.short	0x0000


	//----- nvinfo : EIATTR_MAXREG_COUNT
	.align		4
        /*001c*/ 	.byte	0x03, 0x1b
        /*001e*/ 	.short	0x0040


	//----- nvinfo : EIATTR_NUM_BARRIERS
	.align		4
        /*0020*/ 	.byte	0x02, 0x4c
        /*0022*/ 	.byte	0x01
	.zero		1


	//----- nvinfo : EIATTR_MERCURY_ISA_VERSION
	.align		4
        /*0024*/ 	.byte	0x03, 0x5f
        /*0026*/ 	.short	0x0101


	//----- nvinfo : EIATTR_COOP_GROUP_MASK_REGIDS
	.align		4
        /*0028*/ 	.byte	0x04, 0x29
        /*002a*/ 	.short	(.L_4277 - .L_4276)


	//   ....[0]....
.L_4276:
        /*002c*/ 	.word	0xffffffff


	//   ....[1]....
        /*0030*/ 	.word	0xffffffff


	//   ....[2]....
        /*0034*/ 	.word	0xffffffff


	//   ....[3]....
        /*0038*/ 	.word	0xffffffff


	//   ....[4]....
        /*003c*/ 	.word	0xffffffff


	//   ....[5]....
        /*0040*/ 	.word	0xffffffff


	//   ....[6]....
        /*0044*/ 	.word	0xffffffff


	//   ....[7]....
        /*0048*/ 	.word	0xffffffff


	//   ....[8]....
        /*004c*/ 	.word	0xffffffff


	//   ....[9]....
        /*0050*/ 	.word	0xffffffff


	//----- nvinfo : EIATTR_COOP_GROUP_INSTR_OFFSETS
	.align		4
.L_4277:
        /*0054*/ 	.byte	0x04, 0x28
        /*0056*/ 	.short	(.L_4279 - .L_4278)


	//   ....[0]....
.L_4278:
        /*0058*/ 	.word	0x00001270


	//   ....[1]....
        /*005c*/ 	.word	0x00001280


	//   ....[2]....
        /*0060*/ 	.word	0x000012b0


	//   ....[3]....
        /*0064*/ 	.word	0x000012c0


	//   ....[4]....
        /*0068*/ 	.word	0x000012f0


	//   ....[5]....
        /*006c*/ 	.word	0x00001300


	//   ....[6]....
        /*0070*/ 	.word	0x00001330


	//   ....[7]....
        /*0074*/ 	.word	0x00001340


	//   ....[8]....
        /*0078*/ 	.word	0x00001370


	//   ....[9]....
        /*007c*/ 	.word	0x00001380


	//----- nvinfo : EIATTR_VRC_CTA_INIT_COUNT
	.align		4
.L_4279:
        /*0080*/ 	.byte	0x02, 0x4a
	.zero		1
	.zero		1


	//----- nvinfo : EIATTR_EXIT_INSTR_OFFSETS
	.align		4
        /*0084*/ 	.byte	0x04, 0x1c
        /*0086*/ 	.short	(.L_4281 - .L_4280)


	//   ....[0]....
.L_4280:
        /*0088*/ 	.word	0x00000060


	//   ....[1]....
        /*008c*/ 	.word	0x000013e0


	//   ....[2]....
        /*0090*/ 	.word	0x00001490


	//----- nvinfo : EIATTR_MAX_THREADS
	.align		4
.L_4281:
        /*0094*/ 	.byte	0x04, 0x05
        /*0096*/ 	.short	(.L_4283 - .L_4282)
.L_4282:
        /*0098*/ 	.word	0x00000400
        /*009c*/ 	.word	0x00000001
        /*00a0*/ 	.word	0x00000001


	//----- nvinfo : EIATTR_CRS_STACK_SIZE
	.align		4
.L_4283:
        /*00a4*/ 	.byte	0x04, 0x1e
        /*00a6*/ 	.short	(.L_4285 - .L_4284)
.L_4284:
        /*00a8*/ 	.word	0x00000000


	//----- nvinfo : EIATTR_CBANK_PARAM_SIZE
	.align		4
.L_4285:
        /*00ac*/ 	.byte	0x03, 0x19
        /*00ae*/ 	.short	0x0088


	//----- nvinfo : EIATTR_PARAM_CBANK
	.align		4
        /*00b0*/ 	.byte	0x04, 0x0a
        /*00b2*/ 	.short	(.L_4287 - .L_4286)
	.align		4
.L_4286:
        /*00b4*/ 	.word	index@(.nv.constant0._ZN10layer_norm22ln_bwd_finalize_kernelINS_22Kernel_traits_finalizeILj10240EffffjLj1024ELj4ENS_18Kernel_traits_baseILj10240EffffjLj1024EEEEEEEvNS_9BwdParamsE)
        /*00b8*/ 	.short	0x0380
        /*00ba*/ 	.short	0x0088


	//----- nvinfo : EIATTR_SW_WAR
	.align		4
.L_4287:
        /*00bc*/ 	.byte	0x04, 0x36
        /*00be*/ 	.short	(.L_4289 - .L_4288)
.L_4288:
        /*00c0*/ 	.word	0x00000008
.L_4289:


//--------------------- .nv.info._ZN10layer_norm13ln_bwd_kernelINS_13Kernel_traitsIffffjLj10240ELj2ELj1ELj4ELj16ENS_18Kernel_traits_baseILj10240EffffjLj128EEEEEEEvNS_9BwdParamsE --------------------------
	.section	.nv.info._ZN10layer_norm13ln_bwd_kernelINS_13Kernel_traitsIffffjLj10240ELj2ELj1ELj4ELj16ENS_18Kernel_traits_baseILj10240EffffjLj128EEEEEEEvNS_9BwdParamsE,"",@"SHT_CUDA_INFO"
	.sectionflags	@""
	.align	4


	//----- nvinfo : EIATTR_CUDA_API_VERSION
	.align		4
        /*0000*/ 	.byte	0x04, 0x37
        /*0002*/ 	.short	(.L_4291 - .L_4290)
.L_4290:
        /*0004*/ 	.word	0x00000082


	//----- nvinfo : EIATTR_KPARAM_INFO
	.align		4
.L_4291:
        /*0008*/ 	.byte	0x04, 0x17
        /*000a*/ 	.short	(.L_4293 - .L_4292)
.L_4292:
        /*000c*/ 	.word	0x00000000
        /*0010*/ 	.short	0x0000
        /*0012*/ 	.short	0x0000
        /*0014*/ 	.byte	0x00, 0xf0, 0x21, 0x02


	//----- nvinfo : EIATTR_SPARSE_MMA_MASK
	.align		4
.L_4293:
        /*0018*/ 	.byte	0x03, 0x50
        /*001a*/ 	.short	0x0000


	//----- nvinfo : EIATTR_MAXREG_COUNT
	.align		4
        /*001c*/ 	.byte	0x03, 0x1b
        /*001e*/ 	.short	0x00ff


	//----- nvinfo : EIATTR_NUM_BARRIERS
	.align		4
        /*0020*/ 	.byte	0x02, 0x4c
        /*0022*/ 	.byte	0x01
	.zero		1


	//----- nvinfo : EIATTR_ANNOTATIONS
	.align		4
        /*0024*/ 	.byte	0x04, 0x55
        /*0026*/ 	.short	(.L_4295 - .L_4294)


	//   ....[0]....
.L_4294:
        /* <DEDUP_REMOVED lines=83> */


	//----- nvinfo : EIATTR_MERCURY_ISA_VERSION
	.align		4
.L_4295:
        /*0548*/ 	.byte	0x03, 0x5f
        /*054a*/ 	.short	0x0101


	//----- nvinfo : EIATTR_COOP_GROUP_MASK_REGIDS
	.align		4
        /*054c*/ 	.byte	0x04, 0x29
        /*054e*/ 	.short	(.L_4297 - .L_4296)


	//   ....[0]....
.L_4296:
        /*0550*/ 	.word	0xffffffff


	//   ....[1]....
        /*0554*/ 	.word	0xffffffff


	//   ....[2]....
        /*0558*/ 	.word	0xffffffff


	//   ....[3]....
        /*055c*/ 	.word	0xffffffff


	//   ....[4]....
        /*0560*/ 	.word	0xffffffff


	//   ....[5]....
        /*0564*/ 	.word	0xffffffff


	//   ....[6]....
        /*0568*/ 	.word	0xffffffff


	//   ....[7]....
        /*056c*/ 	.word	0xffffffff


	//   ....[8]....
        /*0570*/ 	.word	0xffffffff


	//   ....[9]....
        /*0574*/ 	.word	0xffffffff


	//   ....[10]....
        /*0578*/ 	.word	0xffffffff


	//   ....[11]....
        /*057c*/ 	.word	0xffffffff


	//   ....[12]....
        /*0580*/ 	.word	0xffffffff


	//   ....[13]....
        /*0584*/ 	.word	0xffffffff


	//   ....[14]....
        /*0588*/ 	.word	0xffffffff


	//   ....[15]....
        /*058c*/ 	.word	0xffffffff


	//   ....[16]....
        /*0590*/ 	.word	0xffffffff


	//   ....[17]....
        /*0594*/ 	.word	0xffffffff


	//   ....[18]....
        /*0598*/ 	.word	0xffffffff


	//   ....[19]....
        /*059c*/ 	.word	0xffffffff


	//----- nvinfo : EIATTR_COOP_GROUP_INSTR_OFFSETS
	.align		4
.L_4297:
        /*05a0*/ 	.byte	0x04, 0x28
        /*05a2*/ 	.short	(.L_4299 - .L_4298)


	//   ....[0]....
.L_4298:
        /*05a4*/ 	.word	0x00002e50


	//   ....[1]....
        /*05a8*/ 	.word	0x00002e60


	//   ....[2]....
        /*05ac*/ 	.word	0x00002fd0


	//   ....[3]....
        /*05b0*/ 	.word	0x00002ff0


	//   ....[4]....
        /*05b4*/ 	.word	0x00003040


	//   ....[5]....
        /*05b8*/ 	.word	0x00003060


	//   ....[6]....
        /*05bc*/ 	.word	0x000033f0


	//   ....[7]....
        /*05c0*/ 	.word	0x00003400


	//   ....[8]....
        /*05c4*/ 	.word	0x00003580


	//   ....[9]....
        /*05c8*/ 	.word	0x00003590


	//   ....[10]....
        /*05cc*/ 	.word	0x00004030


	//   ....[11]....
        /*05d0*/ 	.word	0x00004040


	//   ....[12]....
        /*05d4*/ 	.word	0x00004070


	//   ....[13]....
        /*05d8*/ 	.word	0x00004090


	//   ....[14]....
        /*05dc*/ 	.word	0x000040b0


	//   ....[15]....
        /*05e0*/ 	.word	0x000040d0


	//   ....[16]....
        /*05e4*/ 	.word	0x000040f0


	//   ....[17]....
        /*05e8*/ 	.word	0x00004110


	//   ....[18]....
        /*05ec*/ 	.word	0x00004130


	//   ....[19]....
        /*05f0*/ 	.word	0x00004150


	//----- nvinfo : EIATTR_VRC_CTA_INIT_COUNT
	.align		4
.L_4299:
        /*05f4*/ 	.byte	0x02, 0x4a
	.zero		1
	.zero		1


	//----- nvinfo : EIATTR_EXIT_INSTR_OFFSETS
	.align		4
        /*05f8*/ 	.byte	0x04, 0x1c
        /*05fa*/ 	.short	(.L_4301 - .L_4300)


	//   ....[0]....
.L_4300:
        /*05fc*/ 	.word	0x000050d0


	//----- nvinfo : EIATTR_MAX_THREADS
	.align		4
.L_4301:
        /*0600*/ 	.byte	0x04, 0x05
        /*0602*/ 	.short	(.L_4303 - .L_4302)
.L_4302:
        /*0604*/ 	.word	0x00000080
        /*0608*/ 	.word	0x00000001
        /*060c*/ 	.word	0x00000001


	//----- nvinfo : EIATTR_CRS_STACK_SIZE
	.align		4
.L_4303:
        /*0610*/ 	.byte	0x04, 0x1e
        /*0612*/ 	.short	(.L_4305 - .L_4304)
.L_4304:
        /*0614*/ 	.word	0x00000000


	//----- nvinfo : EIATTR_CBANK_PARAM_SIZE
	.align		4
.L_4305:
        /*0618*/ 	.byte	0x03, 0x19
        /*061a*/ 	.short	0x0088


	//----- nvinfo : EIATTR_PARAM_CBANK
	.align		4
        /*061c*/ 	.byte	0x04, 0x0a
        /*061e*/ 	.short	(.L_4307 - .L_4306)
	.align		4
.L_4306:
        /*0620*/ 	.word	index@(.nv.constant0._ZN10layer_norm13ln_bwd_kernelINS_13Kernel_traitsIffffjLj10240ELj2ELj1ELj4ELj16ENS_18Kernel_traits_baseILj10240EffffjLj128EEEEEEEvNS_9BwdParamsE)
        /*0624*/ 	.short	0x0380
        /*0626*/ 	.short	0x0088


	//----- nvinfo : EIATTR_SW_WAR
	.align		4
.L_4307:
        /*0628*/ 	.byte	0x04, 0x36
        /*062a*/ 	.short	(.L_4309 - .L_4308)
.L_4308:
        /*062c*/ 	.word	0x00000008
.L_4309:


//--------------------- .nv.info._ZN10layer_norm22ln_bwd_finalize_kernelINS_22Kernel_traits_finalizeILj8192E13__nv_bfloat16fS2_fjLj1024ELj4ENS_18Kernel_traits_baseILj8192ES2_fS2_fjLj1024EEEEEEEvNS_9BwdParamsE --------------------------
	.section	.nv.info._ZN10layer_norm22ln_bwd_finalize_kernelINS_22Kernel_traits_finalizeILj8192E13__nv_bfloat16fS2_fjLj1024ELj4ENS_18Kernel_traits_baseILj8192ES2_fS2_fjLj1024EEEEEEEvNS_9BwdParamsE,"",@"SHT_CUDA_INFO"
	.sectionflags	@""
	.align	4


	//----- nvinfo : EIATTR_CUDA_API_VERSION
	.align		4
        /*0000*/ 	.byte	0x04, 0x37
        /*0002*/ 	.short	(.L_4311 - .L_4310)
.L_4310:
        /*0004*/ 	.word	0x00000082


	//----- nvinfo : EIATTR_KPARAM_INFO
	.align		4
.L_4311:
        /*0008*/ 	.byte	0x04, 0x17
        /*000a*/ 	.short	(.L_4313 - .L_4312)
.L_4312:
        /*000c*/ 	.word	0x00000000
        /*0010*/ 	.short	0x0000
        /*0012*/ 	.short	0x0000
        /*0014*/ 	.byte	0x00, 0xf0, 0x21, 0x02


	//----- nvinfo : EIATTR_SPARSE_MMA_MASK
	.align		4
.L_4313:
        /*0018*/ 	.byte	0x03, 0x50
        /*001a*/ 	.short	0x0000


	//----- nvinfo : EIATTR_MAXREG_COUNT
	.align		4
        /*001c*/ 	.byte	0x03, 0x1b
        /*001e*/ 	.short	0x0040


	//----- nvinfo : EIATTR_NUM_BARRIERS
	.align		4
        /*0020*/ 	.byte	0x02, 0x4c
        /*0022*/ 	.byte	0x01
	.zero		1


	//----- nvinfo : EIATTR_MERCURY_ISA_VERSION
	.align		4
        /*0024*/ 	.byte	0x03, 0x5f
        /*0026*/ 	.short	0x0101


	//----- nvinfo : EIATTR_COOP_GROUP_MASK_REGIDS
	.align		4
        /*0028*/ 	.byte	0x04, 0x29
        /*002a*/ 	.short	(.L_4315 - .L_4314)


	//   ....[0]....
.L_4314:
        /*002c*/ 	.word	0xffffffff


	//   ....[1]....
        /*0030*/ 	.word	0xffffffff


	//   ....[2]....
        /*0034*/ 	.word	0xffffffff


	//   ....[3]....
        /*0038*/ 	.word	0xffffffff


	//   ....[4]....
        /*003c*/ 	.word	0xffffffff


	//   ....[5]....
        /*0040*/ 	.word	0xffffffff


	//   ....[6]....
        /*0044*/ 	.word	0xffffffff


	//   ....[7]....
        /*0048*/ 	.word	0xffffffff


	//   ....[8]....
        /*004c*/ 	.word	0xffffffff


	//   ....[9]....
        /*0050*/ 	.word	0xffffffff


	//----- nvinfo : EIATTR_COOP_GROUP_INSTR_OFFSETS
	.align		4
.L_4315:
        /*0054*/ 	.byte	0x04, 0x28
        /*0056*/ 	.short	(.L_4317 - .L_4316)


	//   ....[0]....
.L_4316:
        /*0058*/ 	.word	0x00001270


	//   ....[1]....
        /*005c*/ 	.word	0x00001280


	//   ....[2]....
        /*0060*/ 	.word	0x000012b0


	//   ....[3]....
        /*0064*/ 	.word	0x000012c0


	//   ....[4]....
        /*0068*/ 	.word	0x000012f0


	//   ....[5]....
        /*006c*/ 	.word	0x00001300


	//   ....[6]....
        /*0070*/ 	.word	0x00001330


	//   ....[7]....
        /*0074*/ 	.word	0x00001340


	//   ....[8]....
        /*0078*/ 	.word	0x00001370


	//   ....[9]....
        /*007c*/ 	.word	0x00001380


	//----- nvinfo : EIATTR_VRC_CTA_INIT_COUNT
	.align		4
.L_4317:
        /*0080*/ 	.byte	0x02, 0x4a
	.zero		1
	.zero		1


	//----- nvinfo : EIATTR_EXIT_INSTR_OFFSETS
	.align		4
        /*0084*/ 	.byte	0x04, 0x1c
        /*0086*/ 	.short	(.L_4319 - .L_4318)


	//   ....[0]....
.L_4318:
        /*0088*/ 	.word	0x00000060


	//   ....[1]....
        /*008c*/ 	.word	0x000013e0


	//   ....[2]....
        /*0090*/ 	.word	0x000014b0


	//----- nvinfo : EIATTR_MAX_THREADS
	.align		4
.L_4319:
        /*0094*/ 	.byte	0x04, 0x05
        /*0096*/ 	.short	(.L_4321 - .L_4320)
.L_4320:
        /*0098*/ 	.word	0x00000400
        /*009c*/ 	.word	0x00000001
        /*00a0*/ 	.word	0x00000001


	//----- nvinfo : EIATTR_CRS_STACK_SIZE
	.align		4
.L_4321:
        /*00a4*/ 	.byte	0x04, 0x1e
        /*00a6*/ 	.short	(.L_4323 - .L_4322)
.L_4322:
        /*00a8*/ 	.word	0x00000000


	//----- nvinfo : EIATTR_CBANK_PARAM_SIZE
	.align		4
.L_4323:
        /*00ac*/ 	.byte	0x03, 0x19
        /*00ae*/ 	.short	0x0088


	//----- nvinfo : EIATTR_PARAM_CBANK
	.align		4
        /*00b0*/ 	.byte	0x04, 0x0a
        /*00b2*/ 	.short	(.L_4325 - .L_4324)
	.align		4
.L_4324:
        /*00b4*/ 	.word	index@(.nv.constant0._ZN10layer_norm22ln_bwd_finalize_kernelINS_22Kernel_traits_finalizeILj8192E13__nv_bfloat16fS2_fjLj1024ELj4ENS_18Kernel_traits_baseILj8192ES2_fS2_fjLj1024EEEEEEEvNS_9BwdParamsE)
        /*00b8*/ 	.short	0x0380
        /*00ba*/ 	.short	0x0088


	//----- nvinfo : EIATTR_SW_WAR
	.align		4
.L_4325:
        /*00bc*/ 	.byte	0x04, 0x36
        /*00be*/ 	.short	(.L_4327 - .L_4326)
.L_4326:
        /*00c0*/ 	.word	0x00000008
.L_4327:


//--------------------- .nv.info._ZN10layer_norm13ln_bwd_kernelINS_13Kernel_traitsI13__nv_bfloat16fS2_fjLj8192ELj2ELj1ELj4ELj16ENS_18Kernel_traits_baseILj8192ES2_fS2_fjLj128EEEEEEEvNS_9BwdParamsE --------------------------
	.section	.nv.info._ZN10layer_norm13ln_bwd_kernelINS_13Kernel_traitsI13__nv_bfloat16fS2_fjLj8192ELj2ELj1ELj4ELj16ENS_18Kernel_traits_baseILj8192ES2_fS2_fjLj128EEEEEEEvNS_9BwdParamsE,"",@"SHT_CUDA_INFO"
	.sectionflags	@""
	.align	4


	//----- nvinfo : EIATTR_CUDA_API_VERSION
	.align		4
        /*0000*/ 	.byte	0x04, 0x37
        /*0002*/ 	.short	(.L_4329 - .L_4328)
.L_4328:
        /*0004*/ 	.word	0x00000082


	//----- nvinfo : EIATTR_KPARAM_INFO
	.align		4
.L_4329:
        /*0008*/ 	.byte	0x04, 0x17
        /*000a*/ 	.short	(.L_4331 - .L_4330)
.L_4330:
        /*000c*/ 	.word	0x00000000
        /*0010*/ 	.short	0x0000
        /*0012*/ 	.short	0x0000
        /*0014*/ 	.byte	0x00, 0xf0, 0x21, 0x02


	//----- nvinfo : EIATTR_SPARSE_MMA_MASK
	.align		4
.L_4331:
        /*0018*/ 	.byte	0x03, 0x50
        /*001a*/ 	.short	0x0000


	//----- nvinfo : EIATTR_MAXREG_COUNT
	.align		4
        /*001c*/ 	.byte	0x03, 0x1b
        /*001e*/ 	.short	0x00ff


	//----- nvinfo : EIATTR_NUM_BARRIERS
	.align		4
        /*0020*/ 	.byte	0x02, 0x4c
        /*0022*/ 	.byte	0x01
	.zero		1


	//----- nvinfo : EIATTR_MERCURY_ISA_VERSION
	.align		4
        /*0024*/ 	.byte	0x03, 0x5f
        /*0026*/ 	.short	0x0101


	//----- nvinfo : EIATTR_COOP_GROUP_MASK_REGIDS
	.align		4
        /*0028*/ 	.byte	0x04, 0x29
        /*002a*/ 	.short	(.L_4333 - .L_4332)


	//   ....[0]....
.L_4332:
        /*002c*/ 	.word	0xffffffff


	//   ....[1]....
        /*0030*/ 	.word	0xffffffff


	//   ....[2]....
        /*0034*/ 	.word	0xffffffff


	//   ....[3]....
        /*0038*/ 	.word	0xffffffff


	//   ....[4]....
        /*003c*/ 	.word	0xffffffff


	//   ....[5]....
        /*0040*/ 	.word	0xffffffff


	//   ....[6]....
        /*0044*/ 	.word	0xffffffff


	//   ....[7]....
        /*0048*/ 	.word	0xffffffff


	//   ....[8]....
        /*004c*/ 	.word	0xffffffff


	//   ....[9]....
        /*0050*/ 	.word	0xffffffff


	//   ....[10]....
        /*0054*/ 	.word	0xffffffff


	//   ....[11]....
        /*0058*/ 	.word	0xffffffff


	//   ....[12]....
        /*005c*/ 	.word	0xffffffff


	//   ....[13]....
        /*0060*/ 	.word	0xffffffff


	//   ....[14]....
        /*0064*/ 	.word	0xffffffff


	//   ....[15]....
        /*0068*/ 	.word	0xffffffff


	//   ....[16]....
        /*006c*/ 	.word	0xffffffff


	//   ....[17]....
        /*0070*/ 	.word	0xffffffff


	//   ....[18]....
        /*0074*/ 	.word	0xffffffff


	//   ....[19]....
        /*0078*/ 	.word	0xffffffff


	//----- nvinfo : EIATTR_COOP_GROUP_INSTR_OFFSETS
	.align		4
.L_4333:
        /*007c*/ 	.byte	0x04, 0x28
        /*007e*/ 	.short	(.L_4335 - .L_4334)


	//   ....[0]....
.L_4334:
        /*0080*/ 	.word	0x00003620


	//   ....[1]....
        /*0084*/ 	.word	0x00003660


	//   ....[2]....
        /*0088*/ 	.word	0x000037f0


	//   ....[3]....
        /*008c*/ 	.word	0x00003830


	//   ....[4]....
        /*0090*/ 	.word	0x000038c0


	//   ....[5]....
        /*0094*/ 	.word	0x000038d0


	//   ....[6]....
        /*0098*/ 	.word	0x00003930


	//   ....[7]....
        /*009c*/ 	.word	0x00003950


	//   ....[8]....
        /*00a0*/ 	.word	0x00003980


	//   ....[9]....
        /*00a4*/ 	.word	0x00003990


	//   ....[10]....
        /*00a8*/ 	.word	0x000040a0


	//   ....[11]....
        /*00ac*/ 	.word	0x000040b0


	//   ....[12]....
        /*00b0*/ 	.word	0x000040e0


	//   ....[13]....
        /*00b4*/ 	.word	0x000040f0


	//   ....[14]....
        /*00b8*/ 	.word	0x00004130


	//   ....[15]....
        /*00bc*/ 	.word	0x00004160


	//   ....[16]....
        /*00c0*/ 	.word	0x000041c0


	//   ....[17]....
        /*00c4*/ 	.word	0x000041d0


	//   ....[18]....
        /*00c8*/ 	.word	0x00004200


	//   ....[19]....
        /*00cc*/ 	.word	0x00004210


	//----- nvinfo : EIATTR_VRC_CTA_INIT_COUNT
	.align		4
.L_4335:
        /*00d0*/ 	.byte	0x02, 0x4a
	.zero		1
	.zero		1


	//----- nvinfo : EIATTR_EXIT_INSTR_OFFSETS
	.align		4
        /*00d4*/ 	.byte	0x04, 0x1c
        /*00d6*/ 	.short	(.L_4337 - .L_4336)


	//   ....[0]....
.L_4336:
        /*00d8*/ 	.word	0x00004e80


	//----- nvinfo : EIATTR_MAX_THREADS
	.align		4
.L_4337:
        /*00dc*/ 	.byte	0x04, 0x05
        /*00de*/ 	.short	(.L_4339 - .L_4338)
.L_4338:
        /*00e0*/ 	.word	0x00000080
        /*00e4*/ 	.word	0x00000001
        /*00e8*/ 	.word	0x00000001


	//----- nvinfo : EIATTR_CRS_STACK_SIZE
	.align		4
.L_4339:
        /*00ec*/ 	.byte	0x04, 0x1e
        /*00ee*/ 	.short	(.L_4341 - .L_4340)
.L_4340:
        /*00f0*/ 	.word	0x00000000


	//----- nvinfo : EIATTR_CBANK_PARAM_SIZE
	.align		4
.L_4341:
        /*00f4*/ 	.byte	0x03, 0x19
        /*00f6*/ 	.short	0x0088


	//----- nvinfo : EIATTR_PARAM_CBANK
	.align		4
        /*00f8*/ 	.byte	0x04, 0x0a
        /*00fa*/ 	.short	(.L_4343 - .L_4342)
	.align		4
.L_4342:
        /*00fc*/ 	.word	index@(.nv.constant0._ZN10layer_norm13ln_bwd_kernelINS_13Kernel_traitsI13__nv_bfloat16fS2_fjLj8192ELj2ELj1ELj4ELj16ENS_18Kernel_traits_baseILj8192ES2_fS2_fjLj128EEEEEEEvNS_9BwdParamsE)
        /*0100*/ 	.short	0x0380
        /*0102*/ 	.short	0x0088


	//----- nvinfo : EIATTR_SW_WAR
	.align		4
.L_4343:
        /*0104*/ 	.byte	0x04, 0x36
        /*0106*/ 	.short	(.L_4345 - .L_4344)
.L_4344:
        /*0108*/ 	.word	0x00000008
.L_4345:


//--------------------- .nv.info._ZN10layer_norm22ln_bwd_finalize_kernelINS_22Kernel_traits_finalizeILj8192E13__nv_bfloat16S2_S2_fjLj1024ELj4ENS_18Kernel_traits_baseILj8192ES2_S2_S2_fjLj1024EEEEEEEvNS_9BwdParamsE --------------------------
	.section	.nv.info._ZN10layer_norm22ln_bwd_finalize_kernelINS_22Kernel_traits_finalizeILj8192E13__nv_bfloat16S2_S2_fjLj1024ELj4ENS_18Kernel_traits_baseILj8192ES2_S2_S2_fjLj1024EEEEEEEvNS_9BwdParamsE,"",@"SHT_CUDA_INFO"
	.sectionflags	@""
	.align	4


	//----- nvinfo : EIATTR_CUDA_API_VERSION
	.align		4
        /*0000*/ 	.byte	0x04, 0x37
        /*0002*/ 	.short	(.L_4347 - .L_4346)
.L_4346:
        /*0004*/ 	.word	0x00000082


	//----- nvinfo : EIATTR_KPARAM_INFO
	.align		4
.L_4347:
        /*0008*/ 	.byte	0x04, 0x17
        /*000a*/ 	.short	(.L_4349 - .L_4348)
.L_4348:
        /*000c*/ 	.word	0x00000000
        /*0010*/ 	.short	0x0000
        /*0012*/ 	.short	0x0000
        /*0014*/ 	.byte	0x00, 0xf0, 0x21, 0x02


	//----- nvinfo : EIATTR_SPARSE_MMA_MASK
	.align		4
.L_4349:
        /*0018*/ 	.byte	0x03, 0x50
        /*001a*/ 	.short	0x0000


	//----- nvinfo : EIATTR_MAXREG_COUNT
	.align		4
        /*001c*/ 	.byte	0x03, 0x1b
        /*001e*/ 	.short	0x0040


	//----- nvinfo : EIATTR_NUM_BARRIERS
	.align		4
        /*0020*/ 	.byte	0x02, 0x4c
        /*0022*/ 	.byte	0x01
	.zero		1


	//----- nvinfo : EIATTR_MERCURY_ISA_VERSION
	.align		4
        /*0024*/ 	.byte	0x03, 0x5f
        /*0026*/ 	.short	0x0101


	//----- nvinfo : EIATTR_COOP_GROUP_MASK_REGIDS
	.align		4
        /*0028*/ 	.byte	0x04, 0x29
        /*002a*/ 	.short	(.L_4351 - .L_4350)


	//   ....[0]....
.L_4350:
        /*002c*/ 	.word	0xffffffff


	//   ....[1]....
        /*0030*/ 	.word	0xffffffff


	//   ....[2]....
        /*0034*/ 	.word	0xffffffff


	//   ....[3]....
        /*0038*/ 	.word	0xffffffff


	//   ....[4]....
        /*003c*/ 	.word	0xffffffff


	//   ....[5]....
        /*0040*/ 	.word	0xffffffff


	//   ....[6]....
        /*0044*/ 	.word	0xffffffff


	//   ....[7]....
        /*0048*/ 	.word	0xffffffff


	//   ....[8]....
        /*004c*/ 	.word	0xffffffff


	//   ....[9]....
        /*0050*/ 	.word	0xffffffff


	//----- nvinfo : EIATTR_COOP_GROUP_INSTR_OFFSETS
	.align		4
.L_4351:
        /*0054*/ 	.byte	0x04, 0x28
        /*0056*/ 	.short	(.L_4353 - .L_4352)


	//   ....[0]....
.L_4352:
        /*0058*/ 	.word	0x00001270


	//   ....[1]....
        /*005c*/ 	.word	0x00001280


	//   ....[2]....
        /*0060*/ 	.word	0x000012b0


	//   ....[3]....
        /*0064*/ 	.word	0x000012c0


	//   ....[4]....
        /*0068*/ 	.word	0x000012f0


	//   ....[5]....
        /*006c*/ 	.word	0x00001300


	//   ....[6]....
        /*0070*/ 	.word	0x00001330


	//   ....[7]....
        /*0074*/ 	.word	0x00001340


	//   ....[8]....
        /*0078*/ 	.word	0x00001370


	//   ....[9]....
        /*007c*/ 	.word	0x00001380


	//----- nvinfo : EIATTR_VRC_CTA_INIT_COUNT
	.align		4
.L_4353:
        /*0080*/ 	.byte	0x02, 0x4a
	.zero		1
	.zero		1


	//----- nvinfo : EIATTR_EXIT_INSTR_OFFSETS
	.align		4
        /*0084*/ 	.byte	0x04, 0x1c
        /*0086*/ 	.short	(.L_4355 - .L_4354)


	//   ....[0]....
.L_4354:
        /*0088*/ 	.word	0x00000060


	//   ....[1]....
        /*008c*/ 	.word	0x000013e0


	//   ....[2]....
        /*0090*/ 	.word	0x000014b0


	//----- nvinfo : EIATTR_MAX_THREADS
	.align		4
.L_4355:
        /*0094*/ 	.byte	0x04, 0x05
        /*0096*/ 	.short	(.L_4357 - .L_4356)
.L_4356:
        /*0098*/ 	.word	0x00000400
        /*009c*/ 	.word	0x00000001
        /*00a0*/ 	.word	0x00000001


	//----- nvinfo : EIATTR_CRS_STACK_SIZE
	.align		4
.L_4357:
        /*00a4*/ 	.byte	0x04, 0x1e
        /*00a6*/ 	.short	(.L_4359 - .L_4358)
.L_4358:
        /*00a8*/ 	.word	0x00000000


	//----- nvinfo : EIATTR_CBANK_PARAM_SIZE
	.align		4
.L_4359:
        /*00ac*/ 	.byte	0x03, 0x19
        /*00ae*/ 	.short	0x0088


	//----- nvinfo : EIATTR_PARAM_CBANK
	.align		4
        /*00b0*/ 	.byte	0x04, 0x0a
        /*00b2*/ 	.short	(.L_4361 - .L_4360)
	.align		4
.L_4360:
        /*00b4*/ 	.word	index@(.nv.constant0._ZN10layer_norm22ln_bwd_finalize_kernelINS_22Kernel_traits_finalizeILj8192E13__nv_bfloat16S2_S2_fjLj1024ELj4ENS_18Kernel_traits_baseILj8192ES2_S2_S2_fjLj1024EEEEEEEvNS_9BwdParamsE)
        /*00b8*/ 	.short	0x0380
        /*00ba*/ 	.short	0x0088


	//----- nvinfo : EIATTR_SW_WAR
	.align		4
.L_4361:
        /*00bc*/ 	.byte	0x04, 0x36
        /*00be*/ 	.short	(.L_4363 - .L_4362)
.L_4362:
        /*00c0*/ 	.word	0x00000008
.L_4363:


//--------------------- .nv.info._ZN10layer_norm13ln_bwd_kernelINS_13Kernel_traitsI13__nv_bfloat16S2_S2_fjLj8192ELj2ELj1ELj4ELj16ENS_18Kernel_traits_baseILj8192ES2_S2_S2_fjLj128EEEEEEEvNS_9BwdParamsE --------------------------
	.section	.nv.info._ZN10layer_norm13ln_bwd_kernelINS_13Kernel_traitsI13__nv_bfloat16S2_S2_fjLj8192ELj2ELj1ELj4ELj16ENS_18Kernel_traits_baseILj8192ES2_S2_S2_fjLj128EEEEEEEvNS_9BwdParamsE,"",@"SHT_CUDA_INFO"
	.sectionflags	@""
	.align	4


	//----- nvinfo : EIATTR_CUDA_API_VERSION
	.align		4
        /*0000*/ 	.byte	0x04, 0x37
        /*0002*/ 	.short	(.L_4365 - .L_4364)
.L_4364:
        /*0004*/ 	.word	0x00000082


	//----- nvinfo : EIATTR_KPARAM_INFO
	.align		4
.L_4365:
        /*0008*/ 	.byte	0x04, 0x17
        /*000a*/ 	.short	(.L_4367 - .L_4366)
.L_4366:
        /*000c*/ 	.word	0x00000000
        /*0010*/ 	.short	0x0000
        /*0012*/ 	.short	0x0000
        /*0014*/ 	.byte	0x00, 0xf0, 0x21, 0x02


	//----- nvinfo : EIATTR_SPARSE_MMA_MASK
	.align		4
.L_4367:
        /*0018*/ 	.byte	0x03, 0x50
        /*001a*/ 	.short	0x0000


	//----- nvinfo : EIATTR_MAXREG_COUNT
	.align		4
        /*001c*/ 	.byte	0x03, 0x1b
        /*001e*/ 	.short	0x00ff


	//----- nvinfo : EIATTR_NUM_BARRIERS
	.align		4
        /*0020*/ 	.byte	0x02, 0x4c
        /*0022*/ 	.byte	0x01
	.zero		1


	//----- nvinfo : EIATTR_MERCURY_ISA_VERSION
	.align		4
        /*0024*/ 	.byte	0x03, 0x5f
        /*0026*/ 	.short	0x0101


	//----- nvinfo : EIATTR_COOP_GROUP_MASK_REGIDS
	.align		4
        /*0028*/ 	.byte	0x04, 0x29
        /*002a*/ 	.short	(.L_4369 - .L_4368)


	//   ....[0]....
.L_4368:
        /*002c*/ 	.word	0xffffffff


	//   ....[1]....
        /*0030*/ 	.word	0xffffffff


	//   ....[2]....
        /*0034*/ 	.word	0xffffffff


	//   ....[3]....
        /*0038*/ 	.word	0xffffffff


	//   ....[4]....
        /*003c*/ 	.word	0xffffffff


	//   ....[5]....
        /*0040*/ 	.word	0xffffffff


	//   ....[6]....
        /*0044*/ 	.word	0xffffffff


	//   ....[7]....
        /*0048*/ 	.word	0xffffffff


	//   ....[8]....
        /*004c*/ 	.word	0xffffffff


	//   ....[9]....
        /*0050*/ 	.word	0xffffffff


	//   ....[10]....
        /*0054*/ 	.word	0xffffffff


	//   ....[11]....
        /*0058*/ 	.word	0xffffffff


	//   ....[12]....
        /*005c*/ 	.word	0xffffffff


	//   ....[13]....
        /*0060*/ 	.word	0xffffffff


	//   ....[14]....
        /*0064*/ 	.word	0xffffffff


	//   ....[15]....
        /*0068*/ 	.word	0xffffffff


	//   ....[16]....
        /*006c*/ 	.word	0xffffffff


	//   ....[17]....
        /*0070*/ 	.word	0xffffffff


	//   ....[18]....
        /*0074*/ 	.word	0xffffffff


	//   ....[19]....
        /*0078*/ 	.word	0xffffffff


	//----- nvinfo : EIATTR_COOP_GROUP_INSTR_OFFSETS
	.align		4
.L_4369:
        /*007c*/ 	.byte	0x04, 0x28
        /*007e*/ 	.short	(.L_4371 - .L_4370)


	//   ....[0]....
.L_4370:
        /*0080*/ 	.word	0x00003720


	//   ....[1]....
        /*0084*/ 	.word	0x00003760


	//   ....[2]....
        /*0088*/ 	.word	0x000038f0


	//   ....[3]....
        /*008c*/ 	.word	0x00003930


	//   ....[4]....
        /*0090*/ 	.word	0x000039b0


	//   ....[5]....
        /*0094*/ 	.word	0x000039c0


	//   ....[6]....
        /*0098*/ 	.word	0x00003a20


	//   ....[7]....
        /*009c*/ 	.word	0x00003a50


	//   ....[8]....
        /*00a0*/ 	.word	0x00003a80


	//   ....[9]....
        /*00a4*/ 	.word	0x00003a90


	//   ....[10]....
        /*00a8*/ 	.word	0x000041a0


	//   ....[11]....
        /*00ac*/ 	.word	0x000041b0


	//   ....[12]....
        /*00b0*/ 	.word	0x000041e0


	//   ....[13]....
        /*00b4*/ 	.word	0x000041f0


	//   ....[14]....
        /*00b8*/ 	.word	0x00004230


	//   ....[15]....
        /*00bc*/ 	.word	0x00004260


	//   ....[16]....
        /*00c0*/ 	.word	0x000042c0


	//   ....[17]....
        /*00c4*/ 	.word	0x000042d0


	//   ....[18]....
        /*00c8*/ 	.word	0x00004300


	//   ....[19]....
        /*00cc*/ 	.word	0x00004310


	//----- nvinfo : EIATTR_VRC_CTA_INIT_COUNT
	.align		4
.L_4371:
        /*00d0*/ 	.byte	0x02, 0x4a
	.zero		1
	.zero		1


	//----- nvinfo : EIATTR_EXIT_INSTR_OFFSETS
	.align		4
        /*00d4*/ 	.byte	0x04, 0x1c
        /*00d6*/ 	.short	(.L_4373 - .L_4372)


	//   ....[0]....
.L_4372:
        /*00d8*/ 	.word	0x00005040


	//----- nvinfo : EIATTR_MAX_THREADS
	.align		4
.L_4373:
        /*00dc*/ 	.byte	0x04, 0x05
        /*00de*/ 	.short	(.L_4375 - .L_4374)
.L_4374:
        /*00e0*/ 	.word	0x00000080
        /*00e4*/ 	.word	0x00000001
        /*00e8*/ 	.word	0x00000001


	//----- nvinfo : EIATTR_CRS_STACK_SIZE
	.align		4
.L_4375:
        /*00ec*/ 	.byte	0x04, 0x1e
        /*00ee*/ 	.short	(.L_4377 - .L_4376)
.L_4376:
        /*00f0*/ 	.word	0x00000000


	//----- nvinfo : EIATTR_CBANK_PARAM_SIZE
	.align		4
.L_4377:
        /*00f4*/ 	.byte	0x03, 0x19
        /*00f6*/ 	.short	0x0088


	//----- nvinfo : EIATTR_PARAM_CBANK
	.align		4
        /*00f8*/ 	.byte	0x04, 0x0a
        /*00fa*/ 	.short	(.L_4379 - .L_4378)
	.align		4
.L_4378:
        /*00fc*/ 	.word	index@(.nv.constant0._ZN10layer_norm13ln_bwd_kernelINS_13Kernel_traitsI13__nv_bfloat16S2_S2_fjLj8192ELj2ELj1ELj4ELj16ENS_18Kernel_traits_baseILj8192ES2_S2_S2_fjLj128EEEEEEEvNS_9BwdParamsE)
        /*0100*/ 	.short	0x0380
        /*0102*/ 	.short	0x0088


	//----- nvinfo : EIATTR_SW_WAR
	.align		4
.L_4379:
        /*0104*/ 	.byte	0x04, 0x36
        /*0106*/ 	.short	(.L_4381 - .L_4380)
.L_4380:
        /*0108*/ 	.word	0x00000008
.L_4381:


//--------------------- .nv.info._ZN10layer_norm22ln_bwd_finalize_kernelINS_22Kernel_traits_finalizeILj8192E6__halffS2_fjLj1024ELj4ENS_18Kernel_traits_baseILj8192ES2_fS2_fjLj1024EEEEEEEvNS_9BwdParamsE --------------------------
	.section	.nv.info._ZN10layer_norm22ln_bwd_finalize_kernelINS_22Kernel_traits_finalizeILj8192E6__halffS2_fjLj1024ELj4ENS_18Kernel_traits_baseILj8192ES2_fS2_fjLj1024EEEEEEEvNS_9BwdParamsE,"",@"SHT_CUDA_INFO"
	.sectionflags	@""
	.align	4


	//----- nvinfo : EIATTR_CUDA_API_VERSION
	.align		4
        /*0000*/ 	.byte	0x04, 0x37
        /*0002*/ 	.short	(.L_4383 - .L_4382)
.L_4382:
        /*0004*/ 	.word	0x00000082


	//----- nvinfo : EIATTR_KPARAM_INFO
	.align		4
.L_4383:
        /*0008*/ 	.byte	0x04, 0x17
        /*000a*/ 	.short	(.L_4385 - .L_4384)
.L_4384:
        /*000c*/ 	.word	0x00000000
        /*0010*/ 	.short	0x0000
        /*0012*/ 	.short	0x0000
        /*0014*/ 	.byte	0x00, 0xf0, 0x21, 0x02


	//----- nvinfo : EIATTR_SPARSE_MMA_MASK
	.align		4
.L_4385:
        /*0018*/ 	.byte	0x03, 0x50
        /*001a*/ 	.short	0x0000


	//----- nvinfo : EIATTR_MAXREG_COUNT
	.align		4
        /*001c*/ 	.byte	0x03, 0x1b
        /*001e*/ 	.short	0x0040


	//----- nvinfo : EIATTR_NUM_BARRIERS
	.align		4
        /*0020*/ 	.byte	0x02, 0x4c
        /*0022*/ 	.byte	0x01
	.zero		1


	//----- nvinfo : EIATTR_MERCURY_ISA_VERSION
	.align		4
        /*0024*/ 	.byte	0x03, 0x5f
        /*0026*/ 	.short	0x0101


	//----- nvinfo : EIATTR_COOP_GROUP_MASK_REGIDS
	.align		4
        /*0028*/ 	.byte	0x04, 0x29
        /*002a*/ 	.short	(.L_4387 - .L_4386)


	//   ....[0]....
.L_4386:
        /*002c*/ 	.word	0xffffffff


	//   ....[1]....
        /*0030*/ 	.word	0xffffffff


	//   ....[2]....
        /*0034*/ 	.word	0xffffffff


	//   ....[3]....
        /*0038*/ 	.word	0xffffffff


	//   ....[4]....
        /*003c*/ 	.word	0xffffffff


	//   ....[5]....
        /*0040*/ 	.word	0xffffffff


	//   ....[6]....
        /*0044*/ 	.word	0xffffffff


	//   ....[7]....
        /*0048*/ 	.word	0xffffffff


	//   ....[8]....
        /*004c*/ 	.word	0xffffffff


	//   ....[9]....
        /*0050*/ 	.word	0xffffffff


	//----- nvinfo : EIATTR_COOP_GROUP_INSTR_OFFSETS
	.align		4
.L_4387:
        /*0054*/ 	.byte	0x04, 0x28
        /*0056*/ 	.short	(.L_4389 - .L_4388)


	//   ....[0]....
.L_4388:
        /*0058*/ 	.word	0x00001270


	//   ....[1]....
        /*005c*/ 	.word	0x00001280


	//   ....[2]....
        /*0060*/ 	.word	0x000012b0


	//   ....[3]....
        /*0064*/ 	.word	0x000012c0


	//   ....[4]....
        /*0068*/ 	.word	0x000012f0


	//   ....[5]....
        /*006c*/ 	.word	0x00001300


	//   ....[6]....
        /*0070*/ 	.word	0x00001330


	//   ....[7]....
        /*0074*/ 	.word	0x00001340


	//   ....[8]....
        /*0078*/ 	.word	0x00001370


	//   ....[9]....
        /*007c*/ 	.word	0x00001380


	//----- nvinfo : EIATTR_VRC_CTA_INIT_COUNT
	.align		4
.L_4389:
        /*0080*/ 	.byte	0x02, 0x4a
	.zero		1
	.zero		1


	//----- nvinfo : EIATTR_EXIT_INSTR_OFFSETS
	.align		4
        /*0084*/ 	.byte	0x04, 0x1c
        /*0086*/ 	.short	(.L_4391 - .L_4390)


	//   ....[0]....
.L_4390:
        /*0088*/ 	.word	0x00000060


	//   ....[1]....
        /*008c*/ 	.word	0x000013e0


	//   ....[2]....
        /*0090*/ 	.word	0x000014b0


	//----- nvinfo : EIATTR_MAX_THREADS
	.align		4
.L_4391:
        /*0094*/ 	.byte	0x04, 0x05
        /*0096*/ 	.short	(.L_4393 - .L_4392)
.L_4392:
        /*0098*/ 	.word	0x00000400
        /*009c*/ 	.word	0x00000001
        /*00a0*/ 	.word	0x00000001


	//----- nvinfo : EIATTR_CRS_STACK_SIZE
	.align		4
.L_4393:
        /*00a4*/ 	.byte	0x04, 0x1e
        /*00a6*/ 	.short	(.L_4395 - .L_4394)
.L_4394:
        /*00a8*/ 	.word	0x00000000


	//----- nvinfo : EIATTR_CBANK_PARAM_SIZE
	.align		4
.L_4395:
        /*00ac*/ 	.byte	0x03, 0x19
        /*00ae*/ 	.short	0x0088


	//----- nvinfo : EIATTR_PARAM_CBANK
	.align		4
        /*00b0*/ 	.byte	0x04, 0x0a
        /*00b2*/ 	.short	(.L_4397 - .L_4396)
	.align		4
.L_4396:
        /*00b4*/ 	.word	index@(.nv.constant0._ZN10layer_norm22ln_bwd_finalize_kernelINS_22Kernel_traits_finalizeILj8192E6__halffS2_fjLj1024ELj4ENS_18Kernel_traits_baseILj8192ES2_fS2_fjLj1024EEEEEEEvNS_9BwdParamsE)
        /*00b8*/ 	.short	0x0380
        /*00ba*/ 	.short	0x0088


	//----- nvinfo : EIATTR_SW_WAR
	.align		4
.L_4397:
        /*00bc*/ 	.byte	0x04, 0x36
        /*00be*/ 	.short	(.L_4399 - .L_4398)
.L_4398:
        /*00c0*/ 	.word	0x00000008
.L_4399:


//--------------------- .nv.info._ZN10layer_norm13ln_bwd_kernelINS_13Kernel_traitsI6__halffS2_fjLj8192ELj2ELj1ELj4ELj16ENS_18Kernel_traits_baseILj8192ES2_fS2_fjLj128EEEEEEEvNS_9BwdParamsE --------------------------
	.section	.nv.info._ZN10layer_norm13ln_bwd_kernelINS_13Kernel_traitsI6__halffS2_fjLj8192ELj2ELj1ELj4ELj16ENS_18Kernel_traits_baseILj8192ES2_fS2_fjLj128EEEEEEEvNS_9BwdParamsE,"",@"SHT_CUDA_INFO"
	.sectionflags	@""
	.align	4


	//----- nvinfo : EIATTR_CUDA_API_VERSION
	.align		4
        /*0000*/ 	.byte	0x04, 0x37
        /*0002*/ 	.short	(.L_4401 - .L_4400)
.L_4400:
        /*0004*/ 	.word	0x00000082


	//----- nvinfo : EIATTR_KPARAM_INFO
	.align		4
.L_4401:
        /*0008*/ 	.byte	0x04, 0x17
        /*000a*/ 	.short	(.L_4403 - .L_4402)
.L_4402:
        /*000c*/ 	.word	0x00000000
        /*0010*/ 	.short	0x0000
        /*0012*/ 	.short	0x0000
        /*0014*/ 	.byte	0x00, 0xf0, 0x21, 0x02


	//----- nvinfo : EIATTR_SPARSE_MMA_MASK
	.align		4
.L_4403:
        /*0018*/ 	.byte	0x03, 0x50
        /*001a*/ 	.short	0x0000


	//----- nvinfo : EIATTR_MAXREG_COUNT
	.align		4
        /*001c*/ 	.byte	0x03, 0x1b
        /*001e*/ 	.short	0x00ff


	//----- nvinfo : EIATTR_NUM_BARRIERS
	.align		4
        /*0020*/ 	.byte	0x02, 0x4c
        /*0022*/ 	.byte	0x01
	.zero		1


	//----- nvinfo : EIATTR_MERCURY_ISA_VERSION
	.align		4
        /*0024*/ 	.byte	0x03, 0x5f
        /*0026*/ 	.short	0x0101


	//----- nvinfo : EIATTR_COOP_GROUP_MASK_REGIDS
	.align		4
        /*0028*/ 	.byte	0x04, 0x29
        /*002a*/ 	.short	(.L_4405 - .L_4404)


	//   ....[0]....
.L_4404:
        /*002c*/ 	.word	0xffffffff


	//   ....[1]....
        /*0030*/ 	.word	0xffffffff


	//   ....[2]....
        /*0034*/ 	.word	0xffffffff


	//   ....[3]....
        /*0038*/ 	.word	0xffffffff


	//   ....[4]....
        /*003c*/ 	.word	0xffffffff


	//   ....[5]....
        /*0040*/ 	.word	0xffffffff


	//   ....[6]....
        /*0044*/ 	.word	0xffffffff


	//   ....[7]....
        /*0048*/ 	.word	0xffffffff


	//   ....[8]....
        /*004c*/ 	.word	0xffffffff


	//   ....[9]....
        /*0050*/ 	.word	0xffffffff


	//   ....[10]....
        /*0054*/ 	.word	0xffffffff


	//   ....[11]....
        /*0058*/ 	.word	0xffffffff


	//   ....[12]....
        /*005c*/ 	.word	0xffffffff


	//   ....[13]....
        /*0060*/ 	.word	0xffffffff


	//   ....[14]....
        /*0064*/ 	.word	0xffffffff


	//   ....[15]....
        /*0068*/ 	.word	0xffffffff


	//   ....[16]....
        /*006c*/ 	.word	0xffffffff


	//   ....[17]....
        /*0070*/ 	.word	0xffffffff


	//   ....[18]....
        /*0074*/ 	.word	0xffffffff


	//   ....[19]....
        /*0078*/ 	.word	0xffffffff


	//----- nvinfo : EIATTR_COOP_GROUP_INSTR_OFFSETS
	.align		4
.L_4405:
        /*007c*/ 	.byte	0x04, 0x28
        /*007e*/ 	.short	(.L_4407 - .L_4406)


	//   ....[0]....
.L_4406:
        /*0080*/ 	.word	0x000036f0


	//   ....[1]....
        /*0084*/ 	.word	0x00003730


	//   ....[2]....
        /*0088*/ 	.word	0x000038d0


	//   ....[3]....
        /*008c*/ 	.word	0x00003910


	//   ....[4]....
        /*0090*/ 	.word	0x00003980


	//   ....[5]....
        /*0094*/ 	.word	0x00003990


	//   ....[6]....
        /*0098*/ 	.word	0x000039c0


	//   ....[7]....
        /*009c*/ 	.word	0x000039d0


	//   ....[8]....
        /*00a0*/ 	.word	0x00003a10


	//   ....[9]....
        /*00a4*/ 	.word	0x00003a20


	//   ....[10]....
        /*00a8*/ 	.word	0x00004170


	//   ....[11]....
        /*00ac*/ 	.word	0x00004180


	//   ....[12]....
        /*00b0*/ 	.word	0x000041c0


	//   ....[13]....
        /*00b4*/ 	.word	0x000041e0


	//   ....[14]....
        /*00b8*/ 	.word	0x00004210


	//   ....[15]....
        /*00bc*/ 	.word	0x00004220


	//   ....[16]....
        /*00c0*/ 	.word	0x00004270


	//   ....[17]....
        /*00c4*/ 	.word	0x000042a0


	//   ....[18]....
        /*00c8*/ 	.word	0x000042d0


	//   ....[19]....
        /*00cc*/ 	.word	0x000042e0


	//----- nvinfo : EIATTR_VRC_CTA_INIT_COUNT
	.align		4
.L_4407:
        /*00d0*/ 	.byte	0x02, 0x4a
	.zero		1
	.zero		1


	//----- nvinfo : EIATTR_EXIT_INSTR_OFFSETS
	.align		4
        /*00d4*/ 	.byte	0x04, 0x1c
        /*00d6*/ 	.short	(.L_4409 - .L_4408)


	//   ....[0]....
.L_4408:
        /*00d8*/ 	.word	0x00004f50


	//----- nvinfo : EIATTR_MAX_THREADS
	.align		4
.L_4409:
        /*00dc*/ 	.byte	0x04, 0x05
        /*00de*/ 	.short	(.L_4411 - .L_4410)
.L_4410:
        /*00e0*/ 	.word	0x00000080
        /*00e4*/ 	.word	0x00000001
        /*00e8*/ 	.word	0x00000001


	//----- nvinfo : EIATTR_CRS_STACK_SIZE
	.align		4
.L_4411:
        /*00ec*/ 	.byte	0x04, 0x1e
        /*00ee*/ 	.short	(.L_4413 - .L_4412)
.L_4412:
        /*00f0*/ 	.word	0x00000000


	//----- nvinfo : EIATTR_CBANK_PARAM_SIZE
	.align		4
.L_4413:
        /*00f4*/ 	.byte	0x03, 0x19
        /*00f6*/ 	.short	0x0088


	//----- nvinfo : EIATTR_PARAM_CBANK
	.align		4
        /*00f8*/ 	.byte	0x04, 0x0a
        /*00fa*/ 	.short	(.L_4415 - .L_4414)
	.align		4
.L_4414:
        /*00fc*/ 	.word	index@(.nv.constant0._ZN10layer_norm13ln_bwd_kernelINS_13Kernel_traitsI6__halffS2_fjLj8192ELj2ELj1ELj4ELj16ENS_18Kernel_traits_baseILj8192ES2_fS2_fjLj128EEEEEEEvNS_9BwdParamsE)
        /*0100*/ 	.short	0x0380
        /*0102*/ 	.short	0x0088


	//----- nvinfo : EIATTR_SW_WAR
	.align		4
.L_4415:
        /*0104*/ 	.byte	0x04, 0x36
        /*0106*/ 	.short	(.L_4417 - .L_4416)
.L_4416:
        /*0108*/ 	.word	0x00000008
.L_4417:


//--------------------- .nv.info._ZN10layer_norm22ln_bwd_finalize_kernelINS_22Kernel_traits_finalizeILj8192E6__halfS2_S2_fjLj1024ELj4ENS_18Kernel_traits_baseILj8192ES2_S2_S2_fjLj1024EEEEEEEvNS_9BwdParamsE --------------------------
	.section	.nv.info._ZN10layer_norm22ln_bwd_finalize_kernelINS_22Kernel_traits_finalizeILj8192E6__halfS2_S2_fjLj1024ELj4ENS_18Kernel_traits_baseILj8192ES2_S2_S2_fjLj1024EEEEEEEvNS_9BwdParamsE,"",@"SHT_CUDA_INFO"
	.sectionflags	@""
	.align	4


	//----- nvinfo : EIATTR_CUDA_API_VERSION
	.align		4
        /*0000*/ 	.byte	0x04, 0x37
        /*0002*/ 	.short	(.L_4419 - .L_4418)
.L_4418:
        /*0004*/ 	.word	0x00000082


	//----- nvinfo : EIATTR_KPARAM_INFO
	.align		4
.L_4419:
        /*0008*/ 	.byte	0x04, 0x17
        /*000a*/ 	.short	(.L_4421 - .L_4420)
.L_4420:
        /*000c*/ 	.word	0x00000000
        /*0010*/ 	.short	0x0000
        /*0012*/ 	.short	0x0000
        /*0014*/ 	.byte	0x00, 0xf0, 0x21, 0x02


	//----- nvinfo : EIATTR_SPARSE_MMA_MASK
	.align		4
.L_4421:
        /*0018*/ 	.byte	0x03, 0x50
        /*001a*/ 	.short	0x0000


	//----- nvinfo : EIATTR_MAXREG_COUNT
	.align		4
        /*001c*/ 	.byte	0x03, 0x1b
        /*001e*/ 	.short	0x0040


	//----- nvinfo : EIATTR_NUM_BARRIERS
	.align		4
        /*0020*/ 	.byte	0x02, 0x4c
        /*0022*/ 	.byte	0x01
	.zero		1


	//----- nvinfo : EIATTR_MERCURY_ISA_VERSION
	.align		4
        /*0024*/ 	.byte	0x03, 0x5f
        /*0026*/ 	.short	0x0101


	//----- nvinfo : EIATTR_COOP_GROUP_MASK_REGIDS
	.align		4
        /*0028*/ 	.byte	0x04, 0x29
        /*002a*/ 	.short	(.L_4423 - .L_4422)


	//   ....[0]....
.L_4422:
        /*002c*/ 	.word	0xffffffff


	//   ....[1]....
        /*0030*/ 	.word	0xffffffff


	//   ....[2]....
        /*0034*/ 	.word	0xffffffff


	//   ....[3]....
        /*0038*/ 	.word	0xffffffff


	//   ....[4]....
        /*003c*/ 	.word	0xffffffff


	//   ....[5]....
        /*0040*/ 	.word	0xffffffff


	//   ....[6]....
        /*0044*/ 	.word	0xffffffff


	//   ....[7]....
        /*0048*/ 	.word	0xffffffff


	//   ....[8]....
        /*004c*/ 	.word	0xffffffff


	//   ....[9]....
        /*0050*/ 	.word	0xffffffff


	//----- nvinfo : EIATTR_COOP_GROUP_INSTR_OFFSETS
	.align		4
.L_4423:
        /*0054*/ 	.byte	0x04, 0x28
        /*0056*/ 	.short	(.L_4425 - .L_4424)


	//   ....[0]....
.L_4424:
        /*0058*/ 	.word	0x00001270


	//   ....[1]....
        /*005c*/ 	.word	0x00001280


	//   ....[2]....
        /*0060*/ 	.word	0x000012b0


	//   ....[3]....
        /*0064*/ 	.word	0x000012c0


	//   ....[4]....
        /*0068*/ 	.word	0x000012f0


	//   ....[5]....
        /*006c*/ 	.word	0x00001300


	//   ....[6]....
        /*0070*/ 	.word	0x00001330


	//   ....[7]....
        /*0074*/ 	.word	0x00001340


	//   ....[8]....
        /*0078*/ 	.word	0x00001370


	//   ....[9]....
        /*007c*/ 	.word	0x00001380


	//----- nvinfo : EIATTR_VRC_CTA_INIT_COUNT
	.align		4
.L_4425:
        /*0080*/ 	.byte	0x02, 0x4a
	.zero		1
	.zero		1


	//----- nvinfo : EIATTR_EXIT_INSTR_OFFSETS
	.align		4
        /*0084*/ 	.byte	0x04, 0x1c
        /*0086*/ 	.short	(.L_4427 - .L_4426)


	//   ....[0]....
.L_4426:
        /*0088*/ 	.word	0x00000060


	//   ....[1]....
        /*008c*/ 	.word	0x000013e0


	//   ....[2]....
        /*0090*/ 	.word	0x000014b0


	//----- nvinfo : EIATTR_MAX_THREADS
	.align		4
.L_4427:
        /*0094*/ 	.byte	0x04, 0x05
        /*0096*/ 	.short	(.L_4429 - .L_4428)
.L_4428:
        /*0098*/ 	.word	0x00000400
        /*009c*/ 	.word	0x00000001
        /*00a0*/ 	.word	0x00000001


	//----- nvinfo : EIATTR_CRS_STACK_SIZE
	.align		4
.L_4429:
        /*00a4*/ 	.byte	0x04, 0x1e
        /*00a6*/ 	.short	(.L_4431 - .L_4430)
.L_4430:
        /*00a8*/ 	.word	0x00000000


	//----- nvinfo : EIATTR_CBANK_PARAM_SIZE
	.align		4
.L_4431:
        /*00ac*/ 	.byte	0x03, 0x19
        /*00ae*/ 	.short	0x0088


	//----- nvinfo : EIATTR_PARAM_CBANK
	.align		4
        /*00b0*/ 	.byte	0x04, 0x0a
        /*00b2*/ 	.short	(.L_4433 - .L_4432)
	.align		4
.L_4432:
        /*00b4*/ 	.word	index@(.nv.constant0._ZN10layer_norm22ln_bwd_finalize_kernelINS_22Kernel_traits_finalizeILj8192E6__halfS2_S2_fjLj1024ELj4ENS_18Kernel_traits_baseILj8192ES2_S2_S2_fjLj1024EEEEEEEvNS_9BwdParamsE)
        /*00b8*/ 	.short	0x0380
        /*00ba*/ 	.short	0x0088


	//----- nvinfo : EIATTR_SW_WAR
	.align		4
.L_4433:
        /*00bc*/ 	.byte	0x04, 0x36
        /*00be*/ 	.short	(.L_4435 - .L_4434)
.L_4434:
        /*00c0*/ 	.word	0x00000008
.L_4435:


//--------------------- .nv.info._ZN10layer_norm13ln_bwd_kernelINS_13Kernel_traitsI6__halfS2_S2_fjLj8192ELj2ELj1ELj4ELj16ENS_18Kernel_traits_baseILj8192ES2_S2_S2_fjLj128EEEEEEEvNS_9BwdParamsE --------------------------
	.section	.nv.info._ZN10layer_norm13ln_bwd_kernelINS_13Kernel_traitsI6__halfS2_S2_fjLj8192ELj2ELj1ELj4ELj16ENS_18Kernel_traits_baseILj8192ES2_S2_S2_fjLj128EEEEEEEvNS_9BwdParamsE,"",@"SHT_CUDA_INFO"
	.sectionflags	@""
	.align	4


	//----- nvinfo : EIATTR_CUDA_API_VERSION
	.align		4
        /*0000*/ 	.byte	0x04, 0x37
        /*0002*/ 	.short	(.L_4437 - .L_4436)
.L_4436:
        /*0004*/ 	.word	0x00000082


	//----- nvinfo : EIATTR_KPARAM_INFO
	.align		4
.L_4437:
        /*0008*/ 	.byte	0x04, 0x17
        /*000a*/ 	.short	(.L_4439 - .L_4438)
.L_4438:
        /*000c*/ 	.word	0x00000000
        /*0010*/ 	.short	0x0000
        /*0012*/ 	.short	0x0000
        /*0014*/ 	.byte	0x00, 0xf0, 0x21, 0x02


	//----- nvinfo : EIATTR_SPARSE_MMA_MASK
	.align		4
.L_4439:
        /*0018*/ 	.byte	0x03, 0x50
        /*001a*/ 	.short	0x0000


	//----- nvinfo : EIATTR_MAXREG_COUNT
	.align		4
        /*001c*/ 	.byte	0x03, 0x1b
        /*001e*/ 	.short	0x00ff


	//----- nvinfo : EIATTR_NUM_BARRIERS
	.align		4
        /*0020*/ 	.byte	0x02, 0x4c
        /*0022*/ 	.byte	0x01
	.zero		1


	//----- nvinfo : EIATTR_MERCURY_ISA_VERSION
	.align		4
        /*0024*/ 	.byte	0x03, 0x5f
        /*0026*/ 	.short	0x0101


	//----- nvinfo : EIATTR_COOP_GROUP_MASK_REGIDS
	.align		4
        /*0028*/ 	.byte	0x04, 0x29
        /*002a*/ 	.short	(.L_4441 - .L_4440)


	//   ....[0]....
.L_4440:
        /*002c*/ 	.word	0xffffffff


	//   ....[1]....
        /*0030*/ 	.word	0xffffffff


	//   ....[2]....
        /*0034*/ 	.word	0xffffffff


	//   ....[3]....
        /*0038*/ 	.word	0xffffffff


	//   ....[4]....
        /*003c*/ 	.word	0xffffffff


	//   ....[5]....
        /*0040*/ 	.word	0xffffffff


	//   ....[6]....
        /*0044*/ 	.word	0xffffffff


	//   ....[7]....
        /*0048*/ 	.word	0xffffffff


	//   ....[8]....
        /*004c*/ 	.word	0xffffffff


	//   ....[9]....
        /*0050*/ 	.word	0xffffffff


	//   ....[10]....
        /*0054*/ 	.word	0xffffffff


	//   ....[11]....
        /*0058*/ 	.word	0xffffffff


	//   ....[12]....
        /*005c*/ 	.word	0xffffffff


	//   ....[13]....
        /*0060*/ 	.word	0xffffffff


	//   ....[14]....
        /*0064*/ 	.word	0xffffffff


	//   ....[15]....
        /*0068*/ 	.word	0xffffffff


	//   ....[16]....
        /*006c*/ 	.word	0xffffffff


	//   ....[17]....
        /*0070*/ 	.word	0xffffffff


	//   ....[18]....
        /*0074*/ 	.word	0xffffffff


	//   ....[19]....
        /*0078*/ 	.word	0xffffffff


	//----- nvinfo : EIATTR_COOP_GROUP_INSTR_OFFSETS
	.align		4
.L_4441:
        /*007c*/ 	.byte	0x04, 0x28
        /*007e*/ 	.short	(.L_4443 - .L_4442)


	//   ....[0]....
.L_4442:
        /*0080*/ 	.word	0x00003260


	//   ....[1]....
        /*0084*/ 	.word	0x000032a0


	//   ....[2]....
        /*0088*/ 	.word	0x00003430


	//   ....[3]....
        /*008c*/ 	.word	0x00003470


	//   ....[4]....
        /*0090*/ 	.word	0x00003600


	//   ....[5]....
        /*0094*/ 	.word	0x00003640


	//   ....[6]....
        /*0098*/ 	.word	0x000037d0


	//   ....[7]....
        /*009c*/ 	.word	0x00003810


	//   ....[8]....
        /*00a0*/ 	.word	0x00003850


	//   ....[9]....
        /*00a4*/ 	.word	0x00003860


	//   ....[10]....
        /*00a8*/ 	.word	0x00003c80


	//   ....[11]....
        /*00ac*/ 	.word	0x00003c90


	//   ....[12]....
        /*00b0*/ 	.word	0x00003cc0


	//   ....[13]....
        /*00b4*/ 	.word	0x00003cd0


	//   ....[14]....
        /*00b8*/ 	.word	0x00003d00


	//   ....[15]....
        /*00bc*/ 	.word	0x00003d10


	//   ....[16]....
        /*00c0*/ 	.word	0x00003d40


	//   ....[17]....
        /*00c4*/ 	.word	0x00003d50


	//   ....[18]....
        /*00c8*/ 	.word	0x00003d80


	//   ....[19]....
        /*00cc*/ 	.word	0x00003d90


	//----- nvinfo : EIATTR_VRC_CTA_INIT_COUNT
	.align		4
.L_4443:
        /*00d0*/ 	.byte	0x02, 0x4a
	.zero		1
	.zero		1


	//----- nvinfo : EIATTR_EXIT_INSTR_OFFSETS
	.align		4
        /*00d4*/ 	.byte	0x04, 0x1c
        /*00d6*/ 	.short	(.L_4445 - .L_4444)


	//   ....[0]....
.L_4444:
        /*00d8*/ 	.word	0x00004ae0


	//----- nvinfo : EIATTR_MAX_THREADS
	.align		4
.L_4445:
        /*00dc*/ 	.byte	0x04, 0x05
        /*00de*/ 	.short	(.L_4447 - .L_4446)
.L_4446:
        /*00e0*/ 	.word	0x00000080
        /*00e4*/ 	.word	0x00000001
        /*00e8*/ 	.word	0x00000001


	//----- nvinfo : EIATTR_CRS_STACK_SIZE
	.align		4
.L_4447:
        /*00ec*/ 	.byte	0x04, 0x1e
        /*00ee*/ 	.short	(.L_4449 - .L_4448)
.L_4448:
        /*00f0*/ 	.word	0x00000000


	//----- nvinfo : EIATTR_CBANK_PARAM_SIZE
	.align		4
.L_4449:
        /*00f4*/ 	.byte	0x03, 0x19
        /*00f6*/ 	.short	0x0088


	//----- nvinfo : EIATTR_PARAM_CBANK
	.align		4
        /*00f8*/ 	.byte	0x04, 0x0a
        /*00fa*/ 	.short	(.L_4451 - .L_4450)
	.align		4
.L_4450:
        /*00fc*/ 	.word	index@(.nv.constant0._ZN10layer_norm13ln_bwd_kernelINS_13Kernel_traitsI6__halfS2_S2_fjLj8192ELj2ELj1ELj4ELj16ENS_18Kernel_traits_baseILj8192ES2_S2_S2_fjLj128EEEEEEEvNS_9BwdParamsE)
        /*0100*/ 	.short	0x0380
        /*0102*/ 	.short	0x0088


	//----- nvinfo : EIATTR_SW_WAR
	.align		4
.L_4451:
        /*0104*/ 	.byte	0x04, 0x36
        /*0106*/ 	.short	(.L_4453 - .L_4452)
.L_4452:
        /*0108*/ 	.word	0x00000008
.L_4453:


//--------------------- .nv.info._ZN10layer_norm22ln_bwd_finalize_kernelINS_22Kernel_traits_finalizeILj8192EffffjLj1024ELj4ENS_18Kernel_traits_baseILj8192EffffjLj1024EEEEEEEvNS_9BwdParamsE --------------------------
	.section	.nv.info._ZN10layer_norm22ln_bwd_finalize_kernelINS_22Kernel_traits_finalizeILj8192EffffjLj1024ELj4ENS_18Kernel_traits_baseILj8192EffffjLj1024EEEEEEEvNS_9BwdParamsE,"",@"SHT_CUDA_INFO"
	.sectionflags	@""
	.align	4


	//----- nvinfo : EIATTR_CUDA_API_VERSION
	.align		4
        /*0000*/ 	.byte	0x04, 0x37
        /*0002*/ 	.short	(.L_4455 - .L_4454)
.L_4454:
        /*0004*/ 	.word	0x00000082


	//----- nvinfo : EIATTR_KPARAM_INFO
	.align		4
.L_4455:
        /*0008*/ 	.byte	0x04, 0x17
        /*000a*/ 	.short	(.L_4457 - .L_4456)
.L_4456:
        /*000c*/ 	.word	0x00000000
        /*0010*/ 	.short	0x0000
        /*0012*/ 	.short	0x0000
        /*0014*/ 	.byte	0x00, 0xf0, 0x21, 0x02


	//----- nvinfo : EIATTR_SPARSE_MMA_MASK
	.align		4
.L_4457:
        /*0018*/ 	.byte	0x03, 0x50
        /*001a*/ 	.short	0x0000


	//----- nvinfo : EIATTR_MAXREG_COUNT
	.align		4
        /*001c*/ 	.byte	0x03, 0x1b
        /*001e*/ 	.short	0x0040


	//----- nvinfo : EIATTR_NUM_BARRIERS
	.align		4
        /*0020*/ 	.byte	0x02, 0x4c
        /*0022*/ 	.byte	0x01
	.zero		1


	//----- nvinfo : EIATTR_MERCURY_ISA_VERSION
	.align		4
        /*0024*/ 	.byte	0x03, 0x5f
        /*0026*/ 	.short	0x0101


	//----- nvinfo : EIATTR_COOP_GROUP_MASK_REGIDS
	.align		4
        /*0028*/ 	.byte	0x04, 0x29
        /*002a*/ 	.short	(.L_4459 - .L_4458)


	//   ....[0]....
.L_4458:
        /*002c*/ 	.word	0xffffffff


	//   ....[1]....
        /*0030*/ 	.word	0xffffffff


	//   ....[2]....
        /*0034*/ 	.word	0xffffffff


	//   ....[3]....
        /*0038*/ 	.word	0xffffffff


	//   ....[4]....
        /*003c*/ 	.word	0xffffffff


	//   ....[5]....
        /*0040*/ 	.word	0xffffffff


	//   ....[6]....
        /*0044*/ 	.word	0xffffffff


	//   ....[7]....
        /*0048*/ 	.word	0xffffffff


	//   ....[8]....
        /*004c*/ 	.word	0xffffffff


	//   ....[9]....
        /*0050*/ 	.word	0xffffffff


	//----- nvinfo : EIATTR_COOP_GROUP_INSTR_OFFSETS
	.align		4
.L_4459:
        /*0054*/ 	.byte	0x04, 0x28
        /*0056*/ 	.short	(.L_4461 - .L_4460)


	//   ....[0]....
.L_4460:
        /*0058*/ 	.word	0x00001270


	//   ....[1]....
        /*005c*/ 	.word	0x00001280


	//   ....[2]....
        /*0060*/ 	.word	0x000012b0


	//   ....[3]....
        /*0064*/ 	.word	0x000012c0


	//   ....[4]....
        /*0068*/ 	.word	0x000012f0


	//   ....[5]....
        /*006c*/ 	.word	0x00001300


	//   ....[6]....
        /*0070*/ 	.word	0x00001330


	//   ....[7]....
        /*0074*/ 	.word	0x00001340


	//   ....[8]....
        /*0078*/ 	.word	0x00001370


	//   ....[9]....
        /*007c*/ 	.word	0x00001380


	//----- nvinfo : EIATTR_VRC_CTA_INIT_COUNT
	.align		4
.L_4461:
        /*0080*/ 	.byte	0x02, 0x4a
	.zero		1
	.zero		1


	//----- nvinfo : EIATTR_EXIT_INSTR_OFFSETS
	.align		4
        /*0084*/ 	.byte	0x04, 0x1c
        /*0086*/ 	.short	(.L_4463 - .L_4462)


	//   ....[0]....
.L_4462:
        /*0088*/ 	.word	0x00000060


	//   ....[1]....
        /*008c*/ 	.word	0x000013e0


	//   ....[2]....
        /*0090*/ 	.word	0x00001490


	//----- nvinfo : EIATTR_MAX_THREADS
	.align		4
.L_4463:
        /*0094*/ 	.byte	0x04, 0x05
        /*0096*/ 	.short	(.L_4465 - .L_4464)
.L_4464:
        /*0098*/ 	.word	0x00000400
        /*009c*/ 	.word	0x00000001
        /*00a0*/ 	.word	0x00000001


	//----- nvinfo : EIATTR_CRS_STACK_SIZE
	.align		4
.L_4465:
        /*00a4*/ 	.byte	0x04, 0x1e
        /*00a6*/ 	.short	(.L_4467 - .L_4466)
.L_4466:
        /*00a8*/ 	.word	0x00000000


	//----- nvinfo : EIATTR_CBANK_PARAM_SIZE
	.align		4
.L_4467:
        /*00ac*/ 	.byte	0x03, 0x19
        /*00ae*/ 	.short	0x0088


	//----- nvinfo : EIATTR_PARAM_CBANK
	.align		4
        /*00b0*/ 	.byte	0x04, 0x0a
        /*00b2*/ 	.short	(.L_4469 - .L_4468)
	.align		4
.L_4468:
        /*00b4*/ 	.word	index@(.nv.constant0._ZN10layer_norm22ln_bwd_finalize_kernelINS_22Kernel_traits_finalizeILj8192EffffjLj1024ELj4ENS_18Kernel_traits_baseILj8192EffffjLj1024EEEEEEEvNS_9BwdParamsE)
        /*00b8*/ 	.short	0x0380
        /*00ba*/ 	.short	0x0088


	//----- nvinfo : EIATTR_SW_WAR
	.align		4
.L_4469:
        /*00bc*/ 	.byte	0x04, 0x36
        /*00be*/ 	.short	(.L_4471 - .L_4470)
.L_4470:
        /*00c0*/ 	.word	0x00000008
.L_4471:


//--------------------- .nv.info._ZN10layer_norm13ln_bwd_kernelINS_13Kernel_traitsIffffjLj8192ELj2ELj1ELj4ELj16ENS_18Kernel_traits_baseILj8192EffffjLj128EEEEEEEvNS_9BwdParamsE --------------------------
	.section	.nv.info._ZN10layer_norm13ln_bwd_kernelINS_13Kernel_traitsIffffjLj8192ELj2ELj1ELj4ELj16ENS_18Kernel_traits_baseILj8192EffffjLj128EEEEEEEvNS_9BwdParamsE,"",@"SHT_CUDA_INFO"
	.sectionflags	@""
	.align	4


	//----- nvinfo : EIATTR_CUDA_API_VERSION
	.align		4
        /*0000*/ 	.byte	0x04, 0x37
        /*0002*/ 	.short	(.L_4473 - .L_4472)
.L_4472:
        /*0004*/ 	.word	0x00000082


	//----- nvinfo : EIATTR_KPARAM_INFO
	.align		4
.L_4473:
        /*0008*/ 	.byte	0x04, 0x17
        /*000a*/ 	.short	(.L_4475 - .L_4474)
.L_4474:
        /*000c*/ 	.word	0x00000000
        /*0010*/ 	.short	0x0000
        /*0012*/ 	.short	0x0000
        /*0014*/ 	.byte	0x00, 0xf0, 0x21, 0x02


	//----- nvinfo : EIATTR_SPARSE_MMA_MASK
	.align		4
.L_4475:
        /*0018*/ 	.byte	0x03, 0x50
        /*001a*/ 	.short	0x0000


	//----- nvinfo : EIATTR_MAXREG_COUNT
	.align		4
        /*001c*/ 	.byte	0x03, 0x1b
        /*001e*/ 	.short	0x00ff


	//----- nvinfo : EIATTR_NUM_BARRIERS
	.align		4
        /*0020*/ 	.byte	0x02, 0x4c
        /*0022*/ 	.byte	0x01
	.zero		1


	//----- nvinfo : EIATTR_MERCURY_ISA_VERSION
	.align		4
        /*0024*/ 	.byte	0x03, 0x5f
        /*0026*/ 	.short	0x0101


	//----- nvinfo : EIATTR_COOP_GROUP_MASK_REGIDS
	.align		4
        /*0028*/ 	.byte	0x04, 0x29
        /*002a*/ 	.short	(.L_4477 - .L_4476)


	//   ....[0]....
.L_4476:
        /*002c*/ 	.word	0xffffffff


	//   ....[1]....
        /*0030*/ 	.word	0xffffffff


	//   ....[2]....
        /*0034*/ 	.word	0xffffffff


	//   ....[3]....
        /*0038*/ 	.word	0xffffffff


	//   ....[4]....
        /*003c*/ 	.word	0xffffffff


	//   ....[5]....
        /*0040*/ 	.word	0xffffffff


	//   ....[6]....
        /*0044*/ 	.word	0xffffffff


	//   ....[7]....
        /*0048*/ 	.word	0xffffffff


	//   ....[8]....
        /*004c*/ 	.word	0xffffffff


	//   ....[9]....
        /*0050*/ 	.word	0xffffffff


	//   ....[10]....
        /*0054*/ 	.word	0xffffffff


	//   ....[11]....
        /*0058*/ 	.word	0xffffffff


	//   ....[12]....
        /*005c*/ 	.word	0xffffffff


	//   ....[13]....
        /*0060*/ 	.word	0xffffffff


	//   ....[14]....
        /*0064*/ 	.word	0xffffffff


	//   ....[15]....
        /*0068*/ 	.word	0xffffffff


	//   ....[16]....
        /*006c*/ 	.word	0xffffffff


	//   ....[17]....
        /*0070*/ 	.word	0xffffffff


	//   ....[18]....
        /*0074*/ 	.word	0xffffffff


	//   ....[19]....
        /*0078*/ 	.word	0xffffffff


	//----- nvinfo : EIATTR_COOP_GROUP_INSTR_OFFSETS
	.align		4
.L_4477:
        /*007c*/ 	.byte	0x04, 0x28
        /*007e*/ 	.short	(.L_4479 - .L_4478)


	//   ....[0]....
.L_4478:
        /*0080*/ 	.word	0x000020a0


	//   ....[1]....
        /*0084*/ 	.word	0x000020e0


	//   ....[2]....
        /*0088*/ 	.word	0x00002270


	//   ....[3]....
        /*008c*/ 	.word	0x000022b0


	//   ....[4]....
        /*0090*/ 	.word	0x00002440


	//   ....[5]....
        /*0094*/ 	.word	0x00002480


	//   ....[6]....
        /*0098*/ 	.word	0x000025d0


	//   ....[7]....
        /*009c*/ 	.word	0x000025e0


	//   ....[8]....
        /*00a0*/ 	.word	0x00002610


	//   ....[9]....
        /*00a4*/ 	.word	0x00002630


	//   ....[10]....
        /*00a8*/ 	.word	0x00002a80


	//   ....[11]....
        /*00ac*/ 	.word	0x00002a90


	//   ....[12]....
        /*00b0*/ 	.word	0x00002ac0


	//   ....[13]....
        /*00b4*/ 	.word	0x00002ad0


	//   ....[14]....
        /*00b8*/ 	.word	0x00002b00


	//   ....[15]....
        /*00bc*/ 	.word	0x00002b10


	//   ....[16]....
        /*00c0*/ 	.word	0x00002b40


	//   ....[17]....
        /*00c4*/ 	.word	0x00002b50


	//   ....[18]....
        /*00c8*/ 	.word	0x00002b80


	//   ....[19]....
        /*00cc*/ 	.word	0x00002b90


	//----- nvinfo : EIATTR_VRC_CTA_INIT_COUNT
	.align		4
.L_4479:
        /*00d0*/ 	.byte	0x02, 0x4a
	.zero		1
	.zero		1


	//----- nvinfo : EIATTR_EXIT_INSTR_OFFSETS
	.align		4
        /*00d4*/ 	.byte	0x04, 0x1c
        /*00d6*/ 	.short	(.L_4481 - .L_4480)


	//   ....[0]....
.L_4480:
        /*00d8*/ 	.word	0x000037e0


	//----- nvinfo : EIATTR_MAX_THREADS
	.align		4
.L_4481:
        /*00dc*/ 	.byte	0x04, 0x05
        /*00de*/ 	.short	(.L_4483 - .L_4482)
.L_4482:
        /*00e0*/ 	.word	0x00000080
        /*00e4*/ 	.word	0x00000001
        /*00e8*/ 	.word	0x00000001


	//----- nvinfo : EIATTR_CRS_STACK_SIZE
	.align		4
.L_4483:
        /*00ec*/ 	.byte	0x04, 0x1e
        /*00ee*/ 	.short	(.L_4485 - .L_4484)
.L_4484:
        /*00f0*/ 	.word	0x00000000


	//----- nvinfo : EIATTR_CBANK_PARAM_SIZE
	.align		4
.L_4485:
        /*00f4*/ 	.byte	0x03, 0x19
        /*00f6*/ 	.short	0x0088


	//----- nvinfo : EIATTR_PARAM_CBANK
	.align		4
        /*00f8*/ 	.byte	0x04, 0x0a
        /*00fa*/ 	.short	(.L_4487 - .L_4486)
	.align		4
.L_4486:
        /*00fc*/ 	.word	index@(.nv.constant0._ZN10layer_norm13ln_bwd_kernelINS_13Kernel_traitsIffffjLj8192ELj2ELj1ELj4ELj16ENS_18Kernel_traits_baseILj8192EffffjLj128EEEEEEEvNS_9BwdParamsE)
        /*0100*/ 	.short	0x0380
        /*0102*/ 	.short	0x0088


	//----- nvinfo : EIATTR_SW_WAR
	.align		4
.L_4487:
        /*0104*/ 	.byte	0x04, 0x36
        /*0106*/ 	.short	(.L_4489 - .L_4488)
.L_4488:
        /*0108*/ 	.word	0x00000008
.L_4489:


//--------------------- .nv.info._ZN10layer_norm22ln_bwd_finalize_kernelINS_22Kernel_traits_finalizeILj6144E13__nv_bfloat16fS2_fjLj1024ELj4ENS_18Kernel_traits_baseILj6144ES2_fS2_fjLj1024EEEEEEEvNS_9BwdParamsE --------------------------
	.section	.nv.info._ZN10layer_norm22ln_bwd_finalize_kernelINS_22Kernel_traits_finalizeILj6144E13__nv_bfloat16fS2_fjLj1024ELj4ENS_18Kernel_traits_baseILj6144ES2_fS2_fjLj1024EEEEEEEvNS_9BwdParamsE,"",@"SHT_CUDA_INFO"
	.sectionflags	@""
	.align	4


	//----- nvinfo : EIATTR_CUDA_API_VERSION
	.align		4
        /*0000*/ 	.byte	0x04, 0x37
        /*0002*/ 	.short	(.L_4491 - .L_4490)
.L_4490:
        /*0004*/ 	.word	0x00000082


	//----- nvinfo : EIATTR_KPARAM_INFO
	.align		4
.L_4491:
        /*0008*/ 	.byte	0x04, 0x17
        /*000a*/ 	.short	(.L_4493 - .L_4492)
.L_4492:
        /*000c*/ 	.word	0x00000000
        /*0010*/ 	.short	0x0000
        /*0012*/ 	.short	0x0000
        /*0014*/ 	.byte	0x00, 0xf0, 0x21, 0x02


	//----- nvinfo : EIATTR_SPARSE_MMA_MASK
	.align		4
.L_4493:
        /*0018*/ 	.byte	0x03, 0x50
        /*001a*/ 	.short	0x0000


	//----- nvinfo : EIATTR_MAXREG_COUNT
	.align		4
        /*001c*/ 	.byte	0x03, 0x1b
        /*001e*/ 	.short	0x0040


	//----- nvinfo : EIATTR_NUM_BARRIERS
	.align		4
        /*0020*/ 	.byte	0x02, 0x4c
        /*0022*/ 	.byte	0x01
	.zero		1


	//----- nvinfo : EIATTR_MERCURY_ISA_VERSION
	.align		4
        /*0024*/ 	.byte	0x03, 0x5f
        /*0026*/ 	.short	0x0101


	//----- nvinfo : EIATTR_COOP_GROUP_MASK_REGIDS
	.align		4
        /*0028*/ 	.byte	0x04, 0x29
        /*002a*/ 	.short	(.L_4495 - .L_4494)


	//   ....[0]....
.L_4494:
        /*002c*/ 	.word	0xffffffff


	//   ....[1]....
        /*0030*/ 	.word	0xffffffff


	//   ....[2]....
        /*0034*/ 	.word	0xffffffff


	//   ....[3]....
        /*0038*/ 	.word	0xffffffff


	//   ....[4]....
        /*003c*/ 	.word	0xffffffff


	//   ....[5]....
        /*0040*/ 	.word	0xffffffff


	//   ....[6]....
        /*0044*/ 	.word	0xffffffff


	//   ....[7]....
        /*0048*/ 	.word	0xffffffff


	//   ....[8]....
        /*004c*/ 	.word	0xffffffff


	//   ....[9]....
        /*0050*/ 	.word	0xffffffff


	//----- nvinfo : EIATTR_COOP_GROUP_INSTR_OFFSETS
	.align		4
.L_4495:
        /*0054*/ 	.byte	0x04, 0x28
        /*0056*/ 	.short	(.L_4497 - .L_4496)


	//   ....[0]....
.L_4496:
        /*0058*/ 	.word	0x00001270


	//   ....[1]....
        /*005c*/ 	.word	0x00001280


	//   ....[2]....
        /*0060*/ 	.word	0x000012b0


	//   ....[3]....
        /*0064*/ 	.word	0x000012c0


	//   ....[4]....
        /*0068*/ 	.word	0x000012f0


	//   ....[5]....
        /*006c*/ 	.word	0x00001300


	//   ....[6]....
        /*0070*/ 	.word	0x00001330


	//   ....[7]....
        /*0074*/ 	.word	0x00001340


	//   ....[8]....
        /*0078*/ 	.word	0x00001370


	//   ....[9]....
        /*007c*/ 	.word	0x00001380


	//----- nvinfo : EIATTR_VRC_CTA_INIT_COUNT
	.align		4
.L_4497:
        /*0080*/ 	.byte	0x02, 0x4a
	.zero		1
	.zero		1


	//----- nvinfo : EIATTR_EXIT_INSTR_OFFSETS
	.align		4
        /*0084*/ 	.byte	0x04, 0x1c
        /*0086*/ 	.short	(.L_4499 - .L_4498)


	//   ....[0]....
.L_4498:
        /*0088*/ 	.word	0x00000060


	//   ....[1]....
        /*008c*/ 	.word	0x000013e0


	//   ....[2]....
        /*0090*/ 	.word	0x000014b0


	//----- nvinfo : EIATTR_MAX_THREADS
	.align		4
.L_4499:
        /*0094*/ 	.byte	0x04, 0x05
        /*0096*/ 	.short	(.L_4501 - .L_4500)
.L_4500:
        /*0098*/ 	.word	0x00000400
        /*009c*/ 	.word	0x00000001
        /*00a0*/ 	.word	0x00000001


	//----- nvinfo : EIATTR_CRS_STACK_SIZE
	.align		4
.L_4501:
        /*00a4*/ 	.byte	0x04, 0x1e
        /*00a6*/ 	.short	(.L_4503 - .L_4502)
.L_4502:
        /*00a8*/ 	.word	0x00000000


	//----- nvinfo : EIATTR_CBANK_PARAM_SIZE
	.align		4
.L_4503:
        /*00ac*/ 	.byte	0x03, 0x19
        /*00ae*/ 	.short	0x0088


	//----- nvinfo : EIATTR_PARAM_CBANK
	.align		4
        /*00b0*/ 	.byte	0x04, 0x0a
        /*00b2*/ 	.short	(.L_4505 - .L_4504)
	.align		4
.L_4504:
        /*00b4*/ 	.word	index@(.nv.constant0._ZN10layer_norm22ln_bwd_finalize_kernelINS_22Kernel_traits_finalizeILj6144E13__nv_bfloat16fS2_fjLj1024ELj4ENS_18Kernel_traits_baseILj6144ES2_fS2_fjLj1024EEEEEEEvNS_9BwdParamsE)
        /*00b8*/ 	.short	0x0380
        /*00ba*/ 	.short	0x0088


	//----- nvinfo : EIATTR_SW_WAR
	.align		4
.L_4505:
        /*00bc*/ 	.byte	0x04, 0x36
        /*00be*/ 	.short	(.L_4507 - .L_4506)
.L_4506:
        /*00c0*/ 	.word	0x00000008
.L_4507:


//--------------------- .nv.info._ZN10layer_norm13ln_bwd_kernelINS_13Kernel_traitsI13__nv_bfloat16fS2_fjLj6144ELj1ELj1ELj8ELj16ENS_18Kernel_traits_baseILj6144ES2_fS2_fjLj256EEEEEEEvNS_9BwdParamsE --------------------------
	.section	.nv.info._ZN10layer_norm13ln_bwd_kernelINS_13Kernel_traitsI13__nv_bfloat16fS2_fjLj6144ELj1ELj1ELj8ELj16ENS_18Kernel_traits_baseILj6144ES2_fS2_fjLj256EEEEEEEvNS_9BwdParamsE,"",@"SHT_CUDA_INFO"
	.sectionflags	@""
	.align	4


	//----- nvinfo : EIATTR_CUDA_API_VERSION
	.align		4
        /*0000*/ 	.byte	0x04, 0x37
        /*0002*/ 	.short	(.L_4509 - .L_4508)
.L_4508:
        /*0004*/ 	.word	0x00000082


	//----- nvinfo : EIATTR_KPARAM_INFO
	.align		4
.L_4509:
        /*0008*/ 	.byte	0x04, 0x17
        /*000a*/ 	.short	(.L_4511 - .L_4510)
.L_4510:
        /*000c*/ 	.word	0x00000000
        /*0010*/ 	.short	0x0000
        /*0012*/ 	.short	0x0000
        /*0014*/ 	.byte	0x00, 0xf0, 0x21, 0x02


	//----- nvinfo : EIATTR_SPARSE_MMA_MASK
	.align		4
.L_4511:
        /*0018*/ 	.byte	0x03, 0x50
        /*001a*/ 	.short	0x0000


	//----- nvinfo : EIATTR_MAXREG_COUNT
	.align		4
        /*001c*/ 	.byte	0x03, 0x1b
        /*001e*/ 	.short	0x00ff


	//----- nvinfo : EIATTR_NUM_BARRIERS
	.align		4
        /*0020*/ 	.byte	0x02, 0x4c
        /*0022*/ 	.byte	0x01
	.zero		1


	//----- nvinfo : EIATTR_MERCURY_ISA_VERSION
	.align		4
        /*0024*/ 	.byte	0x03, 0x5f
        /*0026*/ 	.short	0x0101


	//----- nvinfo : EIATTR_COOP_GROUP_MASK_REGIDS
	.align		4
        /*0028*/ 	.byte	0x04, 0x29
        /*002a*/ 	.short	(.L_4513 - .L_4512)


	//   ....[0]....
.L_4512:
        /*002c*/ 	.word	0xffffffff


	//   ....[1]....
        /*0030*/ 	.word	0xffffffff


	//   ....[2]....
        /*0034*/ 	.word	0xffffffff


	//   ....[3]....
        /*0038*/ 	.word	0xffffffff


	//   ....[4]....
        /*003c*/ 	.word	0xffffffff


	//   ....[5]....
        /*0040*/ 	.word	0xffffffff


	//   ....[6]....
        /*0044*/ 	.word	0xffffffff


	//   ....[7]....
        /*0048*/ 	.word	0xffffffff


	//   ....[8]....
        /*004c*/ 	.word	0xffffffff


	//   ....[9]....
        /*0050*/ 	.word	0xffffffff


	//----- nvinfo : EIATTR_COOP_GROUP_INSTR_OFFSETS
	.align		4
.L_4513:
        /*0054*/ 	.byte	0x04, 0x28
        /*0056*/ 	.short	(.L_4515 - .L_4514)


	//   ....[0]....
.L_4514:
        /*0058*/ 	.word	0x00002aa0


	//   ....[1]....
        /*005c*/ 	.word	0x00002ae0


	//   ....[2]....
        /*0060*/ 	.word	0x00002c70


	//   ....[3]....
        /*0064*/ 	.word	0x00002cb0


	//   ....[4]....
        /*0068*/ 	.word	0x00002e40


	//   ....[5]....
        /*006c*/ 	.word	0x00002e60


	//   ....[6]....
        /*0070*/ 	.word	0x00002e90


	//   ....[7]....
        /*0074*/ 	.word	0x00002ea0


	//   ....[8]....
        /*0078*/ 	.word	0x00002ed0


	//   ....[9]....
        /*007c*/ 	.word	0x00002ee0


	//----- nvinfo : EIATTR_VRC_CTA_INIT_COUNT
	.align		4
.L_4515:
        /*0080*/ 	.byte	0x02, 0x4a
	.zero		1
	.zero		1


	//----- nvinfo : EIATTR_EXIT_INSTR_OFFSETS
	.align		4
        /*0084*/ 	.byte	0x04, 0x1c
        /*0086*/ 	.short	(.L_4517 - .L_4516)


	//   ....[0]....
.L_4516:
        /*0088*/ 	.word	0x00003c40


	//----- nvinfo : EIATTR_MAX_THREADS
	.align		4
.L_4517:
        /*008c*/ 	.byte	0x04, 0x05
        /*008e*/ 	.short	(.L_4519 - .L_4518)
.L_4518:
        /*0090*/ 	.word	0x00000100
        /*0094*/ 	.word	0x00000001
        /*0098*/ 	.word	0x00000001


	//----- nvinfo : EIATTR_CRS_STACK_SIZE
	.align		4
.L_4519:
        /*009c*/ 	.byte	0x04, 0x1e
        /*009e*/ 	.short	(.L_4521 - .L_4520)
.L_4520:
        /*00a0*/ 	.word	0x00000000


	//----- nvinfo : EIATTR_CBANK_PARAM_SIZE
	.align		4
.L_4521:
        /*00a4*/ 	.byte	0x03, 0x19
        /*00a6*/ 	.short	0x0088


	//----- nvinfo : EIATTR_PARAM_CBANK
	.align		4
        /*00a8*/ 	.byte	0x04, 0x0a
        /*00aa*/ 	.short	(.L_4523 - .L_4522)
	.align		4
.L_4522:
        /*00ac*/ 	.word	index@(.nv.constant0._ZN10layer_norm13ln_bwd_kernelINS_13Kernel_traitsI13__nv_bfloat16fS2_fjLj6144ELj1ELj1ELj8ELj16ENS_18Kernel_traits_baseILj6144ES2_fS2_fjLj256EEEEEEEvNS_9BwdParamsE)
        /*00b0*/ 	.short	0x0380
        /*00b2*/ 	.short	0x0088


	//----- nvinfo : EIATTR_SW_WAR
	.align		4
.L_4523:
        /*00b4*/ 	.byte	0x04, 0x36
        /*00b6*/ 	.short	(.L_4525 - .L_4524)
.L_4524:
        /*00b8*/ 	.word	0x00000008
.L_4525:


//--------------------- .nv.info._ZN10layer_norm22ln_bwd_finalize_kernelINS_22Kernel_traits_finalizeILj6144E13__nv_bfloat16S2_S2_fjLj1024ELj4ENS_18Kernel_traits_baseILj6144ES2_S2_S2_fjLj1024EEEEEEEvNS_9BwdParamsE --------------------------
	.section	.nv.info._ZN10layer_norm22ln_bwd_finalize_kernelINS_22Kernel_traits_finalizeILj6144E13__nv_bfloat16S2_S2_fjLj1024ELj4ENS_18Kernel_traits_baseILj6144ES2_S2_S2_fjLj1024EEEEEEEvNS_9BwdParamsE,"",@"SHT_CUDA_INFO"
	.sectionflags	@""
	.align	4


	//----- nvinfo : EIATTR_CUDA_API_VERSION
	.align		4
        /*0000*/ 	.byte	0x04, 0x37
        /*0002*/ 	.short	(.L_4527 - .L_4526)
.L_4526:
        /*0004*/ 	.word	0x00000082


	//----- nvinfo : EIATTR_KPARAM_INFO
	.align		4
.L_4527:
        /*0008*/ 	.byte	0x04, 0x17
        /*000a*/ 	.short	(.L_4529 - .L_4528)
.L_4528:
        /*000c*/ 	.word	0x00000000
        /*0010*/ 	.short	0x0000
        /*0012*/ 	.short	0x0000
        /*0014*/ 	.byte	0x00, 0xf0, 0x21, 0x02


	//----- nvinfo : EIATTR_SPARSE_MMA_MASK
	.align		4
.L_4529:
        /*0018*/ 	.byte	0x03, 0x50
        /*001a*/ 	.short	0x0000


	//----- nvinfo : EIATTR_MAXREG_COUNT
	.align		4
        /*001c*/ 	.byte	0x03, 0x1b
        /*001e*/ 	.short	0x0040


	//----- nvinfo : EIATTR_NUM_BARRIERS
	.align		4
        /*0020*/ 	.byte	0x02, 0x4c
        /*0022*/ 	.byte	0x01
	.zero		1


	//----- nvinfo : EIATTR_MERCURY_ISA_VERSION
	.align		4
        /*0024*/ 	.byte	0x03, 0x5f
        /*0026*/ 	.short	0x0101


	//----- nvinfo : EIATTR_COOP_GROUP_MASK_REGIDS
	.align		4
        /*0028*/ 	.byte	0x04, 0x29
        /*002a*/ 	.short	(.L_4531 - .L_4530)


	//   ....[0]....
.L_4530:
        /*002c*/ 	.word	0xffffffff


	//   ....[1]....
        /*0030*/ 	.word	0xffffffff


	//   ....[2]....
        /*0034*/ 	.word	0xffffffff


	//   ....[3]....
        /*0038*/ 	.word	0xffffffff


	//   ....[4]....
        /*003c*/ 	.word	0xffffffff


	//   ....[5]....
        /*0040*/ 	.word	0xffffffff


	//   ....[6]....
        /*0044*/ 	.word	0xffffffff


	//   ....[7]....
        /*0048*/ 	.word	0xffffffff


	//   ....[8]....
        /*004c*/ 	.word	0xffffffff


	//   ....[9]....
        /*0050*/ 	.word	0xffffffff


	//----- nvinfo : EIATTR_COOP_GROUP_INSTR_OFFSETS
	.align		4
.L_4531:
        /*0054*/ 	.byte	0x04, 0x28
        /*0056*/ 	.short	(.L_4533 - .L_4532)


	//   ....[0]....
.L_4532:
        /*0058*/ 	.word	0x00001270


	//   ....[1]....
        /*005c*/ 	.word	0x00001280


	//   ....[2]....
        /*0060*/ 	.word	0x000012b0


	//   ....[3]....
        /*0064*/ 	.word	0x000012c0


	//   ....[4]....
        /*0068*/ 	.word	0x000012f0


	//   ....[5]....
        /*006c*/ 	.word	0x00001300


	//   ....[6]....
        /*0070*/ 	.word	0x00001330


	//   ....[7]....
        /*0074*/ 	.word	0x00001340


	//   ....[8]....
        /*0078*/ 	.word	0x00001370


	//   ....[9]....
        /*007c*/ 	.word	0x00001380


	//----- nvinfo : EIATTR_VRC_CTA_INIT_COUNT
	.align		4
.L_4533:
        /*0080*/ 	.byte	0x02, 0x4a
	.zero		1
	.zero		1


	//----- nvinfo : EIATTR_EXIT_INSTR_OFFSETS
	.align		4
        /*0084*/ 	.byte	0x04, 0x1c
        /*0086*/ 	.short	(.L_4535 - .L_4534)


	//   ....[0]....
.L_4534:
        /*0088*/ 	.word	0x00000060


	//   ....[1]....
        /*008c*/ 	.word	0x000013e0


	//   ....[2]....
        /*0090*/ 	.word	0x000014b0


	//----- nvinfo : EIATTR_MAX_THREADS
	.align		4
.L_4535:
        /*0094*/ 	.byte	0x04, 0x05
        /*0096*/ 	.short	(.L_4537 - .L_4536)
.L_4536:
        /*0098*/ 	.word	0x00000400
        /*009c*/ 	.word	0x00000001
        /*00a0*/ 	.word	0x00000001


	//----- nvinfo : EIATTR_CRS_STACK_SIZE
	.align		4
.L_4537:
        /*00a4*/ 	.byte	0x04, 0x1e
        /*00a6*/ 	.short	(.L_4539 - .L_4538)
.L_4538:
        /*00a8*/ 	.word	0x00000000


	//----- nvinfo : EIATTR_CBANK_PARAM_SIZE
	.align		4
.L_4539:
        /*00ac*/ 	.byte	0x03, 0x19
        /*00ae*/ 	.short	0x0088


	//----- nvinfo : EIATTR_PARAM_CBANK
	.align		4
        /*00b0*/ 	.byte	0x04, 0x0a
        /*00b2*/ 	.short	(.L_4541 - .L_4540)
	.align		4
.L_4540:
        /*00b4*/ 	.word	index@(.nv.constant0._ZN10layer_norm22ln_bwd_finalize_kernelINS_22Kernel_traits_finalizeILj6144E13__nv_bfloat16S2_S2_fjLj1024ELj4ENS_18Kernel_traits_baseILj6144ES2_S2_S2_fjLj1024EEEEEEEvNS_9BwdParamsE)
        /*00b8*/ 	.short	0x0380
        /*00ba*/ 	.short	0x0088


	//----- nvinfo : EIATTR_SW_WAR
	.align		4
.L_4541:
        /*00bc*/ 	.byte	0x04, 0x36
        /*00be*/ 	.short	(.L_4543 - .L_4542)
.L_4542:
        /*00c0*/ 	.word	0x00000008
.L_4543:


//--------------------- .nv.info._ZN10layer_norm13ln_bwd_kernelINS_13Kernel_traitsI13__nv_bfloat16S2_S2_fjLj6144ELj1ELj1ELj8ELj16ENS_18Kernel_traits_baseILj6144ES2_S2_S2_fjLj256EEEEEEEvNS_9BwdParamsE --------------------------
	.section	.nv.info._ZN10layer_norm13ln_bwd_kernelINS_13Kernel_traitsI13__nv_bfloat16S2_S2_fjLj6144ELj1ELj1ELj8ELj16ENS_18Kernel_traits_baseILj6144ES2_S2_S2_fjLj256EEEEEEEvNS_9BwdParamsE,"",@"SHT_CUDA_INFO"
	.sectionflags	@""
	.align	4


	//----- nvinfo : EIATTR_CUDA_API_VERSION
	.align		4
        /*0000*/ 	.byte	0x04, 0x37
        /*0002*/ 	.short	(.L_4545 - .L_4544)
.L_4544:
        /*0004*/ 	.word	0x00000082


	//----- nvinfo : EIATTR_KPARAM_INFO
	.align		4
.L_4545:
        /*0008*/ 	.byte	0x04, 0x17
        /*000a*/ 	.short	(.L_4547 - .L_4546)
.L_4546:
        /*000c*/ 	.word	0x00000000
        /*0010*/ 	.short	0x0000
        /*0012*/ 	.short	0x0000
        /*0014*/ 	.byte	0x00, 0xf0, 0x21, 0x02


	//----- nvinfo : EIATTR_SPARSE_MMA_MASK
	.align		4
.L_4547:
        /*0018*/ 	.byte	0x03, 0x50
        /*001a*/ 	.short	0x0000


	//----- nvinfo : EIATTR_MAXREG_COUNT
	.align		4
        /*001c*/ 	.byte	0x03, 0x1b
        /*001e*/ 	.short	0x00ff


	//----- nvinfo : EIATTR_NUM_BARRIERS
	.align		4
        /*0020*/ 	.byte	0x02, 0x4c
        /*0022*/ 	.byte	0x01
	.zero		1


	//----- nvinfo : EIATTR_MERCURY_ISA_VERSION
	.align		4
        /*0024*/ 	.byte	0x03, 0x5f
        /*0026*/ 	.short	0x0101


	//----- nvinfo : EIATTR_COOP_GROUP_MASK_REGIDS
	.align		4
        /*0028*/ 	.byte	0x04, 0x29
        /*002a*/ 	.short	(.L_4549 - .L_4548)


	//   ....[0]....
.L_4548:
        /*002c*/ 	.word	0xffffffff


	//   ....[1]....
        /*0030*/ 	.word	0xffffffff


	//   ....[2]....
        /*0034*/ 	.word	0xffffffff


	//   ....[3]....
        /*0038*/ 	.word	0xffffffff


	//   ....[4]....
        /*003c*/ 	.word	0xffffffff


	//   ....[5]....
        /*0040*/ 	.word	0xffffffff


	//   ....[6]....
        /*0044*/ 	.word	0xffffffff


	//   ....[7]....
        /*0048*/ 	.word	0xffffffff


	//   ....[8]....
        /*004c*/ 	.word	0xffffffff


	//   ....[9]....
        /*0050*/ 	.word	0xffffffff


	//----- nvinfo : EIATTR_COOP_GROUP_INSTR_OFFSETS
	.align		4
.L_4549:
        /*0054*/ 	.byte	0x04, 0x28
        /*0056*/ 	.short	(.L_4551 - .L_4550)


	//   ....[0]....
.L_4550:
        /*0058*/ 	.word	0x000028f0


	//   ....[1]....
        /*005c*/ 	.word	0x00002930


	//   ....[2]....
        /*0060*/ 	.word	0x00002ac0


	//   ....[3]....
        /*0064*/ 	.word	0x00002b00


	//   ....[4]....
        /*0068*/ 	.word	0x00002c90


	//   ....[5]....
        /*006c*/ 	.word	0x00002cb0


	//   ....[6]....
        /*0070*/ 	.word	0x00002ce0


	//   ....[7]....
        /*0074*/ 	.word	0x00002cf0


	//   ....[8]....
        /*0078*/ 	.word	0x00002d20


	//   ....[9]....
        /*007c*/ 	.word	0x00002d30


	//----- nvinfo : EIATTR_VRC_CTA_INIT_COUNT
	.align		4
.L_4551:
        /*0080*/ 	.byte	0x02, 0x4a
	.zero		1
	.zero		1


	//----- nvinfo : EIATTR_EXIT_INSTR_OFFSETS
	.align		4
        /*0084*/ 	.byte	0x04, 0x1c
        /*0086*/ 	.short	(.L_4553 - .L_4552)


	//   ....[0]....
.L_4552:
        /*0088*/ 	.word	0x000038a0


	//----- nvinfo : EIATTR_MAX_THREADS
	.align		4
.L_4553:
        /*008c*/ 	.byte	0x04, 0x05
        /*008e*/ 	.short	(.L_4555 - .L_4554)
.L_4554:
        /*0090*/ 	.word	0x00000100
        /*0094*/ 	.word	0x00000001
        /*0098*/ 	.word	0x00000001


	//----- nvinfo : EIATTR_CRS_STACK_SIZE
	.align		4
.L_4555:
        /*009c*/ 	.byte	0x04, 0x1e
        /*009e*/ 	.short	(.L_4557 - .L_4556)
.L_4556:
        /*00a0*/ 	.word	0x00000000


	//----- nvinfo : EIATTR_CBANK_PARAM_SIZE
	.align		4
.L_4557:
        /*00a4*/ 	.byte	0x03, 0x19
        /*00a6*/ 	.short	0x0088


	//----- nvinfo : EIATTR_PARAM_CBANK
	.align		4
        /*00a8*/ 	.byte	0x04, 0x0a
        /*00aa*/ 	.short	(.L_4559 - .L_4558)
	.align		4
.L_4558:
        /*00ac*/ 	.word	index@(.nv.constant0._ZN10layer_norm13ln_bwd_kernelINS_13Kernel_traitsI13__nv_bfloat16S2_S2_fjLj6144ELj1ELj1ELj8ELj16ENS_18Kernel_traits_baseILj6144ES2_S2_S2_fjLj256EEEEEEEvNS_9BwdParamsE)
        /*00b0*/ 	.short	0x0380
        /*00b2*/ 	.short	0x0088


	//----- nvinfo : EIATTR_SW_WAR
	.align		4
.L_4559:
        /*00b4*/ 	.byte	0x04, 0x36
        /*00b6*/ 	.short	(.L_4561 - .L_4560)
.L_4560:
        /*00b8*/ 	.word	0x00000008
.L_4561:


//--------------------- .nv.info._ZN10layer_norm22ln_bwd_finalize_kernelINS_22Kernel_traits_finalizeILj6144E6__halffS2_fjLj1024ELj4ENS_18Kernel_traits_baseILj6144ES2_fS2_fjLj1024EEEEEEEvNS_9BwdParamsE --------------------------
	.section	.nv.info._ZN10layer_norm22ln_bwd_finalize_kernelINS_22Kernel_traits_finalizeILj6144E6__halffS2_fjLj1024ELj4ENS_18Kernel_traits_baseILj6144ES2_fS2_fjLj1024EEEEEEEvNS_9BwdParamsE,"",@"SHT_CUDA_INFO"
	.sectionflags	@""
	.align	4


	//----- nvinfo : EIATTR_CUDA_API_VERSION
	.align		4
        /*0000*/ 	.byte	0x04, 0x37
        /*0002*/ 	.short	(.L_4563 - .L_4562)
.L_4562:
        /*0004*/ 	.word	0x00000082


	//----- nvinfo : EIATTR_KPARAM_INFO
	.align		4
.L_4563:
        /*0008*/ 	.byte	0x04, 0x17
        /*000a*/ 	.short	(.L_4565 - .L_4564)
.L_4564:
        /*000c*/ 	.word	0x00000000
        /*0010*/ 	.short	0x0000
        /*0012*/ 	.short	0x0000
        /*0014*/ 	.byte	0x00, 0xf0, 0x21, 0x02


	//----- nvinfo : EIATTR_SPARSE_MMA_MASK
	.align		4
.L_4565:
        /*0018*/ 	.byte	0x03, 0x50
        /*001a*/ 	.short	0x0000


	//----- nvinfo : EIATTR_MAXREG_COUNT
	.align		4
        /*001c*/ 	.byte	0x03, 0x1b
        /*001e*/ 	.short	0x0040


	//----- nvinfo : EIATTR_NUM_BARRIERS
	.align		4
        /*0020*/ 	.byte	0x02, 0x4c
        /*0022*/ 	.byte	0x01
	.zero		1


	//----- nvinfo : EIATTR_MERCURY_ISA_VERSION
	.align		4
        /*0024*/ 	.byte	0x03, 0x5f
        /*0026*/ 	.short	0x0101


	//----- nvinfo : EIATTR_COOP_GROUP_MASK_REGIDS
	.align		4
        /*0028*/ 	.byte	0x04, 0x29
        /*002a*/ 	.short	(.L_4567 - .L_4566)


	//   ....[0]....
.L_4566:
        /*002c*/ 	.word	0xffffffff


	//   ....[1]....
        /*0030*/ 	.word	0xffffffff


	//   ....[2]....
        /*0034*/ 	.word	0xffffffff


	//   ....[3]....
        /*0038*/ 	.word	0xffffffff


	//   ....[4]....
        /*003c*/ 	.word	0xffffffff


	//   ....[5]....
        /*0040*/ 	.word	0xffffffff


	//   ....[6]....
        /*0044*/ 	.word	0xffffffff


	//   ....[7]....
        /*0048*/ 	.word	0xffffffff


	//   ....[8]....
        /*004c*/ 	.word	0xffffffff


	//   ....[9]....
        /*0050*/ 	.word	0xffffffff


	//----- nvinfo : EIATTR_COOP_GROUP_INSTR_OFFSETS
	.align		4
.L_4567:
        /*0054*/ 	.byte	0x04, 0x28
        /*0056*/ 	.short	(.L_4569 - .L_4568)


	//   ....[0]....
.L_4568:
        /*0058*/ 	.word	0x00001270


	//   ....[1]....
        /*005c*/ 	.word	0x00001280


	//   ....[2]....
        /*0060*/ 	.word	0x000012b0


	//   ....[3]....
        /*0064*/ 	.word	0x000012c0


	//   ....[4]....
        /*0068*/ 	.word	0x000012f0


	//   ....[5]....
        /*006c*/ 	.word	0x00001300


	//   ....[6]....
        /*0070*/ 	.word	0x00001330


	//   ....[7]....
        /*0074*/ 	.word	0x00001340


	//   ....[8]....
        /*0078*/ 	.word	0x00001370


	//   ....[9]....
        /*007c*/ 	.word	0x00001380


	//----- nvinfo : EIATTR_VRC_CTA_INIT_COUNT
	.align		4
.L_4569:
        /*0080*/ 	.byte	0x02, 0x4a
	.zero		1
	.zero		1


	//----- nvinfo : EIATTR_EXIT_INSTR_OFFSETS
	.align		4
        /*0084*/ 	.byte	0x04, 0x1c
        /*0086*/ 	.short	(.L_4571 - .L_4570)


	//   ....[0]....
.L_4570:
        /*0088*/ 	.word	0x00000060


	//   ....[1]....
        /*008c*/ 	.word	0x000013e0


	//   ....[2]....
        /*0090*/ 	.word	0x000014b0


	//----- nvinfo : EIATTR_MAX_THREADS
	.align		4
.L_4571:
        /*0094*/ 	.byte	0x04, 0x05
        /*0096*/ 	.short	(.L_4573 - .L_4572)
.L_4572:
        /*0098*/ 	.word	0x00000400
        /*009c*/ 	.word	0x00000001
        /*00a0*/ 	.word	0x00000001


	//----- nvinfo : EIATTR_CRS_STACK_SIZE
	.align		4
.L_4573:
        /*00a4*/ 	.byte	0x04, 0x1e
        /*00a6*/ 	.short	(.L_4575 - .L_4574)
.L_4574:
        /*00a8*/ 	.word	0x00000000


	//----- nvinfo : EIATTR_CBANK_PARAM_SIZE
	.align		4
.L_4575:
        /*00ac*/ 	.byte	0x03, 0x19
        /*00ae*/ 	.short	0x0088


	//----- nvinfo : EIATTR_PARAM_CBANK
	.align		4
        /*00b0*/ 	.byte	0x04, 0x0a
        /*00b2*/ 	.short	(.L_4577 - .L_4576)
	.align		4
.L_4576:
        /*00b4*/ 	.word	index@(.nv.constant0._ZN10layer_norm22ln_bwd_finalize_kernelINS_22Kernel_traits_finalizeILj6144E6__halffS2_fjLj1024ELj4ENS_18Kernel_traits_baseILj6144ES2_fS2_fjLj1024EEEEEEEvNS_9BwdParamsE)
        /*00b8*/ 	.short	0x0380
        /*00ba*/ 	.short	0x0088


	//----- nvinfo : EIATTR_SW_WAR
	.align		4
.L_4577:
        /*00bc*/ 	.byte	0x04, 0x36
        /*00be*/ 	.short	(.L_4579 - .L_4578)
.L_4578:
        /*00c0*/ 	.word	0x00000008
.L_4579:


//--------------------- .nv.info._ZN10layer_norm13ln_bwd_kernelINS_13Kernel_traitsI6__halffS2_fjLj6144ELj1ELj1ELj8ELj16ENS_18Kernel_traits_baseILj6144ES2_fS2_fjLj256EEEEEEEvNS_9BwdParamsE --------------------------
	.section	.nv.info._ZN10layer_norm13ln_bwd_kernelINS_13Kernel_traitsI6__halffS2_fjLj6144ELj1ELj1ELj8ELj16ENS_18Kernel_traits_baseILj6144ES2_fS2_fjLj256EEEEEEEvNS_9BwdParamsE,"",@"SHT_CUDA_INFO"
	.sectionflags	@""
	.align	4


	//----- nvinfo : EIATTR_CUDA_API_VERSION
	.align		4
        /*0000*/ 	.byte	0x04, 0x37
        /*0002*/ 	.short	(.L_4581 - .L_4580)
.L_4580:
        /*0004*/ 	.word	0x00000082


	//----- nvinfo : EIATTR_KPARAM_INFO
	.align		4
.L_4581:
        /*0008*/ 	.byte	0x04, 0x17
        /*000a*/ 	.short	(.L_4583 - .L_4582)
.L_4582:
        /*000c*/ 	.word	0x00000000
        /*0010*/ 	.short	0x0000
        /*0012*/ 	.short	0x0000
        /*0014*/ 	.byte	0x00, 0xf0, 0x21, 0x02


	//----- nvinfo : EIATTR_SPARSE_MMA_MASK
	.align		4
.L_4583:
        /*0018*/ 	.byte	0x03, 0x50
        /*001a*/ 	.short	0x0000


	//----- nvinfo : EIATTR_MAXREG_COUNT
	.align		4
        /*001c*/ 	.byte	0x03, 0x1b
        /*001e*/ 	.short	0x00ff


	//----- nvinfo : EIATTR_NUM_BARRIERS
	.align		4
        /*0020*/ 	.byte	0x02, 0x4c
        /*0022*/ 	.byte	0x01
	.zero		1


	//----- nvinfo : EIATTR_MERCURY_ISA_VERSION
	.align		4
        /*0024*/ 	.byte	0x03, 0x5f
        /*0026*/ 	.short	0x0101


	//----- nvinfo : EIATTR_COOP_GROUP_MASK_REGIDS
	.align		4
        /*0028*/ 	.byte	0x04, 0x29
        /*002a*/ 	.short	(.L_4585 - .L_4584)


	//   ....[0]....
.L_4584:
        /*002c*/ 	.word	0xffffffff


	//   ....[1]....
        /*0030*/ 	.word	0xffffffff


	//   ....[2]....
        /*0034*/ 	.word	0xffffffff


	//   ....[3]....
        /*0038*/ 	.word	0xffffffff


	//   ....[4]....
        /*003c*/ 	.word	0xffffffff


	//   ....[5]....
        /*0040*/ 	.word	0xffffffff


	//   ....[6]....
        /*0044*/ 	.word	0xffffffff


	//   ....[7]....
        /*0048*/ 	.word	0xffffffff


	//   ....[8]....
        /*004c*/ 	.word	0xffffffff


	//   ....[9]....
        /*0050*/ 	.word	0xffffffff


	//----- nvinfo : EIATTR_COOP_GROUP_INSTR_OFFSETS
	.align		4
.L_4585:
        /*0054*/ 	.byte	0x04, 0x28
        /*0056*/ 	.short	(.L_4587 - .L_4586)


	//   ....[0]....
.L_4586:
        /*0058*/ 	.word	0x00002b80


	//   ....[1]....
        /*005c*/ 	.word	0x00002bc0


	//   ....[2]....
        /*0060*/ 	.word	0x00002d50


	//   ....[3]....
        /*0064*/ 	.word	0x00002d90


	//   ....[4]....
        /*0068*/ 	.word	0x00002f20


	//   ....[5]....
        /*006c*/ 	.word	0x00002f40


	//   ....[6]....
        /*0070*/ 	.word	0x00002f70


	//   ....[7]....
        /*0074*/ 	.word	0x00002f80


	//   ....[8]....
        /*0078*/ 	.word	0x00002fb0


	//   ....[9]....
        /*007c*/ 	.word	0x00002fc0


	//----- nvinfo : EIATTR_VRC_CTA_INIT_COUNT
	.align		4
.L_4587:
        /*0080*/ 	.byte	0x02, 0x4a
	.zero		1
	.zero		1


	//----- nvinfo : EIATTR_EXIT_INSTR_OFFSETS
	.align		4
        /*0084*/ 	.byte	0x04, 0x1c
        /*0086*/ 	.short	(.L_4589 - .L_4588)


	//   ....[0]....
.L_4588:
        /*0088*/ 	.word	0x00003d20


	//----- nvinfo : EIATTR_MAX_THREADS
	.align		4
.L_4589:
        /*008c*/ 	.byte	0x04, 0x05
        /*008e*/ 	.short	(.L_4591 - .L_4590)
.L_4590:
        /*0090*/ 	.word	0x00000100
        /*0094*/ 	.word	0x00000001
        /*0098*/ 	.word	0x00000001


	//----- nvinfo : EIATTR_CRS_STACK_SIZE
	.align		4
.L_4591:
        /*009c*/ 	.byte	0x04, 0x1e
        /*009e*/ 	.short	(.L_4593 - .L_4592)
.L_4592:
        /*00a0*/ 	.word	0x00000000


	//----- nvinfo : EIATTR_CBANK_PARAM_SIZE
	.align		4
.L_4593:
        /*00a4*/ 	.byte	0x03, 0x19
        /*00a6*/ 	.short	0x0088


	//----- nvinfo : EIATTR_PARAM_CBANK
	.align		4
        /*00a8*/ 	.byte	0x04, 0x0a
        /*00aa*/ 	.short	(.L_4595 - .L_4594)
	.align		4
.L_4594:
        /*00ac*/ 	.word	index@(.nv.constant0._ZN10layer_norm13ln_bwd_kernelINS_13Kernel_traitsI6__halffS2_fjLj6144ELj1ELj1ELj8ELj16ENS_18Kernel_traits_baseILj6144ES2_fS2_fjLj256EEEEEEEvNS_9BwdParamsE)
        /*00b0*/ 	.short	0x0380
        /*00b2*/ 	.short	0x0088


	//----- nvinfo : EIATTR_SW_WAR
	.align		4
.L_4595:
        /*00b4*/ 	.byte	0x04, 0x36
        /*00b6*/ 	.short	(.L_4597 - .L_4596)
.L_4596:
        /*00b8*/ 	.word	0x00000008
.L_4597:


//--------------------- .nv.info._ZN10layer_norm22ln_bwd_finalize_kernelINS_22Kernel_traits_finalizeILj6144E6__halfS2_S2_fjLj1024ELj4ENS_18Kernel_traits_baseILj6144ES2_S2_S2_fjLj1024EEEEEEEvNS_9BwdParamsE --------------------------
	.section	.nv.info._ZN10layer_norm22ln_bwd_finalize_kernelINS_22Kernel_traits_finalizeILj6144E6__halfS2_S2_fjLj1024ELj4ENS_18Kernel_traits_baseILj6144ES2_S2_S2_fjLj1024EEEEEEEvNS_9BwdParamsE,"",@"SHT_CUDA_INFO"
	.sectionflags	@""
	.align	4


	//----- nvinfo : EIATTR_CUDA_API_VERSION
	.align		4
        /*0000*/ 	.byte	0x04, 0x37
        /*0002*/ 	.short	(.L_4599 - .L_4598)
.L_4598:
        /*0004*/ 	.word	0x00000082


	//----- nvinfo : EIATTR_KPARAM_INFO
	.align		4
.L_4599:
        /*0008*/ 	.byte	0x04, 0x17
        /*000a*/ 	.short	(.L_4601 - .L_4600)
.L_4600:
        /*000c*/ 	.word	0x00000000
        /*0010*/ 	.short	0x0000
        /*0012*/ 	.short	0x0000
        /*0014*/ 	.byte	0x00, 0xf0, 0x21, 0x02


	//----- nvinfo : EIATTR_SPARSE_MMA_MASK
	.align		4
.L_4601:
        /*0018*/ 	.byte	0x03, 0x50
        /*001a*/ 	.short	0x0000


	//----- nvinfo : EIATTR_MAXREG_COUNT
	.align		4
        /*001c*/ 	.byte	0x03, 0x1b
        /*001e*/ 	.short	0x0040


	//----- nvinfo : EIATTR_NUM_BARRIERS
	.align		4
        /*0020*/ 	.byte	0x02, 0x4c
        /*0022*/ 	.byte	0x01
	.zero		1


	//----- nvinfo : EIATTR_MERCURY_ISA_VERSION
	.align		4
        /*0024*/ 	.byte	0x03, 0x5f
        /*0026*/ 	.short	0x0101


	//----- nvinfo : EIATTR_COOP_GROUP_MASK_REGIDS
	.align		4
        /*0028*/ 	.byte	0x04, 0x29
        /*002a*/ 	.short	(.L_4603 - .L_4602)


	//   ....[0]....
.L_4602:
        /*002c*/ 	.word	0xffffffff


	//   ....[1]....
        /*0030*/ 	.word	0xffffffff


	//   ....[2]....
        /*0034*/ 	.word	0xffffffff


	//   ....[3]....
        /*0038*/ 	.word	0xffffffff


	//   ....[4]....
        /*003c*/ 	.word	0xffffffff


	//   ....[5]....
        /*0040*/ 	.word	0xffffffff


	//   ....[6]....
        /*0044*/ 	.word	0xffffffff


	//   ....[7]....
        /*0048*/ 	.word	0xffffffff


	//   ....[8]....
        /*004c*/ 	.word	0xffffffff


	//   ....[9]....
        /*0050*/ 	.word	0xffffffff


	//----- nvinfo : EIATTR_COOP_GROUP_INSTR_OFFSETS
	.align		4
.L_4603:
        /*0054*/ 	.byte	0x04, 0x28
        /*0056*/ 	.short	(.L_4605 - .L_4604)


	//   ....[0]....
.L_4604:
        /*0058*/ 	.word	0x00001270


	//   ....[1]....
        /*005c*/ 	.word	0x00001280


	//   ....[2]....
        /*0060*/ 	.word	0x000012b0


	//   ....[3]....
        /*0064*/ 	.word	0x000012c0


	//   ....[4]....
        /*0068*/ 	.word	0x000012f0


	//   ....[5]....
        /*006c*/ 	.word	0x00001300


	//   ....[6]....
        /*0070*/ 	.word	0x00001330


	//   ....[7]....
        /*0074*/ 	.word	0x00001340


	//   ....[8]....
        /*0078*/ 	.word	0x00001370


	//   ....[9]....
        /*007c*/ 	.word	0x00001380


	//----- nvinfo : EIATTR_VRC_CTA_INIT_COUNT
	.align		4
.L_4605:
        /*0080*/ 	.byte	0x02, 0x4a
	.zero		1
	.zero		1


	//----- nvinfo : EIATTR_EXIT_INSTR_OFFSETS
	.align		4
        /*0084*/ 	.byte	0x04, 0x1c
        /*0086*/ 	.short	(.L_4607 - .L_4606)


	//   ....[0]....
.L_4606:
        /*0088*/ 	.word	0x00000060


	//   ....[1]....
        /*008c*/ 	.word	0x000013e0


	//   ....[2]....
        /*0090*/ 	.word	0x000014b0


	//----- nvinfo : EIATTR_MAX_THREADS
	.align		4
.L_4607:
        /*0094*/ 	.byte	0x04, 0x05
        /*0096*/ 	.short	(.L_4609 - .L_4608)
.L_4608:
        /*0098*/ 	.word	0x00000400
        /*009c*/ 	.word	0x00000001
        /*00a0*/ 	.word	0x00000001


	//----- nvinfo : EIATTR_CRS_STACK_SIZE
	.align		4
.L_4609:
        /*00a4*/ 	.byte	0x04, 0x1e
        /*00a6*/ 	.short	(.L_4611 - .L_4610)
.L_4610:
        /*00a8*/ 	.word	0x00000000


	//----- nvinfo : EIATTR_CBANK_PARAM_SIZE
	.align		4
.L_4611:
        /*00ac*/ 	.byte	0x03, 0x19
        /*00ae*/ 	.short	0x0088


	//----- nvinfo : EIATTR_PARAM_CBANK
	.align		4
        /*00b0*/ 	.byte	0x04, 0x0a
        /*00b2*/ 	.short	(.L_4613 - .L_4612)
	.align		4
.L_4612:
        /*00b4*/ 	.word	index@(.nv.constant0._ZN10layer_norm22ln_bwd_finalize_kernelINS_22Kernel_traits_finalizeILj6144E6__halfS2_S2_fjLj1024ELj4ENS_18Kernel_traits_baseILj6144ES2_S2_S2_fjLj1024EEEEEEEvNS_9BwdParamsE)
        /*00b8*/ 	.short	0x0380
        /*00ba*/ 	.short	0x0088


	//----- nvinfo : EIATTR_SW_WAR
	.align		4
.L_4613:
        /*00bc*/ 	.byte	0x04, 0x36
        /*00be*/ 	.short	(.L_4615 - .L_4614)
.L_4614:
        /*00c0*/ 	.word	0x00000008
.L_4615:


//--------------------- .nv.info._ZN10layer_norm13ln_bwd_kernelINS_13Kernel_traitsI6__halfS2_S2_fjLj6144ELj1ELj1ELj8ELj16ENS_18Kernel_traits_baseILj6144ES2_S2_S2_fjLj256EEEEEEEvNS_9BwdParamsE --------------------------
	.section	.nv.info._ZN10layer_norm13ln_bwd_kernelINS_13Kernel_traitsI6__halfS2_S2_fjLj6144ELj1ELj1ELj8ELj16ENS_18Kernel_traits_baseILj6144ES2_S2_S2_fjLj256EEEEEEEvNS_9BwdParamsE,"",@"SHT_CUDA_INFO"
	.sectionflags	@""
	.align	4


	//----- nvinfo : EIATTR_CUDA_API_VERSION
	.align		4
        /*0000*/ 	.byte	0x04, 0x37
        /*0002*/ 	.short	(.L_4617 - .L_4616)
.L_4616:
        /*0004*/ 	.word	0x00000082


	//----- nvinfo : EIATTR_KPARAM_INFO
	.align		4
.L_4617:
        /*0008*/ 	.byte	0x04, 0x17
        /*000a*/ 	.short	(.L_4619 - .L_4618)
.L_4618:
        /*000c*/ 	.word	0x00000000
        /*0010*/ 	.short	0x0000
        /*0012*/ 	.short	0x0000
        /*0014*/ 	.byte	0x00, 0xf0, 0x21, 0x02


	//----- nvinfo : EIATTR_SPARSE_MMA_MASK
	.align		4
.L_4619:
        /*0018*/ 	.byte	0x03, 0x50
        /*001a*/ 	.short	0x0000


	//----- nvinfo : EIATTR_MAXREG_COUNT
	.align		4
        /*001c*/ 	.byte	0x03, 0x1b
        /*001e*/ 	.short	0x00ff


	//----- nvinfo : EIATTR_NUM_BARRIERS
	.align		4
        /*0020*/ 	.byte	0x02, 0x4c
        /*0022*/ 	.byte	0x01
	.zero		1


	//----- nvinfo : EIATTR_MERCURY_ISA_VERSION
	.align		4
        /*0024*/ 	.byte	0x03, 0x5f
        /*0026*/ 	.short	0x0101


	//----- nvinfo : EIATTR_COOP_GROUP_MASK_REGIDS
	.align		4
        /*0028*/ 	.byte	0x04, 0x29
        /*002a*/ 	.short	(.L_4621 - .L_4620)


	//   ....[0]....
.L_4620:
        /*002c*/ 	.word	0xffffffff


	//   ....[1]....
        /*0030*/ 	.word	0xffffffff


	//   ....[2]....
        /*0034*/ 	.word	0xffffffff


	//   ....[3]....
        /*0038*/ 	.word	0xffffffff


	//   ....[4]....
        /*003c*/ 	.word	0xffffffff


	//   ....[5]....
        /*0040*/ 	.word	0xffffffff


	//   ....[6]....
        /*0044*/ 	.word	0xffffffff


	//   ....[7]....
        /*0048*/ 	.word	0xffffffff


	//   ....[8]....
        /*004c*/ 	.word	0xffffffff


	//   ....[9]....
        /*0050*/ 	.word	0xffffffff


	//----- nvinfo : EIATTR_COOP_GROUP_INSTR_OFFSETS
	.align		4
.L_4621:
        /*0054*/ 	.byte	0x04, 0x28
        /*0056*/ 	.short	(.L_4623 - .L_4622)


	//   ....[0]....
.L_4622:
        /*0058*/ 	.word	0x000025f0


	//   ....[1]....
        /*005c*/ 	.word	0x00002630


	//   ....[2]....
        /*0060*/ 	.word	0x000027c0


	//   ....[3]....
        /*0064*/ 	.word	0x00002800


	//   ....[4]....
        /*0068*/ 	.word	0x00002990


	//   ....[5]....
        /*006c*/ 	.word	0x000029b0


	//   ....[6]....
        /*0070*/ 	.word	0x000029e0


	//   ....[7]....
        /*0074*/ 	.word	0x000029f0


	//   ....[8]....
        /*0078*/ 	.word	0x00002a20


	//   ....[9]....
        /*007c*/ 	.word	0x00002a30


	//----- nvinfo : EIATTR_VRC_CTA_INIT_COUNT
	.align		4
.L_4623:
        /*0080*/ 	.byte	0x02, 0x4a
	.zero		1
	.zero		1


	//----- nvinfo : EIATTR_EXIT_INSTR_OFFSETS
	.align		4
        /*0084*/ 	.byte	0x04, 0x1c
        /*0086*/ 	.short	(.L_4625 - .L_4624)


	//   ....[0]....
.L_4624:
        /*0088*/ 	.word	0x000035a0


	//----- nvinfo : EIATTR_MAX_THREADS
	.align		4
.L_4625:
        /*008c*/ 	.byte	0x04, 0x05
        /*008e*/ 	.short	(.L_4627 - .L_4626)
.L_4626:
        /*0090*/ 	.word	0x00000100
        /*0094*/ 	.word	0x00000001
        /*0098*/ 	.word	0x00000001


	//----- nvinfo : EIATTR_CRS_STACK_SIZE
	.align		4
.L_4627:
        /*009c*/ 	.byte	0x04, 0x1e
        /*009e*/ 	.short	(.L_4629 - .L_4628)
.L_4628:
        /*00a0*/ 	.word	0x00000000


	//----- nvinfo : EIATTR_CBANK_PARAM_SIZE
	.align		4
.L_4629:
        /*00a4*/ 	.byte	0x03, 0x19
        /*00a6*/ 	.short	0x0088


	//----- nvinfo : EIATTR_PARAM_CBANK
	.align		4
        /*00a8*/ 	.byte	0x04, 0x0a
        /*00aa*/ 	.short	(.L_4631 - .L_4630)
	.align		4
.L_4630:
        /*00ac*/ 	.word	index@(.nv.constant0._ZN10layer_norm13ln_bwd_kernelINS_13Kernel_traitsI6__halfS2_S2_fjLj6144ELj1ELj1ELj8ELj16ENS_18Kernel_traits_baseILj6144ES2_S2_S2_fjLj256EEEEEEEvNS_9BwdParamsE)
        /*00b0*/ 	.short	0x0380
        /*00b2*/ 	.short	0x0088


	//----- nvinfo : EIATTR_SW_WAR
	.align		4
.L_4631:
        /*00b4*/ 	.byte	0x04, 0x36
        /*00b6*/ 	.short	(.L_4633 - .L_4632)
.L_4632:
        /*00b8*/ 	.word	0x00000008
.L_4633:


//--------------------- .nv.info._ZN10layer_norm22ln_bwd_finalize_kernelINS_22Kernel_traits_finalizeILj6144EffffjLj1024ELj4ENS_18Kernel_traits_baseILj6144EffffjLj1024EEEEEEEvNS_9BwdParamsE --------------------------
	.section	.nv.info._ZN10layer_norm22ln_bwd_finalize_kernelINS_22Kernel_traits_finalizeILj6144EffffjLj1024ELj4ENS_18Kernel_traits_baseILj6144EffffjLj1024EEEEEEEvNS_9BwdParamsE,"",@"SHT_CUDA_INFO"
	.sectionflags	@""
	.align	4


	//----- nvinfo : EIATTR_CUDA_API_VERSION
	.align		4
        /*0000*/ 	.byte	0x04, 0x37
        /*0002*/ 	.short	(.L_4635 - .L_4634)
.L_4634:
        /*0004*/ 	.word	0x00000082


	//----- nvinfo : EIATTR_KPARAM_INFO
	.align		4
.L_4635:
        /*0008*/ 	.byte	0x04, 0x17
        /*000a*/ 	.short	(.L_4637 - .L_4636)
.L_4636:
        /*000c*/ 	.word	0x00000000
        /*0010*/ 	.short	0x0000
        /*0012*/ 	.short	0x0000
        /*0014*/ 	.byte	0x00, 0xf0, 0x21, 0x02


	//----- nvinfo : EIATTR_SPARSE_MMA_MASK
	.align		4
.L_4637:
        /*0018*/ 	.byte	0x03, 0x50
        /*001a*/ 	.short	0x0000


	//----- nvinfo : EIATTR_MAXREG_COUNT
	.align		4
        /*001c*/ 	.byte	0x03, 0x1b
        /*001e*/ 	.short	0x0040


	//----- nvinfo : EIATTR_NUM_BARRIERS
	.align		4
        /*0020*/ 	.byte	0x02, 0x4c
        /*0022*/ 	.byte	0x01
	.zero		1


	//----- nvinfo : EIATTR_MERCURY_ISA_VERSION
	.align		4
        /*0024*/ 	.byte	0x03, 0x5f
        /*0026*/ 	.short	0x0101


	//----- nvinfo : EIATTR_COOP_GROUP_MASK_REGIDS
	.align		4
        /*0028*/ 	.byte	0x04, 0x29
        /*002a*/ 	.short	(.L_4639 - .L_4638)


	//   ....[0]....
.L_4638:
        /*002c*/ 	.word	0xffffffff


	//   ....[1]....
        /*0030*/ 	.word	0xffffffff


	//   ....[2]....
        /*0034*/ 	.word	0xffffffff


	//   ....[3]....
        /*0038*/ 	.word	0xffffffff


	//   ....[4]....
        /*003c*/ 	.word	0xffffffff


	//   ....[5]....
        /*0040*/ 	.word	0xffffffff


	//   ....[6]....
        /*0044*/ 	.word	0xffffffff


	//   ....[7]....
        /*0048*/ 	.word	0xffffffff


	//   ....[8]....
        /*004c*/ 	.word	0xffffffff


	//   ....[9]....
        /*0050*/ 	.word	0xffffffff


	//----- nvinfo : EIATTR_COOP_GROUP_INSTR_OFFSETS
	.align		4
.L_4639:
        /*0054*/ 	.byte	0x04, 0x28
        /*0056*/ 	.short	(.L_4641 - .L_4640)


	//   ....[0]....
.L_4640:
        /*0058*/ 	.word	0x00001270


	//   ....[1]....
        /*005c*/ 	.word	0x00001280


	//   ....[2]....
        /*0060*/ 	.word	0x000012b0


	//   ....[3]....
        /*0064*/ 	.word	0x000012c0


	//   ....[4]....
        /*0068*/ 	.word	0x000012f0


	//   ....[5]....
        /*006c*/ 	.word	0x00001300


	//   ....[6]....
        /*0070*/ 	.word	0x00001330


	//   ....[7]....
        /*0074*/ 	.word	0x00001340


	//   ....[8]....
        /*0078*/ 	.word	0x00001370


	//   ....[9]....
        /*007c*/ 	.word	0x00001380


	//----- nvinfo : EIATTR_VRC_CTA_INIT_COUNT
	.align		4
.L_4641:
        /*0080*/ 	.byte	0x02, 0x4a
	.zero		1
	.zero		1


	//----- nvinfo : EIATTR_EXIT_INSTR_OFFSETS
	.align		4
        /*0084*/ 	.byte	0x04, 0x1c
        /*0086*/ 	.short	(.L_4643 - .L_4642)


	//   ....[0]....
.L_4642:
        /*0088*/ 	.word	0x00000060


	//   ....[1]....
        /*008c*/ 	.word	0x000013e0


	//   ....[2]....
        /*0090*/ 	.word	0x00001490


	//----- nvinfo : EIATTR_MAX_THREADS
	.align		4
.L_4643:
        /*0094*/ 	.byte	0x04, 0x05
        /*0096*/ 	.short	(.L_4645 - .L_4644)
.L_4644:
        /*0098*/ 	.word	0x00000400
        /*009c*/ 	.word	0x00000001
        /*00a0*/ 	.word	0x00000001


	//----- nvinfo : EIATTR_CRS_STACK_SIZE
	.align		4
.L_4645:
        /*00a4*/ 	.byte	0x04, 0x1e
        /*00a6*/ 	.short	(.L_4647 - .L_4646)
.L_4646:
        /*00a8*/ 	.word	0x00000000


	//----- nvinfo : EIATTR_CBANK_PARAM_SIZE
	.align		4
.L_4647:
        /*00ac*/ 	.byte	0x03, 0x19
        /*00ae*/ 	.short	0x0088


	//----- nvinfo : EIATTR_PARAM_CBANK
	.align		4
        /*00b0*/ 	.byte	0x04, 0x0a
        /*00b2*/ 	.short	(.L_4649 - .L_4648)
	.align		4
.L_4648:
        /*00b4*/ 	.word	index@(.nv.constant0._ZN10layer_norm22ln_bwd_finalize_kernelINS_22Kernel_traits_finalizeILj6144EffffjLj1024ELj4ENS_18Kernel_traits_baseILj6144EffffjLj1024EEEEEEEvNS_9BwdParamsE)
        /*00b8*/ 	.short	0x0380
        /*00ba*/ 	.short	0x0088


	//----- nvinfo : EIATTR_SW_WAR
	.align		4
.L_4649:
        /*00bc*/ 	.byte	0x04, 0x36
        /*00be*/ 	.short	(.L_4651 - .L_4650)
.L_4650:
        /*00c0*/ 	.word	0x00000008
.L_4651:


//--------------------- .nv.info._ZN10layer_norm13ln_bwd_kernelINS_13Kernel_traitsIffffjLj6144ELj1ELj1ELj8ELj16ENS_18Kernel_traits_baseILj6144EffffjLj256EEEEEEEvNS_9BwdParamsE --------------------------
	.section	.nv.info._ZN10layer_norm13ln_bwd_kernelINS_13Kernel_traitsIffffjLj6144ELj1ELj1ELj8ELj16ENS_18Kernel_traits_baseILj6144EffffjLj256EEEEEEEvNS_9BwdParamsE,"",@"SHT_CUDA_INFO"
	.sectionflags	@""
	.align	4


	//----- nvinfo : EIATTR_CUDA_API_VERSION
	.align		4
        /*0000*/ 	.byte	0x04, 0x37
        /*0002*/ 	.short	(.L_4653 - .L_4652)
.L_4652:
        /*0004*/ 	.word	0x00000082


	//----- nvinfo : EIATTR_KPARAM_INFO
	.align		4
.L_4653:
        /*0008*/ 	.byte	0x04, 0x17
        /*000a*/ 	.short	(.L_4655 - .L_4654)
.L_4654:
        /*000c*/ 	.word	0x00000000
        /*0010*/ 	.short	0x0000
        /*0012*/ 	.short	0x0000
        /*0014*/ 	.byte	0x00, 0xf0, 0x21, 0x02


	//----- nvinfo : EIATTR_SPARSE_MMA_MASK
	.align		4
.L_4655:
        /*0018*/ 	.byte	0x03, 0x50
        /*001a*/ 	.short	0x0000


	//----- nvinfo : EIATTR_MAXREG_COUNT
	.align		4
        /*001c*/ 	.byte	0x03, 0x1b
        /*001e*/ 	.short	0x00ff


	//----- nvinfo : EIATTR_NUM_BARRIERS
	.align		4
        /*0020*/ 	.byte	0x02, 0x4c
        /*0022*/ 	.byte	0x01
	.zero		1


	//----- nvinfo : EIATTR_MERCURY_ISA_VERSION
	.align		4
        /*0024*/ 	.byte	0x03, 0x5f
        /*0026*/ 	.short	0x0101


	//----- nvinfo : EIATTR_COOP_GROUP_MASK_REGIDS
	.align		4
        /*0028*/ 	.byte	0x04, 0x29
        /*002a*/ 	.short	(.L_4657 - .L_4656)


	//   ....[0]....
.L_4656:
        /*002c*/ 	.word	0xffffffff


	//   ....[1]....
        /*0030*/ 	.word	0xffffffff


	//   ....[2]....
        /*0034*/ 	.word	0xffffffff


	//   ....[3]....
        /*0038*/ 	.word	0xffffffff


	//   ....[4]....
        /*003c*/ 	.word	0xffffffff


	//   ....[5]....
        /*0040*/ 	.word	0xffffffff


	//   ....[6]....
        /*0044*/ 	.word	0xffffffff


	//   ....[7]....
        /*0048*/ 	.word	0xffffffff


	//   ....[8]....
        /*004c*/ 	.word	0xffffffff


	//   ....[9]....
        /*0050*/ 	.word	0xffffffff


	//----- nvinfo : EIATTR_COOP_GROUP_INSTR_OFFSETS
	.align		4
.L_4657:
        /*0054*/ 	.byte	0x04, 0x28
        /*0056*/ 	.short	(.L_4659 - .L_4658)


	//   ....[0]....
.L_4658:
        /*0058*/ 	.word	0x00001ad0


	//   ....[1]....
        /*005c*/ 	.word	0x00001b10


	//   ....[2]....
        /*0060*/ 	.word	0x00001ca0


	//   ....[3]....
        /*0064*/ 	.word	0x00001ce0


	//   ....[4]....
        /*0068*/ 	.word	0x00001e70


	//   ....[5]....
        /*006c*/ 	.word	0x00001eb0


	//   ....[6]....
        /*0070*/ 	.word	0x00001f80


	//   ....[7]....
        /*0074*/ 	.word	0x00001fb0


	//   ....[8]....
        /*0078*/ 	.word	0x00001ff0


	//   ....[9]....
        /*007c*/ 	.word	0x00002000


	//----- nvinfo : EIATTR_VRC_CTA_INIT_COUNT
	.align		4
.L_4659:
        /*0080*/ 	.byte	0x02, 0x4a
	.zero		1
	.zero		1


	//----- nvinfo : EIATTR_EXIT_INSTR_OFFSETS
	.align		4
        /*0084*/ 	.byte	0x04, 0x1c
        /*0086*/ 	.short	(.L_4661 - .L_4660)


	//   ....[0]....
.L_4660:
        /*0088*/ 	.word	0x00002c30


	//----- nvinfo : EIATTR_MAX_THREADS
	.align		4
.L_4661:
        /*008c*/ 	.byte	0x04, 0x05
        /*008e*/ 	.short	(.L_4663 - .L_4662)
.L_4662:
        /*0090*/ 	.word	0x00000100
        /*0094*/ 	.word	0x00000001
        /*0098*/ 	.word	0x00000001


	//----- nvinfo : EIATTR_CBANK_PARAM_SIZE
	.align		4
.L_4663:
        /*009c*/ 	.byte	0x03, 0x19
        /*009e*/ 	.short	0x0088


	//----- nvinfo : EIATTR_PARAM_CBANK
	.align		4
        /*00a0*/ 	.byte	0x04, 0x0a
        /*00a2*/ 	.short	(.L_4665 - .L_4664)
	.align		4
.L_4664:
        /*00a4*/ 	.word	index@(.nv.constant0._ZN10layer_norm13ln_bwd_kernelINS_13Kernel_traitsIffffjLj6144ELj1ELj1ELj8ELj16ENS_18Kernel_traits_baseILj6144EffffjLj256EEEEEEEvNS_9BwdParamsE)
        /*00a8*/ 	.short	0x0380
        /*00aa*/ 	.short	0x0088


	//----- nvinfo : EIATTR_SW_WAR
	.align		4
.L_4665:
        /*00ac*/ 	.byte	0x04, 0x36
        /*00ae*/ 	.short	(.L_4667 - .L_4666)
.L_4666:
        /*00b0*/ 	.word	0x00000008
.L_4667:


//--------------------- .nv.info._ZN10layer_norm22ln_bwd_finalize_kernelINS_22Kernel_traits_finalizeILj5120E13__nv_bfloat16fS2_fjLj1024ELj4ENS_18Kernel_traits_baseILj5120ES2_fS2_fjLj1024EEEEEEEvNS_9BwdParamsE --------------------------
	.section	.nv.info._ZN10layer_norm22ln_bwd_finalize_kernelINS_22Kernel_traits_finalizeILj5120E13__nv_bfloat16fS2_fjLj1024ELj4ENS_18Kernel_traits_baseILj5120ES2_fS2_fjLj1024EEEEEEEvNS_9BwdParamsE,"",@"SHT_CUDA_INFO"
	.sectionflags	@""
	.align	4


	//----- nvinfo : EIATTR_CUDA_API_VERSION
	.align		4
        /*0000*/ 	.byte	0x04, 0x37
        /*0002*/ 	.short	(.L_4669 - .L_4668)
.L_4668:
        /*0004*/ 	.word	0x00000082


	//----- nvinfo : EIATTR_KPARAM_INFO
	.align		4
.L_4669:
        /*0008*/ 	.byte	0x04, 0x17
        /*000a*/ 	.short	(.L_4671 - .L_4670)
.L_4670:
        /*000c*/ 	.word	0x00000000
        /*0010*/ 	.short	0x0000
        /*0012*/ 	.short	0x0000
        /*0014*/ 	.byte	0x00, 0xf0, 0x21, 0x02


	//----- nvinfo : EIATTR_SPARSE_MMA_MASK
	.align		4
.L_4671:
        /*0018*/ 	.byte	0x03, 0x50
        /*001a*/ 	.short	0x0000


	//----- nvinfo : EIATTR_MAXREG_COUNT
	.align		4
        /*001c*/ 	.byte	0x03, 0x1b
        /*001e*/ 	.short	0x0040


	//----- nvinfo : EIATTR_NUM_BARRIERS
	.align		4
        /*0020*/ 	.byte	0x02, 0x4c
        /*0022*/ 	.byte	0x01
	.zero		1


	//----- nvinfo : EIATTR_MERCURY_ISA_VERSION
	.align		4
        /*0024*/ 	.byte	0x03, 0x5f
        /*0026*/ 	.short	0x0101


	//----- nvinfo : EIATTR_COOP_GROUP_MASK_REGIDS
	.align		4
        /*0028*/ 	.byte	0x04, 0x29
        /*002a*/ 	.short	(.L_4673 - .L_4672)


	//   ....[0]....
.L_4672:
        /*002c*/ 	.word	0xffffffff


	//   ....[1]....
        /*0030*/ 	.word	0xffffffff


	//   ....[2]....
        /*0034*/ 	.word	0xffffffff


	//   ....[3]....
        /*0038*/ 	.word	0xffffffff


	//   ....[4]....
        /*003c*/ 	.word	0xffffffff


	//   ....[5]....
        /*0040*/ 	.word	0xffffffff


	//   ....[6]....
        /*0044*/ 	.word	0xffffffff


	//   ....[7]....
        /*0048*/ 	.word	0xffffffff


	//   ....[8]....
        /*004c*/ 	.word	0xffffffff


	//   ....[9]....
        /*0050*/ 	.word	0xffffffff


	//----- nvinfo : EIATTR_COOP_GROUP_INSTR_OFFSETS
	.align		4
.L_4673:
        /*0054*/ 	.byte	0x04, 0x28
        /*0056*/ 	.short	(.L_4675 - .L_4674)


	//   ....[0]....
.L_4674:
        /*0058*/ 	.word	0x00001270


	//   ....[1]....
        /*005c*/ 	.word	0x00001280


	//   ....[2]....
        /*0060*/ 	.word	0x000012b0


	//   ....[3]....
        /*0064*/ 	.word	0x000012c0


	//   ....[4]....
        /*0068*/ 	.word	0x000012f0


	//   ....[5]....
        /*006c*/ 	.word	0x00001300


	//   ....[6]....
        /*0070*/ 	.word	0x00001330


	//   ....[7]....
        /*0074*/ 	.word	0x00001340


	//   ....[8]....
        /*0078*/ 	.word	0x00001370


	//   ....[9]....
        /*007c*/ 	.word	0x00001380


	//----- nvinfo : EIATTR_VRC_CTA_INIT_COUNT
	.align		4
.L_4675:
        /*0080*/ 	.byte	0x02, 0x4a
	.zero		1
	.zero		1


	//----- nvinfo : EIATTR_EXIT_INSTR_OFFSETS
	.align		4
        /*0084*/ 	.byte	0x04, 0x1c
        /*0086*/ 	.short	(.L_4677 - .L_4676)


	//   ....[0]....
.L_4676:
        /*0088*/ 	.word	0x00000060


	//   ....[1]....
        /*008c*/ 	.word	0x000013e0


	//   ....[2]....
        /*0090*/ 	.word	0x000014b0


	//----- nvinfo : EIATTR_MAX_THREADS
	.align		4
.L_4677:
        /*0094*/ 	.byte	0x04, 0x05
        /*0096*/ 	.short	(.L_4679 - .L_4678)
.L_4678:
        /*0098*/ 	.word	0x00000400
        /*009c*/ 	.word	0x00000001
        /*00a0*/ 	.word	0x00000001


	//----- nvinfo : EIATTR_CRS_STACK_SIZE
	.align		4
.L_4679:
        /*00a4*/ 	.byte	0x04, 0x1e
        /*00a6*/ 	.short	(.L_4681 - .L_4680)
.L_4680:
        /*00a8*/ 	.word	0x00000000


	//----- nvinfo : EIATTR_CBANK_PARAM_SIZE
	.align		4
.L_4681:
        /*00ac*/ 	.byte	0x03, 0x19
        /*00ae*/ 	.short	0x0088


	//----- nvinfo : EIATTR_PARAM_CBANK
	.align		4
        /*00b0*/ 	.byte	0x04, 0x0a
        /*00b2*/ 	.short	(.L_4683 - .L_4682)
	.align		4
.L_4682:
        /*00b4*/ 	.word	index@(.nv.constant0._ZN10layer_norm22ln_bwd_finalize_kernelINS_22Kernel_traits_finalizeILj5120E13__nv_bfloat16fS2_fjLj1024ELj4ENS_18Kernel_traits_baseILj5120ES2_fS2_fjLj1024EEEEEEEvNS_9BwdParamsE)
        /*00b8*/ 	.short	0x0380
        /*00ba*/ 	.short	0x0088


	//----- nvinfo : EIATTR_SW_WAR
	.align		4
.L_4683:
        /*00bc*/ 	.byte	0x04, 0x36
        /*00be*/ 	.short	(.L_4685 - .L_4684)
.L_4684:
        /*00c0*/ 	.word	0x00000008
.L_4685:


//--------------------- .nv.info._ZN10layer_norm13ln_bwd_kernelINS_13Kernel_traitsI13__nv_bfloat16fS2_fjLj5120ELj1ELj1ELj4ELj16ENS_18Kernel_traits_baseILj5120ES2_fS2_fjLj128EEEEEEEvNS_9BwdParamsE --------------------------
	.section	.nv.info._ZN10layer_norm13ln_bwd_kernelINS_13Kernel_traitsI13__nv_bfloat16fS2_fjLj5120ELj1ELj1ELj4ELj16ENS_18Kernel_traits_baseILj5120ES2_fS2_fjLj128EEEEEEEvNS_9BwdParamsE,"",@"SHT_CUDA_INFO"
	.sectionflags	@""
	.align	4


	//----- nvinfo : EIATTR_CUDA_API_VERSION
	.align		4
        /*0000*/ 	.byte	0x04, 0x37
        /*0002*/ 	.short	(.L_4687 - .L_4686)
.L_4686:
        /*0004*/ 	.word	0x00000082


	//----- nvinfo : EIATTR_KPARAM_INFO
	.align		4
.L_4687:
        /*0008*/ 	.byte	0x04, 0x17
        /*000a*/ 	.short	(.L_4689 - .L_4688)
.L_4688:
        /*000c*/ 	.word	0x00000000
        /*0010*/ 	.short	0x0000
        /*0012*/ 	.short	0x0000
        /*0014*/ 	.byte	0x00, 0xf0, 0x21, 0x02


	//----- nvinfo : EIATTR_SPARSE_MMA_MASK
	.align		4
.L_4689:
        /*0018*/ 	.byte	0x03, 0x50
        /*001a*/ 	.short	0x0000


	//----- nvinfo : EIATTR_MAXREG_COUNT
	.align		4
        /*001c*/ 	.byte	0x03, 0x1b
        /*001e*/ 	.short	0x00ff


	//----- nvinfo : EIATTR_NUM_BARRIERS
	.align		4
        /*0020*/ 	.byte	0x02, 0x4c
        /*0022*/ 	.byte	0x01
	.zero		1


	//----- nvinfo : EIATTR_ANNOTATIONS
	.align		4
        /*0024*/ 	.byte	0x04, 0x55
        /*0026*/ 	.short	(.L_4691 - .L_4690)


	//   ....[0]....
.L_4690:
        /* <DEDUP_REMOVED lines=97> */


	//----- nvinfo : EIATTR_MERCURY_ISA_VERSION
	.align		4
.L_4691:
        /*0628*/ 	.byte	0x03, 0x5f
        /*062a*/ 	.short	0x0101


	//----- nvinfo : EIATTR_COOP_GROUP_MASK_REGIDS
	.align		4
        /*062c*/ 	.byte	0x04, 0x29
        /*062e*/ 	.short	(.L_4693 - .L_4692)


	//   ....[0]....
.L_4692:
        /*0630*/ 	.word	0xffffffff


	//   ....[1]....
        /*0634*/ 	.word	0xffffffff


	//   ....[2]....
        /*0638*/ 	.word	0xffffffff


	//   ....[3]....
        /*063c*/ 	.word	0xffffffff


	//   ....[4]....
        /*0640*/ 	.word	0xffffffff


	//   ....[5]....
        /*0644*/ 	.word	0xffffffff


	//   ....[6]....
        /*0648*/ 	.word	0xffffffff


	//   ....[7]....
        /*064c*/ 	.word	0xffffffff


	//   ....[8]....
        /*0650*/ 	.word	0xffffffff


	//   ....[9]....
        /*0654*/ 	.word	0xffffffff


	//----- nvinfo : EIATTR_COOP_GROUP_INSTR_OFFSETS
	.align		4
.L_4693:
        /*0658*/ 	.byte	0x04, 0x28
        /*065a*/ 	.short	(.L_4695 - .L_4694)


	//   ....[0]....
.L_4694:
        /*065c*/ 	.word	0x000048f0


	//   ....[1]....
        /*0660*/ 	.word	0x00004920


	//   ....[2]....
        /*0664*/ 	.word	0x00004bb0


	//   ....[3]....
        /*0668*/ 	.word	0x00004bc0


	//   ....[4]....
        /*066c*/ 	.word	0x00005400


	//   ....[5]....
        /*0670*/ 	.word	0x00005410


	//   ....[6]....
        /*0674*/ 	.word	0x00005450


	//   ....[7]....
        /*0678*/ 	.word	0x00005460


	//   ....[8]....
        /*067c*/ 	.word	0x00005590


	//   ....[9]....
        /*0680*/ 	.word	0x000055a0


	//----- nvinfo : EIATTR_VRC_CTA_INIT_COUNT
	.align		4
.L_4695:
        /*0684*/ 	.byte	0x02, 0x4a
	.zero		1
	.zero		1


	//----- nvinfo : EIATTR_EXIT_INSTR_OFFSETS
	.align		4
        /*0688*/ 	.byte	0x04, 0x1c
        /*068a*/ 	.short	(.L_4697 - .L_4696)


	//   ....[0]....
.L_4696:
        /*068c*/ 	.word	0x00006970


	//----- nvinfo : EIATTR_MAX_THREADS
	.align		4
.L_4697:
        /*0690*/ 	.byte	0x04, 0x05
        /*0692*/ 	.short	(.L_4699 - .L_4698)
.L_4698:
        /*0694*/ 	.word	0x00000080
        /*0698*/ 	.word	0x00000001
        /*069c*/ 	.word	0x00000001


	//----- nvinfo : EIATTR_CRS_STACK_SIZE
	.align		4
.L_4699:
        /*06a0*/ 	.byte	0x04, 0x1e
        /*06a2*/ 	.short	(.L_4701 - .L_4700)
.L_4700:
        /*06a4*/ 	.word	0x00000000


	//----- nvinfo : EIATTR_CBANK_PARAM_SIZE
	.align		4
.L_4701:
        /*06a8*/ 	.byte	0x03, 0x19
        /*06aa*/ 	.short	0x0088


	//----- nvinfo : EIATTR_PARAM_CBANK
	.align		4
        /*06ac*/ 	.byte	0x04, 0x0a
        /*06ae*/ 	.short	(.L_4703 - .L_4702)
	.align		4
.L_4702:
        /*06b0*/ 	.word	index@(.nv.constant0._ZN10layer_norm13ln_bwd_kernelINS_13Kernel_traitsI13__nv_bfloat16fS2_fjLj5120ELj1ELj1ELj4ELj16ENS_18Kernel_traits_baseILj5120ES2_fS2_fjLj128EEEEEEEvNS_9BwdParamsE)
        /*06b4*/ 	.short	0x0380
        /*06b6*/ 	.short	0x0088


	//----- nvinfo : EIATTR_SW_WAR
	.align		4
.L_4703:
        /*06b8*/ 	.byte	0x04, 0x36
        /*06ba*/ 	.short	(.L_4705 - .L_4704)
.L_4704:
        /*06bc*/ 	.word	0x00000008
.L_4705:


//--------------------- .nv.info._ZN10layer_norm22ln_bwd_finalize_kernelINS_22Kernel_traits_finalizeILj5120E13__nv_bfloat16S2_S2_fjLj1024ELj4ENS_18Kernel_traits_baseILj5120ES2_S2_S2_fjLj1024EEEEEEEvNS_9BwdParamsE --------------------------
	.section	.nv.info._ZN10layer_norm22ln_bwd_finalize_kernelINS_22Kernel_traits_finalizeILj5120E13__nv_bfloat16S2_S2_fjLj1024ELj4ENS_18Kernel_traits_baseILj5120ES2_S2_S2_fjLj1024EEEEEEEvNS_9BwdParamsE,"",@"SHT_CUDA_INFO"
	.sectionflags	@""
	.align	4


	//----- nvinfo : EIATTR_CUDA_API_VERSION
	.align		4
        /*0000*/ 	.byte	0x04, 0x37
        /*0002*/ 	.short	(.L_4707 - .L_4706)
.L_4706:
        /*0004*/ 	.word	0x00000082


	//----- nvinfo : EIATTR_KPARAM_INFO
	.align		4
.L_4707:
        /*0008*/ 	.byte	0x04, 0x17
        /*000a*/ 	.short	(.L_4709 - .L_4708)
.L_4708:
        /*000c*/ 	.word	0x00000000
        /*0010*/ 	.short	0x0000
        /*0012*/ 	.short	0x0000
        /*0014*/ 	.byte	0x00, 0xf0, 0x21, 0x02


	//----- nvinfo : EIATTR_SPARSE_MMA_MASK
	.align		4
.L_4709:
        /*0018*/ 	.byte	0x03, 0x50
        /*001a*/ 	.short	0x0000


	//----- nvinfo : EIATTR_MAXREG_COUNT
	.align		4
        /*001c*/ 	.byte	0x03, 0x1b
        /*001e*/ 	.short	0x0040


	//----- nvinfo : EIATTR_NUM_BARRIERS
	.align		4
        /*0020*/ 	.byte	0x02, 0x4c
        /*0022*/ 	.byte	0x01
	.zero		1


	//----- nvinfo : EIATTR_MERCURY_ISA_VERSION
	.align		4
        /*0024*/ 	.byte	0x03, 0x5f
        /*0026*/ 	.short	0x0101


	//----- nvinfo : EIATTR_COOP_GROUP_MASK_REGIDS
	.align		4
        /*0028*/ 	.byte	0x04, 0x29
        /*002a*/ 	.short	(.L_4711 - .L_4710)


	//   ....[0]....
.L_4710:
        /*002c*/ 	.word	0xffffffff


	//   ....[1]....
        /*0030*/ 	.word	0xffffffff


	//   ....[2]....
        /*0034*/ 	.word	0xffffffff


	//   ....[3]....
        /*0038*/ 	.word	0xffffffff


	//   ....[4]....
        /*003c*/ 	.word	0xffffffff


	//   ....[5]....
        /*0040*/ 	.word	0xffffffff


	//   ....[6]....
        /*0044*/ 	.word	0xffffffff


	//   ....[7]....
        /*0048*/ 	.word	0xffffffff


	//   ....[8]....
        /*004c*/ 	.word	0xffffffff


	//   ....[9]....
        /*0050*/ 	.word	0xffffffff


	//----- nvinfo : EIATTR_COOP_GROUP_INSTR_OFFSETS
	.align		4
.L_4711:
        /*0054*/ 	.byte	0x04, 0x28
        /*0056*/ 	.short	(.L_4713 - .L_4712)


	//   ....[0]....
.L_4712:
        /*0058*/ 	.word	0x00001270


	//   ....[1]....
        /*005c*/ 	.word	0x00001280


	//   ....[2]....
        /*0060*/ 	.word	0x000012b0


	//   ....[3]....
        /*0064*/ 	.word	0x000012c0


	//   ....[4]....
        /*0068*/ 	.word	0x000012f0


	//   ....[5]....
        /*006c*/ 	.word	0x00001300


	//   ....[6]....
        /*0070*/ 	.word	0x00001330


	//   ....[7]....
        /*0074*/ 	.word	0x00001340


	//   ....[8]....
        /*0078*/ 	.word	0x00001370


	//   ....[9]....
        /*007c*/ 	.word	0x00001380


	//----- nvinfo : EIATTR_VRC_CTA_INIT_COUNT
	.align		4
.L_4713:
        /*0080*/ 	.byte	0x02, 0x4a
	.zero		1
	.zero		1


	//----- nvinfo : EIATTR_EXIT_INSTR_OFFSETS
	.align		4
        /*0084*/ 	.byte	0x04, 0x1c
        /*0086*/ 	.short	(.L_4715 - .L_4714)


	//   ....[0]....
.L_4714:
        /*0088*/ 	.word	0x00000060


	//   ....[1]....
        /*008c*/ 	.word	0x000013e0


	//   ....[2]....
        /*0090*/ 	.word	0x000014b0


	//----- nvinfo : EIATTR_MAX_THREADS
	.align		4
.L_4715:
        /*0094*/ 	.byte	0x04, 0x05
        /*0096*/ 	.short	(.L_4717 - .L_4716)
.L_4716:
        /*0098*/ 	.word	0x00000400
        /*009c*/ 	.word	0x00000001
        /*00a0*/ 	.word	0x00000001


	//----- nvinfo : EIATTR_CRS_STACK_SIZE
	.align		4
.L_4717:
        /*00a4*/ 	.byte	0x04, 0x1e
        /*00a6*/ 	.short	(.L_4719 - .L_4718)
.L_4718:
        /*00a8*/ 	.word	0x00000000


	//----- nvinfo : EIATTR_CBANK_PARAM_SIZE
	.align		4
.L_4719:
        /*00ac*/ 	.byte	0x03, 0x19
        /*00ae*/ 	.short	0x0088


	//----- nvinfo : EIATTR_PARAM_CBANK
	.align		4
        /*00b0*/ 	.byte	0x04, 0x0a
        /*00b2*/ 	.short	(.L_4721 - .L_4720)
	.align		4
.L_4720:
        /*00b4*/ 	.word	index@(.nv.constant0._ZN10layer_norm22ln_bwd_finalize_kernelINS_22Kernel_traits_finalizeILj5120E13__nv_bfloat16S2_S2_fjLj1024ELj4ENS_18Kernel_traits_baseILj5120ES2_S2_S2_fjLj1024EEEEEEEvNS_9BwdParamsE)
        /*00b8*/ 	.short	0x0380
        /*00ba*/ 	.short	0x0088


	//----- nvinfo : EIATTR_SW_WAR
	.align		4
.L_4721:
        /*00bc*/ 	.byte	0x04, 0x36
        /*00be*/ 	.short	(.L_4723 - .L_4722)
.L_4722:
        /*00c0*/ 	.word	0x00000008
.L_4723:


//--------------------- .nv.info._ZN10layer_norm13ln_bwd_kernelINS_13Kernel_traitsI13__nv_bfloat16S2_S2_fjLj5120ELj1ELj1ELj4ELj16ENS_18Kernel_traits_baseILj5120ES2_S2_S2_fjLj128EEEEEEEvNS_9BwdParamsE --------------------------
	.section	.nv.info._ZN10layer_norm13ln_bwd_kernelINS_13Kernel_traitsI13__nv_bfloat16S2_S2_fjLj5120ELj1ELj1ELj4ELj16ENS_18Kernel_traits_baseILj5120ES2_S2_S2_fjLj128EEEEEEEvNS_9BwdParamsE,"",@"SHT_CUDA_INFO"
	.sectionflags	@""
	.align	4


	//----- nvinfo : EIATTR_CUDA_API_VERSION
	.align		4
        /*0000*/ 	.byte	0x04, 0x37
        /*0002*/ 	.short	(.L_4725 - .L_4724)
.L_4724:
        /*0004*/ 	.word	0x00000082


	//----- nvinfo : EIATTR_KPARAM_INFO
	.align		4
.L_4725:
        /*0008*/ 	.byte	0x04, 0x17
        /*000a*/ 	.short	(.L_4727 - .L_4726)
.L_4726:
        /*000c*/ 	.word	0x00000000
        /*0010*/ 	.short	0x0000
        /*0012*/ 	.short	0x0000
        /*0014*/ 	.byte	0x00, 0xf0, 0x21, 0x02


	//----- nvinfo : EIATTR_SPARSE_MMA_MASK
	.align		4
.L_4727:
        /*0018*/ 	.byte	0x03, 0x50
        /*001a*/ 	.short	0x0000


	//----- nvinfo : EIATTR_MAXREG_COUNT
	.align		4
        /*001c*/ 	.byte	0x03, 0x1b
        /*001e*/ 	.short	0x00ff


	//----- nvinfo : EIATTR_NUM_BARRIERS
	.align		4
        /*0020*/ 	.byte	0x02, 0x4c
        /*0022*/ 	.byte	0x01
	.zero		1


	//----- nvinfo : EIATTR_ANNOTATIONS
	.align		4
        /*0024*/ 	.byte	0x04, 0x55
        /*0026*/ 	.short	(.L_4729 - .L_4728)


	//   ....[0]....
.L_4728:
        /* <DEDUP_REMOVED lines=87> */


	//----- nvinfo : EIATTR_MERCURY_ISA_VERSION
	.align		4
.L_4729:
        /*0588*/ 	.byte	0x03, 0x5f
        /*058a*/ 	.short	0x0101


	//----- nvinfo : EIATTR_COOP_GROUP_MASK_REGIDS
	.align		4
        /*058c*/ 	.byte	0x04, 0x29
        /*058e*/ 	.short	(.L_4731 - .L_4730)


	//   ....[0]....
.L_4730:
        /*0590*/ 	.word	0xffffffff


	//   ....[1]....
        /*0594*/ 	.word	0xffffffff


	//   ....[2]....
        /*0598*/ 	.word	0xffffffff


	//   ....[3]....
        /*059c*/ 	.word	0xffffffff


	//   ....[4]....
        /*05a0*/ 	.word	0xffffffff


	//   ....[5]....
        /*05a4*/ 	.word	0xffffffff


	//   ....[6]....
        /*05a8*/ 	.word	0xffffffff


	//   ....[7]....
        /*05ac*/ 	.word	0xffffffff


	//   ....[8]....
        /*05b0*/ 	.word	0xffffffff


	//   ....[9]....
        /*05b4*/ 	.word	0xffffffff


	//----- nvinfo : EIATTR_COOP_GROUP_INSTR_OFFSETS
	.align		4
.L_4731:
        /*05b8*/ 	.byte	0x04, 0x28
        /*05ba*/ 	.short	(.L_4733 - .L_4732)


	//   ....[0]....
.L_4732:
        /*05bc*/ 	.word	0x00004520


	//   ....[1]....
        /*05c0*/ 	.word	0x00004540


	//   ....[2]....
        /*05c4*/ 	.word	0x000045d0


	//   ....[3]....
        /*05c8*/ 	.word	0x000045e0


	//   ....[4]....
        /*05cc*/ 	.word	0x000047d0


	//   ....[5]....
        /*05d0*/ 	.word	0x000047e0


	//   ....[6]....
        /*05d4*/ 	.word	0x00004d10


	//   ....[7]....
        /*05d8*/ 	.word	0x00004f60


	//   ....[8]....
        /*05dc*/ 	.word	0x00004fd0


	//   ....[9]....
        /*05e0*/ 	.word	0x00004fe0


	//----- nvinfo : EIATTR_VRC_CTA_INIT_COUNT
	.align		4
.L_4733:
        /*05e4*/ 	.byte	0x02, 0x4a
	.zero		1
	.zero		1


	//----- nvinfo : EIATTR_EXIT_INSTR_OFFSETS
	.align		4
        /*05e8*/ 	.byte	0x04, 0x1c
        /*05ea*/ 	.short	(.L_4735 - .L_4734)


	//   ....[0]....
.L_4734:
        /*05ec*/ 	.word	0x00006570


	//----- nvinfo : EIATTR_MAX_THREADS
	.align		4
.L_4735:
        /*05f0*/ 	.byte	0x04, 0x05
        /*05f2*/ 	.short	(.L_4737 - .L_4736)
.L_4736:
        /*05f4*/ 	.word	0x00000080
        /*05f8*/ 	.word	0x00000001
        /*05fc*/ 	.word	0x00000001


	//----- nvinfo : EIATTR_CRS_STACK_SIZE
	.align		4
.L_4737:
        /*0600*/ 	.byte	0x04, 0x1e
        /*0602*/ 	.short	(.L_4739 - .L_4738)
.L_4738:
        /*0604*/ 	.word	0x00000000


	//----- nvinfo : EIATTR_CBANK_PARAM_SIZE
	.align		4
.L_4739:
        /*0608*/ 	.byte	0x03, 0x19
        /*060a*/ 	.short	0x0088


	//----- nvinfo : EIATTR_PARAM_CBANK
	.align		4
        /*060c*/ 	.byte	0x04, 0x0a
        /*060e*/ 	.short	(.L_4741 - .L_4740)
	.align		4
.L_4740:
        /*0610*/ 	.word	index@(.nv.constant0._ZN10layer_norm13ln_bwd_kernelINS_13Kernel_traitsI13__nv_bfloat16S2_S2_fjLj5120ELj1ELj1ELj4ELj16ENS_18Kernel_traits_baseILj5120ES2_S2_S2_fjLj128EEEEEEEvNS_9BwdParamsE)
        /*0614*/ 	.short	0x0380
        /*0616*/ 	.short	0x0088


	//----- nvinfo : EIATTR_SW_WAR
	.align		4
.L_4741:
        /*0618*/ 	.byte	0x04, 0x36
        /*061a*/ 	.short	(.L_4743 - .L_4742)
.L_4742:
        /*061c*/ 	.word	0x00000008
.L_4743:


//--------------------- .nv.info._ZN10layer_norm22ln_bwd_finalize_kernelINS_22Kernel_traits_finalizeILj5120E6__halffS2_fjLj1024ELj4ENS_18Kernel_traits_baseILj5120ES2_fS2_fjLj1024EEEEEEEvNS_9BwdParamsE --------------------------
	.section	.nv.info._ZN10layer_norm22ln_bwd_finalize_kernelINS_22Kernel_traits_finalizeILj5120E6__halffS2_fjLj1024ELj4ENS_18Kernel_traits_baseILj5120ES2_fS2_fjLj1024EEEEEEEvNS_9BwdParamsE,"",@"SHT_CUDA_INFO"
	.sectionflags	@""
	.align	4


	//----- nvinfo : EIATTR_CUDA_API_VERSION
	.align		4
        /*0000*/ 	.byte	0x04, 0x37
        /*0002*/ 	.short	(.L_4745 - .L_4744)
.L_4744:
        /*0004*/ 	.word	0x00000082


	//----- nvinfo : EIATTR_KPARAM_INFO
	.align		4
.L_4745:
        /*0008*/ 	.byte	0x04, 0x17
        /*000a*/ 	.short	(.L_4747 - .L_4746)
.L_4746:
        /*000c*/ 	.word	0x00000000
        /*0010*/ 	.short	0x0000
        /*0012*/ 	.short	0x0000
        /*0014*/ 	.byte	0x00, 0xf0, 0x21, 0x02


	//----- nvinfo : EIATTR_SPARSE_MMA_MASK
	.align		4
.L_4747:
        /*0018*/ 	.byte	0x03, 0x50
        /*001a*/ 	.short	0x0000


	//----- nvinfo : EIATTR_MAXREG_COUNT
	.align		4
        /*001c*/ 	.byte	0x03, 0x1b
        /*001e*/ 	.short	0x0040


	//----- nvinfo : EIATTR_NUM_BARRIERS
	.align		4
        /*0020*/ 	.byte	0x02, 0x4c
        /*0022*/ 	.byte	0x01
	.zero		1


	//----- nvinfo : EIATTR_MERCURY_ISA_VERSION
	.align		4
        /*0024*/ 	.byte	0x03, 0x5f
        /*0026*/ 	.short	0x0101


	//----- nvinfo : EIATTR_COOP_GROUP_MASK_REGIDS
	.align		4
        /*0028*/ 	.byte	0x04, 0x29
        /*002a*/ 	.short	(.L_4749 - .L_4748)


	//   ....[0]....
.L_4748:
        /*002c*/ 	.word	0xffffffff


	//   ....[1]....
        /*0030*/ 	.word	0xffffffff


	//   ....[2]....
        /*0034*/ 	.word	0xffffffff


	//   ....[3]....
        /*0038*/ 	.word	0xffffffff


	//   ....[4]....
        /*003c*/ 	.word	0xffffffff


	//   ....[5]....
        /*0040*/ 	.word	0xffffffff


	//   ....[6]....
        /*0044*/ 	.word	0xffffffff


	//   ....[7]....
        /*0048*/ 	.word	0xffffffff


	//   ....[8]....
        /*004c*/ 	.word	0xffffffff


	//   ....[9]....
        /*0050*/ 	.word	0xffffffff


	//----- nvinfo : EIATTR_COOP_GROUP_INSTR_OFFSETS
	.align		4
.L_4749:
        /*0054*/ 	.byte	0x04, 0x28
        /*0056*/ 	.short	(.L_4751 - .L_4750)


	//   ....[0]....
.L_4750:
        /*0058*/ 	.word	0x00001270


	//   ....[1]....
        /*005c*/ 	.word	0x00001280


	//   ....[2]....
        /*0060*/ 	.word	0x000012b0


	//   ....[3]....
        /*0064*/ 	.word	0x000012c0


	//   ....[4]....
        /*0068*/ 	.word	0x000012f0


	//   ....[5]....
        /*006c*/ 	.word	0x00001300


	//   ....[6]....
        /*0070*/ 	.word	0x00001330


	//   ....[7]....
        /*0074*/ 	.word	0x00001340


	//   ....[8]....
        /*0078*/ 	.word	0x00001370


	//   ....[9]....
        /*007c*/ 	.word	0x00001380


	//----- nvinfo : EIATTR_VRC_CTA_INIT_COUNT
	.align		4
.L_4751:
        /*0080*/ 	.byte	0x02, 0x4a
	.zero		1
	.zero		1


	//----- nvinfo : EIATTR_EXIT_INSTR_OFFSETS
	.align		4
        /*0084*/ 	.byte	0x04, 0x1c
        /*0086*/ 	.short	(.L_4753 - .L_4752)


	//   ....[0]....
.L_4752:
        /*0088*/ 	.word	0x00000060


	//   ....[1]....
        /*008c*/ 	.word	0x000013e0


	//   ....[2]....
        /*0090*/ 	.word	0x000014b0


	//----- nvinfo : EIATTR_MAX_THREADS
	.align		4
.L_4753:
        /*0094*/ 	.byte	0x04, 0x05
        /*0096*/ 	.short	(.L_4755 - .L_4754)
.L_4754:
        /*0098*/ 	.word	0x00000400
        /*009c*/ 	.word	0x00000001
        /*00a0*/ 	.word	0x00000001


	//----- nvinfo : EIATTR_CRS_STACK_SIZE
	.align		4
.L_4755:
        /*00a4*/ 	.byte	0x04, 0x1e
        /*00a6*/ 	.short	(.L_4757 - .L_4756)
.L_4756:
        /*00a8*/ 	.word	0x00000000


	//----- nvinfo : EIATTR_CBANK_PARAM_SIZE
	.align		4
.L_4757:
        /*00ac*/ 	.byte	0x03, 0x19
        /*00ae*/ 	.short	0x0088


	//----- nvinfo : EIATTR_PARAM_CBANK
	.align		4
        /*00b0*/ 	.byte	0x04, 0x0a
        /*00b2*/ 	.short	(.L_4759 - .L_4758)
	.align		4
.L_4758:
        /*00b4*/ 	.word	index@(.nv.constant0._ZN10layer_norm22ln_bwd_finalize_kernelINS_22Kernel_traits_finalizeILj5120E6__halffS2_fjLj1024ELj4ENS_18Kernel_traits_baseILj5120ES2_fS2_fjLj1024EEEEEEEvNS_9BwdParamsE)
        /*00b8*/ 	.short	0x0380
        /*00ba*/ 	.short	0x0088


	//----- nvinfo : EIATTR_SW_WAR
	.align		4
.L_4759:
        /*00bc*/ 	.byte	0x04, 0x36
        /*00be*/ 	.short	(.L_4761 - .L_4760)
.L_4760:
        /*00c0*/ 	.word	0x00000008
.L_4761:


//--------------------- .nv.info._ZN10layer_norm13ln_bwd_kernelINS_13Kernel_traitsI6__halffS2_fjLj5120ELj1ELj1ELj4ELj16ENS_18Kernel_traits_baseILj5120ES2_fS2_fjLj128EEEEEEEvNS_9BwdParamsE --------------------------
	.section	.nv.info._ZN10layer_norm13ln_bwd_kernelINS_13Kernel_traitsI6__halffS2_fjLj5120ELj1ELj1ELj4ELj16ENS_18Kernel_traits_baseILj5120ES2_fS2_fjLj128EEEEEEEvNS_9BwdParamsE,"",@"SHT_CUDA_INFO"
	.sectionflags	@""
	.align	4


	//----- nvinfo : EIATTR_CUDA_API_VERSION
	.align		4
        /*0000*/ 	.byte	0x04, 0x37
        /*0002*/ 	.short	(.L_4763 - .L_4762)
.L_4762:
        /*0004*/ 	.word	0x00000082


	//----- nvinfo : EIATTR_KPARAM_INFO
	.align		4
.L_4763:
        /*0008*/ 	.byte	0x04, 0x17
        /*000a*/ 	.short	(.L_4765 - .L_4764)
.L_4764:
        /*000c*/ 	.word	0x00000000
        /*0010*/ 	.short	0x0000
        /*0012*/ 	.short	0x0000
        /*0014*/ 	.byte	0x00, 0xf0, 0x21, 0x02


	//----- nvinfo : EIATTR_SPARSE_MMA_MASK
	.align		4
.L_4765:
        /*0018*/ 	.byte	0x03, 0x50
        /*001a*/ 	.short	0x0000


	//----- nvinfo : EIATTR_MAXREG_COUNT
	.align		4
        /*001c*/ 	.byte	0x03, 0x1b
        /*001e*/ 	.short	0x00ff


	//----- nvinfo : EIATTR_NUM_BARRIERS
	.align		4
        /*0020*/ 	.byte	0x02, 0x4c
        /*0022*/ 	.byte	0x01
	.zero		1


	//----- nvinfo : EIATTR_ANNOTATIONS
	.align		4
        /*0024*/ 	.byte	0x04, 0x55
        /*0026*/ 	.short	(.L_4767 - .L_4766)


	//   ....[0]....
.L_4766:
        /* <DEDUP_REMOVED lines=67> */


	//----- nvinfo : EIATTR_MERCURY_ISA_VERSION
	.align		4
.L_4767:
        /*0448*/ 	.byte	0x03, 0x5f
        /*044a*/ 	.short	0x0101


	//----- nvinfo : EIATTR_COOP_GROUP_MASK_REGIDS
	.align		4
        /*044c*/ 	.byte	0x04, 0x29
        /*044e*/ 	.short	(.L_4769 - .L_4768)


	//   ....[0]....
.L_4768:
        /*0450*/ 	.word	0xffffffff


	//   ....[1]....
        /*0454*/ 	.word	0xffffffff


	//   ....[2]....
        /*0458*/ 	.word	0xffffffff


	//   ....[3]....
        /*045c*/ 	.word	0xffffffff


	//   ....[4]....
        /*0460*/ 	.word	0xffffffff


	//   ....[5]....
        /*0464*/ 	.word	0xffffffff


	//   ....[6]....
        /*0468*/ 	.word	0xffffffff


	//   ....[7]....
        /*046c*/ 	.word	0xffffffff


	//   ....[8]....
        /*0470*/ 	.word	0xffffffff


	//   ....[9]....
        /*0474*/ 	.word	0xffffffff


	//----- nvinfo : EIATTR_COOP_GROUP_INSTR_OFFSETS
	.align		4
.L_4769:
        /*0478*/ 	.byte	0x04, 0x28
        /*047a*/ 	.short	(.L_4771 - .L_4770)


	//   ....[0]....
.L_4770:
        /*047c*/ 	.word	0x00004880


	//   ....[1]....
        /*0480*/ 	.word	0x000048c0


	//   ....[2]....
        /*0484*/ 	.word	0x00004d80


	//   ....[3]....
        /*0488*/ 	.word	0x00004d90


	//   ....[4]....
        /*048c*/ 	.word	0x00004dc0


	//   ....[5]....
        /*0490*/ 	.word	0x00004dd0


	//   ....[6]....
        /*0494*/ 	.word	0x00004e00


	//   ....[7]....
        /*0498*/ 	.word	0x00004e10


	//   ....[8]....
        /*049c*/ 	.word	0x00004e40


	//   ....[9]....
        /*04a0*/ 	.word	0x00004e50


	//----- nvinfo : EIATTR_VRC_CTA_INIT_COUNT
	.align		4
.L_4771:
        /*04a4*/ 	.byte	0x02, 0x4a
	.zero		1
	.zero		1


	//----- nvinfo : EIATTR_EXIT_INSTR_OFFSETS
	.align		4
        /*04a8*/ 	.byte	0x04, 0x1c
        /*04aa*/ 	.short	(.L_4773 - .L_4772)


	//   ....[0]....
.L_4772:
        /*04ac*/ 	.word	0x00006560


	//----- nvinfo : EIATTR_MAX_THREADS
	.align		4
.L_4773:
        /*04b0*/ 	.byte	0x04, 0x05
        /*04b2*/ 	.short	(.L_4775 - .L_4774)
.L_4774:
        /*04b4*/ 	.word	0x00000080
        /*04b8*/ 	.word	0x00000001
        /*04bc*/ 	.word	0x00000001


	//----- nvinfo : EIATTR_CRS_STACK_SIZE
	.align		4
.L_4775:
        /*04c0*/ 	.byte	0x04, 0x1e
        /*04c2*/ 	.short	(.L_4777 - .L_4776)
.L_4776:
        /*04c4*/ 	.word	0x00000000


	//----- nvinfo : EIATTR_CBANK_PARAM_SIZE
	.align		4
.L_4777:
        /*04c8*/ 	.byte	0x03, 0x19
        /*04ca*/ 	.short	0x0088


	//----- nvinfo : EIATTR_PARAM_CBANK
	.align		4
        /*04cc*/ 	.byte	0x04, 0x0a
        /*04ce*/ 	.short	(.L_4779 - .L_4778)
	.align		4
.L_4778:
        /*04d0*/ 	.word	index@(.nv.constant0._ZN10layer_norm13ln_bwd_kernelINS_13Kernel_traitsI6__halffS2_fjLj5120ELj1ELj1ELj4ELj16ENS_18Kernel_traits_baseILj5120ES2_fS2_fjLj128EEEEEEEvNS_9BwdParamsE)
        /*04d4*/ 	.short	0x0380
        /*04d6*/ 	.short	0x0088


	//----- nvinfo : EIATTR_SW_WAR
	.align		4
.L_4779:
        /*04d8*/ 	.byte	0x04, 0x36
        /*04da*/ 	.short	(.L_4781 - .L_4780)
.L_4780:
        /*04dc*/ 	.word	0x00000008
.L_4781:


//--------------------- .nv.info._ZN10layer_norm22ln_bwd_finalize_kernelINS_22Kernel_traits_finalizeILj5120E6__halfS2_S2_fjLj1024ELj4ENS_18Kernel_traits_baseILj5120ES2_S2_S2_fjLj1024EEEEEEEvNS_9BwdParamsE --------------------------
	.section	.nv.info._ZN10layer_norm22ln_bwd_finalize_kernelINS_22Kernel_traits_finalizeILj5120E6__halfS2_S2_fjLj1024ELj4ENS_18Kernel_traits_baseILj5120ES2_S2_S2_fjLj1024EEEEEEEvNS_9BwdParamsE,"",@"SHT_CUDA_INFO"
	.sectionflags	@""
	.align	4


	//----- nvinfo : EIATTR_CUDA_API_VERSION
	.align		4
        /*0000*/ 	.byte	0x04, 0x37
        /*0002*/ 	.short	(.L_4783 - .L_4782)
.L_4782:
        /*0004*/ 	.word	0x00000082


	//----- nvinfo : EIATTR_KPARAM_INFO
	.align		4
.L_4783:
        /*0008*/ 	.byte	0x04, 0x17
        /*000a*/ 	.short	(.L_4785 - .L_4784)
.L_4784:
        /*000c*/ 	.word	0x00000000
        /*0010*/ 	.short	0x0000
        /*0012*/ 	.short	0x0000
        /*0014*/ 	.byte	0x00, 0xf0, 0x21, 0x02


	//----- nvinfo : EIATTR_SPARSE_MMA_MASK
	.align		4
.L_4785:
        /*0018*/ 	.byte	0x03, 0x50
        /*001a*/ 	.short	0x0000


	//----- nvinfo : EIATTR_MAXREG_COUNT
	.align		4
        /*001c*/ 	.byte	0x03, 0x1b
        /*001e*/ 	.short	0x0040


	//----- nvinfo : EIATTR_NUM_BARRIERS
	.align		4
        /*0020*/ 	.byte	0x02, 0x4c
        /*0022*/ 	.byte	0x01
	.zero		1


	//----- nvinfo : EIATTR_MERCURY_ISA_VERSION
	.align		4
        /*0024*/ 	.byte	0x03, 0x5f
        /*0026*/ 	.short	0x0101


	//----- nvinfo : EIATTR_COOP_GROUP_MASK_REGIDS
	.align		4
        /*0028*/ 	.byte	0x04, 0x29
        /*002a*/ 	.short	(.L_4787 - .L_4786)


	//   ....[0]....
.L_4786:
        /*002c*/ 	.word	0xffffffff


	//   ....[1]....
        /*0030*/ 	.word	0xffffffff


	//   ....[2]....
        /*0034*/ 	.word	0xffffffff


	//   ....[3]....
        /*0038*/ 	.word	0xffffffff


	//   ....[4]....
        /*003c*/ 	.word	0xffffffff


	//   ....[5]....
        /*0040*/ 	.word	0xffffffff


	//   ....[6]....
        /*0044*/ 	.word	0xffffffff


	//   ....[7]....
        /*0048*/ 	.word	0xffffffff


	//   ....[8]....
        /*004c*/ 	.word	0xffffffff


	//   ....[9]....
        /*0050*/ 	.word	0xffffffff


	//----- nvinfo : EIATTR_COOP_GROUP_INSTR_OFFSETS
	.align		4
.L_4787:
        /*0054*/ 	.byte	0x04, 0x28
        /*0056*/ 	.short	(.L_4789 - .L_4788)


	//   ....[0]....
.L_4788:
        /*0058*/ 	.word	0x00001270


	//   ....[1]....
        /*005c*/ 	.word	0x00001280


	//   ....[2]....
        /*0060*/ 	.word	0x000012b0


	//   ....[3]....
        /*0064*/ 	.word	0x000012c0


	//   ....[4]....
        /*0068*/ 	.word	0x000012f0


	//   ....[5]....
        /*006c*/ 	.word	0x00001300


	//   ....[6]....
        /*0070*/ 	.word	0x00001330


	//   ....[7]....
        /*0074*/ 	.word	0x00001340


	//   ....[8]....
        /*0078*/ 	.word	0x00001370


	//   ....[9]....
        /*007c*/ 	.word	0x00001380


	//----- nvinfo : EIATTR_VRC_CTA_INIT_COUNT
	.align		4
.L_4789:
        /*0080*/ 	.byte	0x02, 0x4a
	.zero		1
	.zero		1


	//----- nvinfo : EIATTR_EXIT_INSTR_OFFSETS
	.align		4
        /*0084*/ 	.byte	0x04, 0x1c
        /*0086*/ 	.short	(.L_4791 - .L_4790)


	//   ....[0]....
.L_4790:
        /*0088*/ 	.word	0x00000060


	//   ....[1]....
        /*008c*/ 	.word	0x000013e0


	//   ....[2]....
        /*0090*/ 	.word	0x000014b0


	//----- nvinfo : EIATTR_MAX_THREADS
	.align		4
.L_4791:
        /*0094*/ 	.byte	0x04, 0x05
        /*0096*/ 	.short	(.L_4793 - .L_4792)
.L_4792:
        /*0098*/ 	.word	0x00000400
        /*009c*/ 	.word	0x00000001
        /*00a0*/ 	.word	0x00000001


	//----- nvinfo : EIATTR_CRS_STACK_SIZE
	.align		4
.L_4793:
        /*00a4*/ 	.byte	0x04, 0x1e
        /*00a6*/ 	.short	(.L_4795 - .L_4794)
.L_4794:
        /*00a8*/ 	.word	0x00000000


	//----- nvinfo : EIATTR_CBANK_PARAM_SIZE
	.align		4
.L_4795:
        /*00ac*/ 	.byte	0x03, 0x19
        /*00ae*/ 	.short	0x0088


	//----- nvinfo : EIATTR_PARAM_CBANK
	.align		4
        /*00b0*/ 	.byte	0x04, 0x0a
        /*00b2*/ 	.short	(.L_4797 - .L_4796)
	.align		4
.L_4796:
        /*00b4*/ 	.word	index@(.nv.constant0._ZN10layer_norm22ln_bwd_finalize_kernelINS_22Kernel_traits_finalizeILj5120E6__halfS2_S2_fjLj1024ELj4ENS_18Kernel_traits_baseILj5120ES2_S2_S2_fjLj1024EEEEEEEvNS_9BwdParamsE)
        /*00b8*/ 	.short	0x0380
        /*00ba*/ 	.short	0x0088


	//----- nvinfo : EIATTR_SW_WAR
	.align		4
.L_4797:
        /*00bc*/ 	.byte	0x04, 0x36
        /*00be*/ 	.short	(.L_4799 - .L_4798)
.L_4798:
        /*00c0*/ 	.word	0x00000008
.L_4799:


//--------------------- .nv.info._ZN10layer_norm13ln_bwd_kernelINS_13Kernel_traitsI6__halfS2_S2_fjLj5120ELj1ELj1ELj4ELj16ENS_18Kernel_traits_baseILj5120ES2_S2_S2_fjLj128EEEEEEEvNS_9BwdParamsE --------------------------
	.section	.nv.info._ZN10layer_norm13ln_bwd_kernelINS_13Kernel_traitsI6__halfS2_S2_fjLj5120ELj1ELj1ELj4ELj16ENS_18Kernel_traits_baseILj5120ES2_S2_S2_fjLj128EEEEEEEvNS_9BwdParamsE,"",@"SHT_CUDA_INFO"
	.sectionflags	@""
	.align	4


	//----- nvinfo : EIATTR_CUDA_API_VERSION
	.align		4
        /*0000*/ 	.byte	0x04, 0x37
        /*0002*/ 	.short	(.L_4801 - .L_4800)
.L_4800:
        /*0004*/ 	.word	0x00000082


	//----- nvinfo : EIATTR_KPARAM_INFO
	.align		4
.L_4801:
        /*0008*/ 	.byte	0x04, 0x17
        /*000a*/ 	.short	(.L_4803 - .L_4802)
.L_4802:
        /*000c*/ 	.word	0x00000000
        /*0010*/ 	.short	0x0000
        /*0012*/ 	.short	0x0000
        /*0014*/ 	.byte	0x00, 0xf0, 0x21, 0x02


	//----- nvinfo : EIATTR_SPARSE_MMA_MASK
	.align		4
.L_4803:
        /*0018*/ 	.byte	0x03, 0x50
        /*001a*/ 	.short	0x0000


	//----- nvinfo : EIATTR_MAXREG_COUNT
	.align		4
        /*001c*/ 	.byte	0x03, 0x1b
        /*001e*/ 	.short	0x00ff


	//----- nvinfo : EIATTR_NUM_BARRIERS
	.align		4
        /*0020*/ 	.byte	0x02, 0x4c
        /*0022*/ 	.byte	0x01
	.zero		1


	//----- nvinfo : EIATTR_ANNOTATIONS
	.align		4
        /*0024*/ 	.byte	0x04, 0x55
        /*0026*/ 	.short	(.L_4805 - .L_4804)


	//   ....[0]....
.L_4804:
        /* <DEDUP_REMOVED lines=52> */


	//----- nvinfo : EIATTR_MERCURY_ISA_VERSION
	.align		4
.L_4805:
        /*0358*/ 	.byte	0x03, 0x5f
        /*035a*/ 	.short	0x0101


	//----- nvinfo : EIATTR_COOP_GROUP_MASK_REGIDS
	.align		4
        /*035c*/ 	.byte	0x04, 0x29
        /*035e*/ 	.short	(.L_4807 - .L_4806)


	//   ....[0]....
.L_4806:
        /*0360*/ 	.word	0xffffffff


	//   ....[1]....
        /*0364*/ 	.word	0xffffffff


	//   ....[2]....
        /*0368*/ 	.word	0xffffffff


	//   ....[3]....
        /*036c*/ 	.word	0xffffffff


	//   ....[4]....
        /*0370*/ 	.word	0xffffffff


	//   ....[5]....
        /*0374*/ 	.word	0xffffffff


	//   ....[6]....
        /*0378*/ 	.word	0xffffffff


	//   ....[7]....
        /*037c*/ 	.word	0xffffffff


	//   ....[8]....
        /*0380*/ 	.word	0xffffffff


	//   ....[9]....
        /*0384*/ 	.word	0xffffffff


	//----- nvinfo : EIATTR_COOP_GROUP_INSTR_OFFSETS
	.align		4
.L_4807:
        /*0388*/ 	.byte	0x04, 0x28
        /*038a*/ 	.short	(.L_4809 - .L_4808)


	//   ....[0]....
.L_4808:
        /*038c*/ 	.word	0x00003ee0


	//   ....[1]....
        /*0390*/ 	.word	0x00003f00


	//   ....[2]....
        /*0394*/ 	.word	0x00003f90


	//   ....[3]....
        /*0398*/ 	.word	0x00003fa0


	//   ....[4]....
        /*039c*/ 	.word	0x000040f0


	//   ....[5]....
        /*03a0*/ 	.word	0x00004100


	//   ....[6]....
        /*03a4*/ 	.word	0x00004560


	//   ....[7]....
        /*03a8*/ 	.word	0x00004570


	//   ....[8]....
        /*03ac*/ 	.word	0x000046f0


	//   ....[9]....
        /*03b0*/ 	.word	0x00004700


	//----- nvinfo : EIATTR_VRC_CTA_INIT_COUNT
	.align		4
.L_4809:
        /*03b4*/ 	.byte	0x02, 0x4a
	.zero		1
	.zero		1


	//----- nvinfo : EIATTR_EXIT_INSTR_OFFSETS
	.align		4
        /*03b8*/ 	.byte	0x04, 0x1c
        /*03ba*/ 	.short	(.L_4811 - .L_4810)


	//   ....[0]....
.L_4810:
        /*03bc*/ 	.word	0x00005cb0


	//----- nvinfo : EIATTR_MAX_THREADS
	.align		4
.L_4811:
        /*03c0*/ 	.byte	0x04, 0x05
        /*03c2*/ 	.short	(.L_4813 - .L_4812)
.L_4812:
        /*03c4*/ 	.word	0x00000080
        /*03c8*/ 	.word	0x00000001
        /*03cc*/ 	.word	0x00000001


	//----- nvinfo : EIATTR_CRS_STACK_SIZE
	.align		4
.L_4813:
        /*03d0*/ 	.byte	0x04, 0x1e
        /*03d2*/ 	.short	(.L_4815 - .L_4814)
.L_4814:
        /*03d4*/ 	.word	0x00000000


	//----- nvinfo : EIATTR_CBANK_PARAM_SIZE
	.align		4
.L_4815:
        /*03d8*/ 	.byte	0x03, 0x19
        /*03da*/ 	.short	0x0088


	//----- nvinfo : EIATTR_PARAM_CBANK
	.align		4
        /*03dc*/ 	.byte	0x04, 0x0a
        /*03de*/ 	.short	(.L_4817 - .L_4816)
	.align		4
.L_4816:
        /*03e0*/ 	.word	index@(.nv.constant0._ZN10layer_norm13ln_bwd_kernelINS_13Kernel_traitsI6__halfS2_S2_fjLj5120ELj1ELj1ELj4ELj16ENS_18Kernel_traits_baseILj5120ES2_S2_S2_fjLj128EEEEEEEvNS_9BwdParamsE)
        /*03e4*/ 	.short	0x0380
        /*03e6*/ 	.short	0x0088


	//----- nvinfo : EIATTR_SW_WAR
	.align		4
.L_4817:
        /*03e8*/ 	.byte	0x04, 0x36
        /*03ea*/ 	.short	(.L_4819 - .L_4818)
.L_4818:
        /*03ec*/ 	.word	0x00000008
.L_4819:


//--------------------- .nv.info._ZN10layer_norm22ln_bwd_finalize_kernelINS_22Kernel_traits_finalizeILj5120EffffjLj1024ELj4ENS_18Kernel_traits_baseILj5120EffffjLj1024EEEEEEEvNS_9BwdParamsE --------------------------
	.section	.nv.info._ZN10layer_norm22ln_bwd_finalize_kernelINS_22Kernel_traits_finalizeILj5120EffffjLj1024ELj4ENS_18Kernel_traits_baseILj5120EffffjLj1024EEEEEEEvNS_9BwdParamsE,"",@"SHT_CUDA_INFO"
	.sectionflags	@""
	.align	4


	//----- nvinfo : EIATTR_CUDA_API_VERSION
	.align		4
        /*0000*/ 	.byte	0x04, 0x37
        /*0002*/ 	.short	(.L_4821 - .L_4820)
.L_4820:
        /*0004*/ 	.word	0x00000082


	//----- nvinfo : EIATTR_KPARAM_INFO
	.align		4
.L_4821:
        /*0008*/ 	.byte	0x04, 0x17
        /*000a*/ 	.short	(.L_4823 - .L_4822)
.L_4822:
        /*000c*/ 	.word	0x00000000
        /*0010*/ 	.short	0x0000
        /*0012*/ 	.short	0x0000
        /*0014*/ 	.byte	0x00, 0xf0, 0x21, 0x02


	//----- nvinfo : EIATTR_SPARSE_MMA_MASK
	.align		4
.L_4823:
        /*0018*/ 	.byte	0x03, 0x50
        /*001a*/ 	.short	0x0000


	//----- nvinfo : EIATTR_MAXREG_COUNT
	.align		4
        /*001c*/ 	.byte	0x03, 0x1b
        /*001e*/ 	.short	0x0040


	//----- nvinfo : EIATTR_NUM_BARRIERS
	.align		4
        /*0020*/ 	.byte	0x02, 0x4c
        /*0022*/ 	.byte	0x01
	.zero		1


	//----- nvinfo : EIATTR_MERCURY_ISA_VERSION
	.align		4
        /*0024*/ 	.byte	0x03, 0x5f
        /*0026*/ 	.short	0x0101


	//----- nvinfo : EIATTR_COOP_GROUP_MASK_REGIDS
	.align		4
        /*0028*/ 	.byte	0x04, 0x29
        /*002a*/ 	.short	(.L_4825 - .L_4824)


	//   ....[0]....
.L_4824:
        /*002c*/ 	.word	0xffffffff


	//   ....[1]....
        /*0030*/ 	.word	0xffffffff


	//   ....[2]....
        /*0034*/ 	.word	0xffffffff


	//   ....[3]....
        /*0038*/ 	.word	0xffffffff


	//   ....[4]....
        /*003c*/ 	.word	0xffffffff


	//   ....[5]....
        /*0040*/ 	.word	0xffffffff


	//   ....[6]....
        /*0044*/ 	.word	0xffffffff


	//   ....[7]....
        /*0048*/ 	.word	0xffffffff


	//   ....[8]....
        /*004c*/ 	.word	0xffffffff


	//   ....[9]....
        /*0050*/ 	.word	0xffffffff


	//----- nvinfo : EIATTR_COOP_GROUP_INSTR_OFFSETS
	.align		4
.L_4825:
        /*0054*/ 	.byte	0x04, 0x28
        /*0056*/ 	.short	(.L_4827 - .L_4826)


	//   ....[0]....
.L_4826:
        /*0058*/ 	.word	0x00001270


	//   ....[1]....
        /*005c*/ 	.word	0x00001280


	//   ....[2]....
        /*0060*/ 	.word	0x000012b0


	//   ....[3]....
        /*0064*/ 	.word	0x000012c0


	//   ....[4]....
        /*0068*/ 	.word	0x000012f0


	//   ....[5]....
        /*006c*/ 	.word	0x00001300


	//   ....[6]....
        /*0070*/ 	.word	0x00001330


	//   ....[7]....
        /*0074*/ 	.word	0x00001340


	//   ....[8]....
        /*0078*/ 	.word	0x00001370


	//   ....[9]....
        /*007c*/ 	.word	0x00001380


	//----- nvinfo : EIATTR_VRC_CTA_INIT_COUNT
	.align		4
.L_4827:
        /*0080*/ 	.byte	0x02, 0x4a
	.zero		1
	.zero		1


	//----- nvinfo : EIATTR_EXIT_INSTR_OFFSETS
	.align		4
        /*0084*/ 	.byte	0x04, 0x1c
        /*0086*/ 	.short	(.L_4829 - .L_4828)


	//   ....[0]....
.L_4828:
        /*0088*/ 	.word	0x00000060


	//   ....[1]....
        /*008c*/ 	.word	0x000013e0


	//   ....[2]....
        /*0090*/ 	.word	0x00001490


	//----- nvinfo : EIATTR_MAX_THREADS
	.align		4
.L_4829:
        /*0094*/ 	.byte	0x04, 0x05
        /*0096*/ 	.short	(.L_4831 - .L_4830)
.L_4830:
        /*0098*/ 	.word	0x00000400
        /*009c*/ 	.word	0x00000001
        /*00a0*/ 	.word	0x00000001


	//----- nvinfo : EIATTR_CRS_STACK_SIZE
	.align		4
.L_4831:
        /*00a4*/ 	.byte	0x04, 0x1e
        /*00a6*/ 	.short	(.L_4833 - .L_4832)
.L_4832:
        /*00a8*/ 	.word	0x00000000


	//----- nvinfo : EIATTR_CBANK_PARAM_SIZE
	.align		4
.L_4833:
        /*00ac*/ 	.byte	0x03, 0x19
        /*00ae*/ 	.short	0x0088


	//----- nvinfo : EIATTR_PARAM_CBANK
	.align		4
        /*00b0*/ 	.byte	0x04, 0x0a
        /*00b2*/ 	.short	(.L_4835 - .L_4834)
	.align		4
.L_4834:
        /*00b4*/ 	.word	index@(.nv.constant0._ZN10layer_norm22ln_bwd_finalize_kernelINS_22Kernel_traits_finalizeILj5120EffffjLj1024ELj4ENS_18Kernel_traits_baseILj5120EffffjLj1024EEEEEEEvNS_9BwdParamsE)
        /*00b8*/ 	.short	0x0380
        /*00ba*/ 	.short	0x0088


	//----- nvinfo : EIATTR_SW_WAR
	.align		4
.L_4835:
        /*00bc*/ 	.byte	0x04, 0x36
        /*00be*/ 	.short	(.L_4837 - .L_4836)
.L_4836:
        /*00c0*/ 	.word	0x00000008
.L_4837:


//--------------------- .nv.info._ZN10layer_norm13ln_bwd_kernelINS_13Kernel_traitsIffffjLj5120ELj1ELj1ELj4ELj16ENS_18Kernel_traits_baseILj5120EffffjLj128EEEEEEEvNS_9BwdParamsE --------------------------
	.section	.nv.info._ZN10layer_norm13ln_bwd_kernelINS_13Kernel_traitsIffffjLj5120ELj1ELj1ELj4ELj16ENS_18Kernel_traits_baseILj5120EffffjLj128EEEEEEEvNS_9BwdParamsE,"",@"SHT_CUDA_INFO"
	.sectionflags	@""
	.align	4


	//----- nvinfo : EIATTR_CUDA_API_VERSION
	.align		4
        /*0000*/ 	.byte	0x04, 0x37
        /*0002*/ 	.short	(.L_4839 - .L_4838)
.L_4838:
        /*0004*/ 	.word	0x00000082


	//----- nvinfo : EIATTR_KPARAM_INFO
	.align		4
.L_4839:
        /*0008*/ 	.byte	0x04, 0x17
        /*000a*/ 	.short	(.L_4841 - .L_4840)
.L_4840:
        /*000c*/ 	.word	0x00000000
        /*0010*/ 	.short	0x0000
        /*0012*/ 	.short	0x0000
        /*0014*/ 	.byte	0x00, 0xf0, 0x21, 0x02


	//----- nvinfo : EIATTR_SPARSE_MMA_MASK
	.align		4
.L_4841:
        /*0018*/ 	.byte	0x03, 0x50
        /*001a*/ 	.short	0x0000


	//----- nvinfo : EIATTR_MAXREG_COUNT
	.align		4
        /*001c*/ 	.byte	0x03, 0x1b
        /*001e*/ 	.short	0x00ff


	//----- nvinfo : EIATTR_NUM_BARRIERS
	.align		4
        /*0020*/ 	.byte	0x02, 0x4c
        /*0022*/ 	.byte	0x01
	.zero		1


	//----- nvinfo : EIATTR_ANNOTATIONS
	.align		4
        /*0024*/ 	.byte	0x04, 0x55
        /*0026*/ 	.short	(.L_4843 - .L_4842)


	//   ....[0]....
.L_4842:
        /* <DEDUP_REMOVED lines=81> */


	//----- nvinfo : EIATTR_MERCURY_ISA_VERSION
	.align		4
.L_4843:
        /*0528*/ 	.byte	0x03, 0x5f
        /*052a*/ 	.short	0x0101


	//----- nvinfo : EIATTR_COOP_GROUP_MASK_REGIDS
	.align		4
        /*052c*/ 	.byte	0x04, 0x29
        /*052e*/ 	.short	(.L_4845 - .L_4844)


	//   ....[0]....
.L_4844:
        /*0530*/ 	.word	0xffffffff


	//   ....[1]....
        /*0534*/ 	.word	0xffffffff


	//   ....[2]....
        /*0538*/ 	.word	0xffffffff


	//   ....[3]....
        /*053c*/ 	.word	0xffffffff


	//   ....[4]....
        /*0540*/ 	.word	0xffffffff


	//   ....[5]....
        /*0544*/ 	.word	0xffffffff


	//   ....[6]....
        /*0548*/ 	.word	0xffffffff


	//   ....[7]....
        /*054c*/ 	.word	0xffffffff


	//   ....[8]....
        /*0550*/ 	.word	0xffffffff


	//   ....[9]....
        /*0554*/ 	.word	0xffffffff


	//----- nvinfo : EIATTR_COOP_GROUP_INSTR_OFFSETS
	.align		4
.L_4845:
        /*0558*/ 	.byte	0x04, 0x28
        /*055a*/ 	.short	(.L_4847 - .L_4846)


	//   ....[0]....
.L_4846:
        /*055c*/ 	.word	0x00002d30


	//   ....[1]....
        /*0560*/ 	.word	0x00002d50


	//   ....[2]....
        /*0564*/ 	.word	0x00002db0


	//   ....[3]....
        /*0568*/ 	.word	0x00002e00


	//   ....[4]....
        /*056c*/ 	.word	0x00002e20


	//   ....[5]....
        /*0570*/ 	.word	0x00002e30


	//   ....[6]....
        /*0574*/ 	.word	0x00002ef0


	//   ....[7]....
        /*0578*/ 	.word	0x00002f20


	//   ....[8]....
        /*057c*/ 	.word	0x00002f50


	//   ....[9]....
        /*0580*/ 	.word	0x00002fa0


	//----- nvinfo : EIATTR_VRC_CTA_INIT_COUNT
	.align		4
.L_4847:
        /*0584*/ 	.byte	0x02, 0x4a
	.zero		1
	.zero		1


	//----- nvinfo : EIATTR_EXIT_INSTR_OFFSETS
	.align		4
        /*0588*/ 	.byte	0x04, 0x1c
        /*058a*/ 	.short	(.L_4849 - .L_4848)


	//   ....[0]....
.L_4848:
        /*058c*/ 	.word	0x00004b80


	//----- nvinfo : EIATTR_MAX_THREADS
	.align		4
.L_4849:
        /*0590*/ 	.byte	0x04, 0x05
        /*0592*/ 	.short	(.L_4851 - .L_4850)
.L_4850:
        /*0594*/ 	.word	0x00000080
        /*0598*/ 	.word	0x00000001
        /*059c*/ 	.word	0x00000001


	//----- nvinfo : EIATTR_CBANK_PARAM_SIZE
	.align		4
.L_4851:
        /*05a0*/ 	.byte	0x03, 0x19
        /*05a2*/ 	.short	0x0088


	//----- nvinfo : EIATTR_PARAM_CBANK
	.align		4
        /*05a4*/ 	.byte	0x04, 0x0a
        /*05a6*/ 	.short	(.L_4853 - .L_4852)
	.align		4
.L_4852:
        /*05a8*/ 	.word	index@(.nv.constant0._ZN10layer_norm13ln_bwd_kernelINS_13Kernel_traitsIffffjLj5120ELj1ELj1ELj4ELj16ENS_18Kernel_traits_baseILj5120EffffjLj128EEEEEEEvNS_9BwdParamsE)
        /*05ac*/ 	.short	0x0380
        /*05ae*/ 	.short	0x0088


	//----- nvinfo : EIATTR_SW_WAR
	.align		4
.L_4853:
        /*05b0*/ 	.byte	0x04, 0x36
        /*05b2*/ 	.short	(.L_4855 - .L_4854)
.L_4854:
        /*05b4*/ 	.word	0x00000008
.L_4855:


//--------------------- .nv.info._ZN10layer_norm22ln_bwd_finalize_kernelINS_22Kernel_traits_finalizeILj4096E13__nv_bfloat16fS2_fjLj1024ELj4ENS_18Kernel_traits_baseILj4096ES2_fS2_fjLj1024EEEEEEEvNS_9BwdParamsE --------------------------
	.section	.nv.info._ZN10layer_norm22ln_bwd_finalize_kernelINS_22Kernel_traits_finalizeILj4096E13__nv_bfloat16fS2_fjLj1024ELj4ENS_18Kernel_traits_baseILj4096ES2_fS2_fjLj1024EEEEEEEvNS_9BwdParamsE,"",@"SHT_CUDA_INFO"
	.sectionflags	@""
	.align	4


	//----- nvinfo : EIATTR_CUDA_API_VERSION
	.align		4
        /*0000*/ 	.byte	0x04, 0x37
        /*0002*/ 	.short	(.L_4857 - .L_4856)
.L_4856:
        /*0004*/ 	.word	0x00000082


	//----- nvinfo : EIATTR_KPARAM_INFO
	.align		4
.L_4857:
        /*0008*/ 	.byte	0x04, 0x17
        /*000a*/ 	.short	(.L_4859 - .L_4858)
.L_4858:
        /*000c*/ 	.word	0x00000000
        /*0010*/ 	.short	0x0000
        /*0012*/ 	.short	0x0000
        /*0014*/ 	.byte	0x00, 0xf0, 0x21, 0x02


	//----- nvinfo : EIATTR_SPARSE_MMA_MASK
	.align		4
.L_4859:
        /*0018*/ 	.byte	0x03, 0x50
        /*001a*/ 	.short	0x0000


	//----- nvinfo : EIATTR_MAXREG_COUNT
	.align		4
        /*001c*/ 	.byte	0x03, 0x1b
        /*001e*/ 	.short	0x0040


	//----- nvinfo : EIATTR_NUM_BARRIERS
	.align		4
        /*0020*/ 	.byte	0x02, 0x4c
        /*0022*/ 	.byte	0x01
	.zero		1


	//----- nvinfo : EIATTR_MERCURY_ISA_VERSION
	.align		4
        /*0024*/ 	.byte	0x03, 0x5f
        /*0026*/ 	.short	0x0101


	//----- nvinfo : EIATTR_COOP_GROUP_MASK_REGIDS
	.align		4
        /*0028*/ 	.byte	0x04, 0x29
        /*002a*/ 	.short	(.L_4861 - .L_4860)


	//   ....[0]....
.L_4860:
        /*002c*/ 	.word	0xffffffff


	//   ....[1]....
        /*0030*/ 	.word	0xffffffff


	//   ....[2]....
        /*0034*/ 	.word	0xffffffff


	//   ....[3]....
        /*0038*/ 	.word	0xffffffff


	//   ....[4]....
        /*003c*/ 	.word	0xffffffff


	//   ....[5]....
        /*0040*/ 	.word	0xffffffff


	//   ....[6]....
        /*0044*/ 	.word	0xffffffff


	//   ....[7]....
        /*0048*/ 	.word	0xffffffff


	//   ....[8]....
        /*004c*/ 	.word	0xffffffff


	//   ....[9]....
        /*0050*/ 	.word	0xffffffff


	//----- nvinfo : EIATTR_COOP_GROUP_INSTR_OFFSETS
	.align		4
.L_4861:
        /*0054*/ 	.byte	0x04, 0x28
        /*0056*/ 	.short	(.L_4863 - .L_4862)


	//   ....[0]....
.L_4862:
        /*0058*/ 	.word	0x00001270


	//   ....[1]....
        /*005c*/ 	.word	0x00001280


	//   ....[2]....
        /*0060*/ 	.word	0x000012b0


	//   ....[3]....
        /*0064*/ 	.word	0x000012c0


	//   ....[4]....
        /*0068*/ 	.word	0x000012f0


	//   ....[5]....
        /*006c*/ 	.word	0x00001300


	//   ....[6]....
        /*0070*/ 	.word	0x00001330


	//   ....[7]....
        /*0074*/ 	.word	0x00001340


	//   ....[8]....
        /*0078*/ 	.word	0x00001370


	//   ....[9]....
        /*007c*/ 	.word	0x00001380


	//----- nvinfo : EIATTR_VRC_CTA_INIT_COUNT
	.align		4
.L_4863:
        /*0080*/ 	.byte	0x02, 0x4a
	.zero		1
	.zero		1


	//----- nvinfo : EIATTR_EXIT_INSTR_OFFSETS
	.align		4
        /*0084*/ 	.byte	0x04, 0x1c
        /*0086*/ 	.short	(.L_4865 - .L_4864)


	//   ....[0]....
.L_4864:
        /*0088*/ 	.word	0x00000060


	//   ....[1]....
        /*008c*/ 	.word	0x000013e0


	//   ....[2]....
        /*0090*/ 	.word	0x000014b0


	//----- nvinfo : EIATTR_MAX_THREADS
	.align		4
.L_4865:
        /*0094*/ 	.byte	0x04, 0x05
        /*0096*/ 	.short	(.L_4867 - .L_4866)
.L_4866:
        /*0098*/ 	.word	0x00000400
        /*009c*/ 	.word	0x00000001
        /*00a0*/ 	.word	0x00000001


	//----- nvinfo : EIATTR_CRS_STACK_SIZE
	.align		4
.L_4867:
        /*00a4*/ 	.byte	0x04, 0x1e
        /*00a6*/ 	.short	(.L_4869 - .L_4868)
.L_4868:
        /*00a8*/ 	.word	0x00000000


	//----- nvinfo : EIATTR_CBANK_PARAM_SIZE
	.align		4
.L_4869:
        /*00ac*/ 	.byte	0x03, 0x19
        /*00ae*/ 	.short	0x0088


	//----- nvinfo : EIATTR_PARAM_CBANK
	.align		4
        /*00b0*/ 	.byte	0x04, 0x0a
        /*00b2*/ 	.short	(.L_4871 - .L_4870)
	.align		4
.L_4870:
        /*00b4*/ 	.word	index@(.nv.constant0._ZN10layer_norm22ln_bwd_finalize_kernelINS_22Kernel_traits_finalizeILj4096E13__nv_bfloat16fS2_fjLj1024ELj4ENS_18Kernel_traits_baseILj4096ES2_fS2_fjLj1024EEEEEEEvNS_9BwdParamsE)
        /*00b8*/ 	.short	0x0380
        /*00ba*/ 	.short	0x0088


	//----- nvinfo : EIATTR_SW_WAR
	.align		4
.L_4871:
        /*00bc*/ 	.byte	0x04, 0x36
        /*00be*/ 	.short	(.L_4873 - .L_4872)
.L_4872:
        /*00c0*/ 	.word	0x00000008
.L_4873:


//--------------------- .nv.info._ZN10layer_norm13ln_bwd_kernelINS_13Kernel_traitsI13__nv_bfloat16fS2_fjLj4096ELj1ELj1ELj4ELj16ENS_18Kernel_traits_baseILj4096ES2_fS2_fjLj128EEEEEEEvNS_9BwdParamsE --------------------------
	.section	.nv.info._ZN10layer_norm13ln_bwd_kernelINS_13Kernel_traitsI13__nv_bfloat16fS2_fjLj4096ELj1ELj1ELj4ELj16ENS_18Kernel_traits_baseILj4096ES2_fS2_fjLj128EEEEEEEvNS_9BwdParamsE,"",@"SHT_CUDA_INFO"
	.sectionflags	@""
	.align	4


	//----- nvinfo : EIATTR_CUDA_API_VERSION
	.align		4
        /*0000*/ 	.byte	0x04, 0x37
        /*0002*/ 	.short	(.L_4875 - .L_4874)
.L_4874:
        /*0004*/ 	.word	0x00000082


	//----- nvinfo : EIATTR_KPARAM_INFO
	.align		4
.L_4875:
        /*0008*/ 	.byte	0x04, 0x17
        /*000a*/ 	.short	(.L_4877 - .L_4876)
.L_4876:
        /*000c*/ 	.word	0x00000000
        /*0010*/ 	.short	0x0000
        /*0012*/ 	.short	0x0000
        /*0014*/ 	.byte	0x00, 0xf0, 0x21, 0x02


	//----- nvinfo : EIATTR_SPARSE_MMA_MASK
	.align		4
.L_4877:
        /*0018*/ 	.byte	0x03, 0x50
        /*001a*/ 	.short	0x0000


	//----- nvinfo : EIATTR_MAXREG_COUNT
	.align		4
        /*001c*/ 	.byte	0x03, 0x1b
        /*001e*/ 	.short	0x00ff


	//----- nvinfo : EIATTR_NUM_BARRIERS
	.align		4
        /*0020*/ 	.byte	0x02, 0x4c
        /*0022*/ 	.byte	0x01
	.zero		1


	//----- nvinfo : EIATTR_MERCURY_ISA_VERSION
	.align		4
        /*0024*/ 	.byte	0x03, 0x5f
        /*0026*/ 	.short	0x0101


	//----- nvinfo : EIATTR_COOP_GROUP_MASK_REGIDS
	.align		4
        /*0028*/ 	.byte	0x04, 0x29
        /*002a*/ 	.short	(.L_4879 - .L_4878)


	//   ....[0]....
.L_4878:
        /*002c*/ 	.word	0xffffffff


	//   ....[1]....
        /*0030*/ 	.word	0xffffffff


	//   ....[2]....
        /*0034*/ 	.word	0xffffffff


	//   ....[3]....
        /*0038*/ 	.word	0xffffffff


	//   ....[4]....
        /*003c*/ 	.word	0xffffffff


	//   ....[5]....
        /*0040*/ 	.word	0xffffffff


	//   ....[6]....
        /*0044*/ 	.word	0xffffffff


	//   ....[7]....
        /*0048*/ 	.word	0xffffffff


	//   ....[8]....
        /*004c*/ 	.word	0xffffffff


	//   ....[9]....
        /*0050*/ 	.word	0xffffffff


	//----- nvinfo : EIATTR_COOP_GROUP_INSTR_OFFSETS
	.align		4
.L_4879:
        /*0054*/ 	.byte	0x04, 0x28
        /*0056*/ 	.short	(.L_4881 - .L_4880)


	//   ....[0]....
.L_4880:
        /*0058*/ 	.word	0x000035c0


	//   ....[1]....
        /*005c*/ 	.word	0x00003760


	//   ....[2]....
        /*0060*/ 	.word	0x000037a0


	//   ....[3]....
        /*0064*/ 	.word	0x00003940


	//   ....[4]....
        /*0068*/ 	.word	0x00003a80


	//   ....[5]....
        /*006c*/ 	.word	0x00003aa0


	//   ....[6]....
        /*0070*/ 	.word	0x00003ac0


	//   ....[7]....
        /*0074*/ 	.word	0x00003ad0


	//   ....[8]....
        /*0078*/ 	.word	0x00003b00


	//   ....[9]....
        /*007c*/ 	.word	0x00003b10


	//----- nvinfo : EIATTR_VRC_CTA_INIT_COUNT
	.align		4
.L_4881:
        /*0080*/ 	.byte	0x02, 0x4a
	.zero		1
	.zero		1


	//----- nvinfo : EIATTR_EXIT_INSTR_OFFSETS
	.align		4
        /*0084*/ 	.byte	0x04, 0x1c
        /*0086*/ 	.short	(.L_4883 - .L_4882)


	//   ....[0]....
.L_4882:
        /*0088*/ 	.word	0x000048e0


	//----- nvinfo : EIATTR_MAX_THREADS
	.align		4
.L_4883:
        /*008c*/ 	.byte	0x04, 0x05
        /*008e*/ 	.short	(.L_4885 - .L_4884)
.L_4884:
        /*0090*/ 	.word	0x00000080
        /*0094*/ 	.word	0x00000001
        /*0098*/ 	.word	0x00000001


	//----- nvinfo : EIATTR_CBANK_PARAM_SIZE
	.align		4
.L_4885:
        /*009c*/ 	.byte	0x03, 0x19
        /*009e*/ 	.short	0x0088


	//----- nvinfo : EIATTR_PARAM_CBANK
	.align		4
        /*00a0*/ 	.byte	0x04, 0x0a
        /*00a2*/ 	.short	(.L_4887 - .L_4886)
	.align		4
.L_4886:
        /*00a4*/ 	.word	index@(.nv.constant0._ZN10layer_norm13ln_bwd_kernelINS_13Kernel_traitsI13__nv_bfloat16fS2_fjLj4096ELj1ELj1ELj4ELj16ENS_18Kernel_traits_baseILj4096ES2_fS2_fjLj128EEEEEEEvNS_9BwdParamsE)
        /*00a8*/ 	.short	0x0380
        /*00aa*/ 	.short	0x0088


	//----- nvinfo : EIATTR_SW_WAR
	.align		4
.L_4887:
        /*00ac*/ 	.byte	0x04, 0x36
        /*00ae*/ 	.short	(.L_4889 - .L_4888)
.L_4888:
        /*00b0*/ 	.word	0x00000008
.L_4889:


//--------------------- .nv.info._ZN10layer_norm22ln_bwd_finalize_kernelINS_22Kernel_traits_finalizeILj4096E13__nv_bfloat16S2_S2_fjLj1024ELj4ENS_18Kernel_traits_baseILj4096ES2_S2_S2_fjLj1024EEEEEEEvNS_9BwdParamsE --------------------------
	.section	.nv.info._ZN10layer_norm22ln_bwd_finalize_kernelINS_22Kernel_traits_finalizeILj4096E13__nv_bfloat16S2_S2_fjLj1024ELj4ENS_18Kernel_traits_baseILj4096ES2_S2_S2_fjLj1024EEEEEEEvNS_9BwdParamsE,"",@"SHT_CUDA_INFO"
	.sectionflags	@""
	.align	4


	//----- nvinfo : EIATTR_CUDA_API_VERSION
	.align		4
        /*0000*/ 	.byte	0x04, 0x37
        /*0002*/ 	.short	(.L_4891 - .L_4890)
.L_4890:
        /*0004*/ 	.word	0x00000082


	//----- nvinfo : EIATTR_KPARAM_INFO
	.align		4
.L_4891:
        /*0008*/ 	.byte	0x04, 0x17
        /*000a*/ 	.short	(.L_4893 - .L_4892)
.L_4892:
        /*000c*/ 	.word	0x00000000
        /*0010*/ 	.short	0x0000
        /*0012*/ 	.short	0x0000
        /*0014*/ 	.byte	0x00, 0xf0, 0x21, 0x02


	//----- nvinfo : EIATTR_SPARSE_MMA_MASK
	.align		4
.L_4893:
        /*0018*/ 	.byte	0x03, 0x50
        /*001a*/ 	.short	0x0000


	//----- nvinfo : EIATTR_MAXREG_COUNT
	.align		4
        /*001c*/ 	.byte	0x03, 0x1b
        /*001e*/ 	.short	0x0040


	//----- nvinfo : EIATTR_NUM_BARRIERS
	.align		4
        /*0020*/ 	.byte	0x02, 0x4c
        /*0022*/ 	.byte	0x01
	.zero		1


	//----- nvinfo : EIATTR_MERCURY_ISA_VERSION
	.align		4
        /*0024*/ 	.byte	0x03, 0x5f
        /*0026*/ 	.short	0x0101


	//----- nvinfo : EIATTR_COOP_GROUP_MASK_REGIDS
	.align		4
        /*0028*/ 	.byte	0x04, 0x29
        /*002a*/ 	.short	(.L_4895 - .L_4894)


	//   ....[0]....
.L_4894:
        /*002c*/ 	.word	0xffffffff


	//   ....[1]....
        /*0030*/ 	.word	0xffffffff


	//   ....[2]....
        /*0034*/ 	.word	0xffffffff


	//   ....[3]....
        /*0038*/ 	.word	0xffffffff


	//   ....[4]....
        /*003c*/ 	.word	0xffffffff


	//   ....[5]....
        /*0040*/ 	.word	0xffffffff


	//   ....[6]....
        /*0044*/ 	.word	0xffffffff


	//   ....[7]....
        /*0048*/ 	.word	0xffffffff


	//   ....[8]....
        /*004c*/ 	.word	0xffffffff


	//   ....[9]....
        /*0050*/ 	.word	0xffffffff


	//----- nvinfo : EIATTR_COOP_GROUP_INSTR_OFFSETS
	.align		4
.L_4895:
        /*0054*/ 	.byte	0x04, 0x28
        /*0056*/ 	.short	(.L_4897 - .L_4896)


	//   ....[0]....
.L_4896:
        /*0058*/ 	.word	0x00001270


	//   ....[1]....
        /*005c*/ 	.word	0x00001280


	//   ....[2]....
        /*0060*/ 	.word	0x000012b0


	//   ....[3]....
        /*0064*/ 	.word	0x000012c0


	//   ....[4]....
        /*0068*/ 	.word	0x000012f0


	//   ....[5]....
        /*006c*/ 	.word	0x00001300


	//   ....[6]....
        /*0070*/ 	.word	0x00001330


	//   ....[7]....
        /*0074*/ 	.word	0x00001340


	//   ....[8]....
        /*0078*/ 	.word	0x00001370


	//   ....[9]....
        /*007c*/ 	.word	0x00001380


	//----- nvinfo : EIATTR_VRC_CTA_INIT_COUNT
	.align		4
.L_4897:
        /*0080*/ 	.byte	0x02, 0x4a
	.zero		1
	.zero		1


	//----- nvinfo : EIATTR_EXIT_INSTR_OFFSETS
	.align		4
        /*0084*/ 	.byte	0x04, 0x1c
        /*0086*/ 	.short	(.L_4899 - .L_4898)


	//   ....[0]....
.L_4898:
        /*0088*/ 	.word	0x00000060


	//   ....[1]....
        /*008c*/ 	.word	0x000013e0


	//   ....[2]....
        /*0090*/ 	.word	0x000014b0


	//----- nvinfo : EIATTR_MAX_THREADS
	.align		4
.L_4899:
        /*0094*/ 	.byte	0x04, 0x05
        /*0096*/ 	.short	(.L_4901 - .L_4900)
.L_4900:
        /*0098*/ 	.word	0x00000400
        /*009c*/ 	.word	0x00000001
        /*00a0*/ 	.word	0x00000001


	//----- nvinfo : EIATTR_CRS_STACK_SIZE
	.align		4
.L_4901:
        /*00a4*/ 	.byte	0x04, 0x1e
        /*00a6*/ 	.short	(.L_4903 - .L_4902)
.L_4902:
        /*00a8*/ 	.word	0x00000000


	//----- nvinfo : EIATTR_CBANK_PARAM_SIZE
	.align		4
.L_4903:
        /*00ac*/ 	.byte	0x03, 0x19
        /*00ae*/ 	.short	0x0088


	//----- nvinfo : EIATTR_PARAM_CBANK
	.align		4
        /*00b0*/ 	.byte	0x04, 0x0a
        /*00b2*/ 	.short	(.L_4905 - .L_4904)
	.align		4
.L_4904:
        /*00b4*/ 	.word	index@(.nv.constant0._ZN10layer_norm22ln_bwd_finalize_kernelINS_22Kernel_traits_finalizeILj4096E13__nv_bfloat16S2_S2_fjLj1024ELj4ENS_18Kernel_traits_baseILj4096ES2_S2_S2_fjLj1024EEEEEEEvNS_9BwdParamsE)
        /*00b8*/ 	.short	0x0380
        /*00ba*/ 	.short	0x0088


	//----- nvinfo : EIATTR_SW_WAR
	.align		4
.L_4905:
        /*00bc*/ 	.byte	0x04, 0x36
        /*00be*/ 	.short	(.L_4907 - .L_4906)
.L_4906:
        /*00c0*/ 	.word	0x00000008
.L_4907:


//--------------------- .nv.info._ZN10layer_norm13ln_bwd_kernelINS_13Kernel_traitsI13__nv_bfloat16S2_S2_fjLj4096ELj1ELj1ELj4ELj16ENS_18Kernel_traits_baseILj4096ES2_S2_S2_fjLj128EEEEEEEvNS_9BwdParamsE --------------------------
	.section	.nv.info._ZN10layer_norm13ln_bwd_kernelINS_13Kernel_traitsI13__nv_bfloat16S2_S2_fjLj4096ELj1ELj1ELj4ELj16ENS_18Kernel_traits_baseILj4096ES2_S2_S2_fjLj128EEEEEEEvNS_9BwdParamsE,"",@"SHT_CUDA_INFO"
	.sectionflags	@""
	.align	4


	//----- nvinfo : EIATTR_CUDA_API_VERSION
	.align		4
        /*0000*/ 	.byte	0x04, 0x37
        /*0002*/ 	.short	(.L_4909 - .L_4908)
.L_4908:
        /*0004*/ 	.word	0x00000082


	//----- nvinfo : EIATTR_KPARAM_INFO
	.align		4
.L_4909:
        /*0008*/ 	.byte	0x04, 0x17
        /*000a*/ 	.short	(.L_4911 - .L_4910)
.L_4910:
        /*000c*/ 	.word	0x00000000
        /*0010*/ 	.short	0x0000
        /*0012*/ 	.short	0x0000
        /*0014*/ 	.byte	0x00, 0xf0, 0x21, 0x02


	//----- nvinfo : EIATTR_SPARSE_MMA_MASK
	.align		4
.L_4911:
        /*0018*/ 	.byte	0x03, 0x50
        /*001a*/ 	.short	0x0000


	//----- nvinfo : EIATTR_MAXREG_COUNT
	.align		4
        /*001c*/ 	.byte	0x03, 0x1b
        /*001e*/ 	.short	0x00ff


	//----- nvinfo : EIATTR_NUM_BARRIERS
	.align		4
        /*0020*/ 	.byte	0x02, 0x4c
        /*0022*/ 	.byte	0x01
	.zero		1


	//----- nvinfo : EIATTR_MERCURY_ISA_VERSION
	.align		4
        /*0024*/ 	.byte	0x03, 0x5f
        /*0026*/ 	.short	0x0101


	//----- nvinfo : EIATTR_COOP_GROUP_MASK_REGIDS
	.align		4
        /*0028*/ 	.byte	0x04, 0x29
        /*002a*/ 	.short	(.L_4913 - .L_4912)


	//   ....[0]....
.L_4912:
        /*002c*/ 	.word	0xffffffff


	//   ....[1]....
        /*0030*/ 	.word	0xffffffff


	//   ....[2]....
        /*0034*/ 	.word	0xffffffff


	//   ....[3]....
        /*0038*/ 	.word	0xffffffff


	//   ....[4]....
        /*003c*/ 	.word	0xffffffff


	//   ....[5]....
        /*0040*/ 	.word	0xffffffff


	//   ....[6]....
        /*0044*/ 	.word	0xffffffff


	//   ....[7]....
        /*0048*/ 	.word	0xffffffff


	//   ....[8]....
        /*004c*/ 	.word	0xffffffff


	//   ....[9]....
        /*0050*/ 	.word	0xffffffff


	//----- nvinfo : EIATTR_COOP_GROUP_INSTR_OFFSETS
	.align		4
.L_4913:
        /*0054*/ 	.byte	0x04, 0x28
        /*0056*/ 	.short	(.L_4915 - .L_4914)


	//   ....[0]....
.L_4914:
        /*0058*/ 	.word	0x00003490


	//   ....[1]....
        /*005c*/ 	.word	0x00003630


	//   ....[2]....
        /*0060*/ 	.word	0x00003670


	//   ....[3]....
        /*0064*/ 	.word	0x00003810


	//   ....[4]....
        /*0068*/ 	.word	0x00003850


	//   ....[5]....
        /*006c*/ 	.word	0x00003960


	//   ....[6]....
        /*0070*/ 	.word	0x00003970


	//   ....[7]....
        /*0074*/ 	.word	0x000039a0


	//   ....[8]....
        /*0078*/ 	.word	0x000039b0


	//   ....[9]....
        /*007c*/ 	.word	0x000039e0


	//----- nvinfo : EIATTR_VRC_CTA_INIT_COUNT
	.align		4
.L_4915:
        /*0080*/ 	.byte	0x02, 0x4a
	.zero		1
	.zero		1


	//----- nvinfo : EIATTR_EXIT_INSTR_OFFSETS
	.align		4
        /*0084*/ 	.byte	0x04, 0x1c
        /*0086*/ 	.short	(.L_4917 - .L_4916)


	//   ....[0]....
.L_4916:
        /*0088*/ 	.word	0x00004610


	//----- nvinfo : EIATTR_MAX_THREADS
	.align		4
.L_4917:
        /*008c*/ 	.byte	0x04, 0x05
        /*008e*/ 	.short	(.L_4919 - .L_4918)
.L_4918:
        /*0090*/ 	.word	0x00000080
        /*0094*/ 	.word	0x00000001
        /*0098*/ 	.word	0x00000001


	//----- nvinfo : EIATTR_CRS_STACK_SIZE
	.align		4
.L_4919:
        /*009c*/ 	.byte	0x04, 0x1e
        /*009e*/ 	.short	(.L_4921 - .L_4920)
.L_4920:
        /*00a0*/ 	.word	0x00000000


	//----- nvinfo : EIATTR_CBANK_PARAM_SIZE
	.align		4
.L_4921:
        /*00a4*/ 	.byte	0x03, 0x19
        /*00a6*/ 	.short	0x0088


	//----- nvinfo : EIATTR_PARAM_CBANK
	.align		4
        /*00a8*/ 	.byte	0x04, 0x0a
        /*00aa*/ 	.short	(.L_4923 - .L_4922)
	.align		4
.L_4922:
        /*00ac*/ 	.word	index@(.nv.constant0._ZN10layer_norm13ln_bwd_kernelINS_13Kernel_traitsI13__nv_bfloat16S2_S2_fjLj4096ELj1ELj1ELj4ELj16ENS_18Kernel_traits_baseILj4096ES2_S2_S2_fjLj128EEEEEEEvNS_9BwdParamsE)
        /*00b0*/ 	.short	0x0380
        /*00b2*/ 	.short	0x0088


	//----- nvinfo : EIATTR_SW_WAR
	.align		4
.L_4923:
        /*00b4*/ 	.byte	0x04, 0x36
        /*00b6*/ 	.short	(.L_4925 - .L_4924)
.L_4924:
        /*00b8*/ 	.word	0x00000008
.L_4925:


//--------------------- .nv.info._ZN10layer_norm22ln_bwd_finalize_kernelINS_22Kernel_traits_finalizeILj4096E6__halffS2_fjLj1024ELj4ENS_18Kernel_traits_baseILj4096ES2_fS2_fjLj1024EEEEEEEvNS_9BwdParamsE --------------------------
	.section	.nv.info._ZN10layer_norm22ln_bwd_finalize_kernelINS_22Kernel_traits_finalizeILj4096E6__halffS2_fjLj1024ELj4ENS_18Kernel_traits_baseILj4096ES2_fS2_fjLj1024EEEEEEEvNS_9BwdParamsE,"",@"SHT_CUDA_INFO"
	.sectionflags	@""
	.align	4


	//----- nvinfo : EIATTR_CUDA_API_VERSION
	.align		4
        /*0000*/ 	.byte	0x04, 0x37
        /*0002*/ 	.short	(.L_4927 - .L_4926)
.L_4926:
        /*0004*/ 	.word	0x00000082


	//----- nvinfo : EIATTR_KPARAM_INFO
	.align		4
.L_4927:
        /*0008*/ 	.byte	0x04, 0x17
        /*000a*/ 	.short	(.L_4929 - .L_4928)
.L_4928:
        /*000c*/ 	.word	0x00000000
        /*0010*/ 	.short	0x0000
        /*0012*/ 	.short	0x0000
        /*0014*/ 	.byte	0x00, 0xf0, 0x21, 0x02


	//----- nvinfo : EIATTR_SPARSE_MMA_MASK
	.align		4
.L_4929:
        /*0018*/ 	.byte	0x03, 0x50
        /*001a*/ 	.short	0x0000


	//----- nvinfo : EIATTR_MAXREG_COUNT
	.align		4
        /*001c*/ 	.byte	0x03, 0x1b
        /*001e*/ 	.short	0x0040


	//----- nvinfo : EIATTR_NUM_BARRIERS
	.align		4
        /*0020*/ 	.byte	0x02, 0x4c
        /*0022*/ 	.byte	0x01
	.zero		1


	//----- nvinfo : EIATTR_MERCURY_ISA_VERSION
	.align		4
        /*0024*/ 	.byte	0x03, 0x5f
        /*0026*/ 	.short	0x0101


	//----- nvinfo : EIATTR_COOP_GROUP_MASK_REGIDS
	.align		4
        /*0028*/ 	.byte	0x04, 0x29
        /*002a*/ 	.short	(.L_4931 - .L_4930)


	//   ....[0]....
.L_4930:
        /*002c*/ 	.word	0xffffffff


	//   ....[1]....
        /*0030*/ 	.word	0xffffffff


	//   ....[2]....
        /*0034*/ 	.word	0xffffffff


	//   ....[3]....
        /*0038*/ 	.word	0xffffffff


	//   ....[4]....
        /*003c*/ 	.word	0xffffffff


	//   ....[5]....
        /*0040*/ 	.word	0xffffffff


	//   ....[6]....
        /*0044*/ 	.word	0xffffffff


	//   ....[7]....
        /*0048*/ 	.word	0xffffffff


	//   ....[8]....
        /*004c*/ 	.word	0xffffffff


	//   ....[9]....
        /*0050*/ 	.word	0xffffffff


	//----- nvinfo : EIATTR_COOP_GROUP_INSTR_OFFSETS
	.align		4
.L_4931:
        /*0054*/ 	.byte	0x04, 0x28
        /*0056*/ 	.short	(.L_4933 - .L_4932)


	//   ....[0]....
.L_4932:
        /*0058*/ 	.word	0x00001270


	//   ....[1]....
        /*005c*/ 	.word	0x00001280


	//   ....[2]....
        /*0060*/ 	.word	0x000012b0


	//   ....[3]....
        /*0064*/ 	.word	0x000012c0


	//   ....[4]....
        /*0068*/ 	.word	0x000012f0


	//   ....[5]....
        /*006c*/ 	.word	0x00001300


	//   ....[6]....
        /*0070*/ 	.word	0x00001330


	//   ....[7]....
        /*0074*/ 	.word	0x00001340


	//   ....[8]....
        /*0078*/ 	.word	0x00001370


	//   ....[9]....
        /*007c*/ 	.word	0x00001380


	//----- nvinfo : EIATTR_VRC_CTA_INIT_COUNT
	.align		4
.L_4933:
        /*0080*/ 	.byte	0x02, 0x4a
	.zero		1
	.zero		1


	//----- nvinfo : EIATTR_EXIT_INSTR_OFFSETS
	.align		4
        /*0084*/ 	.byte	0x04, 0x1c
        /*0086*/ 	.short	(.L_4935 - .L_4934)


	//   ....[0]....
.L_4934:
        /*0088*/ 	.word	0x00000060


	//   ....[1]....
        /*008c*/ 	.word	0x000013e0


	//   ....[2]....
        /*0090*/ 	.word	0x000014b0


	//----- nvinfo : EIATTR_MAX_THREADS
	.align		4
.L_4935:
        /*0094*/ 	.byte	0x04, 0x05
        /*0096*/ 	.short	(.L_4937 - .L_4936)
.L_4936:
        /*0098*/ 	.word	0x00000400
        /*009c*/ 	.word	0x00000001
        /*00a0*/ 	.word	0x00000001


	//----- nvinfo : EIATTR_CRS_STACK_SIZE
	.align		4
.L_4937:
        /*00a4*/ 	.byte	0x04, 0x1e
        /*00a6*/ 	.short	(.L_4939 - .L_4938)
.L_4938:
        /*00a8*/ 	.word	0x00000000


	//----- nvinfo : EIATTR_CBANK_PARAM_SIZE
	.align		4
.L_4939:
        /*00ac*/ 	.byte	0x03, 0x19
        /*00ae*/ 	.short	0x0088


	//----- nvinfo : EIATTR_PARAM_CBANK
	.align		4
        /*00b0*/ 	.byte	0x04, 0x0a
        /*00b2*/ 	.short	(.L_4941 - .L_4940)
	.align		4
.L_4940:
        /*00b4*/ 	.word	index@(.nv.constant0._ZN10layer_norm22ln_bwd_finalize_kernelINS_22Kernel_traits_finalizeILj4096E6__halffS2_fjLj1024ELj4ENS_18Kernel_traits_baseILj4096ES2_fS2_fjLj1024EEEEEEEvNS_9BwdParamsE)
        /*00b8*/ 	.short	0x0380
        /*00ba*/ 	.short	0x0088


	//----- nvinfo : EIATTR_SW_WAR
	.align		4
.L_4941:
        /*00bc*/ 	.byte	0x04, 0x36
        /*00be*/ 	.short	(.L_4943 - .L_4942)
.L_4942:
        /*00c0*/ 	.word	0x00000008
.L_4943:


//--------------------- .nv.info._ZN10layer_norm13ln_bwd_kernelINS_13Kernel_traitsI6__halffS2_fjLj4096ELj1ELj1ELj4ELj16ENS_18Kernel_traits_baseILj4096ES2_fS2_fjLj128EEEEEEEvNS_9BwdParamsE --------------------------
	.section	.nv.info._ZN10layer_norm13ln_bwd_kernelINS_13Kernel_traitsI6__halffS2_fjLj4096ELj1ELj1ELj4ELj16ENS_18Kernel_traits_baseILj4096ES2_fS2_fjLj128EEEEEEEvNS_9BwdParamsE,"",@"SHT_CUDA_INFO"
	.sectionflags	@""
	.align	4


	//----- nvinfo : EIATTR_CUDA_API_VERSION
	.align		4
        /*0000*/ 	.byte	0x04, 0x37
        /*0002*/ 	.short	(.L_4945 - .L_4944)
.L_4944:
        /*0004*/ 	.word	0x00000082


	//----- nvinfo : EIATTR_KPARAM_INFO
	.align		4
.L_4945:
        /*0008*/ 	.byte	0x04, 0x17
        /*000a*/ 	.short	(.L_4947 - .L_4946)
.L_4946:
        /*000c*/ 	.word	0x00000000
        /*0010*/ 	.short	0x0000
        /*0012*/ 	.short	0x0000
        /*0014*/ 	.byte	0x00, 0xf0, 0x21, 0x02


	//----- nvinfo : EIATTR_SPARSE_MMA_MASK
	.align		4
.L_4947:
        /*0018*/ 	.byte	0x03, 0x50
        /*001a*/ 	.short	0x0000


	//----- nvinfo : EIATTR_MAXREG_COUNT
	.align		4
        /*001c*/ 	.byte	0x03, 0x1b
        /*001e*/ 	.short	0x00ff


	//----- nvinfo : EIATTR_NUM_BARRIERS
	.align		4
        /*0020*/ 	.byte	0x02, 0x4c
        /*0022*/ 	.byte	0x01
	.zero		1


	//----- nvinfo : EIATTR_MERCURY_ISA_VERSION
	.align		4
        /*0024*/ 	.byte	0x03, 0x5f
        /*0026*/ 	.short	0x0101


	//----- nvinfo : EIATTR_COOP_GROUP_MASK_REGIDS
	.align		4
        /*0028*/ 	.byte	0x04, 0x29
        /*002a*/ 	.short	(.L_4949 - .L_4948)


	//   ....[0]....
.L_4948:
        /*002c*/ 	.word	0xffffffff


	//   ....[1]....
        /*0030*/ 	.word	0xffffffff


	//   ....[2]....
        /*0034*/ 	.word	0xffffffff


	//   ....[3]....
        /*0038*/ 	.word	0xffffffff


	//   ....[4]....
        /*003c*/ 	.word	0xffffffff


	//   ....[5]....
        /*0040*/ 	.word	0xffffffff


	//   ....[6]....
        /*0044*/ 	.word	0xffffffff


	//   ....[7]....
        /*0048*/ 	.word	0xffffffff


	//   ....[8]....
        /*004c*/ 	.word	0xffffffff


	//   ....[9]....
        /*0050*/ 	.word	0xffffffff


	//----- nvinfo : EIATTR_COOP_GROUP_INSTR_OFFSETS
	.align		4
.L_4949:
        /*0054*/ 	.byte	0x04, 0x28
        /*0056*/ 	.short	(.L_4951 - .L_4950)


	//   ....[0]....
.L_4950:
        /*0058*/ 	.word	0x00003620


	//   ....[1]....
        /*005c*/ 	.word	0x00003660


	//   ....[2]....
        /*0060*/ 	.word	0x000037f0


	//   ....[3]....
        /*0064*/ 	.word	0x00003830


	//   ....[4]....
        /*0068*/ 	.word	0x000039c0


	//   ....[5]....
        /*006c*/ 	.word	0x00003a00


	//   ....[6]....
        /*0070*/ 	.word	0x00003b40


	//   ....[7]....
        /*0074*/ 	.word	0x00003b70


	//   ....[8]....
        /*0078*/ 	.word	0x00003bb0


	//   ....[9]....
        /*007c*/ 	.word	0x00003bd0


	//----- nvinfo : EIATTR_VRC_CTA_INIT_COUNT
	.align		4
.L_4951:
        /*0080*/ 	.byte	0x02, 0x4a
	.zero		1
	.zero		1


	//----- nvinfo : EIATTR_EXIT_INSTR_OFFSETS
	.align		4
        /*0084*/ 	.byte	0x04, 0x1c
        /*0086*/ 	.short	(.L_4953 - .L_4952)


	//   ....[0]....
.L_4952:
        /*0088*/ 	.word	0x00004990


	//----- nvinfo : EIATTR_MAX_THREADS
	.align		4
.L_4953:
        /*008c*/ 	.byte	0x04, 0x05
        /*008e*/ 	.short	(.L_4955 - .L_4954)
.L_4954:
        /*0090*/ 	.word	0x00000080
        /*0094*/ 	.word	0x00000001
        /*0098*/ 	.word	0x00000001


	//----- nvinfo : EIATTR_CBANK_PARAM_SIZE
	.align		4
.L_4955:
        /*009c*/ 	.byte	0x03, 0x19
        /*009e*/ 	.short	0x0088


	//----- nvinfo : EIATTR_PARAM_CBANK
	.align		4
        /*00a0*/ 	.byte	0x04, 0x0a
        /*00a2*/ 	.short	(.L_4957 - .L_4956)
	.align		4
.L_4956:
        /*00a4*/ 	.word	index@(.nv.constant0._ZN10layer_norm13ln_bwd_kernelINS_13Kernel_traitsI6__halffS2_fjLj4096ELj1ELj1ELj4ELj16ENS_18Kernel_traits_baseILj4096ES2_fS2_fjLj128EEEEEEEvNS_9BwdParamsE)
        /*00a8*/ 	.short	0x0380
        /*00aa*/ 	.short	0x0088


	//----- nvinfo : EIATTR_SW_WAR
	.align		4
.L_4957:
        /*00ac*/ 	.byte	0x04, 0x36
        /*00ae*/ 	.short	(.L_4959 - .L_4958)
.L_4958:
        /*00b0*/ 	.word	0x00000008
.L_4959:


//--------------------- .nv.info._ZN10layer_norm22ln_bwd_finalize_kernelINS_22Kernel_traits_finalizeILj4096E6__halfS2_S2_fjLj1024ELj4ENS_18Kernel_traits_baseILj4096ES2_S2_S2_fjLj1024EEEEEEEvNS_9BwdParamsE --------------------------
	.section	.nv.info._ZN10layer_norm22ln_bwd_finalize_kernelINS_22Kernel_traits_finalizeILj4096E6__halfS2_S2_fjLj1024ELj4ENS_18Kernel_traits_baseILj4096ES2_S2_S2_fjLj1024EEEEEEEvNS_9BwdParamsE,"",@"SHT_CUDA_INFO"
	.sectionflags	@""
	.align	4


	//----- nvinfo : EIATTR_CUDA_API_VERSION
	.align		4
        /*0000*/ 	.byte	0x04, 0x37
        /*0002*/ 	.short	(.L_4961 - .L_4960)
.L_4960:
        /*0004*/ 	.word	0x00000082


	//----- nvinfo : EIATTR_KPARAM_INFO
	.align		4
.L_4961:
        /*0008*/ 	.byte	0x04, 0x17
        /*000a*/ 	.short	(.L_4963 - .L_4962)
.L_4962:
        /*000c*/ 	.word	0x00000000
        /*0010*/ 	.short	0x0000
        /*0012*/ 	.short	0x0000
        /*0014*/ 	.byte	0x00, 0xf0, 0x21, 0x02


	//----- nvinfo : EIATTR_SPARSE_MMA_MASK
	.align		4
.L_4963:
        /*0018*/ 	.byte	0x03, 0x50
        /*001a*/ 	.short	0x0000


	//----- nvinfo : EIATTR_MAXREG_COUNT
	.align		4
        /*001c*/ 	.byte	0x03, 0x1b
        /*001e*/ 	.short	0x0040


	//----- nvinfo : EIATTR_NUM_BARRIERS
	.align		4
        /*0020*/ 	.byte	0x02, 0x4c
        /*0022*/ 	.byte	0x01
	.zero		1


	//----- nvinfo : EIATTR_MERCURY_ISA_VERSION
	.align		4
        /*0024*/ 	.byte	0x03, 0x5f
        /*0026*/ 	.short	0x0101


	//----- nvinfo : EIATTR_COOP_GROUP_MASK_REGIDS
	.align		4
        /*0028*/ 	.byte	0x04, 0x29
        /*002a*/ 	.short	(.L_4965 - .L_4964)


	//   ....[0]....
.L_4964:
        /*002c*/ 	.word	0xffffffff


	//   ....[1]....
        /*0030*/ 	.word	0xffffffff


	//   ....[2]....
        /*0034*/ 	.word	0xffffffff


	//   ....[3]....
        /*0038*/ 	.word	0xffffffff


	//   ....[4]....
        /*003c*/ 	.word	0xffffffff


	//   ....[5]....
        /*0040*/ 	.word	0xffffffff


	//   ....[6]....
        /*0044*/ 	.word	0xffffffff


	//   ....[7]....
        /*0048*/ 	.word	0xffffffff


	//   ....[8]....
        /*004c*/ 	.word	0xffffffff


	//   ....[9]....
        /*0050*/ 	.word	0xffffffff


	//----- nvinfo : EIATTR_COOP_GROUP_INSTR_OFFSETS
	.align		4
.L_4965:
        /*0054*/ 	.byte	0x04, 0x28
        /*0056*/ 	.short	(.L_4967 - .L_4966)


	//   ....[0]....
.L_4966:
        /*0058*/ 	.word	0x00001270


	//   ....[1]....
        /*005c*/ 	.word	0x00001280


	//   ....[2]....
        /*0060*/ 	.word	0x000012b0


	//   ....[3]....
        /*0064*/ 	.word	0x000012c0


	//   ....[4]....
        /*0068*/ 	.word	0x000012f0


	//   ....[5]....
        /*006c*/ 	.word	0x00001300


	//   ....[6]....
        /*0070*/ 	.word	0x00001330


	//   ....[7]....
        /*0074*/ 	.word	0x00001340


	//   ....[8]....
        /*0078*/ 	.word	0x00001370


	//   ....[9]....
        /*007c*/ 	.word	0x00001380


	//----- nvinfo : EIATTR_VRC_CTA_INIT_COUNT
	.align		4
.L_4967:
        /*0080*/ 	.byte	0x02, 0x4a
	.zero		1
	.zero		1


	//----- nvinfo : EIATTR_EXIT_INSTR_OFFSETS
	.align		4
        /*0084*/ 	.byte	0x04, 0x1c
        /*0086*/ 	.short	(.L_4969 - .L_4968)


	//   ....[0]....
.L_4968:
        /*0088*/ 	.word	0x00000060


	//   ....[1]....
        /*008c*/ 	.word	0x000013e0


	//   ....[2]....
        /*0090*/ 	.word	0x000014b0


	//----- nvinfo : EIATTR_MAX_THREADS
	.align		4
.L_4969:
        /*0094*/ 	.byte	0x04, 0x05
        /*0096*/ 	.short	(.L_4971 - .L_4970)
.L_4970:
        /*0098*/ 	.word	0x00000400
        /*009c*/ 	.word	0x00000001
        /*00a0*/ 	.word	0x00000001


	//----- nvinfo : EIATTR_CRS_STACK_SIZE
	.align		4
.L_4971:
        /*00a4*/ 	.byte	0x04, 0x1e
        /*00a6*/ 	.short	(.L_4973 - .L_4972)
.L_4972:
        /*00a8*/ 	.word	0x00000000


	//----- nvinfo : EIATTR_CBANK_PARAM_SIZE
	.align		4
.L_4973:
        /*00ac*/ 	.byte	0x03, 0x19
        /*00ae*/ 	.short	0x0088


	//----- nvinfo : EIATTR_PARAM_CBANK
	.align		4
        /*00b0*/ 	.byte	0x04, 0x0a
        /*00b2*/ 	.short	(.L_4975 - .L_4974)
	.align		4
.L_4974:
        /*00b4*/ 	.word	index@(.nv.constant0._ZN10layer_norm22ln_bwd_finalize_kernelINS_22Kernel_traits_finalizeILj4096E6__halfS2_S2_fjLj1024ELj4ENS_18Kernel_traits_baseILj4096ES2_S2_S2_fjLj1024EEEEEEEvNS_9BwdParamsE)
        /*00b8*/ 	.short	0x0380
        /*00ba*/ 	.short	0x0088


	//----- nvinfo : EIATTR_SW_WAR
	.align		4
.L_4975:
        /*00bc*/ 	.byte	0x04, 0x36
        /*00be*/ 	.short	(.L_4977 - .L_4976)
.L_4976:
        /*00c0*/ 	.word	0x00000008
.L_4977:


//--------------------- .nv.info._ZN10layer_norm13ln_bwd_kernelINS_13Kernel_traitsI6__halfS2_S2_fjLj4096ELj1ELj1ELj4ELj16ENS_18Kernel_traits_baseILj4096ES2_S2_S2_fjLj128EEEEEEEvNS_9BwdParamsE --------------------------
	.section	.nv.info._ZN10layer_norm13ln_bwd_kernelINS_13Kernel_traitsI6__halfS2_S2_fjLj4096ELj1ELj1ELj4ELj16ENS_18Kernel_traits_baseILj4096ES2_S2_S2_fjLj128EEEEEEEvNS_9BwdParamsE,"",@"SHT_CUDA_INFO"
	.sectionflags	@""
	.align	4


	//----- nvinfo : EIATTR_CUDA_API_VERSION
	.align		4
        /*0000*/ 	.byte	0x04, 0x37
        /*0002*/ 	.short	(.L_4979 - .L_4978)
.L_4978:
        /*0004*/ 	.word	0x00000082


	//----- nvinfo : EIATTR_KPARAM_INFO
	.align		4
.L_4979:
        /*0008*/ 	.byte	0x04, 0x17
        /*000a*/ 	.short	(.L_4981 - .L_4980)
.L_4980:
        /*000c*/ 	.word	0x00000000
        /*0010*/ 	.short	0x0000
        /*0012*/ 	.short	0x0000
        /*0014*/ 	.byte	0x00, 0xf0, 0x21, 0x02


	//----- nvinfo : EIATTR_SPARSE_MMA_MASK
	.align		4
.L_4981:
        /*0018*/ 	.byte	0x03, 0x50
        /*001a*/ 	.short	0x0000


	//----- nvinfo : EIATTR_MAXREG_COUNT
	.align		4
        /*001c*/ 	.byte	0x03, 0x1b
        /*001e*/ 	.short	0x00ff


	//----- nvinfo : EIATTR_NUM_BARRIERS
	.align		4
        /*0020*/ 	.byte	0x02, 0x4c
        /*0022*/ 	.byte	0x01
	.zero		1


	//----- nvinfo : EIATTR_MERCURY_ISA_VERSION
	.align		4
        /*0024*/ 	.byte	0x03, 0x5f
        /*0026*/ 	.short	0x0101


	//----- nvinfo : EIATTR_COOP_GROUP_MASK_REGIDS
	.align		4
        /*0028*/ 	.byte	0x04, 0x29
        /*002a*/ 	.short	(.L_4983 - .L_4982)


	//   ....[0]....
.L_4982:
        /*002c*/ 	.word	0xffffffff


	//   ....[1]....
        /*0030*/ 	.word	0xffffffff


	//   ....[2]....
        /*0034*/ 	.word	0xffffffff


	//   ....[3]....
        /*0038*/ 	.word	0xffffffff


	//   ....[4]....
        /*003c*/ 	.word	0xffffffff


	//   ....[5]....
        /*0040*/ 	.word	0xffffffff


	//   ....[6]....
        /*0044*/ 	.word	0xffffffff


	//   ....[7]....
        /*0048*/ 	.word	0xffffffff


	//   ....[8]....
        /*004c*/ 	.word	0xffffffff


	//   ....[9]....
        /*0050*/ 	.word	0xffffffff


	//----- nvinfo : EIATTR_COOP_GROUP_INSTR_OFFSETS
	.align		4
.L_4983:
        /*0054*/ 	.byte	0x04, 0x28
        /*0056*/ 	.short	(.L_4985 - .L_4984)


	//   ....[0]....
.L_4984:
        /*0058*/ 	.word	0x00003090


	//   ....[1]....
        /*005c*/ 	.word	0x000030d0


	//   ....[2]....
        /*0060*/ 	.word	0x00003260


	//   ....[3]....
        /*0064*/ 	.word	0x000032a0


	//   ....[4]....
        /*0068*/ 	.word	0x00003430


	//   ....[5]....
        /*006c*/ 	.word	0x00003470


	//   ....[6]....
        /*0070*/ 	.word	0x00003580


	//   ....[7]....
        /*0074*/ 	.word	0x00003590


	//   ....[8]....
        /*0078*/ 	.word	0x000035c0


	//   ....[9]....
        /*007c*/ 	.word	0x000035d0


	//----- nvinfo : EIATTR_VRC_CTA_INIT_COUNT
	.align		4
.L_4985:
        /*0080*/ 	.byte	0x02, 0x4a
	.zero		1
	.zero		1


	//----- nvinfo : EIATTR_EXIT_INSTR_OFFSETS
	.align		4
        /*0084*/ 	.byte	0x04, 0x1c
        /*0086*/ 	.short	(.L_4987 - .L_4986)


	//   ....[0]....
.L_4986:
        /*0088*/ 	.word	0x00004210


	//----- nvinfo : EIATTR_MAX_THREADS
	.align		4
.L_4987:
        /*008c*/ 	.byte	0x04, 0x05
        /*008e*/ 	.short	(.L_4989 - .L_4988)
.L_4988:
        /*0090*/ 	.word	0x00000080
        /*0094*/ 	.word	0x00000001
        /*0098*/ 	.word	0x00000001


	//----- nvinfo : EIATTR_CRS_STACK_SIZE
	.align		4
.L_4989:
        /*009c*/ 	.byte	0x04, 0x1e
        /*009e*/ 	.short	(.L_4991 - .L_4990)
.L_4990:
        /*00a0*/ 	.word	0x00000000


	//----- nvinfo : EIATTR_CBANK_PARAM_SIZE
	.align		4
.L_4991:
        /*00a4*/ 	.byte	0x03, 0x19
        /*00a6*/ 	.short	0x0088


	//----- nvinfo : EIATTR_PARAM_CBANK
	.align		4
        /*00a8*/ 	.byte	0x04, 0x0a
        /*00aa*/ 	.short	(.L_4993 - .L_4992)
	.align		4
.L_4992:
        /*00ac*/ 	.word	index@(.nv.constant0._ZN10layer_norm13ln_bwd_kernelINS_13Kernel_traitsI6__halfS2_S2_fjLj4096ELj1ELj1ELj4ELj16ENS_18Kernel_traits_baseILj4096ES2_S2_S2_fjLj128EEEEEEEvNS_9BwdParamsE)
        /*00b0*/ 	.short	0x0380
        /*00b2*/ 	.short	0x0088


	//----- nvinfo : EIATTR_SW_WAR
	.align		4
.L_4993:
        /*00b4*/ 	.byte	0x04, 0x36
        /*00b6*/ 	.short	(.L_4995 - .L_4994)
.L_4994:
        /*00b8*/ 	.word	0x00000008
.L_4995:


//--------------------- .nv.info._ZN10layer_norm22ln_bwd_finalize_kernelINS_22Kernel_traits_finalizeILj4096EffffjLj1024ELj4ENS_18Kernel_traits_baseILj4096EffffjLj1024EEEEEEEvNS_9BwdParamsE --------------------------
	.section	.nv.info._ZN10layer_norm22ln_bwd_finalize_kernelINS_22Kernel_traits_finalizeILj4096EffffjLj1024ELj4ENS_18Kernel_traits_baseILj4096EffffjLj1024EEEEEEEvNS_9BwdParamsE,"",@"SHT_CUDA_INFO"
	.sectionflags	@""
	.align	4


	//----- nvinfo : EIATTR_CUDA_API_VERSION
	.align		4
        /*0000*/ 	.byte	0x04, 0x37
        /*0002*/ 	.short	(.L_4997 - .L_4996)
.L_4996:
        /*0004*/ 	.word	0x00000082


	//----- nvinfo : EIATTR_KPARAM_INFO
	.align		4
.L_4997:
        /*0008*/ 	.byte	0x04, 0x17
        /*000a*/ 	.short	(.L_4999 - .L_4998)
.L_4998:
        /*000c*/ 	.word	0x00000000
        /*0010*/ 	.short	0x0000
        /*0012*/ 	.short	0x0000
        /*0014*/ 	.byte	0x00, 0xf0, 0x21, 0x02


	//----- nvinfo : EIATTR_SPARSE_MMA_MASK
	.align		4
.L_4999:
        /*0018*/ 	.byte	0x03, 0x50
        /*001a*/ 	.short	0x0000


	//----- nvinfo : EIATTR_MAXREG_COUNT
	.align		4
        /*001c*/ 	.byte	0x03, 0x1b
        /*001e*/ 	.short	0x0040


	//----- nvinfo : EIATTR_NUM_BARRIERS
	.align		4
        /*0020*/ 	.byte	0x02, 0x4c
        /*0022*/ 	.byte	0x01
	.zero		1


	//----- nvinfo : EIATTR_MERCURY_ISA_VERSION
	.align		4
        /*0024*/ 	.byte	0x03, 0x5f
        /*0026*/ 	.short	0x0101


	//----- nvinfo : EIATTR_COOP_GROUP_MASK_REGIDS
	.align		4
        /*0028*/ 	.byte	0x04, 0x29
        /*002a*/ 	.short	(.L_5001 - .L_5000)


	//   ....[0]....
.L_5000:
        /*002c*/ 	.word	0xffffffff


	//   ....[1]....
        /*0030*/ 	.word	0xffffffff


	//   ....[2]....
        /*0034*/ 	.word	0xffffffff


	//   ....[3]....
        /*0038*/ 	.word	0xffffffff


	//   ....[4]....
        /*003c*/ 	.word	0xffffffff


	//   ....[5]....
        /*0040*/ 	.word	0xffffffff


	//   ....[6]....
        /*0044*/ 	.word	0xffffffff


	//   ....[7]....
        /*0048*/ 	.word	0xffffffff


	//   ....[8]....
        /*004c*/ 	.word	0xffffffff


	//   ....[9]....
        /*0050*/ 	.word	0xffffffff


	//----- nvinfo : EIATTR_COOP_GROUP_INSTR_OFFSETS
	.align		4
.L_5001:
        /*0054*/ 	.byte	0x04, 0x28
        /*0056*/ 	.short	(.L_5003 - .L_5002)


	//   ....[0]....
.L_5002:
        /*0058*/ 	.word	0x00001270


	//   ....[1]....
        /*005c*/ 	.word	0x00001280


	//   ....[2]....
        /*0060*/ 	.word	0x000012b0


	//   ....[3]....
        /*0064*/ 	.word	0x000012c0


	//   ....[4]....
        /*0068*/ 	.word	0x000012f0


	//   ....[5]....
        /*006c*/ 	.word	0x00001300


	//   ....[6]....
        /*0070*/ 	.word	0x00001330


	//   ....[7]....
        /*0074*/ 	.word	0x00001340


	//   ....[8]....
        /*0078*/ 	.word	0x00001370


	//   ....[9]....
        /*007c*/ 	.word	0x00001380


	//----- nvinfo : EIATTR_VRC_CTA_INIT_COUNT
	.align		4
.L_5003:
        /*0080*/ 	.byte	0x02, 0x4a
	.zero		1
	.zero		1


	//----- nvinfo : EIATTR_EXIT_INSTR_OFFSETS
	.align		4
        /*0084*/ 	.byte	0x04, 0x1c
        /*0086*/ 	.short	(.L_5005 - .L_5004)


	//   ....[0]....
.L_5004:
        /*0088*/ 	.word	0x00000060


	//   ....[1]....
        /*008c*/ 	.word	0x000013e0


	//   ....[2]....
        /*0090*/ 	.word	0x00001490


	//----- nvinfo : EIATTR_MAX_THREADS
	.align		4
.L_5005:
        /*0094*/ 	.byte	0x04, 0x05
        /*0096*/ 	.short	(.L_5007 - .L_5006)
.L_5006:
        /*0098*/ 	.word	0x00000400
        /*009c*/ 	.word	0x00000001
        /*00a0*/ 	.word	0x00000001


	//----- nvinfo : EIATTR_CRS_STACK_SIZE
	.align		4
.L_5007:
        /*00a4*/ 	.byte	0x04, 0x1e
        /*00a6*/ 	.short	(.L_5009 - .L_5008)
.L_5008:
        /*00a8*/ 	.word	0x00000000


	//----- nvinfo : EIATTR_CBANK_PARAM_SIZE
	.align		4
.L_5009:
        /*00ac*/ 	.byte	0x03, 0x19
        /*00ae*/ 	.short	0x0088


	//----- nvinfo : EIATTR_PARAM_CBANK
	.align		4
        /*00b0*/ 	.byte	0x04, 0x0a
        /*00b2*/ 	.short	(.L_5011 - .L_5010)
	.align		4
.L_5010:
        /*00b4*/ 	.word	index@(.nv.constant0._ZN10layer_norm22ln_bwd_finalize_kernelINS_22Kernel_traits_finalizeILj4096EffffjLj1024ELj4ENS_18Kernel_traits_baseILj4096EffffjLj1024EEEEEEEvNS_9BwdParamsE)
        /*00b8*/ 	.short	0x0380
        /*00ba*/ 	.short	0x0088


	//----- nvinfo : EIATTR_SW_WAR
	.align		4
.L_5011:
        /*00bc*/ 	.byte	0x04, 0x36
        /*00be*/ 	.short	(.L_5013 - .L_5012)
.L_5012:
        /*00c0*/ 	.word	0x00000008
.L_5013:


//--------------------- .nv.info._ZN10layer_norm13ln_bwd_kernelINS_13Kernel_traitsIffffjLj4096ELj1ELj1ELj4ELj16ENS_18Kernel_traits_baseILj4096EffffjLj128EEEEEEEvNS_9BwdParamsE --------------------------
	.section	.nv.info._ZN10layer_norm13ln_bwd_kernelINS_13Kernel_traitsIffffjLj4096ELj1ELj1ELj4ELj16ENS_18Kernel_traits_baseILj4096EffffjLj128EEEEEEEvNS_9BwdParamsE,"",@"SHT_CUDA_INFO"
	.sectionflags	@""
	.align	4


	//----- nvinfo : EIATTR_CUDA_API_VERSION
	.align		4
        /*0000*/ 	.byte	0x04, 0x37
        /*0002*/ 	.short	(.L_5015 - .L_5014)
.L_5014:
        /*0004*/ 	.word	0x00000082


	//----- nvinfo : EIATTR_KPARAM_INFO
	.align		4
.L_5015:
        /*0008*/ 	.byte	0x04, 0x17
        /*000a*/ 	.short	(.L_5017 - .L_5016)
.L_5016:
        /*000c*/ 	.word	0x00000000
        /*0010*/ 	.short	0x0000
        /*0012*/ 	.short	0x0000
        /*0014*/ 	.byte	0x00, 0xf0, 0x21, 0x02


	//----- nvinfo : EIATTR_SPARSE_MMA_MASK
	.align		4
.L_5017:
        /*0018*/ 	.byte	0x03, 0x50
        /*001a*/ 	.short	0x0000


	//----- nvinfo : EIATTR_MAXREG_COUNT
	.align		4
        /*001c*/ 	.byte	0x03, 0x1b
        /*001e*/ 	.short	0x00ff


	//----- nvinfo : EIATTR_NUM_BARRIERS
	.align		4
        /*0020*/ 	.byte	0x02, 0x4c
        /*0022*/ 	.byte	0x01
	.zero		1


	//----- nvinfo : EIATTR_MERCURY_ISA_VERSION
	.align		4
        /*0024*/ 	.byte	0x03, 0x5f
        /*0026*/ 	.short	0x0101


	//----- nvinfo : EIATTR_COOP_GROUP_MASK_REGIDS
	.align		4
        /*0028*/ 	.byte	0x04, 0x29
        /*002a*/ 	.short	(.L_5019 - .L_5018)


	//   ....[0]....
.L_5018:
        /*002c*/ 	.word	0xffffffff


	//   ....[1]....
        /*0030*/ 	.word	0xffffffff


	//   ....[2]....
        /*0034*/ 	.word	0xffffffff


	//   ....[3]....
        /*0038*/ 	.word	0xffffffff


	//   ....[4]....
        /*003c*/ 	.word	0xffffffff


	//   ....[5]....
        /*0040*/ 	.word	0xffffffff


	//   ....[6]....
        /*0044*/ 	.word	0xffffffff


	//   ....[7]....
        /*0048*/ 	.word	0xffffffff


	//   ....[8]....
        /*004c*/ 	.word	0xffffffff


	//   ....[9]....
        /*0050*/ 	.word	0xffffffff


	//----- nvinfo : EIATTR_COOP_GROUP_INSTR_OFFSETS
	.align		4
.L_5019:
        /*0054*/ 	.byte	0x04, 0x28
        /*0056*/ 	.short	(.L_5021 - .L_5020)


	//   ....[0]....
.L_5020:
        /*0058*/ 	.word	0x000020b0


	//   ....[1]....
        /*005c*/ 	.word	0x000020f0


	//   ....[2]....
        /*0060*/ 	.word	0x00002280


	//   ....[3]....
        /*0064*/ 	.word	0x000022c0


	//   ....[4]....
        /*0068*/ 	.word	0x00002450


	//   ....[5]....
        /*006c*/ 	.word	0x00002490


	//   ....[6]....
        /*0070*/ 	.word	0x00002620


	//   ....[7]....
        /*0074*/ 	.word	0x00002650


	//   ....[8]....
        /*0078*/ 	.word	0x00002690


	//   ....[9]....
        /*007c*/ 	.word	0x000026a0


	//----- nvinfo : EIATTR_VRC_CTA_INIT_COUNT
	.align		4
.L_5021:
        /*0080*/ 	.byte	0x02, 0x4a
	.zero		1
	.zero		1


	//----- nvinfo : EIATTR_EXIT_INSTR_OFFSETS
	.align		4
        /*0084*/ 	.byte	0x04, 0x1c
        /*0086*/ 	.short	(.L_5023 - .L_5022)


	//   ....[0]....
.L_5022:
        /*0088*/ 	.word	0x00003410


	//----- nvinfo : EIATTR_MAX_THREADS
	.align		4
.L_5023:
        /*008c*/ 	.byte	0x04, 0x05
        /*008e*/ 	.short	(.L_5025 - .L_5024)
.L_5024:
        /*0090*/ 	.word	0x00000080
        /*0094*/ 	.word	0x00000001
        /*0098*/ 	.word	0x00000001


	//----- nvinfo : EIATTR_CBANK_PARAM_SIZE
	.align		4
.L_5025:
        /*009c*/ 	.byte	0x03, 0x19
        /*009e*/ 	.short	0x0088


	//----- nvinfo : EIATTR_PARAM_CBANK
	.align		4
        /*00a0*/ 	.byte	0x04, 0x0a
        /*00a2*/ 	.short	(.L_5027 - .L_5026)
	.align		4
.L_5026:
        /*00a4*/ 	.word	index@(.nv.constant0._ZN10layer_norm13ln_bwd_kernelINS_13Kernel_traitsIffffjLj4096ELj1ELj1ELj4ELj16ENS_18Kernel_traits_baseILj4096EffffjLj128EEEEEEEvNS_9BwdParamsE)
        /*00a8*/ 	.short	0x0380
        /*00aa*/ 	.short	0x0088


	//----- nvinfo : EIATTR_SW_WAR
	.align		4
.L_5027:
        /*00ac*/ 	.byte	0x04, 0x36
        /*00ae*/ 	.short	(.L_5029 - .L_5028)
.L_5028:
        /*00b0*/ 	.word	0x00000008
.L_5029:


//--------------------- .nv.info._ZN10layer_norm22ln_bwd_finalize_kernelINS_22Kernel_traits_finalizeILj3840E13__nv_bfloat16fS2_fjLj1024ELj4ENS_18Kernel_traits_baseILj3840ES2_fS2_fjLj1024EEEEEEEvNS_9BwdParamsE --------------------------
	.section	.nv.info._ZN10layer_norm22ln_bwd_finalize_kernelINS_22Kernel_traits_finalizeILj3840E13__nv_bfloat16fS2_fjLj1024ELj4ENS_18Kernel_traits_baseILj3840ES2_fS2_fjLj1024EEEEEEEvNS_9BwdParamsE,"",@"SHT_CUDA_INFO"
	.sectionflags	@""
	.align	4


	//----- nvinfo : EIATTR_CUDA_API_VERSION
	.align		4
        /*0000*/ 	.byte	0x04, 0x37
        /*0002*/ 	.short	(.L_5031 - .L_5030)
.L_5030:
        /*0004*/ 	.word	0x00000082


	//----- nvinfo : EIATTR_KPARAM_INFO
	.align		4
.L_5031:
        /*0008*/ 	.byte	0x04, 0x17
        /*000a*/ 	.short	(.L_5033 - .L_5032)
.L_5032:
        /*000c*/ 	.word	0x00000000
        /*0010*/ 	.short	0x0000
        /*0012*/ 	.short	0x0000
        /*0014*/ 	.byte	0x00, 0xf0, 0x21, 0x02


	//----- nvinfo : EIATTR_SPARSE_MMA_MASK
	.align		4
.L_5033:
        /*0018*/ 	.byte	0x03, 0x50
        /*001a*/ 	.short	0x0000


	//----- nvinfo : EIATTR_MAXREG_COUNT
	.align		4
        /*001c*/ 	.byte	0x03, 0x1b
        /*001e*/ 	.short	0x0040


	//----- nvinfo : EIATTR_NUM_BARRIERS
	.align		4
        /*0020*/ 	.byte	0x02, 0x4c
        /*0022*/ 	.byte	0x01
	.zero		1


	//----- nvinfo : EIATTR_MERCURY_ISA_VERSION
	.align		4
        /*0024*/ 	.byte	0x03, 0x5f
        /*0026*/ 	.short	0x0101


	//----- nvinfo : EIATTR_COOP_GROUP_MASK_REGIDS
	.align		4
        /*0028*/ 	.byte	0x04, 0x29
        /*002a*/ 	.short	(.L_5035 - .L_5034)


	//   ....[0]....
.L_5034:
        /*002c*/ 	.word	0xffffffff


	//   ....[1]....
        /*0030*/ 	.word	0xffffffff


	//   ....[2]....
        /*0034*/ 	.word	0xffffffff


	//   ....[3]....
        /*0038*/ 	.word	0xffffffff


	//   ....[4]....
        /*003c*/ 	.word	0xffffffff


	//   ....[5]....
        /*0040*/ 	.word	0xffffffff


	//   ....[6]....
        /*0044*/ 	.word	0xffffffff


	//   ....[7]....
        /*0048*/ 	.word	0xffffffff


	//   ....[8]....
        /*004c*/ 	.word	0xffffffff


	//   ....[9]....
        /*0050*/ 	.word	0xffffffff


	//----- nvinfo : EIATTR_COOP_GROUP_INSTR_OFFSETS
	.align		4
.L_5035:
        /*0054*/ 	.byte	0x04, 0x28
        /*0056*/ 	.short	(.L_5037 - .L_5036)


	//   ....[0]....
.L_5036:
        /*0058*/ 	.word	0x00001270


	//   ....[1]....
        /*005c*/ 	.word	0x00001280


	//   ....[2]....
        /*0060*/ 	.word	0x000012b0


	//   ....[3]....
        /*0064*/ 	.word	0x000012c0


	//   ....[4]....
        /*0068*/ 	.word	0x000012f0


	//   ....[5]....
        /*006c*/ 	.word	0x00001300


	//   ....[6]....
        /*0070*/ 	.word	0x00001330


	//   ....[7]....
        /*0074*/ 	.word	0x00001340


	//   ....[8]....
        /*0078*/ 	.word	0x00001370


	//   ....[9]....
        /*007c*/ 	.word	0x00001380


	//----- nvinfo : EIATTR_VRC_CTA_INIT_COUNT
	.align		4
.L_5037:
        /*0080*/ 	.byte	0x02, 0x4a
	.zero		1
	.zero		1


	//----- nvinfo : EIATTR_EXIT_INSTR_OFFSETS
	.align		4
        /*0084*/ 	.byte	0x04, 0x1c
        /*0086*/ 	.short	(.L_5039 - .L_5038)


	//   ....[0]....
.L_5038:
        /*0088*/ 	.word	0x00000060


	//   ....[1]....
        /*008c*/ 	.word	0x000013e0


	//   ....[2]....
        /*0090*/ 	.word	0x000014b0


	//----- nvinfo : EIATTR_MAX_THREADS
	.align		4
.L_5039:
        /*0094*/ 	.byte	0x04, 0x05
        /*0096*/ 	.short	(.L_5041 - .L_5040)
.L_5040:
        /*0098*/ 	.word	0x00000400
        /*009c*/ 	.word	0x00000001
        /*00a0*/ 	.word	0x00000001


	//----- nvinfo : EIATTR_CRS_STACK_SIZE
	.align		4
.L_5041:
        /*00a4*/ 	.byte	0x04, 0x1e
        /*00a6*/ 	.short	(.L_5043 - .L_5042)
.L_5042:
        /*00a8*/ 	.word	0x00000000


	//----- nvinfo : EIATTR_CBANK_PARAM_SIZE
	.align		4
.L_5043:
        /*00ac*/ 	.byte	0x03, 0x19
        /*00ae*/ 	.short	0x0088


	//----- nvinfo : EIATTR_PARAM_CBANK
	.align		4
        /*00b0*/ 	.byte	0x04, 0x0a
        /*00b2*/ 	.short	(.L_5045 - .L_5044)
	.align		4
.L_5044:
        /*00b4*/ 	.word	index@(.nv.constant0._ZN10layer_norm22ln_bwd_finalize_kernelINS_22Kernel_traits_finalizeILj3840E13__nv_bfloat16fS2_fjLj1024ELj4ENS_18Kernel_traits_baseILj3840ES2_fS2_fjLj1024EEEEEEEvNS_9BwdParamsE)
        /*00b8*/ 	.short	0x0380
        /*00ba*/ 	.short	0x0088


	//----- nvinfo : EIATTR_SW_WAR
	.align		4
.L_5045:
        /*00bc*/ 	.byte	0x04, 0x36
        /*00be*/ 	.short	(.L_5047 - .L_5046)
.L_5046:
        /*00c0*/ 	.word	0x00000008
.L_5047:


//--------------------- .nv.info._ZN10layer_norm13ln_bwd_kernelINS_13Kernel_traitsI13__nv_bfloat16fS2_fjLj3840ELj1ELj1ELj4ELj8ENS_18Kernel_traits_baseILj3840ES2_fS2_fjLj128EEEEEEEvNS_9BwdParamsE --------------------------
	.section	.nv.info._ZN10layer_norm13ln_bwd_kernelINS_13Kernel_traitsI13__nv_bfloat16fS2_fjLj3840ELj1ELj1ELj4ELj8ENS_18Kernel_traits_baseILj3840ES2_fS2_fjLj128EEEEEEEvNS_9BwdParamsE,"",@"SHT_CUDA_INFO"
	.sectionflags	@""
	.align	4


	//----- nvinfo : EIATTR_CUDA_API_VERSION
	.align		4
        /*0000*/ 	.byte	0x04, 0x37
        /*0002*/ 	.short	(.L_5049 - .L_5048)
.L_5048:
        /*0004*/ 	.word	0x00000082


	//----- nvinfo : EIATTR_KPARAM_INFO
	.align		4
.L_5049:
        /*0008*/ 	.byte	0x04, 0x17
        /*000a*/ 	.short	(.L_5051 - .L_5050)
.L_5050:
        /*000c*/ 	.word	0x00000000
        /*0010*/ 	.short	0x0000
        /*0012*/ 	.short	0x0000
        /*0014*/ 	.byte	0x00, 0xf0, 0x21, 0x02


	//----- nvinfo : EIATTR_SPARSE_MMA_MASK
	.align		4
.L_5051:
        /*0018*/ 	.byte	0x03, 0x50
        /*001a*/ 	.short	0x0000


	//----- nvinfo : EIATTR_MAXREG_COUNT
	.align		4
        /*001c*/ 	.byte	0x03, 0x1b
        /*001e*/ 	.short	0x00ff


	//----- nvinfo : EIATTR_NUM_BARRIERS
	.align		4
        /*0020*/ 	.byte	0x02, 0x4c
        /*0022*/ 	.byte	0x01
	.zero		1


	//----- nvinfo : EIATTR_MERCURY_ISA_VERSION
	.align		4
        /*0024*/ 	.byte	0x03, 0x5f
        /*0026*/ 	.short	0x0101


	//----- nvinfo : EIATTR_COOP_GROUP_MASK_REGIDS
	.align		4
        /*0028*/ 	.byte	0x04, 0x29
        /*002a*/ 	.short	(.L_5053 - .L_5052)


	//   ....[0]....
.L_5052:
        /*002c*/ 	.word	0xffffffff


	//   ....[1]....
        /*0030*/ 	.word	0xffffffff


	//   ....[2]....
        /*0034*/ 	.word	0xffffffff


	//   ....[3]....
        /*0038*/ 	.word	0xffffffff


	//   ....[4]....
        /*003c*/ 	.word	0xffffffff


	//   ....[5]....
        /*0040*/ 	.word	0xffffffff


	//   ....[6]....
        /*0044*/ 	.word	0xffffffff


	//   ....[7]....
        /*0048*/ 	.word	0xffffffff


	//   ....[8]....
        /*004c*/ 	.word	0xffffffff


	//   ....[9]....
        /*0050*/ 	.word	0xffffffff


	//----- nvinfo : EIATTR_COOP_GROUP_INSTR_OFFSETS
	.align		4
.L_5053:
        /*0054*/ 	.byte	0x04, 0x28
        /*0056*/ 	.short	(.L_5055 - .L_5054)


	//   ....[0]....
.L_5054:
        /*0058*/ 	.word	0x00003740


	//   ....[1]....
        /*005c*/ 	.word	0x000038e0


	//   ....[2]....
        /*0060*/ 	.word	0x00003920


	//   ....[3]....
        /*0064*/ 	.word	0x00003ac0


	//   ....[4]....
        /*0068*/ 	.word	0x00003b00


	//   ....[5]....
        /*006c*/ 	.word	0x00003bc0


	//   ....[6]....
        /*0070*/ 	.word	0x00003bd0


	//   ....[7]....
        /*0074*/ 	.word	0x00003c00


	//   ....[8]....
        /*0078*/ 	.word	0x00003c10


	//   ....[9]....
        /*007c*/ 	.word	0x00003c40


	//----- nvinfo : EIATTR_VRC_CTA_INIT_COUNT
	.align		4
.L_5055:
        /*0080*/ 	.byte	0x02, 0x4a
	.zero		1
	.zero		1


	//----- nvinfo : EIATTR_EXIT_INSTR_OFFSETS
	.align		4
        /*0084*/ 	.byte	0x04, 0x1c
        /*0086*/ 	.short	(.L_5057 - .L_5056)


	//   ....[0]....
.L_5056:
        /*0088*/ 	.word	0x00004dd0


	//----- nvinfo : EIATTR_MAX_THREADS
	.align		4
.L_5057:
        /*008c*/ 	.byte	0x04, 0x05
        /*008e*/ 	.short	(.L_5059 - .L_5058)
.L_5058:
        /*0090*/ 	.word	0x00000080
        /*0094*/ 	.word	0x00000001
        /*0098*/ 	.word	0x00000001


	//----- nvinfo : EIATTR_CRS_STACK_SIZE
	.align		4
.L_5059:
        /*009c*/ 	.byte	0x04, 0x1e
        /*009e*/ 	.short	(.L_5061 - .L_5060)
.L_5060:
        /*00a0*/ 	.word	0x00000000


	//----- nvinfo : EIATTR_CBANK_PARAM_SIZE
	.align		4
.L_5061:
        /*00a4*/ 	.byte	0x03, 0x19
        /*00a6*/ 	.short	0x0088


	//----- nvinfo : EIATTR_PARAM_CBANK
	.align		4
        /*00a8*/ 	.byte	0x04, 0x0a
        /*00aa*/ 	.short	(.L_5063 - .L_5062)
	.align		4
.L_5062:
        /*00ac*/ 	.word	index@(.nv.constant0._ZN10layer_norm13ln_bwd_kernelINS_13Kernel_traitsI13__nv_bfloat16fS2_fjLj3840ELj1ELj1ELj4ELj8ENS_18Kernel_traits_baseILj3840ES2_fS2_fjLj128EEEEEEEvNS_9BwdParamsE)
        /*00b0*/ 	.short	0x0380
        /*00b2*/ 	.short	0x0088


	//----- nvinfo : EIATTR_SW_WAR
	.align		4
.L_5063:
        /*00b4*/ 	.byte	0x04, 0x36
        /*00b6*/ 	.short	(.L_5065 - .L_5064)
.L_5064:
        /*00b8*/ 	.word	0x00000008
.L_5065:


//--------------------- .nv.info._ZN10layer_norm22ln_bwd_finalize_kernelINS_22Kernel_traits_finalizeILj3840E13__nv_bfloat16S2_S2_fjLj1024ELj4ENS_18Kernel_traits_baseILj3840ES2_S2_S2_fjLj1024EEEEEEEvNS_9BwdParamsE --------------------------
	.section	.nv.info._ZN10layer_norm22ln_bwd_finalize_kernelINS_22Kernel_traits_finalizeILj3840E13__nv_bfloat16S2_S2_fjLj1024ELj4ENS_18Kernel_traits_baseILj3840ES2_S2_S2_fjLj1024EEEEEEEvNS_9BwdParamsE,"",@"SHT_CUDA_INFO"
	.sectionflags	@""
	.align	4


	//----- nvinfo : EIATTR_CUDA_API_VERSION
	.align		4
        /*0000*/ 	.byte	0x04, 0x37
        /*0002*/ 	.short	(.L_5067 - .L_5066)
.L_5066:
        /*0004*/ 	.word	0x00000082


	//----- nvinfo : EIATTR_KPARAM_INFO
	.align		4
.L_5067:
        /*0008*/ 	.byte	0x04, 0x17
        /*000a*/ 	.short	(.L_5069 - .L_5068)
.L_5068:
        /*000c*/ 	.word	0x00000000
        /*0010*/ 	.short	0x0000
        /*0012*/ 	.short	0x0000
        /*0014*/ 	.byte	0x00, 0xf0, 0x21, 0x02


	//----- nvinfo : EIATTR_SPARSE_MMA_MASK
	.align		4
.L_5069:
        /*0018*/ 	.byte	0x03, 0x50
        /*001a*/ 	.short	0x0000


	//----- nvinfo : EIATTR_MAXREG_COUNT
	.align		4
        /*001c*/ 	.byte	0x03, 0x1b
        /*001e*/ 	.short	0x0040


	//----- nvinfo : EIATTR_NUM_BARRIERS
	.align		4
        /*0020*/ 	.byte	0x02, 0x4c
        /*0022*/ 	.byte	0x01
	.zero		1


	//----- nvinfo : EIATTR_MERCURY_ISA_VERSION
	.align		4
        /*0024*/ 	.byte	0x03, 0x5f
        /*0026*/ 	.short	0x0101


	//----- nvinfo : EIATTR_COOP_GROUP_MASK_REGIDS
	.align		4
        /*0028*/ 	.byte	0x04, 0x29
        /*002a*/ 	.short	(.L_5071 - .L_5070)


	//   ....[0]....
.L_5070:
        /*002c*/ 	.word	0xffffffff


	//   ....[1]....
        /*0030*/ 	.word	0xffffffff


	//   ....[2]....
        /*0034*/ 	.word	0xffffffff


	//   ....[3]....
        /*0038*/ 	.word	0xffffffff


	//   ....[4]....
        /*003c*/ 	.word	0xffffffff


	//   ....[5]....
        /*0040*/ 	.word	0xffffffff


	//   ....[6]....
        /*0044*/ 	.word	0xffffffff


	//   ....[7]....
        /*0048*/ 	.word	0xffffffff


	//   ....[8]....
        /*004c*/ 	.word	0xffffffff


	//   ....[9]....
        /*0050*/ 	.word	0xffffffff


	//----- nvinfo : EIATTR_COOP_GROUP_INSTR_OFFSETS
	.align		4
.L_5071:
        /*0054*/ 	.byte	0x04, 0x28
        /*0056*/ 	.short	(.L_5073 - .L_5072)


	//   ....[0]....
.L_5072:
        /*0058*/ 	.word	0x00001270


	//   ....[1]....
        /*005c*/ 	.word	0x00001280


	//   ....[2]....
        /*0060*/ 	.word	0x000012b0


	//   ....[3]....
        /*0064*/ 	.word	0x000012c0


	//   ....[4]....
        /*0068*/ 	.word	0x000012f0


	//   ....[5]....
        /*006c*/ 	.word	0x00001300


	//   ....[6]....
        /*0070*/ 	.word	0x00001330


	//   ....[7]....
        /*0074*/ 	.word	0x00001340


	//   ....[8]....
        /*0078*/ 	.word	0x00001370


	//   ....[9]....
        /*007c*/ 	.word	0x00001380


	//----- nvinfo : EIATTR_VRC_CTA_INIT_COUNT
	.align		4
.L_5073:
        /*0080*/ 	.byte	0x02, 0x4a
	.zero		1
	.zero		1


	//----- nvinfo : EIATTR_EXIT_INSTR_OFFSETS
	.align		4
        /*0084*/ 	.byte	0x04, 0x1c
        /*0086*/ 	.short	(.L_5075 - .L_5074)


	//   ....[0]....
.L_5074:
        /*0088*/ 	.word	0x00000060


	//   ....[1]....
        /*008c*/ 	.word	0x000013e0


	//   ....[2]....
        /*0090*/ 	.word	0x000014b0


	//----- nvinfo : EIATTR_MAX_THREADS
	.align		4
.L_5075:
        /*0094*/ 	.byte	0x04, 0x05
        /*0096*/ 	.short	(.L_5077 - .L_5076)
.L_5076:
        /*0098*/ 	.word	0x00000400
        /*009c*/ 	.word	0x00000001
        /*00a0*/ 	.word	0x00000001


	//----- nvinfo : EIATTR_CRS_STACK_SIZE
	.align		4
.L_5077:
        /*00a4*/ 	.byte	0x04, 0x1e
        /*00a6*/ 	.short	(.L_5079 - .L_5078)
.L_5078:
        /*00a8*/ 	.word	0x00000000


	//----- nvinfo : EIATTR_CBANK_PARAM_SIZE
	.align		4
.L_5079:
        /*00ac*/ 	.byte	0x03, 0x19
        /*00ae*/ 	.short	0x0088


	//----- nvinfo : EIATTR_PARAM_CBANK
	.align		4
        /*00b0*/ 	.byte	0x04, 0x0a
        /*00b2*/ 	.short	(.L_5081 - .L_5080)
	.align		4
.L_5080:
        /*00b4*/ 	.word	index@(.nv.constant0._ZN10layer_norm22ln_bwd_finalize_kernelINS_22Kernel_traits_finalizeILj3840E13__nv_bfloat16S2_S2_fjLj1024ELj4ENS_18Kernel_traits_baseILj3840ES2_S2_S2_fjLj1024EEEEEEEvNS_9BwdParamsE)
        /*00b8*/ 	.short	0x0380
        /*00ba*/ 	.short	0x0088


	//----- nvinfo : EIATTR_SW_WAR
	.align		4
.L_5081:
        /*00bc*/ 	.byte	0x04, 0x36
        /*00be*/ 	.short	(.L_5083 - .L_5082)
.L_5082:
        /*00c0*/ 	.word	0x00000008
.L_5083:


//--------------------- .nv.info._ZN10layer_norm13ln_bwd_kernelINS_13Kernel_traitsI13__nv_bfloat16S2_S2_fjLj3840ELj1ELj1ELj4ELj4ENS_18Kernel_traits_baseILj3840ES2_S2_S2_fjLj128EEEEEEEvNS_9BwdParamsE --------------------------
	.section	.nv.info._ZN10layer_norm13ln_bwd_kernelINS_13Kernel_traitsI13__nv_bfloat16S2_S2_fjLj3840ELj1ELj1ELj4ELj4ENS_18Kernel_traits_baseILj3840ES2_S2_S2_fjLj128EEEEEEEvNS_9BwdParamsE,"",@"SHT_CUDA_INFO"
	.sectionflags	@""
	.align	4


	//----- nvinfo : EIATTR_CUDA_API_VERSION
	.align		4
        /*0000*/ 	.byte	0x04, 0x37
        /*0002*/ 	.short	(.L_5085 - .L_5084)
.L_5084:
        /*0004*/ 	.word	0x00000082


	//----- nvinfo : EIATTR_KPARAM_INFO
	.align		4
.L_5085:
        /*0008*/ 	.byte	0x04, 0x17
        /*000a*/ 	.short	(.L_5087 - .L_5086)
.L_5086:
        /*000c*/ 	.word	0x00000000
        /*0010*/ 	.short	0x0000
        /*0012*/ 	.short	0x0000
        /*0014*/ 	.byte	0x00, 0xf0, 0x21, 0x02


	//----- nvinfo : EIATTR_SPARSE_MMA_MASK
	.align		4
.L_5087:
        /*0018*/ 	.byte	0x03, 0x50
        /*001a*/ 	.short	0x0000


	//----- nvinfo : EIATTR_MAXREG_COUNT
	.align		4
        /*001c*/ 	.byte	0x03, 0x1b
        /*001e*/ 	.short	0x00ff


	//----- nvinfo : EIATTR_NUM_BARRIERS
	.align		4
        /*0020*/ 	.byte	0x02, 0x4c
        /*0022*/ 	.byte	0x01
	.zero		1


	//----- nvinfo : EIATTR_MERCURY_ISA_VERSION
	.align		4
        /*0024*/ 	.byte	0x03, 0x5f
        /*0026*/ 	.short	0x0101


	//----- nvinfo : EIATTR_COOP_GROUP_MASK_REGIDS
	.align		4
        /*0028*/ 	.byte	0x04, 0x29
        /*002a*/ 	.short	(.L_5089 - .L_5088)


	//   ....[0]....
.L_5088:
        /*002c*/ 	.word	0xffffffff


	//   ....[1]....
        /*0030*/ 	.word	0xffffffff


	//   ....[2]....
        /*0034*/ 	.word	0xffffffff


	//   ....[3]....
        /*0038*/ 	.word	0xffffffff


	//   ....[4]....
        /*003c*/ 	.word	0xffffffff


	//   ....[5]....
        /*0040*/ 	.word	0xffffffff


	//   ....[6]....
        /*0044*/ 	.word	0xffffffff


	//   ....[7]....
        /*0048*/ 	.word	0xffffffff


	//   ....[8]....
        /*004c*/ 	.word	0xffffffff


	//   ....[9]....
        /*0050*/ 	.word	0xffffffff


	//----- nvinfo : EIATTR_COOP_GROUP_INSTR_OFFSETS
	.align		4
.L_5089:
        /*0054*/ 	.byte	0x04, 0x28
        /*0056*/ 	.short	(.L_5091 - .L_5090)


	//   ....[0]....
.L_5090:
        /*0058*/ 	.word	0x00003be0


	//   ....[1]....
        /*005c*/ 	.word	0x00003d80


	//   ....[2]....
        /*0060*/ 	.word	0x00003dc0


	//   ....[3]....
        /*0064*/ 	.word	0x00003f60


	//   ....[4]....
        /*0068*/ 	.word	0x00003fa0


	//   ....[5]....
        /*006c*/ 	.word	0x00004060


	//   ....[6]....
        /*0070*/ 	.word	0x00004070


	//   ....[7]....
        /*0074*/ 	.word	0x000040a0


	//   ....[8]....
        /*0078*/ 	.word	0x000040b0


	//   ....[9]....
        /*007c*/ 	.word	0x000040e0


	//----- nvinfo : EIATTR_VRC_CTA_INIT_COUNT
	.align		4
.L_5091:
        /*0080*/ 	.byte	0x02, 0x4a
	.zero		1
	.zero		1


	//----- nvinfo : EIATTR_EXIT_INSTR_OFFSETS
	.align		4
        /*0084*/ 	.byte	0x04, 0x1c
        /*0086*/ 	.short	(.L_5093 - .L_5092)


	//   ....[0]....
.L_5092:
        /*0088*/ 	.word	0x00005090


	//----- nvinfo : EIATTR_MAX_THREADS
	.align		4
.L_5093:
        /*008c*/ 	.byte	0x04, 0x05
        /*008e*/ 	.short	(.L_5095 - .L_5094)
.L_5094:
        /*0090*/ 	.word	0x00000080
        /*0094*/ 	.word	0x00000001
        /*0098*/ 	.word	0x00000001


	//----- nvinfo : EIATTR_CRS_STACK_SIZE
	.align		4
.L_5095:
        /*009c*/ 	.byte	0x04, 0x1e
        /*009e*/ 	.short	(.L_5097 - .L_5096)
.L_5096:
        /*00a0*/ 	.word	0x00000000


	//----- nvinfo : EIATTR_CBANK_PARAM_SIZE
	.align		4
.L_5097:
        /*00a4*/ 	.byte	0x03, 0x19
        /*00a6*/ 	.short	0x0088


	//----- nvinfo : EIATTR_PARAM_CBANK
	.align		4
        /*00a8*/ 	.byte	0x04, 0x0a
        /*00aa*/ 	.short	(.L_5099 - .L_5098)
	.align		4
.L_5098:
        /*00ac*/ 	.word	index@(.nv.constant0._ZN10layer_norm13ln_bwd_kernelINS_13Kernel_traitsI13__nv_bfloat16S2_S2_fjLj3840ELj1ELj1ELj4ELj4ENS_18Kernel_traits_baseILj3840ES2_S2_S2_fjLj128EEEEEEEvNS_9BwdParamsE)
        /*00b0*/ 	.short	0x0380
        /*00b2*/ 	.short	0x0088


	//----- nvinfo : EIATTR_SW_WAR
	.align		4
.L_5099:
        /*00b4*/ 	.byte	0x04, 0x36
        /*00b6*/ 	.short	(.L_5101 - .L_5100)
.L_5100:
        /*00b8*/ 	.word	0x00000008
.L_5101:


//--------------------- .nv.info._ZN10layer_norm22ln_bwd_finalize_kernelINS_22Kernel_traits_finalizeILj3840E6__halffS2_fjLj1024ELj4ENS_18Kernel_traits_baseILj3840ES2_fS2_fjLj1024EEEEEEEvNS_9BwdParamsE --------------------------
	.section	.nv.info._ZN10layer_norm22ln_bwd_finalize_kernelINS_22Kernel_traits_finalizeILj3840E6__halffS2_fjLj1024ELj4ENS_18Kernel_traits_baseILj3840ES2_fS2_fjLj1024EEEEEEEvNS_9BwdParamsE,"",@"SHT_CUDA_INFO"
	.sectionflags	@""
	.align	4


	//----- nvinfo : EIATTR_CUDA_API_VERSION
	.align		4
        /*0000*/ 	.byte	0x04, 0x37
        /*0002*/ 	.short	(.L_5103 - .L_5102)
.L_5102:
        /*0004*/ 	.word	0x00000082


	//----- nvinfo : EIATTR_KPARAM_INFO
	.align		4
.L_5103:
        /*0008*/ 	.byte	0x04, 0x17
        /*000a*/ 	.short	(.L_5105 - .L_5104)
.L_5104:
        /*000c*/ 	.word	0x00000000
        /*0010*/ 	.short	0x0000
        /*0012*/ 	.short	0x0000
        /*0014*/ 	.byte	0x00, 0xf0, 0x21, 0x02


	//----- nvinfo : EIATTR_SPARSE_MMA_MASK
	.align		4
.L_5105:
        /*0018*/ 	.byte	0x03, 0x50
        /*001a*/ 	.short	0x0000


	//----- nvinfo : EIATTR_MAXREG_COUNT
	.align		4
        /*001c*/ 	.byte	0x03, 0x1b
        /*001e*/ 	.short	0x0040


	//----- nvinfo : EIATTR_NUM_BARRIERS
	.align		4
        /*0020*/ 	.byte	0x02, 0x4c
        /*0022*/ 	.byte	0x01
	.zero		1


	//----- nvinfo : EIATTR_MERCURY_ISA_VERSION
	.align		4
        /*0024*/ 	.byte	0x03, 0x5f
        /*0026*/ 	.short	0x0101


	//----- nvinfo : EIATTR_COOP_GROUP_MASK_REGIDS
	.align		4
        /*0028*/ 	.byte	0x04, 0x29
        /*002a*/ 	.short	(.L_5107 - .L_5106)


	//   ....[0]....
.L_5106:
        /*002c*/ 	.word	0xffffffff


	//   ....[1]....
        /*0030*/ 	.word	0xffffffff


	//   ....[2]....
        /*0034*/ 	.word	0xffffffff


	//   ....[3]....
        /*0038*/ 	.word	0xffffffff


	//   ....[4]....
        /*003c*/ 	.word	0xffffffff


	//   ....[5]....
        /*0040*/ 	.word	0xffffffff


	//   ....[6]....
        /*0044*/ 	.word	0xffffffff


	//   ....[7]....
        /*0048*/ 	.word	0xffffffff


	//   ....[8]....
        /*004c*/ 	.word	0xffffffff


	//   ....[9]....
        /*0050*/ 	.word	0xffffffff


	//----- nvinfo : EIATTR_COOP_GROUP_INSTR_OFFSETS
	.align		4
.L_5107:
        /*0054*/ 	.byte	0x04, 0x28
        /*0056*/ 	.short	(.L_5109 - .L_5108)


	//   ....[0]....
.L_5108:
        /*0058*/ 	.word	0x00001270


	//   ....[1]....
        /*005c*/ 	.word	0x00001280


	//   ....[2]....
        /*0060*/ 	.word	0x000012b0


	//   ....[3]....
        /*0064*/ 	.word	0x000012c0


	//   ....[4]....
        /*0068*/ 	.word	0x000012f0


	//   ....[5]....
        /*006c*/ 	.word	0x00001300


	//   ....[6]....
        /*0070*/ 	.word	0x00001330


	//   ....[7]....
        /*0074*/ 	.word	0x00001340


	//   ....[8]....
        /*0078*/ 	.word	0x00001370


	//   ....[9]....
        /*007c*/ 	.word	0x00001380


	//----- nvinfo : EIATTR_VRC_CTA_INIT_COUNT
	.align		4
.L_5109:
        /*0080*/ 	.byte	0x02, 0x4a
	.zero		1
	.zero		1


	//----- nvinfo : EIATTR_EXIT_INSTR_OFFSETS
	.align		4
        /*0084*/ 	.byte	0x04, 0x1c
        /*0086*/ 	.short	(.L_5111 - .L_5110)


	//   ....[0]....
.L_5110:
        /*0088*/ 	.word	0x00000060


	//   ....[1]....
        /*008c*/ 	.word	0x000013e0


	//   ....[2]....
        /*0090*/ 	.word	0x000014b0


	//----- nvinfo : EIATTR_MAX_THREADS
	.align		4
.L_5111:
        /*0094*/ 	.byte	0x04, 0x05
        /*0096*/ 	.short	(.L_5113 - .L_5112)
.L_5112:
        /*0098*/ 	.word	0x00000400
        /*009c*/ 	.word	0x00000001
        /*00a0*/ 	.word	0x00000001


	//----- nvinfo : EIATTR_CRS_STACK_SIZE
	.align		4
.L_5113:
        /*00a4*/ 	.byte	0x04, 0x1e
        /*00a6*/ 	.short	(.L_5115 - .L_5114)
.L_5114:
        /*00a8*/ 	.word	0x00000000


	//----- nvinfo : EIATTR_CBANK_PARAM_SIZE
	.align		4
.L_5115:
        /*00ac*/ 	.byte	0x03, 0x19
        /*00ae*/ 	.short	0x0088


	//----- nvinfo : EIATTR_PARAM_CBANK
	.align		4
        /*00b0*/ 	.byte	0x04, 0x0a
        /*00b2*/ 	.short	(.L_5117 - .L_5116)
	.align		4
.L_5116:
        /*00b4*/ 	.word	index@(.nv.constant0._ZN10layer_norm22ln_bwd_finalize_kernelINS_22Kernel_traits_finalizeILj3840E6__halffS2_fjLj1024ELj4ENS_18Kernel_traits_baseILj3840ES2_fS2_fjLj1024EEEEEEEvNS_9BwdParamsE)
        /*00b8*/ 	.short	0x0380
        /*00ba*/ 	.short	0x0088


	//----- nvinfo : EIATTR_SW_WAR
	.align		4
.L_5117:
        /*00bc*/ 	.byte	0x04, 0x36
        /*00be*/ 	.short	(.L_5119 - .L_5118)
.L_5118:
        /*00c0*/ 	.word	0x00000008
.L_5119:


//--------------------- .nv.info._ZN10layer_norm13ln_bwd_kernelINS_13Kernel_traitsI6__halffS2_fjLj3840ELj1ELj1ELj4ELj8ENS_18Kernel_traits_baseILj3840ES2_fS2_fjLj128EEEEEEEvNS_9BwdParamsE --------------------------
	.section	.nv.info._ZN10layer_norm13ln_bwd_kernelINS_13Kernel_traitsI6__halffS2_fjLj3840ELj1ELj1ELj4ELj8ENS_18Kernel_traits_baseILj3840ES2_fS2_fjLj128EEEEEEEvNS_9BwdParamsE,"",@"SHT_CUDA_INFO"
	.sectionflags	@""
	.align	4


	//----- nvinfo : EIATTR_CUDA_API_VERSION
	.align		4
        /*0000*/ 	.byte	0x04, 0x37
        /*0002*/ 	.short	(.L_5121 - .L_5120)
.L_5120:
        /*0004*/ 	.word	0x00000082


	//----- nvinfo : EIATTR_KPARAM_INFO
	.align		4
.L_5121:
        /*0008*/ 	.byte	0x04, 0x17
        /*000a*/ 	.short	(.L_5123 - .L_5122)
.L_5122:
        /*000c*/ 	.word	0x00000000
        /*0010*/ 	.short	0x0000
        /*0012*/ 	.short	0x0000
        /*0014*/ 	.byte	0x00, 0xf0, 0x21, 0x02


	//----- nvinfo : EIATTR_SPARSE_MMA_MASK
	.align		4
.L_5123:
        /*0018*/ 	.byte	0x03, 0x50
        /*001a*/ 	.short	0x0000


	//----- nvinfo : EIATTR_MAXREG_COUNT
	.align		4
        /*001c*/ 	.byte	0x03, 0x1b
        /*001e*/ 	.short	0x00ff


	//----- nvinfo : EIATTR_NUM_BARRIERS
	.align		4
        /*0020*/ 	.byte	0x02, 0x4c
        /*0022*/ 	.byte	0x01
	.zero		1


	//----- nvinfo : EIATTR_MERCURY_ISA_VERSION
	.align		4
        /*0024*/ 	.byte	0x03, 0x5f
        /*0026*/ 	.short	0x0101


	//----- nvinfo : EIATTR_COOP_GROUP_MASK_REGIDS
	.align		4
        /*0028*/ 	.byte	0x04, 0x29
        /*002a*/ 	.short	(.L_5125 - .L_5124)


	//   ....[0]....
.L_5124:
        /*002c*/ 	.word	0xffffffff


	//   ....[1]....
        /*0030*/ 	.word	0xffffffff


	//   ....[2]....
        /*0034*/ 	.word	0xffffffff


	//   ....[3]....
        /*0038*/ 	.word	0xffffffff


	//   ....[4]....
        /*003c*/ 	.word	0xffffffff


	//   ....[5]....
        /*0040*/ 	.word	0xffffffff


	//   ....[6]....
        /*0044*/ 	.word	0xffffffff


	//   ....[7]....
        /*0048*/ 	.word	0xffffffff


	//   ....[8]....
        /*004c*/ 	.word	0xffffffff


	//   ....[9]....
        /*0050*/ 	.word	0xffffffff


	//----- nvinfo : EIATTR_COOP_GROUP_INSTR_OFFSETS
	.align		4
.L_5125:
        /*0054*/ 	.byte	0x04, 0x28
        /*0056*/ 	.short	(.L_5127 - .L_5126)


	//   ....[0]....
.L_5126:
        /*0058*/ 	.word	0x00003460


	//   ....[1]....
        /*005c*/ 	.word	0x000034a0


	//   ....[2]....
        /*0060*/ 	.word	0x00003630


	//   ....[3]....
        /*0064*/ 	.word	0x00003670


	//   ....[4]....
        /*0068*/ 	.word	0x00003800


	//   ....[5]....
        /*006c*/ 	.word	0x00003840


	//   ....[6]....
        /*0070*/ 	.word	0x00003900


	//   ....[7]....
        /*0074*/ 	.word	0x00003910


	//   ....[8]....
        /*0078*/ 	.word	0x00003940


	//   ....[9]....
        /*007c*/ 	.word	0x00003950


	//----- nvinfo : EIATTR_VRC_CTA_INIT_COUNT
	.align		4
.L_5127:
        /*0080*/ 	.byte	0x02, 0x4a
	.zero		1
	.zero		1


	//----- nvinfo : EIATTR_EXIT_INSTR_OFFSETS
	.align		4
        /*0084*/ 	.byte	0x04, 0x1c
        /*0086*/ 	.short	(.L_5129 - .L_5128)


	//   ....[0]....
.L_5128:
        /*0088*/ 	.word	0x00004a00


	//----- nvinfo : EIATTR_MAX_THREADS
	.align		4
.L_5129:
        /*008c*/ 	.byte	0x04, 0x05
        /*008e*/ 	.short	(.L_5131 - .L_5130)
.L_5130:
        /*0090*/ 	.word	0x00000080
        /*0094*/ 	.word	0x00000001
        /*0098*/ 	.word	0x00000001


	//----- nvinfo : EIATTR_CRS_STACK_SIZE
	.align		4
.L_5131:
        /*009c*/ 	.byte	0x04, 0x1e
        /*009e*/ 	.short	(.L_5133 - .L_5132)
.L_5132:
        /*00a0*/ 	.word	0x00000000


	//----- nvinfo : EIATTR_CBANK_PARAM_SIZE
	.align		4
.L_5133:
        /*00a4*/ 	.byte	0x03, 0x19
        /*00a6*/ 	.short	0x0088


	//----- nvinfo : EIATTR_PARAM_CBANK
	.align		4
        /*00a8*/ 	.byte	0x04, 0x0a
        /*00aa*/ 	.short	(.L_5135 - .L_5134)
	.align		4
.L_5134:
        /*00ac*/ 	.word	index@(.nv.constant0._ZN10layer_norm13ln_bwd_kernelINS_13Kernel_traitsI6__halffS2_fjLj3840ELj1ELj1ELj4ELj8ENS_18Kernel_traits_baseILj3840ES2_fS2_fjLj128EEEEEEEvNS_9BwdParamsE)
        /*00b0*/ 	.short	0x0380
        /*00b2*/ 	.short	0x0088


	//----- nvinfo : EIATTR_SW_WAR
	.align		4
.L_5135:
        /*00b4*/ 	.byte	0x04, 0x36
        /*00b6*/ 	.short	(.L_5137 - .L_5136)
.L_5136:
        /*00b8*/ 	.word	0x00000008
.L_5137:


//--------------------- .nv.info._ZN10layer_norm22ln_bwd_finalize_kernelINS_22Kernel_traits_finalizeILj3840E6__halfS2_S2_fjLj1024ELj4ENS_18Kernel_traits_baseILj3840ES2_S2_S2_fjLj1024EEEEEEEvNS_9BwdParamsE --------------------------
	.section	.nv.info._ZN10layer_norm22ln_bwd_finalize_kernelINS_22Kernel_traits_finalizeILj3840E6__halfS2_S2_fjLj1024ELj4ENS_18Kernel_traits_baseILj3840ES2_S2_S2_fjLj1024EEEEEEEvNS_9BwdParamsE,"",@"SHT_CUDA_INFO"
	.sectionflags	@""
	.align	4


	//----- nvinfo : EIATTR_CUDA_API_VERSION
	.align		4
        /*0000*/ 	.byte	0x04, 0x37
        /*0002*/ 	.short	(.L_5139 - .L_5138)
.L_5138:
        /*0004*/ 	.word	0x00000082


	//----- nvinfo : EIATTR_KPARAM_INFO
	.align		4
.L_5139:
        /*0008*/ 	.byte	0x04, 0x17
        /*000a*/ 	.short	(.L_5141 - .L_5140)
.L_5140:
        /*000c*/ 	.word	0x00000000
        /*0010*/ 	.short	0x0000
        /*0012*/ 	.short	0x0000
        /*0014*/ 	.byte	0x00, 0xf0, 0x21, 0x02


	//----- nvinfo : EIATTR_SPARSE_MMA_MASK
	.align		4
.L_5141:
        /*0018*/ 	.byte	0x03, 0x50
        /*001a*/ 	.short	0x0000


	//----- nvinfo : EIATTR_MAXREG_COUNT
	.align		4
        /*001c*/ 	.byte	0x03, 0x1b
        /*001e*/ 	.short	0x0040


	//----- nvinfo : EIATTR_NUM_BARRIERS
	.align		4
        /*0020*/ 	.byte	0x02, 0x4c
        /*0022*/ 	.byte	0x01
	.zero		1


	//----- nvinfo : EIATTR_MERCURY_ISA_VERSION
	.align		4
        /*0024*/ 	.byte	0x03, 0x5f
        /*0026*/ 	.short	0x0101


	//----- nvinfo : EIATTR_COOP_GROUP_MASK_REGIDS
	.align		4
        /*0028*/ 	.byte	0x04, 0x29
        /*002a*/ 	.short	(.L_5143 - .L_5142)


	//   ....[0]....
.L_5142:
        /*002c*/ 	.word	0xffffffff


	//   ....[1]....
        /*0030*/ 	.word	0xffffffff


	//   ....[2]....
        /*0034*/ 	.word	0xffffffff


	//   ....[3]....
        /*0038*/ 	.word	0xffffffff


	//   ....[4]....
        /*003c*/ 	.word	0xffffffff


	//   ....[5]....
        /*0040*/ 	.word	0xffffffff


	//   ....[6]....
        /*0044*/ 	.word	0xffffffff


	//   ....[7]....
        /*0048*/ 	.word	0xffffffff


	//   ....[8]....
        /*004c*/ 	.word	0xffffffff


	//   ....[9]....
        /*0050*/ 	.word	0xffffffff


	//----- nvinfo : EIATTR_COOP_GROUP_INSTR_OFFSETS
	.align		4
.L_5143:
        /*0054*/ 	.byte	0x04, 0x28
        /*0056*/ 	.short	(.L_5145 - .L_5144)


	//   ....[0]....
.L_5144:
        /*0058*/ 	.word	0x00001270


	//   ....[1]....
        /*005c*/ 	.word	0x00001280


	//   ....[2]....
        /*0060*/ 	.word	0x000012b0


	//   ....[3]....
        /*0064*/ 	.word	0x000012c0


	//   ....[4]....
        /*0068*/ 	.word	0x000012f0


	//   ....[5]....
        /*006c*/ 	.word	0x00001300


	//   ....[6]....
        /*0070*/ 	.word	0x00001330


	//   ....[7]....
        /*0074*/ 	.word	0x00001340


	//   ....[8]....
        /*0078*/ 	.word	0x00001370


	//   ....[9]....
        /*007c*/ 	.word	0x00001380


	//----- nvinfo : EIATTR_VRC_CTA_INIT_COUNT
	.align		4
.L_5145:
        /*0080*/ 	.byte	0x02, 0x4a
	.zero		1
	.zero		1


	//----- nvinfo : EIATTR_EXIT_INSTR_OFFSETS
	.align		4
        /*0084*/ 	.byte	0x04, 0x1c
        /*0086*/ 	.short	(.L_5147 - .L_5146)


	//   ....[0]....
.L_5146:
        /*0088*/ 	.word	0x00000060


	//   ....[1]....
        /*008c*/ 	.word	0x000013e0


	//   ....[2]....
        /*0090*/ 	.word	0x000014b0


	//----- nvinfo : EIATTR_MAX_THREADS
	.align		4
.L_5147:
        /*0094*/ 	.byte	0x04, 0x05
        /*0096*/ 	.short	(.L_5149 - .L_5148)
.L_5148:
        /*0098*/ 	.word	0x00000400
        /*009c*/ 	.word	0x00000001
        /*00a0*/ 	.word	0x00000001


	//----- nvinfo : EIATTR_CRS_STACK_SIZE
	.align		4
.L_5149:
        /*00a4*/ 	.byte	0x04, 0x1e
        /*00a6*/ 	.short	(.L_5151 - .L_5150)
.L_5150:
        /*00a8*/ 	.word	0x00000000


	//----- nvinfo : EIATTR_CBANK_PARAM_SIZE
	.align		4
.L_5151:
        /*00ac*/ 	.byte	0x03, 0x19
        /*00ae*/ 	.short	0x0088


	//----- nvinfo : EIATTR_PARAM_CBANK
	.align		4
        /*00b0*/ 	.byte	0x04, 0x0a
        /*00b2*/ 	.short	(.L_5153 - .L_5152)
	.align		4
.L_5152:
        /*00b4*/ 	.word	index@(.nv.constant0._ZN10layer_norm22ln_bwd_finalize_kernelINS_22Kernel_traits_finalizeILj3840E6__halfS2_S2_fjLj1024ELj4ENS_18Kernel_traits_baseILj3840ES2_S2_S2_fjLj1024EEEEEEEvNS_9BwdParamsE)
        /*00b8*/ 	.short	0x0380
        /*00ba*/ 	.short	0x0088


	//----- nvinfo : EIATTR_SW_WAR
	.align		4
.L_5153:
        /*00bc*/ 	.byte	0x04, 0x36
        /*00be*/ 	.short	(.L_5155 - .L_5154)
.L_5154:
        /*00c0*/ 	.word	0x00000008
.L_5155:


//--------------------- .nv.info._ZN10layer_norm13ln_bwd_kernelINS_13Kernel_traitsI6__halfS2_S2_fjLj3840ELj1ELj1ELj4ELj4ENS_18Kernel_traits_baseILj3840ES2_S2_S2_fjLj128EEEEEEEvNS_9BwdParamsE --------------------------
	.section	.nv.info._ZN10layer_norm13ln_bwd_kernelINS_13Kernel_traitsI6__halfS2_S2_fjLj3840ELj1ELj1ELj4ELj4ENS_18Kernel_traits_baseILj3840ES2_S2_S2_fjLj128EEEEEEEvNS_9BwdParamsE,"",@"SHT_CUDA_INFO"
	.sectionflags	@""
	.align	4


	//----- nvinfo : EIATTR_CUDA_API_VERSION
	.align		4
        /*0000*/ 	.byte	0x04, 0x37
        /*0002*/ 	.short	(.L_5157 - .L_5156)
.L_5156:
        /*0004*/ 	.word	0x00000082


	//----- nvinfo : EIATTR_KPARAM_INFO
	.align		4
.L_5157:
        /*0008*/ 	.byte	0x04, 0x17
        /*000a*/ 	.short	(.L_5159 - .L_5158)
.L_5158:
        /*000c*/ 	.word	0x00000000
        /*0010*/ 	.short	0x0000
        /*0012*/ 	.short	0x0000
        /*0014*/ 	.byte	0x00, 0xf0, 0x21, 0x02


	//----- nvinfo : EIATTR_SPARSE_MMA_MASK
	.align		4
.L_5159:
        /*0018*/ 	.byte	0x03, 0x50
        /*001a*/ 	.short	0x0000


	//----- nvinfo : EIATTR_MAXREG_COUNT
	.align		4
        /*001c*/ 	.byte	0x03, 0x1b
        /*001e*/ 	.short	0x00ff


	//----- nvinfo : EIATTR_NUM_BARRIERS
	.align		4
        /*0020*/ 	.byte	0x02, 0x4c
        /*0022*/ 	.byte	0x01
	.zero		1


	//----- nvinfo : EIATTR_MERCURY_ISA_VERSION
	.align		4
        /*0024*/ 	.byte	0x03, 0x5f
        /*0026*/ 	.short	0x0101


	//----- nvinfo : EIATTR_COOP_GROUP_MASK_REGIDS
	.align		4
        /*0028*/ 	.byte	0x04, 0x29
        /*002a*/ 	.short	(.L_5161 - .L_5160)


	//   ....[0]....
.L_5160:
        /*002c*/ 	.word	0xffffffff


	//   ....[1]....
        /*0030*/ 	.word	0xffffffff


	//   ....[2]....
        /*0034*/ 	.word	0xffffffff


	//   ....[3]....
        /*0038*/ 	.word	0xffffffff


	//   ....[4]....
        /*003c*/ 	.word	0xffffffff


	//   ....[5]....
        /*0040*/ 	.word	0xffffffff


	//   ....[6]....
        /*0044*/ 	.word	0xffffffff


	//   ....[7]....
        /*0048*/ 	.word	0xffffffff


	//   ....[8]....
        /*004c*/ 	.word	0xffffffff


	//   ....[9]....
        /*0050*/ 	.word	0xffffffff


	//----- nvinfo : EIATTR_COOP_GROUP_INSTR_OFFSETS
	.align		4
.L_5161:
        /*0054*/ 	.byte	0x04, 0x28
        /*0056*/ 	.short	(.L_5163 - .L_5162)


	//   ....[0]....
.L_5162:
        /*0058*/ 	.word	0x00003820


	//   ....[1]....
        /*005c*/ 	.word	0x00003860


	//   ....[2]....
        /*0060*/ 	.word	0x000039f0


	//   ....[3]....
        /*0064*/ 	.word	0x00003a30


	//   ....[4]....
        /*0068*/ 	.word	0x00003bc0


	//   ....[5]....
        /*006c*/ 	.word	0x00003c00


	//   ....[6]....
        /*0070*/ 	.word	0x00003cc0


	//   ....[7]....
        /*0074*/ 	.word	0x00003cd0


	//   ....[8]....
        /*0078*/ 	.word	0x00003d00


	//   ....[9]....
        /*007c*/ 	.word	0x00003d10


	//----- nvinfo : EIATTR_VRC_CTA_INIT_COUNT
	.align		4
.L_5163:
        /*0080*/ 	.byte	0x02, 0x4a
	.zero		1
	.zero		1


	//----- nvinfo : EIATTR_EXIT_INSTR_OFFSETS
	.align		4
        /*0084*/ 	.byte	0x04, 0x1c
        /*0086*/ 	.short	(.L_5165 - .L_5164)


	//   ....[0]....
.L_5164:
        /*0088*/ 	.word	0x00004cd0


	//----- nvinfo : EIATTR_MAX_THREADS
	.align		4
.L_5165:
        /*008c*/ 	.byte	0x04, 0x05
        /*008e*/ 	.short	(.L_5167 - .L_5166)
.L_5166:
        /*0090*/ 	.word	0x00000080
        /*0094*/ 	.word	0x00000001
        /*0098*/ 	.word	0x00000001


	//----- nvinfo : EIATTR_CRS_STACK_SIZE
	.align		4
.L_5167:
        /*009c*/ 	.byte	0x04, 0x1e
        /*009e*/ 	.short	(.L_5169 - .L_5168)
.L_5168:
        /*00a0*/ 	.word	0x00000000


	//----- nvinfo : EIATTR_CBANK_PARAM_SIZE
	.align		4
.L_5169:
        /*00a4*/ 	.byte	0x03, 0x19
        /*00a6*/ 	.short	0x0088


	//----- nvinfo : EIATTR_PARAM_CBANK
	.align		4
        /*00a8*/ 	.byte	0x04, 0x0a
        /*00aa*/ 	.short	(.L_5171 - .L_5170)
	.align		4
.L_5170:
        /*00ac*/ 	.word	index@(.nv.constant0._ZN10layer_norm13ln_bwd_kernelINS_13Kernel_traitsI6__halfS2_S2_fjLj3840ELj1ELj1ELj4ELj4ENS_18Kernel_traits_baseILj3840ES2_S2_S2_fjLj128EEEEEEEvNS_9BwdParamsE)
        /*00b0*/ 	.short	0x0380
        /*00b2*/ 	.short	0x0088


	//----- nvinfo : EIATTR_SW_WAR
	.align		4
.L_5171:
        /*00b4*/ 	.byte	0x04, 0x36
        /*00b6*/ 	.short	(.L_5173 - .L_5172)
.L_5172:
        /*00b8*/ 	.word	0x00000008
.L_5173:


//--------------------- .nv.info._ZN10layer_norm22ln_bwd_finalize_kernelINS_22Kernel_traits_finalizeILj3840EffffjLj1024ELj4ENS_18Kernel_traits_baseILj3840EffffjLj1024EEEEEEEvNS_9BwdParamsE --------------------------
	.section	.nv.info._ZN10layer_norm22ln_bwd_finalize_kernelINS_22Kernel_traits_finalizeILj3840EffffjLj1024ELj4ENS_18Kernel_traits_baseILj3840EffffjLj1024EEEEEEEvNS_9BwdParamsE,"",@"SHT_CUDA_INFO"
	.sectionflags	@""
	.align	4


	//----- nvinfo : EIATTR_CUDA_API_VERSION
	.align		4
        /*0000*/ 	.byte	0x04, 0x37
        /*0002*/ 	.short	(.L_5175 - .L_5174)
.L_5174:
        /*0004*/ 	.word	0x00000082


	//----- nvinfo : EIATTR_KPARAM_INFO
	.align		4
.L_5175:
        /*0008*/ 	.byte	0x04, 0x17
        /*000a*/ 	.short	(.L_5177 - .L_5176)
.L_5176:
        /*000c*/ 	.word	0x00000000
        /*0010*/ 	.short	0x0000
        /*0012*/ 	.short	0x0000
        /*0014*/ 	.byte	0x00, 0xf0, 0x21, 0x02


	//----- nvinfo : EIATTR_SPARSE_MMA_MASK
	.align		4
.L_5177:
        /*0018*/ 	.byte	0x03, 0x50
        /*001a*/ 	.short	0x0000


	//----- nvinfo : EIATTR_MAXREG_COUNT
	.align		4
        /*001c*/ 	.byte	0x03, 0x1b
        /*001e*/ 	.short	0x0040


	//----- nvinfo : EIATTR_NUM_BARRIERS
	.align		4
        /*0020*/ 	.byte	0x02, 0x4c
        /*0022*/ 	.byte	0x01
	.zero		1


	//----- nvinfo : EIATTR_MERCURY_ISA_VERSION
	.align		4
        /*0024*/ 	.byte	0x03, 0x5f
        /*0026*/ 	.short	0x0101


	//----- nvinfo : EIATTR_COOP_GROUP_MASK_REGIDS
	.align		4
        /*0028*/ 	.byte	0x04, 0x29
        /*002a*/ 	.short	(.L_5179 - .L_5178)


	//   ....[0]....
.L_5178:
        /*002c*/ 	.word	0xffffffff


	//   ....[1]....
        /*0030*/ 	.word	0xffffffff


	//   ....[2]....
        /*0034*/ 	.word	0xffffffff


	//   ....[3]....
        /*0038*/ 	.word	0xffffffff


	//   ....[4]....
        /*003c*/ 	.word	0xffffffff


	//   ....[5]....
        /*0040*/ 	.word	0xffffffff


	//   ....[6]....
        /*0044*/ 	.word	0xffffffff


	//   ....[7]....
        /*0048*/ 	.word	0xffffffff


	//   ....[8]....
        /*004c*/ 	.word	0xffffffff


	//   ....[9]....
        /*0050*/ 	.word	0xffffffff


	//----- nvinfo : EIATTR_COOP_GROUP_INSTR_OFFSETS
	.align		4
.L_5179:
        /*0054*/ 	.byte	0x04, 0x28
        /*0056*/ 	.short	(.L_5181 - .L_5180)


	//   ....[0]....
.L_5180:
        /*0058*/ 	.word	0x00001270


	//   ....[1]....
        /*005c*/ 	.word	0x00001280


	//   ....[2]....
        /*0060*/ 	.word	0x000012b0


	//   ....[3]....
        /*0064*/ 	.word	0x000012c0


	//   ....[4]....
        /*0068*/ 	.word	0x000012f0


	//   ....[5]....
        /*006c*/ 	.word	0x00001300


	//   ....[6]....
        /*0070*/ 	.word	0x00001330


	//   ....[7]....
        /*0074*/ 	.word	0x00001340


	//   ....[8]....
        /*0078*/ 	.word	0x00001370


	//   ....[9]....
        /*007c*/ 	.word	0x00001380


	//----- nvinfo : EIATTR_VRC_CTA_INIT_COUNT
	.align		4
.L_5181:
        /*0080*/ 	.byte	0x02, 0x4a
	.zero		1
	.zero		1


	//----- nvinfo : EIATTR_EXIT_INSTR_OFFSETS
	.align		4
        /*0084*/ 	.byte	0x04, 0x1c
        /*0086*/ 	.short	(.L_5183 - .L_5182)


	//   ....[0]....
.L_5182:
        /*0088*/ 	.word	0x00000060


	//   ....[1]....
        /*008c*/ 	.word	0x000013e0


	//   ....[2]....
        /*0090*/ 	.word	0x00001490


	//----- nvinfo : EIATTR_MAX_THREADS
	.align		4
.L_5183:
        /*0094*/ 	.byte	0x04, 0x05
        /*0096*/ 	.short	(.L_5185 - .L_5184)
.L_5184:
        /*0098*/ 	.word	0x00000400
        /*009c*/ 	.word	0x00000001
        /*00a0*/ 	.word	0x00000001


	//----- nvinfo : EIATTR_CRS_STACK_SIZE
	.align		4
.L_5185:
        /*00a4*/ 	.byte	0x04, 0x1e
        /*00a6*/ 	.short	(.L_5187 - .L_5186)
.L_5186:
        /*00a8*/ 	.word	0x00000000


	//----- nvinfo : EIATTR_CBANK_PARAM_SIZE
	.align		4
.L_5187:
        /*00ac*/ 	.byte	0x03, 0x19
        /*00ae*/ 	.short	0x0088


	//----- nvinfo : EIATTR_PARAM_CBANK
	.align		4
        /*00b0*/ 	.byte	0x04, 0x0a
        /*00b2*/ 	.short	(.L_5189 - .L_5188)
	.align		4
.L_5188:
        /*00b4*/ 	.word	index@(.nv.constant0._ZN10layer_norm22ln_bwd_finalize_kernelINS_22Kernel_traits_finalizeILj3840EffffjLj1024ELj4ENS_18Kernel_traits_baseILj3840EffffjLj1024EEEEEEEvNS_9BwdParamsE)
        /*00b8*/ 	.short	0x0380
        /*00ba*/ 	.short	0x0088


	//----- nvinfo : EIATTR_SW_WAR
	.align		4
.L_5189:
        /*00bc*/ 	.byte	0x04, 0x36
        /*00be*/ 	.short	(.L_5191 - .L_5190)
.L_5190:
        /*00c0*/ 	.word	0x00000008
.L_5191:


//--------------------- .nv.info._ZN10layer_norm13ln_bwd_kernelINS_13Kernel_traitsIffffjLj3840ELj1ELj1ELj4ELj8ENS_18Kernel_traits_baseILj3840EffffjLj128EEEEEEEvNS_9BwdParamsE --------------------------
	.section	.nv.info._ZN10layer_norm13ln_bwd_kernelINS_13Kernel_traitsIffffjLj3840ELj1ELj1ELj4ELj8ENS_18Kernel_traits_baseILj3840EffffjLj128EEEEEEEvNS_9BwdParamsE,"",@"SHT_CUDA_INFO"
	.sectionflags	@""
	.align	4


	//----- nvinfo : EIATTR_CUDA_API_VERSION
	.align		4
        /*0000*/ 	.byte	0x04, 0x37
        /*0002*/ 	.short	(.L_5193 - .L_5192)
.L_5192:
        /*0004*/ 	.word	0x00000082


	//----- nvinfo : EIATTR_KPARAM_INFO
	.align		4
.L_5193:
        /*0008*/ 	.byte	0x04, 0x17
        /*000a*/ 	.short	(.L_5195 - .L_5194)
.L_5194:
        /*000c*/ 	.word	0x00000000
        /*0010*/ 	.short	0x0000
        /*0012*/ 	.short	0x0000
        /*0014*/ 	.byte	0x00, 0xf0, 0x21, 0x02


	//----- nvinfo : EIATTR_SPARSE_MMA_MASK
	.align		4
.L_5195:
        /*0018*/ 	.byte	0x03, 0x50
        /*001a*/ 	.short	0x0000


	//----- nvinfo : EIATTR_MAXREG_COUNT
	.align		4
        /*001c*/ 	.byte	0x03, 0x1b
        /*001e*/ 	.short	0x00ff


	//----- nvinfo : EIATTR_NUM_BARRIERS
	.align		4
        /*0020*/ 	.byte	0x02, 0x4c
        /*0022*/ 	.byte	0x01
	.zero		1


	//----- nvinfo : EIATTR_MERCURY_ISA_VERSION
	.align		4
        /*0024*/ 	.byte	0x03, 0x5f
        /*0026*/ 	.short	0x0101


	//----- nvinfo : EIATTR_COOP_GROUP_MASK_REGIDS
	.align		4
        /*0028*/ 	.byte	0x04, 0x29
        /*002a*/ 	.short	(.L_5197 - .L_5196)


	//   ....[0]....
.L_5196:
        /*002c*/ 	.word	0xffffffff


	//   ....[1]....
        /*0030*/ 	.word	0xffffffff


	//   ....[2]....
        /*0034*/ 	.word	0xffffffff


	//   ....[3]....
        /*0038*/ 	.word	0xffffffff


	//   ....[4]....
        /*003c*/ 	.word	0xffffffff


	//   ....[5]....
        /*0040*/ 	.word	0xffffffff


	//   ....[6]....
        /*0044*/ 	.word	0xffffffff


	//   ....[7]....
        /*0048*/ 	.word	0xffffffff


	//   ....[8]....
        /*004c*/ 	.word	0xffffffff


	//   ....[9]....
        /*0050*/ 	.word	0xffffffff


	//----- nvinfo : EIATTR_COOP_GROUP_INSTR_OFFSETS
	.align		4
.L_5197:
        /*0054*/ 	.byte	0x04, 0x28
        /*0056*/ 	.short	(.L_5199 - .L_5198)


	//   ....[0]....
.L_5198:
        /*0058*/ 	.word	0x00002780


	//   ....[1]....
        /*005c*/ 	.word	0x000027c0


	//   ....[2]....
        /*0060*/ 	.word	0x00002950


	//   ....[3]....
        /*0064*/ 	.word	0x00002990


	//   ....[4]....
        /*0068*/ 	.word	0x00002b20


	//   ....[5]....
        /*006c*/ 	.word	0x00002b60


	//   ....[6]....
        /*0070*/ 	.word	0x00002cb0


	//   ....[7]....
        /*0074*/ 	.word	0x00002ce0


	//   ....[8]....
        /*0078*/ 	.word	0x00002d20


	//   ....[9]....
        /*007c*/ 	.word	0x00002d30


	//----- nvinfo : EIATTR_VRC_CTA_INIT_COUNT
	.align		4
.L_5199:
        /*0080*/ 	.byte	0x02, 0x4a
	.zero		1
	.zero		1


	//----- nvinfo : EIATTR_EXIT_INSTR_OFFSETS
	.align		4
        /*0084*/ 	.byte	0x04, 0x1c
        /*0086*/ 	.short	(.L_5201 - .L_5200)


	//   ....[0]....
.L_5200:
        /*0088*/ 	.word	0x00003ed0


	//----- nvinfo : EIATTR_MAX_THREADS
	.align		4
.L_5201:
        /*008c*/ 	.byte	0x04, 0x05
        /*008e*/ 	.short	(.L_5203 - .L_5202)
.L_5202:
        /*0090*/ 	.word	0x00000080
        /*0094*/ 	.word	0x00000001
        /*0098*/ 	.word	0x00000001


	//----- nvinfo : EIATTR_CBANK_PARAM_SIZE
	.align		4
.L_5203:
        /*009c*/ 	.byte	0x03, 0x19
        /*009e*/ 	.short	0x0088


	//----- nvinfo : EIATTR_PARAM_CBANK
	.align		4
        /*00a0*/ 	.byte	0x04, 0x0a
        /*00a2*/ 	.short	(.L_5205 - .L_5204)
	.align		4
.L_5204:
        /*00a4*/ 	.word	index@(.nv.constant0._ZN10layer_norm13ln_bwd_kernelINS_13Kernel_traitsIffffjLj3840ELj1ELj1ELj4ELj8ENS_18Kernel_traits_baseILj3840EffffjLj128EEEEEEEvNS_9BwdParamsE)
        /*00a8*/ 	.short	0x0380
        /*00aa*/ 	.short	0x0088


	//----- nvinfo : EIATTR_SW_WAR
	.align		4
.L_5205:
        /*00ac*/ 	.byte	0x04, 0x36
        /*00ae*/ 	.short	(.L_5207 - .L_5206)
.L_5206:
        /*00b0*/ 	.word	0x00000008
.L_5207:


//--------------------- .nv.info._ZN10layer_norm22ln_bwd_finalize_kernelINS_22Kernel_traits_finalizeILj3072E13__nv_bfloat16fS2_fjLj1024ELj4ENS_18Kernel_traits_baseILj3072ES2_fS2_fjLj1024EEEEEEEvNS_9BwdParamsE --------------------------
	.section	.nv.info._ZN10layer_norm22ln_bwd_finalize_kernelINS_22Kernel_traits_finalizeILj3072E13__nv_bfloat16fS2_fjLj1024ELj4ENS_18Kernel_traits_baseILj3072ES2_fS2_fjLj1024EEEEEEEvNS_9BwdParamsE,"",@"SHT_CUDA_INFO"
	.sectionflags	@""
	.align	4


	//----- nvinfo : EIATTR_CUDA_API_VERSION
	.align		4
        /*0000*/ 	.byte	0x04, 0x37
        /*0002*/ 	.short	(.L_5209 - .L_5208)
.L_5208:
        /*0004*/ 	.word	0x00000082


	//----- nvinfo : EIATTR_KPARAM_INFO
	.align		4
.L_5209:
        /*0008*/ 	.byte	0x04, 0x17
        /*000a*/ 	.short	(.L_5211 - .L_5210)
.L_5210:
        /*000c*/ 	.word	0x00000000
        /*0010*/ 	.short	0x0000
        /*0012*/ 	.short	0x0000
        /*0014*/ 	.byte	0x00, 0xf0, 0x21, 0x02


	//----- nvinfo : EIATTR_SPARSE_MMA_MASK
	.align		4
.L_5211:
        /*0018*/ 	.byte	0x03, 0x50
        /*001a*/ 	.short	0x0000


	//----- nvinfo : EIATTR_MAXREG_COUNT
	.align		4
        /*001c*/ 	.byte	0x03, 0x1b
        /*001e*/ 	.short	0x0040


	//----- nvinfo : EIATTR_NUM_BARRIERS
	.align		4
        /*0020*/ 	.byte	0x02, 0x4c
        /*0022*/ 	.byte	0x01
	.zero		1


	//----- nvinfo : EIATTR_MERCURY_ISA_VERSION
	.align		4
        /*0024*/ 	.byte	0x03, 0x5f
        /*0026*/ 	.short	0x0101


	//----- nvinfo : EIATTR_COOP_GROUP_MASK_REGIDS
	.align		4
        /*0028*/ 	.byte	0x04, 0x29
        /*002a*/ 	.short	(.L_5213 - .L_5212)


	//   ....[0]....
.L_5212:
        /*002c*/ 	.word	0xffffffff


	//   ....[1]....
        /*0030*/ 	.word	0xffffffff


	//   ....[2]....
        /*0034*/ 	.word	0xffffffff


	//   ....[3]....
        /*0038*/ 	.word	0xffffffff


	//   ....[4]....
        /*003c*/ 	.word	0xffffffff


	//   ....[5]....
        /*0040*/ 	.word	0xffffffff


	//   ....[6]....
        /*0044*/ 	.word	0xffffffff


	//   ....[7]....
        /*0048*/ 	.word	0xffffffff


	//   ....[8]....
        /*004c*/ 	.word	0xffffffff


	//   ....[9]....
        /*0050*/ 	.word	0xffffffff


	//----- nvinfo : EIATTR_COOP_GROUP_INSTR_OFFSETS
	.align		4
.L_5213:
        /*0054*/ 	.byte	0x04, 0x28
        /*0056*/ 	.short	(.L_5215 - .L_5214)


	//   ....[0]....
.L_5214:
        /*0058*/ 	.word	0x00001270


	//   ....[1]....
        /*005c*/ 	.word	0x00001280


	//   ....[2]....
        /*0060*/ 	.word	0x000012b0


	//   ....[3]....
        /*0064*/ 	.word	0x000012c0


	//   ....[4]....
        /*0068*/ 	.word	0x000012f0


	//   ....[5]....
        /*006c*/ 	.word	0x00001300


	//   ....[6]....
        /*0070*/ 	.word	0x00001330


	//   ....[7]....
        /*0074*/ 	.word	0x00001340


	//   ....[8]....
        /*0078*/ 	.word	0x00001370


	//   ....[9]....
        /*007c*/ 	.word	0x00001380


	//----- nvinfo : EIATTR_VRC_CTA_INIT_COUNT
	.align		4
.L_5215:
        /*0080*/ 	.byte	0x02, 0x4a
	.zero		1
	.zero		1


	//----- nvinfo : EIATTR_EXIT_INSTR_OFFSETS
	.align		4
        /*0084*/ 	.byte	0x04, 0x1c
        /*0086*/ 	.short	(.L_5217 - .L_5216)


	//   ....[0]....
.L_5216:
        /*0088*/ 	.word	0x00000060


	//   ....[1]....
        /*008c*/ 	.word	0x000013e0


	//   ....[2]....
        /*0090*/ 	.word	0x000014b0


	//----- nvinfo : EIATTR_MAX_THREADS
	.align		4
.L_5217:
        /*0094*/ 	.byte	0x04, 0x05
        /*0096*/ 	.short	(.L_5219 - .L_5218)
.L_5218:
        /*0098*/ 	.word	0x00000400
        /*009c*/ 	.word	0x00000001
        /*00a0*/ 	.word	0x00000001


	//----- nvinfo : EIATTR_CRS_STACK_SIZE
	.align		4
.L_5219:
        /*00a4*/ 	.byte	0x04, 0x1e
        /*00a6*/ 	.short	(.L_5221 - .L_5220)
.L_5220:
        /*00a8*/ 	.word	0x00000000


	//----- nvinfo : EIATTR_CBANK_PARAM_SIZE
	.align		4
.L_5221:
        /*00ac*/ 	.byte	0x03, 0x19
        /*00ae*/ 	.short	0x0088


	//----- nvinfo : EIATTR_PARAM_CBANK
	.align		4
        /*00b0*/ 	.byte	0x04, 0x0a
        /*00b2*/ 	.short	(.L_5223 - .L_5222)
	.align		4
.L_5222:
        /*00b4*/ 	.word	index@(.nv.constant0._ZN10layer_norm22ln_bwd_finalize_kernelINS_22Kernel_traits_finalizeILj3072E13__nv_bfloat16fS2_fjLj1024ELj4ENS_18Kernel_traits_baseILj3072ES2_fS2_fjLj1024EEEEEEEvNS_9BwdParamsE)
        /*00b8*/ 	.short	0x0380
        /*00ba*/ 	.short	0x0088


	//----- nvinfo : EIATTR_SW_WAR
	.align		4
.L_5223:
        /*00bc*/ 	.byte	0x04, 0x36
        /*00be*/ 	.short	(.L_5225 - .L_5224)
.L_5224:
        /*00c0*/ 	.word	0x00000008
.L_5225:


//--------------------- .nv.info._ZN10layer_norm13ln_bwd_kernelINS_13Kernel_traitsI13__nv_bfloat16fS2_fjLj3072ELj1ELj1ELj4ELj16ENS_18Kernel_traits_baseILj3072ES2_fS2_fjLj128EEEEEEEvNS_9BwdParamsE --------------------------
	.section	.nv.info._ZN10layer_norm13ln_bwd_kernelINS_13Kernel_traitsI13__nv_bfloat16fS2_fjLj3072ELj1ELj1ELj4ELj16ENS_18Kernel_traits_baseILj3072ES2_fS2_fjLj128EEEEEEEvNS_9BwdParamsE,"",@"SHT_CUDA_INFO"
	.sectionflags	@""
	.align	4


	//----- nvinfo : EIATTR_CUDA_API_VERSION
	.align		4
        /*0000*/ 	.byte	0x04, 0x37
        /*0002*/ 	.short	(.L_5227 - .L_5226)
.L_5226:
        /*0004*/ 	.word	0x00000082


	//----- nvinfo : EIATTR_KPARAM_INFO
	.align		4
.L_5227:
        /*0008*/ 	.byte	0x04, 0x17
        /*000a*/ 	.short	(.L_5229 - .L_5228)
.L_5228:
        /*000c*/ 	.word	0x00000000
        /*0010*/ 	.short	0x0000
        /*0012*/ 	.short	0x0000
        /*0014*/ 	.byte	0x00, 0xf0, 0x21, 0x02


	//----- nvinfo : EIATTR_SPARSE_MMA_MASK
	.align		4
.L_5229:
        /*0018*/ 	.byte	0x03, 0x50
        /*001a*/ 	.short	0x0000


	//----- nvinfo : EIATTR_MAXREG_COUNT
	.align		4
        /*001c*/ 	.byte	0x03, 0x1b
        /*001e*/ 	.short	0x00ff


	//----- nvinfo : EIATTR_NUM_BARRIERS
	.align		4
        /*0020*/ 	.byte	0x02, 0x4c
        /*0022*/ 	.byte	0x01
	.zero		1


	//----- nvinfo : EIATTR_MERCURY_ISA_VERSION
	.align		4
        /*0024*/ 	.byte	0x03, 0x5f
        /*0026*/ 	.short	0x0101


	//----- nvinfo : EIATTR_COOP_GROUP_MASK_REGIDS
	.align		4
        /*0028*/ 	.byte	0x04, 0x29
        /*002a*/ 	.short	(.L_5231 - .L_5230)


	//   ....[0]....
.L_5230:
        /*002c*/ 	.word	0xffffffff


	//   ....[1]....
        /*0030*/ 	.word	0xffffffff


	//   ....[2]....
        /*0034*/ 	.word	0xffffffff


	//   ....[3]....
        /*0038*/ 	.word	0xffffffff


	//   ....[4]....
        /*003c*/ 	.word	0xffffffff


	//   ....[5]....
        /*0040*/ 	.word	0xffffffff


	//   ....[6]....
        /*0044*/ 	.word	0xffffffff


	//   ....[7]....
        /*0048*/ 	.word	0xffffffff


	//   ....[8]....
        /*004c*/ 	.word	0xffffffff


	//   ....[9]....
        /*0050*/ 	.word	0xffffffff


	//----- nvinfo : EIATTR_COOP_GROUP_INSTR_OFFSETS
	.align		4
.L_5231:
        /*0054*/ 	.byte	0x04, 0x28
        /*0056*/ 	.short	(.L_5233 - .L_5232)


	//   ....[0]....
.L_5232:
        /*0058*/ 	.word	0x00002a50


	//   ....[1]....
        /*005c*/ 	.word	0x00002a90


	//   ....[2]....
        /*0060*/ 	.word	0x00002c20


	//   ....[3]....
        /*0064*/ 	.word	0x00002c60


	//   ....[4]....
        /*0068*/ 	.word	0x00002df0


	//   ....[5]....
        /*006c*/ 	.word	0x00002e10


	//   ....[6]....
        /*0070*/ 	.word	0x00002e40


	//   ....[7]....
        /*0074*/ 	.word	0x00002e50


	//   ....[8]....
        /*0078*/ 	.word	0x00002e80


	//   ....[9]....
        /*007c*/ 	.word	0x00002e90


	//----- nvinfo : EIATTR_VRC_CTA_INIT_COUNT
	.align		4
.L_5233:
        /*0080*/ 	.byte	0x02, 0x4a
	.zero		1
	.zero		1


	//----- nvinfo : EIATTR_EXIT_INSTR_OFFSETS
	.align		4
        /*0084*/ 	.byte	0x04, 0x1c
        /*0086*/ 	.short	(.L_5235 - .L_5234)


	//   ....[0]....
.L_5234:
        /*0088*/ 	.word	0x00003b50


	//----- nvinfo : EIATTR_MAX_THREADS
	.align		4
.L_5235:
        /*008c*/ 	.byte	0x04, 0x05
        /*008e*/ 	.short	(.L_5237 - .L_5236)
.L_5236:
        /*0090*/ 	.word	0x00000080
        /*0094*/ 	.word	0x00000001
        /*0098*/ 	.word	0x00000001


	//----- nvinfo : EIATTR_CRS_STACK_SIZE
	.align		4
.L_5237:
        /*009c*/ 	.byte	0x04, 0x1e
        /*009e*/ 	.short	(.L_5239 - .L_5238)
.L_5238:
        /*00a0*/ 	.word	0x00000000


	//----- nvinfo : EIATTR_CBANK_PARAM_SIZE
	.align		4
.L_5239:
        /*00a4*/ 	.byte	0x03, 0x19
        /*00a6*/ 	.short	0x0088


	//----- nvinfo : EIATTR_PARAM_CBANK
	.align		4
        /*00a8*/ 	.byte	0x04, 0x0a
        /*00aa*/ 	.short	(.L_5241 - .L_5240)
	.align		4
.L_5240:
        /*00ac*/ 	.word	index@(.nv.constant0._ZN10layer_norm13ln_bwd_kernelINS_13Kernel_traitsI13__nv_bfloat16fS2_fjLj3072ELj1ELj1ELj4ELj16ENS_18Kernel_traits_baseILj3072ES2_fS2_fjLj128EEEEEEEvNS_9BwdParamsE)
        /*00b0*/ 	.short	0x0380
        /*00b2*/ 	.short	0x0088


	//----- nvinfo : EIATTR_SW_WAR
	.align		4
.L_5241:
        /*00b4*/ 	.byte	0x04, 0x36
        /*00b6*/ 	.short	(.L_5243 - .L_5242)
.L_5242:
        /*00b8*/ 	.word	0x00000008
.L_5243:


//--------------------- .nv.info._ZN10layer_norm22ln_bwd_finalize_kernelINS_22Kernel_traits_finalizeILj3072E13__nv_bfloat16S2_S2_fjLj1024ELj4ENS_18Kernel_traits_baseILj3072ES2_S2_S2_fjLj1024EEEEEEEvNS_9BwdParamsE --------------------------
	.section	.nv.info._ZN10layer_norm22ln_bwd_finalize_kernelINS_22Kernel_traits_finalizeILj3072E13__nv_bfloat16S2_S2_fjLj1024ELj4ENS_18Kernel_traits_baseILj3072ES2_S2_S2_fjLj1024EEEEEEEvNS_9BwdParamsE,"",@"SHT_CUDA_INFO"
	.sectionflags	@""
	.align	4


	//----- nvinfo : EIATTR_CUDA_API_VERSION
	.align		4
        /*0000*/ 	.byte	0x04, 0x37
        /*0002*/ 	.short	(.L_5245 - .L_5244)
.L_5244:
        /*0004*/ 	.word	0x00000082


	//----- nvinfo : EIATTR_KPARAM_INFO
	.align		4
.L_5245:
        /*0008*/ 	.byte	0x04, 0x17
        /*000a*/ 	.short	(.L_5247 - .L_5246)
.L_5246:
        /*000c*/ 	.word	0x00000000
        /*0010*/ 	.short	0x0000
        /*0012*/ 	.short	0x0000
        /*0014*/ 	.byte	0x00, 0xf0, 0x21, 0x02


	//----- nvinfo : EIATTR_SPARSE_MMA_MASK
	.align		4
.L_5247:
        /*0018*/ 	.byte	0x03, 0x50
        /*001a*/ 	.short	0x0000


	//----- nvinfo : EIATTR_MAXREG_COUNT
	.align		4
        /*001c*/ 	.byte	0x03, 0x1b
        /*001e*/ 	.short	0x0040


	//----- nvinfo : EIATTR_NUM_BARRIERS
	.align		4
        /*0020*/ 	.byte	0x02, 0x4c
        /*0022*/ 	.byte	0x01
	.zero		1


	//----- nvinfo : EIATTR_MERCURY_ISA_VERSION
	.align		4
        /*0024*/ 	.byte	0x03, 0x5f
        /*0026*/ 	.short	0x0101


	//----- nvinfo : EIATTR_COOP_GROUP_MASK_REGIDS
	.align		4
        /*0028*/ 	.byte	0x04, 0x29
        /*002a*/ 	.short	(.L_5249 - .L_5248)


	//   ....[0]....
.L_5248:
        /*002c*/ 	.word	0xffffffff


	//   ....[1]....
        /*0030*/ 	.word	0xffffffff


	//   ....[2]....
        /*0034*/ 	.word	0xffffffff


	//   ....[3]....
        /*0038*/ 	.word	0xffffffff


	//   ....[4]....
        /*003c*/ 	.word	0xffffffff


	//   ....[5]....
        /*0040*/ 	.word	0xffffffff


	//   ....[6]....
        /*0044*/ 	.word	0xffffffff


	//   ....[7]....
        /*0048*/ 	.word	0xffffffff


	//   ....[8]....
        /*004c*/ 	.word	0xffffffff


	//   ....[9]....
        /*0050*/ 	.word	0xffffffff


	//----- nvinfo : EIATTR_COOP_GROUP_INSTR_OFFSETS
	.align		4
.L_5249:
        /*0054*/ 	.byte	0x04, 0x28
        /*0056*/ 	.short	(.L_5251 - .L_5250)


	//   ....[0]....
.L_5250:
        /*0058*/ 	.word	0x00001270


	//   ....[1]....
        /*005c*/ 	.word	0x00001280


	//   ....[2]....
        /*0060*/ 	.word	0x000012b0


	//   ....[3]....
        /*0064*/ 	.word	0x000012c0


	//   ....[4]....
        /*0068*/ 	.word	0x000012f0


	//   ....[5]....
        /*006c*/ 	.word	0x00001300


	//   ....[6]....
        /*0070*/ 	.word	0x00001330


	//   ....[7]....
        /*0074*/ 	.word	0x00001340


	//   ....[8]....
        /*0078*/ 	.word	0x00001370


	//   ....[9]....
        /*007c*/ 	.word	0x00001380


	//----- nvinfo : EIATTR_VRC_CTA_INIT_COUNT
	.align		4
.L_5251:
        /*0080*/ 	.byte	0x02, 0x4a
	.zero		1
	.zero		1


	//----- nvinfo : EIATTR_EXIT_INSTR_OFFSETS
	.align		4
        /*0084*/ 	.byte	0x04, 0x1c
        /*0086*/ 	.short	(.L_5253 - .L_5252)


	//   ....[0]....
.L_5252:
        /*0088*/ 	.word	0x00000060


	//   ....[1]....
        /*008c*/ 	.word	0x000013e0


	//   ....[2]....
        /*0090*/ 	.word	0x000014b0


	//----- nvinfo : EIATTR_MAX_THREADS
	.align		4
.L_5253:
        /*0094*/ 	.byte	0x04, 0x05
        /*0096*/ 	.short	(.L_5255 - .L_5254)
.L_5254:
        /*0098*/ 	.word	0x00000400
        /*009c*/ 	.word	0x00000001
        /*00a0*/ 	.word	0x00000001


	//----- nvinfo : EIATTR_CRS_STACK_SIZE
	.align		4
.L_5255:
        /*00a4*/ 	.byte	0x04, 0x1e
        /*00a6*/ 	.short	(.L_5257 - .L_5256)
.L_5256:
        /*00a8*/ 	.word	0x00000000


	//----- nvinfo : EIATTR_CBANK_PARAM_SIZE
	.align		4
.L_5257:
        /*00ac*/ 	.byte	0x03, 0x19
        /*00ae*/ 	.short	0x0088


	//----- nvinfo : EIATTR_PARAM_CBANK
	.align		4
        /*00b0*/ 	.byte	0x04, 0x0a
        /*00b2*/ 	.short	(.L_5259 - .L_5258)
	.align		4
.L_5258:
        /*00b4*/ 	.word	index@(.nv.constant0._ZN10layer_norm22ln_bwd_finalize_kernelINS_22Kernel_traits_finalizeILj3072E13__nv_bfloat16S2_S2_fjLj1024ELj4ENS_18Kernel_traits_baseILj3072ES2_S2_S2_fjLj1024EEEEEEEvNS_9BwdParamsE)
        /*00b8*/ 	.short	0x0380
        /*00ba*/ 	.short	0x0088


	//----- nvinfo : EIATTR_SW_WAR
	.align		4
.L_5259:
        /*00bc*/ 	.byte	0x04, 0x36
        /*00be*/ 	.short	(.L_5261 - .L_5260)
.L_5260:
        /*00c0*/ 	.word	0x00000008
.L_5261:


//--------------------- .nv.info._ZN10layer_norm13ln_bwd_kernelINS_13Kernel_traitsI13__nv_bfloat16S2_S2_fjLj3072ELj1ELj1ELj4ELj16ENS_18Kernel_traits_baseILj3072ES2_S2_S2_fjLj128EEEEEEEvNS_9BwdParamsE --------------------------
	.section	.nv.info._ZN10layer_norm13ln_bwd_kernelINS_13Kernel_traitsI13__nv_bfloat16S2_S2_fjLj3072ELj1ELj1ELj4ELj16ENS_18Kernel_traits_baseILj3072ES2_S2_S2_fjLj128EEEEEEEvNS_9BwdParamsE,"",@"SHT_CUDA_INFO"
	.sectionflags	@""
	.align	4


	//----- nvinfo : EIATTR_CUDA_API_VERSION
	.align		4
        /*0000*/ 	.byte	0x04, 0x37
        /*0002*/ 	.short	(.L_5263 - .L_5262)
.L_5262:
        /*0004*/ 	.word	0x00000082


	//----- nvinfo : EIATTR_KPARAM_INFO
	.align		4
.L_5263:
        /*0008*/ 	.byte	0x04, 0x17
        /*000a*/ 	.short	(.L_5265 - .L_5264)
.L_5264:
        /*000c*/ 	.word	0x00000000
        /*0010*/ 	.short	0x0000
        /*0012*/ 	.short	0x0000
        /*0014*/ 	.byte	0x00, 0xf0, 0x21, 0x02


	//----- nvinfo : EIATTR_SPARSE_MMA_MASK
	.align		4
.L_5265:
        /*0018*/ 	.byte	0x03, 0x50
        /*001a*/ 	.short	0x0000


	//----- nvinfo : EIATTR_MAXREG_COUNT
	.align		4
        /*001c*/ 	.byte	0x03, 0x1b
        /*001e*/ 	.short	0x00ff


	//----- nvinfo : EIATTR_NUM_BARRIERS
	.align		4
        /*0020*/ 	.byte	0x02, 0x4c
        /*0022*/ 	.byte	0x01
	.zero		1


	//----- nvinfo : EIATTR_MERCURY_ISA_VERSION
	.align		4
        /*0024*/ 	.byte	0x03, 0x5f
        /*0026*/ 	.short	0x0101


	//----- nvinfo : EIATTR_COOP_GROUP_MASK_REGIDS
	.align		4
        /*0028*/ 	.byte	0x04, 0x29
        /*002a*/ 	.short	(.L_5267 - .L_5266)


	//   ....[0]....
.L_5266:
        /*002c*/ 	.word	0xffffffff


	//   ....[1]....
        /*0030*/ 	.word	0xffffffff


	//   ....[2]....
        /*0034*/ 	.word	0xffffffff


	//   ....[3]....
        /*0038*/ 	.word	0xffffffff


	//   ....[4]....
        /*003c*/ 	.word	0xffffffff


	//   ....[5]....
        /*0040*/ 	.word	0xffffffff


	//   ....[6]....
        /*0044*/ 	.word	0xffffffff


	//   ....[7]....
        /*0048*/ 	.word	0xffffffff


	//   ....[8]....
        /*004c*/ 	.word	0xffffffff


	//   ....[9]....
        /*0050*/ 	.word	0xffffffff


	//----- nvinfo : EIATTR_COOP_GROUP_INSTR_OFFSETS
	.align		4
.L_5267:
        /*0054*/ 	.byte	0x04, 0x28
        /*0056*/ 	.short	(.L_5269 - .L_5268)


	//   ....[0]....
.L_5268:
        /*0058*/ 	.word	0x000028e0


	//   ....[1]....
        /*005c*/ 	.word	0x00002920


	//   ....[2]....
        /*0060*/ 	.word	0x00002ab0


	//   ....[3]....
        /*0064*/ 	.word	0x00002af0


	//   ....[4]....
        /*0068*/ 	.word	0x00002c80


	//   ....[5]....
        /*006c*/ 	.word	0x00002c90


	//   ....[6]....
        /*0070*/ 	.word	0x00002cd0


	//   ....[7]....
        /*0074*/ 	.word	0x00002ce0


	//   ....[8]....
        /*0078*/ 	.word	0x00002d10


	//   ....[9]....
        /*007c*/ 	.word	0x00002d20


	//----- nvinfo : EIATTR_VRC_CTA_INIT_COUNT
	.align		4
.L_5269:
        /*0080*/ 	.byte	0x02, 0x4a
	.zero		1
	.zero		1


	//----- nvinfo : EIATTR_EXIT_INSTR_OFFSETS
	.align		4
        /*0084*/ 	.byte	0x04, 0x1c
        /*0086*/ 	.short	(.L_5271 - .L_5270)


	//   ....[0]....
.L_5270:
        /*0088*/ 	.word	0x000037d0


	//----- nvinfo : EIATTR_MAX_THREADS
	.align		4
.L_5271:
        /*008c*/ 	.byte	0x04, 0x05
        /*008e*/ 	.short	(.L_5273 - .L_5272)
.L_5272:
        /*0090*/ 	.word	0x00000080
        /*0094*/ 	.word	0x00000001
        /*0098*/ 	.word	0x00000001


	//----- nvinfo : EIATTR_CRS_STACK_SIZE
	.align		4
.L_5273:
        /*009c*/ 	.byte	0x04, 0x1e
        /*009e*/ 	.short	(.L_5275 - .L_5274)
.L_5274:
        /*00a0*/ 	.word	0x00000000


	//----- nvinfo : EIATTR_CBANK_PARAM_SIZE
	.align		4
.L_5275:
        /*00a4*/ 	.byte	0x03, 0x19
        /*00a6*/ 	.short	0x0088


	//----- nvinfo : EIATTR_PARAM_CBANK
	.align		4
        /*00a8*/ 	.byte	0x04, 0x0a
        /*00aa*/ 	.short	(.L_5277 - .L_5276)
	.align		4
.L_5276:
        /*00ac*/ 	.word	index@(.nv.constant0._ZN10layer_norm13ln_bwd_kernelINS_13Kernel_traitsI13__nv_bfloat16S2_S2_fjLj3072ELj1ELj1ELj4ELj16ENS_18Kernel_traits_baseILj3072ES2_S2_S2_fjLj128EEEEEEEvNS_9BwdParamsE)
        /*00b0*/ 	.short	0x0380
        /*00b2*/ 	.short	0x0088


	//----- nvinfo : EIATTR_SW_WAR
	.align		4
.L_5277:
        /*00b4*/ 	.byte	0x04, 0x36
        /*00b6*/ 	.short	(.L_5279 - .L_5278)
.L_5278:
        /*00b8*/ 	.word	0x00000008
.L_5279:


//--------------------- .nv.info._ZN10layer_norm22ln_bwd_finalize_kernelINS_22Kernel_traits_finalizeILj3072E6__halffS2_fjLj1024ELj4ENS_18Kernel_traits_baseILj3072ES2_fS2_fjLj1024EEEEEEEvNS_9BwdParamsE --------------------------
	.section	.nv.info._ZN10layer_norm22ln_bwd_finalize_kernelINS_22Kernel_traits_finalizeILj3072E6__halffS2_fjLj1024ELj4ENS_18Kernel_traits_baseILj3072ES2_fS2_fjLj1024EEEEEEEvNS_9BwdParamsE,"",@"SHT_CUDA_INFO"
	.sectionflags	@""
	.align	4


	//----- nvinfo : EIATTR_CUDA_API_VERSION
	.align		4
        /*0000*/ 	.byte	0x04, 0x37
        /*0002*/ 	.short	(.L_5281 - .L_5280)
.L_5280:
        /*0004*/ 	.word	0x00000082


	//----- nvinfo : EIATTR_KPARAM_INFO
	.align		4
.L_5281:
        /*0008*/ 	.byte	0x04, 0x17
        /*000a*/ 	.short	(.L_5283 - .L_5282)
.L_5282:
        /*000c*/ 	.word	0x00000000
        /*0010*/ 	.short	0x0000
        /*0012*/ 	.short	0x0000
        /*0014*/ 	.byte	0x00, 0xf0, 0x21, 0x02


	//----- nvinfo : EIATTR_SPARSE_MMA_MASK
	.align		4
.L_5283:
        /*0018*/ 	.byte	0x03, 0x50
        /*001a*/ 	.short	0x0000


	//----- nvinfo : EIATTR_MAXREG_COUNT
	.align		4
        /*001c*/ 	.byte	0x03, 0x1b
        /*001e*/ 	.short	0x0040


	//----- nvinfo : EIATTR_NUM_BARRIERS
	.align		4
        /*0020*/ 	.byte	0x02, 0x4c
        /*0022*/ 	.byte	0x01
	.zero		1


	//----- nvinfo : EIATTR_MERCURY_ISA_VERSION
	.align		4
        /*0024*/ 	.byte	0x03, 0x5f
        /*0026*/ 	.short	0x0101


	//----- nvinfo : EIATTR_COOP_GROUP_MASK_REGIDS
	.align		4
        /*0028*/ 	.byte	0x04, 0x29
        /*002a*/ 	.short	(.L_5285 - .L_5284)


	//   ....[0]....
.L_5284:
        /*002c*/ 	.word	0xffffffff


	//   ....[1]....
        /*0030*/ 	.word	0xffffffff


	//   ....[2]....
        /*0034*/ 	.word	0xffffffff


	//   ....[3]....
        /*0038*/ 	.word	0xffffffff


	//   ....[4]....
        /*003c*/ 	.word	0xffffffff


	//   ....[5]....
        /*0040*/ 	.word	0xffffffff


	//   ....[6]....
        /*0044*/ 	.word	0xffffffff


	//   ....[7]....
        /*0048*/ 	.word	0xffffffff


	//   ....[8]....
        /*004c*/ 	.word	0xffffffff


	//   ....[9]....
        /*0050*/ 	.word	0xffffffff


	//----- nvinfo : EIATTR_COOP_GROUP_INSTR_OFFSETS
	.align		4
.L_5285:
        /*0054*/ 	.byte	0x04, 0x28
        /*0056*/ 	.short	(.L_5287 - .L_5286)


	//   ....[0]....
.L_5286:
        /*0058*/ 	.word	0x00001270


	//   ....[1]....
        /*005c*/ 	.word	0x00001280


	//   ....[2]....
        /*0060*/ 	.word	0x000012b0


	//   ....[3]....
        /*0064*/ 	.word	0x000012c0


	//   ....[4]....
        /*0068*/ 	.word	0x000012f0


	//   ....[5]....
        /*006c*/ 	.word	0x00001300


	//   ....[6]....
        /*0070*/ 	.word	0x00001330


	//   ....[7]....
        /*0074*/ 	.word	0x00001340


	//   ....[8]....
        /*0078*/ 	.word	0x00001370


	//   ....[9]....
        /*007c*/ 	.word	0x00001380


	//----- nvinfo : EIATTR_VRC_CTA_INIT_COUNT
	.align		4
.L_5287:
        /*0080*/ 	.byte	0x02, 0x4a
	.zero		1
	.zero		1


	//----- nvinfo : EIATTR_EXIT_INSTR_OFFSETS
	.align		4
        /*0084*/ 	.byte	0x04, 0x1c
        /*0086*/ 	.short	(.L_5289 - .L_5288)


	//   ....[0]....
.L_5288:
        /*0088*/ 	.word	0x00000060


	//   ....[1]....
        /*008c*/ 	.word	0x000013e0


	//   ....[2]....
        /*0090*/ 	.word	0x000014b0


	//----- nvinfo : EIATTR_MAX_THREADS
	.align		4
.L_5289:
        /*0094*/ 	.byte	0x04, 0x05
        /*0096*/ 	.short	(.L_5291 - .L_5290)
.L_5290:
        /*0098*/ 	.word	0x00000400
        /*009c*/ 	.word	0x00000001
        /*00a0*/ 	.word	0x00000001


	//----- nvinfo : EIATTR_CRS_STACK_SIZE
	.align		4
.L_5291:
        /*00a4*/ 	.byte	0x04, 0x1e
        /*00a6*/ 	.short	(.L_5293 - .L_5292)
.L_5292:
        /*00a8*/ 	.word	0x00000000


	//----- nvinfo : EIATTR_CBANK_PARAM_SIZE
	.align		4
.L_5293:
        /*00ac*/ 	.byte	0x03, 0x19
        /*00ae*/ 	.short	0x0088


	//----- nvinfo : EIATTR_PARAM_CBANK
	.align		4
        /*00b0*/ 	.byte	0x04, 0x0a
        /*00b2*/ 	.short	(.L_5295 - .L_5294)
	.align		4
.L_5294:
        /*00b4*/ 	.word	index@(.nv.constant0._ZN10layer_norm22ln_bwd_finalize_kernelINS_22Kernel_traits_finalizeILj3072E6__halffS2_fjLj1024ELj4ENS_18Kernel_traits_baseILj3072ES2_fS2_fjLj1024EEEEEEEvNS_9BwdParamsE)
        /*00b8*/ 	.short	0x0380
        /*00ba*/ 	.short	0x0088


	//----- nvinfo : EIATTR_SW_WAR
	.align		4
.L_5295:
        /*00bc*/ 	.byte	0x04, 0x36
        /*00be*/ 	.short	(.L_5297 - .L_5296)
.L_5296:
        /*00c0*/ 	.word	0x00000008
.L_5297:


//--------------------- .nv.info._ZN10layer_norm13ln_bwd_kernelINS_13Kernel_traitsI6__halffS2_fjLj3072ELj1ELj1ELj4ELj16ENS_18Kernel_traits_baseILj3072ES2_fS2_fjLj128EEEEEEEvNS_9BwdParamsE --------------------------
	.section	.nv.info._ZN10layer_norm13ln_bwd_kernelINS_13Kernel_traitsI6__halffS2_fjLj3072ELj1ELj1ELj4ELj16ENS_18Kernel_traits_baseILj3072ES2_fS2_fjLj128EEEEEEEvNS_9BwdParamsE,"",@"SHT_CUDA_INFO"
	.sectionflags	@""
	.align	4


	//----- nvinfo : EIATTR_CUDA_API_VERSION
	.align		4
        /*0000*/ 	.byte	0x04, 0x37
        /*0002*/ 	.short	(.L_5299 - .L_5298)
.L_5298:
        /*0004*/ 	.word	0x00000082


	//----- nvinfo : EIATTR_KPARAM_INFO
	.align		4
.L_5299:
        /*0008*/ 	.byte	0x04, 0x17
        /*000a*/ 	.short	(.L_5301 - .L_5300)
.L_5300:
        /*000c*/ 	.word	0x00000000
        /*0010*/ 	.short	0x0000
        /*0012*/ 	.short	0x0000
        /*0014*/ 	.byte	0x00, 0xf0, 0x21, 0x02


	//----- nvinfo : EIATTR_SPARSE_MMA_MASK
	.align		4
.L_5301:
        /*0018*/ 	.byte	0x03, 0x50
        /*001a*/ 	.short	0x0000


	//----- nvinfo : EIATTR_MAXREG_COUNT
	.align		4
        /*001c*/ 	.byte	0x03, 0x1b
        /*001e*/ 	.short	0x00ff


	//----- nvinfo : EIATTR_NUM_BARRIERS
	.align		4
        /*0020*/ 	.byte	0x02, 0x4c
        /*0022*/ 	.byte	0x01
	.zero		1


	//----- nvinfo : EIATTR_MERCURY_ISA_VERSION
	.align		4
        /*0024*/ 	.byte	0x03, 0x5f
        /*0026*/ 	.short	0x0101


	//----- nvinfo : EIATTR_COOP_GROUP_MASK_REGIDS
	.align		4
        /*0028*/ 	.byte	0x04, 0x29
        /*002a*/ 	.short	(.L_5303 - .L_5302)


	//   ....[0]....
.L_5302:
        /*002c*/ 	.word	0xffffffff


	//   ....[1]....
        /*0030*/ 	.word	0xffffffff


	//   ....[2]....
        /*0034*/ 	.word	0xffffffff


	//   ....[3]....
        /*0038*/ 	.word	0xffffffff


	//   ....[4]....
        /*003c*/ 	.word	0xffffffff


	//   ....[5]....
        /*0040*/ 	.word	0xffffffff


	//   ....[6]....
        /*0044*/ 	.word	0xffffffff


	//   ....[7]....
        /*0048*/ 	.word	0xffffffff


	//   ....[8]....
        /*004c*/ 	.word	0xffffffff


	//   ....[9]....
        /*0050*/ 	.word	0xffffffff


	//----- nvinfo : EIATTR_COOP_GROUP_INSTR_OFFSETS
	.align		4
.L_5303:
        /*0054*/ 	.byte	0x04, 0x28
        /*0056*/ 	.short	(.L_5305 - .L_5304)


	//   ....[0]....
.L_5304:
        /*0058*/ 	.word	0x00002b60


	//   ....[1]....
        /*005c*/ 	.word	0x00002ba0


	//   ....[2]....
        /*0060*/ 	.word	0x00002d30


	//   ....[3]....
        /*0064*/ 	.word	0x00002d70


	//   ....[4]....
        /*0068*/ 	.word	0x00002f00


	//   ....[5]....
        /*006c*/ 	.word	0x00002f20


	//   ....[6]....
        /*0070*/ 	.word	0x00002f50


	//   ....[7]....
        /*0074*/ 	.word	0x00002f60


	//   ....[8]....
        /*0078*/ 	.word	0x00002f90


	//   ....[9]....
        /*007c*/ 	.word	0x00002fa0


	//----- nvinfo : EIATTR_VRC_CTA_INIT_COUNT
	.align		4
.L_5305:
        /*0080*/ 	.byte	0x02, 0x4a
	.zero		1
	.zero		1


	//----- nvinfo : EIATTR_EXIT_INSTR_OFFSETS
	.align		4
        /*0084*/ 	.byte	0x04, 0x1c
        /*0086*/ 	.short	(.L_5307 - .L_5306)


	//   ....[0]....
.L_5306:
        /*0088*/ 	.word	0x00003c60


	//----- nvinfo : EIATTR_MAX_THREADS
	.align		4
.L_5307:
        /*008c*/ 	.byte	0x04, 0x05
        /*008e*/ 	.short	(.L_5309 - .L_5308)
.L_5308:
        /*0090*/ 	.word	0x00000080
        /*0094*/ 	.word	0x00000001
        /*0098*/ 	.word	0x00000001


	//----- nvinfo : EIATTR_CRS_STACK_SIZE
	.align		4
.L_5309:
        /*009c*/ 	.byte	0x04, 0x1e
        /*009e*/ 	.short	(.L_5311 - .L_5310)
.L_5310:
        /*00a0*/ 	.word	0x00000000


	//----- nvinfo : EIATTR_CBANK_PARAM_SIZE
	.align		4
.L_5311:
        /*00a4*/ 	.byte	0x03, 0x19
        /*00a6*/ 	.short	0x0088


	//----- nvinfo : EIATTR_PARAM_CBANK
	.align		4
        /*00a8*/ 	.byte	0x04, 0x0a
        /*00aa*/ 	.short	(.L_5313 - .L_5312)
	.align		4
.L_5312:
        /*00ac*/ 	.word	index@(.nv.constant0._ZN10layer_norm13ln_bwd_kernelINS_13Kernel_traitsI6__halffS2_fjLj3072ELj1ELj1ELj4ELj16ENS_18Kernel_traits_baseILj3072ES2_fS2_fjLj128EEEEEEEvNS_9BwdParamsE)
        /*00b0*/ 	.short	0x0380
        /*00b2*/ 	.short	0x0088


	//----- nvinfo : EIATTR_SW_WAR
	.align		4
.L_5313:
        /*00b4*/ 	.byte	0x04, 0x36
        /*00b6*/ 	.short	(.L_5315 - .L_5314)
.L_5314:
        /*00b8*/ 	.word	0x00000008
.L_5315:


//--------------------- .nv.info._ZN10layer_norm22ln_bwd_finalize_kernelINS_22Kernel_traits_finalizeILj3072E6__halfS2_S2_fjLj1024ELj4ENS_18Kernel_traits_baseILj3072ES2_S2_S2_fjLj1024EEEEEEEvNS_9BwdParamsE --------------------------
	.section	.nv.info._ZN10layer_norm22ln_bwd_finalize_kernelINS_22Kernel_traits_finalizeILj3072E6__halfS2_S2_fjLj1024ELj4ENS_18Kernel_traits_baseILj3072ES2_S2_S2_fjLj1024EEEEEEEvNS_9BwdParamsE,"",@"SHT_CUDA_INFO"
	.sectionflags	@""
	.align	4


	//----- nvinfo : EIATTR_CUDA_API_VERSION
	.align		4
        /*0000*/ 	.byte	0x04, 0x37
        /*0002*/ 	.short	(.L_5317 - .L_5316)
.L_5316:
        /*0004*/ 	.word	0x00000082


	//----- nvinfo : EIATTR_KPARAM_INFO
	.align		4
.L_5317:
        /*0008*/ 	.byte	0x04, 0x17
        /*000a*/ 	.short	(.L_5319 - .L_5318)
.L_5318:
        /*000c*/ 	.word	0x00000000
        /*0010*/ 	.short	0x0000
        /*0012*/ 	.short	0x0000
        /*0014*/ 	.byte	0x00, 0xf0, 0x21, 0x02


	//----- nvinfo : EIATTR_SPARSE_MMA_MASK
	.align		4
.L_5319:
        /*0018*/ 	.byte	0x03, 0x50
        /*001a*/ 	.short	0x0000


	//----- nvinfo : EIATTR_MAXREG_COUNT
	.align		4
        /*001c*/ 	.byte	0x03, 0x1b
        /*001e*/ 	.short	0x0040


	//----- nvinfo : EIATTR_NUM_BARRIERS
	.align		4
        /*0020*/ 	.byte	0x02, 0x4c
        /*0022*/ 	.byte	0x01
	.zero		1


	//----- nvinfo : EIATTR_MERCURY_ISA_VERSION
	.align		4
        /*0024*/ 	.byte	0x03, 0x5f
        /*0026*/ 	.short	0x0101


	//----- nvinfo : EIATTR_COOP_GROUP_MASK_REGIDS
	.align		4
        /*0028*/ 	.byte	0x04, 0x29
        /*002a*/ 	.short	(.L_5321 - .L_5320)


	//   ....[0]....
.L_5320:
        /*002c*/ 	.word	0xffffffff


	//   ....[1]....
        /*0030*/ 	.word	0xffffffff


	//   ....[2]....
        /*0034*/ 	.word	0xffffffff


	//   ....[3]....
        /*0038*/ 	.word	0xffffffff


	//   ....[4]....
        /*003c*/ 	.word	0xffffffff


	//   ....[5]....
        /*0040*/ 	.word	0xffffffff


	//   ....[6]....
        /*0044*/ 	.word	0xffffffff


	//   ....[7]....
        /*0048*/ 	.word	0xffffffff


	//   ....[8]....
        /*004c*/ 	.word	0xffffffff


	//   ....[9]....
        /*0050*/ 	.word	0xffffffff


	//----- nvinfo : EIATTR_COOP_GROUP_INSTR_OFFSETS
	.align		4
.L_5321:
        /*0054*/ 	.byte	0x04, 0x28
        /*0056*/ 	.short	(.L_5323 - .L_5322)


	//   ....[0]....
.L_5322:
        /*0058*/ 	.word	0x00001270


	//   ....[1]....
        /*005c*/ 	.word	0x00001280


	//   ....[2]....
        /*0060*/ 	.word	0x000012b0


	//   ....[3]....
        /*0064*/ 	.word	0x000012c0


	//   ....[4]....
        /*0068*/ 	.word	0x000012f0


	//   ....[5]....
        /*006c*/ 	.word	0x00001300


	//   ....[6]....
        /*0070*/ 	.word	0x00001330


	//   ....[7]....
        /*0074*/ 	.word	0x00001340


	//   ....[8]....
        /*0078*/ 	.word	0x00001370


	//   ....[9]....
        /*007c*/ 	.word	0x00001380


	//----- nvinfo : EIATTR_VRC_CTA_INIT_COUNT
	.align		4
.L_5323:
        /*0080*/ 	.byte	0x02, 0x4a
	.zero		1
	.zero		1


	//----- nvinfo : EIATTR_EXIT_INSTR_OFFSETS
	.align		4
        /*0084*/ 	.byte	0x04, 0x1c
        /*0086*/ 	.short	(.L_5325 - .L_5324)


	//   ....[0]....
.L_5324:
        /*0088*/ 	.word	0x00000060


	//   ....[1]....
        /*008c*/ 	.word	0x000013e0


	//   ....[2]....
        /*0090*/ 	.word	0x000014b0


	//----- nvinfo : EIATTR_MAX_THREADS
	.align		4
.L_5325:
        /*0094*/ 	.byte	0x04, 0x05
        /*0096*/ 	.short	(.L_5327 - .L_5326)
.L_5326:
        /*0098*/ 	.word	0x00000400
        /*009c*/ 	.word	0x00000001
        /*00a0*/ 	.word	0x00000001


	//----- nvinfo : EIATTR_CRS_STACK_SIZE
	.align		4
.L_5327:
        /*00a4*/ 	.byte	0x04, 0x1e
        /*00a6*/ 	.short	(.L_5329 - .L_5328)
.L_5328:
        /*00a8*/ 	.word	0x00000000


	//----- nvinfo : EIATTR_CBANK_PARAM_SIZE
	.align		4
.L_5329:
        /*00ac*/ 	.byte	0x03, 0x19
        /*00ae*/ 	.short	0x0088


	//----- nvinfo : EIATTR_PARAM_CBANK
	.align		4
        /*00b0*/ 	.byte	0x04, 0x0a
        /*00b2*/ 	.short	(.L_5331 - .L_5330)
	.align		4
.L_5330:
        /*00b4*/ 	.word	index@(.nv.constant0._ZN10layer_norm22ln_bwd_finalize_kernelINS_22Kernel_traits_finalizeILj3072E6__halfS2_S2_fjLj1024ELj4ENS_18Kernel_traits_baseILj3072ES2_S2_S2_fjLj1024EEEEEEEvNS_9BwdParamsE)
        /*00b8*/ 	.short	0x0380
        /*00ba*/ 	.short	0x0088


	//----- nvinfo : EIATTR_SW_WAR
	.align		4
.L_5331:
        /*00bc*/ 	.byte	0x04, 0x36
        /*00be*/ 	.short	(.L_5333 - .L_5332)
.L_5332:
        /*00c0*/ 	.word	0x00000008
.L_5333:


//--------------------- .nv.info._ZN10layer_norm13ln_bwd_kernelINS_13Kernel_traitsI6__halfS2_S2_fjLj3072ELj1ELj1ELj4ELj16ENS_18Kernel_traits_baseILj3072ES2_S2_S2_fjLj128EEEEEEEvNS_9BwdParamsE --------------------------
	.section	.nv.info._ZN10layer_norm13ln_bwd_kernelINS_13Kernel_traitsI6__halfS2_S2_fjLj3072ELj1ELj1ELj4ELj16ENS_18Kernel_traits_baseILj3072ES2_S2_S2_fjLj128EEEEEEEvNS_9BwdParamsE,"",@"SHT_CUDA_INFO"
	.sectionflags	@""
	.align	4


	//----- nvinfo : EIATTR_CUDA_API_VERSION
	.align		4
        /*0000*/ 	.byte	0x04, 0x37
        /*0002*/ 	.short	(.L_5335 - .L_5334)
.L_5334:
        /*0004*/ 	.word	0x00000082


	//----- nvinfo : EIATTR_KPARAM_INFO
	.align		4
.L_5335:
        /*0008*/ 	.byte	0x04, 0x17
        /*000a*/ 	.short	(.L_5337 - .L_5336)
.L_5336:
        /*000c*/ 	.word	0x00000000
        /*0010*/ 	.short	0x0000
        /*0012*/ 	.short	0x0000
        /*0014*/ 	.byte	0x00, 0xf0, 0x21, 0x02


	//----- nvinfo : EIATTR_SPARSE_MMA_MASK
	.align		4
.L_5337:
        /*0018*/ 	.byte	0x03, 0x50
        /*001a*/ 	.short	0x0000


	//----- nvinfo : EIATTR_MAXREG_COUNT
	.align		4
        /*001c*/ 	.byte	0x03, 0x1b
        /*001e*/ 	.short	0x00ff


	//----- nvinfo : EIATTR_NUM_BARRIERS
	.align		4
        /*0020*/ 	.byte	0x02, 0x4c
        /*0022*/ 	.byte	0x01
	.zero		1


	//----- nvinfo : EIATTR_MERCURY_ISA_VERSION
	.align		4
        /*0024*/ 	.byte	0x03, 0x5f
        /*0026*/ 	.short	0x0101


	//----- nvinfo : EIATTR_COOP_GROUP_MASK_REGIDS
	.align		4
        /*0028*/ 	.byte	0x04, 0x29
        /*002a*/ 	.short	(.L_5339 - .L_5338)


	//   ....[0]....
.L_5338:
        /*002c*/ 	.word	0xffffffff


	//   ....[1]....
        /*0030*/ 	.word	0xffffffff


	//   ....[2]....
        /*0034*/ 	.word	0xffffffff


	//   ....[3]....
        /*0038*/ 	.word	0xffffffff


	//   ....[4]....
        /*003c*/ 	.word	0xffffffff


	//   ....[5]....
        /*0040*/ 	.word	0xffffffff


	//   ....[6]....
        /*0044*/ 	.word	0xffffffff


	//   ....[7]....
        /*0048*/ 	.word	0xffffffff


	//   ....[8]....
        /*004c*/ 	.word	0xffffffff


	//   ....[9]....
        /*0050*/ 	.word	0xffffffff


	//----- nvinfo : EIATTR_COOP_GROUP_INSTR_OFFSETS
	.align		4
.L_5339:
        /*0054*/ 	.byte	0x04, 0x28
        /*0056*/ 	.short	(.L_5341 - .L_5340)


	//   ....[0]....
.L_5340:
        /*0058*/ 	.word	0x000025f0


	//   ....[1]....
        /*005c*/ 	.word	0x00002630


	//   ....[2]....
        /*0060*/ 	.word	0x000027c0


	//   ....[3]....
        /*0064*/ 	.word	0x00002800


	//   ....[4]....
        /*0068*/ 	.word	0x00002990


	//   ....[5]....
        /*006c*/ 	.word	0x000029b0


	//   ....[6]....
        /*0070*/ 	.word	0x000029e0


	//   ....[7]....
        /*0074*/ 	.word	0x000029f0


	//   ....[8]....
        /*0078*/ 	.word	0x00002a20


	//   ....[9]....
        /*007c*/ 	.word	0x00002a30


	//----- nvinfo : EIATTR_VRC_CTA_INIT_COUNT
	.align		4
.L_5341:
        /*0080*/ 	.byte	0x02, 0x4a
	.zero		1
	.zero		1


	//----- nvinfo : EIATTR_EXIT_INSTR_OFFSETS
	.align		4
        /*0084*/ 	.byte	0x04, 0x1c
        /*0086*/ 	.short	(.L_5343 - .L_5342)


	//   ....[0]....
.L_5342:
        /*0088*/ 	.word	0x000034b0


	//----- nvinfo : EIATTR_MAX_THREADS
	.align		4
.L_5343:
        /*008c*/ 	.byte	0x04, 0x05
        /*008e*/ 	.short	(.L_5345 - .L_5344)
.L_5344:
        /*0090*/ 	.word	0x00000080
        /*0094*/ 	.word	0x00000001
        /*0098*/ 	.word	0x00000001


	//----- nvinfo : EIATTR_CRS_STACK_SIZE
	.align		4
.L_5345:
        /*009c*/ 	.byte	0x04, 0x1e
        /*009e*/ 	.short	(.L_5347 - .L_5346)
.L_5346:
        /*00a0*/ 	.word	0x00000000


	//----- nvinfo : EIATTR_CBANK_PARAM_SIZE
	.align		4
.L_5347:
        /*00a4*/ 	.byte	0x03, 0x19
        /*00a6*/ 	.short	0x0088


	//----- nvinfo : EIATTR_PARAM_CBANK
	.align		4
        /*00a8*/ 	.byte	0x04, 0x0a
        /*00aa*/ 	.short	(.L_5349 - .L_5348)
	.align		4
.L_5348:
        /*00ac*/ 	.word	index@(.nv.constant0._ZN10layer_norm13ln_bwd_kernelINS_13Kernel_traitsI6__halfS2_S2_fjLj3072ELj1ELj1ELj4ELj16ENS_18Kernel_traits_baseILj3072ES2_S2_S2_fjLj128EEEEEEEvNS_9BwdParamsE)
        /*00b0*/ 	.short	0x0380
        /*00b2*/ 	.short	0x0088


	//----- nvinfo : EIATTR_SW_WAR
	.align		4
.L_5349:
        /*00b4*/ 	.byte	0x04, 0x36
        /*00b6*/ 	.short	(.L_5351 - .L_5350)
.L_5350:
        /*00b8*/ 	.word	0x00000008
.L_5351:


//--------------------- .nv.info._ZN10layer_norm22ln_bwd_finalize_kernelINS_22Kernel_traits_finalizeILj3072EffffjLj1024ELj4ENS_18Kernel_traits_baseILj3072EffffjLj1024EEEEEEEvNS_9BwdParamsE --------------------------
	.section	.nv.info._ZN10layer_norm22ln_bwd_finalize_kernelINS_22Kernel_traits_finalizeILj3072EffffjLj1024ELj4ENS_18Kernel_traits_baseILj3072EffffjLj1024EEEEEEEvNS_9BwdParamsE,"",@"SHT_CUDA_INFO"
	.sectionflags	@""
	.align	4


	//----- nvinfo : EIATTR_CUDA_API_VERSION
	.align		4
        /*0000*/ 	.byte	0x04, 0x37
        /*0002*/ 	.short	(.L_5353 - .L_5352)
.L_5352:
        /*0004*/ 	.word	0x00000082


	//----- nvinfo : EIATTR_KPARAM_INFO
	.align		4
.L_5353:
        /*0008*/ 	.byte	0x04, 0x17
        /*000a*/ 	.short	(.L_5355 - .L_5354)
.L_5354:
        /*000c*/ 	.word	0x00000000
        /*0010*/ 	.short	0x0000
        /*0012*/ 	.short	0x0000
        /*0014*/ 	.byte	0x00, 0xf0, 0x21, 0x02


	//----- nvinfo : EIATTR_SPARSE_MMA_MASK
	.align		4
.L_5355:
        /*0018*/ 	.byte	0x03, 0x50
        /*001a*/ 	.short	0x0000


	//----- nvinfo : EIATTR_MAXREG_COUNT
	.align		4
        /*001c*/ 	.byte	0x03, 0x1b
        /*001e*/ 	.short	0x0040


	//----- nvinfo : EIATTR_NUM_BARRIERS
	.align		4
        /*0020*/ 	.byte	0x02, 0x4c
        /*0022*/ 	.byte	0x01
	.zero		1


	//----- nvinfo : EIATTR_MERCURY_ISA_VERSION
	.align		4
        /*0024*/ 	.byte	0x03, 0x5f
        /*0026*/ 	.short	0x0101


	//----- nvinfo : EIATTR_COOP_GROUP_MASK_REGIDS
	.align		4
        /*0028*/ 	.byte	0x04, 0x29
        /*002a*/ 	.short	(.L_5357 - .L_5356)


	//   ....[0]....
.L_5356:
        /*002c*/ 	.word	0xffffffff


	//   ....[1]....
        /*0030*/ 	.word	0xffffffff


	//   ....[2]....
        /*0034*/ 	.word	0xffffffff


	//   ....[3]....
        /*0038*/ 	.word	0xffffffff


	//   ....[4]....
        /*003c*/ 	.word	0xffffffff


	//   ....[5]....
        /*0040*/ 	.word	0xffffffff


	//   ....[6]....
        /*0044*/ 	.word	0xffffffff


	//   ....[7]....
        /*0048*/ 	.word	0xffffffff


	//   ....[8]....
        /*004c*/ 	.word	0xffffffff


	//   ....[9]....
        /*0050*/ 	.word	0xffffffff


	//----- nvinfo : EIATTR_COOP_GROUP_INSTR_OFFSETS
	.align		4
.L_5357:
        /*0054*/ 	.byte	0x04, 0x28
        /*0056*/ 	.short	(.L_5359 - .L_5358)


	//   ....[0]....
.L_5358:
        /*0058*/ 	.word	0x00001270


	//   ....[1]....
        /*005c*/ 	.word	0x00001280


	//   ....[2]....
        /*0060*/ 	.word	0x000012b0


	//   ....[3]....
        /*0064*/ 	.word	0x000012c0


	//   ....[4]....
        /*0068*/ 	.word	0x000012f0


	//   ....[5]....
        /*006c*/ 	.word	0x00001300


	//   ....[6]....
        /*0070*/ 	.word	0x00001330


	//   ....[7]....
        /*0074*/ 	.word	0x00001340


	//   ....[8]....
        /*0078*/ 	.word	0x00001370


	//   ....[9]....
        /*007c*/ 	.word	0x00001380


	//----- nvinfo : EIATTR_VRC_CTA_INIT_COUNT
	.align		4
.L_5359:
        /*0080*/ 	.byte	0x02, 0x4a
	.zero		1
	.zero		1


	//----- nvinfo : EIATTR_EXIT_INSTR_OFFSETS
	.align		4
        /*0084*/ 	.byte	0x04, 0x1c
        /*0086*/ 	.short	(.L_5361 - .L_5360)


	//   ....[0]....
.L_5360:
        /*0088*/ 	.word	0x00000060


	//   ....[1]....
        /*008c*/ 	.word	0x000013e0


	//   ....[2]....
        /*0090*/ 	.word	0x00001490


	//----- nvinfo : EIATTR_MAX_THREADS
	.align		4
.L_5361:
        /*0094*/ 	.byte	0x04, 0x05
        /*0096*/ 	.short	(.L_5363 - .L_5362)
.L_5362:
        /*0098*/ 	.word	0x00000400
        /*009c*/ 	.word	0x00000001
        /*00a0*/ 	.word	0x00000001


	//----- nvinfo : EIATTR_CRS_STACK_SIZE
	.align		4
.L_5363:
        /*00a4*/ 	.byte	0x04, 0x1e
        /*00a6*/ 	.short	(.L_5365 - .L_5364)
.L_5364:
        /*00a8*/ 	.word	0x00000000


	//----- nvinfo : EIATTR_CBANK_PARAM_SIZE
	.align		4
.L_5365:
        /*00ac*/ 	.byte	0x03, 0x19
        /*00ae*/ 	.short	0x0088


	//----- nvinfo : EIATTR_PARAM_CBANK
	.align		4
        /*00b0*/ 	.byte	0x04, 0x0a
        /*00b2*/ 	.short	(.L_5367 - .L_5366)
	.align		4
.L_5366:
        /*00b4*/ 	.word	index@(.nv.constant0._ZN10layer_norm22ln_bwd_finalize_kernelINS_22Kernel_traits_finalizeILj3072EffffjLj1024ELj4ENS_18Kernel_traits_baseILj3072EffffjLj1024EEEEEEEvNS_9BwdParamsE)
        /*00b8*/ 	.short	0x0380
        /*00ba*/ 	.short	0x0088


	//----- nvinfo : EIATTR_SW_WAR
	.align		4
.L_5367:
        /*00bc*/ 	.byte	0x04, 0x36
        /*00be*/ 	.short	(.L_5369 - .L_5368)
.L_5368:
        /*00c0*/ 	.word	0x00000008
.L_5369:


//--------------------- .nv.info._ZN10layer_norm13ln_bwd_kernelINS_13Kernel_traitsIffffjLj3072ELj1ELj1ELj4ELj16ENS_18Kernel_traits_baseILj3072EffffjLj128EEEEEEEvNS_9BwdParamsE --------------------------
	.section	.nv.info._ZN10layer_norm13ln_bwd_kernelINS_13Kernel_traitsIffffjLj3072ELj1ELj1ELj4ELj16ENS_18Kernel_traits_baseILj3072EffffjLj128EEEEEEEvNS_9BwdParamsE,"",@"SHT_CUDA_INFO"
	.sectionflags	@""
	.align	4


	//----- nvinfo : EIATTR_CUDA_API_VERSION
	.align		4
        /*0000*/ 	.byte	0x04, 0x37
        /*0002*/ 	.short	(.L_5371 - .L_5370)
.L_5370:
        /*0004*/ 	.word	0x00000082


	//----- nvinfo : EIATTR_KPARAM_INFO
	.align		4
.L_5371:
        /*0008*/ 	.byte	0x04, 0x17
        /*000a*/ 	.short	(.L_5373 - .L_5372)
.L_5372:
        /*000c*/ 	.word	0x00000000
        /*0010*/ 	.short	0x0000
        /*0012*/ 	.short	0x0000
        /*0014*/ 	.byte	0x00, 0xf0, 0x21, 0x02


	//----- nvinfo : EIATTR_SPARSE_MMA_MASK
	.align		4
.L_5373:
        /*0018*/ 	.byte	0x03, 0x50
        /*001a*/ 	.short	0x0000


	//----- nvinfo : EIATTR_MAXREG_COUNT
	.align		4
        /*001c*/ 	.byte	0x03, 0x1b
        /*001e*/ 	.short	0x00ff


	//----- nvinfo : EIATTR_NUM_BARRIERS
	.align		4
        /*0020*/ 	.byte	0x02, 0x4c
        /*0022*/ 	.byte	0x01
	.zero		1


	//----- nvinfo : EIATTR_MERCURY_ISA_VERSION
	.align		4
        /*0024*/ 	.byte	0x03, 0x5f
        /*0026*/ 	.short	0x0101


	//----- nvinfo : EIATTR_COOP_GROUP_MASK_REGIDS
	.align		4
        /*0028*/ 	.byte	0x04, 0x29
        /*002a*/ 	.short	(.L_5375 - .L_5374)


	//   ....[0]....
.L_5374:
        /*002c*/ 	.word	0xffffffff


	//   ....[1]....
        /*0030*/ 	.word	0xffffffff


	//   ....[2]....
        /*0034*/ 	.word	0xffffffff


	//   ....[3]....
        /*0038*/ 	.word	0xffffffff


	//   ....[4]....
        /*003c*/ 	.word	0xffffffff


	//   ....[5]....
        /*0040*/ 	.word	0xffffffff


	//   ....[6]....
        /*0044*/ 	.word	0xffffffff


	//   ....[7]....
        /*0048*/ 	.word	0xffffffff


	//   ....[8]....
        /*004c*/ 	.word	0xffffffff


	//   ....[9]....
        /*0050*/ 	.word	0xffffffff


	//----- nvinfo : EIATTR_COOP_GROUP_INSTR_OFFSETS
	.align		4
.L_5375:
        /*0054*/ 	.byte	0x04, 0x28
        /*0056*/ 	.short	(.L_5377 - .L_5376)


	//   ....[0]....
.L_5376:
        /*0058*/ 	.word	0x00001b00


	//   ....[1]....
        /*005c*/ 	.word	0x00001b40


	//   ....[2]....
        /*0060*/ 	.word	0x00001cd0


	//   ....[3]....
        /*0064*/ 	.word	0x00001d10


	//   ....[4]....
        /*0068*/ 	.word	0x00001ea0


	//   ....[5]....
        /*006c*/ 	.word	0x00001ee0


	//   ....[6]....
        /*0070*/ 	.word	0x00001f50


	//   ....[7]....
        /*0074*/ 	.word	0x00001f60


	//   ....[8]....
        /*0078*/ 	.word	0x00001fa0


	//   ....[9]....
        /*007c*/ 	.word	0x00001fc0


	//----- nvinfo : EIATTR_VRC_CTA_INIT_COUNT
	.align		4
.L_5377:
        /*0080*/ 	.byte	0x02, 0x4a
	.zero		1
	.zero		1


	//----- nvinfo : EIATTR_EXIT_INSTR_OFFSETS
	.align		4
        /*0084*/ 	.byte	0x04, 0x1c
        /*0086*/ 	.short	(.L_5379 - .L_5378)


	//   ....[0]....
.L_5378:
        /*0088*/ 	.word	0x00002be0


	//----- nvinfo : EIATTR_MAX_THREADS
	.align		4
.L_5379:
        /*008c*/ 	.byte	0x04, 0x05
        /*008e*/ 	.short	(.L_5381 - .L_5380)
.L_5380:
        /*0090*/ 	.word	0x00000080
        /*0094*/ 	.word	0x00000001
        /*0098*/ 	.word	0x00000001


	//----- nvinfo : EIATTR_CBANK_PARAM_SIZE
	.align		4
.L_5381:
        /*009c*/ 	.byte	0x03, 0x19
        /*009e*/ 	.short	0x0088


	//----- nvinfo : EIATTR_PARAM_CBANK
	.align		4
        /*00a0*/ 	.byte	0x04, 0x0a
        /*00a2*/ 	.short	(.L_5383 - .L_5382)
	.align		4
.L_5382:
        /*00a4*/ 	.word	index@(.nv.constant0._ZN10layer_norm13ln_bwd_kernelINS_13Kernel_traitsIffffjLj3072ELj1ELj1ELj4ELj16ENS_18Kernel_traits_baseILj3072EffffjLj128EEEEEEEvNS_9BwdParamsE)
        /*00a8*/ 	.short	0x0380
        /*00aa*/ 	.short	0x0088


	//----- nvinfo : EIATTR_SW_WAR
	.align		4
.L_5383:
        /*00ac*/ 	.byte	0x04, 0x36
        /*00ae*/ 	.short	(.L_5385 - .L_5384)
.L_5384:
        /*00b0*/ 	.word	0x00000008
.L_5385:


//--------------------- .nv.info._ZN10layer_norm22ln_bwd_finalize_kernelINS_22Kernel_traits_finalizeILj2304E13__nv_bfloat16fS2_fjLj1024ELj4ENS_18Kernel_traits_baseILj2304ES2_fS2_fjLj1024EEEEEEEvNS_9BwdParamsE --------------------------
	.section	.nv.info._ZN10layer_norm22ln_bwd_finalize_kernelINS_22Kernel_traits_finalizeILj2304E13__nv_bfloat16fS2_fjLj1024ELj4ENS_18Kernel_traits_baseILj2304ES2_fS2_fjLj1024EEEEEEEvNS_9BwdParamsE,"",@"SHT_CUDA_INFO"
	.sectionflags	@""
	.align	4


	//----- nvinfo : EIATTR_CUDA_API_VERSION
	.align		4
        /*0000*/ 	.byte	0x04, 0x37
        /*0002*/ 	.short	(.L_5387 - .L_5386)
.L_5386:
        /*0004*/ 	.word	0x00000082


	//----- nvinfo : EIATTR_KPARAM_INFO
	.align		4
.L_5387:
        /*0008*/ 	.byte	0x04, 0x17
        /*000a*/ 	.short	(.L_5389 - .L_5388)
.L_5388:
        /*000c*/ 	.word	0x00000000
        /*0010*/ 	.short	0x0000
        /*0012*/ 	.short	0x0000
        /*0014*/ 	.byte	0x00, 0xf0, 0x21, 0x02


	//----- nvinfo : EIATTR_SPARSE_MMA_MASK
	.align		4
.L_5389:
        /*0018*/ 	.byte	0x03, 0x50
        /*001a*/ 	.short	0x0000


	//----- nvinfo : EIATTR_MAXREG_COUNT
	.align		4
        /*001c*/ 	.byte	0x03, 0x1b
        /*001e*/ 	.short	0x0040


	//----- nvinfo : EIATTR_NUM_BARRIERS
	.align		4
        /*0020*/ 	.byte	0x02, 0x4c
        /*0022*/ 	.byte	0x01
	.zero		1


	//----- nvinfo : EIATTR_MERCURY_ISA_VERSION
	.align		4
        /*0024*/ 	.byte	0x03, 0x5f
        /*0026*/ 	.short	0x0101


	//----- nvinfo : EIATTR_COOP_GROUP_MASK_REGIDS
	.align		4
        /*0028*/ 	.byte	0x04, 0x29
        /*002a*/ 	.short	(.L_5391 - .L_5390)


	//   ....[0]....
.L_5390:
        /*002c*/ 	.word	0xffffffff


	//   ....[1]....
        /*0030*/ 	.word	0xffffffff


	//   ....[2]....
        /*0034*/ 	.word	0xffffffff


	//   ....[3]....
        /*0038*/ 	.word	0xffffffff


	//   ....[4]....
        /*003c*/ 	.word	0xffffffff


	//   ....[5]....
        /*0040*/ 	.word	0xffffffff


	//   ....[6]....
        /*0044*/ 	.word	0xffffffff


	//   ....[7]....
        /*0048*/ 	.word	0xffffffff


	//   ....[8]....
        /*004c*/ 	.word	0xffffffff


	//   ....[9]....
        /*0050*/ 	.word	0xffffffff


	//----- nvinfo : EIATTR_COOP_GROUP_INSTR_OFFSETS
	.align		4
.L_5391:
        /*0054*/ 	.byte	0x04, 0x28
        /*0056*/ 	.short	(.L_5393 - .L_5392)


	//   ....[0]....
.L_5392:
        /*0058*/ 	.word	0x00001270


	//   ....[1]....
        /*005c*/ 	.word	0x00001280


	//   ....[2]....
        /*0060*/ 	.word	0x000012b0


	//   ....[3]....
        /*0064*/ 	.word	0x000012c0


	//   ....[4]....
        /*0068*/ 	.word	0x000012f0


	//   ....[5]....
        /*006c*/ 	.word	0x00001300


	//   ....[6]....
        /*0070*/ 	.word	0x00001330


	//   ....[7]....
        /*0074*/ 	.word	0x00001340


	//   ....[8]....
        /*0078*/ 	.word	0x00001370


	//   ....[9]....
        /*007c*/ 	.word	0x00001380


	//----- nvinfo : EIATTR_VRC_CTA_INIT_COUNT
	.align		4
.L_5393:
        /*0080*/ 	.byte	0x02, 0x4a
	.zero		1
	.zero		1


	//----- nvinfo : EIATTR_EXIT_INSTR_OFFSETS
	.align		4
        /*0084*/ 	.byte	0x04, 0x1c
        /*0086*/ 	.short	(.L_5395 - .L_5394)


	//   ....[0]....
.L_5394:
        /*0088*/ 	.word	0x00000060


	//   ....[1]....
        /*008c*/ 	.word	0x000013e0


	//   ....[2]....
        /*0090*/ 	.word	0x000014b0


	//----- nvinfo : EIATTR_MAX_THREADS
	.align		4
.L_5395:
        /*0094*/ 	.byte	0x04, 0x05
        /*0096*/ 	.short	(.L_5397 - .L_5396)
.L_5396:
        /*0098*/ 	.word	0x00000400
        /*009c*/ 	.word	0x00000001
        /*00a0*/ 	.word	0x00000001


	//----- nvinfo : EIATTR_CRS_STACK_SIZE
	.align		4
.L_5397:
        /*00a4*/ 	.byte	0x04, 0x1e
        /*00a6*/ 	.short	(.L_5399 - .L_5398)
.L_5398:
        /*00a8*/ 	.word	0x00000000


	//----- nvinfo : EIATTR_CBANK_PARAM_SIZE
	.align		4
.L_5399:
        /*00ac*/ 	.byte	0x03, 0x19
        /*00ae*/ 	.short	0x0088


	//----- nvinfo : EIATTR_PARAM_CBANK
	.align		4
        /*00b0*/ 	.byte	0x04, 0x0a
        /*00b2*/ 	.short	(.L_5401 - .L_5400)
	.align		4
.L_5400:
        /*00b4*/ 	.word	index@(.nv.constant0._ZN10layer_norm22ln_bwd_finalize_kernelINS_22Kernel_traits_finalizeILj2304E13__nv_bfloat16fS2_fjLj1024ELj4ENS_18Kernel_traits_baseILj2304ES2_fS2_fjLj1024EEEEEEEvNS_9BwdParamsE)
        /*00b8*/ 	.short	0x0380
        /*00ba*/ 	.short	0x0088


	//----- nvinfo : EIATTR_SW_WAR
	.align		4
.L_5401:
        /*00bc*/ 	.byte	0x04, 0x36
        /*00be*/ 	.short	(.L_5403 - .L_5402)
.L_5402:
        /*00c0*/ 	.word	0x00000008
.L_5403:


//--------------------- .nv.info._ZN10layer_norm13ln_bwd_kernelINS_13Kernel_traitsI13__nv_bfloat16fS2_fjLj2304ELj1ELj1ELj4ELj8ENS_18Kernel_traits_baseILj2304ES2_fS2_fjLj128EEEEEEEvNS_9BwdParamsE --------------------------
	.section	.nv.info._ZN10layer_norm13ln_bwd_kernelINS_13Kernel_traitsI13__nv_bfloat16fS2_fjLj2304ELj1ELj1ELj4ELj8ENS_18Kernel_traits_baseILj2304ES2_fS2_fjLj128EEEEEEEvNS_9BwdParamsE,"",@"SHT_CUDA_INFO"
	.sectionflags	@""
	.align	4


	//----- nvinfo : EIATTR_CUDA_API_VERSION
	.align		4
        /*0000*/ 	.byte	0x04, 0x37
        /*0002*/ 	.short	(.L_5405 - .L_5404)
.L_5404:
        /*0004*/ 	.word	0x00000082


	//----- nvinfo : EIATTR_KPARAM_INFO
	.align		4
.L_5405:
        /*0008*/ 	.byte	0x04, 0x17
        /*000a*/ 	.short	(.L_5407 - .L_5406)
.L_5406:
        /*000c*/ 	.word	0x00000000
        /*0010*/ 	.short	0x0000
        /*0012*/ 	.short	0x0000
        /*0014*/ 	.byte	0x00, 0xf0, 0x21, 0x02


	//----- nvinfo : EIATTR_SPARSE_MMA_MASK
	.align		4
.L_5407:
        /*0018*/ 	.byte	0x03, 0x50
        /*001a*/ 	.short	0x0000


	//----- nvinfo : EIATTR_MAXREG_COUNT
	.align		4
        /*001c*/ 	.byte	0x03, 0x1b
        /*001e*/ 	.short	0x00ff


	//----- nvinfo : EIATTR_NUM_BARRIERS
	.align		4
        /*0020*/ 	.byte	0x02, 0x4c
        /*0022*/ 	.byte	0x01
	.zero		1


	//----- nvinfo : EIATTR_MERCURY_ISA_VERSION
	.align		4
        /*0024*/ 	.byte	0x03, 0x5f
        /*0026*/ 	.short	0x0101


	//----- nvinfo : EIATTR_COOP_GROUP_MASK_REGIDS
	.align		4
        /*0028*/ 	.byte	0x04, 0x29
        /*002a*/ 	.short	(.L_5409 - .L_5408)


	//   ....[0]....
.L_5408:
        /*002c*/ 	.word	0xffffffff


	//   ....[1]....
        /*0030*/ 	.word	0xffffffff


	//   ....[2]....
        /*0034*/ 	.word	0xffffffff


	//   ....[3]....
        /*0038*/ 	.word	0xffffffff


	//   ....[4]....
        /*003c*/ 	.word	0xffffffff


	//   ....[5]....
        /*0040*/ 	.word	0xffffffff


	//   ....[6]....
        /*0044*/ 	.word	0xffffffff


	//   ....[7]....
        /*0048*/ 	.word	0xffffffff


	//   ....[8]....
        /*004c*/ 	.word	0xffffffff


	//   ....[9]....
        /*0050*/ 	.word	0xffffffff


	//----- nvinfo : EIATTR_COOP_GROUP_INSTR_OFFSETS
	.align		4
.L_5409:
        /*0054*/ 	.byte	0x04, 0x28
        /*0056*/ 	.short	(.L_5411 - .L_5410)


	//   ....[0]....
.L_5410:
        /*0058*/ 	.word	0x000024f0


	//   ....[1]....
        /*005c*/ 	.word	0x00002510


	//   ....[2]....
        /*0060*/ 	.word	0x00002550


	//   ....[3]....
        /*0064*/ 	.word	0x00002560


	//   ....[4]....
        /*0068*/ 	.word	0x00002590


	//   ....[5]....
        /*006c*/ 	.word	0x000025a0


	//   ....[6]....
        /*0070*/ 	.word	0x000025f0


	//   ....[7]....
        /*0074*/ 	.word	0x00002610


	//   ....[8]....
        /*0078*/ 	.word	0x00002640


	//   ....[9]....
        /*007c*/ 	.word	0x00002650


	//----- nvinfo : EIATTR_VRC_CTA_INIT_COUNT
	.align		4
.L_5411:
        /*0080*/ 	.byte	0x02, 0x4a
	.zero		1
	.zero		1


	//----- nvinfo : EIATTR_EXIT_INSTR_OFFSETS
	.align		4
        /*0084*/ 	.byte	0x04, 0x1c
        /*0086*/ 	.short	(.L_5413 - .L_5412)


	//   ....[0]....
.L_5412:
        /*0088*/ 	.word	0x00003110


	//----- nvinfo : EIATTR_MAX_THREADS
	.align		4
.L_5413:
        /*008c*/ 	.byte	0x04, 0x05
        /*008e*/ 	.short	(.L_5415 - .L_5414)
.L_5414:
        /*0090*/ 	.word	0x00000080
        /*0094*/ 	.word	0x00000001
        /*0098*/ 	.word	0x00000001


	//----- nvinfo : EIATTR_CBANK_PARAM_SIZE
	.align		4
.L_5415:
        /*009c*/ 	.byte	0x03, 0x19
        /*009e*/ 	.short	0x0088


	//----- nvinfo : EIATTR_PARAM_CBANK
	.align		4
        /*00a0*/ 	.byte	0x04, 0x0a
        /*00a2*/ 	.short	(.L_5417 - .L_5416)
	.align		4
.L_5416:
        /*00a4*/ 	.word	index@(.nv.constant0._ZN10layer_norm13ln_bwd_kernelINS_13Kernel_traitsI13__nv_bfloat16fS2_fjLj2304ELj1ELj1ELj4ELj8ENS_18Kernel_traits_baseILj2304ES2_fS2_fjLj128EEEEEEEvNS_9BwdParamsE)
        /*00a8*/ 	.short	0x0380
        /*00aa*/ 	.short	0x0088


	//----- nvinfo : EIATTR_SW_WAR
	.align		4
.L_5417:
        /*00ac*/ 	.byte	0x04, 0x36
        /*00ae*/ 	.short	(.L_5419 - .L_5418)
.L_5418:
        /*00b0*/ 	.word	0x00000008
.L_5419:


//--------------------- .nv.info._ZN10layer_norm22ln_bwd_finalize_kernelINS_22Kernel_traits_finalizeILj2304E13__nv_bfloat16S2_S2_fjLj1024ELj4ENS_18Kernel_traits_baseILj2304ES2_S2_S2_fjLj1024EEEEEEEvNS_9BwdParamsE --------------------------
	.section	.nv.info._ZN10layer_norm22ln_bwd_finalize_kernelINS_22Kernel_traits_finalizeILj2304E13__nv_bfloat16S2_S2_fjLj1024ELj4ENS_18Kernel_traits_baseILj2304ES2_S2_S2_fjLj1024EEEEEEEvNS_9BwdParamsE,"",@"SHT_CUDA_INFO"
	.sectionflags	@""
	.align	4


	//----- nvinfo : EIATTR_CUDA_API_VERSION
	.align		4
        /*0000*/ 	.byte	0x04, 0x37
        /*0002*/ 	.short	(.L_5421 - .L_5420)
.L_5420:
        /*0004*/ 	.word	0x00000082


	//----- nvinfo : EIATTR_KPARAM_INFO
	.align		4
.L_5421:
        /*0008*/ 	.byte	0x04, 0x17
        /*000a*/ 	.short	(.L_5423 - .L_5422)
.L_5422:
        /*000c*/ 	.word	0x00000000
        /*0010*/ 	.short	0x0000
        /*0012*/ 	.short	0x0000
        /*0014*/ 	.byte	0x00, 0xf0, 0x21, 0x02


	//----- nvinfo : EIATTR_SPARSE_MMA_MASK
	.align		4
.L_5423:
        /*0018*/ 	.byte	0x03, 0x50
        /*001a*/ 	.short	0x0000


	//----- nvinfo : EIATTR_MAXREG_COUNT
	.align		4
        /*001c*/ 	.byte	0x03, 0x1b
        /*001e*/ 	.short	0x0040


	//----- nvinfo : EIATTR_NUM_BARRIERS
	.align		4
        /*0020*/ 	.byte	0x02, 0x4c
        /*0022*/ 	.byte	0x01
	.zero		1


	//----- nvinfo : EIATTR_MERCURY_ISA_VERSION
	.align		4
        /*0024*/ 	.byte	0x03, 0x5f
        /*0026*/ 	.short	0x0101


	//----- nvinfo : EIATTR_COOP_GROUP_MASK_REGIDS
	.align		4
        /*0028*/ 	.byte	0x04, 0x29
        /*002a*/ 	.short	(.L_5425 - .L_5424)


	//   ....[0]....
.L_5424:
        /*002c*/ 	.word	0xffffffff


	//   ....[1]....
        /*0030*/ 	.word	0xffffffff


	//   ....[2]....
        /*0034*/ 	.word	0xffffffff


	//   ....[3]....
        /*0038*/ 	.word	0xffffffff


	//   ....[4]....
        /*003c*/ 	.word	0xffffffff


	//   ....[5]....
        /*0040*/ 	.word	0xffffffff


	//   ....[6]....
        /*0044*/ 	.word	0xffffffff


	//   ....[7]....
        /*0048*/ 	.word	0xffffffff


	//   ....[8]....
        /*004c*/ 	.word	0xffffffff


	//   ....[9]....
        /*0050*/ 	.word	0xffffffff


	//----- nvinfo : EIATTR_COOP_GROUP_INSTR_OFFSETS
	.align		4
.L_5425:
        /*0054*/ 	.byte	0x04, 0x28
        /*0056*/ 	.short	(.L_5427 - .L_5426)


	//   ....[0]....
.L_5426:
        /*0058*/ 	.word	0x00001270


	//   ....[1]....
        /*005c*/ 	.word	0x00001280


	//   ....[2]....
        /*0060*/ 	.word	0x000012b0


	//   ....[3]....
        /*0064*/ 	.word	0x000012c0


	//   ....[4]....
        /*0068*/ 	.word	0x000012f0


	//   ....[5]....
        /*006c*/ 	.word	0x00001300


	//   ....[6]....
        /*0070*/ 	.word	0x00001330


	//   ....[7]....
        /*0074*/ 	.word	0x00001340


	//   ....[8]....
        /*0078*/ 	.word	0x00001370


	//   ....[9]....
        /*007c*/ 	.word	0x00001380


	//----- nvinfo : EIATTR_VRC_CTA_INIT_COUNT
	.align		4
.L_5427:
        /*0080*/ 	.byte	0x02, 0x4a
	.zero		1
	.zero		1


	//----- nvinfo : EIATTR_EXIT_INSTR_OFFSETS
	.align		4
        /*0084*/ 	.byte	0x04, 0x1c
        /*0086*/ 	.short	(.L_5429 - .L_5428)


	//   ....[0]....
.L_5428:
        /*0088*/ 	.word	0x00000060


	//   ....[1]....
        /*008c*/ 	.word	0x000013e0


	//   ....[2]....
        /*0090*/ 	.word	0x000014b0


	//----- nvinfo : EIATTR_MAX_THREADS
	.align		4
.L_5429:
        /*0094*/ 	.byte	0x04, 0x05
        /*0096*/ 	.short	(.L_5431 - .L_5430)
.L_5430:
        /*0098*/ 	.word	0x00000400
        /*009c*/ 	.word	0x00000001
        /*00a0*/ 	.word	0x00000001


	//----- nvinfo : EIATTR_CRS_STACK_SIZE
	.align		4
.L_5431:
        /*00a4*/ 	.byte	0x04, 0x1e
        /*00a6*/ 	.short	(.L_5433 - .L_5432)
.L_5432:
        /*00a8*/ 	.word	0x00000000


	//----- nvinfo : EIATTR_CBANK_PARAM_SIZE
	.align		4
.L_5433:
        /*00ac*/ 	.byte	0x03, 0x19
        /*00ae*/ 	.short	0x0088


	//----- nvinfo : EIATTR_PARAM_CBANK
	.align		4
        /*00b0*/ 	.byte	0x04, 0x0a
        /*00b2*/ 	.short	(.L_5435 - .L_5434)
	.align		4
.L_5434:
        /*00b4*/ 	.word	index@(.nv.constant0._ZN10layer_norm22ln_bwd_finalize_kernelINS_22Kernel_traits_finalizeILj2304E13__nv_bfloat16S2_S2_fjLj1024ELj4ENS_18Kernel_traits_baseILj2304ES2_S2_S2_fjLj1024EEEEEEEvNS_9BwdParamsE)
        /*00b8*/ 	.short	0x0380
        /*00ba*/ 	.short	0x0088


	//----- nvinfo : EIATTR_SW_WAR
	.align		4
.L_5435:
        /*00bc*/ 	.byte	0x04, 0x36
        /*00be*/ 	.short	(.L_5437 - .L_5436)
.L_5436:
        /*00c0*/ 	.word	0x00000008
.L_5437:


//--------------------- .nv.info._ZN10layer_norm13ln_bwd_kernelINS_13Kernel_traitsI13__nv_bfloat16S2_S2_fjLj2304ELj1ELj1ELj4ELj4ENS_18Kernel_traits_baseILj2304ES2_S2_S2_fjLj128EEEEEEEvNS_9BwdParamsE --------------------------
	.section	.nv.info._ZN10layer_norm13ln_bwd_kernelINS_13Kernel_traitsI13__nv_bfloat16S2_S2_fjLj2304ELj1ELj1ELj4ELj4ENS_18Kernel_traits_baseILj2304ES2_S2_S2_fjLj128EEEEEEEvNS_9BwdParamsE,"",@"SHT_CUDA_INFO"
	.sectionflags	@""
	.align	4


	//----- nvinfo : EIATTR_CUDA_API_VERSION
	.align		4
        /*0000*/ 	.byte	0x04, 0x37
        /*0002*/ 	.short	(.L_5439 - .L_5438)
.L_5438:
        /*0004*/ 	.word	0x00000082


	//----- nvinfo : EIATTR_KPARAM_INFO
	.align		4
.L_5439:
        /*0008*/ 	.byte	0x04, 0x17
        /*000a*/ 	.short	(.L_5441 - .L_5440)
.L_5440:
        /*000c*/ 	.word	0x00000000
        /*0010*/ 	.short	0x0000
        /*0012*/ 	.short	0x0000
        /*0014*/ 	.byte	0x00, 0xf0, 0x21, 0x02


	//----- nvinfo : EIATTR_SPARSE_MMA_MASK
	.align		4
.L_5441:
        /*0018*/ 	.byte	0x03, 0x50
        /*001a*/ 	.short	0x0000


	//----- nvinfo : EIATTR_MAXREG_COUNT
	.align		4
        /*001c*/ 	.byte	0x03, 0x1b
        /*001e*/ 	.short	0x00ff


	//----- nvinfo : EIATTR_NUM_BARRIERS
	.align		4
        /*0020*/ 	.byte	0x02, 0x4c
        /*0022*/ 	.byte	0x01
	.zero		1


	//----- nvinfo : EIATTR_MERCURY_ISA_VERSION
	.align		4
        /*0024*/ 	.byte	0x03, 0x5f
        /*0026*/ 	.short	0x0101


	//----- nvinfo : EIATTR_COOP_GROUP_MASK_REGIDS
	.align		4
        /*0028*/ 	.byte	0x04, 0x29
        /*002a*/ 	.short	(.L_5443 - .L_5442)


	//   ....[0]....
.L_5442:
        /*002c*/ 	.word	0xffffffff


	//   ....[1]....
        /*0030*/ 	.word	0xffffffff


	//   ....[2]....
        /*0034*/ 	.word	0xffffffff


	//   ....[3]....
        /*0038*/ 	.word	0xffffffff


	//   ....[4]....
        /*003c*/ 	.word	0xffffffff


	//   ....[5]....
        /*0040*/ 	.word	0xffffffff


	//   ....[6]....
        /*0044*/ 	.word	0xffffffff


	//   ....[7]....
        /*0048*/ 	.word	0xffffffff


	//   ....[8]....
        /*004c*/ 	.word	0xffffffff


	//   ....[9]....
        /*0050*/ 	.word	0xffffffff


	//----- nvinfo : EIATTR_COOP_GROUP_INSTR_OFFSETS
	.align		4
.L_5443:
        /*0054*/ 	.byte	0x04, 0x28
        /*0056*/ 	.short	(.L_5445 - .L_5444)


	//   ....[0]....
.L_5444:
        /*0058*/ 	.word	0x00002560


	//   ....[1]....
        /*005c*/ 	.word	0x000027f0


	//   ....[2]....
        /*0060*/ 	.word	0x00002810


	//   ....[3]....
        /*0064*/ 	.word	0x00002850


	//   ....[4]....
        /*0068*/ 	.word	0x00002860


	//   ....[5]....
        /*006c*/ 	.word	0x00002890


	//   ....[6]....
        /*0070*/ 	.word	0x000028a0


	//   ....[7]....
        /*0074*/ 	.word	0x000028d0


	//   ....[8]....
        /*0078*/ 	.word	0x000028e0


	//   ....[9]....
        /*007c*/ 	.word	0x00002910


	//----- nvinfo : EIATTR_VRC_CTA_INIT_COUNT
	.align		4
.L_5445:
        /*0080*/ 	.byte	0x02, 0x4a
	.zero		1
	.zero		1


	//----- nvinfo : EIATTR_EXIT_INSTR_OFFSETS
	.align		4
        /*0084*/ 	.byte	0x04, 0x1c
        /*0086*/ 	.short	(.L_5447 - .L_5446)


	//   ....[0]....
.L_5446:
        /*0088*/ 	.word	0x000034b0


	//----- nvinfo : EIATTR_MAX_THREADS
	.align		4
.L_5447:
        /*008c*/ 	.byte	0x04, 0x05
        /*008e*/ 	.short	(.L_5449 - .L_5448)
.L_5448:
        /*0090*/ 	.word	0x00000080
        /*0094*/ 	.word	0x00000001
        /*0098*/ 	.word	0x00000001


	//----- nvinfo : EIATTR_CBANK_PARAM_SIZE
	.align		4
.L_5449:
        /*009c*/ 	.byte	0x03, 0x19
        /*009e*/ 	.short	0x0088


	//----- nvinfo : EIATTR_PARAM_CBANK
	.align		4
        /*00a0*/ 	.byte	0x04, 0x0a
        /*00a2*/ 	.short	(.L_5451 - .L_5450)
	.align		4
.L_5450:
        /*00a4*/ 	.word	index@(.nv.constant0._ZN10layer_norm13ln_bwd_kernelINS_13Kernel_traitsI13__nv_bfloat16S2_S2_fjLj2304ELj1ELj1ELj4ELj4ENS_18Kernel_traits_baseILj2304ES2_S2_S2_fjLj128EEEEEEEvNS_9BwdParamsE)
        /*00a8*/ 	.short	0x0380
        /*00aa*/ 	.short	0x0088


	//----- nvinfo : EIATTR_SW_WAR
	.align		4
.L_5451:
        /*00ac*/ 	.byte	0x04, 0x36
        /*00ae*/ 	.short	(.L_5453 - .L_5452)
.L_5452:
        /*00b0*/ 	.word	0x00000008
.L_5453:


//--------------------- .nv.info._ZN10layer_norm22ln_bwd_finalize_kernelINS_22Kernel_traits_finalizeILj2304E6__halffS2_fjLj1024ELj4ENS_18Kernel_traits_baseILj2304ES2_fS2_fjLj1024EEEEEEEvNS_9BwdParamsE --------------------------
	.section	.nv.info._ZN10layer_norm22ln_bwd_finalize_kernelINS_22Kernel_traits_finalizeILj2304E6__halffS2_fjLj1024ELj4ENS_18Kernel_traits_baseILj2304ES2_fS2_fjLj1024EEEEEEEvNS_9BwdParamsE,"",@"SHT_CUDA_INFO"
	.sectionflags	@""
	.align	4


	//----- nvinfo : EIATTR_CUDA_API_VERSION
	.align		4
        /*0000*/ 	.byte	0x04, 0x37
        /*0002*/ 	.short	(.L_5455 - .L_5454)
.L_5454:
        /*0004*/ 	.word	0x00000082


	//----- nvinfo : EIATTR_KPARAM_INFO
	.align		4
.L_5455:
        /*0008*/ 	.byte	0x04, 0x17
        /*000a*/ 	.short	(.L_5457 - .L_5456)
.L_5456:
        /*000c*/ 	.word	0x00000000
        /*0010*/ 	.short	0x0000
        /*0012*/ 	.short	0x0000
        /*0014*/ 	.byte	0x00, 0xf0, 0x21, 0x02


	//----- nvinfo : EIATTR_SPARSE_MMA_MASK
	.align		4
.L_5457:
        /*0018*/ 	.byte	0x03, 0x50
        /*001a*/ 	.short	0x0000


	//----- nvinfo : EIATTR_MAXREG_COUNT
	.align		4
        /*001c*/ 	.byte	0x03, 0x1b
        /*001e*/ 	.short	0x0040


	//----- nvinfo : EIATTR_NUM_BARRIERS
	.align		4
        /*0020*/ 	.byte	0x02, 0x4c
        /*0022*/ 	.byte	0x01
	.zero		1


	//----- nvinfo : EIATTR_MERCURY_ISA_VERSION
	.align		4
        /*0024*/ 	.byte	0x03, 0x5f
        /*0026*/ 	.short	0x0101


	//----- nvinfo : EIATTR_COOP_GROUP_MASK_REGIDS
	.align		4
        /*0028*/ 	.byte	0x04, 0x29
        /*002a*/ 	.short	(.L_5459 - .L_5458)


	//   ....[0]....
.L_5458:
        /*002c*/ 	.word	0xffffffff


	//   ....[1]....
        /*0030*/ 	.word	0xffffffff


	//   ....[2]....
        /*0034*/ 	.word	0xffffffff


	//   ....[3]....
        /*0038*/ 	.word	0xffffffff


	//   ....[4]....
        /*003c*/ 	.word	0xffffffff


	//   ....[5]....
        /*0040*/ 	.word	0xffffffff


	//   ....[6]....
        /*0044*/ 	.word	0xffffffff


	//   ....[7]....
        /*0048*/ 	.word	0xffffffff


	//   ....[8]....
        /*004c*/ 	.word	0xffffffff


	//   ....[9]....
        /*0050*/ 	.word	0xffffffff


	//----- nvinfo : EIATTR_COOP_GROUP_INSTR_OFFSETS
	.align		4
.L_5459:
        /*0054*/ 	.byte	0x04, 0x28
        /*0056*/ 	.short	(.L_5461 - .L_5460)


	//   ....[0]....
.L_5460:
        /*0058*/ 	.word	0x00001270


	//   ....[1]....
        /*005c*/ 	.word	0x00001280


	//   ....[2]....
        /*0060*/ 	.word	0x000012b0


	//   ....[3]....
        /*0064*/ 	.word	0x000012c0


	//   ....[4]....
        /*0068*/ 	.word	0x000012f0


	//   ....[5]....
        /*006c*/ 	.word	0x00001300


	//   ....[6]....
        /*0070*/ 	.word	0x00001330


	//   ....[7]....
        /*0074*/ 	.word	0x00001340


	//   ....[8]....
        /*0078*/ 	.word	0x00001370


	//   ....[9]....
        /*007c*/ 	.word	0x00001380


	//----- nvinfo : EIATTR_VRC_CTA_INIT_COUNT
	.align		4
.L_5461:
        /*0080*/ 	.byte	0x02, 0x4a
	.zero		1
	.zero		1


	//----- nvinfo : EIATTR_EXIT_INSTR_OFFSETS
	.align		4
        /*0084*/ 	.byte	0x04, 0x1c
        /*0086*/ 	.short	(.L_5463 - .L_5462)


	//   ....[0]....
.L_5462:
        /*0088*/ 	.word	0x00000060


	//   ....[1]....
        /*008c*/ 	.word	0x000013e0


	//   ....[2]....
        /*0090*/ 	.word	0x000014b0


	//----- nvinfo : EIATTR_MAX_THREADS
	.align		4
.L_5463:
        /*0094*/ 	.byte	0x04, 0x05
        /*0096*/ 	.short	(.L_5465 - .L_5464)
.L_5464:
        /*0098*/ 	.word	0x00000400
        /*009c*/ 	.word	0x00000001
        /*00a0*/ 	.word	0x00000001


	//----- nvinfo : EIATTR_CRS_STACK_SIZE
	.align		4
.L_5465:
        /*00a4*/ 	.byte	0x04, 0x1e
        /*00a6*/ 	.short	(.L_5467 - .L_5466)
.L_5466:
        /*00a8*/ 	.word	0x00000000


	//----- nvinfo : EIATTR_CBANK_PARAM_SIZE
	.align		4
.L_5467:
        /*00ac*/ 	.byte	0x03, 0x19
        /*00ae*/ 	.short	0x0088


	//----- nvinfo : EIATTR_PARAM_CBANK
	.align		4
        /*00b0*/ 	.byte	0x04, 0x0a
        /*00b2*/ 	.short	(.L_5469 - .L_5468)
	.align		4
.L_5468:
        /*00b4*/ 	.word	index@(.nv.constant0._ZN10layer_norm22ln_bwd_finalize_kernelINS_22Kernel_traits_finalizeILj2304E6__halffS2_fjLj1024ELj4ENS_18Kernel_traits_baseILj2304ES2_fS2_fjLj1024EEEEEEEvNS_9BwdParamsE)
        /*00b8*/ 	.short	0x0380
        /*00ba*/ 	.short	0x0088


	//----- nvinfo : EIATTR_SW_WAR
	.align		4
.L_5469:
        /*00bc*/ 	.byte	0x04, 0x36
        /*00be*/ 	.short	(.L_5471 - .L_5470)
.L_5470:
        /*00c0*/ 	.word	0x00000008
.L_5471:


//--------------------- .nv.info._ZN10layer_norm13ln_bwd_kernelINS_13Kernel_traitsI6__halffS2_fjLj2304ELj1ELj1ELj4ELj8ENS_18Kernel_traits_baseILj2304ES2_fS2_fjLj128EEEEEEEvNS_9BwdParamsE --------------------------
	.section	.nv.info._ZN10layer_norm13ln_bwd_kernelINS_13Kernel_traitsI6__halffS2_fjLj2304ELj1ELj1ELj4ELj8ENS_18Kernel_traits_baseILj2304ES2_fS2_fjLj128EEEEEEEvNS_9BwdParamsE,"",@"SHT_CUDA_INFO"
	.sectionflags	@""
	.align	4


	//----- nvinfo : EIATTR_CUDA_API_VERSION
	.align		4
        /*0000*/ 	.byte	0x04, 0x37
        /*0002*/ 	.short	(.L_5473 - .L_5472)
.L_5472:
        /*0004*/ 	.word	0x00000082


	//----- nvinfo : EIATTR_KPARAM_INFO
	.align		4
.L_5473:
        /*0008*/ 	.byte	0x04, 0x17
        /*000a*/ 	.short	(.L_5475 - .L_5474)
.L_5474:
        /*000c*/ 	.word	0x00000000
        /*0010*/ 	.short	0x0000
        /*0012*/ 	.short	0x0000
        /*0014*/ 	.byte	0x00, 0xf0, 0x21, 0x02


	//----- nvinfo : EIATTR_SPARSE_MMA_MASK
	.align		4
.L_5475:
        /*0018*/ 	.byte	0x03, 0x50
        /*001a*/ 	.short	0x0000


	//----- nvinfo : EIATTR_MAXREG_COUNT
	.align		4
        /*001c*/ 	.byte	0x03, 0x1b
        /*001e*/ 	.short	0x00ff


	//----- nvinfo : EIATTR_NUM_BARRIERS
	.align		4
        /*0020*/ 	.byte	0x02, 0x4c
        /*0022*/ 	.byte	0x01
	.zero		1


	//----- nvinfo : EIATTR_MERCURY_ISA_VERSION
	.align		4
        /*0024*/ 	.byte	0x03, 0x5f
        /*0026*/ 	.short	0x0101


	//----- nvinfo : EIATTR_COOP_GROUP_MASK_REGIDS
	.align		4
        /*0028*/ 	.byte	0x04, 0x29
        /*002a*/ 	.short	(.L_5477 - .L_5476)


	//   ....[0]....
.L_5476:
        /*002c*/ 	.word	0xffffffff


	//   ....[1]....
        /*0030*/ 	.word	0xffffffff


	//   ....[2]....
        /*0034*/ 	.word	0xffffffff


	//   ....[3]....
        /*0038*/ 	.word	0xffffffff


	//   ....[4]....
        /*003c*/ 	.word	0xffffffff


	//   ....[5]....
        /*0040*/ 	.word	0xffffffff


	//   ....[6]....
        /*0044*/ 	.word	0xffffffff


	//   ....[7]....
        /*0048*/ 	.word	0xffffffff


	//   ....[8]....
        /*004c*/ 	.word	0xffffffff


	//   ....[9]....
        /*0050*/ 	.word	0xffffffff


	//----- nvinfo : EIATTR_COOP_GROUP_INSTR_OFFSETS
	.align		4
.L_5477:
        /*0054*/ 	.byte	0x04, 0x28
        /*0056*/ 	.short	(.L_5479 - .L_5478)


	//   ....[0]....
.L_5478:
        /*0058*/ 	.word	0x000020a0


	//   ....[1]....
        /*005c*/ 	.word	0x000020e0


	//   ....[2]....
        /*0060*/ 	.word	0x00002270


	//   ....[3]....
        /*0064*/ 	.word	0x000022b0


	//   ....[4]....
        /*0068*/ 	.word	0x000023b0


	//   ....[5]....
        /*006c*/ 	.word	0x000023c0


	//   ....[6]....
        /*0070*/ 	.word	0x00002400


	//   ....[7]....
        /*0074*/ 	.word	0x00002420


	//   ....[8]....
        /*0078*/ 	.word	0x000024a0


	//   ....[9]....
        /*007c*/ 	.word	0x000024b0


	//----- nvinfo : EIATTR_VRC_CTA_INIT_COUNT
	.align		4
.L_5479:
        /*0080*/ 	.byte	0x02, 0x4a
	.zero		1
	.zero		1


	//----- nvinfo : EIATTR_EXIT_INSTR_OFFSETS
	.align		4
        /*0084*/ 	.byte	0x04, 0x1c
        /*0086*/ 	.short	(.L_5481 - .L_5480)


	//   ....[0]....
.L_5480:
        /*0088*/ 	.word	0x00002f20


	//----- nvinfo : EIATTR_MAX_THREADS
	.align		4
.L_5481:
        /*008c*/ 	.byte	0x04, 0x05
        /*008e*/ 	.short	(.L_5483 - .L_5482)
.L_5482:
        /*0090*/ 	.word	0x00000080
        /*0094*/ 	.word	0x00000001
        /*0098*/ 	.word	0x00000001


	//----- nvinfo : EIATTR_CBANK_PARAM_SIZE
	.align		4
.L_5483:
        /*009c*/ 	.byte	0x03, 0x19
        /*009e*/ 	.short	0x0088


	//----- nvinfo : EIATTR_PARAM_CBANK
	.align		4
        /*00a0*/ 	.byte	0x04, 0x0a
        /*00a2*/ 	.short	(.L_5485 - .L_5484)
	.align		4
.L_5484:
        /*00a4*/ 	.word	index@(.nv.constant0._ZN10layer_norm13ln_bwd_kernelINS_13Kernel_traitsI6__halffS2_fjLj2304ELj1ELj1ELj4ELj8ENS_18Kernel_traits_baseILj2304ES2_fS2_fjLj128EEEEEEEvNS_9BwdParamsE)
        /*00a8*/ 	.short	0x0380
        /*00aa*/ 	.short	0x0088


	//----- nvinfo : EIATTR_SW_WAR
	.align		4
.L_5485:
        /*00ac*/ 	.byte	0x04, 0x36
        /*00ae*/ 	.short	(.L_5487 - .L_5486)
.L_5486:
        /*00b0*/ 	.word	0x00000008
.L_5487:


//--------------------- .nv.info._ZN10layer_norm22ln_bwd_finalize_kernelINS_22Kernel_traits_finalizeILj2304E6__halfS2_S2_fjLj1024ELj4ENS_18Kernel_traits_baseILj2304ES2_S2_S2_fjLj1024EEEEEEEvNS_9BwdParamsE --------------------------
	.section	.nv.info._ZN10layer_norm22ln_bwd_finalize_kernelINS_22Kernel_traits_finalizeILj2304E6__halfS2_S2_fjLj1024ELj4ENS_18Kernel_traits_baseILj2304ES2_S2_S2_fjLj1024EEEEEEEvNS_9BwdParamsE,"",@"SHT_CUDA_INFO"
	.sectionflags	@""
	.align	4


	//----- nvinfo : EIATTR_CUDA_API_VERSION
	.align		4
        /*0000*/ 	.byte	0x04, 0x37
        /*0002*/ 	.short	(.L_5489 - .L_5488)
.L_5488:
        /*0004*/ 	.word	0x00000082


	//----- nvinfo : EIATTR_KPARAM_INFO
	.align		4
.L_5489:
        /*0008*/ 	.byte	0x04, 0x17
        /*000a*/ 	.short	(.L_5491 - .L_5490)
.L_5490:
        /*000c*/ 	.word	0x00000000
        /*0010*/ 	.short	0x0000
        /*0012*/ 	.short	0x0000
        /*0014*/ 	.byte	0x00, 0xf0, 0x21, 0x02


	//----- nvinfo : EIATTR_SPARSE_MMA_MASK
	.align		4
.L_5491:
        /*0018*/ 	.byte	0x03, 0x50
        /*001a*/ 	.short	0x0000


	//----- nvinfo : EIATTR_MAXREG_COUNT
	.align		4
        /*001c*/ 	.byte	0x03, 0x1b
        /*001e*/ 	.short	0x0040


	//----- nvinfo : EIATTR_NUM_BARRIERS
	.align		4
        /*0020*/ 	.byte	0x02, 0x4c
        /*0022*/ 	.byte	0x01
	.zero		1


	//----- nvinfo : EIATTR_MERCURY_ISA_VERSION
	.align		4
        /*0024*/ 	.byte	0x03, 0x5f
        /*0026*/ 	.short	0x0101


	//----- nvinfo : EIATTR_COOP_GROUP_MASK_REGIDS
	.align		4
        /*0028*/ 	.byte	0x04, 0x29
        /*002a*/ 	.short	(.L_5493 - .L_5492)


	//   ....[0]....
.L_5492:
        /*002c*/ 	.word	0xffffffff


	//   ....[1]....
        /*0030*/ 	.word	0xffffffff


	//   ....[2]....
        /*0034*/ 	.word	0xffffffff


	//   ....[3]....
        /*0038*/ 	.word	0xffffffff


	//   ....[4]....
        /*003c*/ 	.word	0xffffffff


	//   ....[5]....
        /*0040*/ 	.word	0xffffffff


	//   ....[6]....
        /*0044*/ 	.word	0xffffffff


	//   ....[7]....
        /*0048*/ 	.word	0xffffffff


	//   ....[8]....
        /*004c*/ 	.word	0xffffffff


	//   ....[9]....
        /*0050*/ 	.word	0xffffffff


	//----- nvinfo : EIATTR_COOP_GROUP_INSTR_OFFSETS
	.align		4
.L_5493:
        /*0054*/ 	.byte	0x04, 0x28
        /*0056*/ 	.short	(.L_5495 - .L_5494)


	//   ....[0]....
.L_5494:
        /*0058*/ 	.word	0x00001270


	//   ....[1]....
        /*005c*/ 	.word	0x00001280


	//   ....[2]....
        /*0060*/ 	.word	0x000012b0


	//   ....[3]....
        /*0064*/ 	.word	0x000012c0


	//   ....[4]....
        /*0068*/ 	.word	0x000012f0


	//   ....[5]....
        /*006c*/ 	.word	0x00001300


	//   ....[6]....
        /*0070*/ 	.word	0x00001330


	//   ....[7]....
        /*0074*/ 	.word	0x00001340


	//   ....[8]....
        /*0078*/ 	.word	0x00001370


	//   ....[9]....
        /*007c*/ 	.word	0x00001380


	//----- nvinfo : EIATTR_VRC_CTA_INIT_COUNT
	.align		4
.L_5495:
        /*0080*/ 	.byte	0x02, 0x4a
	.zero		1
	.zero		1


	//----- nvinfo : EIATTR_EXIT_INSTR_OFFSETS
	.align		4
        /*0084*/ 	.byte	0x04, 0x1c
        /*0086*/ 	.short	(.L_5497 - .L_5496)


	//   ....[0]....
.L_5496:
        /*0088*/ 	.word	0x00000060


	//   ....[1]....
        /*008c*/ 	.word	0x000013e0


	//   ....[2]....
        /*0090*/ 	.word	0x000014b0


	//----- nvinfo : EIATTR_MAX_THREADS
	.align		4
.L_5497:
        /*0094*/ 	.byte	0x04, 0x05
        /*0096*/ 	.short	(.L_5499 - .L_5498)
.L_5498:
        /*0098*/ 	.word	0x00000400
        /*009c*/ 	.word	0x00000001
        /*00a0*/ 	.word	0x00000001


	//----- nvinfo : EIATTR_CRS_STACK_SIZE
	.align		4
.L_5499:
        /*00a4*/ 	.byte	0x04, 0x1e
        /*00a6*/ 	.short	(.L_5501 - .L_5500)
.L_5500:
        /*00a8*/ 	.word	0x00000000


	//----- nvinfo : EIATTR_CBANK_PARAM_SIZE
	.align		4
.L_5501:
        /*00ac*/ 	.byte	0x03, 0x19
        /*00ae*/ 	.short	0x0088


	//----- nvinfo : EIATTR_PARAM_CBANK
	.align		4
        /*00b0*/ 	.byte	0x04, 0x0a
        /*00b2*/ 	.short	(.L_5503 - .L_5502)
	.align		4
.L_5502:
        /*00b4*/ 	.word	index@(.nv.constant0._ZN10layer_norm22ln_bwd_finalize_kernelINS_22Kernel_traits_finalizeILj2304E6__halfS2_S2_fjLj1024ELj4ENS_18Kernel_traits_baseILj2304ES2_S2_S2_fjLj1024EEEEEEEvNS_9BwdParamsE)
        /*00b8*/ 	.short	0x0380
        /*00ba*/ 	.short	0x0088


	//----- nvinfo : EIATTR_SW_WAR
	.align		4
.L_5503:
        /*00bc*/ 	.byte	0x04, 0x36
        /*00be*/ 	.short	(.L_5505 - .L_5504)
.L_5504:
        /*00c0*/ 	.word	0x00000008
.L_5505:


//--------------------- .nv.info._ZN10layer_norm13ln_bwd_kernelINS_13Kernel_traitsI6__halfS2_S2_fjLj2304ELj1ELj1ELj4ELj4ENS_18Kernel_traits_baseILj2304ES2_S2_S2_fjLj128EEEEEEEvNS_9BwdParamsE --------------------------
	.section	.nv.info._ZN10layer_norm13ln_bwd_kernelINS_13Kernel_traitsI6__halfS2_S2_fjLj2304ELj1ELj1ELj4ELj4ENS_18Kernel_traits_baseILj2304ES2_S2_S2_fjLj128EEEEEEEvNS_9BwdParamsE,"",@"SHT_CUDA_INFO"
	.sectionflags	@""
	.align	4


	//----- nvinfo : EIATTR_CUDA_API_VERSION
	.align		4
        /*0000*/ 	.byte	0x04, 0x37
        /*0002*/ 	.short	(.L_5507 - .L_5506)
.L_5506:
        /*0004*/ 	.word	0x00000082


	//----- nvinfo : EIATTR_KPARAM_INFO
	.align		4
.L_5507:
        /*0008*/ 	.byte	0x04, 0x17
        /*000a*/ 	.short	(.L_5509 - .L_5508)
.L_5508:
        /*000c*/ 	.word	0x00000000
        /*0010*/ 	.short	0x0000
        /*0012*/ 	.short	0x0000
        /*0014*/ 	.byte	0x00, 0xf0, 0x21, 0x02


	//----- nvinfo : EIATTR_SPARSE_MMA_MASK
	.align		4
.L_5509:
        /*0018*/ 	.byte	0x03, 0x50
        /*001a*/ 	.short	0x0000


	//----- nvinfo : EIATTR_MAXREG_COUNT
	.align		4
        /*001c*/ 	.byte	0x03, 0x1b
        /*001e*/ 	.short	0x00ff


	//----- nvinfo : EIATTR_NUM_BARRIERS
	.align		4
        /*0020*/ 	.byte	0x02, 0x4c
        /*0022*/ 	.byte	0x01
	.zero		1


	//----- nvinfo : EIATTR_MERCURY_ISA_VERSION
	.align		4
        /*0024*/ 	.byte	0x03, 0x5f
        /*0026*/ 	.short	0x0101


	//----- nvinfo : EIATTR_COOP_GROUP_MASK_REGIDS
	.align		4
        /*0028*/ 	.byte	0x04, 0x29
        /*002a*/ 	.short	(.L_5511 - .L_5510)


	//   ....[0]....
.L_5510:
        /*002c*/ 	.word	0xffffffff


	//   ....[1]....
        /*0030*/ 	.word	0xffffffff


	//   ....[2]....
        /*0034*/ 	.word	0xffffffff


	//   ....[3]....
        /*0038*/ 	.word	0xffffffff


	//   ....[4]....
        /*003c*/ 	.word	0xffffffff


	//   ....[5]....
        /*0040*/ 	.word	0xffffffff


	//   ....[6]....
        /*0044*/ 	.word	0xffffffff


	//   ....[7]....
        /*0048*/ 	.word	0xffffffff


	//   ....[8]....
        /*004c*/ 	.word	0xffffffff


	//   ....[9]....
        /*0050*/ 	.word	0xffffffff


	//----- nvinfo : EIATTR_COOP_GROUP_INSTR_OFFSETS
	.align		4
.L_5511:
        /*0054*/ 	.byte	0x04, 0x28
        /*0056*/ 	.short	(.L_5513 - .L_5512)


	//   ....[0]....
.L_5512:
        /*0058*/ 	.word	0x000022e0


	//   ....[1]....
        /*005c*/ 	.word	0x00002320


	//   ....[2]....
        /*0060*/ 	.word	0x000024b0


	//   ....[3]....
        /*0064*/ 	.word	0x000024f0


	//   ....[4]....
        /*0068*/ 	.word	0x000025e0


	//   ....[5]....
        /*006c*/ 	.word	0x000025f0


	//   ....[6]....
        /*0070*/ 	.word	0x00002630


	//   ....[7]....
        /*0074*/ 	.word	0x00002650


	//   ....[8]....
        /*0078*/ 	.word	0x000026d0


	//   ....[9]....
        /*007c*/ 	.word	0x000026e0


	//----- nvinfo : EIATTR_VRC_CTA_INIT_COUNT
	.align		4
.L_5513:
        /*0080*/ 	.byte	0x02, 0x4a
	.zero		1
	.zero		1


	//----- nvinfo : EIATTR_EXIT_INSTR_OFFSETS
	.align		4
        /*0084*/ 	.byte	0x04, 0x1c
        /*0086*/ 	.short	(.L_5515 - .L_5514)


	//   ....[0]....
.L_5514:
        /*0088*/ 	.word	0x000031f0


	//----- nvinfo : EIATTR_MAX_THREADS
	.align		4
.L_5515:
        /*008c*/ 	.byte	0x04, 0x05
        /*008e*/ 	.short	(.L_5517 - .L_5516)
.L_5516:
        /*0090*/ 	.word	0x00000080
        /*0094*/ 	.word	0x00000001
        /*0098*/ 	.word	0x00000001


	//----- nvinfo : EIATTR_CBANK_PARAM_SIZE
	.align		4
.L_5517:
        /*009c*/ 	.byte	0x03, 0x19
        /*009e*/ 	.short	0x0088


	//----- nvinfo : EIATTR_PARAM_CBANK
	.align		4
        /*00a0*/ 	.byte	0x04, 0x0a
        /*00a2*/ 	.short	(.L_5519 - .L_5518)
	.align		4
.L_5518:
        /*00a4*/ 	.word	index@(.nv.constant0._ZN10layer_norm13ln_bwd_kernelINS_13Kernel_traitsI6__halfS2_S2_fjLj2304ELj1ELj1ELj4ELj4ENS_18Kernel_traits_baseILj2304ES2_S2_S2_fjLj128EEEEEEEvNS_9BwdParamsE)
        /*00a8*/ 	.short	0x0380
        /*00aa*/ 	.short	0x0088


	//----- nvinfo : EIATTR_SW_WAR
	.align		4
.L_5519:
        /*00ac*/ 	.byte	0x04, 0x36
        /*00ae*/ 	.short	(.L_5521 - .L_5520)
.L_5520:
        /*00b0*/ 	.word	0x00000008
.L_5521:


//--------------------- .nv.info._ZN10layer_norm22ln_bwd_finalize_kernelINS_22Kernel_traits_finalizeILj2304EffffjLj1024ELj4ENS_18Kernel_traits_baseILj2304EffffjLj1024EEEEEEEvNS_9BwdParamsE --------------------------
	.section	.nv.info._ZN10layer_norm22ln_bwd_finalize_kernelINS_22Kernel_traits_finalizeILj2304EffffjLj1024ELj4ENS_18Kernel_traits_baseILj2304EffffjLj1024EEEEEEEvNS_9BwdParamsE,"",@"SHT_CUDA_INFO"
	.sectionflags	@""
	.align	4


	//----- nvinfo : EIATTR_CUDA_API_VERSION
	.align		4
        /*0000*/ 	.byte	0x04, 0x37
        /*0002*/ 	.short	(.L_5523 - .L_5522)
.L_5522:
        /*0004*/ 	.word	0x00000082


	//----- nvinfo : EIATTR_KPARAM_INFO
	.align		4
.L_5523:
        /*0008*/ 	.byte	0x04, 0x17
        /*000a*/ 	.short	(.L_5525 - .L_5524)
.L_5524:
        /*000c*/ 	.word	0x00000000
        /*0010*/ 	.short	0x0000
        /*0012*/ 	.short	0x0000
        /*0014*/ 	.byte	0x00, 0xf0, 0x21, 0x02


	//----- nvinfo : EIATTR_SPARSE_MMA_MASK
	.align		4
.L_5525:
        /*0018*/ 	.byte	0x03, 0x50
        /*001a*/ 	.short	0x0000


	//----- nvinfo : EIATTR_MAXREG_COUNT
	.align		4
        /*001c*/ 	.byte	0x03, 0x1b
        /*001e*/ 	.short	0x0040


	//----- nvinfo : EIATTR_NUM_BARRIERS
	.align		4
        /*0020*/ 	.byte	0x02, 0x4c
        /*0022*/ 	.byte	0x01
	.zero		1


	//----- nvinfo : EIATTR_MERCURY_ISA_VERSION
	.align		4
        /*0024*/ 	.byte	0x03, 0x5f
        /*0026*/ 	.short	0x0101


	//----- nvinfo : EIATTR_COOP_GROUP_MASK_REGIDS
	.align		4
        /*0028*/ 	.byte	0x04, 0x29
        /*002a*/ 	.short	(.L_5527 - .L_5526)


	//   ....[0]....
.L_5526:
        /*002c*/ 	.word	0xffffffff


	//   ....[1]....
        /*0030*/ 	.word	0xffffffff


	//   ....[2]....
        /*0034*/ 	.word	0xffffffff


	//   ....[3]....
        /*0038*/ 	.word	0xffffffff


	//   ....[4]....
        /*003c*/ 	.word	0xffffffff


	//   ....[5]....
        /*0040*/ 	.word	0xffffffff


	//   ....[6]....
        /*0044*/ 	.word	0xffffffff


	//   ....[7]....
        /*0048*/ 	.word	0xffffffff


	//   ....[8]....
        /*004c*/ 	.word	0xffffffff


	//   ....[9]....
        /*0050*/ 	.word	0xffffffff


	//----- nvinfo : EIATTR_COOP_GROUP_INSTR_OFFSETS
	.align		4
.L_5527:
        /*0054*/ 	.byte	0x04, 0x28
        /*0056*/ 	.short	(.L_5529 - .L_5528)


	//   ....[0]....
.L_5528:
        /*0058*/ 	.word	0x00001270


	//   ....[1]....
        /*005c*/ 	.word	0x00001280


	//   ....[2]....
        /*0060*/ 	.word	0x000012b0


	//   ....[3]....
        /*0064*/ 	.word	0x000012c0


	//   ....[4]....
        /*0068*/ 	.word	0x000012f0


	//   ....[5]....
        /*006c*/ 	.word	0x00001300


	//   ....[6]....
        /*0070*/ 	.word	0x00001330


	//   ....[7]....
        /*0074*/ 	.word	0x00001340


	//   ....[8]....
        /*0078*/ 	.word	0x00001370


	//   ....[9]....
        /*007c*/ 	.word	0x00001380


	//----- nvinfo : EIATTR_VRC_CTA_INIT_COUNT
	.align		4
.L_5529:
        /*0080*/ 	.byte	0x02, 0x4a
	.zero		1
	.zero		1


	//----- nvinfo : EIATTR_EXIT_INSTR_OFFSETS
	.align		4
        /*0084*/ 	.byte	0x04, 0x1c
        /*0086*/ 	.short	(.L_5531 - .L_5530)


	//   ....[0]....
.L_5530:
        /*0088*/ 	.word	0x00000060


	//   ....[1]....
        /*008c*/ 	.word	0x000013e0


	//   ....[2]....
        /*0090*/ 	.word	0x00001490


	//----- nvinfo : EIATTR_MAX_THREADS
	.align		4
.L_5531:
        /*0094*/ 	.byte	0x04, 0x05
        /*0096*/ 	.short	(.L_5533 - .L_5532)
.L_5532:
        /*0098*/ 	.word	0x00000400
        /*009c*/ 	.word	0x00000001
        /*00a0*/ 	.word	0x00000001


	//----- nvinfo : EIATTR_CRS_STACK_SIZE
	.align		4
.L_5533:
        /*00a4*/ 	.byte	0x04, 0x1e
        /*00a6*/ 	.short	(.L_5535 - .L_5534)
.L_5534:
        /*00a8*/ 	.word	0x00000000


	//----- nvinfo : EIATTR_CBANK_PARAM_SIZE
	.align		4
.L_5535:
        /*00ac*/ 	.byte	0x03, 0x19
        /*00ae*/ 	.short	0x0088


	//----- nvinfo : EIATTR_PARAM_CBANK
	.align		4
        /*00b0*/ 	.byte	0x04, 0x0a
        /*00b2*/ 	.short	(.L_5537 - .L_5536)
	.align		4
.L_5536:
        /*00b4*/ 	.word	index@(.nv.constant0._ZN10layer_norm22ln_bwd_finalize_kernelINS_22Kernel_traits_finalizeILj2304EffffjLj1024ELj4ENS_18Kernel_traits_baseILj2304EffffjLj1024EEEEEEEvNS_9BwdParamsE)
        /*00b8*/ 	.short	0x0380
        /*00ba*/ 	.short	0x0088


	//----- nvinfo : EIATTR_SW_WAR
	.align		4
.L_5537:
        /*00bc*/ 	.byte	0x04, 0x36
        /*00be*/ 	.short	(.L_5539 - .L_5538)
.L_5538:
        /*00c0*/ 	.word	0x00000008
.L_5539:


//--------------------- .nv.info._ZN10layer_norm13ln_bwd_kernelINS_13Kernel_traitsIffffjLj2304ELj1ELj1ELj4ELj8ENS_18Kernel_traits_baseILj2304EffffjLj128EEEEEEEvNS_9BwdParamsE --------------------------
	.section	.nv.info._ZN10layer_norm13ln_bwd_kernelINS_13Kernel_traitsIffffjLj2304ELj1ELj1ELj4ELj8ENS_18Kernel_traits_baseILj2304EffffjLj128EEEEEEEvNS_9BwdParamsE,"",@"SHT_CUDA_INFO"
	.sectionflags	@""
	.align	4


	//----- nvinfo : EIATTR_CUDA_API_VERSION
	.align		4
        /*0000*/ 	.byte	0x04, 0x37
        /*0002*/ 	.short	(.L_5541 - .L_5540)
.L_5540:
        /*0004*/ 	.word	0x00000082


	//----- nvinfo : EIATTR_KPARAM_INFO
	.align		4
.L_5541:
        /*0008*/ 	.byte	0x04, 0x17
        /*000a*/ 	.short	(.L_5543 - .L_5542)
.L_5542:
        /*000c*/ 	.word	0x00000000
        /*0010*/ 	.short	0x0000
        /*0012*/ 	.short	0x0000
        /*0014*/ 	.byte	0x00, 0xf0, 0x21, 0x02


	//----- nvinfo : EIATTR_SPARSE_MMA_MASK
	.align		4
.L_5543:
        /*0018*/ 	.byte	0x03, 0x50
        /*001a*/ 	.short	0x0000


	//----- nvinfo : EIATTR_MAXREG_COUNT
	.align		4
        /*001c*/ 	.byte	0x03, 0x1b
        /*001e*/ 	.short	0x00ff


	//----- nvinfo : EIATTR_NUM_BARRIERS
	.align		4
        /*0020*/ 	.byte	0x02, 0x4c
        /*0022*/ 	.byte	0x01
	.zero		1


	//----- nvinfo : EIATTR_MERCURY_ISA_VERSION
	.align		4
        /*0024*/ 	.byte	0x03, 0x5f
        /*0026*/ 	.short	0x0101


	//----- nvinfo : EIATTR_COOP_GROUP_MASK_REGIDS
	.align		4
        /*0028*/ 	.byte	0x04, 0x29
        /*002a*/ 	.short	(.L_5545 - .L_5544)


	//   ....[0]....
.L_5544:
        /*002c*/ 	.word	0xffffffff


	//   ....[1]....
        /*0030*/ 	.word	0xffffffff


	//   ....[2]....
        /*0034*/ 	.word	0xffffffff


	//   ....[3]....
        /*0038*/ 	.word	0xffffffff


	//   ....[4]....
        /*003c*/ 	.word	0xffffffff


	//   ....[5]....
        /*0040*/ 	.word	0xffffffff


	//   ....[6]....
        /*0044*/ 	.word	0xffffffff


	//   ....[7]....
        /*0048*/ 	.word	0xffffffff


	//   ....[8]....
        /*004c*/ 	.word	0xffffffff


	//   ....[9]....
        /*0050*/ 	.word	0xffffffff


	//----- nvinfo : EIATTR_COOP_GROUP_INSTR_OFFSETS
	.align		4
.L_5545:
        /*0054*/ 	.byte	0x04, 0x28
        /*0056*/ 	.short	(.L_5547 - .L_5546)


	//   ....[0]....
.L_5546:
        /*0058*/ 	.word	0x000018d0


	//   ....[1]....
        /*005c*/ 	.word	0x00001910


	//   ....[2]....
        /*0060*/ 	.word	0x00001aa0


	//   ....[3]....
        /*0064*/ 	.word	0x00001ae0


	//   ....[4]....
        /*0068*/ 	.word	0x00001bf0


	//   ....[5]....
        /*006c*/ 	.word	0x00001c20


	//   ....[6]....
        /*0070*/ 	.word	0x00001c80


	//   ....[7]....
        /*0074*/ 	.word	0x00001cb0


	//   ....[8]....
        /*0078*/ 	.word	0x00001cf0


	//   ....[9]....
        /*007c*/ 	.word	0x00001d00


	//----- nvinfo : EIATTR_VRC_CTA_INIT_COUNT
	.align		4
.L_5547:
        /*0080*/ 	.byte	0x02, 0x4a
	.zero		1
	.zero		1


	//----- nvinfo : EIATTR_EXIT_INSTR_OFFSETS
	.align		4
        /*0084*/ 	.byte	0x04, 0x1c
        /*0086*/ 	.short	(.L_5549 - .L_5548)


	//   ....[0]....
.L_5548:
        /*0088*/ 	.word	0x00002840


	//----- nvinfo : EIATTR_MAX_THREADS
	.align		4
.L_5549:
        /*008c*/ 	.byte	0x04, 0x05
        /*008e*/ 	.short	(.L_5551 - .L_5550)
.L_5550:
        /*0090*/ 	.word	0x00000080
        /*0094*/ 	.word	0x00000001
        /*0098*/ 	.word	0x00000001


	//----- nvinfo : EIATTR_CBANK_PARAM_SIZE
	.align		4
.L_5551:
        /*009c*/ 	.byte	0x03, 0x19
        /*009e*/ 	.short	0x0088


	//----- nvinfo : EIATTR_PARAM_CBANK
	.align		4
        /*00a0*/ 	.byte	0x04, 0x0a
        /*00a2*/ 	.short	(.L_5553 - .L_5552)
	.align		4
.L_5552:
        /*00a4*/ 	.word	index@(.nv.constant0._ZN10layer_norm13ln_bwd_kernelINS_13Kernel_traitsIffffjLj2304ELj1ELj1ELj4ELj8ENS_18Kernel_traits_baseILj2304EffffjLj128EEEEEEEvNS_9BwdParamsE)
        /*00a8*/ 	.short	0x0380
        /*00aa*/ 	.short	0x0088


	//----- nvinfo : EIATTR_SW_WAR
	.align		4
.L_5553:
        /*00ac*/ 	.byte	0x04, 0x36
        /*00ae*/ 	.short	(.L_5555 - .L_5554)
.L_5554:
        /*00b0*/ 	.word	0x00000008
.L_5555:


//--------------------- .nv.info._ZN10layer_norm22ln_bwd_finalize_kernelINS_22Kernel_traits_finalizeILj2048E13__nv_bfloat16fS2_fjLj1024ELj4ENS_18Kernel_traits_baseILj2048ES2_fS2_fjLj1024EEEEEEEvNS_9BwdParamsE --------------------------
	.section	.nv.info._ZN10layer_norm22ln_bwd_finalize_kernelINS_22Kernel_traits_finalizeILj2048E13__nv_bfloat16fS2_fjLj1024ELj4ENS_18Kernel_traits_baseILj2048ES2_fS2_fjLj1024EEEEEEEvNS_9BwdParamsE,"",@"SHT_CUDA_INFO"
	.sectionflags	@""
	.align	4


	//----- nvinfo : EIATTR_CUDA_API_VERSION
	.align		4
        /*0000*/ 	.byte	0x04, 0x37
        /*0002*/ 	.short	(.L_5557 - .L_5556)
.L_5556:
        /*0004*/ 	.word	0x00000082


	//----- nvinfo : EIATTR_KPARAM_INFO
	.align		4
.L_5557:
        /*0008*/ 	.byte	0x04, 0x17
        /*000a*/ 	.short	(.L_5559 - .L_5558)
.L_5558:
        /*000c*/ 	.word	0x00000000
        /*0010*/ 	.short	0x0000
        /*0012*/ 	.short	0x0000
        /*0014*/ 	.byte	0x00, 0xf0, 0x21, 0x02


	//----- nvinfo : EIATTR_SPARSE_MMA_MASK
	.align		4
.L_5559:
        /*0018*/ 	.byte	0x03, 0x50
        /*001a*/ 	.short	0x0000


	//----- nvinfo : EIATTR_MAXREG_COUNT
	.align		4
        /*001c*/ 	.byte	0x03, 0x1b
        /*001e*/ 	.short	0x0040


	//----- nvinfo : EIATTR_NUM_BARRIERS
	.align		4
        /*0020*/ 	.byte	0x02, 0x4c
        /*0022*/ 	.byte	0x01
	.zero		1


	//----- nvinfo : EIATTR_MERCURY_ISA_VERSION
	.align		4
        /*0024*/ 	.byte	0x03, 0x5f
        /*0026*/ 	.short	0x0101


	//----- nvinfo : EIATTR_COOP_GROUP_MASK_REGIDS
	.align		4
        /*0028*/ 	.byte	0x04, 0x29
        /*002a*/ 	.short	(.L_5561 - .L_5560)


	//   ....[0]....
.L_5560:
        /*002c*/ 	.word	0xffffffff


	//   ....[1]....
        /*0030*/ 	.word	0xffffffff


	//   ....[2]....
        /*0034*/ 	.word	0xffffffff


	//   ....[3]....
        /*0038*/ 	.word	0xffffffff


	//   ....[4]....
        /*003c*/ 	.word	0xffffffff


	//   ....[5]....
        /*0040*/ 	.word	0xffffffff


	//   ....[6]....
        /*0044*/ 	.word	0xffffffff


	//   ....[7]....
        /*0048*/ 	.word	0xffffffff


	//   ....[8]....
        /*004c*/ 	.word	0xffffffff


	//   ....[9]....
        /*0050*/ 	.word	0xffffffff


	//----- nvinfo : EIATTR_COOP_GROUP_INSTR_OFFSETS
	.align		4
.L_5561:
        /*0054*/ 	.byte	0x04, 0x28
        /*0056*/ 	.short	(.L_5563 - .L_5562)


	//   ....[0]....
.L_5562:
        /*0058*/ 	.word	0x00001270


	//   ....[1]....
        /*005c*/ 	.word	0x00001280


	//   ....[2]....
        /*0060*/ 	.word	0x000012b0


	//   ....[3]....
        /*0064*/ 	.word	0x000012c0


	//   ....[4]....
        /*0068*/ 	.word	0x000012f0


	//   ....[5]....
        /*006c*/ 	.word	0x00001300


	//   ....[6]....
        /*0070*/ 	.word	0x00001330


	//   ....[7]....
        /*0074*/ 	.word	0x00001340


	//   ....[8]....
        /*0078*/ 	.word	0x00001370


	//   ....[9]....
        /*007c*/ 	.word	0x00001380


	//----- nvinfo : EIATTR_VRC_CTA_INIT_COUNT
	.align		4
.L_5563:
        /*0080*/ 	.byte	0x02, 0x4a
	.zero		1
	.zero		1


	//----- nvinfo : EIATTR_EXIT_INSTR_OFFSETS
	.align		4
        /*0084*/ 	.byte	0x04, 0x1c
        /*0086*/ 	.short	(.L_5565 - .L_5564)


	//   ....[0]....
.L_5564:
        /*0088*/ 	.word	0x00000060


	//   ....[1]....
        /*008c*/ 	.word	0x000013e0


	//   ....[2]....
        /*0090*/ 	.word	0x000014b0


	//----- nvinfo : EIATTR_MAX_THREADS
	.align		4
.L_5565:
        /*0094*/ 	.byte	0x04, 0x05
        /*0096*/ 	.short	(.L_5567 - .L_5566)
.L_5566:
        /*0098*/ 	.word	0x00000400
        /*009c*/ 	.word	0x00000001
        /*00a0*/ 	.word	0x00000001


	//----- nvinfo : EIATTR_CRS_STACK_SIZE
	.align		4
.L_5567:
        /*00a4*/ 	.byte	0x04, 0x1e
        /*00a6*/ 	.short	(.L_5569 - .L_5568)
.L_5568:
        /*00a8*/ 	.word	0x00000000


	//----- nvinfo : EIATTR_CBANK_PARAM_SIZE
	.align		4
.L_5569:
        /*00ac*/ 	.byte	0x03, 0x19
        /*00ae*/ 	.short	0x0088


	//----- nvinfo : EIATTR_PARAM_CBANK
	.align		4
        /*00b0*/ 	.byte	0x04, 0x0a
        /*00b2*/ 	.short	(.L_5571 - .L_5570)
	.align		4
.L_5570:
        /*00b4*/ 	.word	index@(.nv.constant0._ZN10layer_norm22ln_bwd_finalize_kernelINS_22Kernel_traits_finalizeILj2048E13__nv_bfloat16fS2_fjLj1024ELj4ENS_18Kernel_traits_baseILj2048ES2_fS2_fjLj1024EEEEEEEvNS_9BwdParamsE)
        /*00b8*/ 	.short	0x0380
        /*00ba*/ 	.short	0x0088


	//----- nvinfo : EIATTR_SW_WAR
	.align		4
.L_5571:
        /*00bc*/ 	.byte	0x04, 0x36
        /*00be*/ 	.short	(.L_5573 - .L_5572)
.L_5572:
        /*00c0*/ 	.word	0x00000008
.L_5573:


//--------------------- .nv.info._ZN10layer_norm13ln_bwd_kernelINS_13Kernel_traitsI13__nv_bfloat16fS2_fjLj2048ELj1ELj1ELj4ELj16ENS_18Kernel_traits_baseILj2048ES2_fS2_fjLj128EEEEEEEvNS_9BwdParamsE --------------------------
	.section	.nv.info._ZN10layer_norm13ln_bwd_kernelINS_13Kernel_traitsI13__nv_bfloat16fS2_fjLj2048ELj1ELj1ELj4ELj16ENS_18Kernel_traits_baseILj2048ES2_fS2_fjLj128EEEEEEEvNS_9BwdParamsE,"",@"SHT_CUDA_INFO"
	.sectionflags	@""
	.align	4


	//----- nvinfo : EIATTR_CUDA_API_VERSION
	.align		4
        /*0000*/ 	.byte	0x04, 0x37
        /*0002*/ 	.short	(.L_5575 - .L_5574)
.L_5574:
        /*0004*/ 	.word	0x00000082


	//----- nvinfo : EIATTR_KPARAM_INFO
	.align		4
.L_5575:
        /*0008*/ 	.byte	0x04, 0x17
        /*000a*/ 	.short	(.L_5577 - .L_5576)
.L_5576:
        /*000c*/ 	.word	0x00000000
        /*0010*/ 	.short	0x0000
        /*0012*/ 	.short	0x0000
        /*0014*/ 	.byte	0x00, 0xf0, 0x21, 0x02


	//----- nvinfo : EIATTR_SPARSE_MMA_MASK
	.align		4
.L_5577:
        /*0018*/ 	.byte	0x03, 0x50
        /*001a*/ 	.short	0x0000


	//----- nvinfo : EIATTR_MAXREG_COUNT
	.align		4
        /*001c*/ 	.byte	0x03, 0x1b
        /*001e*/ 	.short	0x00ff


	//----- nvinfo : EIATTR_NUM_BARRIERS
	.align		4
        /*0020*/ 	.byte	0x02, 0x4c
        /*0022*/ 	.byte	0x01
	.zero		1


	//----- nvinfo : EIATTR_MERCURY_ISA_VERSION
	.align		4
        /*0024*/ 	.byte	0x03, 0x5f
        /*0026*/ 	.short	0x0101


	//----- nvinfo : EIATTR_COOP_GROUP_MASK_REGIDS
	.align		4
        /*0028*/ 	.byte	0x04, 0x29
        /*002a*/ 	.short	(.L_5579 - .L_5578)


	//   ....[0]....
.L_5578:
        /*002c*/ 	.word	0xffffffff


	//   ....[1]....
        /*0030*/ 	.word	0xffffffff


	//   ....[2]....
        /*0034*/ 	.word	0xffffffff


	//   ....[3]....
        /*0038*/ 	.word	0xffffffff


	//   ....[4]....
        /*003c*/ 	.word	0xffffffff


	//   ....[5]....
        /*0040*/ 	.word	0xffffffff


	//   ....[6]....
        /*0044*/ 	.word	0xffffffff


	//   ....[7]....
        /*0048*/ 	.word	0xffffffff


	//   ....[8]....
        /*004c*/ 	.word	0xffffffff


	//   ....[9]....
        /*0050*/ 	.word	0xffffffff


	//----- nvinfo : EIATTR_COOP_GROUP_INSTR_OFFSETS
	.align		4
.L_5579:
        /*0054*/ 	.byte	0x04, 0x28
        /*0056*/ 	.short	(.L_5581 - .L_5580)


	//   ....[0]....
.L_5580:
        /*0058*/ 	.word	0x00001c40


	//   ....[1]....
        /*005c*/ 	.word	0x00001c80


	//   ....[2]....
        /*0060*/ 	.word	0x00001e10


	//   ....[3]....
        /*0064*/ 	.word	0x00001e50


	//   ....[4]....
        /*0068*/ 	.word	0x00001f20


	//   ....[5]....
        /*006c*/ 	.word	0x00001f50


	//   ....[6]....
        /*0070*/ 	.word	0x00001fb0


	//   ....[7]....
        /*0074*/ 	.word	0x00001fe0


	//   ....[8]....
        /*0078*/ 	.word	0x00002020


	//   ....[9]....
        /*007c*/ 	.word	0x00002030


	//----- nvinfo : EIATTR_VRC_CTA_INIT_COUNT
	.align		4
.L_5581:
        /*0080*/ 	.byte	0x02, 0x4a
	.zero		1
	.zero		1


	//----- nvinfo : EIATTR_EXIT_INSTR_OFFSETS
	.align		4
        /*0084*/ 	.byte	0x04, 0x1c
        /*0086*/ 	.short	(.L_5583 - .L_5582)


	//   ....[0]....
.L_5582:
        /*0088*/ 	.word	0x000027e0


	//----- nvinfo : EIATTR_MAX_THREADS
	.align		4
.L_5583:
        /*008c*/ 	.byte	0x04, 0x05
        /*008e*/ 	.short	(.L_5585 - .L_5584)
.L_5584:
        /*0090*/ 	.word	0x00000080
        /*0094*/ 	.word	0x00000001
        /*0098*/ 	.word	0x00000001


	//----- nvinfo : EIATTR_CBANK_PARAM_SIZE
	.align		4
.L_5585:
        /*009c*/ 	.byte	0x03, 0x19
        /*009e*/ 	.short	0x0088


	//----- nvinfo : EIATTR_PARAM_CBANK
	.align		4
        /*00a0*/ 	.byte	0x04, 0x0a
        /*00a2*/ 	.short	(.L_5587 - .L_5586)
	.align		4
.L_5586:
        /*00a4*/ 	.word	index@(.nv.constant0._ZN10layer_norm13ln_bwd_kernelINS_13Kernel_traitsI13__nv_bfloat16fS2_fjLj2048ELj1ELj1ELj4ELj16ENS_18Kernel_traits_baseILj2048ES2_fS2_fjLj128EEEEEEEvNS_9BwdParamsE)
        /*00a8*/ 	.short	0x0380
        /*00aa*/ 	.short	0x0088


	//----- nvinfo : EIATTR_SW_WAR
	.align		4
.L_5587:
        /*00ac*/ 	.byte	0x04, 0x36
        /*00ae*/ 	.short	(.L_5589 - .L_5588)
.L_5588:
        /*00b0*/ 	.word	0x00000008
.L_5589:


//--------------------- .nv.info._ZN10layer_norm22ln_bwd_finalize_kernelINS_22Kernel_traits_finalizeILj2048E13__nv_bfloat16S2_S2_fjLj1024ELj4ENS_18Kernel_traits_baseILj2048ES2_S2_S2_fjLj1024EEEEEEEvNS_9BwdParamsE --------------------------
	.section	.nv.info._ZN10layer_norm22ln_bwd_finalize_kernelINS_22Kernel_traits_finalizeILj2048E13__nv_bfloat16S2_S2_fjLj1024ELj4ENS_18Kernel_traits_baseILj2048ES2_S2_S2_fjLj1024EEEEEEEvNS_9BwdParamsE,"",@"SHT_CUDA_INFO"
	.sectionflags	@""
	.align	4


	//----- nvinfo : EIATTR_CUDA_API_VERSION
	.align		4
        /*0000*/ 	.byte	0x04, 0x37
        /*0002*/ 	.short	(.L_5591 - .L_5590)
.L_5590:
        /*0004*/ 	.word	0x00000082


	//----- nvinfo : EIATTR_KPARAM_INFO
	.align		4
.L_5591:
        /*0008*/ 	.byte	0x04, 0x17
        /*000a*/ 	.short	(.L_5593 - .L_5592)
.L_5592:
        /*000c*/ 	.word	0x00000000
        /*0010*/ 	.short	0x0000
        /*0012*/ 	.short	0x0000
        /*0014*/ 	.byte	0x00, 0xf0, 0x21, 0x02


	//----- nvinfo : EIATTR_SPARSE_MMA_MASK
	.align		4
.L_5593:
        /*0018*/ 	.byte	0x03, 0x50
        /*001a*/ 	.short	0x0000


	//----- nvinfo : EIATTR_MAXREG_COUNT
	.align		4
        /*001c*/ 	.byte	0x03, 0x1b
        /*001e*/ 	.short	0x0040


	//----- nvinfo : EIATTR_NUM_BARRIERS
	.align		4
        /*0020*/ 	.byte	0x02, 0x4c
        /*0022*/ 	.byte	0x01
	.zero		1


	//----- nvinfo : EIATTR_MERCURY_ISA_VERSION
	.align		4
        /*0024*/ 	.byte	0x03, 0x5f
        /*0026*/ 	.short	0x0101


	//----- nvinfo : EIATTR_COOP_GROUP_MASK_REGIDS
	.align		4
        /*0028*/ 	.byte	0x04, 0x29
        /*002a*/ 	.short	(.L_5595 - .L_5594)


	//   ....[0]....
.L_5594:
        /*002c*/ 	.word	0xffffffff


	//   ....[1]....
        /*0030*/ 	.word	0xffffffff


	//   ....[2]....
        /*0034*/ 	.word	0xffffffff


	//   ....[3]....
        /*0038*/ 	.word	0xffffffff


	//   ....[4]....
        /*003c*/ 	.word	0xffffffff


	//   ....[5]....
        /*0040*/ 	.word	0xffffffff


	//   ....[6]....
        /*0044*/ 	.word	0xffffffff


	//   ....[7]....
        /*0048*/ 	.word	0xffffffff


	//   ....[8]....
        /*004c*/ 	.word	0xffffffff


	//   ....[9]....
        /*0050*/ 	.word	0xffffffff


	//----- nvinfo : EIATTR_COOP_GROUP_INSTR_OFFSETS
	.align		4
.L_5595:
        /*0054*/ 	.byte	0x04, 0x28
        /*0056*/ 	.short	(.L_5597 - .L_5596)


	//   ....[0]....
.L_5596:
        /*0058*/ 	.word	0x00001270


	//   ....[1]....
        /*005c*/ 	.word	0x00001280


	//   ....[2]....
        /*0060*/ 	.word	0x000012b0


	//   ....[3]....
        /*0064*/ 	.word	0x000012c0


	//   ....[4]....
        /*0068*/ 	.word	0x000012f0


	//   ....[5]....
        /*006c*/ 	.word	0x00001300


	//   ....[6]....
        /*0070*/ 	.word	0x00001330


	//   ....[7]....
        /*0074*/ 	.word	0x00001340


	//   ....[8]....
        /*0078*/ 	.word	0x00001370


	//   ....[9]....
        /*007c*/ 	.word	0x00001380


	//----- nvinfo : EIATTR_VRC_CTA_INIT_COUNT
	.align		4
.L_5597:
        /*0080*/ 	.byte	0x02, 0x4a
	.zero		1
	.zero		1


	//----- nvinfo : EIATTR_EXIT_INSTR_OFFSETS
	.align		4
        /*0084*/ 	.byte	0x04, 0x1c
        /*0086*/ 	.short	(.L_5599 - .L_5598)


	//   ....[0]....
.L_5598:
        /*0088*/ 	.word	0x00000060


	//   ....[1]....
        /*008c*/ 	.word	0x000013e0


	//   ....[2]....
        /*0090*/ 	.word	0x000014b0


	//----- nvinfo : EIATTR_MAX_THREADS
	.align		4
.L_5599:
        /*0094*/ 	.byte	0x04, 0x05
        /*0096*/ 	.short	(.L_5601 - .L_5600)
.L_5600:
        /*0098*/ 	.word	0x00000400
        /*009c*/ 	.word	0x00000001
        /*00a0*/ 	.word	0x00000001


	//----- nvinfo : EIATTR_CRS_STACK_SIZE
	.align		4
.L_5601:
        /*00a4*/ 	.byte	0x04, 0x1e
        /*00a6*/ 	.short	(.L_5603 - .L_5602)
.L_5602:
        /*00a8*/ 	.word	0x00000000


	//----- nvinfo : EIATTR_CBANK_PARAM_SIZE
	.align		4
.L_5603:
        /*00ac*/ 	.byte	0x03, 0x19
        /*00ae*/ 	.short	0x0088


	//----- nvinfo : EIATTR_PARAM_CBANK
	.align		4
        /*00b0*/ 	.byte	0x04, 0x0a
        /*00b2*/ 	.short	(.L_5605 - .L_5604)
	.align		4
.L_5604:
        /*00b4*/ 	.word	index@(.nv.constant0._ZN10layer_norm22ln_bwd_finalize_kernelINS_22Kernel_traits_finalizeILj2048E13__nv_bfloat16S2_S2_fjLj1024ELj4ENS_18Kernel_traits_baseILj2048ES2_S2_S2_fjLj1024EEEEEEEvNS_9BwdParamsE)
        /*00b8*/ 	.short	0x0380
        /*00ba*/ 	.short	0x0088


	//----- nvinfo : EIATTR_SW_WAR
	.align		4
.L_5605:
        /*00bc*/ 	.byte	0x04, 0x36
        /*00be*/ 	.short	(.L_5607 - .L_5606)
.L_5606:
        /*00c0*/ 	.word	0x00000008
.L_5607:


//--------------------- .nv.info._ZN10layer_norm13ln_bwd_kernelINS_13Kernel_traitsI13__nv_bfloat16S2_S2_fjLj2048ELj1ELj1ELj4ELj16ENS_18Kernel_traits_baseILj2048ES2_S2_S2_fjLj128EEEEEEEvNS_9BwdParamsE --------------------------
	.section	.nv.info._ZN10layer_norm13ln_bwd_kernelINS_13Kernel_traitsI13__nv_bfloat16S2_S2_fjLj2048ELj1ELj1ELj4ELj16ENS_18Kernel_traits_baseILj2048ES2_S2_S2_fjLj128EEEEEEEvNS_9BwdParamsE,"",@"SHT_CUDA_INFO"
	.sectionflags	@""
	.align	4


	//----- nvinfo : EIATTR_CUDA_API_VERSION
	.align		4
        /*0000*/ 	.byte	0x04, 0x37
        /*0002*/ 	.short	(.L_5609 - .L_5608)
.L_5608:
        /*0004*/ 	.word	0x00000082


	//----- nvinfo : EIATTR_KPARAM_INFO
	.align		4
.L_5609:
        /*0008*/ 	.byte	0x04, 0x17
        /*000a*/ 	.short	(.L_5611 - .L_5610)
.L_5610:
        /*000c*/ 	.word	0x00000000
        /*0010*/ 	.short	0x0000
        /*0012*/ 	.short	0x0000
        /*0014*/ 	.byte	0x00, 0xf0, 0x21, 0x02


	//----- nvinfo : EIATTR_SPARSE_MMA_MASK
	.align		4
.L_5611:
        /*0018*/ 	.byte	0x03, 0x50
        /*001a*/ 	.short	0x0000


	//----- nvinfo : EIATTR_MAXREG_COUNT
	.align		4
        /*001c*/ 	.byte	0x03, 0x1b
        /*001e*/ 	.short	0x00ff


	//----- nvinfo : EIATTR_NUM_BARRIERS
	.align		4
        /*0020*/ 	.byte	0x02, 0x4c
        /*0022*/ 	.byte	0x01
	.zero		1


	//----- nvinfo : EIATTR_MERCURY_ISA_VERSION
	.align		4
        /*0024*/ 	.byte	0x03, 0x5f
        /*0026*/ 	.short	0x0101


	//----- nvinfo : EIATTR_COOP_GROUP_MASK_REGIDS
	.align		4
        /*0028*/ 	.byte	0x04, 0x29
        /*002a*/ 	.short	(.L_5613 - .L_5612)


	//   ....[0]....
.L_5612:
        /*002c*/ 	.word	0xffffffff


	//   ....[1]....
        /*0030*/ 	.word	0xffffffff


	//   ....[2]....
        /*0034*/ 	.word	0xffffffff


	//   ....[3]....
        /*0038*/ 	.word	0xffffffff


	//   ....[4]....
        /*003c*/ 	.word	0xffffffff


	//   ....[5]....
        /*0040*/ 	.word	0xffffffff


	//   ....[6]....
        /*0044*/ 	.word	0xffffffff


	//   ....[7]....
        /*0048*/ 	.word	0xffffffff


	//   ....[8]....
        /*004c*/ 	.word	0xffffffff


	//   ....[9]....
        /*0050*/ 	.word	0xffffffff


	//----- nvinfo : EIATTR_COOP_GROUP_INSTR_OFFSETS
	.align		4
.L_5613:
        /*0054*/ 	.byte	0x04, 0x28
        /*0056*/ 	.short	(.L_5615 - .L_5614)


	//   ....[0]....
.L_5614:
        /*0058*/ 	.word	0x00001bb0


	//   ....[1]....
        /*005c*/ 	.word	0x00001bf0


	//   ....[2]....
        /*0060*/ 	.word	0x00001d90


	//   ....[3]....
        /*0064*/ 	.word	0x00001dd0


	//   ....[4]....
        /*0068*/ 	.word	0x00001e40


	//   ....[5]....
        /*006c*/ 	.word	0x00001e50


	//   ....[6]....
        /*0070*/ 	.word	0x00001e80


	//   ....[7]....
        /*0074*/ 	.word	0x00001e90


	//   ....[8]....
        /*0078*/ 	.word	0x00001ed0


	//   ....[9]....
        /*007c*/ 	.word	0x00001ee0


	//----- nvinfo : EIATTR_VRC_CTA_INIT_COUNT
	.align		4
.L_5615:
        /*0080*/ 	.byte	0x02, 0x4a
	.zero		1
	.zero		1


	//----- nvinfo : EIATTR_EXIT_INSTR_OFFSETS
	.align		4
        /*0084*/ 	.byte	0x04, 0x1c
        /*0086*/ 	.short	(.L_5617 - .L_5616)


	//   ....[0]....
.L_5616:
        /*0088*/ 	.word	0x000026d0


	//----- nvinfo : EIATTR_MAX_THREADS
	.align		4
.L_5617:
        /*008c*/ 	.byte	0x04, 0x05
        /*008e*/ 	.short	(.L_5619 - .L_5618)
.L_5618:
        /*0090*/ 	.word	0x00000080
        /*0094*/ 	.word	0x00000001
        /*0098*/ 	.word	0x00000001


	//----- nvinfo : EIATTR_CRS_STACK_SIZE
	.align		4
.L_5619:
        /*009c*/ 	.byte	0x04, 0x1e
        /*009e*/ 	.short	(.L_5621 - .L_5620)
.L_5620:
        /*00a0*/ 	.word	0x00000000


	//----- nvinfo : EIATTR_CBANK_PARAM_SIZE
	.align		4
.L_5621:
        /*00a4*/ 	.byte	0x03, 0x19
        /*00a6*/ 	.short	0x0088


	//----- nvinfo : EIATTR_PARAM_CBANK
	.align		4
        /*00a8*/ 	.byte	0x04, 0x0a
        /*00aa*/ 	.short	(.L_5623 - .L_5622)
	.align		4
.L_5622:
        /*00ac*/ 	.word	index@(.nv.constant0._ZN10layer_norm13ln_bwd_kernelINS_13Kernel_traitsI13__nv_bfloat16S2_S2_fjLj2048ELj1ELj1ELj4ELj16ENS_18Kernel_traits_baseILj2048ES2_S2_S2_fjLj128EEEEEEEvNS_9BwdParamsE)
        /*00b0*/ 	.short	0x0380
        /*00b2*/ 	.short	0x0088


	//----- nvinfo : EIATTR_SW_WAR
	.align		4
.L_5623:
        /*00b4*/ 	.byte	0x04, 0x36
        /*00b6*/ 	.short	(.L_5625 - .L_5624)
.L_5624:
        /*00b8*/ 	.word	0x00000008
.L_5625:


//--------------------- .nv.info._ZN10layer_norm22ln_bwd_finalize_kernelINS_22Kernel_traits_finalizeILj2048E6__halffS2_fjLj1024ELj4ENS_18Kernel_traits_baseILj2048ES2_fS2_fjLj1024EEEEEEEvNS_9BwdParamsE --------------------------
	.section	.nv.info._ZN10layer_norm22ln_bwd_finalize_kernelINS_22Kernel_traits_finalizeILj2048E6__halffS2_fjLj1024ELj4ENS_18Kernel_traits_baseILj2048ES2_fS2_fjLj1024EEEEEEEvNS_9BwdParamsE,"",@"SHT_CUDA_INFO"
	.sectionflags	@""
	.align	4


	//----- nvinfo : EIATTR_CUDA_API_VERSION
	.align		4
        /*0000*/ 	.byte	0x04, 0x37
        /*0002*/ 	.short	(.L_5627 - .L_5626)
.L_5626:
        /*0004*/ 	.word	0x00000082


	//----- nvinfo : EIATTR_KPARAM_INFO
	.align		4
.L_5627:
        /*0008*/ 	.byte	0x04, 0x17
        /*000a*/ 	.short	(.L_5629 - .L_5628)
.L_5628:
        /*000c*/ 	.word	0x00000000
        /*0010*/ 	.short	0x0000
        /*0012*/ 	.short	0x0000
        /*0014*/ 	.byte	0x00, 0xf0, 0x21, 0x02


	//----- nvinfo : EIATTR_SPARSE_MMA_MASK
	.align		4
.L_5629:
        /*0018*/ 	.byte	0x03, 0x50
        /*001a*/ 	.short	0x0000


	//----- nvinfo : EIATTR_MAXREG_COUNT
	.align		4
        /*001c*/ 	.byte	0x03, 0x1b
        /*001e*/ 	.short	0x0040


	//----- nvinfo : EIATTR_NUM_BARRIERS
	.align		4
        /*0020*/ 	.byte	0x02, 0x4c
        /*0022*/ 	.byte	0x01
	.zero		1


	//----- nvinfo : EIATTR_MERCURY_ISA_VERSION
	.align		4
        /*0024*/ 	.byte	0x03, 0x5f
        /*0026*/ 	.short	0x0101


	//----- nvinfo : EIATTR_COOP_GROUP_MASK_REGIDS
	.align		4
        /*0028*/ 	.byte	0x04, 0x29
        /*002a*/ 	.short	(.L_5631 - .L_5630)


	//   ....[0]....
.L_5630:
        /*002c*/ 	.word	0xffffffff


	//   ....[1]....
        /*0030*/ 	.word	0xffffffff


	//   ....[2]....
        /*0034*/ 	.word	0xffffffff


	//   ....[3]....
        /*0038*/ 	.word	0xffffffff


	//   ....[4]....
        /*003c*/ 	.word	0xffffffff


	//   ....[5]....
        /*0040*/ 	.word	0xffffffff


	//   ....[6]....
        /*0044*/ 	.word	0xffffffff


	//   ....[7]....
        /*0048*/ 	.word	0xffffffff


	//   ....[8]....
        /*004c*/ 	.word	0xffffffff


	//   ....[9]....
        /*0050*/ 	.word	0xffffffff


	//----- nvinfo : EIATTR_COOP_GROUP_INSTR_OFFSETS
	.align		4
.L_5631:
        /*0054*/ 	.byte	0x04, 0x28
        /*0056*/ 	.short	(.L_5633 - .L_5632)


	//   ....[0]....
.L_5632:
        /*0058*/ 	.word	0x00001270


	//   ....[1]....
        /*005c*/ 	.word	0x00001280


	//   ....[2]....
        /*0060*/ 	.word	0x000012b0


	//   ....[3]....
        /*0064*/ 	.word	0x000012c0


	//   ....[4]....
        /*0068*/ 	.word	0x000012f0


	//   ....[5]....
        /*006c*/ 	.word	0x00001300


	//   ....[6]....
        /*0070*/ 	.word	0x00001330


	//   ....[7]....
        /*0074*/ 	.word	0x00001340


	//   ....[8]....
        /*0078*/ 	.word	0x00001370


	//   ....[9]....
        /*007c*/ 	.word	0x00001380


	//----- nvinfo : EIATTR_VRC_CTA_INIT_COUNT
	.align		4
.L_5633:
        /*0080*/ 	.byte	0x02, 0x4a
	.zero		1
	.zero		1


	//----- nvinfo : EIATTR_EXIT_INSTR_OFFSETS
	.align		4
        /*0084*/ 	.byte	0x04, 0x1c
        /*0086*/ 	.short	(.L_5635 - .L_5634)


	//   ....[0]....
.L_5634:
        /*0088*/ 	.word	0x00000060


	//   ....[1]....
        /*008c*/ 	.word	0x000013e0


	//   ....[2]....
        /*0090*/ 	.word	0x000014b0


	//----- nvinfo : EIATTR_MAX_THREADS
	.align		4
.L_5635:
        /*0094*/ 	.byte	0x04, 0x05
        /*0096*/ 	.short	(.L_5637 - .L_5636)
.L_5636:
        /*0098*/ 	.word	0x00000400
        /*009c*/ 	.word	0x00000001
        /*00a0*/ 	.word	0x00000001


	//----- nvinfo : EIATTR_CRS_STACK_SIZE
	.align		4
.L_5637:
        /*00a4*/ 	.byte	0x04, 0x1e
        /*00a6*/ 	.short	(.L_5639 - .L_5638)
.L_5638:
        /*00a8*/ 	.word	0x00000000


	//----- nvinfo : EIATTR_CBANK_PARAM_SIZE
	.align		4
.L_5639:
        /*00ac*/ 	.byte	0x03, 0x19
        /*00ae*/ 	.short	0x0088


	//----- nvinfo : EIATTR_PARAM_CBANK
	.align		4
        /*00b0*/ 	.byte	0x04, 0x0a
        /*00b2*/ 	.short	(.L_5641 - .L_5640)
	.align		4
.L_5640:
        /*00b4*/ 	.word	index@(.nv.constant0._ZN10layer_norm22ln_bwd_finalize_kernelINS_22Kernel_traits_finalizeILj2048E6__halffS2_fjLj1024ELj4ENS_18Kernel_traits_baseILj2048ES2_fS2_fjLj1024EEEEEEEvNS_9BwdParamsE)
        /*00b8*/ 	.short	0x0380
        /*00ba*/ 	.short	0x0088


	//----- nvinfo : EIATTR_SW_WAR
	.align		4
.L_5641:
        /*00bc*/ 	.byte	0x04, 0x36
        /*00be*/ 	.short	(.L_5643 - .L_5642)
.L_5642:
        /*00c0*/ 	.word	0x00000008
.L_5643:


//--------------------- .nv.info._ZN10layer_norm13ln_bwd_kernelINS_13Kernel_traitsI6__halffS2_fjLj2048ELj1ELj1ELj4ELj16ENS_18Kernel_traits_baseILj2048ES2_fS2_fjLj128EEEEEEEvNS_9BwdParamsE --------------------------
	.section	.nv.info._ZN10layer_norm13ln_bwd_kernelINS_13Kernel_traitsI6__halffS2_fjLj2048ELj1ELj1ELj4ELj16ENS_18Kernel_traits_baseILj2048ES2_fS2_fjLj128EEEEEEEvNS_9BwdParamsE,"",@"SHT_CUDA_INFO"
	.sectionflags	@""
	.align	4


	//----- nvinfo : EIATTR_CUDA_API_VERSION
	.align		4
        /*0000*/ 	.byte	0x04, 0x37
        /*0002*/ 	.short	(.L_5645 - .L_5644)
.L_5644:
        /*0004*/ 	.word	0x00000082


	//----- nvinfo : EIATTR_KPARAM_INFO
	.align		4
.L_5645:
        /*0008*/ 	.byte	0x04, 0x17
        /*000a*/ 	.short	(.L_5647 - .L_5646)
.L_5646:
        /*000c*/ 	.word	0x00000000
        /*0010*/ 	.short	0x0000
        /*0012*/ 	.short	0x0000
        /*0014*/ 	.byte	0x00, 0xf0, 0x21, 0x02


	//----- nvinfo : EIATTR_SPARSE_MMA_MASK
	.align		4
.L_5647:
        /*0018*/ 	.byte	0x03, 0x50
        /*001a*/ 	.short	0x0000


	//----- nvinfo : EIATTR_MAXREG_COUNT
	.align		4
        /*001c*/ 	.byte	0x03, 0x1b
        /*001e*/ 	.short	0x00ff


	//----- nvinfo : EIATTR_NUM_BARRIERS
	.align		4
        /*0020*/ 	.byte	0x02, 0x4c
        /*0022*/ 	.byte	0x01
	.zero		1


	//----- nvinfo : EIATTR_MERCURY_ISA_VERSION
	.align		4
        /*0024*/ 	.byte	0x03, 0x5f
        /*0026*/ 	.short	0x0101


	//----- nvinfo : EIATTR_COOP_GROUP_MASK_REGIDS
	.align		4
        /*0028*/ 	.byte	0x04, 0x29
        /*002a*/ 	.short	(.L_5649 - .L_5648)


	//   ....[0]....
.L_5648:
        /*002c*/ 	.word	0xffffffff


	//   ....[1]....
        /*0030*/ 	.word	0xffffffff


	//   ....[2]....
        /*0034*/ 	.word	0xffffffff


	//   ....[3]....
        /*0038*/ 	.word	0xffffffff


	//   ....[4]....
        /*003c*/ 	.word	0xffffffff


	//   ....[5]....
        /*0040*/ 	.word	0xffffffff


	//   ....[6]....
        /*0044*/ 	.word	0xffffffff


	//   ....[7]....
        /*0048*/ 	.word	0xffffffff


	//   ....[8]....
        /*004c*/ 	.word	0xffffffff


	//   ....[9]....
        /*0050*/ 	.word	0xffffffff


	//----- nvinfo : EIATTR_COOP_GROUP_INSTR_OFFSETS
	.align		4
.L_5649:
        /*0054*/ 	.byte	0x04, 0x28
        /*0056*/ 	.short	(.L_5651 - .L_5650)


	//   ....[0]....
.L_5650:
        /*0058*/ 	.word	0x00001cf0


	//   ....[1]....
        /*005c*/ 	.word	0x00001d30


	//   ....[2]....
        /*0060*/ 	.word	0x00001ec0


	//   ....[3]....
        /*0064*/ 	.word	0x00001f00


	//   ....[4]....
        /*0068*/ 	.word	0x00001f90


	//   ....[5]....
        /*006c*/ 	.word	0x00001fa0


	//   ....[6]....
        /*0070*/ 	.word	0x00001fd0


	//   ....[7]....
        /*0074*/ 	.word	0x00001fe0


	//   ....[8]....
        /*0078*/ 	.word	0x00002020


	//   ....[9]....
        /*007c*/ 	.word	0x00002050


	//----- nvinfo : EIATTR_VRC_CTA_INIT_COUNT
	.align		4
.L_5651:
        /*0080*/ 	.byte	0x02, 0x4a
	.zero		1
	.zero		1


	//----- nvinfo : EIATTR_EXIT_INSTR_OFFSETS
	.align		4
        /*0084*/ 	.byte	0x04, 0x1c
        /*0086*/ 	.short	(.L_5653 - .L_5652)


	//   ....[0]....
.L_5652:
        /*0088*/ 	.word	0x00002890


	//----- nvinfo : EIATTR_MAX_THREADS
	.align		4
.L_5653:
        /*008c*/ 	.byte	0x04, 0x05
        /*008e*/ 	.short	(.L_5655 - .L_5654)
.L_5654:
        /*0090*/ 	.word	0x00000080
        /*0094*/ 	.word	0x00000001
        /*0098*/ 	.word	0x00000001


	//----- nvinfo : EIATTR_CBANK_PARAM_SIZE
	.align		4
.L_5655:
        /*009c*/ 	.byte	0x03, 0x19
        /*009e*/ 	.short	0x0088


	//----- nvinfo : EIATTR_PARAM_CBANK
	.align		4
        /*00a0*/ 	.byte	0x04, 0x0a
        /*00a2*/ 	.short	(.L_5657 - .L_5656)
	.align		4
.L_5656:
        /*00a4*/ 	.word	index@(.nv.constant0._ZN10layer_norm13ln_bwd_kernelINS_13Kernel_traitsI6__halffS2_fjLj2048ELj1ELj1ELj4ELj16ENS_18Kernel_traits_baseILj2048ES2_fS2_fjLj128EEEEEEEvNS_9BwdParamsE)
        /*00a8*/ 	.short	0x0380
        /*00aa*/ 	.short	0x0088


	//----- nvinfo : EIATTR_SW_WAR
	.align		4
.L_5657:
        /*00ac*/ 	.byte	0x04, 0x36
        /*00ae*/ 	.short	(.L_5659 - .L_5658)
.L_5658:
        /*00b0*/ 	.word	0x00000008
.L_5659:


//--------------------- .nv.info._ZN10layer_norm22ln_bwd_finalize_kernelINS_22Kernel_traits_finalizeILj2048E6__halfS2_S2_fjLj1024ELj4ENS_18Kernel_traits_baseILj2048ES2_S2_S2_fjLj1024EEEEEEEvNS_9BwdParamsE --------------------------
	.section	.nv.info._ZN10layer_norm22ln_bwd_finalize_kernelINS_22Kernel_traits_finalizeILj2048E6__halfS2_S2_fjLj1024ELj4ENS_18Kernel_traits_baseILj2048ES2_S2_S2_fjLj1024EEEEEEEvNS_9BwdParamsE,"",@"SHT_CUDA_INFO"
	.sectionflags	@""
	.align	4


	//----- nvinfo : EIATTR_CUDA_API_VERSION
	.align		4
        /*0000*/ 	.byte	0x04, 0x37
        /*0002*/ 	.short	(.L_5661 - .L_5660)
.L_5660:
        /*0004*/ 	.word	0x00000082


	//----- nvinfo : EIATTR_KPARAM_INFO
	.align		4
.L_5661:
        /*0008*/ 	.byte	0x04, 0x17
        /*000a*/ 	.short	(.L_5663 - .L_5662)
.L_5662:
        /*000c*/ 	.word	0x00000000
        /*0010*/ 	.short	0x0000
        /*0012*/ 	.short	0x0000
        /*0014*/ 	.byte	0x00, 0xf0, 0x21, 0x02


	//----- nvinfo : EIATTR_SPARSE_MMA_MASK
	.align		4
.L_5663:
        /*0018*/ 	.byte	0x03, 0x50
        /*001a*/ 	.short	0x0000


	//----- nvinfo : EIATTR_MAXREG_COUNT
	.align		4
        /*001c*/ 	.byte	0x03, 0x1b
        /*001e*/ 	.short	0x0040


	//----- nvinfo : EIATTR_NUM_BARRIERS
	.align		4
        /*0020*/ 	.byte	0x02, 0x4c
        /*0022*/ 	.byte	0x01
	.zero		1


	//----- nvinfo : EIATTR_MERCURY_ISA_VERSION
	.align		4
        /*0024*/ 	.byte	0x03, 0x5f
        /*0026*/ 	.short	0x0101


	//----- nvinfo : EIATTR_COOP_GROUP_MASK_REGIDS
	.align		4
        /*0028*/ 	.byte	0x04, 0x29
        /*002a*/ 	.short	(.L_5665 - .L_5664)


	//   ....[0]....
.L_5664:
        /*002c*/ 	.word	0xffffffff


	//   ....[1]....
        /*0030*/ 	.word	0xffffffff


	//   ....[2]....
        /*0034*/ 	.word	0xffffffff


	//   ....[3]....
        /*0038*/ 	.word	0xffffffff


	//   ....[4]....
        /*003c*/ 	.word	0xffffffff


	//   ....[5]....
        /*0040*/ 	.word	0xffffffff


	//   ....[6]....
        /*0044*/ 	.word	0xffffffff


	//   ....[7]....
        /*0048*/ 	.word	0xffffffff


	//   ....[8]....
        /*004c*/ 	.word	0xffffffff


	//   ....[9]....
        /*0050*/ 	.word	0xffffffff


	//----- nvinfo : EIATTR_COOP_GROUP_INSTR_OFFSETS
	.align		4
.L_5665:
        /*0054*/ 	.byte	0x04, 0x28
        /*0056*/ 	.short	(.L_5667 - .L_5666)


	//   ....[0]....
.L_5666:
        /*0058*/ 	.word	0x00001270


	//   ....[1]....
        /*005c*/ 	.word	0x00001280


	//   ....[2]....
        /*0060*/ 	.word	0x000012b0


	//   ....[3]....
        /*0064*/ 	.word	0x000012c0


	//   ....[4]....
        /*0068*/ 	.word	0x000012f0


	//   ....[5]....
        /*006c*/ 	.word	0x00001300


	//   ....[6]....
        /*0070*/ 	.word	0x00001330


	//   ....[7]....
        /*0074*/ 	.word	0x00001340


	//   ....[8]....
        /*0078*/ 	.word	0x00001370


	//   ....[9]....
        /*007c*/ 	.word	0x00001380


	//----- nvinfo : EIATTR_VRC_CTA_INIT_COUNT
	.align		4
.L_5667:
        /*0080*/ 	.byte	0x02, 0x4a
	.zero		1
	.zero		1


	//----- nvinfo : EIATTR_EXIT_INSTR_OFFSETS
	.align		4
        /*0084*/ 	.byte	0x04, 0x1c
        /*0086*/ 	.short	(.L_5669 - .L_5668)


	//   ....[0]....
.L_5668:
        /*0088*/ 	.word	0x00000060


	//   ....[1]....
        /*008c*/ 	.word	0x000013e0


	//   ....[2]....
        /*0090*/ 	.word	0x000014b0


	//----- nvinfo : EIATTR_MAX_THREADS
	.align		4
.L_5669:
        /*0094*/ 	.byte	0x04, 0x05
        /*0096*/ 	.short	(.L_5671 - .L_5670)
.L_5670:
        /*0098*/ 	.word	0x00000400
        /*009c*/ 	.word	0x00000001
        /*00a0*/ 	.word	0x00000001


	//----- nvinfo : EIATTR_CRS_STACK_SIZE
	.align		4
.L_5671:
        /*00a4*/ 	.byte	0x04, 0x1e
        /*00a6*/ 	.short	(.L_5673 - .L_5672)
.L_5672:
        /*00a8*/ 	.word	0x00000000


	//----- nvinfo : EIATTR_CBANK_PARAM_SIZE
	.align		4
.L_5673:
        /*00ac*/ 	.byte	0x03, 0x19
        /*00ae*/ 	.short	0x0088


	//----- nvinfo : EIATTR_PARAM_CBANK
	.align		4
        /*00b0*/ 	.byte	0x04, 0x0a
        /*00b2*/ 	.short	(.L_5675 - .L_5674)
	.align		4
.L_5674:
        /*00b4*/ 	.word	index@(.nv.constant0._ZN10layer_norm22ln_bwd_finalize_kernelINS_22Kernel_traits_finalizeILj2048E6__halfS2_S2_fjLj1024ELj4ENS_18Kernel_traits_baseILj2048ES2_S2_S2_fjLj1024EEEEEEEvNS_9BwdParamsE)
        /*00b8*/ 	.short	0x0380
        /*00ba*/ 	.short	0x0088


	//----- nvinfo : EIATTR_SW_WAR
	.align		4
.L_5675:
        /*00bc*/ 	.byte	0x04, 0x36
        /*00be*/ 	.short	(.L_5677 - .L_5676)
.L_5676:
        /*00c0*/ 	.word	0x00000008
.L_5677:


//--------------------- .nv.info._ZN10layer_norm13ln_bwd_kernelINS_13Kernel_traitsI6__halfS2_S2_fjLj2048ELj1ELj1ELj4ELj16ENS_18Kernel_traits_baseILj2048ES2_S2_S2_fjLj128EEEEEEEvNS_9BwdParamsE --------------------------
	.section	.nv.info._ZN10layer_norm13ln_bwd_kernelINS_13Kernel_traitsI6__halfS2_S2_fjLj2048ELj1ELj1ELj4ELj16ENS_18Kernel_traits_baseILj2048ES2_S2_S2_fjLj128EEEEEEEvNS_9BwdParamsE,"",@"SHT_CUDA_INFO"
	.sectionflags	@""
	.align	4


	//----- nvinfo : EIATTR_CUDA_API_VERSION
	.align		4
        /*0000*/ 	.byte	0x04, 0x37
        /*0002*/ 	.short	(.L_5679 - .L_5678)
.L_5678:
        /*0004*/ 	.word	0x00000082


	//----- nvinfo : EIATTR_KPARAM_INFO
	.align		4
.L_5679:
        /*0008*/ 	.byte	0x04, 0x17
        /*000a*/ 	.short	(.L_5681 - .L_5680)
.L_5680:
        /*000c*/ 	.word	0x00000000
        /*0010*/ 	.short	0x0000
        /*0012*/ 	.short	0x0000
        /*0014*/ 	.byte	0x00, 0xf0, 0x21, 0x02


	//----- nvinfo : EIATTR_SPARSE_MMA_MASK
	.align		4
.L_5681:
        /*0018*/ 	.byte	0x03, 0x50
        /*001a*/ 	.short	0x0000


	//----- nvinfo : EIATTR_MAXREG_COUNT
	.align		4
        /*001c*/ 	.byte	0x03, 0x1b
        /*001e*/ 	.short	0x00ff


	//----- nvinfo : EIATTR_NUM_BARRIERS
	.align		4
        /*0020*/ 	.byte	0x02, 0x4c
        /*0022*/ 	.byte	0x01
	.zero		1


	//----- nvinfo : EIATTR_MERCURY_ISA_VERSION
	.align		4
        /*0024*/ 	.byte	0x03, 0x5f
        /*0026*/ 	.short	0x0101


	//----- nvinfo : EIATTR_COOP_GROUP_MASK_REGIDS
	.align		4
        /*0028*/ 	.byte	0x04, 0x29
        /*002a*/ 	.short	(.L_5683 - .L_5682)


	//   ....[0]....
.L_5682:
        /*002c*/ 	.word	0xffffffff


	//   ....[1]....
        /*0030*/ 	.word	0xffffffff


	//   ....[2]....
        /*0034*/ 	.word	0xffffffff


	//   ....[3]....
        /*0038*/ 	.word	0xffffffff


	//   ....[4]....
        /*003c*/ 	.word	0xffffffff


	//   ....[5]....
        /*0040*/ 	.word	0xffffffff


	//   ....[6]....
        /*0044*/ 	.word	0xffffffff


	//   ....[7]....
        /*0048*/ 	.word	0xffffffff


	//   ....[8]....
        /*004c*/ 	.word	0xffffffff


	//   ....[9]....
        /*0050*/ 	.word	0xffffffff


	//----- nvinfo : EIATTR_COOP_GROUP_INSTR_OFFSETS
	.align		4
.L_5683:
        /*0054*/ 	.byte	0x04, 0x28
        /*0056*/ 	.short	(.L_5685 - .L_5684)


	//   ....[0]....
.L_5684:
        /*0058*/ 	.word	0x000019c0


	//   ....[1]....
        /*005c*/ 	.word	0x00001a00


	//   ....[2]....
        /*0060*/ 	.word	0x00001b90


	//   ....[3]....
        /*0064*/ 	.word	0x00001bd0


	//   ....[4]....
        /*0068*/ 	.word	0x00001c60


	//   ....[5]....
        /*006c*/ 	.word	0x00001c70


	//   ....[6]....
        /*0070*/ 	.word	0x00001cb0


	//   ....[7]....
        /*0074*/ 	.word	0x00001cc0


	//   ....[8]....
        /*0078*/ 	.word	0x00001cf0


	//   ....[9]....
        /*007c*/ 	.word	0x00001d00


	//----- nvinfo : EIATTR_VRC_CTA_INIT_COUNT
	.align		4
.L_5685:
        /*0080*/ 	.byte	0x02, 0x4a
	.zero		1
	.zero		1


	//----- nvinfo : EIATTR_EXIT_INSTR_OFFSETS
	.align		4
        /*0084*/ 	.byte	0x04, 0x1c
        /*0086*/ 	.short	(.L_5687 - .L_5686)


	//   ....[0]....
.L_5686:
        /*0088*/ 	.word	0x00002620


	//----- nvinfo : EIATTR_MAX_THREADS
	.align		4
.L_5687:
        /*008c*/ 	.byte	0x04, 0x05
        /*008e*/ 	.short	(.L_5689 - .L_5688)
.L_5688:
        /*0090*/ 	.word	0x00000080
        /*0094*/ 	.word	0x00000001
        /*0098*/ 	.word	0x00000001


	//----- nvinfo : EIATTR_CRS_STACK_SIZE
	.align		4
.L_5689:
        /*009c*/ 	.byte	0x04, 0x1e
        /*009e*/ 	.short	(.L_5691 - .L_5690)
.L_5690:
        /*00a0*/ 	.word	0x00000000


	//----- nvinfo : EIATTR_CBANK_PARAM_SIZE
	.align		4
.L_5691:
        /*00a4*/ 	.byte	0x03, 0x19
        /*00a6*/ 	.short	0x0088


	//----- nvinfo : EIATTR_PARAM_CBANK
	.align		4
        /*00a8*/ 	.byte	0x04, 0x0a
        /*00aa*/ 	.short	(.L_5693 - .L_5692)
	.align		4
.L_5692:
        /*00ac*/ 	.word	index@(.nv.constant0._ZN10layer_norm13ln_bwd_kernelINS_13Kernel_traitsI6__halfS2_S2_fjLj2048ELj1ELj1ELj4ELj16ENS_18Kernel_traits_baseILj2048ES2_S2_S2_fjLj128EEEEEEEvNS_9BwdParamsE)
        /*00b0*/ 	.short	0x0380
        /*00b2*/ 	.short	0x0088


	//----- nvinfo : EIATTR_SW_WAR
	.align		4
.L_5693:
        /*00b4*/ 	.byte	0x04, 0x36
        /*00b6*/ 	.short	(.L_5695 - .L_5694)
.L_5694:
        /*00b8*/ 	.word	0x00000008
.L_5695:


//--------------------- .nv.info._ZN10layer_norm22ln_bwd_finalize_kernelINS_22Kernel_traits_finalizeILj2048EffffjLj1024ELj4ENS_18Kernel_traits_baseILj2048EffffjLj1024EEEEEEEvNS_9BwdParamsE --------------------------
	.section	.nv.info._ZN10layer_norm22ln_bwd_finalize_kernelINS_22Kernel_traits_finalizeILj2048EffffjLj1024ELj4ENS_18Kernel_traits_baseILj2048EffffjLj1024EEEEEEEvNS_9BwdParamsE,"",@"SHT_CUDA_INFO"
	.sectionflags	@""
	.align	4


	//----- nvinfo : EIATTR_CUDA_API_VERSION
	.align		4
        /*0000*/ 	.byte	0x04, 0x37
        /*0002*/ 	.short	(.L_5697 - .L_5696)
.L_5696:
        /*0004*/ 	.word	0x00000082


	//----- nvinfo : EIATTR_KPARAM_INFO
	.align		4
.L_5697:
        /*0008*/ 	.byte	0x04, 0x17
        /*000a*/ 	.short	(.L_5699 - .L_5698)
.L_5698:
        /*000c*/ 	.word	0x00000000
        /*0010*/ 	.short	0x0000
        /*0012*/ 	.short	0x0000
        /*0014*/ 	.byte	0x00, 0xf0, 0x21, 0x02


	//----- nvinfo : EIATTR_SPARSE_MMA_MASK
	.align		4
.L_5699:
        /*0018*/ 	.byte	0x03, 0x50
        /*001a*/ 	.short	0x0000


	//----- nvinfo : EIATTR_MAXREG_COUNT
	.align		4
        /*001c*/ 	.byte	0x03, 0x1b
        /*001e*/ 	.short	0x0040


	//----- nvinfo : EIATTR_NUM_BARRIERS
	.align		4
        /*0020*/ 	.byte	0x02, 0x4c
        /*0022*/ 	.byte	0x01
	.zero		1


	//----- nvinfo : EIATTR_MERCURY_ISA_VERSION
	.align		4
        /*0024*/ 	.byte	0x03, 0x5f
        /*0026*/ 	.short	0x0101


	//----- nvinfo : EIATTR_COOP_GROUP_MASK_REGIDS
	.align		4
        /*0028*/ 	.byte	0x04, 0x29
        /*002a*/ 	.short	(.L_5701 - .L_5700)


	//   ....[0]....
.L_5700:
        /*002c*/ 	.word	0xffffffff


	//   ....[1]....
        /*0030*/ 	.word	0xffffffff


	//   ....[2]....
        /*0034*/ 	.word	0xffffffff


	//   ....[3]....
        /*0038*/ 	.word	0xffffffff


	//   ....[4]....
        /*003c*/ 	.word	0xffffffff


	//   ....[5]....
        /*0040*/ 	.word	0xffffffff


	//   ....[6]....
        /*0044*/ 	.word	0xffffffff


	//   ....[7]....
        /*0048*/ 	.word	0xffffffff


	//   ....[8]....
        /*004c*/ 	.word	0xffffffff


	//   ....[9]....
        /*0050*/ 	.word	0xffffffff


	//----- nvinfo : EIATTR_COOP_GROUP_INSTR_OFFSETS
	.align		4
.L_5701:
        /*0054*/ 	.byte	0x04, 0x28
        /*0056*/ 	.short	(.L_5703 - .L_5702)


	//   ....[0]....
.L_5702:
        /*0058*/ 	.word	0x00001270


	//   ....[1]....
        /*005c*/ 	.word	0x00001280


	//   ....[2]....
        /*0060*/ 	.word	0x000012b0


	//   ....[3]....
        /*0064*/ 	.word	0x000012c0


	//   ....[4]....
        /*0068*/ 	.word	0x000012f0


	//   ....[5]....
        /*006c*/ 	.word	0x00001300


	//   ....[6]....
        /*0070*/ 	.word	0x00001330


	//   ....[7]....
        /*0074*/ 	.word	0x00001340


	//   ....[8]....
        /*0078*/ 	.word	0x00001370


	//   ....[9]....
        /*007c*/ 	.word	0x00001380


	//----- nvinfo : EIATTR_VRC_CTA_INIT_COUNT
	.align		4
.L_5703:
        /*0080*/ 	.byte	0x02, 0x4a
	.zero		1
	.zero		1


	//----- nvinfo : EIATTR_EXIT_INSTR_OFFSETS
	.align		4
        /*0084*/ 	.byte	0x04, 0x1c
        /*0086*/ 	.short	(.L_5705 - .L_5704)


	//   ....[0]....
.L_5704:
        /*0088*/ 	.word	0x00000060


	//   ....[1]....
        /*008c*/ 	.word	0x000013e0


	//   ....[2]....
        /*0090*/ 	.word	0x00001490


	//----- nvinfo : EIATTR_MAX_THREADS
	.align		4
.L_5705:
        /*0094*/ 	.byte	0x04, 0x05
        /*0096*/ 	.short	(.L_5707 - .L_5706)
.L_5706:
        /*0098*/ 	.word	0x00000400
        /*009c*/ 	.word	0x00000001
        /*00a0*/ 	.word	0x00000001


	//----- nvinfo : EIATTR_CRS_STACK_SIZE
	.align		4
.L_5707:
        /*00a4*/ 	.byte	0x04, 0x1e
        /*00a6*/ 	.short	(.L_5709 - .L_5708)
.L_5708:
        /*00a8*/ 	.word	0x00000000


	//----- nvinfo : EIATTR_CBANK_PARAM_SIZE
	.align		4
.L_5709:
        /*00ac*/ 	.byte	0x03, 0x19
        /*00ae*/ 	.short	0x0088


	//----- nvinfo : EIATTR_PARAM_CBANK
	.align		4
        /*00b0*/ 	.byte	0x04, 0x0a
        /*00b2*/ 	.short	(.L_5711 - .L_5710)
	.align		4
.L_5710:
        /*00b4*/ 	.word	index@(.nv.constant0._ZN10layer_norm22ln_bwd_finalize_kernelINS_22Kernel_traits_finalizeILj2048EffffjLj1024ELj4ENS_18Kernel_traits_baseILj2048EffffjLj1024EEEEEEEvNS_9BwdParamsE)
        /*00b8*/ 	.short	0x0380
        /*00ba*/ 	.short	0x0088


	//----- nvinfo : EIATTR_SW_WAR
	.align		4
.L_5711:
        /*00bc*/ 	.byte	0x04, 0x36
        /*00be*/ 	.short	(.L_5713 - .L_5712)
.L_5712:
        /*00c0*/ 	.word	0x00000008
.L_5713:


//--------------------- .nv.info._ZN10layer_norm13ln_bwd_kernelINS_13Kernel_traitsIffffjLj2048ELj1ELj1ELj4ELj16ENS_18Kernel_traits_baseILj2048EffffjLj128EEEEEEEvNS_9BwdParamsE --------------------------
	.section	.nv.info._ZN10layer_norm13ln_bwd_kernelINS_13Kernel_traitsIffffjLj2048ELj1ELj1ELj4ELj16ENS_18Kernel_traits_baseILj2048EffffjLj128EEEEEEEvNS_9BwdParamsE,"",@"SHT_CUDA_INFO"
	.sectionflags	@""
	.align	4


	//----- nvinfo : EIATTR_CUDA_API_VERSION
	.align		4
        /*0000*/ 	.byte	0x04, 0x37
        /*0002*/ 	.short	(.L_5715 - .L_5714)
.L_5714:
        /*0004*/ 	.word	0x00000082


	//----- nvinfo : EIATTR_KPARAM_INFO
	.align		4
.L_5715:
        /*0008*/ 	.byte	0x04, 0x17
        /*000a*/ 	.short	(.L_5717 - .L_5716)
.L_5716:
        /*000c*/ 	.word	0x00000000
        /*0010*/ 	.short	0x0000
        /*0012*/ 	.short	0x0000
        /*0014*/ 	.byte	0x00, 0xf0, 0x21, 0x02


	//----- nvinfo : EIATTR_SPARSE_MMA_MASK
	.align		4
.L_5717:
        /*0018*/ 	.byte	0x03, 0x50
        /*001a*/ 	.short	0x0000


	//----- nvinfo : EIATTR_MAXREG_COUNT
	.align		4
        /*001c*/ 	.byte	0x03, 0x1b
        /*001e*/ 	.short	0x00ff


	//----- nvinfo : EIATTR_NUM_BARRIERS
	.align		4
        /*0020*/ 	.byte	0x02, 0x4c
        /*0022*/ 	.byte	0x01
	.zero		1


	//----- nvinfo : EIATTR_MERCURY_ISA_VERSION
	.align		4
        /*0024*/ 	.byte	0x03, 0x5f
        /*0026*/ 	.short	0x0101


	//----- nvinfo : EIATTR_COOP_GROUP_MASK_REGIDS
	.align		4
        /*0028*/ 	.byte	0x04, 0x29
        /*002a*/ 	.short	(.L_5719 - .L_5718)


	//   ....[0]....
.L_5718:
        /*002c*/ 	.word	0xffffffff


	//   ....[1]....
        /*0030*/ 	.word	0xffffffff


	//   ....[2]....
        /*0034*/ 	.word	0xffffffff


	//   ....[3]....
        /*0038*/ 	.word	0xffffffff


	//   ....[4]....
        /*003c*/ 	.word	0xffffffff


	//   ....[5]....
        /*0040*/ 	.word	0xffffffff


	//   ....[6]....
        /*0044*/ 	.word	0xffffffff


	//   ....[7]....
        /*0048*/ 	.word	0xffffffff


	//   ....[8]....
        /*004c*/ 	.word	0xffffffff


	//   ....[9]....
        /*0050*/ 	.word	0xffffffff


	//----- nvinfo : EIATTR_COOP_GROUP_INSTR_OFFSETS
	.align		4
.L_5719:
        /*0054*/ 	.byte	0x04, 0x28
        /*0056*/ 	.short	(.L_5721 - .L_5720)


	//   ....[0]....
.L_5720:
        /*0058*/ 	.word	0x000011a0


	//   ....[1]....
        /*005c*/ 	.word	0x000011e0


	//   ....[2]....
        /*0060*/ 	.word	0x00001370


	//   ....[3]....
        /*0064*/ 	.word	0x000013b0


	//   ....[4]....
        /*0068*/ 	.word	0x00001450


	//   ....[5]....
        /*006c*/ 	.word	0x00001480


	//   ....[6]....
        /*0070*/ 	.word	0x00001490


	//   ....[7]....
        /*0074*/ 	.word	0x000014c0


	//   ....[8]....
        /*0078*/ 	.word	0x000014d0


	//   ....[9]....
        /*007c*/ 	.word	0x00001520


	//----- nvinfo : EIATTR_VRC_CTA_INIT_COUNT
	.align		4
.L_5721:
        /*0080*/ 	.byte	0x02, 0x4a
	.zero		1
	.zero		1


	//----- nvinfo : EIATTR_EXIT_INSTR_OFFSETS
	.align		4
        /*0084*/ 	.byte	0x04, 0x1c
        /*0086*/ 	.short	(.L_5723 - .L_5722)


	//   ....[0]....
.L_5722:
        /*0088*/ 	.word	0x00001cf0


	//----- nvinfo : EIATTR_MAX_THREADS
	.align		4
.L_5723:
        /*008c*/ 	.byte	0x04, 0x05
        /*008e*/ 	.short	(.L_5725 - .L_5724)
.L_5724:
        /*0090*/ 	.word	0x00000080
        /*0094*/ 	.word	0x00000001
        /*0098*/ 	.word	0x00000001


	//----- nvinfo : EIATTR_CBANK_PARAM_SIZE
	.align		4
.L_5725:
        /*009c*/ 	.byte	0x03, 0x19
        /*009e*/ 	.short	0x0088


	//----- nvinfo : EIATTR_PARAM_CBANK
	.align		4
        /*00a0*/ 	.byte	0x04, 0x0a
        /*00a2*/ 	.short	(.L_5727 - .L_5726)
	.align		4
.L_5726:
        /*00a4*/ 	.word	index@(.nv.constant0._ZN10layer_norm13ln_bwd_kernelINS_13Kernel_traitsIffffjLj2048ELj1ELj1ELj4ELj16ENS_18Kernel_traits_baseILj2048EffffjLj128EEEEEEEvNS_9BwdParamsE)
        /*00a8*/ 	.short	0x0380
        /*00aa*/ 	.short	0x0088


	//----- nvinfo : EIATTR_SW_WAR
	.align		4
.L_5727:
        /*00ac*/ 	.byte	0x04, 0x36
        /*00ae*/ 	.short	(.L_5729 - .L_5728)
.L_5728:
        /*00b0*/ 	.word	0x00000008
.L_5729:


//--------------------- .nv.info._ZN10layer_norm22ln_bwd_finalize_kernelINS_22Kernel_traits_finalizeILj1536E13__nv_bfloat16fS2_fjLj1024ELj4ENS_18Kernel_traits_baseILj1536ES2_fS2_fjLj1024EEEEEEEvNS_9BwdParamsE --------------------------
	.section	.nv.info._ZN10layer_norm22ln_bwd_finalize_kernelINS_22Kernel_traits_finalizeILj1536E13__nv_bfloat16fS2_fjLj1024ELj4ENS_18Kernel_traits_baseILj1536ES2_fS2_fjLj1024EEEEEEEvNS_9BwdParamsE,"",@"SHT_CUDA_INFO"
	.sectionflags	@""
	.align	4


	//----- nvinfo : EIATTR_CUDA_API_VERSION
	.align		4
        /*0000*/ 	.byte	0x04, 0x37
        /*0002*/ 	.short	(.L_5731 - .L_5730)
.L_5730:
        /*0004*/ 	.word	0x00000082


	//----- nvinfo : EIATTR_KPARAM_INFO
	.align		4
.L_5731:
        /*0008*/ 	.byte	0x04, 0x17
        /*000a*/ 	.short	(.L_5733 - .L_5732)
.L_5732:
        /*000c*/ 	.word	0x00000000
        /*0010*/ 	.short	0x0000
        /*0012*/ 	.short	0x0000
        /*0014*/ 	.byte	0x00, 0xf0, 0x21, 0x02


	//----- nvinfo : EIATTR_SPARSE_MMA_MASK
	.align		4
.L_5733:
        /*0018*/ 	.byte	0x03, 0x50
        /*001a*/ 	.short	0x0000


	//----- nvinfo : EIATTR_MAXREG_COUNT
	.align		4
        /*001c*/ 	.byte	0x03, 0x1b
        /*001e*/ 	.short	0x0040


	//----- nvinfo : EIATTR_NUM_BARRIERS
	.align		4
        /*0020*/ 	.byte	0x02, 0x4c
        /*0022*/ 	.byte	0x01
	.zero		1


	//----- nvinfo : EIATTR_MERCURY_ISA_VERSION
	.align		4
        /*0024*/ 	.byte	0x03, 0x5f
        /*0026*/ 	.short	0x0101


	//----- nvinfo : EIATTR_COOP_GROUP_MASK_REGIDS
	.align		4
        /*0028*/ 	.byte	0x04, 0x29
        /*002a*/ 	.short	(.L_5735 - .L_5734)


	//   ....[0]....
.L_5734:
        /*002c*/ 	.word	0xffffffff


	//   ....[1]....
        /*0030*/ 	.word	0xffffffff


	//   ....[2]....
        /*0034*/ 	.word	0xffffffff


	//   ....[3]....
        /*0038*/ 	.word	0xffffffff


	//   ....[4]....
        /*003c*/ 	.word	0xffffffff


	//   ....[5]....
        /*0040*/ 	.word	0xffffffff


	//   ....[6]....
        /*0044*/ 	.word	0xffffffff


	//   ....[7]....
        /*0048*/ 	.word	0xffffffff


	//   ....[8]....
        /*004c*/ 	.word	0xffffffff


	//   ....[9]....
        /*0050*/ 	.word	0xffffffff


	//----- nvinfo : EIATTR_COOP_GROUP_INSTR_OFFSETS
	.align		4
.L_5735:
        /*0054*/ 	.byte	0x04, 0x28
        /*0056*/ 	.short	(.L_5737 - .L_5736)


	//   ....[0]....
.L_5736:
        /*0058*/ 	.word	0x00001270


	//   ....[1]....
        /*005c*/ 	.word	0x00001280


	//   ....[2]....
        /*0060*/ 	.word	0x000012b0


	//   ....[3]....
        /*0064*/ 	.word	0x000012c0


	//   ....[4]....
        /*0068*/ 	.word	0x000012f0


	//   ....[5]....
        /*006c*/ 	.word	0x00001300


	//   ....[6]....
        /*0070*/ 	.word	0x00001330


	//   ....[7]....
        /*0074*/ 	.word	0x00001340


	//   ....[8]....
        /*0078*/ 	.word	0x00001370


	//   ....[9]....
        /*007c*/ 	.word	0x00001380


	//----- nvinfo : EIATTR_VRC_CTA_INIT_COUNT
	.align		4
.L_5737:
        /*0080*/ 	.byte	0x02, 0x4a
	.zero		1
	.zero		1


	//----- nvinfo : EIATTR_EXIT_INSTR_OFFSETS
	.align		4
        /*0084*/ 	.byte	0x04, 0x1c
        /*0086*/ 	.short	(.L_5739 - .L_5738)


	//   ....[0]....
.L_5738:
        /*0088*/ 	.word	0x00000060


	//   ....[1]....
        /*008c*/ 	.word	0x000013e0


	//   ....[2]....
        /*0090*/ 	.word	0x000014b0


	//----- nvinfo : EIATTR_MAX_THREADS
	.align		4
.L_5739:
        /*0094*/ 	.byte	0x04, 0x05
        /*0096*/ 	.short	(.L_5741 - .L_5740)
.L_5740:
        /*0098*/ 	.word	0x00000400
        /*009c*/ 	.word	0x00000001
        /*00a0*/ 	.word	0x00000001


	//----- nvinfo : EIATTR_CRS_STACK_SIZE
	.align		4
.L_5741:
        /*00a4*/ 	.byte	0x04, 0x1e
        /*00a6*/ 	.short	(.L_5743 - .L_5742)
.L_5742:
        /*00a8*/ 	.word	0x00000000


	//----- nvinfo : EIATTR_CBANK_PARAM_SIZE
	.align		4
.L_5743:
        /*00ac*/ 	.byte	0x03, 0x19
        /*00ae*/ 	.short	0x0088


	//----- nvinfo : EIATTR_PARAM_CBANK
	.align		4
        /*00b0*/ 	.byte	0x04, 0x0a
        /*00b2*/ 	.short	(.L_5745 - .L_5744)
	.align		4
.L_5744:
        /*00b4*/ 	.word	index@(.nv.constant0._ZN10layer_norm22ln_bwd_finalize_kernelINS_22Kernel_traits_finalizeILj1536E13__nv_bfloat16fS2_fjLj1024ELj4ENS_18Kernel_traits_baseILj1536ES2_fS2_fjLj1024EEEEEEEvNS_9BwdParamsE)
        /*00b8*/ 	.short	0x0380
        /*00ba*/ 	.short	0x0088


	//----- nvinfo : EIATTR_SW_WAR
	.align		4
.L_5745:
        /*00bc*/ 	.byte	0x04, 0x36
        /*00be*/ 	.short	(.L_5747 - .L_5746)
.L_5746:
        /*00c0*/ 	.word	0x00000008
.L_5747:


//--------------------- .nv.info._ZN10layer_norm13ln_bwd_kernelINS_13Kernel_traitsI13__nv_bfloat16fS2_fjLj1536ELj1ELj1ELj4ELj16ENS_18Kernel_traits_baseILj1536ES2_fS2_fjLj128EEEEEEEvNS_9BwdParamsE --------------------------
	.section	.nv.info._ZN10layer_norm13ln_bwd_kernelINS_13Kernel_traitsI13__nv_bfloat16fS2_fjLj1536ELj1ELj1ELj4ELj16ENS_18Kernel_traits_baseILj1536ES2_fS2_fjLj128EEEEEEEvNS_9BwdParamsE,"",@"SHT_CUDA_INFO"
	.sectionflags	@""
	.align	4


	//----- nvinfo : EIATTR_CUDA_API_VERSION
	.align		4
        /*0000*/ 	.byte	0x04, 0x37
        /*0002*/ 	.short	(.L_5749 - .L_5748)
.L_5748:
        /*0004*/ 	.word	0x00000082


	//----- nvinfo : EIATTR_KPARAM_INFO
	.align		4
.L_5749:
        /*0008*/ 	.byte	0x04, 0x17
        /*000a*/ 	.short	(.L_5751 - .L_5750)
.L_5750:
        /*000c*/ 	.word	0x00000000
        /*0010*/ 	.short	0x0000
        /*0012*/ 	.short	0x0000
        /*0014*/ 	.byte	0x00, 0xf0, 0x21, 0x02


	//----- nvinfo : EIATTR_SPARSE_MMA_MASK
	.align		4
.L_5751:
        /*0018*/ 	.byte	0x03, 0x50
        /*001a*/ 	.short	0x0000


	//----- nvinfo : EIATTR_MAXREG_COUNT
	.align		4
        /*001c*/ 	.byte	0x03, 0x1b
        /*001e*/ 	.short	0x00ff


	//----- nvinfo : EIATTR_NUM_BARRIERS
	.align		4
        /*0020*/ 	.byte	0x02, 0x4c
        /*0022*/ 	.byte	0x01
	.zero		1


	//----- nvinfo : EIATTR_MERCURY_ISA_VERSION
	.align		4
        /*0024*/ 	.byte	0x03, 0x5f
        /*0026*/ 	.short	0x0101


	//----- nvinfo : EIATTR_COOP_GROUP_MASK_REGIDS
	.align		4
        /*0028*/ 	.byte	0x04, 0x29
        /*002a*/ 	.short	(.L_5753 - .L_5752)


	//   ....[0]....
.L_5752:
        /*002c*/ 	.word	0xffffffff


	//   ....[1]....
        /*0030*/ 	.word	0xffffffff


	//   ....[2]....
        /*0034*/ 	.word	0xffffffff


	//   ....[3]....
        /*0038*/ 	.word	0xffffffff


	//   ....[4]....
        /*003c*/ 	.word	0xffffffff


	//   ....[5]....
        /*0040*/ 	.word	0xffffffff


	//   ....[6]....
        /*0044*/ 	.word	0xffffffff


	//   ....[7]....
        /*0048*/ 	.word	0xffffffff


	//   ....[8]....
        /*004c*/ 	.word	0xffffffff


	//   ....[9]....
        /*0050*/ 	.word	0xffffffff


	//----- nvinfo : EIATTR_COOP_GROUP_INSTR_OFFSETS
	.align		4
.L_5753:
        /*0054*/ 	.byte	0x04, 0x28
        /*0056*/ 	.short	(.L_5755 - .L_5754)


	//   ....[0]....
.L_5754:
        /*0058*/ 	.word	0x00001680


	//   ....[1]....
        /*005c*/ 	.word	0x000016c0


	//   ....[2]....
        /*0060*/ 	.word	0x00001850


	//   ....[3]....
        /*0064*/ 	.word	0x00001860


	//   ....[4]....
        /*0068*/ 	.word	0x00001890


	//   ....[5]....
        /*006c*/ 	.word	0x000018a0


	//   ....[6]....
        /*0070*/ 	.word	0x000018d0


	//   ....[7]....
        /*0074*/ 	.word	0x000018e0


	//   ....[8]....
        /*0078*/ 	.word	0x00001920


	//   ....[9]....
        /*007c*/ 	.word	0x00001930


	//----- nvinfo : EIATTR_VRC_CTA_INIT_COUNT
	.align		4
.L_5755:
        /*0080*/ 	.byte	0x02, 0x4a
	.zero		1
	.zero		1


	//----- nvinfo : EIATTR_EXIT_INSTR_OFFSETS
	.align		4
        /*0084*/ 	.byte	0x04, 0x1c
        /*0086*/ 	.short	(.L_5757 - .L_5756)


	//   ....[0]....
.L_5756:
        /*0088*/ 	.word	0x00002100


	//----- nvinfo : EIATTR_MAX_THREADS
	.align		4
.L_5757:
        /*008c*/ 	.byte	0x04, 0x05
        /*008e*/ 	.short	(.L_5759 - .L_5758)
.L_5758:
        /*0090*/ 	.word	0x00000080
        /*0094*/ 	.word	0x00000001
        /*0098*/ 	.word	0x00000001


	//----- nvinfo : EIATTR_CRS_STACK_SIZE
	.align		4
.L_5759:
        /*009c*/ 	.byte	0x04, 0x1e
        /*009e*/ 	.short	(.L_5761 - .L_5760)
.L_5760:
        /*00a0*/ 	.word	0x00000000


	//----- nvinfo : EIATTR_CBANK_PARAM_SIZE
	.align		4
.L_5761:
        /*00a4*/ 	.byte	0x03, 0x19
        /*00a6*/ 	.short	0x0088


	//----- nvinfo : EIATTR_PARAM_CBANK
	.align		4
        /*00a8*/ 	.byte	0x04, 0x0a
        /*00aa*/ 	.short	(.L_5763 - .L_5762)
	.align		4
.L_5762:
        /*00ac*/ 	.word	index@(.nv.constant0._ZN10layer_norm13ln_bwd_kernelINS_13Kernel_traitsI13__nv_bfloat16fS2_fjLj1536ELj1ELj1ELj4ELj16ENS_18Kernel_traits_baseILj1536ES2_fS2_fjLj128EEEEEEEvNS_9BwdParamsE)
        /*00b0*/ 	.short	0x0380
        /*00b2*/ 	.short	0x0088


	//----- nvinfo : EIATTR_SW_WAR
	.align		4
.L_5763:
        /*00b4*/ 	.byte	0x04, 0x36
        /*00b6*/ 	.short	(.L_5765 - .L_5764)
.L_5764:
        /*00b8*/ 	.word	0x00000008
.L_5765:


//--------------------- .nv.info._ZN10layer_norm22ln_bwd_finalize_kernelINS_22Kernel_traits_finalizeILj1536E13__nv_bfloat16S2_S2_fjLj1024ELj4ENS_18Kernel_traits_baseILj1536ES2_S2_S2_fjLj1024EEEEEEEvNS_9BwdParamsE --------------------------
	.section	.nv.info._ZN10layer_norm22ln_bwd_finalize_kernelINS_22Kernel_traits_finalizeILj1536E13__nv_bfloat16S2_S2_fjLj1024ELj4ENS_18Kernel_traits_baseILj1536ES2_S2_S2_fjLj1024EEEEEEEvNS_9BwdParamsE,"",@"SHT_CUDA_INFO"
	.sectionflags	@""
	.align	4


	//----- nvinfo : EIATTR_CUDA_API_VERSION
	.align		4
        /*0000*/ 	.byte	0x04, 0x37
        /*0002*/ 	.short	(.L_5767 - .L_5766)
.L_5766:
        /*0004*/ 	.word	0x00000082


	//----- nvinfo : EIATTR_KPARAM_INFO
	.align		4
.L_5767:
        /*0008*/ 	.byte	0x04, 0x17
        /*000a*/ 	.short	(.L_5769 - .L_5768)
.L_5768:
        /*000c*/ 	.word	0x00000000
        /*0010*/ 	.short	0x0000
        /*0012*/ 	.short	0x0000
        /*0014*/ 	.byte	0x00, 0xf0, 0x21, 0x02


	//----- nvinfo : EIATTR_SPARSE_MMA_MASK
	.align		4
.L_5769:
        /*0018*/ 	.byte	0x03, 0x50
        /*001a*/ 	.short	0x0000


	//----- nvinfo : EIATTR_MAXREG_COUNT
	.align		4
        /*001c*/ 	.byte	0x03, 0x1b
        /*001e*/ 	.short	0x0040


	//----- nvinfo : EIATTR_NUM_BARRIERS
	.align		4
        /*0020*/ 	.byte	0x02, 0x4c
        /*0022*/ 	.byte	0x01
	.zero		1


	//----- nvinfo : EIATTR_MERCURY_ISA_VERSION
	.align		4
        /*0024*/ 	.byte	0x03, 0x5f
        /*0026*/ 	.short	0x0101


	//----- nvinfo : EIATTR_COOP_GROUP_MASK_REGIDS
	.align		4
        /*0028*/ 	.byte	0x04, 0x29
        /*002a*/ 	.short	(.L_5771 - .L_5770)


	//   ....[0]....
.L_5770:
        /*002c*/ 	.word	0xffffffff


	//   ....[1]....
        /*0030*/ 	.word	0xffffffff


	//   ....[2]....
        /*0034*/ 	.word	0xffffffff


	//   ....[3]....
        /*0038*/ 	.word	0xffffffff


	//   ....[4]....
        /*003c*/ 	.word	0xffffffff


	//   ....[5]....
        /*0040*/ 	.word	0xffffffff


	//   ....[6]....
        /*0044*/ 	.word	0xffffffff


	//   ....[7]....
        /*0048*/ 	.word	0xffffffff


	//   ....[8]....
        /*004c*/ 	.word	0xffffffff


	//   ....[9]....
        /*0050*/ 	.word	0xffffffff


	//----- nvinfo : EIATTR_COOP_GROUP_INSTR_OFFSETS
	.align		4
.L_5771:
        /*0054*/ 	.byte	0x04, 0x28
        /*0056*/ 	.short	(.L_5773 - .L_5772)


	//   ....[0]....
.L_5772:
        /*0058*/ 	.word	0x00001270


	//   ....[1]....
        /*005c*/ 	.word	0x00001280


	//   ....[2]....
        /*0060*/ 	.word	0x000012b0


	//   ....[3]....
        /*0064*/ 	.word	0x000012c0


	//   ....[4]....
        /*0068*/ 	.word	0x000012f0


	//   ....[5]....
        /*006c*/ 	.word	0x00001300


	//   ....[6]....
        /*0070*/ 	.word	0x00001330


	//   ....[7]....
        /*0074*/ 	.word	0x00001340


	//   ....[8]....
        /*0078*/ 	.word	0x00001370


	//   ....[9]....
        /*007c*/ 	.word	0x00001380


	//----- nvinfo : EIATTR_VRC_CTA_INIT_COUNT
	.align		4
.L_5773:
        /*0080*/ 	.byte	0x02, 0x4a
	.zero		1
	.zero		1


	//----- nvinfo : EIATTR_EXIT_INSTR_OFFSETS
	.align		4
        /*0084*/ 	.byte	0x04, 0x1c
        /*0086*/ 	.short	(.L_5775 - .L_5774)


	//   ....[0]....
.L_5774:
        /*0088*/ 	.word	0x00000060


	//   ....[1]....
        /*008c*/ 	.word	0x000013e0


	//   ....[2]....
        /*0090*/ 	.word	0x000014b0


	//----- nvinfo : EIATTR_MAX_THREADS
	.align		4
.L_5775:
        /*0094*/ 	.byte	0x04, 0x05
        /*0096*/ 	.short	(.L_5777 - .L_5776)
.L_5776:
        /*0098*/ 	.word	0x00000400
        /*009c*/ 	.word	0x00000001
        /*00a0*/ 	.word	0x00000001


	//----- nvinfo : EIATTR_CRS_STACK_SIZE
	.align		4
.L_5777:
        /*00a4*/ 	.byte	0x04, 0x1e
        /*00a6*/ 	.short	(.L_5779 - .L_5778)
.L_5778:
        /*00a8*/ 	.word	0x00000000


	//----- nvinfo : EIATTR_CBANK_PARAM_SIZE
	.align		4
.L_5779:
        /*00ac*/ 	.byte	0x03, 0x19
        /*00ae*/ 	.short	0x0088


	//----- nvinfo : EIATTR_PARAM_CBANK
	.align		4
        /*00b0*/ 	.byte	0x04, 0x0a
        /*00b2*/ 	.short	(.L_5781 - .L_5780)
	.align		4
.L_5780:
        /*00b4*/ 	.word	index@(.nv.constant0._ZN10layer_norm22ln_bwd_finalize_kernelINS_22Kernel_traits_finalizeILj1536E13__nv_bfloat16S2_S2_fjLj1024ELj4ENS_18Kernel_traits_baseILj1536ES2_S2_S2_fjLj1024EEEEEEEvNS_9BwdParamsE)
        /*00b8*/ 	.short	0x0380
        /*00ba*/ 	.short	0x0088


	//----- nvinfo : EIATTR_SW_WAR
	.align		4
.L_5781:
        /*00bc*/ 	.byte	0x04, 0x36
        /*00be*/ 	.short	(.L_5783 - .L_5782)
.L_5782:
        /*00c0*/ 	.word	0x00000008
.L_5783:


//--------------------- .nv.info._ZN10layer_norm13ln_bwd_kernelINS_13Kernel_traitsI13__nv_bfloat16S2_S2_fjLj1536ELj1ELj1ELj4ELj8ENS_18Kernel_traits_baseILj1536ES2_S2_S2_fjLj128EEEEEEEvNS_9BwdParamsE --------------------------
	.section	.nv.info._ZN10layer_norm13ln_bwd_kernelINS_13Kernel_traitsI13__nv_bfloat16S2_S2_fjLj1536ELj1ELj1ELj4ELj8ENS_18Kernel_traits_baseILj1536ES2_S2_S2_fjLj128EEEEEEEvNS_9BwdParamsE,"",@"SHT_CUDA_INFO"
	.sectionflags	@""
	.align	4


	//----- nvinfo : EIATTR_CUDA_API_VERSION
	.align		4
        /*0000*/ 	.byte	0x04, 0x37
        /*0002*/ 	.short	(.L_5785 - .L_5784)
.L_5784:
        /*0004*/ 	.word	0x00000082


	//----- nvinfo : EIATTR_KPARAM_INFO
	.align		4
.L_5785:
        /*0008*/ 	.byte	0x04, 0x17
        /*000a*/ 	.short	(.L_5787 - .L_5786)
.L_5786:
        /*000c*/ 	.word	0x00000000
        /*0010*/ 	.short	0x0000
        /*0012*/ 	.short	0x0000
        /*0014*/ 	.byte	0x00, 0xf0, 0x21, 0x02


	//----- nvinfo : EIATTR_SPARSE_MMA_MASK
	.align		4
.L_5787:
        /*0018*/ 	.byte	0x03, 0x50
        /*001a*/ 	.short	0x0000


	//----- nvinfo : EIATTR_MAXREG_COUNT
	.align		4
        /*001c*/ 	.byte	0x03, 0x1b
        /*001e*/ 	.short	0x00ff


	//----- nvinfo : EIATTR_NUM_BARRIERS
	.align		4
        /*0020*/ 	.byte	0x02, 0x4c
        /*0022*/ 	.byte	0x01
	.zero		1


	//----- nvinfo : EIATTR_MERCURY_ISA_VERSION
	.align		4
        /*0024*/ 	.byte	0x03, 0x5f
        /*0026*/ 	.short	0x0101


	//----- nvinfo : EIATTR_COOP_GROUP_MASK_REGIDS
	.align		4
        /*0028*/ 	.byte	0x04, 0x29
        /*002a*/ 	.short	(.L_5789 - .L_5788)


	//   ....[0]....
.L_5788:
        /*002c*/ 	.word	0xffffffff


	//   ....[1]....
        /*0030*/ 	.word	0xffffffff


	//   ....[2]....
        /*0034*/ 	.word	0xffffffff


	//   ....[3]....
        /*0038*/ 	.word	0xffffffff


	//   ....[4]....
        /*003c*/ 	.word	0xffffffff


	//   ....[5]....
        /*0040*/ 	.word	0xffffffff


	//   ....[6]....
        /*0044*/ 	.word	0xffffffff


	//   ....[7]....
        /*0048*/ 	.word	0xffffffff


	//   ....[8]....
        /*004c*/ 	.word	0xffffffff


	//   ....[9]....
        /*0050*/ 	.word	0xffffffff


	//----- nvinfo : EIATTR_COOP_GROUP_INSTR_OFFSETS
	.align		4
.L_5789:
        /*0054*/ 	.byte	0x04, 0x28
        /*0056*/ 	.short	(.L_5791 - .L_5790)


	//   ....[0]....
.L_5790:
        /*0058*/ 	.word	0x000019b0


	//   ....[1]....
        /*005c*/ 	.word	0x000019f0


	//   ....[2]....
        /*0060*/ 	.word	0x00001b80


	//   ....[3]....
        /*0064*/ 	.word	0x00001bc0


	//   ....[4]....
        /*0068*/ 	.word	0x00001c10


	//   ....[5]....
        /*006c*/ 	.word	0x00001c20


	//   ....[6]....
        /*0070*/ 	.word	0x00001c70


	//   ....[7]....
        /*0074*/ 	.word	0x00001ca0


	//   ....[8]....
        /*0078*/ 	.word	0x00001d20


	//   ....[9]....
        /*007c*/ 	.word	0x00001d30


	//----- nvinfo : EIATTR_VRC_CTA_INIT_COUNT
	.align		4
.L_5791:
        /*0080*/ 	.byte	0x02, 0x4a
	.zero		1
	.zero		1


	//----- nvinfo : EIATTR_EXIT_INSTR_OFFSETS
	.align		4
        /*0084*/ 	.byte	0x04, 0x1c
        /*0086*/ 	.short	(.L_5793 - .L_5792)


	//   ....[0]....
.L_5792:
        /*0088*/ 	.word	0x00002540


	//----- nvinfo : EIATTR_MAX_THREADS
	.align		4
.L_5793:
        /*008c*/ 	.byte	0x04, 0x05
        /*008e*/ 	.short	(.L_5795 - .L_5794)
.L_5794:
        /*0090*/ 	.word	0x00000080
        /*0094*/ 	.word	0x00000001
        /*0098*/ 	.word	0x00000001


	//----- nvinfo : EIATTR_CBANK_PARAM_SIZE
	.align		4
.L_5795:
        /*009c*/ 	.byte	0x03, 0x19
        /*009e*/ 	.short	0x0088


	//----- nvinfo : EIATTR_PARAM_CBANK
	.align		4
        /*00a0*/ 	.byte	0x04, 0x0a
        /*00a2*/ 	.short	(.L_5797 - .L_5796)
	.align		4
.L_5796:
        /*00a4*/ 	.word	index@(.nv.constant0._ZN10layer_norm13ln_bwd_kernelINS_13Kernel_traitsI13__nv_bfloat16S2_S2_fjLj1536ELj1ELj1ELj4ELj8ENS_18Kernel_traits_baseILj1536ES2_S2_S2_fjLj128EEEEEEEvNS_9BwdParamsE)
        /*00a8*/ 	.short	0x0380
        /*00aa*/ 	.short	0x0088


	//----- nvinfo : EIATTR_SW_WAR
	.align		4
.L_5797:
        /*00ac*/ 	.byte	0x04, 0x36
        /*00ae*/ 	.short	(.L_5799 - .L_5798)
.L_5798:
        /*00b0*/ 	.word	0x00000008
.L_5799:


//--------------------- .nv.info._ZN10layer_norm22ln_bwd_finalize_kernelINS_22Kernel_traits_finalizeILj1536E6__halffS2_fjLj1024ELj4ENS_18Kernel_traits_baseILj1536ES2_fS2_fjLj1024EEEEEEEvNS_9BwdParamsE --------------------------
	.section	.nv.info._ZN10layer_norm22ln_bwd_finalize_kernelINS_22Kernel_traits_finalizeILj1536E6__halffS2_fjLj1024ELj4ENS_18Kernel_traits_baseILj1536ES2_fS2_fjLj1024EEEEEEEvNS_9BwdParamsE,"",@"SHT_CUDA_INFO"
	.sectionflags	@""
	.align	4


	//----- nvinfo : EIATTR_CUDA_API_VERSION
	.align		4
        /*0000*/ 	.byte	0x04, 0x37
        /*0002*/ 	.short	(.L_5801 - .L_5800)
.L_5800:
        /*0004*/ 	.word	0x00000082


	//----- nvinfo : EIATTR_KPARAM_INFO
	.align		4
.L_5801:
        /*0008*/ 	.byte	0x04, 0x17
        /*000a*/ 	.short	(.L_5803 - .L_5802)
.L_5802:
        /*000c*/ 	.word	0x00000000
        /*0010*/ 	.short	0x0000
        /*0012*/ 	.short	0x0000
        /*0014*/ 	.byte	0x00, 0xf0, 0x21, 0x02


	//----- nvinfo : EIATTR_SPARSE_MMA_MASK
	.align		4
.L_5803:
        /*0018*/ 	.byte	0x03, 0x50
        /*001a*/ 	.short	0x0000


	//----- nvinfo : EIATTR_MAXREG_COUNT
	.align		4
        /*001c*/ 	.byte	0x03, 0x1b
        /*001e*/ 	.short	0x0040


	//----- nvinfo : EIATTR_NUM_BARRIERS
	.align		4
        /*0020*/ 	.byte	0x02, 0x4c
        /*0022*/ 	.byte	0x01
	.zero		1


	//----- nvinfo : EIATTR_MERCURY_ISA_VERSION
	.align		4
        /*0024*/ 	.byte	0x03, 0x5f
        /*0026*/ 	.short	0x0101


	//----- nvinfo : EIATTR_COOP_GROUP_MASK_REGIDS
	.align		4
        /*0028*/ 	.byte	0x04, 0x29
        /*002a*/ 	.short	(.L_5805 - .L_5804)


	//   ....[0]....
.L_5804:
        /*002c*/ 	.word	0xffffffff


	//   ....[1]....
        /*0030*/ 	.word	0xffffffff


	//   ....[2]....
        /*0034*/ 	.word	0xffffffff


	//   ....[3]....
        /*0038*/ 	.word	0xffffffff


	//   ....[4]....
        /*003c*/ 	.word	0xffffffff


	//   ....[5]....
        /*0040*/ 	.word	0xffffffff


	//   ....[6]....
        /*0044*/ 	.word	0xffffffff


	//   ....[7]....
        /*0048*/ 	.word	0xffffffff


	//   ....[8]....
        /*004c*/ 	.word	0xffffffff


	//   ....[9]....
        /*0050*/ 	.word	0xffffffff


	//----- nvinfo : EIATTR_COOP_GROUP_INSTR_OFFSETS
	.align		4
.L_5805:
        /*0054*/ 	.byte	0x04, 0x28
        /*0056*/ 	.short	(.L_5807 - .L_5806)


	//   ....[0]....
.L_5806:
        /*0058*/ 	.word	0x00001270


	//   ....[1]....
        /*005c*/ 	.word	0x00001280


	//   ....[2]....
        /*0060*/ 	.word	0x000012b0


	//   ....[3]....
        /*0064*/ 	.word	0x000012c0


	//   ....[4]....
        /*0068*/ 	.word	0x000012f0


	//   ....[5]....
        /*006c*/ 	.word	0x00001300


	//   ....[6]....
        /*0070*/ 	.word	0x00001330


	//   ....[7]....
        /*0074*/ 	.word	0x00001340


	//   ....[8]....
        /*0078*/ 	.word	0x00001370


	//   ....[9]....
        /*007c*/ 	.word	0x00001380


	//----- nvinfo : EIATTR_VRC_CTA_INIT_COUNT
	.align		4
.L_5807:
        /*0080*/ 	.byte	0x02, 0x4a
	.zero		1
	.zero		1


	//----- nvinfo : EIATTR_EXIT_INSTR_OFFSETS
	.align		4
        /*0084*/ 	.byte	0x04, 0x1c
        /*0086*/ 	.short	(.L_5809 - .L_5808)


	//   ....[0]....
.L_5808:
        /*0088*/ 	.word	0x00000060


	//   ....[1]....
        /*008c*/ 	.word	0x000013e0


	//   ....[2]....
        /*0090*/ 	.word	0x000014b0


	//----- nvinfo : EIATTR_MAX_THREADS
	.align		4
.L_5809:
        /*0094*/ 	.byte	0x04, 0x05
        /*0096*/ 	.short	(.L_5811 - .L_5810)
.L_5810:
        /*0098*/ 	.word	0x00000400
        /*009c*/ 	.word	0x00000001
        /*00a0*/ 	.word	0x00000001


	//----- nvinfo : EIATTR_CRS_STACK_SIZE
	.align		4
.L_5811:
        /*00a4*/ 	.byte	0x04, 0x1e
        /*00a6*/ 	.short	(.L_5813 - .L_5812)
.L_5812:
        /*00a8*/ 	.word	0x00000000


	//----- nvinfo : EIATTR_CBANK_PARAM_SIZE
	.align		4
.L_5813:
        /*00ac*/ 	.byte	0x03, 0x19
        /*00ae*/ 	.short	0x0088


	//----- nvinfo : EIATTR_PARAM_CBANK
	.align		4
        /*00b0*/ 	.byte	0x04, 0x0a
        /*00b2*/ 	.short	(.L_5815 - .L_5814)
	.align		4
.L_5814:
        /*00b4*/ 	.word	index@(.nv.constant0._ZN10layer_norm22ln_bwd_finalize_kernelINS_22Kernel_traits_finalizeILj1536E6__halffS2_fjLj1024ELj4ENS_18Kernel_traits_baseILj1536ES2_fS2_fjLj1024EEEEEEEvNS_9BwdParamsE)
        /*00b8*/ 	.short	0x0380
        /*00ba*/ 	.short	0x0088


	//----- nvinfo : EIATTR_SW_WAR
	.align		4
.L_5815:
        /*00bc*/ 	.byte	0x04, 0x36
        /*00be*/ 	.short	(.L_5817 - .L_5816)
.L_5816:
        /*00c0*/ 	.word	0x00000008
.L_5817:


//--------------------- .nv.info._ZN10layer_norm13ln_bwd_kernelINS_13Kernel_traitsI6__halffS2_fjLj1536ELj1ELj1ELj4ELj16ENS_18Kernel_traits_baseILj1536ES2_fS2_fjLj128EEEEEEEvNS_9BwdParamsE --------------------------
	.section	.nv.info._ZN10layer_norm13ln_bwd_kernelINS_13Kernel_traitsI6__halffS2_fjLj1536ELj1ELj1ELj4ELj16ENS_18Kernel_traits_baseILj1536ES2_fS2_fjLj128EEEEEEEvNS_9BwdParamsE,"",@"SHT_CUDA_INFO"
	.sectionflags	@""
	.align	4


	//----- nvinfo : EIATTR_CUDA_API_VERSION
	.align		4
        /*0000*/ 	.byte	0x04, 0x37
        /*0002*/ 	.short	(.L_5819 - .L_5818)
.L_5818:
        /*0004*/ 	.word	0x00000082


	//----- nvinfo : EIATTR_KPARAM_INFO
	.align		4
.L_5819:
        /*0008*/ 	.byte	0x04, 0x17
        /*000a*/ 	.short	(.L_5821 - .L_5820)
.L_5820:
        /*000c*/ 	.word	0x00000000
        /*0010*/ 	.short	0x0000
        /*0012*/ 	.short	0x0000
        /*0014*/ 	.byte	0x00, 0xf0, 0x21, 0x02


	//----- nvinfo : EIATTR_SPARSE_MMA_MASK
	.align		4
.L_5821:
        /*0018*/ 	.byte	0x03, 0x50
        /*001a*/ 	.short	0x0000


	//----- nvinfo : EIATTR_MAXREG_COUNT
	.align		4
        /*001c*/ 	.byte	0x03, 0x1b
        /*001e*/ 	.short	0x00ff


	//----- nvinfo : EIATTR_NUM_BARRIERS
	.align		4
        /*0020*/ 	.byte	0x02, 0x4c
        /*0022*/ 	.byte	0x01
	.zero		1


	//----- nvinfo : EIATTR_MERCURY_ISA_VERSION
	.align		4
        /*0024*/ 	.byte	0x03, 0x5f
        /*0026*/ 	.short	0x0101


	//----- nvinfo : EIATTR_COOP_GROUP_MASK_REGIDS
	.align		4
        /*0028*/ 	.byte	0x04, 0x29
        /*002a*/ 	.short	(.L_5823 - .L_5822)


	//   ....[0]....
.L_5822:
        /*002c*/ 	.word	0xffffffff


	//   ....[1]....
        /*0030*/ 	.word	0xffffffff


	//   ....[2]....
        /*0034*/ 	.word	0xffffffff


	//   ....[3]....
        /*0038*/ 	.word	0xffffffff


	//   ....[4]....
        /*003c*/ 	.word	0xffffffff


	//   ....[5]....
        /*0040*/ 	.word	0xffffffff


	//   ....[6]....
        /*0044*/ 	.word	0xffffffff


	//   ....[7]....
        /*0048*/ 	.word	0xffffffff


	//   ....[8]....
        /*004c*/ 	.word	0xffffffff


	//   ....[9]....
        /*0050*/ 	.word	0xffffffff


	//----- nvinfo : EIATTR_COOP_GROUP_INSTR_OFFSETS
	.align		4
.L_5823:
        /*0054*/ 	.byte	0x04, 0x28
        /*0056*/ 	.short	(.L_5825 - .L_5824)


	//   ....[0]....
.L_5824:
        /*0058*/ 	.word	0x00001710


	//   ....[1]....
        /*005c*/ 	.word	0x00001750


	//   ....[2]....
        /*0060*/ 	.word	0x000018c0


	//   ....[3]....
        /*0064*/ 	.word	0x000018d0


	//   ....[4]....
        /*0068*/ 	.word	0x00001900


	//   ....[5]....
        /*006c*/ 	.word	0x00001910


	//   ....[6]....
        /*0070*/ 	.word	0x00001940


	//   ....[7]....
        /*0074*/ 	.word	0x00001950


	//   ....[8]....
        /*0078*/ 	.word	0x00001990


	//   ....[9]....
        /*007c*/ 	.word	0x000019a0


	//----- nvinfo : EIATTR_VRC_CTA_INIT_COUNT
	.align		4
.L_5825:
        /*0080*/ 	.byte	0x02, 0x4a
	.zero		1
	.zero		1


	//----- nvinfo : EIATTR_EXIT_INSTR_OFFSETS
	.align		4
        /*0084*/ 	.byte	0x04, 0x1c
        /*0086*/ 	.short	(.L_5827 - .L_5826)


	//   ....[0]....
.L_5826:
        /*0088*/ 	.word	0x00002170


	//----- nvinfo : EIATTR_MAX_THREADS
	.align		4
.L_5827:
        /*008c*/ 	.byte	0x04, 0x05
        /*008e*/ 	.short	(.L_5829 - .L_5828)
.L_5828:
        /*0090*/ 	.word	0x00000080
        /*0094*/ 	.word	0x00000001
        /*0098*/ 	.word	0x00000001


	//----- nvinfo : EIATTR_CRS_STACK_SIZE
	.align		4
.L_5829:
        /*009c*/ 	.byte	0x04, 0x1e
        /*009e*/ 	.short	(.L_5831 - .L_5830)
.L_5830:
        /*00a0*/ 	.word	0x00000000


	//----- nvinfo : EIATTR_CBANK_PARAM_SIZE
	.align		4
.L_5831:
        /*00a4*/ 	.byte	0x03, 0x19
        /*00a6*/ 	.short	0x0088


	//----- nvinfo : EIATTR_PARAM_CBANK
	.align		4
        /*00a8*/ 	.byte	0x04, 0x0a
        /*00aa*/ 	.short	(.L_5833 - .L_5832)
	.align		4
.L_5832:
        /*00ac*/ 	.word	index@(.nv.constant0._ZN10layer_norm13ln_bwd_kernelINS_13Kernel_traitsI6__halffS2_fjLj1536ELj1ELj1ELj4ELj16ENS_18Kernel_traits_baseILj1536ES2_fS2_fjLj128EEEEEEEvNS_9BwdParamsE)
        /*00b0*/ 	.short	0x0380
        /*00b2*/ 	.short	0x0088


	//----- nvinfo : EIATTR_SW_WAR
	.align		4
.L_5833:
        /*00b4*/ 	.byte	0x04, 0x36
        /*00b6*/ 	.short	(.L_5835 - .L_5834)
.L_5834:
        /*00b8*/ 	.word	0x00000008
.L_5835:


//--------------------- .nv.info._ZN10layer_norm22ln_bwd_finalize_kernelINS_22Kernel_traits_finalizeILj1536E6__halfS2_S2_fjLj1024ELj4ENS_18Kernel_traits_baseILj1536ES2_S2_S2_fjLj1024EEEEEEEvNS_9BwdParamsE --------------------------
	.section	.nv.info._ZN10layer_norm22ln_bwd_finalize_kernelINS_22Kernel_traits_finalizeILj1536E6__halfS2_S2_fjLj1024ELj4ENS_18Kernel_traits_baseILj1536ES2_S2_S2_fjLj1024EEEEEEEvNS_9BwdParamsE,"",@"SHT_CUDA_INFO"
	.sectionflags	@""
	.align	4


	//----- nvinfo : EIATTR_CUDA_API_VERSION
	.align		4
        /*0000*/ 	.byte	0x04, 0x37
        /*0002*/ 	.short	(.L_5837 - .L_5836)
.L_5836:
        /*0004*/ 	.word	0x00000082


	//----- nvinfo : EIATTR_KPARAM_INFO
	.align		4
.L_5837:
        /*0008*/ 	.byte	0x04, 0x17
        /*000a*/ 	.short	(.L_5839 - .L_5838)
.L_5838:
        /*000c*/ 	.word	0x00000000
        /*0010*/ 	.short	0x0000
        /*0012*/ 	.short	0x0000
        /*0014*/ 	.byte	0x00, 0xf0, 0x21, 0x02


	//----- nvinfo : EIATTR_SPARSE_MMA_MASK
	.align		4
.L_5839:
        /*0018*/ 	.byte	0x03, 0x50
        /*001a*/ 	.short	0x0000


	//----- nvinfo : EIATTR_MAXREG_COUNT
	.align		4
        /*001c*/ 	.byte	0x03, 0x1b
        /*001e*/ 	.short	0x0040


	//----- nvinfo : EIATTR_NUM_BARRIERS
	.align		4
        /*0020*/ 	.byte	0x02, 0x4c
        /*0022*/ 	.byte	0x01
	.zero		1


	//----- nvinfo : EIATTR_MERCURY_ISA_VERSION
	.align		4
        /*0024*/ 	.byte	0x03, 0x5f
        /*0026*/ 	.short	0x0101


	//----- nvinfo : EIATTR_COOP_GROUP_MASK_REGIDS
	.align		4
        /*0028*/ 	.byte	0x04, 0x29
        /*002a*/ 	.short	(.L_5841 - .L_5840)


	//   ....[0]....
.L_5840:
        /*002c*/ 	.word	0xffffffff


	//   ....[1]....
        /*0030*/ 	.word	0xffffffff


	//   ....[2]....
        /*0034*/ 	.word	0xffffffff


	//   ....[3]....
        /*0038*/ 	.word	0xffffffff


	//   ....[4]....
        /*003c*/ 	.word	0xffffffff


	//   ....[5]....
        /*0040*/ 	.word	0xffffffff


	//   ....[6]....
        /*0044*/ 	.word	0xffffffff


	//   ....[7]....
        /*0048*/ 	.word	0xffffffff


	//   ....[8]....
        /*004c*/ 	.word	0xffffffff


	//   ....[9]....
        /*0050*/ 	.word	0xffffffff


	//----- nvinfo : EIATTR_COOP_GROUP_INSTR_OFFSETS
	.align		4
.L_5841:
        /*0054*/ 	.byte	0x04, 0x28
        /*0056*/ 	.short	(.L_5843 - .L_5842)


	//   ....[0]....
.L_5842:
        /*0058*/ 	.word	0x00001270


	//   ....[1]....
        /*005c*/ 	.word	0x00001280


	//   ....[2]....
        /*0060*/ 	.word	0x000012b0


	//   ....[3]....
        /*0064*/ 	.word	0x000012c0


	//   ....[4]....
        /*0068*/ 	.word	0x000012f0


	//   ....[5]....
        /*006c*/ 	.word	0x00001300


	//   ....[6]....
        /*0070*/ 	.word	0x00001330


	//   ....[7]....
        /*0074*/ 	.word	0x00001340


	//   ....[8]....
        /*0078*/ 	.word	0x00001370


	//   ....[9]....
        /*007c*/ 	.word	0x00001380


	//----- nvinfo : EIATTR_VRC_CTA_INIT_COUNT
	.align		4
.L_5843:
        /*0080*/ 	.byte	0x02, 0x4a
	.zero		1
	.zero		1


	//----- nvinfo : EIATTR_EXIT_INSTR_OFFSETS
	.align		4
        /*0084*/ 	.byte	0x04, 0x1c
        /*0086*/ 	.short	(.L_5845 - .L_5844)


	//   ....[0]....
.L_5844:
        /*0088*/ 	.word	0x00000060


	//   ....[1]....
        /*008c*/ 	.word	0x000013e0


	//   ....[2]....
        /*0090*/ 	.word	0x000014b0


	//----- nvinfo : EIATTR_MAX_THREADS
	.align		4
.L_5845:
        /*0094*/ 	.byte	0x04, 0x05
        /*0096*/ 	.short	(.L_5847 - .L_5846)
.L_5846:
        /*0098*/ 	.word	0x00000400
        /*009c*/ 	.word	0x00000001
        /*00a0*/ 	.word	0x00000001


	//----- nvinfo : EIATTR_CRS_STACK_SIZE
	.align		4
.L_5847:
        /*00a4*/ 	.byte	0x04, 0x1e
        /*00a6*/ 	.short	(.L_5849 - .L_5848)
.L_5848:
        /*00a8*/ 	.word	0x00000000


	//----- nvinfo : EIATTR_CBANK_PARAM_SIZE
	.align		4
.L_5849:
        /*00ac*/ 	.byte	0x03, 0x19
        /*00ae*/ 	.short	0x0088


	//----- nvinfo : EIATTR_PARAM_CBANK
	.align		4
        /*00b0*/ 	.byte	0x04, 0x0a
        /*00b2*/ 	.short	(.L_5851 - .L_5850)
	.align		4
.L_5850:
        /*00b4*/ 	.word	index@(.nv.constant0._ZN10layer_norm22ln_bwd_finalize_kernelINS_22Kernel_traits_finalizeILj1536E6__halfS2_S2_fjLj1024ELj4ENS_18Kernel_traits_baseILj1536ES2_S2_S2_fjLj1024EEEEEEEvNS_9BwdParamsE)
        /*00b8*/ 	.short	0x0380
        /*00ba*/ 	.short	0x0088


	//----- nvinfo : EIATTR_SW_WAR
	.align		4
.L_5851:
        /*00bc*/ 	.byte	0x04, 0x36
        /*00be*/ 	.short	(.L_5853 - .L_5852)
.L_5852:
        /*00c0*/ 	.word	0x00000008
.L_5853:


//--------------------- .nv.info._ZN10layer_norm13ln_bwd_kernelINS_13Kernel_traitsI6__halfS2_S2_fjLj1536ELj1ELj1ELj4ELj8ENS_18Kernel_traits_baseILj1536ES2_S2_S2_fjLj128EEEEEEEvNS_9BwdParamsE --------------------------
	.section	.nv.info._ZN10layer_norm13ln_bwd_kernelINS_13Kernel_traitsI6__halfS2_S2_fjLj1536ELj1ELj1ELj4ELj8ENS_18Kernel_traits_baseILj1536ES2_S2_S2_fjLj128EEEEEEEvNS_9BwdParamsE,"",@"SHT_CUDA_INFO"
	.sectionflags	@""
	.align	4


	//----- nvinfo : EIATTR_CUDA_API_VERSION
	.align		4
        /*0000*/ 	.byte	0x04, 0x37
        /*0002*/ 	.short	(.L_5855 - .L_5854)
.L_5854:
        /*0004*/ 	.word	0x00000082


	//----- nvinfo : EIATTR_KPARAM_INFO
	.align		4
.L_5855:
        /*0008*/ 	.byte	0x04, 0x17
        /*000a*/ 	.short	(.L_5857 - .L_5856)
.L_5856:
        /*000c*/ 	.word	0x00000000
        /*0010*/ 	.short	0x0000
        /*0012*/ 	.short	0x0000
        /*0014*/ 	.byte	0x00, 0xf0, 0x21, 0x02


	//----- nvinfo : EIATTR_SPARSE_MMA_MASK
	.align		4
.L_5857:
        /*0018*/ 	.byte	0x03, 0x50
        /*001a*/ 	.short	0x0000


	//----- nvinfo : EIATTR_MAXREG_COUNT
	.align		4
        /*001c*/ 	.byte	0x03, 0x1b
        /*001e*/ 	.short	0x00ff


	//----- nvinfo : EIATTR_NUM_BARRIERS
	.align		4
        /*0020*/ 	.byte	0x02, 0x4c
        /*0022*/ 	.byte	0x01
	.zero		1


	//----- nvinfo : EIATTR_MERCURY_ISA_VERSION
	.align		4
        /*0024*/ 	.byte	0x03, 0x5f
        /*0026*/ 	.short	0x0101


	//----- nvinfo : EIATTR_COOP_GROUP_MASK_REGIDS
	.align		4
        /*0028*/ 	.byte	0x04, 0x29
        /*002a*/ 	.short	(.L_5859 - .L_5858)


	//   ....[0]....
.L_5858:
        /*002c*/ 	.word	0xffffffff


	//   ....[1]....
        /*0030*/ 	.word	0xffffffff


	//   ....[2]....
        /*0034*/ 	.word	0xffffffff


	//   ....[3]....
        /*0038*/ 	.word	0xffffffff


	//   ....[4]....
        /*003c*/ 	.word	0xffffffff


	//   ....[5]....
        /*0040*/ 	.word	0xffffffff


	//   ....[6]....
        /*0044*/ 	.word	0xffffffff


	//   ....[7]....
        /*0048*/ 	.word	0xffffffff


	//   ....[8]....
        /*004c*/ 	.word	0xffffffff


	//   ....[9]....
        /*0050*/ 	.word	0xffffffff


	//----- nvinfo : EIATTR_COOP_GROUP_INSTR_OFFSETS
	.align		4
.L_5859:
        /*0054*/ 	.byte	0x04, 0x28
        /*0056*/ 	.short	(.L_5861 - .L_5860)


	//   ....[0]....
.L_5860:
        /*0058*/ 	.word	0x00001a30


	//   ....[1]....
        /*005c*/ 	.word	0x00001a70


	//   ....[2]....
        /*0060*/ 	.word	0x00001c00


	//   ....[3]....
        /*0064*/ 	.word	0x00001c40


	//   ....[4]....
        /*0068*/ 	.word	0x00001ca0


	//   ....[5]....
        /*006c*/ 	.word	0x00001cd0


	//   ....[6]....
        /*0070*/ 	.word	0x00001d30


	//   ....[7]....
        /*0074*/ 	.word	0x00001d60


	//   ....[8]....
        /*0078*/ 	.word	0x00001da0


	//   ....[9]....
        /*007c*/ 	.word	0x00001db0


	//----- nvinfo : EIATTR_VRC_CTA_INIT_COUNT
	.align		4
.L_5861:
        /*0080*/ 	.byte	0x02, 0x4a
	.zero		1
	.zero		1


	//----- nvinfo : EIATTR_EXIT_INSTR_OFFSETS
	.align		4
        /*0084*/ 	.byte	0x04, 0x1c
        /*0086*/ 	.short	(.L_5863 - .L_5862)


	//   ....[0]....
.L_5862:
        /*0088*/ 	.word	0x00002610


	//----- nvinfo : EIATTR_MAX_THREADS
	.align		4
.L_5863:
        /*008c*/ 	.byte	0x04, 0x05
        /*008e*/ 	.short	(.L_5865 - .L_5864)
.L_5864:
        /*0090*/ 	.word	0x00000080
        /*0094*/ 	.word	0x00000001
        /*0098*/ 	.word	0x00000001


	//----- nvinfo : EIATTR_CBANK_PARAM_SIZE
	.align		4
.L_5865:
        /*009c*/ 	.byte	0x03, 0x19
        /*009e*/ 	.short	0x0088


	//----- nvinfo : EIATTR_PARAM_CBANK
	.align		4
        /*00a0*/ 	.byte	0x04, 0x0a
        /*00a2*/ 	.short	(.L_5867 - .L_5866)
	.align		4
.L_5866:
        /*00a4*/ 	.word	index@(.nv.constant0._ZN10layer_norm13ln_bwd_kernelINS_13Kernel_traitsI6__halfS2_S2_fjLj1536ELj1ELj1ELj4ELj8ENS_18Kernel_traits_baseILj1536ES2_S2_S2_fjLj128EEEEEEEvNS_9BwdParamsE)
        /*00a8*/ 	.short	0x0380
        /*00aa*/ 	.short	0x0088


	//----- nvinfo : EIATTR_SW_WAR
	.align		4
.L_5867:
        /*00ac*/ 	.byte	0x04, 0x36
        /*00ae*/ 	.short	(.L_5869 - .L_5868)
.L_5868:
        /*00b0*/ 	.word	0x00000008
.L_5869:


//--------------------- .nv.info._ZN10layer_norm22ln_bwd_finalize_kernelINS_22Kernel_traits_finalizeILj1536EffffjLj1024ELj4ENS_18Kernel_traits_baseILj1536EffffjLj1024EEEEEEEvNS_9BwdParamsE --------------------------
	.section	.nv.info._ZN10layer_norm22ln_bwd_finalize_kernelINS_22Kernel_traits_finalizeILj1536EffffjLj1024ELj4ENS_18Kernel_traits_baseILj1536EffffjLj1024EEEEEEEvNS_9BwdParamsE,"",@"SHT_CUDA_INFO"
	.sectionflags	@""
	.align	4


	//----- nvinfo : EIATTR_CUDA_API_VERSION
	.align		4
        /*0000*/ 	.byte	0x04, 0x37
        /*0002*/ 	.short	(.L_5871 - .L_5870)
.L_5870:
        /*0004*/ 	.word	0x00000082


	//----- nvinfo : EIATTR_KPARAM_INFO
	.align		4
.L_5871:
        /*0008*/ 	.byte	0x04, 0x17
        /*000a*/ 	.short	(.L_5873 - .L_5872)
.L_5872:
        /*000c*/ 	.word	0x00000000
        /*0010*/ 	.short	0x0000
        /*0012*/ 	.short	0x0000
        /*0014*/ 	.byte	0x00, 0xf0, 0x21, 0x02


	//----- nvinfo : EIATTR_SPARSE_MMA_MASK
	.align		4
.L_5873:
        /*0018*/ 	.byte	0x03, 0x50
        /*001a*/ 	.short	0x0000


	//----- nvinfo : EIATTR_MAXREG_COUNT
	.align		4
        /*001c*/ 	.byte	0x03, 0x1b
        /*001e*/ 	.short	0x0040


	//----- nvinfo : EIATTR_NUM_BARRIERS
	.align		4
        /*0020*/ 	.byte	0x02, 0x4c
        /*0022*/ 	.byte	0x01
	.zero		1


	//----- nvinfo : EIATTR_MERCURY_ISA_VERSION
	.align		4
        /*0024*/ 	.byte	0x03, 0x5f
        /*0026*/ 	.short	0x0101


	//----- nvinfo : EIATTR_COOP_GROUP_MASK_REGIDS
	.align		4
        /*0028*/ 	.byte	0x04, 0x29
        /*002a*/ 	.short	(.L_5875 - .L_5874)


	//   ....[0]....
.L_5874:
        /*002c*/ 	.word	0xffffffff


	//   ....[1]....
        /*0030*/ 	.word	0xffffffff


	//   ....[2]....
        /*0034*/ 	.word	0xffffffff


	//   ....[3]....
        /*0038*/ 	.word	0xffffffff


	//   ....[4]....
        /*003c*/ 	.word	0xffffffff


	//   ....[5]....
        /*0040*/ 	.word	0xffffffff


	//   ....[6]....
        /*0044*/ 	.word	0xffffffff


	//   ....[7]....
        /*0048*/ 	.word	0xffffffff


	//   ....[8]....
        /*004c*/ 	.word	0xffffffff


	//   ....[9]....
        /*0050*/ 	.word	0xffffffff


	//----- nvinfo : EIATTR_COOP_GROUP_INSTR_OFFSETS
	.align		4
.L_5875:
        /*0054*/ 	.byte	0x04, 0x28
        /*0056*/ 	.short	(.L_5877 - .L_5876)


	//   ....[0]....
.L_5876:
        /*0058*/ 	.word	0x00001270


	//   ....[1]....
        /*005c*/ 	.word	0x00001280


	//   ....[2]....
        /*0060*/ 	.word	0x000012b0


	//   ....[3]....
        /*0064*/ 	.word	0x000012c0


	//   ....[4]....
        /*0068*/ 	.word	0x000012f0


	//   ....[5]....
        /*006c*/ 	.word	0x00001300


	//   ....[6]....
        /*0070*/ 	.word	0x00001330


	//   ....[7]....
        /*0074*/ 	.word	0x00001340


	//   ....[8]....
        /*0078*/ 	.word	0x00001370


	//   ....[9]....
        /*007c*/ 	.word	0x00001380


	//----- nvinfo : EIATTR_VRC_CTA_INIT_COUNT
	.align		4
.L_5877:
        /*0080*/ 	.byte	0x02, 0x4a
	.zero		1
	.zero		1


	//----- nvinfo : EIATTR_EXIT_INSTR_OFFSETS
	.align		4
        /*0084*/ 	.byte	0x04, 0x1c
        /*0086*/ 	.short	(.L_5879 - .L_5878)


	//   ....[0]....
.L_5878:
        /*0088*/ 	.word	0x00000060


	//   ....[1]....
        /*008c*/ 	.word	0x000013e0


	//   ....[2]....
        /*0090*/ 	.word	0x00001490


	//----- nvinfo : EIATTR_MAX_THREADS
	.align		4
.L_5879:
        /*0094*/ 	.byte	0x04, 0x05
        /*0096*/ 	.short	(.L_5881 - .L_5880)
.L_5880:
        /*0098*/ 	.word	0x00000400
        /*009c*/ 	.word	0x00000001
        /*00a0*/ 	.word	0x00000001


	//----- nvinfo : EIATTR_CRS_STACK_SIZE
	.align		4
.L_5881:
        /*00a4*/ 	.byte	0x04, 0x1e
        /*00a6*/ 	.short	(.L_5883 - .L_5882)
.L_5882:
        /*00a8*/ 	.word	0x00000000


	//----- nvinfo : EIATTR_CBANK_PARAM_SIZE
	.align		4
.L_5883:
        /*00ac*/ 	.byte	0x03, 0x19
        /*00ae*/ 	.short	0x0088


	//----- nvinfo : EIATTR_PARAM_CBANK
	.align		4
        /*00b0*/ 	.byte	0x04, 0x0a
        /*00b2*/ 	.short	(.L_5885 - .L_5884)
	.align		4
.L_5884:
        /*00b4*/ 	.word	index@(.nv.constant0._ZN10layer_norm22ln_bwd_finalize_kernelINS_22Kernel_traits_finalizeILj1536EffffjLj1024ELj4ENS_18Kernel_traits_baseILj1536EffffjLj1024EEEEEEEvNS_9BwdParamsE)
        /*00b8*/ 	.short	0x0380
        /*00ba*/ 	.short	0x0088


	//----- nvinfo : EIATTR_SW_WAR
	.align		4
.L_5885:
        /*00bc*/ 	.byte	0x04, 0x36
        /*00be*/ 	.short	(.L_5887 - .L_5886)
.L_5886:
        /*00c0*/ 	.word	0x00000008
.L_5887:


//--------------------- .nv.info._ZN10layer_norm13ln_bwd_kernelINS_13Kernel_traitsIffffjLj1536ELj1ELj1ELj4ELj16ENS_18Kernel_traits_baseILj1536EffffjLj128EEEEEEEvNS_9BwdParamsE --------------------------
	.section	.nv.info._ZN10layer_norm13ln_bwd_kernelINS_13Kernel_traitsIffffjLj1536ELj1ELj1ELj4ELj16ENS_18Kernel_traits_baseILj1536EffffjLj128EEEEEEEvNS_9BwdParamsE,"",@"SHT_CUDA_INFO"
	.sectionflags	@""
	.align	4


	//----- nvinfo : EIATTR_CUDA_API_VERSION
	.align		4
        /*0000*/ 	.byte	0x04, 0x37
        /*0002*/ 	.short	(.L_5889 - .L_5888)
.L_5888:
        /*0004*/ 	.word	0x00000082


	//----- nvinfo : EIATTR_KPARAM_INFO
	.align		4
.L_5889:
        /*0008*/ 	.byte	0x04, 0x17
        /*000a*/ 	.short	(.L_5891 - .L_5890)
.L_5890:
        /*000c*/ 	.word	0x00000000
        /*0010*/ 	.short	0x0000
        /*0012*/ 	.short	0x0000
        /*0014*/ 	.byte	0x00, 0xf0, 0x21, 0x02


	//----- nvinfo : EIATTR_SPARSE_MMA_MASK
	.align		4
.L_5891:
        /*0018*/ 	.byte	0x03, 0x50
        /*001a*/ 	.short	0x0000


	//----- nvinfo : EIATTR_MAXREG_COUNT
	.align		4
        /*001c*/ 	.byte	0x03, 0x1b
        /*001e*/ 	.short	0x00ff


	//----- nvinfo : EIATTR_NUM_BARRIERS
	.align		4
        /*0020*/ 	.byte	0x02, 0x4c
        /*0022*/ 	.byte	0x01
	.zero		1


	//----- nvinfo : EIATTR_ANNOTATIONS
	.align		4
        /*0024*/ 	.byte	0x04, 0x55
        /*0026*/ 	.short	(.L_5893 - .L_5892)


	//   ....[0]....
.L_5892:
        /*0028*/ 	.word	0x00000001
        /*002c*/ 	.byte	0xc0, 0x02, 0x00, 0x00, 0x01, 0x00, 0x00, 0x00, 0xf0, 0x0e, 0x00, 0x00, 0x01, 0x00, 0x00, 0x00
        /*003c*/ 	.byte	0xe0, 0x10, 0x00, 0x00, 0x01, 0x00, 0x00, 0x00, 0x80, 0x16, 0x00, 0x00


	//----- nvinfo : EIATTR_MERCURY_ISA_VERSION
	.align		4
.L_5893:
        /*0048*/ 	.byte	0x03, 0x5f
        /*004a*/ 	.short	0x0101


	//----- nvinfo : EIATTR_COOP_GROUP_MASK_REGIDS
	.align		4
        /*004c*/ 	.byte	0x04, 0x29
        /*004e*/ 	.short	(.L_5895 - .L_5894)


	//   ....[0]....
.L_5894:
        /*0050*/ 	.word	0xffffffff


	//   ....[1]....
        /*0054*/ 	.word	0xffffffff


	//   ....[2]....
        /*0058*/ 	.word	0xffffffff


	//   ....[3]....
        /*005c*/ 	.word	0xffffffff


	//   ....[4]....
        /*0060*/ 	.word	0xffffffff


	//   ....[5]....
        /*0064*/ 	.word	0xffffffff


	//   ....[6]....
        /*0068*/ 	.word	0xffffffff


	//   ....[7]....
        /*006c*/ 	.word	0xffffffff


	//   ....[8]....
        /*0070*/ 	.word	0xffffffff


	//   ....[9]....
        /*0074*/ 	.word	0xffffffff


	//----- nvinfo : EIATTR_COOP_GROUP_INSTR_OFFSETS
	.align		4
.L_5895:
        /*0078*/ 	.byte	0x04, 0x28
        /*007a*/ 	.short	(.L_5897 - .L_5896)


	//   ....[0]....
.L_5896:
        /*007c*/ 	.word	0x00000f30


	//   ....[1]....
        /*0080*/ 	.word	0x000010a0


	//   ....[2]....
        /*0084*/ 	.word	0x000010d0


	//   ....[3]....
        /*0088*/ 	.word	0x000010f0


	//   ....[4]....
        /*008c*/ 	.word	0x00001120


	//   ....[5]....
        /*0090*/ 	.word	0x00001140


	//   ....[6]....
        /*0094*/ 	.word	0x00001170


	//   ....[7]....
        /*0098*/ 	.word	0x000011b0


	//   ....[8]....
        /*009c*/ 	.word	0x000011f0


	//   ....[9]....
        /*00a0*/ 	.word	0x00001210


	//----- nvinfo : EIATTR_VRC_CTA_INIT_COUNT
	.align		4
.L_5897:
        /*00a4*/ 	.byte	0x02, 0x4a
	.zero		1
	.zero		1


	//----- nvinfo : EIATTR_EXIT_INSTR_OFFSETS
	.align		4
        /*00a8*/ 	.byte	0x04, 0x1c
        /*00aa*/ 	.short	(.L_5899 - .L_5898)


	//   ....[0]....
.L_5898:
        /*00ac*/ 	.word	0x00001930


	//----- nvinfo : EIATTR_MAX_THREADS
	.align		4
.L_5899:
        /*00b0*/ 	.byte	0x04, 0x05
        /*00b2*/ 	.short	(.L_5901 - .L_5900)
.L_5900:
        /*00b4*/ 	.word	0x00000080
        /*00b8*/ 	.word	0x00000001
        /*00bc*/ 	.word	0x00000001


	//----- nvinfo : EIATTR_CBANK_PARAM_SIZE
	.align		4
.L_5901:
        /*00c0*/ 	.byte	0x03, 0x19
        /*00c2*/ 	.short	0x0088


	//----- nvinfo : EIATTR_PARAM_CBANK
	.align		4
        /*00c4*/ 	.byte	0x04, 0x0a
        /*00c6*/ 	.short	(.L_5903 - .L_5902)
	.align		4
.L_5902:
        /*00c8*/ 	.word	index@(.nv.constant0._ZN10layer_norm13ln_bwd_kernelINS_13Kernel_traitsIffffjLj1536ELj1ELj1ELj4ELj16ENS_18Kernel_traits_baseILj1536EffffjLj128EEEEEEEvNS_9BwdParamsE)
        /*00cc*/ 	.short	0x0380
        /*00ce*/ 	.short	0x0088


	//----- nvinfo : EIATTR_SW_WAR
	.align		4
.L_5903:
        /*00d0*/ 	.byte	0x04, 0x36
        /*00d2*/ 	.short	(.L_5905 - .L_5904)
.L_5904:
        /*00d4*/ 	.word	0x00000008
.L_5905:


//--------------------- .nv.info._ZN10layer_norm22ln_bwd_finalize_kernelINS_22Kernel_traits_finalizeILj1024E13__nv_bfloat16fS2_fjLj1024ELj4ENS_18Kernel_traits_baseILj1024ES2_fS2_fjLj1024EEEEEEEvNS_9BwdParamsE --------------------------
	.section	.nv.info._ZN10layer_norm22ln_bwd_finalize_kernelINS_22Kernel_traits_finalizeILj1024E13__nv_bfloat16fS2_fjLj1024ELj4ENS_18Kernel_traits_baseILj1024ES2_fS2_fjLj1024EEEEEEEvNS_9BwdParamsE,"",@"SHT_CUDA_INFO"
	.sectionflags	@""
	.align	4


	//----- nvinfo : EIATTR_CUDA_API_VERSION
	.align		4
        /*0000*/ 	.byte	0x04, 0x37
        /*0002*/ 	.short	(.L_5907 - .L_5906)
.L_5906:
        /*0004*/ 	.word	0x00000082


	//----- nvinfo : EIATTR_KPARAM_INFO
	.align		4
.L_5907:
        /*0008*/ 	.byte	0x04, 0x17
        /*000a*/ 	.short	(.L_5909 - .L_5908)
.L_5908:
        /*000c*/ 	.word	0x00000000
        /*0010*/ 	.short	0x0000
        /*0012*/ 	.short	0x0000
        /*0014*/ 	.byte	0x00, 0xf0, 0x21, 0x02


	//----- nvinfo : EIATTR_SPARSE_MMA_MASK
	.align		4
.L_5909:
        /*0018*/ 	.byte	0x03, 0x50
        /*001a*/ 	.short	0x0000


	//----- nvinfo : EIATTR_MAXREG_COUNT
	.align		4
        /*001c*/ 	.byte	0x03, 0x1b
        /*001e*/ 	.short	0x0040


	//----- nvinfo : EIATTR_NUM_BARRIERS
	.align		4
        /*0020*/ 	.byte	0x02, 0x4c
        /*0022*/ 	.byte	0x01
	.zero		1


	//----- nvinfo : EIATTR_MERCURY_ISA_VERSION
	.align		4
        /*0024*/ 	.byte	0x03, 0x5f
        /*0026*/ 	.short	0x0101


	//----- nvinfo : EIATTR_COOP_GROUP_MASK_REGIDS
	.align		4
        /*0028*/ 	.byte	0x04, 0x29
        /*002a*/ 	.short	(.L_5911 - .L_5910)


	//   ....[0]....
.L_5910:
        /*002c*/ 	.word	0xffffffff


	//   ....[1]....
        /*0030*/ 	.word	0xffffffff


	//   ....[2]....
        /*0034*/ 	.word	0xffffffff


	//   ....[3]....
        /*0038*/ 	.word	0xffffffff


	//   ....[4]....
        /*003c*/ 	.word	0xffffffff


	//   ....[5]....
        /*0040*/ 	.word	0xffffffff


	//   ....[6]....
        /*0044*/ 	.word	0xffffffff


	//   ....[7]....
        /*0048*/ 	.word	0xffffffff


	//   ....[8]....
        /*004c*/ 	.word	0xffffffff


	//   ....[9]....
        /*0050*/ 	.word	0xffffffff


	//----- nvinfo : EIATTR_COOP_GROUP_INSTR_OFFSETS
	.align		4
.L_5911:
        /*0054*/ 	.byte	0x04, 0x28
        /*0056*/ 	.short	(.L_5913 - .L_5912)


	//   ....[0]....
.L_5912:
        /*0058*/ 	.word	0x00001270


	//   ....[1]....
        /*005c*/ 	.word	0x00001280


	//   ....[2]....
        /*0060*/ 	.word	0x000012b0


	//   ....[3]....
        /*0064*/ 	.word	0x000012c0


	//   ....[4]....
        /*0068*/ 	.word	0x000012f0


	//   ....[5]....
        /*006c*/ 	.word	0x00001300


	//   ....[6]....
        /*0070*/ 	.word	0x00001330


	//   ....[7]....
        /*0074*/ 	.word	0x00001340


	//   ....[8]....
        /*0078*/ 	.word	0x00001370


	//   ....[9]....
        /*007c*/ 	.word	0x00001380


	//----- nvinfo : EIATTR_VRC_CTA_INIT_COUNT
	.align		4
.L_5913:
        /*0080*/ 	.byte	0x02, 0x4a
	.zero		1
	.zero		1


	//----- nvinfo : EIATTR_EXIT_INSTR_OFFSETS
	.align		4
        /*0084*/ 	.byte	0x04, 0x1c
        /*0086*/ 	.short	(.L_5915 - .L_5914)


	//   ....[0]....
.L_5914:
        /*0088*/ 	.word	0x00000060


	//   ....[1]....
        /*008c*/ 	.word	0x000013e0


	//   ....[2]....
        /*0090*/ 	.word	0x000014b0


	//----- nvinfo : EIATTR_MAX_THREADS
	.align		4
.L_5915:
        /*0094*/ 	.byte	0x04, 0x05
        /*0096*/ 	.short	(.L_5917 - .L_5916)
.L_5916:
        /*0098*/ 	.word	0x00000400
        /*009c*/ 	.word	0x00000001
        /*00a0*/ 	.word	0x00000001


	//----- nvinfo : EIATTR_CRS_STACK_SIZE
	.align		4
.L_5917:
        /*00a4*/ 	.byte	0x04, 0x1e
        /*00a6*/ 	.short	(.L_5919 - .L_5918)
.L_5918:
        /*00a8*/ 	.word	0x00000000


	//----- nvinfo : EIATTR_CBANK_PARAM_SIZE
	.align		4
.L_5919:
        /*00ac*/ 	.byte	0x03, 0x19
        /*00ae*/ 	.short	0x0088


	//----- nvinfo : EIATTR_PARAM_CBANK
	.align		4
        /*00b0*/ 	.byte	0x04, 0x0a
        /*00b2*/ 	.short	(.L_5921 - .L_5920)
	.align		4
.L_5920:
        /*00b4*/ 	.word	index@(.nv.constant0._ZN10layer_norm22ln_bwd_finalize_kernelINS_22Kernel_traits_finalizeILj1024E13__nv_bfloat16fS2_fjLj1024ELj4ENS_18Kernel_traits_baseILj1024ES2_fS2_fjLj1024EEEEEEEvNS_9BwdParamsE)
        /*00b8*/ 	.short	0x0380
        /*00ba*/ 	.short	0x0088


	//----- nvinfo : EIATTR_SW_WAR
	.align		4
.L_5921:
        /*00bc*/ 	.byte	0x04, 0x36
        /*00be*/ 	.short	(.L_5923 - .L_5922)
.L_5922:
        /*00c0*/ 	.word	0x00000008
.L_5923:


//--------------------- .nv.info._ZN10layer_norm13ln_bwd_kernelINS_13Kernel_traitsI13__nv_bfloat16fS2_fjLj1024ELj1ELj4ELj1ELj16ENS_18Kernel_traits_baseILj1024ES2_fS2_fjLj128EEEEEEEvNS_9BwdParamsE --------------------------
	.section	.nv.info._ZN10layer_norm13ln_bwd_kernelINS_13Kernel_traitsI13__nv_bfloat16fS2_fjLj1024ELj1ELj4ELj1ELj16ENS_18Kernel_traits_baseILj1024ES2_fS2_fjLj128EEEEEEEvNS_9BwdParamsE,"",@"SHT_CUDA_INFO"
	.sectionflags	@""
	.align	4


	//----- nvinfo : EIATTR_CUDA_API_VERSION
	.align		4
        /*0000*/ 	.byte	0x04, 0x37
        /*0002*/ 	.short	(.L_5925 - .L_5924)
.L_5924:
        /*0004*/ 	.word	0x00000082


	//----- nvinfo : EIATTR_KPARAM_INFO
	.align		4
.L_5925:
        /*0008*/ 	.byte	0x04, 0x17
        /*000a*/ 	.short	(.L_5927 - .L_5926)
.L_5926:
        /*000c*/ 	.word	0x00000000
        /*0010*/ 	.short	0x0000
        /*0012*/ 	.short	0x0000
        /*0014*/ 	.byte	0x00, 0xf0, 0x21, 0x02


	//----- nvinfo : EIATTR_SPARSE_MMA_MASK
	.align		4
.L_5927:
        /*0018*/ 	.byte	0x03, 0x50
        /*001a*/ 	.short	0x0000


	//----- nvinfo : EIATTR_MAXREG_COUNT
	.align		4
        /*001c*/ 	.byte	0x03, 0x1b
        /*001e*/ 	.short	0x00ff


	//----- nvinfo : EIATTR_NUM_BARRIERS
	.align		4
        /*0020*/ 	.byte	0x02, 0x4c
        /*0022*/ 	.byte	0x01
	.zero		1


	//----- nvinfo : EIATTR_MERCURY_ISA_VERSION
	.align		4
        /*0024*/ 	.byte	0x03, 0x5f
        /*0026*/ 	.short	0x0101


	//----- nvinfo : EIATTR_COOP_GROUP_MASK_REGIDS
	.align		4
        /*0028*/ 	.byte	0x04, 0x29
        /*002a*/ 	.short	(.L_5929 - .L_5928)


	//   ....[0]....
.L_5928:
        /*002c*/ 	.word	0xffffffff


	//   ....[1]....
        /*0030*/ 	.word	0xffffffff


	//   ....[2]....
        /*0034*/ 	.word	0xffffffff


	//   ....[3]....
        /*0038*/ 	.word	0xffffffff


	//   ....[4]....
        /*003c*/ 	.word	0xffffffff


	//   ....[5]....
        /*0040*/ 	.word	0xffffffff


	//   ....[6]....
        /*0044*/ 	.word	0xffffffff


	//   ....[7]....
        /*0048*/ 	.word	0xffffffff


	//   ....[8]....
        /*004c*/ 	.word	0xffffffff


	//   ....[9]....
        /*0050*/ 	.word	0xffffffff


	//   ....[10]....
        /*0054*/ 	.word	0x050000a6


	//   ....[11]....
        /*0058*/ 	.word	0x050000a6


	//   ....[12]....
        /*005c*/ 	.word	0x050000a6


	//   ....[13]....
        /*0060*/ 	.word	0x050000a6


	//   ....[14]....
        /*0064*/ 	.word	0x050000a6


	//   ....[15]....
        /*0068*/ 	.word	0x050000a6


	//   ....[16]....
        /*006c*/ 	.word	0x050000a6


	//   ....[17]....
        /*0070*/ 	.word	0x050000a6


	//   ....[18]....
        /*0074*/ 	.word	0x050000a6


	//   ....[19]....
        /*0078*/ 	.word	0x050000a6


	//----- nvinfo : EIATTR_COOP_GROUP_INSTR_OFFSETS
	.align		4
.L_5929:
        /*007c*/ 	.byte	0x04, 0x28
        /*007e*/ 	.short	(.L_5931 - .L_5930)


	//   ....[0]....
.L_5930:
        /*0080*/ 	.word	0x00003990


	//   ....[1]....
        /*0084*/ 	.word	0x000039a0


	//   ....[2]....
        /*0088*/ 	.word	0x000039d0


	//   ....[3]....
        /*008c*/ 	.word	0x000039e0


	//   ....[4]....
        /*0090*/ 	.word	0x00003a10


	//   ....[5]....
        /*0094*/ 	.word	0x00003a20


	//   ....[6]....
        /*0098*/ 	.word	0x00003a50


	//   ....[7]....
        /*009c*/ 	.word	0x00003a60


	//   ....[8]....
        /*00a0*/ 	.word	0x00003a90


	//   ....[9]....
        /*00a4*/ 	.word	0x00003aa0


	//   ....[10]....
        /*00a8*/ 	.word	0x00005180


	//   ....[11]....
        /*00ac*/ 	.word	0x00005210


	//   ....[12]....
        /*00b0*/ 	.word	0x00005280


	//   ....[13]....
        /*00b4*/ 	.word	0x000052e0


	//   ....[14]....
        /*00b8*/ 	.word	0x00005350


	//   ....[15]....
        /*00bc*/ 	.word	0x000053b0


	//   ....[16]....
        /*00c0*/ 	.word	0x00005420


	//   ....[17]....
        /*00c4*/ 	.word	0x00005480


	//   ....[18]....
        /*00c8*/ 	.word	0x000054f0


	//   ....[19]....
        /*00cc*/ 	.word	0x00005540


	//----- nvinfo : EIATTR_VRC_CTA_INIT_COUNT
	.align		4
.L_5931:
        /*00d0*/ 	.byte	0x02, 0x4a
	.zero		1
	.zero		1


	//----- nvinfo : EIATTR_EXIT_INSTR_OFFSETS
	.align		4
        /*00d4*/ 	.byte	0x04, 0x1c
        /*00d6*/ 	.short	(.L_5933 - .L_5932)


	//   ....[0]....
.L_5932:
        /*00d8*/ 	.word	0x00005110


	//----- nvinfo : EIATTR_MAX_THREADS
	.align		4
.L_5933:
        /*00dc*/ 	.byte	0x04, 0x05
        /*00de*/ 	.short	(.L_5935 - .L_5934)
.L_5934:
        /*00e0*/ 	.word	0x00000080
        /*00e4*/ 	.word	0x00000001
        /*00e8*/ 	.word	0x00000001


	//----- nvinfo : EIATTR_CRS_STACK_SIZE
	.align		4
.L_5935:
        /*00ec*/ 	.byte	0x04, 0x1e
        /*00ee*/ 	.short	(.L_5937 - .L_5936)
.L_5936:
        /*00f0*/ 	.word	0x00000000


	//----- nvinfo : EIATTR_CBANK_PARAM_SIZE
	.align		4
.L_5937:
        /*00f4*/ 	.byte	0x03, 0x19
        /*00f6*/ 	.short	0x0088


	//----- nvinfo : EIATTR_PARAM_CBANK
	.align		4
        /*00f8*/ 	.byte	0x04, 0x0a
        /*00fa*/ 	.short	(.L_5939 - .L_5938)
	.align		4
.L_5938:
        /*00fc*/ 	.word	index@(.nv.constant0._ZN10layer_norm13ln_bwd_kernelINS_13Kernel_traitsI13__nv_bfloat16fS2_fjLj1024ELj1ELj4ELj1ELj16ENS_18Kernel_traits_baseILj1024ES2_fS2_fjLj128EEEEEEEvNS_9BwdParamsE)
        /*0100*/ 	.short	0x0380
        /*0102*/ 	.short	0x0088


	//----- nvinfo : EIATTR_SW_WAR
	.align		4
.L_5939:
        /*0104*/ 	.byte	0x04, 0x36
        /*0106*/ 	.short	(.L_5941 - .L_5940)
.L_5940:
        /*0108*/ 	.word	0x00000008
.L_5941:


//--------------------- .nv.info._ZN10layer_norm22ln_bwd_finalize_kernelINS_22Kernel_traits_finalizeILj1024E13__nv_bfloat16S2_S2_fjLj1024ELj4ENS_18Kernel_traits_baseILj1024ES2_S2_S2_fjLj1024EEEEEEEvNS_9BwdParamsE --------------------------
	.section	.nv.info._ZN10layer_norm22ln_bwd_finalize_kernelINS_22Kernel_traits_finalizeILj1024E13__nv_bfloat16S2_S2_fjLj1024ELj4ENS_18Kernel_traits_baseILj1024ES2_S2_S2_fjLj1024EEEEEEEvNS_9BwdParamsE,"",@"SHT_CUDA_INFO"
	.sectionflags	@""
	.align	4


	//----- nvinfo : EIATTR_CUDA_API_VERSION
	.align		4
        /*0000*/ 	.byte	0x04, 0x37
        /*0002*/ 	.short	(.L_5943 - .L_5942)
.L_5942:
        /*0004*/ 	.word	0x00000082


	//----- nvinfo : EIATTR_KPARAM_INFO
	.align		4
.L_5943:
        /*0008*/ 	.byte	0x04, 0x17
        /*000a*/ 	.short	(.L_5945 - .L_5944)
.L_5944:
        /*000c*/ 	.word	0x00000000
        /*0010*/ 	.short	0x0000
        /*0012*/ 	.short	0x0000
        /*0014*/ 	.byte	0x00, 0xf0, 0x21, 0x02


	//----- nvinfo : EIATTR_SPARSE_MMA_MASK
	.align		4
.L_5945:
        /*0018*/ 	.byte	0x03, 0x50
        /*001a*/ 	.short	0x0000


	//----- nvinfo : EIATTR_MAXREG_COUNT
	.align		4
        /*001c*/ 	.byte	0x03, 0x1b
        /*001e*/ 	.short	0x0040


	//----- nvinfo : EIATTR_NUM_BARRIERS
	.align		4
        /*0020*/ 	.byte	0x02, 0x4c
        /*0022*/ 	.byte	0x01
	.zero		1


	//----- nvinfo : EIATTR_MERCURY_ISA_VERSION
	.align		4
        /*0024*/ 	.byte	0x03, 0x5f
        /*0026*/ 	.short	0x0101


	//----- nvinfo : EIATTR_COOP_GROUP_MASK_REGIDS
	.align		4
        /*0028*/ 	.byte	0x04, 0x29
        /*002a*/ 	.short	(.L_5947 - .L_5946)


	//   ....[0]....
.L_5946:
        /*002c*/ 	.word	0xffffffff


	//   ....[1]....
        /*0030*/ 	.word	0xffffffff


	//   ....[2]....
        /*0034*/ 	.word	0xffffffff


	//   ....[3]....
        /*0038*/ 	.word	0xffffffff


	//   ....[4]....
        /*003c*/ 	.word	0xffffffff


	//   ....[5]....
        /*0040*/ 	.word	0xffffffff


	//   ....[6]....
        /*0044*/ 	.word	0xffffffff


	//   ....[7]....
        /*0048*/ 	.word	0xffffffff


	//   ....[8]....
        /*004c*/ 	.word	0xffffffff


	//   ....[9]....
        /*0050*/ 	.word	0xffffffff


	//----- nvinfo : EIATTR_COOP_GROUP_INSTR_OFFSETS
	.align		4
.L_5947:
        /*0054*/ 	.byte	0x04, 0x28
        /*0056*/ 	.short	(.L_5949 - .L_5948)


	//   ....[0]....
.L_5948:
        /*0058*/ 	.word	0x00001270


	//   ....[1]....
        /*005c*/ 	.word	0x00001280


	//   ....[2]....
        /*0060*/ 	.word	0x000012b0


	//   ....[3]....
        /*0064*/ 	.word	0x000012c0


	//   ....[4]....
        /*0068*/ 	.word	0x000012f0


	//   ....[5]....
        /*006c*/ 	.word	0x00001300


	//   ....[6]....
        /*0070*/ 	.word	0x00001330


	//   ....[7]....
        /*0074*/ 	.word	0x00001340


	//   ....[8]....
        /*0078*/ 	.word	0x00001370


	//   ....[9]....
        /*007c*/ 	.word	0x00001380


	//----- nvinfo : EIATTR_VRC_CTA_INIT_COUNT
	.align		4
.L_5949:
        /*0080*/ 	.byte	0x02, 0x4a
	.zero		1
	.zero		1


	//----- nvinfo : EIATTR_EXIT_INSTR_OFFSETS
	.align		4
        /*0084*/ 	.byte	0x04, 0x1c
        /*0086*/ 	.short	(.L_5951 - .L_5950)


	//   ....[0]....
.L_5950:
        /*0088*/ 	.word	0x00000060


	//   ....[1]....
        /*008c*/ 	.word	0x000013e0


	//   ....[2]....
        /*0090*/ 	.word	0x000014b0


	//----- nvinfo : EIATTR_MAX_THREADS
	.align		4
.L_5951:
        /*0094*/ 	.byte	0x04, 0x05
        /*0096*/ 	.short	(.L_5953 - .L_5952)
.L_5952:
        /*0098*/ 	.word	0x00000400
        /*009c*/ 	.word	0x00000001
        /*00a0*/ 	.word	0x00000001


	//----- nvinfo : EIATTR_CRS_STACK_SIZE
	.align		4
.L_5953:
        /*00a4*/ 	.byte	0x04, 0x1e
        /*00a6*/ 	.short	(.L_5955 - .L_5954)
.L_5954:
        /*00a8*/ 	.word	0x00000000


	//----- nvinfo : EIATTR_CBANK_PARAM_SIZE
	.align		4
.L_5955:
        /*00ac*/ 	.byte	0x03, 0x19
        /*00ae*/ 	.short	0x0088


	//----- nvinfo : EIATTR_PARAM_CBANK
	.align		4
        /*00b0*/ 	.byte	0x04, 0x0a
        /*00b2*/ 	.short	(.L_5957 - .L_5956)
	.align		4
.L_5956:
        /*00b4*/ 	.word	index@(.nv.constant0._ZN10layer_norm22ln_bwd_finalize_kernelINS_22Kernel_traits_finalizeILj1024E13__nv_bfloat16S2_S2_fjLj1024ELj4ENS_18Kernel_traits_baseILj1024ES2_S2_S2_fjLj1024EEEEEEEvNS_9BwdParamsE)
        /*00b8*/ 	.short	0x0380
        /*00ba*/ 	.short	0x0088


	//----- nvinfo : EIATTR_SW_WAR
	.align		4
.L_5957:
        /*00bc*/ 	.byte	0x04, 0x36
        /*00be*/ 	.short	(.L_5959 - .L_5958)
.L_5958:
        /*00c0*/ 	.word	0x00000008
.L_5959:


//--------------------- .nv.info._ZN10layer_norm13ln_bwd_kernelINS_13Kernel_traitsI13__nv_bfloat16S2_S2_fjLj1024ELj1ELj4ELj1ELj16ENS_18Kernel_traits_baseILj1024ES2_S2_S2_fjLj128EEEEEEEvNS_9BwdParamsE --------------------------
	.section	.nv.info._ZN10layer_norm13ln_bwd_kernelINS_13Kernel_traitsI13__nv_bfloat16S2_S2_fjLj1024ELj1ELj4ELj1ELj16ENS_18Kernel_traits_baseILj1024ES2_S2_S2_fjLj128EEEEEEEvNS_9BwdParamsE,"",@"SHT_CUDA_INFO"
	.sectionflags	@""
	.align	4


	//----- nvinfo : EIATTR_CUDA_API_VERSION
	.align		4
        /*0000*/ 	.byte	0x04, 0x37
        /*0002*/ 	.short	(.L_5961 - .L_5960)
.L_5960:
        /*0004*/ 	.word	0x00000082


	//----- nvinfo : EIATTR_KPARAM_INFO
	.align		4
.L_5961:
        /*0008*/ 	.byte	0x04, 0x17
        /*000a*/ 	.short	(.L_5963 - .L_5962)
.L_5962:
        /*000c*/ 	.word	0x00000000
        /*0010*/ 	.short	0x0000
        /*0012*/ 	.short	0x0000
        /*0014*/ 	.byte	0x00, 0xf0, 0x21, 0x02


	//----- nvinfo : EIATTR_SPARSE_MMA_MASK
	.align		4
.L_5963:
        /*0018*/ 	.byte	0x03, 0x50
        /*001a*/ 	.short	0x0000


	//----- nvinfo : EIATTR_MAXREG_COUNT
	.align		4
        /*001c*/ 	.byte	0x03, 0x1b
        /*001e*/ 	.short	0x00ff


	//----- nvinfo : EIATTR_NUM_BARRIERS
	.align		4
        /*0020*/ 	.byte	0x02, 0x4c
        /*0022*/ 	.byte	0x01
	.zero		1


	//----- nvinfo : EIATTR_MERCURY_ISA_VERSION
	.align		4
        /*0024*/ 	.byte	0x03, 0x5f
        /*0026*/ 	.short	0x0101


	//----- nvinfo : EIATTR_COOP_GROUP_MASK_REGIDS
	.align		4
        /*0028*/ 	.byte	0x04, 0x29
        /*002a*/ 	.short	(.L_5965 - .L_5964)


	//   ....[0]....
.L_5964:
        /*002c*/ 	.word	0xffffffff


	//   ....[1]....
        /*0030*/ 	.word	0xffffffff


	//   ....[2]....
        /*0034*/ 	.word	0xffffffff


	//   ....[3]....
        /*0038*/ 	.word	0xffffffff


	//   ....[4]....
        /*003c*/ 	.word	0xffffffff


	//   ....[5]....
        /*0040*/ 	.word	0xffffffff


	//   ....[6]....
        /*0044*/ 	.word	0xffffffff


	//   ....[7]....
        /*0048*/ 	.word	0xffffffff


	//   ....[8]....
        /*004c*/ 	.word	0xffffffff


	//   ....[9]....
        /*0050*/ 	.word	0xffffffff


	//   ....[10]....
        /*0054*/ 	.word	0x0500002c


	//   ....[11]....
        /*0058*/ 	.word	0x0500002c


	//   ....[12]....
        /*005c*/ 	.word	0x0500002c


	//   ....[13]....
        /*0060*/ 	.word	0x0500002c


	//   ....[14]....
        /*0064*/ 	.word	0x0500002c


	//   ....[15]....
        /*0068*/ 	.word	0x0500002c


	//   ....[16]....
        /*006c*/ 	.word	0x0500002c


	//   ....[17]....
        /*0070*/ 	.word	0x0500002c


	//   ....[18]....
        /*0074*/ 	.word	0x0500002c


	//   ....[19]....
        /*0078*/ 	.word	0x0500002c


	//----- nvinfo : EIATTR_COOP_GROUP_INSTR_OFFSETS
	.align		4
.L_5965:
        /*007c*/ 	.byte	0x04, 0x28
        /*007e*/ 	.short	(.L_5967 - .L_5966)


	//   ....[0]....
.L_5966:
        /*0080*/ 	.word	0x000038d0


	//   ....[1]....
        /*0084*/ 	.word	0x000038e0


	//   ....[2]....
        /*0088*/ 	.word	0x00003910


	//   ....[3]....
        /*008c*/ 	.word	0x00003920


	//   ....[4]....
        /*0090*/ 	.word	0x00003950


	//   ....[5]....
        /*0094*/ 	.word	0x00003960


	//   ....[6]....
        /*0098*/ 	.word	0x00003990


	//   ....[7]....
        /*009c*/ 	.word	0x000039a0


	//   ....[8]....
        /*00a0*/ 	.word	0x000039d0


	//   ....[9]....
        /*00a4*/ 	.word	0x000039e0


	//   ....[10]....
        /*00a8*/ 	.word	0x00004eb0


	//   ....[11]....
        /*00ac*/ 	.word	0x00004f40


	//   ....[12]....
        /*00b0*/ 	.word	0x00004fb0


	//   ....[13]....
        /*00b4*/ 	.word	0x00005010


	//   ....[14]....
        /*00b8*/ 	.word	0x00005080


	//   ....[15]....
        /*00bc*/ 	.word	0x000050e0


	//   ....[16]....
        /*00c0*/ 	.word	0x00005150


	//   ....[17]....
        /*00c4*/ 	.word	0x000051b0


	//   ....[18]....
        /*00c8*/ 	.word	0x00005220


	//   ....[19]....
        /*00cc*/ 	.word	0x00005270


	//----- nvinfo : EIATTR_VRC_CTA_INIT_COUNT
	.align		4
.L_5967:
        /*00d0*/ 	.byte	0x02, 0x4a
	.zero		1
	.zero		1


	//----- nvinfo : EIATTR_EXIT_INSTR_OFFSETS
	.align		4
        /*00d4*/ 	.byte	0x04, 0x1c
        /*00d6*/ 	.short	(.L_5969 - .L_5968)


	//   ....[0]....
.L_5968:
        /*00d8*/ 	.word	0x00004e40


	//----- nvinfo : EIATTR_MAX_THREADS
	.align		4
.L_5969:
        /*00dc*/ 	.byte	0x04, 0x05
        /*00de*/ 	.short	(.L_5971 - .L_5970)
.L_5970:
        /*00e0*/ 	.word	0x00000080
        /*00e4*/ 	.word	0x00000001
        /*00e8*/ 	.word	0x00000001


	//----- nvinfo : EIATTR_CRS_STACK_SIZE
	.align		4
.L_5971:
        /*00ec*/ 	.byte	0x04, 0x1e
        /*00ee*/ 	.short	(.L_5973 - .L_5972)
.L_5972:
        /*00f0*/ 	.word	0x00000000


	//----- nvinfo : EIATTR_CBANK_PARAM_SIZE
	.align		4
.L_5973:
        /*00f4*/ 	.byte	0x03, 0x19
        /*00f6*/ 	.short	0x0088


	//----- nvinfo : EIATTR_PARAM_CBANK
	.align		4
        /*00f8*/ 	.byte	0x04, 0x0a
        /*00fa*/ 	.short	(.L_5975 - .L_5974)
	.align		4
.L_5974:
        /*00fc*/ 	.word	index@(.nv.constant0._ZN10layer_norm13ln_bwd_kernelINS_13Kernel_traitsI13__nv_bfloat16S2_S2_fjLj1024ELj1ELj4ELj1ELj16ENS_18Kernel_traits_baseILj1024ES2_S2_S2_fjLj128EEEEEEEvNS_9BwdParamsE)
        /*0100*/ 	.short	0x0380
        /*0102*/ 	.short	0x0088


	//----- nvinfo : EIATTR_SW_WAR
	.align		4
.L_5975:
        /*0104*/ 	.byte	0x04, 0x36
        /*0106*/ 	.short	(.L_5977 - .L_5976)
.L_5976:
        /*0108*/ 	.word	0x00000008
.L_5977:


//--------------------- .nv.info._ZN10layer_norm22ln_bwd_finalize_kernelINS_22Kernel_traits_finalizeILj1024E6__halffS2_fjLj1024ELj4ENS_18Kernel_traits_baseILj1024ES2_fS2_fjLj1024EEEEEEEvNS_9BwdParamsE --------------------------
	.section	.nv.info._ZN10layer_norm22ln_bwd_finalize_kernelINS_22Kernel_traits_finalizeILj1024E6__halffS2_fjLj1024ELj4ENS_18Kernel_traits_baseILj1024ES2_fS2_fjLj1024EEEEEEEvNS_9BwdParamsE,"",@"SHT_CUDA_INFO"
	.sectionflags	@""
	.align	4


	//----- nvinfo : EIATTR_CUDA_API_VERSION
	.align		4
        /*0000*/ 	.byte	0x04, 0x37
        /*0002*/ 	.short	(.L_5979 - .L_5978)
.L_5978:
        /*0004*/ 	.word	0x00000082


	//----- nvinfo : EIATTR_KPARAM_INFO
	.align		4
.L_5979:
        /*0008*/ 	.byte	0x04, 0x17
        /*000a*/ 	.short	(.L_5981 - .L_5980)
.L_5980:
        /*000c*/ 	.word	0x00000000
        /*0010*/ 	.short	0x0000
        /*0012*/ 	.short	0x0000
        /*0014*/ 	.byte	0x00, 0xf0, 0x21, 0x02


	//----- nvinfo : EIATTR_SPARSE_MMA_MASK
	.align		4
.L_5981:
        /*0018*/ 	.byte	0x03, 0x50
        /*001a*/ 	.short	0x0000


	//----- nvinfo : EIATTR_MAXREG_COUNT
	.align		4
        /*001c*/ 	.byte	0x03, 0x1b
        /*001e*/ 	.short	0x0040


	//----- nvinfo : EIATTR_NUM_BARRIERS
	.align		4
        /*0020*/ 	.byte	0x02, 0x4c
        /*0022*/ 	.byte	0x01
	.zero		1


	//----- nvinfo : EIATTR_MERCURY_ISA_VERSION
	.align		4
        /*0024*/ 	.byte	0x03, 0x5f
        /*0026*/ 	.short	0x0101


	//----- nvinfo : EIATTR_COOP_GROUP_MASK_REGIDS
	.align		4
        /*0028*/ 	.byte	0x04, 0x29
        /*002a*/ 	.short	(.L_5983 - .L_5982)


	//   ....[0]....
.L_5982:
        /*002c*/ 	.word	0xffffffff


	//   ....[1]....
        /*0030*/ 	.word	0xffffffff


	//   ....[2]....
        /*0034*/ 	.word	0xffffffff


	//   ....[3]....
        /*0038*/ 	.word	0xffffffff


	//   ....[4]....
        /*003c*/ 	.word	0xffffffff


	//   ....[5]....
        /*0040*/ 	.word	0xffffffff


	//   ....[6]....
        /*0044*/ 	.word	0xffffffff


	//   ....[7]....
        /*0048*/ 	.word	0xffffffff


	//   ....[8]....
        /*004c*/ 	.word	0xffffffff


	//   ....[9]....
        /*0050*/ 	.word	0xffffffff


	//----- nvinfo : EIATTR_COOP_GROUP_INSTR_OFFSETS
	.align		4
.L_5983:
        /*0054*/ 	.byte	0x04, 0x28
        /*0056*/ 	.short	(.L_5985 - .L_5984)


	//   ....[0]....
.L_5984:
        /*0058*/ 	.word	0x00001270


	//   ....[1]....
        /*005c*/ 	.word	0x00001280


	//   ....[2]....
        /*0060*/ 	.word	0x000012b0


	//   ....[3]....
        /*0064*/ 	.word	0x000012c0


	//   ....[4]....
        /*0068*/ 	.word	0x000012f0


	//   ....[5]....
        /*006c*/ 	.word	0x00001300


	//   ....[6]....
        /*0070*/ 	.word	0x00001330


	//   ....[7]....
        /*0074*/ 	.word	0x00001340


	//   ....[8]....
        /*0078*/ 	.word	0x00001370


	//   ....[9]....
        /*007c*/ 	.word	0x00001380


	//----- nvinfo : EIATTR_VRC_CTA_INIT_COUNT
	.align		4
.L_5985:
        /*0080*/ 	.byte	0x02, 0x4a
	.zero		1
	.zero		1


	//----- nvinfo : EIATTR_EXIT_INSTR_OFFSETS
	.align		4
        /*0084*/ 	.byte	0x04, 0x1c
        /*0086*/ 	.short	(.L_5987 - .L_5986)


	//   ....[0]....
.L_5986:
        /*0088*/ 	.word	0x00000060


	//   ....[1]....
        /*008c*/ 	.word	0x000013e0


	//   ....[2]....
        /*0090*/ 	.word	0x000014b0


	//----- nvinfo : EIATTR_MAX_THREADS
	.align		4
.L_5987:
        /*0094*/ 	.byte	0x04, 0x05
        /*0096*/ 	.short	(.L_5989 - .L_5988)
.L_5988:
        /*0098*/ 	.word	0x00000400
        /*009c*/ 	.word	0x00000001
        /*00a0*/ 	.word	0x00000001


	//----- nvinfo : EIATTR_CRS_STACK_SIZE
	.align		4
.L_5989:
        /*00a4*/ 	.byte	0x04, 0x1e
        /*00a6*/ 	.short	(.L_5991 - .L_5990)
.L_5990:
        /*00a8*/ 	.word	0x00000000


	//----- nvinfo : EIATTR_CBANK_PARAM_SIZE
	.align		4
.L_5991:
        /*00ac*/ 	.byte	0x03, 0x19
        /*00ae*/ 	.short	0x0088


	//----- nvinfo : EIATTR_PARAM_CBANK
	.align		4
        /*00b0*/ 	.byte	0x04, 0x0a
        /*00b2*/ 	.short	(.L_5993 - .L_5992)
	.align		4
.L_5992:
        /*00b4*/ 	.word	index@(.nv.constant0._ZN10layer_norm22ln_bwd_finalize_kernelINS_22Kernel_traits_finalizeILj1024E6__halffS2_fjLj1024ELj4ENS_18Kernel_traits_baseILj1024ES2_fS2_fjLj1024EEEEEEEvNS_9BwdParamsE)
        /*00b8*/ 	.short	0x0380
        /*00ba*/ 	.short	0x0088


	//----- nvinfo : EIATTR_SW_WAR
	.align		4
.L_5993:
        /*00bc*/ 	.byte	0x04, 0x36
        /*00be*/ 	.short	(.L_5995 - .L_5994)
.L_5994:
        /*00c0*/ 	.word	0x00000008
.L_5995:


//--------------------- .nv.info._ZN10layer_norm13ln_bwd_kernelINS_13Kernel_traitsI6__halffS2_fjLj1024ELj1ELj4ELj1ELj16ENS_18Kernel_traits_baseILj1024ES2_fS2_fjLj128EEEEEEEvNS_9BwdParamsE --------------------------
	.section	.nv.info._ZN10layer_norm13ln_bwd_kernelINS_13Kernel_traitsI6__halffS2_fjLj1024ELj1ELj4ELj1ELj16ENS_18Kernel_traits_baseILj1024ES2_fS2_fjLj128EEEEEEEvNS_9BwdParamsE,"",@"SHT_CUDA_INFO"
	.sectionflags	@""
	.align	4


	//----- nvinfo : EIATTR_CUDA_API_VERSION
	.align		4
        /*0000*/ 	.byte	0x04, 0x37
        /*0002*/ 	.short	(.L_5997 - .L_5996)
.L_5996:
        /*0004*/ 	.word	0x00000082


	//----- nvinfo : EIATTR_KPARAM_INFO
	.align		4
.L_5997:
        /*0008*/ 	.byte	0x04, 0x17
        /*000a*/ 	.short	(.L_5999 - .L_5998)
.L_5998:
        /*000c*/ 	.word	0x00000000
        /*0010*/ 	.short	0x0000
        /*0012*/ 	.short	0x0000
        /*0014*/ 	.byte	0x00, 0xf0, 0x21, 0x02


	//----- nvinfo : EIATTR_SPARSE_MMA_MASK
	.align		4
.L_5999:
        /*0018*/ 	.byte	0x03, 0x50
        /*001a*/ 	.short	0x0000


	//----- nvinfo : EIATTR_MAXREG_COUNT
	.align		4
        /*001c*/ 	.byte	0x03, 0x1b
        /*001e*/ 	.short	0x00ff


	//----- nvinfo : EIATTR_NUM_BARRIERS
	.align		4
        /*0020*/ 	.byte	0x02, 0x4c
        /*0022*/ 	.byte	0x01
	.zero		1


	//----- nvinfo : EIATTR_MERCURY_ISA_VERSION
	.align		4
        /*0024*/ 	.byte	0x03, 0x5f
        /*0026*/ 	.short	0x0101


	//----- nvinfo : EIATTR_COOP_GROUP_MASK_REGIDS
	.align		4
        /*0028*/ 	.byte	0x04, 0x29
        /*002a*/ 	.short	(.L_6001 - .L_6000)


	//   ....[0]....
.L_6000:
        /*002c*/ 	.word	0xffffffff


	//   ....[1]....
        /*0030*/ 	.word	0xffffffff


	//   ....[2]....
        /*0034*/ 	.word	0xffffffff


	//   ....[3]....
        /*0038*/ 	.word	0xffffffff


	//   ....[4]....
        /*003c*/ 	.word	0xffffffff


	//   ....[5]....
        /*0040*/ 	.word	0xffffffff


	//   ....[6]....
        /*0044*/ 	.word	0xffffffff


	//   ....[7]....
        /*0048*/ 	.word	0xffffffff


	//   ....[8]....
        /*004c*/ 	.word	0xffffffff


	//   ....[9]....
        /*0050*/ 	.word	0xffffffff


	//   ....[10]....
        /*0054*/ 	.word	0x05000015


	//   ....[11]....
        /*0058*/ 	.word	0x05000015


	//   ....[12]....
        /*005c*/ 	.word	0x05000015


	//   ....[13]....
        /*0060*/ 	.word	0x05000015


	//   ....[14]....
        /*0064*/ 	.word	0x05000015


	//   ....[15]....
        /*0068*/ 	.word	0x05000015


	//   ....[16]....
        /*006c*/ 	.word	0x05000015


	//   ....[17]....
        /*0070*/ 	.word	0x05000015


	//   ....[18]....
        /*0074*/ 	.word	0x05000015


	//   ....[19]....
        /*0078*/ 	.word	0x05000015


	//----- nvinfo : EIATTR_COOP_GROUP_INSTR_OFFSETS
	.align		4
.L_6001:
        /*007c*/ 	.byte	0x04, 0x28
        /*007e*/ 	.short	(.L_6003 - .L_6002)


	//   ....[0]....
.L_6002:
        /*0080*/ 	.word	0x00003a80


	//   ....[1]....
        /*0084*/ 	.word	0x00003a90


	//   ....[2]....
        /*0088*/ 	.word	0x00003ac0


	//   ....[3]....
        /*008c*/ 	.word	0x00003ad0


	//   ....[4]....
        /*0090*/ 	.word	0x00003b00


	//   ....[5]....
        /*0094*/ 	.word	0x00003b10


	//   ....[6]....
        /*0098*/ 	.word	0x00003b40


	//   ....[7]....
        /*009c*/ 	.word	0x00003b50


	//   ....[8]....
        /*00a0*/ 	.word	0x00003b80


	//   ....[9]....
        /*00a4*/ 	.word	0x00003b90


	//   ....[10]....
        /*00a8*/ 	.word	0x000050a0


	//   ....[11]....
        /*00ac*/ 	.word	0x00005130


	//   ....[12]....
        /*00b0*/ 	.word	0x000051a0


	//   ....[13]....
        /*00b4*/ 	.word	0x00005200


	//   ....[14]....
        /*00b8*/ 	.word	0x00005270


	//   ....[15]....
        /*00bc*/ 	.word	0x000052d0


	//   ....[16]....
        /*00c0*/ 	.word	0x00005340


	//   ....[17]....
        /*00c4*/ 	.word	0x000053a0


	//   ....[18]....
        /*00c8*/ 	.word	0x00005410


	//   ....[19]....
        /*00cc*/ 	.word	0x00005460


	//----- nvinfo : EIATTR_VRC_CTA_INIT_COUNT
	.align		4
.L_6003:
        /*00d0*/ 	.byte	0x02, 0x4a
	.zero		1
	.zero		1


	//----- nvinfo : EIATTR_EXIT_INSTR_OFFSETS
	.align		4
        /*00d4*/ 	.byte	0x04, 0x1c
        /*00d6*/ 	.short	(.L_6005 - .L_6004)


	//   ....[0]....
.L_6004:
        /*00d8*/ 	.word	0x00005030


	//----- nvinfo : EIATTR_MAX_THREADS
	.align		4
.L_6005:
        /*00dc*/ 	.byte	0x04, 0x05
        /*00de*/ 	.short	(.L_6007 - .L_6006)
.L_6006:
        /*00e0*/ 	.word	0x00000080
        /*00e4*/ 	.word	0x00000001
        /*00e8*/ 	.word	0x00000001


	//----- nvinfo : EIATTR_CRS_STACK_SIZE
	.align		4
.L_6007:
        /*00ec*/ 	.byte	0x04, 0x1e
        /*00ee*/ 	.short	(.L_6009 - .L_6008)
.L_6008:
        /*00f0*/ 	.word	0x00000000


	//----- nvinfo : EIATTR_CBANK_PARAM_SIZE
	.align		4
.L_6009:
        /*00f4*/ 	.byte	0x03, 0x19
        /*00f6*/ 	.short	0x0088


	//----- nvinfo : EIATTR_PARAM_CBANK
	.align		4
        /*00f8*/ 	.byte	0x04, 0x0a
        /*00fa*/ 	.short	(.L_6011 - .L_6010)
	.align		4
.L_6010:
        /*00fc*/ 	.word	index@(.nv.constant0._ZN10layer_norm13ln_bwd_kernelINS_13Kernel_traitsI6__halffS2_fjLj1024ELj1ELj4ELj1ELj16ENS_18Kernel_traits_baseILj1024ES2_fS2_fjLj128EEEEEEEvNS_9BwdParamsE)
        /*0100*/ 	.short	0x0380
        /*0102*/ 	.short	0x0088


	//----- nvinfo : EIATTR_SW_WAR
	.align		4
.L_6011:
        /*0104*/ 	.byte	0x04, 0x36
        /*0106*/ 	.short	(.L_6013 - .L_6012)
.L_6012:
        /*0108*/ 	.word	0x00000008
.L_6013:


//--------------------- .nv.info._ZN10layer_norm22ln_bwd_finalize_kernelINS_22Kernel_traits_finalizeILj1024E6__halfS2_S2_fjLj1024ELj4ENS_18Kernel_traits_baseILj1024ES2_S2_S2_fjLj1024EEEEEEEvNS_9BwdParamsE --------------------------
	.section	.nv.info._ZN10layer_norm22ln_bwd_finalize_kernelINS_22Kernel_traits_finalizeILj1024E6__halfS2_S2_fjLj1024ELj4ENS_18Kernel_traits_baseILj1024ES2_S2_S2_fjLj1024EEEEEEEvNS_9BwdParamsE,"",@"SHT_CUDA_INFO"
	.sectionflags	@""
	.align	4


	//----- nvinfo : EIATTR_CUDA_API_VERSION
	.align		4
        /*0000*/ 	.byte	0x04, 0x37
        /*0002*/ 	.short	(.L_6015 - .L_6014)
.L_6014:
        /*0004*/ 	.word	0x00000082


	//----- nvinfo : EIATTR_KPARAM_INFO
	.align		4
.L_6015:
        /*0008*/ 	.byte	0x04, 0x17
        /*000a*/ 	.short	(.L_6017 - .L_6016)
.L_6016:
        /*000c*/ 	.word	0x00000000
        /*0010*/ 	.short	0x0000
        /*0012*/ 	.short	0x0000
        /*0014*/ 	.byte	0x00, 0xf0, 0x21, 0x02


	//----- nvinfo : EIATTR_SPARSE_MMA_MASK
	.align		4
.L_6017:
        /*0018*/ 	.byte	0x03, 0x50
        /*001a*/ 	.short	0x0000


	//----- nvinfo : EIATTR_MAXREG_COUNT
	.align		4
        /*001c*/ 	.byte	0x03, 0x1b
        /*001e*/ 	.short	0x0040


	//----- nvinfo : EIATTR_NUM_BARRIERS
	.align		4
        /*0020*/ 	.byte	0x02, 0x4c
        /*0022*/ 	.byte	0x01
	.zero		1


	//----- nvinfo : EIATTR_MERCURY_ISA_VERSION
	.align		4
        /*0024*/ 	.byte	0x03, 0x5f
        /*0026*/ 	.short	0x0101


	//----- nvinfo : EIATTR_COOP_GROUP_MASK_REGIDS
	.align		4
        /*0028*/ 	.byte	0x04, 0x29
        /*002a*/ 	.short	(.L_6019 - .L_6018)


	//   ....[0]....
.L_6018:
        /*002c*/ 	.word	0xffffffff


	//   ....[1]....
        /*0030*/ 	.word	0xffffffff


	//   ....[2]....
        /*0034*/ 	.word	0xffffffff


	//   ....[3]....
        /*0038*/ 	.word	0xffffffff


	//   ....[4]....
        /*003c*/ 	.word	0xffffffff


	//   ....[5]....
        /*0040*/ 	.word	0xffffffff


	//   ....[6]....
        /*0044*/ 	.word	0xffffffff


	//   ....[7]....
        /*0048*/ 	.word	0xffffffff


	//   ....[8]....
        /*004c*/ 	.word	0xffffffff


	//   ....[9]....
        /*0050*/ 	.word	0xffffffff


	//----- nvinfo : EIATTR_COOP_GROUP_INSTR_OFFSETS
	.align		4
.L_6019:
        /*0054*/ 	.byte	0x04, 0x28
        /*0056*/ 	.short	(.L_6021 - .L_6020)


	//   ....[0]....
.L_6020:
        /*0058*/ 	.word	0x00001270


	//   ....[1]....
        /*005c*/ 	.word	0x00001280


	//   ....[2]....
        /*0060*/ 	.word	0x000012b0


	//   ....[3]....
        /*0064*/ 	.word	0x000012c0


	//   ....[4]....
        /*0068*/ 	.word	0x000012f0


	//   ....[5]....
        /*006c*/ 	.word	0x00001300


	//   ....[6]....
        /*0070*/ 	.word	0x00001330


	//   ....[7]....
        /*0074*/ 	.word	0x00001340


	//   ....[8]....
        /*0078*/ 	.word	0x00001370


	//   ....[9]....
        /*007c*/ 	.word	0x00001380


	//----- nvinfo : EIATTR_VRC_CTA_INIT_COUNT
	.align		4
.L_6021:
        /*0080*/ 	.byte	0x02, 0x4a
	.zero		1
	.zero		1


	//----- nvinfo : EIATTR_EXIT_INSTR_OFFSETS
	.align		4
        /*0084*/ 	.byte	0x04, 0x1c
        /*0086*/ 	.short	(.L_6023 - .L_6022)


	//   ....[0]....
.L_6022:
        /*0088*/ 	.word	0x00000060


	//   ....[1]....
        /*008c*/ 	.word	0x000013e0


	//   ....[2]....
        /*0090*/ 	.word	0x000014b0


	//----- nvinfo : EIATTR_MAX_THREADS
	.align		4
.L_6023:
        /*0094*/ 	.byte	0x04, 0x05
        /*0096*/ 	.short	(.L_6025 - .L_6024)
.L_6024:
        /*0098*/ 	.word	0x00000400
        /*009c*/ 	.word	0x00000001
        /*00a0*/ 	.word	0x00000001


	//----- nvinfo : EIATTR_CRS_STACK_SIZE
	.align		4
.L_6025:
        /*00a4*/ 	.byte	0x04, 0x1e
        /*00a6*/ 	.short	(.L_6027 - .L_6026)
.L_6026:
        /*00a8*/ 	.word	0x00000000


	//----- nvinfo : EIATTR_CBANK_PARAM_SIZE
	.align		4
.L_6027:
        /*00ac*/ 	.byte	0x03, 0x19
        /*00ae*/ 	.short	0x0088


	//----- nvinfo : EIATTR_PARAM_CBANK
	.align		4
        /*00b0*/ 	.byte	0x04, 0x0a
        /*00b2*/ 	.short	(.L_6029 - .L_6028)
	.align		4
.L_6028:
        /*00b4*/ 	.word	index@(.nv.constant0._ZN10layer_norm22ln_bwd_finalize_kernelINS_22Kernel_traits_finalizeILj1024E6__halfS2_S2_fjLj1024ELj4ENS_18Kernel_traits_baseILj1024ES2_S2_S2_fjLj1024EEEEEEEvNS_9BwdParamsE)
        /*00b8*/ 	.short	0x0380
        /*00ba*/ 	.short	0x0088


	//----- nvinfo : EIATTR_SW_WAR
	.align		4
.L_6029:
        /*00bc*/ 	.byte	0x04, 0x36
        /*00be*/ 	.short	(.L_6031 - .L_6030)
.L_6030:
        /*00c0*/ 	.word	0x00000008
.L_6031:


//--------------------- .nv.info._ZN10layer_norm13ln_bwd_kernelINS_13Kernel_traitsI6__halfS2_S2_fjLj1024ELj1ELj4ELj1ELj16ENS_18Kernel_traits_baseILj1024ES2_S2_S2_fjLj128EEEEEEEvNS_9BwdParamsE --------------------------
	.section	.nv.info._ZN10layer_norm13ln_bwd_kernelINS_13Kernel_traitsI6__halfS2_S2_fjLj1024ELj1ELj4ELj1ELj16ENS_18Kernel_traits_baseILj1024ES2_S2_S2_fjLj128EEEEEEEvNS_9BwdParamsE,"",@"SHT_CUDA_INFO"
	.sectionflags	@""
	.align	4


	//----- nvinfo : EIATTR_CUDA_API_VERSION
	.align		4
        /*0000*/ 	.byte	0x04, 0x37
        /*0002*/ 	.short	(.L_6033 - .L_6032)
.L_6032:
        /*0004*/ 	.word	0x00000082


	//----- nvinfo : EIATTR_KPARAM_INFO
	.align		4
.L_6033:
        /*0008*/ 	.byte	0x04, 0x17
        /*000a*/ 	.short	(.L_6035 - .L_6034)
.L_6034:
        /*000c*/ 	.word	0x00000000
        /*0010*/ 	.short	0x0000
        /*0012*/ 	.short	0x0000
        /*0014*/ 	.byte	0x00, 0xf0, 0x21, 0x02


	//----- nvinfo : EIATTR_SPARSE_MMA_MASK
	.align		4
.L_6035:
        /*0018*/ 	.byte	0x03, 0x50
        /*001a*/ 	.short	0x0000


	//----- nvinfo : EIATTR_MAXREG_COUNT
	.align		4
        /*001c*/ 	.byte	0x03, 0x1b
        /*001e*/ 	.short	0x00ff


	//----- nvinfo : EIATTR_NUM_BARRIERS
	.align		4
        /*0020*/ 	.byte	0x02, 0x4c
        /*0022*/ 	.byte	0x01
	.zero		1


	//----- nvinfo : EIATTR_MERCURY_ISA_VERSION
	.align		4
        /*0024*/ 	.byte	0x03, 0x5f
        /*0026*/ 	.short	0x0101


	//----- nvinfo : EIATTR_COOP_GROUP_MASK_REGIDS
	.align		4
        /*0028*/ 	.byte	0x04, 0x29
        /*002a*/ 	.short	(.L_6037 - .L_6036)


	//   ....[0]....
.L_6036:
        /*002c*/ 	.word	0xffffffff


	//   ....[1]....
        /*0030*/ 	.word	0xffffffff


	//   ....[2]....
        /*0034*/ 	.word	0xffffffff


	//   ....[3]....
        /*0038*/ 	.word	0xffffffff


	//   ....[4]....
        /*003c*/ 	.word	0xffffffff


	//   ....[5]....
        /*0040*/ 	.word	0xffffffff


	//   ....[6]....
        /*0044*/ 	.word	0xffffffff


	//   ....[7]....
        /*0048*/ 	.word	0xffffffff


	//   ....[8]....
        /*004c*/ 	.word	0xffffffff


	//   ....[9]....
        /*0050*/ 	.word	0xffffffff


	//   ....[10]....
        /*0054*/ 	.word	0x0500002c


	//   ....[11]....
        /*0058*/ 	.word	0x0500002c


	//   ....[12]....
        /*005c*/ 	.word	0x0500002c


	//   ....[13]....
        /*0060*/ 	.word	0x0500002c


	//   ....[14]....
        /*0064*/ 	.word	0x0500002c


	//   ....[15]....
        /*0068*/ 	.word	0x0500002c


	//   ....[16]....
        /*006c*/ 	.word	0x0500002c


	//   ....[17]....
        /*0070*/ 	.word	0x0500002c


	//   ....[18]....
        /*0074*/ 	.word	0x0500002c


	//   ....[19]....
        /*0078*/ 	.word	0x0500002c


	//----- nvinfo : EIATTR_COOP_GROUP_INSTR_OFFSETS
	.align		4
.L_6037:
        /*007c*/ 	.byte	0x04, 0x28
        /*007e*/ 	.short	(.L_6039 - .L_6038)


	//   ....[0]....
.L_6038:
        /*0080*/ 	.word	0x000034c0


	//   ....[1]....
        /*0084*/ 	.word	0x000034d0


	//   ....[2]....
        /*0088*/ 	.word	0x00003500


	//   ....[3]....
        /*008c*/ 	.word	0x00003510


	//   ....[4]....
        /*0090*/ 	.word	0x00003540


	//   ....[5]....
        /*0094*/ 	.word	0x00003550


	//   ....[6]....
        /*0098*/ 	.word	0x00003580


	//   ....[7]....
        /*009c*/ 	.word	0x00003590


	//   ....[8]....
        /*00a0*/ 	.word	0x000035c0


	//   ....[9]....
        /*00a4*/ 	.word	0x000035d0


	//   ....[10]....
        /*00a8*/ 	.word	0x00004aa0


	//   ....[11]....
        /*00ac*/ 	.word	0x00004b30


	//   ....[12]....
        /*00b0*/ 	.word	0x00004ba0


	//   ....[13]....
        /*00b4*/ 	.word	0x00004c00


	//   ....[14]....
        /*00b8*/ 	.word	0x00004c70


	//   ....[15]....
        /*00bc*/ 	.word	0x00004cd0


	//   ....[16]....
        /*00c0*/ 	.word	0x00004d40


	//   ....[17]....
        /*00c4*/ 	.word	0x00004da0


	//   ....[18]....
        /*00c8*/ 	.word	0x00004e10


	//   ....[19]....
        /*00cc*/ 	.word	0x00004e70


	//----- nvinfo : EIATTR_VRC_CTA_INIT_COUNT
	.align		4
.L_6039:
        /*00d0*/ 	.byte	0x02, 0x4a
	.zero		1
	.zero		1


	//----- nvinfo : EIATTR_EXIT_INSTR_OFFSETS
	.align		4
        /*00d4*/ 	.byte	0x04, 0x1c
        /*00d6*/ 	.short	(.L_6041 - .L_6040)


	//   ....[0]....
.L_6040:
        /*00d8*/ 	.word	0x00004a30


	//----- nvinfo : EIATTR_MAX_THREADS
	.align		4
.L_6041:
        /*00dc*/ 	.byte	0x04, 0x05
        /*00de*/ 	.short	(.L_6043 - .L_6042)
.L_6042:
        /*00e0*/ 	.word	0x00000080
        /*00e4*/ 	.word	0x00000001
        /*00e8*/ 	.word	0x00000001


	//----- nvinfo : EIATTR_CRS_STACK_SIZE
	.align		4
.L_6043:
        /*00ec*/ 	.byte	0x04, 0x1e
        /*00ee*/ 	.short	(.L_6045 - .L_6044)
.L_6044:
        /*00f0*/ 	.word	0x00000000


	//----- nvinfo : EIATTR_CBANK_PARAM_SIZE
	.align		4
.L_6045:
        /*00f4*/ 	.byte	0x03, 0x19
        /*00f6*/ 	.short	0x0088


	//----- nvinfo : EIATTR_PARAM_CBANK
	.align		4
        /*00f8*/ 	.byte	0x04, 0x0a
        /*00fa*/ 	.short	(.L_6047 - .L_6046)
	.align		4
.L_6046:
        /*00fc*/ 	.word	index@(.nv.constant0._ZN10layer_norm13ln_bwd_kernelINS_13Kernel_traitsI6__halfS2_S2_fjLj1024ELj1ELj4ELj1ELj16ENS_18Kernel_traits_baseILj1024ES2_S2_S2_fjLj128EEEEEEEvNS_9BwdParamsE)
        /*0100*/ 	.short	0x0380
        /*0102*/ 	.short	0x0088


	//----- nvinfo : EIATTR_SW_WAR
	.align		4
.L_6047:
        /*0104*/ 	.byte	0x04, 0x36
        /*0106*/ 	.short	(.L_6049 - .L_6048)
.L_6048:
        /*0108*/ 	.word	0x00000008
.L_6049:


//--------------------- .nv.info._ZN10layer_norm22ln_bwd_finalize_kernelINS_22Kernel_traits_finalizeILj1024EffffjLj1024ELj4ENS_18Kernel_traits_baseILj1024EffffjLj1024EEEEEEEvNS_9BwdParamsE --------------------------
	.section	.nv.info._ZN10layer_norm22ln_bwd_finalize_kernelINS_22Kernel_traits_finalizeILj1024EffffjLj1024ELj4ENS_18Kernel_traits_baseILj1024EffffjLj1024EEEEEEEvNS_9BwdParamsE,"",@"SHT_CUDA_INFO"
	.sectionflags	@""
	.align	4


	//----- nvinfo : EIATTR_CUDA_API_VERSION
	.align		4
        /*0000*/ 	.byte	0x04, 0x37
        /*0002*/ 	.short	(.L_6051 - .L_6050)
.L_6050:
        /*0004*/ 	.word	0x00000082


	//----- nvinfo : EIATTR_KPARAM_INFO
	.align		4
.L_6051:
        /*0008*/ 	.byte	0x04, 0x17
        /*000a*/ 	.short	(.L_6053 - .L_6052)
.L_6052:
        /*000c*/ 	.word	0x00000000
        /*0010*/ 	.short	0x0000
        /*0012*/ 	.short	0x0000
        /*0014*/ 	.byte	0x00, 0xf0, 0x21, 0x02


	//----- nvinfo : EIATTR_SPARSE_MMA_MASK
	.align		4
.L_6053:
        /*0018*/ 	.byte	0x03, 0x50
        /*001a*/ 	.short	0x0000


	//----- nvinfo : EIATTR_MAXREG_COUNT
	.align		4
        /*001c*/ 	.byte	0x03, 0x1b
        /*001e*/ 	.short	0x0040


	//----- nvinfo : EIATTR_NUM_BARRIERS
	.align		4
        /*0020*/ 	.byte	0x02, 0x4c
        /*0022*/ 	.byte	0x01
	.zero		1


	//----- nvinfo : EIATTR_MERCURY_ISA_VERSION
	.align		4
        /*0024*/ 	.byte	0x03, 0x5f
        /*0026*/ 	.short	0x0101


	//----- nvinfo : EIATTR_COOP_GROUP_MASK_REGIDS
	.align		4
        /*0028*/ 	.byte	0x04, 0x29
        /*002a*/ 	.short	(.L_6055 - .L_6054)


	//   ....[0]....
.L_6054:
        /*002c*/ 	.word	0xffffffff


	//   ....[1]....
        /*0030*/ 	.word	0xffffffff


	//   ....[2]....
        /*0034*/ 	.word	0xffffffff


	//   ....[3]....
        /*0038*/ 	.word	0xffffffff


	//   ....[4]....
        /*003c*/ 	.word	0xffffffff


	//   ....[5]....
        /*0040*/ 	.word	0xffffffff


	//   ....[6]....
        /*0044*/ 	.word	0xffffffff


	//   ....[7]....
        /*0048*/ 	.word	0xffffffff


	//   ....[8]....
        /*004c*/ 	.word	0xffffffff


	//   ....[9]....
        /*0050*/ 	.word	0xffffffff


	//----- nvinfo : EIATTR_COOP_GROUP_INSTR_OFFSETS
	.align		4
.L_6055:
        /*0054*/ 	.byte	0x04, 0x28
        /*0056*/ 	.short	(.L_6057 - .L_6056)


	//   ....[0]....
.L_6056:
        /*0058*/ 	.word	0x00001270


	//   ....[1]....
        /*005c*/ 	.word	0x00001280


	//   ....[2]....
        /*0060*/ 	.word	0x000012b0


	//   ....[3]....
        /*0064*/ 	.word	0x000012c0


	//   ....[4]....
        /*0068*/ 	.word	0x000012f0


	//   ....[5]....
        /*006c*/ 	.word	0x00001300


	//   ....[6]....
        /*0070*/ 	.word	0x00001330


	//   ....[7]....
        /*0074*/ 	.word	0x00001340


	//   ....[8]....
        /*0078*/ 	.word	0x00001370


	//   ....[9]....
        /*007c*/ 	.word	0x00001380


	//----- nvinfo : EIATTR_VRC_CTA_INIT_COUNT
	.align		4
.L_6057:
        /*0080*/ 	.byte	0x02, 0x4a
	.zero		1
	.zero		1


	//----- nvinfo : EIATTR_EXIT_INSTR_OFFSETS
	.align		4
        /*0084*/ 	.byte	0x04, 0x1c
        /*0086*/ 	.short	(.L_6059 - .L_6058)


	//   ....[0]....
.L_6058:
        /*0088*/ 	.word	0x00000060


	//   ....[1]....
        /*008c*/ 	.word	0x000013e0


	//   ....[2]....
        /*0090*/ 	.word	0x00001490


	//----- nvinfo : EIATTR_MAX_THREADS
	.align		4
.L_6059:
        /*0094*/ 	.byte	0x04, 0x05
        /*0096*/ 	.short	(.L_6061 - .L_6060)
.L_6060:
        /*0098*/ 	.word	0x00000400
        /*009c*/ 	.word	0x00000001
        /*00a0*/ 	.word	0x00000001


	//----- nvinfo : EIATTR_CRS_STACK_SIZE
	.align		4
.L_6061:
        /*00a4*/ 	.byte	0x04, 0x1e
        /*00a6*/ 	.short	(.L_6063 - .L_6062)
.L_6062:
        /*00a8*/ 	.word	0x00000000


	//----- nvinfo : EIATTR_CBANK_PARAM_SIZE
	.align		4
.L_6063:
        /*00ac*/ 	.byte	0x03, 0x19
        /*00ae*/ 	.short	0x0088


	//----- nvinfo : EIATTR_PARAM_CBANK
	.align		4
        /*00b0*/ 	.byte	0x04, 0x0a
        /*00b2*/ 	.short	(.L_6065 - .L_6064)
	.align		4
.L_6064:
        /*00b4*/ 	.word	index@(.nv.constant0._ZN10layer_norm22ln_bwd_finalize_kernelINS_22Kernel_traits_finalizeILj1024EffffjLj1024ELj4ENS_18Kernel_traits_baseILj1024EffffjLj1024EEEEEEEvNS_9BwdParamsE)
        /*00b8*/ 	.short	0x0380
        /*00ba*/ 	.short	0x0088


	//----- nvinfo : EIATTR_SW_WAR
	.align		4
.L_6065:
        /*00bc*/ 	.byte	0x04, 0x36
        /*00be*/ 	.short	(.L_6067 - .L_6066)
.L_6066:
        /*00c0*/ 	.word	0x00000008
.L_6067:


//--------------------- .nv.info._ZN10layer_norm13ln_bwd_kernelINS_13Kernel_traitsIffffjLj1024ELj1ELj4ELj1ELj16ENS_18Kernel_traits_baseILj1024EffffjLj128EEEEEEEvNS_9BwdParamsE --------------------------
	.section	.nv.info._ZN10layer_norm13ln_bwd_kernelINS_13Kernel_traitsIffffjLj1024ELj1ELj4ELj1ELj16ENS_18Kernel_traits_baseILj1024EffffjLj128EEEEEEEvNS_9BwdParamsE,"",@"SHT_CUDA_INFO"
	.sectionflags	@""
	.align	4


	//----- nvinfo : EIATTR_CUDA_API_VERSION
	.align		4
        /*0000*/ 	.byte	0x04, 0x37
        /*0002*/ 	.short	(.L_6069 - .L_6068)
.L_6068:
        /*0004*/ 	.word	0x00000082


	//----- nvinfo : EIATTR_KPARAM_INFO
	.align		4
.L_6069:
        /*0008*/ 	.byte	0x04, 0x17
        /*000a*/ 	.short	(.L_6071 - .L_6070)
.L_6070:
        /*000c*/ 	.word	0x00000000
        /*0010*/ 	.short	0x0000
        /*0012*/ 	.short	0x0000
        /*0014*/ 	.byte	0x00, 0xf0, 0x21, 0x02


	//----- nvinfo : EIATTR_SPARSE_MMA_MASK
	.align		4
.L_6071:
        /*0018*/ 	.byte	0x03, 0x50
        /*001a*/ 	.short	0x0000


	//----- nvinfo : EIATTR_MAXREG_COUNT
	.align		4
        /*001c*/ 	.byte	0x03, 0x1b
        /*001e*/ 	.short	0x00ff


	//----- nvinfo : EIATTR_NUM_BARRIERS
	.align		4
        /*0020*/ 	.byte	0x02, 0x4c
        /*0022*/ 	.byte	0x01
	.zero		1


	//----- nvinfo : EIATTR_MERCURY_ISA_VERSION
	.align		4
        /*0024*/ 	.byte	0x03, 0x5f
        /*0026*/ 	.short	0x0101


	//----- nvinfo : EIATTR_COOP_GROUP_MASK_REGIDS
	.align		4
        /*0028*/ 	.byte	0x04, 0x29
        /*002a*/ 	.short	(.L_6073 - .L_6072)


	//   ....[0]....
.L_6072:
        /*002c*/ 	.word	0xffffffff


	//   ....[1]....
        /*0030*/ 	.word	0xffffffff


	//   ....[2]....
        /*0034*/ 	.word	0xffffffff


	//   ....[3]....
        /*0038*/ 	.word	0xffffffff


	//   ....[4]....
        /*003c*/ 	.word	0xffffffff


	//   ....[5]....
        /*0040*/ 	.word	0xffffffff


	//   ....[6]....
        /*0044*/ 	.word	0xffffffff


	//   ....[7]....
        /*0048*/ 	.word	0xffffffff


	//   ....[8]....
        /*004c*/ 	.word	0xffffffff


	//   ....[9]....
        /*0050*/ 	.word	0xffffffff


	//   ....[10]....
        /*0054*/ 	.word	0x05000046


	//   ....[11]....
        /*0058*/ 	.word	0x05000046


	//   ....[12]....
        /*005c*/ 	.word	0x05000046


	//   ....[13]....
        /*0060*/ 	.word	0x05000046


	//   ....[14]....
        /*0064*/ 	.word	0x05000046


	//   ....[15]....
        /*0068*/ 	.word	0x05000046


	//   ....[16]....
        /*006c*/ 	.word	0x05000046


	//   ....[17]....
        /*0070*/ 	.word	0x05000046


	//   ....[18]....
        /*0074*/ 	.word	0x05000046


	//   ....[19]....
        /*0078*/ 	.word	0x05000046


	//----- nvinfo : EIATTR_COOP_GROUP_INSTR_OFFSETS
	.align		4
.L_6073:
        /*007c*/ 	.byte	0x04, 0x28
        /*007e*/ 	.short	(.L_6075 - .L_6074)


	//   ....[0]....
.L_6074:
        /*0080*/ 	.word	0x000024e0


	//   ....[1]....
        /*0084*/ 	.word	0x000024f0


	//   ....[2]....
        /*0088*/ 	.word	0x00002520


	//   ....[3]....
        /*008c*/ 	.word	0x00002530


	//   ....[4]....
        /*0090*/ 	.word	0x00002560


	//   ....[5]....
        /*0094*/ 	.word	0x00002570


	//   ....[6]....
        /*0098*/ 	.word	0x000025a0


	//   ....[7]....
        /*009c*/ 	.word	0x000025b0


	//   ....[8]....
        /*00a0*/ 	.word	0x000025e0


	//   ....[9]....
        /*00a4*/ 	.word	0x000025f0


	//   ....[10]....
        /*00a8*/ 	.word	0x00003cf0


	//   ....[11]....
        /*00ac*/ 	.word	0x00003d80


	//   ....[12]....
        /*00b0*/ 	.word	0x00003df0


	//   ....[13]....
        /*00b4*/ 	.word	0x00003e40


	//   ....[14]....
        /*00b8*/ 	.word	0x00003eb0


	//   ....[15]....
        /*00bc*/ 	.word	0x00003f00


	//   ....[16]....
        /*00c0*/ 	.word	0x00003f70


	//   ....[17]....
        /*00c4*/ 	.word	0x00003fc0


	//   ....[18]....
        /*00c8*/ 	.word	0x00004030


	//   ....[19]....
        /*00cc*/ 	.word	0x00004080


	//----- nvinfo : EIATTR_VRC_CTA_INIT_COUNT
	.align		4
.L_6075:
        /*00d0*/ 	.byte	0x02, 0x4a
	.zero		1
	.zero		1


	//----- nvinfo : EIATTR_EXIT_INSTR_OFFSETS
	.align		4
        /*00d4*/ 	.byte	0x04, 0x1c
        /*00d6*/ 	.short	(.L_6077 - .L_6076)


	//   ....[0]....
.L_6076:
        /*00d8*/ 	.word	0x00003c80


	//----- nvinfo : EIATTR_MAX_THREADS
	.align		4
.L_6077:
        /*00dc*/ 	.byte	0x04, 0x05
        /*00de*/ 	.short	(.L_6079 - .L_6078)
.L_6078:
        /*00e0*/ 	.word	0x00000080
        /*00e4*/ 	.word	0x00000001
        /*00e8*/ 	.word	0x00000001


	//----- nvinfo : EIATTR_CRS_STACK_SIZE
	.align		4
.L_6079:
        /*00ec*/ 	.byte	0x04, 0x1e
        /*00ee*/ 	.short	(.L_6081 - .L_6080)
.L_6080:
        /*00f0*/ 	.word	0x00000000


	//----- nvinfo : EIATTR_CBANK_PARAM_SIZE
	.align		4
.L_6081:
        /*00f4*/ 	.byte	0x03, 0x19
        /*00f6*/ 	.short	0x0088


	//----- nvinfo : EIATTR_PARAM_CBANK
	.align		4
        /*00f8*/ 	.byte	0x04, 0x0a
        /*00fa*/ 	.short	(.L_6083 - .L_6082)
	.align		4
.L_6082:
        /*00fc*/ 	.word	index@(.nv.constant0._ZN10layer_norm13ln_bwd_kernelINS_13Kernel_traitsIffffjLj1024ELj1ELj4ELj1ELj16ENS_18Kernel_traits_baseILj1024EffffjLj128EEEEEEEvNS_9BwdParamsE)
        /*0100*/ 	.short	0x0380
        /*0102*/ 	.short	0x0088


	//----- nvinfo : EIATTR_SW_WAR
	.align		4
.L_6083:
        /*0104*/ 	.byte	0x04, 0x36
        /*0106*/ 	.short	(.L_6085 - .L_6084)
.L_6084:
        /*0108*/ 	.word	0x00000008
.L_6085:


//--------------------- .nv.info._ZN10layer_norm22ln_bwd_finalize_kernelINS_22Kernel_traits_finalizeILj768E13__nv_bfloat16fS2_fjLj1024ELj4ENS_18Kernel_traits_baseILj768ES2_fS2_fjLj1024EEEEEEEvNS_9BwdParamsE --------------------------
	.section	.nv.info._ZN10layer_norm22ln_bwd_finalize_kernelINS_22Kernel_traits_finalizeILj768E13__nv_bfloat16fS2_fjLj1024ELj4ENS_18Kernel_traits_baseILj768ES2_fS2_fjLj1024EEEEEEEvNS_9BwdParamsE,"",@"SHT_CUDA_INFO"
	.sectionflags	@""
	.align	4


	//----- nvinfo : EIATTR_CUDA_API_VERSION
	.align		4
        /*0000*/ 	.byte	0x04, 0x37
        /*0002*/ 	.short	(.L_6087 - .L_6086)
.L_6086:
        /*0004*/ 	.word	0x00000082


	//----- nvinfo : EIATTR_KPARAM_INFO
	.align		4
.L_6087:
        /*0008*/ 	.byte	0x04, 0x17
        /*000a*/ 	.short	(.L_6089 - .L_6088)
.L_6088:
        /*000c*/ 	.word	0x00000000
        /*0010*/ 	.short	0x0000
        /*0012*/ 	.short	0x0000
        /*0014*/ 	.byte	0x00, 0xf0, 0x21, 0x02


	//----- nvinfo : EIATTR_SPARSE_MMA_MASK
	.align		4
.L_6089:
        /*0018*/ 	.byte	0x03, 0x50
        /*001a*/ 	.short	0x0000


	//----- nvinfo : EIATTR_MAXREG_COUNT
	.align		4
        /*001c*/ 	.byte	0x03, 0x1b
        /*001e*/ 	.short	0x0040


	//----- nvinfo : EIATTR_NUM_BARRIERS
	.align		4
        /*0020*/ 	.byte	0x02, 0x4c
        /*0022*/ 	.byte	0x01
	.zero		1


	//----- nvinfo : EIATTR_MERCURY_ISA_VERSION
	.align		4
        /*0024*/ 	.byte	0x03, 0x5f
        /*0026*/ 	.short	0x0101


	//----- nvinfo : EIATTR_COOP_GROUP_MASK_REGIDS
	.align		4
        /*0028*/ 	.byte	0x04, 0x29
        /*002a*/ 	.short	(.L_6091 - .L_6090)


	//   ....[0]....
.L_6090:
        /*002c*/ 	.word	0xffffffff


	//   ....[1]....
        /*0030*/ 	.word	0xffffffff


	//   ....[2]....
        /*0034*/ 	.word	0xffffffff


	//   ....[3]....
        /*0038*/ 	.word	0xffffffff


	//   ....[4]....
        /*003c*/ 	.word	0xffffffff


	//   ....[5]....
        /*0040*/ 	.word	0xffffffff


	//   ....[6]....
        /*0044*/ 	.word	0xffffffff


	//   ....[7]....
        /*0048*/ 	.word	0xffffffff


	//   ....[8]....
        /*004c*/ 	.word	0xffffffff


	//   ....[9]....
        /*0050*/ 	.word	0xffffffff


	//----- nvinfo : EIATTR_COOP_GROUP_INSTR_OFFSETS
	.align		4
.L_6091:
        /*0054*/ 	.byte	0x04, 0x28
        /*0056*/ 	.short	(.L_6093 - .L_6092)


	//   ....[0]....
.L_6092:
        /*0058*/ 	.word	0x00001270


	//   ....[1]....
        /*005c*/ 	.word	0x00001280


	//   ....[2]....
        /*0060*/ 	.word	0x000012b0


	//   ....[3]....
        /*0064*/ 	.word	0x000012c0


	//   ....[4]....
        /*0068*/ 	.word	0x000012f0


	//   ....[5]....
        /*006c*/ 	.word	0x00001300


	//   ....[6]....
        /*0070*/ 	.word	0x00001330


	//   ....[7]....
        /*0074*/ 	.word	0x00001340


	//   ....[8]....
        /*0078*/ 	.word	0x00001370


	//   ....[9]....
        /*007c*/ 	.word	0x00001380


	//----- nvinfo : EIATTR_VRC_CTA_INIT_COUNT
	.align		4
.L_6093:
        /*0080*/ 	.byte	0x02, 0x4a
	.zero		1
	.zero		1


	//----- nvinfo : EIATTR_EXIT_INSTR_OFFSETS
	.align		4
        /*0084*/ 	.byte	0x04, 0x1c
        /*0086*/ 	.short	(.L_6095 - .L_6094)


	//   ....[0]....
.L_6094:
        /*0088*/ 	.word	0x00000060


	//   ....[1]....
        /*008c*/ 	.word	0x000013e0


	//   ....[2]....
        /*0090*/ 	.word	0x000014b0


	//----- nvinfo : EIATTR_MAX_THREADS
	.align		4
.L_6095:
        /*0094*/ 	.byte	0x04, 0x05
        /*0096*/ 	.short	(.L_6097 - .L_6096)
.L_6096:
        /*0098*/ 	.word	0x00000400
        /*009c*/ 	.word	0x00000001
        /*00a0*/ 	.word	0x00000001


	//----- nvinfo : EIATTR_CRS_STACK_SIZE
	.align		4
.L_6097:
        /*00a4*/ 	.byte	0x04, 0x1e
        /*00a6*/ 	.short	(.L_6099 - .L_6098)
.L_6098:
        /*00a8*/ 	.word	0x00000000


	//----- nvinfo : EIATTR_CBANK_PARAM_SIZE
	.align		4
.L_6099:
        /*00ac*/ 	.byte	0x03, 0x19
        /*00ae*/ 	.short	0x0088


	//----- nvinfo : EIATTR_PARAM_CBANK
	.align		4
        /*00b0*/ 	.byte	0x04, 0x0a
        /*00b2*/ 	.short	(.L_6101 - .L_6100)
	.align		4
.L_6100:
        /*00b4*/ 	.word	index@(.nv.constant0._ZN10layer_norm22ln_bwd_finalize_kernelINS_22Kernel_traits_finalizeILj768E13__nv_bfloat16fS2_fjLj1024ELj4ENS_18Kernel_traits_baseILj768ES2_fS2_fjLj1024EEEEEEEvNS_9BwdParamsE)
        /*00b8*/ 	.short	0x0380
        /*00ba*/ 	.short	0x0088


	//----- nvinfo : EIATTR_SW_WAR
	.align		4
.L_6101:
        /*00bc*/ 	.byte	0x04, 0x36
        /*00be*/ 	.short	(.L_6103 - .L_6102)
.L_6102:
        /*00c0*/ 	.word	0x00000008
.L_6103:


//--------------------- .nv.info._ZN10layer_norm13ln_bwd_kernelINS_13Kernel_traitsI13__nv_bfloat16fS2_fjLj768ELj1ELj4ELj1ELj16ENS_18Kernel_traits_baseILj768ES2_fS2_fjLj128EEEEEEEvNS_9BwdParamsE --------------------------
	.section	.nv.info._ZN10layer_norm13ln_bwd_kernelINS_13Kernel_traitsI13__nv_bfloat16fS2_fjLj768ELj1ELj4ELj1ELj16ENS_18Kernel_traits_baseILj768ES2_fS2_fjLj128EEEEEEEvNS_9BwdParamsE,"",@"SHT_CUDA_INFO"
	.sectionflags	@""
	.align	4


	//----- nvinfo : EIATTR_CUDA_API_VERSION
	.align		4
        /*0000*/ 	.byte	0x04, 0x37
        /*0002*/ 	.short	(.L_6105 - .L_6104)
.L_6104:
        /*0004*/ 	.word	0x00000082


	//----- nvinfo : EIATTR_KPARAM_INFO
	.align		4
.L_6105:
        /*0008*/ 	.byte	0x04, 0x17
        /*000a*/ 	.short	(.L_6107 - .L_6106)
.L_6106:
        /*000c*/ 	.word	0x00000000
        /*0010*/ 	.short	0x0000
        /*0012*/ 	.short	0x0000
        /*0014*/ 	.byte	0x00, 0xf0, 0x21, 0x02


	//----- nvinfo : EIATTR_SPARSE_MMA_MASK
	.align		4
.L_6107:
        /*0018*/ 	.byte	0x03, 0x50
        /*001a*/ 	.short	0x0000


	//----- nvinfo : EIATTR_MAXREG_COUNT
	.align		4
        /*001c*/ 	.byte	0x03, 0x1b
        /*001e*/ 	.short	0x00ff


	//----- nvinfo : EIATTR_NUM_BARRIERS
	.align		4
        /*0020*/ 	.byte	0x02, 0x4c
        /*0022*/ 	.byte	0x01
	.zero		1


	//----- nvinfo : EIATTR_MERCURY_ISA_VERSION
	.align		4
        /*0024*/ 	.byte	0x03, 0x5f
        /*0026*/ 	.short	0x0101


	//----- nvinfo : EIATTR_COOP_GROUP_MASK_REGIDS
	.align		4
        /*0028*/ 	.byte	0x04, 0x29
        /*002a*/ 	.short	(.L_6109 - .L_6108)


	//   ....[0]....
.L_6108:
        /*002c*/ 	.word	0xffffffff


	//   ....[1]....
        /*0030*/ 	.word	0xffffffff


	//   ....[2]....
        /*0034*/ 	.word	0xffffffff


	//   ....[3]....
        /*0038*/ 	.word	0xffffffff


	//   ....[4]....
        /*003c*/ 	.word	0xffffffff


	//   ....[5]....
        /*0040*/ 	.word	0xffffffff


	//   ....[6]....
        /*0044*/ 	.word	0xffffffff


	//   ....[7]....
        /*0048*/ 	.word	0xffffffff


	//   ....[8]....
        /*004c*/ 	.word	0xffffffff


	//   ....[9]....
        /*0050*/ 	.word	0xffffffff


	//   ....[10]....
        /*0054*/ 	.word	0x0500001a


	//   ....[11]....
        /*0058*/ 	.word	0x0500001a


	//   ....[12]....
        /*005c*/ 	.word	0x0500001a


	//   ....[13]....
        /*0060*/ 	.word	0x0500001a


	//   ....[14]....
        /*0064*/ 	.word	0x0500001a


	//   ....[15]....
        /*0068*/ 	.word	0x0500001a


	//   ....[16]....
        /*006c*/ 	.word	0x0500001a


	//   ....[17]....
        /*0070*/ 	.word	0x0500001a


	//   ....[18]....
        /*0074*/ 	.word	0x0500001a


	//   ....[19]....
        /*0078*/ 	.word	0x0500001a


	//----- nvinfo : EIATTR_COOP_GROUP_INSTR_OFFSETS
	.align		4
.L_6109:
        /*007c*/ 	.byte	0x04, 0x28
        /*007e*/ 	.short	(.L_6111 - .L_6110)


	//   ....[0]....
.L_6110:
        /*0080*/ 	.word	0x00002d70


	//   ....[1]....
        /*0084*/ 	.word	0x00002d80


	//   ....[2]....
        /*0088*/ 	.word	0x00002db0


	//   ....[3]....
        /*008c*/ 	.word	0x00002dc0


	//   ....[4]....
        /*0090*/ 	.word	0x00002df0


	//   ....[5]....
        /*0094*/ 	.word	0x00002e00


	//   ....[6]....
        /*0098*/ 	.word	0x00002e30


	//   ....[7]....
        /*009c*/ 	.word	0x00002e40


	//   ....[8]....
        /*00a0*/ 	.word	0x00002e70


	//   ....[9]....
        /*00a4*/ 	.word	0x00002e80


	//   ....[10]....
        /*00a8*/ 	.word	0x000040e0


	//   ....[11]....
        /*00ac*/ 	.word	0x00004170


	//   ....[12]....
        /*00b0*/ 	.word	0x000041e0


	//   ....[13]....
        /*00b4*/ 	.word	0x00004240


	//   ....[14]....
        /*00b8*/ 	.word	0x000042b0


	//   ....[15]....
        /*00bc*/ 	.word	0x00004310


	//   ....[16]....
        /*00c0*/ 	.word	0x00004380


	//   ....[17]....
        /*00c4*/ 	.word	0x000043e0


	//   ....[18]....
        /*00c8*/ 	.word	0x00004450


	//   ....[19]....
        /*00cc*/ 	.word	0x000044b0


	//----- nvinfo : EIATTR_VRC_CTA_INIT_COUNT
	.align		4
.L_6111:
        /*00d0*/ 	.byte	0x02, 0x4a
	.zero		1
	.zero		1


	//----- nvinfo : EIATTR_EXIT_INSTR_OFFSETS
	.align		4
        /*00d4*/ 	.byte	0x04, 0x1c
        /*00d6*/ 	.short	(.L_6113 - .L_6112)


	//   ....[0]....
.L_6112:
        /*00d8*/ 	.word	0x00004070


	//----- nvinfo : EIATTR_MAX_THREADS
	.align		4
.L_6113:
        /*00dc*/ 	.byte	0x04, 0x05
        /*00de*/ 	.short	(.L_6115 - .L_6114)
.L_6114:
        /*00e0*/ 	.word	0x00000080
        /*00e4*/ 	.word	0x00000001
        /*00e8*/ 	.word	0x00000001


	//----- nvinfo : EIATTR_CRS_STACK_SIZE
	.align		4
.L_6115:
        /*00ec*/ 	.byte	0x04, 0x1e
        /*00ee*/ 	.short	(.L_6117 - .L_6116)
.L_6116:
        /*00f0*/ 	.word	0x00000000


	//----- nvinfo : EIATTR_CBANK_PARAM_SIZE
	.align		4
.L_6117:
        /*00f4*/ 	.byte	0x03, 0x19
        /*00f6*/ 	.short	0x0088


	//----- nvinfo : EIATTR_PARAM_CBANK
	.align		4
        /*00f8*/ 	.byte	0x04, 0x0a
        /*00fa*/ 	.short	(.L_6119 - .L_6118)
	.align		4
.L_6118:
        /*00fc*/ 	.word	index@(.nv.constant0._ZN10layer_norm13ln_bwd_kernelINS_13Kernel_traitsI13__nv_bfloat16fS2_fjLj768ELj1ELj4ELj1ELj16ENS_18Kernel_traits_baseILj768ES2_fS2_fjLj128EEEEEEEvNS_9BwdParamsE)
        /*0100*/ 	.short	0x0380
        /*0102*/ 	.short	0x0088


	//----- nvinfo : EIATTR_SW_WAR
	.align		4
.L_6119:
        /*0104*/ 	.byte	0x04, 0x36
        /*0106*/ 	.short	(.L_6121 - .L_6120)
.L_6120:
        /*0108*/ 	.word	0x00000008
.L_6121:


//--------------------- .nv.info._ZN10layer_norm22ln_bwd_finalize_kernelINS_22Kernel_traits_finalizeILj768E13__nv_bfloat16S2_S2_fjLj1024ELj4ENS_18Kernel_traits_baseILj768ES2_S2_S2_fjLj1024EEEEEEEvNS_9BwdParamsE --------------------------
	.section	.nv.info._ZN10layer_norm22ln_bwd_finalize_kernelINS_22Kernel_traits_finalizeILj768E13__nv_bfloat16S2_S2_fjLj1024ELj4ENS_18Kernel_traits_baseILj768ES2_S2_S2_fjLj1024EEEEEEEvNS_9BwdParamsE,"",@"SHT_CUDA_INFO"
	.sectionflags	@""
	.align	4


	//----- nvinfo : EIATTR_CUDA_API_VERSION
	.align		4
        /*0000*/ 	.byte	0x04, 0x37
        /*0002*/ 	.short	(.L_6123 - .L_6122)
.L_6122:
        /*0004*/ 	.word	0x00000082


	//----- nvinfo : EIATTR_KPARAM_INFO
	.align		4
.L_6123:
        /*0008*/ 	.byte	0x04, 0x17
        /*000a*/ 	.short	(.L_6125 - .L_6124)
.L_6124:
        /*000c*/ 	.word	0x00000000
        /*0010*/ 	.short	0x0000
        /*0012*/ 	.short	0x0000
        /*0014*/ 	.byte	0x00, 0xf0, 0x21, 0x02


	//----- nvinfo : EIATTR_SPARSE_MMA_MASK
	.align		4
.L_6125:
        /*0018*/ 	.byte	0x03, 0x50
        /*001a*/ 	.short	0x0000


	//----- nvinfo : EIATTR_MAXREG_COUNT
	.align		4
        /*001c*/ 	.byte	0x03, 0x1b
        /*001e*/ 	.short	0x0040


	//----- nvinfo : EIATTR_NUM_BARRIERS
	.align		4
        /*0020*/ 	.byte	0x02, 0x4c
        /*0022*/ 	.byte	0x01
	.zero		1


	//----- nvinfo : EIATTR_MERCURY_ISA_VERSION
	.align		4
        /*0024*/ 	.byte	0x03, 0x5f
        /*0026*/ 	.short	0x0101


	//----- nvinfo : EIATTR_COOP_GROUP_MASK_REGIDS
	.align		4
        /*0028*/ 	.byte	0x04, 0x29
        /*002a*/ 	.short	(.L_6127 - .L_6126)


	//   ....[0]....
.L_6126:
        /*002c*/ 	.word	0xffffffff


	//   ....[1]....
        /*0030*/ 	.word	0xffffffff


	//   ....[2]....
        /*0034*/ 	.word	0xffffffff


	//   ....[3]....
        /*0038*/ 	.word	0xffffffff


	//   ....[4]....
        /*003c*/ 	.word	0xffffffff


	//   ....[5]....
        /*0040*/ 	.word	0xffffffff


	//   ....[6]....
        /*0044*/ 	.word	0xffffffff


	//   ....[7]....
        /*0048*/ 	.word	0xffffffff


	//   ....[8]....
        /*004c*/ 	.word	0xffffffff


	//   ....[9]....
        /*0050*/ 	.word	0xffffffff


	//----- nvinfo : EIATTR_COOP_GROUP_INSTR_OFFSETS
	.align		4
.L_6127:
        /*0054*/ 	.byte	0x04, 0x28
        /*0056*/ 	.short	(.L_6129 - .L_6128)


	//   ....[0]....
.L_6128:
        /*0058*/ 	.word	0x00001270


	//   ....[1]....
        /*005c*/ 	.word	0x00001280


	//   ....[2]....
        /*0060*/ 	.word	0x000012b0


	//   ....[3]....
        /*0064*/ 	.word	0x000012c0


	//   ....[4]....
        /*0068*/ 	.word	0x000012f0


	//   ....[5]....
        /*006c*/ 	.word	0x00001300


	//   ....[6]....
        /*0070*/ 	.word	0x00001330


	//   ....[7]....
        /*0074*/ 	.word	0x00001340


	//   ....[8]....
        /*0078*/ 	.word	0x00001370


	//   ....[9]....
        /*007c*/ 	.word	0x00001380


	//----- nvinfo : EIATTR_VRC_CTA_INIT_COUNT
	.align		4
.L_6129:
        /*0080*/ 	.byte	0x02, 0x4a
	.zero		1
	.zero		1


	//----- nvinfo : EIATTR_EXIT_INSTR_OFFSETS
	.align		4
        /*0084*/ 	.byte	0x04, 0x1c
        /*0086*/ 	.short	(.L_6131 - .L_6130)


	//   ....[0]....
.L_6130:
        /*0088*/ 	.word	0x00000060


	//   ....[1]....
        /*008c*/ 	.word	0x000013e0


	//   ....[2]....
        /*0090*/ 	.word	0x000014b0


	//----- nvinfo : EIATTR_MAX_THREADS
	.align		4
.L_6131:
        /*0094*/ 	.byte	0x04, 0x05
        /*0096*/ 	.short	(.L_6133 - .L_6132)
.L_6132:
        /*0098*/ 	.word	0x00000400
        /*009c*/ 	.word	0x00000001
        /*00a0*/ 	.word	0x00000001


	//----- nvinfo : EIATTR_CRS_STACK_SIZE
	.align		4
.L_6133:
        /*00a4*/ 	.byte	0x04, 0x1e
        /*00a6*/ 	.short	(.L_6135 - .L_6134)
.L_6134:
        /*00a8*/ 	.word	0x00000000


	//----- nvinfo : EIATTR_CBANK_PARAM_SIZE
	.align		4
.L_6135:
        /*00ac*/ 	.byte	0x03, 0x19
        /*00ae*/ 	.short	0x0088


	//----- nvinfo : EIATTR_PARAM_CBANK
	.align		4
        /*00b0*/ 	.byte	0x04, 0x0a
        /*00b2*/ 	.short	(.L_6137 - .L_6136)
	.align		4
.L_6136:
        /*00b4*/ 	.word	index@(.nv.constant0._ZN10layer_norm22ln_bwd_finalize_kernelINS_22Kernel_traits_finalizeILj768E13__nv_bfloat16S2_S2_fjLj1024ELj4ENS_18Kernel_traits_baseILj768ES2_S2_S2_fjLj1024EEEEEEEvNS_9BwdParamsE)
        /*00b8*/ 	.short	0x0380
        /*00ba*/ 	.short	0x0088


	//----- nvinfo : EIATTR_SW_WAR
	.align		4
.L_6137:
        /*00bc*/ 	.byte	0x04, 0x36
        /*00be*/ 	.short	(.L_6139 - .L_6138)
.L_6138:
        /*00c0*/ 	.word	0x00000008
.L_6139:


//--------------------- .nv.info._ZN10layer_norm13ln_bwd_kernelINS_13Kernel_traitsI13__nv_bfloat16S2_S2_fjLj768ELj1ELj4ELj1ELj16ENS_18Kernel_traits_baseILj768ES2_S2_S2_fjLj128EEEEEEEvNS_9BwdParamsE --------------------------
	.section	.nv.info._ZN10layer_norm13ln_bwd_kernelINS_13Kernel_traitsI13__nv_bfloat16S2_S2_fjLj768ELj1ELj4ELj1ELj16ENS_18Kernel_traits_baseILj768ES2_S2_S2_fjLj128EEEEEEEvNS_9BwdParamsE,"",@"SHT_CUDA_INFO"
	.sectionflags	@""
	.align	4


	//----- nvinfo : EIATTR_CUDA_API_VERSION
	.align		4
        /*0000*/ 	.byte	0x04, 0x37
        /*0002*/ 	.short	(.L_6141 - .L_6140)
.L_6140:
        /*0004*/ 	.word	0x00000082


	//----- nvinfo : EIATTR_KPARAM_INFO
	.align		4
.L_6141:
        /*0008*/ 	.byte	0x04, 0x17
        /*000a*/ 	.short	(.L_6143 - .L_6142)
.L_6142:
        /*000c*/ 	.word	0x00000000
        /*0010*/ 	.short	0x0000
        /*0012*/ 	.short	0x0000
        /*0014*/ 	.byte	0x00, 0xf0, 0x21, 0x02


	//----- nvinfo : EIATTR_SPARSE_MMA_MASK
	.align		4
.L_6143:
        /*0018*/ 	.byte	0x03, 0x50
        /*001a*/ 	.short	0x0000


	//----- nvinfo : EIATTR_MAXREG_COUNT
	.align		4
        /*001c*/ 	.byte	0x03, 0x1b
        /*001e*/ 	.short	0x00ff


	//----- nvinfo : EIATTR_NUM_BARRIERS
	.align		4
        /*0020*/ 	.byte	0x02, 0x4c
        /*0022*/ 	.byte	0x01
	.zero		1


	//----- nvinfo : EIATTR_MERCURY_ISA_VERSION
	.align		4
        /*0024*/ 	.byte	0x03, 0x5f
        /*0026*/ 	.short	0x0101


	//----- nvinfo : EIATTR_COOP_GROUP_MASK_REGIDS
	.align		4
        /*0028*/ 	.byte	0x04, 0x29
        /*002a*/ 	.short	(.L_6145 - .L_6144)


	//   ....[0]....
.L_6144:
        /*002c*/ 	.word	0xffffffff


	//   ....[1]....
        /*0030*/ 	.word	0xffffffff


	//   ....[2]....
        /*0034*/ 	.word	0xffffffff


	//   ....[3]....
        /*0038*/ 	.word	0xffffffff


	//   ....[4]....
        /*003c*/ 	.word	0xffffffff


	//   ....[5]....
        /*0040*/ 	.word	0xffffffff


	//   ....[6]....
        /*0044*/ 	.word	0xffffffff


	//   ....[7]....
        /*0048*/ 	.word	0xffffffff


	//   ....[8]....
        /*004c*/ 	.word	0xffffffff


	//   ....[9]....
        /*0050*/ 	.word	0xffffffff


	//   ....[10]....
        /*0054*/ 	.word	0x05000024


	//   ....[11]....
        /*0058*/ 	.word	0x05000024


	//   ....[12]....
        /*005c*/ 	.word	0x05000024


	//   ....[13]....
        /*0060*/ 	.word	0x05000024


	//   ....[14]....
        /*0064*/ 	.word	0x05000024


	//   ....[15]....
        /*0068*/ 	.word	0x05000024


	//   ....[16]....
        /*006c*/ 	.word	0x05000024


	//   ....[17]....
        /*0070*/ 	.word	0x05000024


	//   ....[18]....
        /*0074*/ 	.word	0x05000024


	//   ....[19]....
        /*0078*/ 	.word	0x05000024


	//----- nvinfo : EIATTR_COOP_GROUP_INSTR_OFFSETS
	.align		4
.L_6145:
        /*007c*/ 	.byte	0x04, 0x28
        /*007e*/ 	.short	(.L_6147 - .L_6146)


	//   ....[0]....
.L_6146:
        /*0080*/ 	.word	0x00002c10


	//   ....[1]....
        /*0084*/ 	.word	0x00002c20


	//   ....[2]....
        /*0088*/ 	.word	0x00002c50


	//   ....[3]....
        /*008c*/ 	.word	0x00002c60


	//   ....[4]....
        /*0090*/ 	.word	0x00002c90


	//   ....[5]....
        /*0094*/ 	.word	0x00002ca0


	//   ....[6]....
        /*0098*/ 	.word	0x00002cd0


	//   ....[7]....
        /*009c*/ 	.word	0x00002ce0


	//   ....[8]....
        /*00a0*/ 	.word	0x00002d10


	//   ....[9]....
        /*00a4*/ 	.word	0x00002d20


	//   ....[10]....
        /*00a8*/ 	.word	0x00003fb0


	//   ....[11]....
        /*00ac*/ 	.word	0x00004040


	//   ....[12]....
        /*00b0*/ 	.word	0x000040b0


	//   ....[13]....
        /*00b4*/ 	.word	0x00004110


	//   ....[14]....
        /*00b8*/ 	.word	0x00004180


	//   ....[15]....
        /*00bc*/ 	.word	0x000041e0


	//   ....[16]....
        /*00c0*/ 	.word	0x00004250


	//   ....[17]....
        /*00c4*/ 	.word	0x000042b0


	//   ....[18]....
        /*00c8*/ 	.word	0x00004320


	//   ....[19]....
        /*00cc*/ 	.word	0x00004380


	//----- nvinfo : EIATTR_VRC_CTA_INIT_COUNT
	.align		4
.L_6147:
        /*00d0*/ 	.byte	0x02, 0x4a
	.zero		1
	.zero		1


	//----- nvinfo : EIATTR_EXIT_INSTR_OFFSETS
	.align		4
        /*00d4*/ 	.byte	0x04, 0x1c
        /*00d6*/ 	.short	(.L_6149 - .L_6148)


	//   ....[0]....
.L_6148:
        /*00d8*/ 	.word	0x00003f40


	//----- nvinfo : EIATTR_MAX_THREADS
	.align		4
.L_6149:
        /*00dc*/ 	.byte	0x04, 0x05
        /*00de*/ 	.short	(.L_6151 - .L_6150)
.L_6150:
        /*00e0*/ 	.word	0x00000080
        /*00e4*/ 	.word	0x00000001
        /*00e8*/ 	.word	0x00000001


	//----- nvinfo : EIATTR_CRS_STACK_SIZE
	.align		4
.L_6151:
        /*00ec*/ 	.byte	0x04, 0x1e
        /*00ee*/ 	.short	(.L_6153 - .L_6152)
.L_6152:
        /*00f0*/ 	.word	0x00000000


	//----- nvinfo : EIATTR_CBANK_PARAM_SIZE
	.align		4
.L_6153:
        /*00f4*/ 	.byte	0x03, 0x19
        /*00f6*/ 	.short	0x0088


	//----- nvinfo : EIATTR_PARAM_CBANK
	.align		4
        /*00f8*/ 	.byte	0x04, 0x0a
        /*00fa*/ 	.short	(.L_6155 - .L_6154)
	.align		4
.L_6154:
        /*00fc*/ 	.word	index@(.nv.constant0._ZN10layer_norm13ln_bwd_kernelINS_13Kernel_traitsI13__nv_bfloat16S2_S2_fjLj768ELj1ELj4ELj1ELj16ENS_18Kernel_traits_baseILj768ES2_S2_S2_fjLj128EEEEEEEvNS_9BwdParamsE)
        /*0100*/ 	.short	0x0380
        /*0102*/ 	.short	0x0088


	//----- nvinfo : EIATTR_SW_WAR
	.align		4
.L_6155:
        /*0104*/ 	.byte	0x04, 0x36
        /*0106*/ 	.short	(.L_6157 - .L_6156)
.L_6156:
        /*0108*/ 	.word	0x00000008
.L_6157:


//--------------------- .nv.info._ZN10layer_norm22ln_bwd_finalize_kernelINS_22Kernel_traits_finalizeILj768E6__halffS2_fjLj1024ELj4ENS_18Kernel_traits_baseILj768ES2_fS2_fjLj1024EEEEEEEvNS_9BwdParamsE --------------------------
	.section	.nv.info._ZN10layer_norm22ln_bwd_finalize_kernelINS_22Kernel_traits_finalizeILj768E6__halffS2_fjLj1024ELj4ENS_18Kernel_traits_baseILj768ES2_fS2_fjLj1024EEEEEEEvNS_9BwdParamsE,"",@"SHT_CUDA_INFO"
	.sectionflags	@""
	.align	4


	//----- nvinfo : EIATTR_CUDA_API_VERSION
	.align		4
        /*0000*/ 	.byte	0x04, 0x37
        /*0002*/ 	.short	(.L_6159 - .L_6158)
.L_6158:
        /*0004*/ 	.word	0x00000082


	//----- nvinfo : EIATTR_KPARAM_INFO
	.align		4
.L_6159:
        /*0008*/ 	.byte	0x04, 0x17
        /*000a*/ 	.short	(.L_6161 - .L_6160)
.L_6160:
        /*000c*/ 	.word	0x00000000
        /*0010*/ 	.short	0x0000
        /*0012*/ 	.short	0x0000
        /*0014*/ 	.byte	0x00, 0xf0, 0x21, 0x02


	//----- nvinfo : EIATTR_SPARSE_MMA_MASK
	.align		4
.L_6161:
        /*0018*/ 	.byte	0x03, 0x50
        /*001a*/ 	.short	0x0000


	//----- nvinfo : EIATTR_MAXREG_COUNT
	.align		4
        /*001c*/ 	.byte	0x03, 0x1b
        /*001e*/ 	.short	0x0040


	//----- nvinfo : EIATTR_NUM_BARRIERS
	.align		4
        /*0020*/ 	.byte	0x02, 0x4c
        /*0022*/ 	.byte	0x01
	.zero		1


	//----- nvinfo : EIATTR_MERCURY_ISA_VERSION
	.align		4
        /*0024*/ 	.byte	0x03, 0x5f
        /*0026*/ 	.short	0x0101


	//----- nvinfo : EIATTR_COOP_GROUP_MASK_REGIDS
	.align		4
        /*0028*/ 	.byte	0x04, 0x29
        /*002a*/ 	.short	(.L_6163 - .L_6162)


	//   ....[0]....
.L_6162:
        /*002c*/ 	.word	0xffffffff


	//   ....[1]....
        /*0030*/ 	.word	0xffffffff


	//   ....[2]....
        /*0034*/ 	.word	0xffffffff


	//   ....[3]....
        /*0038*/ 	.word	0xffffffff


	//   ....[4]....
        /*003c*/ 	.word	0xffffffff


	//   ....[5]....
        /*0040*/ 	.word	0xffffffff


	//   ....[6]....
        /*0044*/ 	.word	0xffffffff


	//   ....[7]....
        /*0048*/ 	.word	0xffffffff


	//   ....[8]....
        /*004c*/ 	.word	0xffffffff


	//   ....[9]....
        /*0050*/ 	.word	0xffffffff


	//----- nvinfo : EIATTR_COOP_GROUP_INSTR_OFFSETS
	.align		4
.L_6163:
        /*0054*/ 	.byte	0x04, 0x28
        /*0056*/ 	.short	(.L_6165 - .L_6164)


	//   ....[0]....
.L_6164:
        /*0058*/ 	.word	0x00001270


	//   ....[1]....
        /*005c*/ 	.word	0x00001280


	//   ....[2]....
        /*0060*/ 	.word	0x000012b0


	//   ....[3]....
        /*0064*/ 	.word	0x000012c0


	//   ....[4]....
        /*0068*/ 	.word	0x000012f0


	//   ....[5]....
        /*006c*/ 	.word	0x00001300


	//   ....[6]....
        /*0070*/ 	.word	0x00001330


	//   ....[7]....
        /*0074*/ 	.word	0x00001340


	//   ....[8]....
        /*0078*/ 	.word	0x00001370


	//   ....[9]....
        /*007c*/ 	.word	0x00001380


	//----- nvinfo : EIATTR_VRC_CTA_INIT_COUNT
	.align		4
.L_6165:
        /*0080*/ 	.byte	0x02, 0x4a
	.zero		1
	.zero		1


	//----- nvinfo : EIATTR_EXIT_INSTR_OFFSETS
	.align		4
        /*0084*/ 	.byte	0x04, 0x1c
        /*0086*/ 	.short	(.L_6167 - .L_6166)


	//   ....[0]....
.L_6166:
        /*0088*/ 	.word	0x00000060


	//   ....[1]....
        /*008c*/ 	.word	0x000013e0


	//   ....[2]....
        /*0090*/ 	.word	0x000014b0


	//----- nvinfo : EIATTR_MAX_THREADS
	.align		4
.L_6167:
        /*0094*/ 	.byte	0x04, 0x05
        /*0096*/ 	.short	(.L_6169 - .L_6168)
.L_6168:
        /*0098*/ 	.word	0x00000400
        /*009c*/ 	.word	0x00000001
        /*00a0*/ 	.word	0x00000001


	//----- nvinfo : EIATTR_CRS_STACK_SIZE
	.align		4
.L_6169:
        /*00a4*/ 	.byte	0x04, 0x1e
        /*00a6*/ 	.short	(.L_6171 - .L_6170)
.L_6170:
        /*00a8*/ 	.word	0x00000000


	//----- nvinfo : EIATTR_CBANK_PARAM_SIZE
	.align		4
.L_6171:
        /*00ac*/ 	.byte	0x03, 0x19
        /*00ae*/ 	.short	0x0088


	//----- nvinfo : EIATTR_PARAM_CBANK
	.align		4
        /*00b0*/ 	.byte	0x04, 0x0a
        /*00b2*/ 	.short	(.L_6173 - .L_6172)
	.align		4
.L_6172:
        /*00b4*/ 	.word	index@(.nv.constant0._ZN10layer_norm22ln_bwd_finalize_kernelINS_22Kernel_traits_finalizeILj768E6__halffS2_fjLj1024ELj4ENS_18Kernel_traits_baseILj768ES2_fS2_fjLj1024EEEEEEEvNS_9BwdParamsE)
        /*00b8*/ 	.short	0x0380
        /*00ba*/ 	.short	0x0088


	//----- nvinfo : EIATTR_SW_WAR
	.align		4
.L_6173:
        /*00bc*/ 	.byte	0x04, 0x36
        /*00be*/ 	.short	(.L_6175 - .L_6174)
.L_6174:
        /*00c0*/ 	.word	0x00000008
.L_6175:


//--------------------- .nv.info._ZN10layer_norm13ln_bwd_kernelINS_13Kernel_traitsI6__halffS2_fjLj768ELj1ELj4ELj1ELj16ENS_18Kernel_traits_baseILj768ES2_fS2_fjLj128EEEEEEEvNS_9BwdParamsE --------------------------
	.section	.nv.info._ZN10layer_norm13ln_bwd_kernelINS_13Kernel_traitsI6__halffS2_fjLj768ELj1ELj4ELj1ELj16ENS_18Kernel_traits_baseILj768ES2_fS2_fjLj128EEEEEEEvNS_9BwdParamsE,"",@"SHT_CUDA_INFO"
	.sectionflags	@""
	.align	4


	//----- nvinfo : EIATTR_CUDA_API_VERSION
	.align		4
        /*0000*/ 	.byte	0x04, 0x37
        /*0002*/ 	.short	(.L_6177 - .L_6176)
.L_6176:
        /*0004*/ 	.word	0x00000082


	//----- nvinfo : EIATTR_KPARAM_INFO
	.align		4
.L_6177:
        /*0008*/ 	.byte	0x04, 0x17
        /*000a*/ 	.short	(.L_6179 - .L_6178)
.L_6178:
        /*000c*/ 	.word	0x00000000
        /*0010*/ 	.short	0x0000
        /*0012*/ 	.short	0x0000
        /*0014*/ 	.byte	0x00, 0xf0, 0x21, 0x02


	//----- nvinfo : EIATTR_SPARSE_MMA_MASK
	.align		4
.L_6179:
        /*0018*/ 	.byte	0x03, 0x50
        /*001a*/ 	.short	0x0000


	//----- nvinfo : EIATTR_MAXREG_COUNT
	.align		4
        /*001c*/ 	.byte	0x03, 0x1b
        /*001e*/ 	.short	0x00ff


	//----- nvinfo : EIATTR_NUM_BARRIERS
	.align		4
        /*0020*/ 	.byte	0x02, 0x4c
        /*0022*/ 	.byte	0x01
	.zero		1


	//----- nvinfo : EIATTR_MERCURY_ISA_VERSION
	.align		4
        /*0024*/ 	.byte	0x03, 0x5f
        /*0026*/ 	.short	0x0101


	//----- nvinfo : EIATTR_COOP_GROUP_MASK_REGIDS
	.align		4
        /*0028*/ 	.byte	0x04, 0x29
        /*002a*/ 	.short	(.L_6181 - .L_6180)


	//   ....[0]....
.L_6180:
        /*002c*/ 	.word	0xffffffff


	//   ....[1]....
        /*0030*/ 	.word	0xffffffff


	//   ....[2]....
        /*0034*/ 	.word	0xffffffff


	//   ....[3]....
        /*0038*/ 	.word	0xffffffff


	//   ....[4]....
        /*003c*/ 	.word	0xffffffff


	//   ....[5]....
        /*0040*/ 	.word	0xffffffff


	//   ....[6]....
        /*0044*/ 	.word	0xffffffff


	//   ....[7]....
        /*0048*/ 	.word	0xffffffff


	//   ....[8]....
        /*004c*/ 	.word	0xffffffff


	//   ....[9]....
        /*0050*/ 	.word	0xffffffff


	//   ....[10]....
        /*0054*/ 	.word	0x0500001a


	//   ....[11]....
        /*0058*/ 	.word	0x0500001a


	//   ....[12]....
        /*005c*/ 	.word	0x0500001a


	//   ....[13]....
        /*0060*/ 	.word	0x0500001a


	//   ....[14]....
        /*0064*/ 	.word	0x0500001a


	//   ....[15]....
        /*0068*/ 	.word	0x0500001a


	//   ....[16]....
        /*006c*/ 	.word	0x0500001a


	//   ....[17]....
        /*0070*/ 	.word	0x0500001a


	//   ....[18]....
        /*0074*/ 	.word	0x0500001a


	//   ....[19]....
        /*0078*/ 	.word	0x0500001a


	//----- nvinfo : EIATTR_COOP_GROUP_INSTR_OFFSETS
	.align		4
.L_6181:
        /*007c*/ 	.byte	0x04, 0x28
        /*007e*/ 	.short	(.L_6183 - .L_6182)


	//   ....[0]....
.L_6182:
        /*0080*/ 	.word	0x00002e70


	//   ....[1]....
        /*0084*/ 	.word	0x00002e80


	//   ....[2]....
        /*0088*/ 	.word	0x00002eb0


	//   ....[3]....
        /*008c*/ 	.word	0x00002ec0


	//   ....[4]....
        /*0090*/ 	.word	0x00002ef0


	//   ....[5]....
        /*0094*/ 	.word	0x00002f00


	//   ....[6]....
        /*0098*/ 	.word	0x00002f30


	//   ....[7]....
        /*009c*/ 	.word	0x00002f40


	//   ....[8]....
        /*00a0*/ 	.word	0x00002f70


	//   ....[9]....
        /*00a4*/ 	.word	0x00002f80


	//   ....[10]....
        /*00a8*/ 	.word	0x000041e0


	//   ....[11]....
        /*00ac*/ 	.word	0x00004270


	//   ....[12]....
        /*00b0*/ 	.word	0x000042e0


	//   ....[13]....
        /*00b4*/ 	.word	0x00004340


	//   ....[14]....
        /*00b8*/ 	.word	0x000043b0


	//   ....[15]....
        /*00bc*/ 	.word	0x00004410


	//   ....[16]....
        /*00c0*/ 	.word	0x00004480


	//   ....[17]....
        /*00c4*/ 	.word	0x000044e0


	//   ....[18]....
        /*00c8*/ 	.word	0x00004550


	//   ....[19]....
        /*00cc*/ 	.word	0x000045b0


	//----- nvinfo : EIATTR_VRC_CTA_INIT_COUNT
	.align		4
.L_6183:
        /*00d0*/ 	.byte	0x02, 0x4a
	.zero		1
	.zero		1


	//----- nvinfo : EIATTR_EXIT_INSTR_OFFSETS
	.align		4
        /*00d4*/ 	.byte	0x04, 0x1c
        /*00d6*/ 	.short	(.L_6185 - .L_6184)


	//   ....[0]....
.L_6184:
        /*00d8*/ 	.word	0x00004170


	//----- nvinfo : EIATTR_MAX_THREADS
	.align		4
.L_6185:
        /*00dc*/ 	.byte	0x04, 0x05
        /*00de*/ 	.short	(.L_6187 - .L_6186)
.L_6186:
        /*00e0*/ 	.word	0x00000080
        /*00e4*/ 	.word	0x00000001
        /*00e8*/ 	.word	0x00000001


	//----- nvinfo : EIATTR_CRS_STACK_SIZE
	.align		4
.L_6187:
        /*00ec*/ 	.byte	0x04, 0x1e
        /*00ee*/ 	.short	(.L_6189 - .L_6188)
.L_6188:
        /*00f0*/ 	.word	0x00000000


	//----- nvinfo : EIATTR_CBANK_PARAM_SIZE
	.align		4
.L_6189:
        /*00f4*/ 	.byte	0x03, 0x19
        /*00f6*/ 	.short	0x0088


	//----- nvinfo : EIATTR_PARAM_CBANK
	.align		4
        /*00f8*/ 	.byte	0x04, 0x0a
        /*00fa*/ 	.short	(.L_6191 - .L_6190)
	.align		4
.L_6190:
        /*00fc*/ 	.word	index@(.nv.constant0._ZN10layer_norm13ln_bwd_kernelINS_13Kernel_traitsI6__halffS2_fjLj768ELj1ELj4ELj1ELj16ENS_18Kernel_traits_baseILj768ES2_fS2_fjLj128EEEEEEEvNS_9BwdParamsE)
        /*0100*/ 	.short	0x0380
        /*0102*/ 	.short	0x0088


	//----- nvinfo : EIATTR_SW_WAR
	.align		4
.L_6191:
        /*0104*/ 	.byte	0x04, 0x36
        /*0106*/ 	.short	(.L_6193 - .L_6192)
.L_6192:
        /*0108*/ 	.word	0x00000008
.L_6193:


//--------------------- .nv.info._ZN10layer_norm22ln_bwd_finalize_kernelINS_22Kernel_traits_finalizeILj768E6__halfS2_S2_fjLj1024ELj4ENS_18Kernel_traits_baseILj768ES2_S2_S2_fjLj1024EEEEEEEvNS_9BwdParamsE --------------------------
	.section	.nv.info._ZN10layer_norm22ln_bwd_finalize_kernelINS_22Kernel_traits_finalizeILj768E6__halfS2_S2_fjLj1024ELj4ENS_18Kernel_traits_baseILj768ES2_S2_S2_fjLj1024EEEEEEEvNS_9BwdParamsE,"",@"SHT_CUDA_INFO"
	.sectionflags	@""
	.align	4


	//----- nvinfo : EIATTR_CUDA_API_VERSION
	.align		4
        /*0000*/ 	.byte	0x04, 0x37
        /*0002*/ 	.short	(.L_6195 - .L_6194)
.L_6194:
        /*0004*/ 	.word	0x00000082


	//----- nvinfo : EIATTR_KPARAM_INFO
	.align		4
.L_6195:
        /*0008*/ 	.byte	0x04, 0x17
        /*000a*/ 	.short	(.L_6197 - .L_6196)
.L_6196:
        /*000c*/ 	.word	0x00000000
        /*0010*/ 	.short	0x0000
        /*0012*/ 	.short	0x0000
        /*0014*/ 	.byte	0x00, 0xf0, 0x21, 0x02


	//----- nvinfo : EIATTR_SPARSE_MMA_MASK
	.align		4
.L_6197:
        /*0018*/ 	.byte	0x03, 0x50
        /*001a*/ 	.short	0x0000


	//----- nvinfo : EIATTR_MAXREG_COUNT
	.align		4
        /*001c*/ 	.byte	0x03, 0x1b
        /*001e*/ 	.short	0x0040


	//----- nvinfo : EIATTR_NUM_BARRIERS
	.align		4
        /*0020*/ 	.byte	0x02, 0x4c
        /*0022*/ 	.byte	0x01
	.zero		1


	//----- nvinfo : EIATTR_MERCURY_ISA_VERSION
	.align		4
        /*0024*/ 	.byte	0x03, 0x5f
        /*0026*/ 	.short	0x0101


	//----- nvinfo : EIATTR_COOP_GROUP_MASK_REGIDS
	.align		4
        /*0028*/ 	.byte	0x04, 0x29
        /*002a*/ 	.short	(.L_6199 - .L_6198)


	//   ....[0]....
.L_6198:
        /*002c*/ 	.word	0xffffffff


	//   ....[1]....
        /*0030*/ 	.word	0xffffffff


	//   ....[2]....
        /*0034*/ 	.word	0xffffffff


	//   ....[3]....
        /*0038*/ 	.word	0xffffffff


	//   ....[4]....
        /*003c*/ 	.word	0xffffffff


	//   ....[5]....
        /*0040*/ 	.word	0xffffffff


	//   ....[6]....
        /*0044*/ 	.word	0xffffffff


	//   ....[7]....
        /*0048*/ 	.word	0xffffffff


	//   ....[8]....
        /*004c*/ 	.word	0xffffffff


	//   ....[9]....
        /*0050*/ 	.word	0xffffffff


	//----- nvinfo : EIATTR_COOP_GROUP_INSTR_OFFSETS
	.align		4
.L_6199:
        /*0054*/ 	.byte	0x04, 0x28
        /*0056*/ 	.short	(.L_6201 - .L_6200)


	//   ....[0]....
.L_6200:
        /*0058*/ 	.word	0x00001270


	//   ....[1]....
        /*005c*/ 	.word	0x00001280


	//   ....[2]....
        /*0060*/ 	.word	0x000012b0


	//   ....[3]....
        /*0064*/ 	.word	0x000012c0


	//   ....[4]....
        /*0068*/ 	.word	0x000012f0


	//   ....[5]....
        /*006c*/ 	.word	0x00001300


	//   ....[6]....
        /*0070*/ 	.word	0x00001330


	//   ....[7]....
        /*0074*/ 	.word	0x00001340


	//   ....[8]....
        /*0078*/ 	.word	0x00001370


	//   ....[9]....
        /*007c*/ 	.word	0x00001380


	//----- nvinfo : EIATTR_VRC_CTA_INIT_COUNT
	.align		4
.L_6201:
        /*0080*/ 	.byte	0x02, 0x4a
	.zero		1
	.zero		1


	//----- nvinfo : EIATTR_EXIT_INSTR_OFFSETS
	.align		4
        /*0084*/ 	.byte	0x04, 0x1c
        /*0086*/ 	.short	(.L_6203 - .L_6202)


	//   ....[0]....
.L_6202:
        /*0088*/ 	.word	0x00000060


	//   ....[1]....
        /*008c*/ 	.word	0x000013e0


	//   ....[2]....
        /*0090*/ 	.word	0x000014b0


	//----- nvinfo : EIATTR_MAX_THREADS
	.align		4
.L_6203:
        /*0094*/ 	.byte	0x04, 0x05
        /*0096*/ 	.short	(.L_6205 - .L_6204)
.L_6204:
        /*0098*/ 	.word	0x00000400
        /*009c*/ 	.word	0x00000001
        /*00a0*/ 	.word	0x00000001


	//----- nvinfo : EIATTR_CRS_STACK_SIZE
	.align		4
.L_6205:
        /*00a4*/ 	.byte	0x04, 0x1e
        /*00a6*/ 	.short	(.L_6207 - .L_6206)
.L_6206:
        /*00a8*/ 	.word	0x00000000


	//----- nvinfo : EIATTR_CBANK_PARAM_SIZE
	.align		4
.L_6207:
        /*00ac*/ 	.byte	0x03, 0x19
        /*00ae*/ 	.short	0x0088


	//----- nvinfo : EIATTR_PARAM_CBANK
	.align		4
        /*00b0*/ 	.byte	0x04, 0x0a
        /*00b2*/ 	.short	(.L_6209 - .L_6208)
	.align		4
.L_6208:
        /*00b4*/ 	.word	index@(.nv.constant0._ZN10layer_norm22ln_bwd_finalize_kernelINS_22Kernel_traits_finalizeILj768E6__halfS2_S2_fjLj1024ELj4ENS_18Kernel_traits_baseILj768ES2_S2_S2_fjLj1024EEEEEEEvNS_9BwdParamsE)
        /*00b8*/ 	.short	0x0380
        /*00ba*/ 	.short	0x0088


	//----- nvinfo : EIATTR_SW_WAR
	.align		4
.L_6209:
        /*00bc*/ 	.byte	0x04, 0x36
        /*00be*/ 	.short	(.L_6211 - .L_6210)
.L_6210:
        /*00c0*/ 	.word	0x00000008
.L_6211:


//--------------------- .nv.info._ZN10layer_norm13ln_bwd_kernelINS_13Kernel_traitsI6__halfS2_S2_fjLj768ELj1ELj4ELj1ELj16ENS_18Kernel_traits_baseILj768ES2_S2_S2_fjLj128EEEEEEEvNS_9BwdParamsE --------------------------
	.section	.nv.info._ZN10layer_norm13ln_bwd_kernelINS_13Kernel_traitsI6__halfS2_S2_fjLj768ELj1ELj4ELj1ELj16ENS_18Kernel_traits_baseILj768ES2_S2_S2_fjLj128EEEEEEEvNS_9BwdParamsE,"",@"SHT_CUDA_INFO"
	.sectionflags	@""
	.align	4


	//----- nvinfo : EIATTR_CUDA_API_VERSION
	.align		4
        /*0000*/ 	.byte	0x04, 0x37
        /*0002*/ 	.short	(.L_6213 - .L_6212)
.L_6212:
        /*0004*/ 	.word	0x00000082


	//----- nvinfo : EIATTR_KPARAM_INFO
	.align		4
.L_6213:
        /*0008*/ 	.byte	0x04, 0x17
        /*000a*/ 	.short	(.L_6215 - .L_6214)
.L_6214:
        /*000c*/ 	.word	0x00000000
        /*0010*/ 	.short	0x0000
        /*0012*/ 	.short	0x0000
        /*0014*/ 	.byte	0x00, 0xf0, 0x21, 0x02


	//----- nvinfo : EIATTR_SPARSE_MMA_MASK
	.align		4
.L_6215:
        /*0018*/ 	.byte	0x03, 0x50
        /*001a*/ 	.short	0x0000


	//----- nvinfo : EIATTR_MAXREG_COUNT
	.align		4
        /*001c*/ 	.byte	0x03, 0x1b
        /*001e*/ 	.short	0x00ff


	//----- nvinfo : EIATTR_NUM_BARRIERS
	.align		4
        /*0020*/ 	.byte	0x02, 0x4c
        /*0022*/ 	.byte	0x01
	.zero		1


	//----- nvinfo : EIATTR_MERCURY_ISA_VERSION
	.align		4
        /*0024*/ 	.byte	0x03, 0x5f
        /*0026*/ 	.short	0x0101


	//----- nvinfo : EIATTR_COOP_GROUP_MASK_REGIDS
	.align		4
        /*0028*/ 	.byte	0x04, 0x29
        /*002a*/ 	.short	(.L_6217 - .L_6216)


	//   ....[0]....
.L_6216:
        /*002c*/ 	.word	0xffffffff


	//   ....[1]....
        /*0030*/ 	.word	0xffffffff


	//   ....[2]....
        /*0034*/ 	.word	0xffffffff


	//   ....[3]....
        /*0038*/ 	.word	0xffffffff


	//   ....[4]....
        /*003c*/ 	.word	0xffffffff


	//   ....[5]....
        /*0040*/ 	.word	0xffffffff


	//   ....[6]....
        /*0044*/ 	.word	0xffffffff


	//   ....[7]....
        /*0048*/ 	.word	0xffffffff


	//   ....[8]....
        /*004c*/ 	.word	0xffffffff


	//   ....[9]....
        /*0050*/ 	.word	0xffffffff


	//   ....[10]....
        /*0054*/ 	.word	0x05000024


	//   ....[11]....
        /*0058*/ 	.word	0x05000024


	//   ....[12]....
        /*005c*/ 	.word	0x05000024


	//   ....[13]....
        /*0060*/ 	.word	0x05000024


	//   ....[14]....
        /*0064*/ 	.word	0x05000024


	//   ....[15]....
        /*0068*/ 	.word	0x05000024


	//   ....[16]....
        /*006c*/ 	.word	0x05000024


	//   ....[17]....
        /*0070*/ 	.word	0x05000024


	//   ....[18]....
        /*0074*/ 	.word	0x05000024


	//   ....[19]....
        /*0078*/ 	.word	0x05000024


	//----- nvinfo : EIATTR_COOP_GROUP_INSTR_OFFSETS
	.align		4
.L_6217:
        /*007c*/ 	.byte	0x04, 0x28
        /*007e*/ 	.short	(.L_6219 - .L_6218)


	//   ....[0]....
.L_6218:
        /*0080*/ 	.word	0x00002910


	//   ....[1]....
        /*0084*/ 	.word	0x00002920


	//   ....[2]....
        /*0088*/ 	.word	0x00002950


	//   ....[3]....
        /*008c*/ 	.word	0x00002960


	//   ....[4]....
        /*0090*/ 	.word	0x00002990


	//   ....[5]....
        /*0094*/ 	.word	0x000029a0


	//   ....[6]....
        /*0098*/ 	.word	0x000029d0


	//   ....[7]....
        /*009c*/ 	.word	0x000029e0


	//   ....[8]....
        /*00a0*/ 	.word	0x00002a10


	//   ....[9]....
        /*00a4*/ 	.word	0x00002a20


	//   ....[10]....
        /*00a8*/ 	.word	0x00003cc0


	//   ....[11]....
        /*00ac*/ 	.word	0x00003d50


	//   ....[12]....
        /*00b0*/ 	.word	0x00003dc0


	//   ....[13]....
        /*00b4*/ 	.word	0x00003e20


	//   ....[14]....
        /*00b8*/ 	.word	0x00003e90


	//   ....[15]....
        /*00bc*/ 	.word	0x00003ef0


	//   ....[16]....
        /*00c0*/ 	.word	0x00003f60


	//   ....[17]....
        /*00c4*/ 	.word	0x00003fc0


	//   ....[18]....
        /*00c8*/ 	.word	0x00004030


	//   ....[19]....
        /*00cc*/ 	.word	0x00004090


	//----- nvinfo : EIATTR_VRC_CTA_INIT_COUNT
	.align		4
.L_6219:
        /*00d0*/ 	.byte	0x02, 0x4a
	.zero		1
	.zero		1


	//----- nvinfo : EIATTR_EXIT_INSTR_OFFSETS
	.align		4
        /*00d4*/ 	.byte	0x04, 0x1c
        /*00d6*/ 	.short	(.L_6221 - .L_6220)


	//   ....[0]....
.L_6220:
        /*00d8*/ 	.word	0x00003c50


	//----- nvinfo : EIATTR_MAX_THREADS
	.align		4
.L_6221:
        /*00dc*/ 	.byte	0x04, 0x05
        /*00de*/ 	.short	(.L_6223 - .L_6222)
.L_6222:
        /*00e0*/ 	.word	0x00000080
        /*00e4*/ 	.word	0x00000001
        /*00e8*/ 	.word	0x00000001


	//----- nvinfo : EIATTR_CRS_STACK_SIZE
	.align		4
.L_6223:
        /*00ec*/ 	.byte	0x04, 0x1e
        /*00ee*/ 	.short	(.L_6225 - .L_6224)
.L_6224:
        /*00f0*/ 	.word	0x00000000


	//----- nvinfo : EIATTR_CBANK_PARAM_SIZE
	.align		4
.L_6225:
        /*00f4*/ 	.byte	0x03, 0x19
        /*00f6*/ 	.short	0x0088


	//----- nvinfo : EIATTR_PARAM_CBANK
	.align		4
        /*00f8*/ 	.byte	0x04, 0x0a
        /*00fa*/ 	.short	(.L_6227 - .L_6226)
	.align		4
.L_6226:
        /*00fc*/ 	.word	index@(.nv.constant0._ZN10layer_norm13ln_bwd_kernelINS_13Kernel_traitsI6__halfS2_S2_fjLj768ELj1ELj4ELj1ELj16ENS_18Kernel_traits_baseILj768ES2_S2_S2_fjLj128EEEEEEEvNS_9BwdParamsE)
        /*0100*/ 	.short	0x0380
        /*0102*/ 	.short	0x0088


	//----- nvinfo : EIATTR_SW_WAR
	.align		4
.L_6227:
        /*0104*/ 	.byte	0x04, 0x36
        /*0106*/ 	.short	(.L_6229 - .L_6228)
.L_6228:
        /*0108*/ 	.word	0x00000008
.L_6229:


//--------------------- .nv.info._ZN10layer_norm22ln_bwd_finalize_kernelINS_22Kernel_traits_finalizeILj768EffffjLj1024ELj4ENS_18Kernel_traits_baseILj768EffffjLj1024EEEEEEEvNS_9BwdParamsE --------------------------
	.section	.nv.info._ZN10layer_norm22ln_bwd_finalize_kernelINS_22Kernel_traits_finalizeILj768EffffjLj1024ELj4ENS_18Kernel_traits_baseILj768EffffjLj1024EEEEEEEvNS_9BwdParamsE,"",@"SHT_CUDA_INFO"
	.sectionflags	@""
	.align	4


	//----- nvinfo : EIATTR_CUDA_API_VERSION
	.align		4
        /*0000*/ 	.byte	0x04, 0x37
        /*0002*/ 	.short	(.L_6231 - .L_6230)
.L_6230:
        /*0004*/ 	.word	0x00000082


	//----- nvinfo : EIATTR_KPARAM_INFO
	.align		4
.L_6231:
        /*0008*/ 	.byte	0x04, 0x17
        /*000a*/ 	.short	(.L_6233 - .L_6232)
.L_6232:
        /*000c*/ 	.word	0x00000000
        /*0010*/ 	.short	0x0000
        /*0012*/ 	.short	0x0000
        /*0014*/ 	.byte	0x00, 0xf0, 0x21, 0x02


	//----- nvinfo : EIATTR_SPARSE_MMA_MASK
	.align		4
.L_6233:
        /*0018*/ 	.byte	0x03, 0x50
        /*001a*/ 	.short	0x0000


	//----- nvinfo : EIATTR_MAXREG_COUNT
	.align		4
        /*001c*/ 	.byte	0x03, 0x1b
        /*001e*/ 	.short	0x0040


	//----- nvinfo : EIATTR_NUM_BARRIERS
	.align		4
        /*0020*/ 	.byte	0x02, 0x4c
        /*0022*/ 	.byte	0x01
	.zero		1


	//----- nvinfo : EIATTR_MERCURY_ISA_VERSION
	.align		4
        /*0024*/ 	.byte	0x03, 0x5f
        /*0026*/ 	.short	0x0101


	//----- nvinfo : EIATTR_COOP_GROUP_MASK_REGIDS
	.align		4
        /*0028*/ 	.byte	0x04, 0x29
        /*002a*/ 	.short	(.L_6235 - .L_6234)


	//   ....[0]....
.L_6234:
        /*002c*/ 	.word	0xffffffff


	//   ....[1]....
        /*0030*/ 	.word	0xffffffff


	//   ....[2]....
        /*0034*/ 	.word	0xffffffff


	//   ....[3]....
        /*0038*/ 	.word	0xffffffff


	//   ....[4]....
        /*003c*/ 	.word	0xffffffff


	//   ....[5]....
        /*0040*/ 	.word	0xffffffff


	//   ....[6]....
        /*0044*/ 	.word	0xffffffff


	//   ....[7]....
        /*0048*/ 	.word	0xffffffff


	//   ....[8]....
        /*004c*/ 	.word	0xffffffff


	//   ....[9]....
        /*0050*/ 	.word	0xffffffff


	//----- nvinfo : EIATTR_COOP_GROUP_INSTR_OFFSETS
	.align		4
.L_6235:
        /*0054*/ 	.byte	0x04, 0x28
        /*0056*/ 	.short	(.L_6237 - .L_6236)


	//   ....[0]....
.L_6236:
        /*0058*/ 	.word	0x00001270


	//   ....[1]....
        /*005c*/ 	.word	0x00001280


	//   ....[2]....
        /*0060*/ 	.word	0x000012b0


	//   ....[3]....
        /*0064*/ 	.word	0x000012c0


	//   ....[4]....
        /*0068*/ 	.word	0x000012f0


	//   ....[5]....
        /*006c*/ 	.word	0x00001300


	//   ....[6]....
        /*0070*/ 	.word	0x00001330


	//   ....[7]....
        /*0074*/ 	.word	0x00001340


	//   ....[8]....
        /*0078*/ 	.word	0x00001370


	//   ....[9]....
        /*007c*/ 	.word	0x00001380


	//----- nvinfo : EIATTR_VRC_CTA_INIT_COUNT
	.align		4
.L_6237:
        /*0080*/ 	.byte	0x02, 0x4a
	.zero		1
	.zero		1


	//----- nvinfo : EIATTR_EXIT_INSTR_OFFSETS
	.align		4
        /*0084*/ 	.byte	0x04, 0x1c
        /*0086*/ 	.short	(.L_6239 - .L_6238)


	//   ....[0]....
.L_6238:
        /*0088*/ 	.word	0x00000060


	//   ....[1]....
        /*008c*/ 	.word	0x000013e0


	//   ....[2]....
        /*0090*/ 	.word	0x00001490


	//----- nvinfo : EIATTR_MAX_THREADS
	.align		4
.L_6239:
        /*0094*/ 	.byte	0x04, 0x05
        /*0096*/ 	.short	(.L_6241 - .L_6240)
.L_6240:
        /*0098*/ 	.word	0x00000400
        /*009c*/ 	.word	0x00000001
        /*00a0*/ 	.word	0x00000001


	//----- nvinfo : EIATTR_CRS_STACK_SIZE
	.align		4
.L_6241:
        /*00a4*/ 	.byte	0x04, 0x1e
        /*00a6*/ 	.short	(.L_6243 - .L_6242)
.L_6242:
        /*00a8*/ 	.word	0x00000000


	//----- nvinfo : EIATTR_CBANK_PARAM_SIZE
	.align		4
.L_6243:
        /*00ac*/ 	.byte	0x03, 0x19
        /*00ae*/ 	.short	0x0088


	//----- nvinfo : EIATTR_PARAM_CBANK
	.align		4
        /*00b0*/ 	.byte	0x04, 0x0a
        /*00b2*/ 	.short	(.L_6245 - .L_6244)
	.align		4
.L_6244:
        /*00b4*/ 	.word	index@(.nv.constant0._ZN10layer_norm22ln_bwd_finalize_kernelINS_22Kernel_traits_finalizeILj768EffffjLj1024ELj4ENS_18Kernel_traits_baseILj768EffffjLj1024EEEEEEEvNS_9BwdParamsE)
        /*00b8*/ 	.short	0x0380
        /*00ba*/ 	.short	0x0088


	//----- nvinfo : EIATTR_SW_WAR
	.align		4
.L_6245:
        /*00bc*/ 	.byte	0x04, 0x36
        /*00be*/ 	.short	(.L_6247 - .L_6246)
.L_6246:
        /*00c0*/ 	.word	0x00000008
.L_6247:


//--------------------- .nv.info._ZN10layer_norm13ln_bwd_kernelINS_13Kernel_traitsIffffjLj768ELj1ELj4ELj1ELj16ENS_18Kernel_traits_baseILj768EffffjLj128EEEEEEEvNS_9BwdParamsE --------------------------
	.section	.nv.info._ZN10layer_norm13ln_bwd_kernelINS_13Kernel_traitsIffffjLj768ELj1ELj4ELj1ELj16ENS_18Kernel_traits_baseILj768EffffjLj128EEEEEEEvNS_9BwdParamsE,"",@"SHT_CUDA_INFO"
	.sectionflags	@""
	.align	4


	//----- nvinfo : EIATTR_CUDA_API_VERSION
	.align		4
        /*0000*/ 	.byte	0x04, 0x37
        /*0002*/ 	.short	(.L_6249 - .L_6248)
.L_6248:
        /*0004*/ 	.word	0x00000082


	//----- nvinfo : EIATTR_KPARAM_INFO
	.align		4
.L_6249:
        /*0008*/ 	.byte	0x04, 0x17
        /*000a*/ 	.short	(.L_6251 - .L_6250)
.L_6250:
        /*000c*/ 	.word	0x00000000
        /*0010*/ 	.short	0x0000
        /*0012*/ 	.short	0x0000
        /*0014*/ 	.byte	0x00, 0xf0, 0x21, 0x02


	//----- nvinfo : EIATTR_SPARSE_MMA_MASK
	.align		4
.L_6251:
        /*0018*/ 	.byte	0x03, 0x50
        /*001a*/ 	.short	0x0000


	//----- nvinfo : EIATTR_MAXREG_COUNT
	.align		4
        /*001c*/ 	.byte	0x03, 0x1b
        /*001e*/ 	.short	0x00ff


	//----- nvinfo : EIATTR_NUM_BARRIERS
	.align		4
        /*0020*/ 	.byte	0x02, 0x4c
        /*0022*/ 	.byte	0x01
	.zero		1


	//----- nvinfo : EIATTR_MERCURY_ISA_VERSION
	.align		4
        /*0024*/ 	.byte	0x03, 0x5f
        /*0026*/ 	.short	0x0101


	//----- nvinfo : EIATTR_COOP_GROUP_MASK_REGIDS
	.align		4
        /*0028*/ 	.byte	0x04, 0x29
        /*002a*/ 	.short	(.L_6253 - .L_6252)


	//   ....[0]....
.L_6252:
        /*002c*/ 	.word	0xffffffff


	//   ....[1]....
        /*0030*/ 	.word	0xffffffff


	//   ....[2]....
        /*0034*/ 	.word	0xffffffff


	//   ....[3]....
        /*0038*/ 	.word	0xffffffff


	//   ....[4]....
        /*003c*/ 	.word	0xffffffff


	//   ....[5]....
        /*0040*/ 	.word	0xffffffff


	//   ....[6]....
        /*0044*/ 	.word	0xffffffff


	//   ....[7]....
        /*0048*/ 	.word	0xffffffff


	//   ....[8]....
        /*004c*/ 	.word	0xffffffff


	//   ....[9]....
        /*0050*/ 	.word	0xffffffff


	//   ....[10]....
        /*0054*/ 	.word	0x0500003c


	//   ....[11]....
        /*0058*/ 	.word	0x0500003c


	//   ....[12]....
        /*005c*/ 	.word	0x0500003c


	//   ....[13]....
        /*0060*/ 	.word	0x0500003c


	//   ....[14]....
        /*0064*/ 	.word	0x0500003c


	//   ....[15]....
        /*0068*/ 	.word	0x0500003c


	//   ....[16]....
        /*006c*/ 	.word	0x0500003c


	//   ....[17]....
        /*0070*/ 	.word	0x0500003c


	//   ....[18]....
        /*0074*/ 	.word	0x0500003c


	//   ....[19]....
        /*0078*/ 	.word	0x0500003c


	//----- nvinfo : EIATTR_COOP_GROUP_INSTR_OFFSETS
	.align		4
.L_6253:
        /*007c*/ 	.byte	0x04, 0x28
        /*007e*/ 	.short	(.L_6255 - .L_6254)


	//   ....[0]....
.L_6254:
        /*0080*/ 	.word	0x00001de0


	//   ....[1]....
        /*0084*/ 	.word	0x00001df0


	//   ....[2]....
        /*0088*/ 	.word	0x00001e20


	//   ....[3]....
        /*008c*/ 	.word	0x00001e30


	//   ....[4]....
        /*0090*/ 	.word	0x00001e60


	//   ....[5]....
        /*0094*/ 	.word	0x00001e70


	//   ....[6]....
        /*0098*/ 	.word	0x00001ea0


	//   ....[7]....
        /*009c*/ 	.word	0x00001eb0


	//   ....[8]....
        /*00a0*/ 	.word	0x00001ee0


	//   ....[9]....
        /*00a4*/ 	.word	0x00001ef0


	//   ....[10]....
        /*00a8*/ 	.word	0x00003110


	//   ....[11]....
        /*00ac*/ 	.word	0x000031a0


	//   ....[12]....
        /*00b0*/ 	.word	0x00003210


	//   ....[13]....
        /*00b4*/ 	.word	0x00003270


	//   ....[14]....
        /*00b8*/ 	.word	0x000032e0


	//   ....[15]....
        /*00bc*/ 	.word	0x00003340


	//   ....[16]....
        /*00c0*/ 	.word	0x000033b0


	//   ....[17]....
        /*00c4*/ 	.word	0x00003410


	//   ....[18]....
        /*00c8*/ 	.word	0x00003480


	//   ....[19]....
        /*00cc*/ 	.word	0x000034e0


	//----- nvinfo : EIATTR_VRC_CTA_INIT_COUNT
	.align		4
.L_6255:
        /*00d0*/ 	.byte	0x02, 0x4a
	.zero		1
	.zero		1


	//----- nvinfo : EIATTR_EXIT_INSTR_OFFSETS
	.align		4
        /*00d4*/ 	.byte	0x04, 0x1c
        /*00d6*/ 	.short	(.L_6257 - .L_6256)


	//   ....[0]....
.L_6256:
        /*00d8*/ 	.word	0x000030a0


	//----- nvinfo : EIATTR_MAX_THREADS
	.align		4
.L_6257:
        /*00dc*/ 	.byte	0x04, 0x05
        /*00de*/ 	.short	(.L_6259 - .L_6258)
.L_6258:
        /*00e0*/ 	.word	0x00000080
        /*00e4*/ 	.word	0x00000001
        /*00e8*/ 	.word	0x00000001


	//----- nvinfo : EIATTR_CRS_STACK_SIZE
	.align		4
.L_6259:
        /*00ec*/ 	.byte	0x04, 0x1e
        /*00ee*/ 	.short	(.L_6261 - .L_6260)
.L_6260:
        /*00f0*/ 	.word	0x00000000


	//----- nvinfo : EIATTR_CBANK_PARAM_SIZE
	.align		4
.L_6261:
        /*00f4*/ 	.byte	0x03, 0x19
        /*00f6*/ 	.short	0x0088


	//----- nvinfo : EIATTR_PARAM_CBANK
	.align		4
        /*00f8*/ 	.byte	0x04, 0x0a
        /*00fa*/ 	.short	(.L_6263 - .L_6262)
	.align		4
.L_6262:
        /*00fc*/ 	.word	index@(.nv.constant0._ZN10layer_norm13ln_bwd_kernelINS_13Kernel_traitsIffffjLj768ELj1ELj4ELj1ELj16ENS_18Kernel_traits_baseILj768EffffjLj128EEEEEEEvNS_9BwdParamsE)
        /*0100*/ 	.short	0x0380
        /*0102*/ 	.short	0x0088


	//----- nvinfo : EIATTR_SW_WAR
	.align		4
.L_6263:
        /*0104*/ 	.byte	0x04, 0x36
        /*0106*/ 	.short	(.L_6265 - .L_6264)
.L_6264:
        /*0108*/ 	.word	0x00000008
.L_6265:


//--------------------- .nv.callgraph             --------------------------
	.section	.nv.callgraph,"",@"SHT_CUDA_CALLGRAPH"
	.align	4
	.sectionentsize	8
	.align		4
        /*0000*/ 	.word	0x00000000
	.align		4
        /*0004*/ 	.word	0xffffffff
	.align		4
        /*0008*/ 	.word	0x00000000
	.align		4
        /*000c*/ 	.word	0xfffffffe
	.align		4
        /*0010*/ 	.word	0x00000000
	.align		4
        /*0014*/ 	.word	0xfffffffd
	.align		4
        /*0018*/ 	.word	0x00000000
	.align		4
        /*001c*/ 	.word	0xfffffffc


//--------------------- .text._ZN10layer_norm22ln_bwd_finalize_kernelINS_22Kernel_traits_finalizeILj65536E13__nv_bfloat16fS2_fjLj1024ELj4ENS_18Kernel_traits_baseILj65536ES2_fS2_fjLj1024EEEEEEEvNS_9BwdParamsE --------------------------
	.section	.text._ZN10layer_norm22ln_bwd_finalize_kernelINS_22Kernel_traits_finalizeILj65536E13__nv_bfloat16fS2_fjLj1024ELj4ENS_18Kernel_traits_baseILj65536ES2_fS2_fjLj1024EEEEEEEvNS_9BwdParamsE,"ax",@progbits
	.align	128
        .global         _ZN10layer_norm22ln_bwd_finalize_kernelINS_22Kernel_traits_finalizeILj65536E13__nv_bfloat16fS2_fjLj1024ELj4ENS_18Kernel_traits_baseILj65536ES2_fS2_fjLj1024EEEEEEEvNS_9BwdParamsE
        .type           _ZN10layer_norm22ln_bwd_finalize_kernelINS_22Kernel_traits_finalizeILj65536E13__nv_bfloat16fS2_fjLj1024ELj4ENS_18Kernel_traits_baseILj65536ES2_fS2_fjLj1024EEEEEEEvNS_9BwdParamsE,@function
        .size           _ZN10layer_norm22ln_bwd_finalize_kernelINS_22Kernel_traits_finalizeILj65536E13__nv_bfloat16fS2_fjLj1024ELj4ENS_18Kernel_traits_baseILj65536ES2_fS2_fjLj1024EEEEEEEvNS_9BwdParamsE,(.L_x_2977 - _ZN10layer_norm22ln_bwd_finalize_kernelINS_22Kernel_traits_finalizeILj65536E13__nv_bfloat16fS2_fjLj1024ELj4ENS_18Kernel_traits_baseILj65536ES2_fS2_fjLj1024EEEEEEEvNS_9BwdParamsE)
        .other          _ZN10layer_norm22ln_bwd_finalize_kernelINS_22Kernel_traits_finalizeILj65536E13__nv_bfloat16fS2_fjLj1024ELj4ENS_18Kernel_traits_baseILj65536ES2_fS2_fjLj1024EEEEEEEvNS_9BwdParamsE,@"STO_CUDA_ENTRY STV_DEFAULT"
_ZN10layer_norm22ln_bwd_finalize_kernelINS_22Kernel_traits_finalizeILj65536E13__nv_bfloat16fS2_fjLj1024ELj4ENS_18Kernel_traits_baseILj65536ES2_fS2_fjLj1024EEEEEEEvNS_9BwdParamsE:
.text._ZN10layer_norm22ln_bwd_finalize_kernelINS_22Kernel_traits_finalizeILj65536E13__nv_bfloat16fS2_fjLj1024ELj4ENS_18Kernel_traits_baseILj65536ES2_fS2_fjLj1024EEEEEEEvNS_9BwdParamsE:
[----:B------:R-:W-:Y:S01]  /*0000*/  LDC R1, c[0x0][0x37c] ;  /* 0x0000df00ff017b82 */ /* 0x000fe20000000800 */
[----:B------:R-:W0:Y:S01]  /*0010*/  S2R R14, SR_CTAID.X ;  /* 0x00000000000e7919 */ /* 0x000e220000002500 */
[----:B------:R-:W1:Y:S01]  /*0020*/  S2R R0, SR_TID.X ;  /* 0x0000000000007919 */ /* 0x000e620000002100 */
[----:B0-----:R-:W-:-:S04]  /*0030*/  SHF.L.U32 R11, R14, 0x5, RZ ;  /* 0x000000050e0b7819 */ /* 0x001fc800000006ff */
[----:B-1----:R-:W-:-:S04]  /*0040*/  LOP3.LUT R10, R11, 0x1f, R0, 0xf8, !PT ;  /* 0x0000001f0b0a7812 */ /* 0x002fc800078ef800 */
[----:B------:R-:W-:-:S13]  /*0050*/  ISETP.GT.U32.AND P0, PT, R10, 0xffff, PT ;  /* 0x0000ffff0a00780c */ /* 0x000fda0003f04070 */
[----:B------:R-:W-:Y:S05]  /*0060*/  @P0 EXIT ;  /* 0x000000000000094d */ /* 0x000fea0003800000 */
[----:B------:R-:W0:Y:S01]  /*0070*/  LDCU UR8, c[0x0][0x380] ;  /* 0x00007000ff0877ac */ /* 0x000e220008000800 */
[----:B------:R-:W-:Y:S01]  /*0080*/  SHF.R.U32.HI R12, RZ, 0x5, R0 ;  /* 0x00000005ff0c7819 */ /* 0x000fe20000011600 */
[----:B------:R-:W-:Y:S01]  /*0090*/  BSSY.RECONVERGENT B0, `(.L_x_0) ;  /* 0x000010b000007945 */ /* 0x000fe20003800200 */
[----:B------:R-:W-:Y:S01]  /*00a0*/  SHF.L.U32 R14, R14, 0x4, RZ ;  /* 0x000000040e0e7819 */ /* 0x000fe200000006ff */
[----:B------:R-:W1:Y:S01]  /*00b0*/  LDCU.64 UR6, c[0x0][0x358] ;  /* 0x00006b00ff0677ac */ /* 0x000e620008000a00 */
[----:B------:R-:W-:Y:S01]  /*00c0*/  HFMA2 R34, -RZ, RZ, 0, 0 ;  /* 0x00000000ff227431 */ /* 0x000fe200000001ff */
[----:B------:R-:W-:Y:S02]  /*00d0*/  LOP3.LUT R13, R0, 0x1f, RZ, 0xc0, !PT ;  /* 0x0000001f000d7812 */ /* 0x000fe400078ec0ff */
[----:B------:R-:W-:Y:S02]  /*00e0*/  MOV R30, RZ ;  /* 0x000000ff001e7202 */ /* 0x000fe40000000f00 */
[----:B------:R-:W-:-:S02]  /*00f0*/  LOP3.LUT R14, R14, 0x7ffffff0, RZ, 0xc0, !PT ;  /* 0x7ffffff00e0e7812 */ /* 0x000fc400078ec0ff */
[----:B0-----:R-:W-:-:S13]  /*0100*/  ISETP.GE.U32.AND P0, PT, R12, UR8, PT ;  /* 0x000000080c007c0c */ /* 0x001fda000bf06070 */
[----:B-1----:R-:W-:Y:S05]  /*0110*/  @P0 BRA `(.L_x_1) ;  /* 0x0000001000080947 */ /* 0x002fea0003800000 */
[----:B------:R-:W-:Y:S01]  /*0120*/  LOP3.LUT R2, R12, 0x20, RZ, 0xfc, !PT ;  /* 0x000000200c027812 */ /* 0x000fe200078efcff */
[----:B------:R-:W-:Y:S01]  /*0130*/  BSSY.RECONVERGENT B1, `(.L_x_2) ;  /* 0x0000088000017945 */ /* 0x000fe20003800200 */
[-C--:B------:R-:W-:Y:S02]  /*0140*/  LOP3.LUT R3, RZ, R12.reuse, RZ, 0x33, !PT ;  /* 0x0000000cff037212 */ /* 0x080fe400078e33ff */
[----:B------:R-:W-:Y:S02]  /*0150*/  VIMNMX.U32 R2, PT, PT, R2, UR8, !PT ;  /* 0x0000000802027c48 */ /* 0x000fe4000ffe0000 */
[----:B------:R-:W-:Y:S02]  /*0160*/  MOV R30, RZ ;  /* 0x000000ff001e7202 */ /* 0x000fe40000000f00 */
[----:B------:R-:W-:Y:S02]  /*0170*/  IADD3 R2, PT, PT, R2, R3, RZ ;  /* 0x0000000302027210 */ /* 0x000fe40007ffe0ff */
[----:B------:R-:W-:-:S02]  /*0180*/  MOV R15, R12 ;  /* 0x0000000c000f7202 */ /* 0x000fc40000000f00 */
[C---:B------:R-:W-:Y:S02]  /*0190*/  ISETP.GE.U32.AND P1, PT, R2.reuse, 0x1e0, PT ;  /* 0x000001e00200780c */ /* 0x040fe40003f26070 */
[----:B------:R-:W-:Y:S02]  /*01a0*/  LEA.HI R16, R2, 0x1, RZ, 0x1b ;  /* 0x0000000102107811 */ /* 0x000fe400078fd8ff */
[----:B------:R-:W-:Y:S02]  /*01b0*/  MOV R34, RZ ;  /* 0x000000ff00227202 */ /* 0x000fe40000000f00 */
[----:B------:R-:W-:-:S04]  /*01c0*/  LOP3.LUT R38, R16, 0xf, RZ, 0xc0, !PT ;  /* 0x0000000f10267812 */ /* 0x000fc800078ec0ff */
[----:B------:R-:W-:-:S03]  /*01d0*/  ISETP.NE.AND P0, PT, R38, RZ, PT ;  /* 0x000000ff2600720c */ /* 0x000fc60003f05270 */
[----:B------:R-:W-:Y:S10]  /*01e0*/  @!P1 BRA `(.L_x_3) ;  /* 0x0000000400f09947 */ /* 0x000ff40003800000 */
[----:B------:R-:W-:Y:S01]  /*01f0*/  LEA R2, R12, R11, 0x10 ;  /* 0x0000000b0c027211 */ /* 0x000fe200078e80ff */
[----:B------:R-:W-:Y:S01]  /*0200*/  HFMA2 R30, -RZ, RZ, 0, 0 ;  /* 0x00000000ff1e7431 */ /* 0x000fe200000001ff */
[----:B------:R-:W-:Y:S02]  /*0210*/  LOP3.LUT R24, R16, 0xffffff0, RZ, 0xc0, !PT ;  /* 0x0ffffff010187812 */ /* 0x000fe400078ec0ff */
[----:B------:R-:W-:Y:S02]  /*0220*/  MOV R15, R12 ;  /* 0x0000000c000f7202 */ /* 0x000fe40000000f00 */
[----:B------:R-:W-:Y:S02]  /*0230*/  IADD3 R17, PT, PT, R2, 0x1000000, R13 ;  /* 0x0100000002117810 */ /* 0x000fe40007ffe00d */
[----:B------:R-:W-:-:S07]  /*0240*/  IADD3 R24, PT, PT, -R24, RZ, RZ ;  /* 0x000000ff18187210 */ /* 0x000fce0007ffe1ff */
.L_x_4:
[----:B------:R-:W0:Y:S01]  /*0250*/  LDC.64 R2, c[0x0][0x3e0] ;  /* 0x0000f800ff027b82 */ /* 0x000e220000000a00 */
[C---:B------:R-:W-:Y:S02]  /*0260*/  IADD3 R9, PT, PT, R17.reuse, -0x1000000, RZ ;  /* 0xff00000011097810 */ /* 0x040fe40007ffe0ff */
[C---:B------:R-:W-:Y:S02]  /*0270*/  IADD3 R21, PT, PT, R17.reuse, -0xe00000, RZ ;  /* 0xff20000011157810 */ /* 0x040fe40007ffe0ff */
[----:B------:R-:W-:Y:S01]  /*0280*/  IADD3 R5, PT, PT, R17, -0xc00000, RZ ;  /* 0xff40000011057810 */ /* 0x000fe20007ffe0ff */
[----:B0-----:R-:W-:-:S04]  /*0290*/  IMAD.WIDE.U32 R22, R9, 0x4, R2 ;  /* 0x0000000409167825 */ /* 0x001fc800078e0002 */
[--C-:B------:R-:W-:Y:S01]  /*02a0*/  IMAD.WIDE.U32 R26, R21, 0x4, R2.reuse ;  /* 0x00000004151a7825 */ /* 0x100fe200078e0002 */
[----:B------:R0:W2:Y:S03]  /*02b0*/  LDG.E R25, desc[UR6][R22.64] ;  /* 0x0000000616197981 */ /* 0x0000a6000c1e1900 */
[----:B------:R-:W-:Y:S02]  /*02c0*/  IMAD.WIDE.U32 R28, R5, 0x4, R2 ;  /* 0x00000004051c7825 */ /* 0x000fe400078e0002 */
[----:B------:R-:W3:Y:S04]  /*02d0*/  LDG.E R26, desc[UR6][R26.64] ;  /* 0x000000061a1a7981 */ /* 0x000ee8000c1e1900 */
[----:B------:R1:W4:Y:S01]  /*02e0*/  LDG.E R28, desc[UR6][R28.64] ;  /* 0x000000061c1c7981 */ /* 0x000322000c1e1900 */
[----:B------:R-:W-:-:S02]  /*02f0*/  IADD3 R7, PT, PT, R17, -0xa00000, RZ ;  /* 0xff60000011077810 */ /* 0x000fc40007ffe0ff */
[----:B------:R-:W-:-:S03]  /*0300*/  IADD3 R19, PT, PT, R17, -0x800000, RZ ;  /* 0xff80000011137810 */ /* 0x000fc60007ffe0ff */
[----:B------:R-:W-:Y:S01]  /*0310*/  IMAD.WIDE.U32 R36, R7, 0x4, R2 ;  /* 0x0000000407247825 */ /* 0x000fe200078e0002 */
[----:B0-----:R-:W-:-:S03]  /*0320*/  IADD3 R23, PT, PT, R17, -0x600000, RZ ;  /* 0xffa0000011177810 */ /* 0x001fc60007ffe0ff */
[--C-:B------:R-:W-:Y:S01]  /*0330*/  IMAD.WIDE.U32 R40, R19, 0x4, R2.reuse ;  /* 0x0000000413287825 */ /* 0x100fe200078e0002 */
[----:B------:R0:W5:Y:S01]  /*0340*/  LDG.E R31, desc[UR6][R36.64] ;  /* 0x00000006241f7981 */ /* 0x000162000c1e1900 */
[----:B------:R-:W-:Y:S02]  /*0350*/  IADD3 R33, PT, PT, R17, -0x400000, RZ ;  /* 0xffc0000011217810 */ /* 0x000fe40007ffe0ff */
[--C-:B------:R-:W-:Y:S01]  /*0360*/  IMAD.WIDE.U32 R42, R23, 0x4, R2.reuse ;  /* 0x00000004172a7825 */ /* 0x100fe200078e0002 */
[----:B------:R0:W5:Y:S01]  /*0370*/  LDG.E R35, desc[UR6][R40.64] ;  /* 0x0000000628237981 */ /* 0x000162000c1e1900 */
[----:B-1----:R-:W-:Y:S02]  /*0380*/  IADD3 R29, PT, PT, R17, -0x200000, RZ ;  /* 0xffe00000111d7810 */ /* 0x002fe40007ffe0ff */
[--C-:B------:R-:W-:Y:S01]  /*0390*/  IMAD.WIDE.U32 R44, R33, 0x4, R2.reuse ;  /* 0x00000004212c7825 */ /* 0x100fe200078e0002 */
[----:B------:R1:W5:Y:S03]  /*03a0*/  LDG.E R39, desc[UR6][R42.64] ;  /* 0x000000062a277981 */ /* 0x000366000c1e1900 */
[----:B0-----:R-:W-:Y:S01]  /*03b0*/  IMAD.WIDE.U32 R36, R29, 0x4, R2 ;  /* 0x000000041d247825 */ /* 0x001fe200078e0002 */
[----:B------:R0:W5:Y:S01]  /*03c0*/  LDG.E R49, desc[UR6][R44.64] ;  /* 0x000000062c317981 */ /* 0x000162000c1e1900 */
[----:B------:R-:W-:-:S02]  /*03d0*/  IADD3 R27, PT, PT, R17, 0x200000, RZ ;  /* 0x00200000111b7810 */ /* 0x000fc40007ffe0ff */
[--C-:B------:R-:W-:Y:S02]  /*03e0*/  IMAD.WIDE.U32 R40, R17, 0x4, R2.reuse ;  /* 0x0000000411287825 */ /* 0x100fe400078e0002 */
[----:B------:R-:W5:Y:S02]  /*03f0*/  LDG.E R37, desc[UR6][R36.64] ;  /* 0x0000000624257981 */ /* 0x000f64000c1e1900 */
[----:B-1----:R-:W-:Y:S02]  /*0400*/  IMAD.WIDE.U32 R42, R27, 0x4, R2 ;  /* 0x000000041b2a7825 */ /* 0x002fe400078e0002 */
[----:B------:R1:W5:Y:S04]  /*0410*/  LDG.E R51, desc[UR6][R40.64] ;  /* 0x0000000628337981 */ /* 0x000368000c1e1900 */
[----:B------:R-:W5:Y:S01]  /*0420*/  LDG.E R43, desc[UR6][R42.64] ;  /* 0x000000062a2b7981 */ /* 0x000f62000c1e1900 */
[----:B--2---:R-:W-:-:S04]  /*0430*/  FADD.FTZ R25, R25, R30 ;  /* 0x0000001e19197221 */ /* 0x004fc80000010000 */
[----:B---3--:R-:W-:-:S04]  /*0440*/  FADD.FTZ R25, R25, R26 ;  /* 0x0000001a19197221 */ /* 0x008fc80000010000 */
[----:B----4-:R-:W-:Y:S01]  /*0450*/  FADD.FTZ R28, R25, R28 ;  /* 0x0000001c191c7221 */ /* 0x010fe20000010000 */
[----:B------:R-:W-:-:S05]  /*0460*/  IADD3 R25, PT, PT, R17, 0x400000, RZ ;  /* 0x0040000011197810 */ /* 0x000fca0007ffe0ff */
[----:B0-----:R-:W-:-:S06]  /*0470*/  IMAD.WIDE.U32 R44, R25, 0x4, R2 ;  /* 0x00000004192c7825 */ /* 0x001fcc00078e0002 */
[----:B------:R-:W2:Y:S01]  /*0480*/  LDG.E R45, desc[UR6][R44.64] ;  /* 0x000000062c2d7981 */ /* 0x000ea2000c1e1900 */
[----:B-----5:R-:W-:-:S04]  /*0490*/  FADD.FTZ R28, R28, R31 ;  /* 0x0000001f1c1c7221 */ /* 0x020fc80000010000 */
[----:B------:R-:W-:-:S04]  /*04a0*/  FADD.FTZ R28, R28, R35 ;  /* 0x000000231c1c7221 */ /* 0x000fc80000010000 */
[----:B------:R-:W-:Y:S01]  /*04b0*/  FADD.FTZ R28, R28, R39 ;  /* 0x000000271c1c7221 */ /* 0x000fe20000010000 */
[----:B------:R-:W-:-:S03]  /*04c0*/  IADD3 R39, PT, PT, R17, 0x800000, RZ ;  /* 0x0080000011277810 */ /* 0x000fc60007ffe0ff */
[----:B------:R-:W-:Y:S01]  /*04d0*/  FADD.FTZ R28, R28, R49 ;  /* 0x000000311c1c7221 */ /* 0x000fe20000010000 */
[----:B------:R-:W-:Y:S01]  /*04e0*/  IADD3 R31, PT, PT, R17, 0x600000, RZ ;  /* 0x00600000111f7810 */ /* 0x000fe20007ffe0ff */
[----:B-1----:R-:W-:-:S04]  /*04f0*/  IMAD.WIDE.U32 R40, R39, 0x4, R2 ;  /* 0x0000000427287825 */ /* 0x002fc800078e0002 */
[----:B------:R-:W-:Y:S01]  /*0500*/  FADD.FTZ R28, R28, R37 ;  /* 0x000000251c1c7221 */ /* 0x000fe20000010000 */
[----:B------:R-:W-:Y:S01]  /*0510*/  IADD3 R35, PT, PT, R17, 0xc00000, RZ ;  /* 0x00c0000011237810 */ /* 0x000fe20007ffe0ff */
[----:B------:R-:W-:Y:S01]  /*0520*/  IMAD.WIDE.U32 R46, R31, 0x4, R2 ;  /* 0x000000041f2e7825 */ /* 0x000fe200078e0002 */
[----:B------:R0:W3:Y:S03]  /*0530*/  LDG.E R55, desc[UR6][R40.64] ;  /* 0x0000000628377981 */ /* 0x0000e6000c1e1900 */
[----:B------:R-:W-:Y:S01]  /*0540*/  FADD.FTZ R28, R28, R51 ;  /* 0x000000331c1c7221 */ /* 0x000fe20000010000 */
[C---:B------:R-:W-:Y:S01]  /*0550*/  IADD3 R37, PT, PT, R17.reuse, 0xa00000, RZ ;  /* 0x00a0000011257810 */ /* 0x040fe20007ffe0ff */
[----:B------:R1:W4:Y:S02]  /*0560*/  LDG.E R53, desc[UR6][R46.64] ;  /* 0x000000062e357981 */ /* 0x000324000c1e1900 */
[----:B------:R-:W-:Y:S01]  /*0570*/  FADD.FTZ R28, R28, R43 ;  /* 0x0000002b1c1c7221 */ /* 0x000fe20000010000 */
[----:B0-----:R-:W-:Y:S01]  /*0580*/  IADD3 R41, PT, PT, R17, 0xe00000, RZ ;  /* 0x00e0000011297810 */ /* 0x001fe20007ffe0ff */
[----:B------:R-:W-:-:S04]  /*0590*/  IMAD.WIDE.U32 R48, R37, 0x4, R2 ;  /* 0x0000000425307825 */ /* 0x000fc800078e0002 */
[----:B-1----:R-:W-:-:S05]  /*05a0*/  IMAD.WIDE.U32 R46, R35, 0x4, R2 ;  /* 0x00000004232e7825 */ /* 0x002fca00078e0002 */
[----:B------:R-:W5:Y:S01]  /*05b0*/  LDG.E R26, desc[UR6][R46.64] ;  /* 0x000000062e1a7981 */ /* 0x000f62000c1e1900 */
[----:B--2---:R-:W-:Y:S01]  /*05c0*/  FADD.FTZ R4, R28, R45 ;  /* 0x0000002d1c047221 */ /* 0x004fe20000010000 */
[----:B------:R-:W-:Y:S02]  /*05d0*/  IMAD.WIDE.U32 R44, R41, 0x4, R2 ;  /* 0x00000004292c7825 */ /* 0x000fe400078e0002 */
[----:B------:R-:W2:Y:S01]  /*05e0*/  LDG.E R28, desc[UR6][R48.64] ;  /* 0x00000006301c7981 */ /* 0x000ea2000c1e1900 */
[----:B------:R-:W0:Y:S03]  /*05f0*/  LDC.64 R2, c[0x0][0x3e8] ;  /* 0x0000fa00ff027b82 */ /* 0x000e260000000a00 */
[----:B------:R1:W5:Y:S01]  /*0600*/  LDG.E R30, desc[UR6][R44.64] ;  /* 0x000000062c1e7981 */ /* 0x000362000c1e1900 */
[----:B0-----:R-:W-:-:S06]  /*0610*/  IMAD.WIDE.U32 R8, R9, 0x4, R2 ;  /* 0x0000000409087825 */ /* 0x001fcc00078e0002 */
[----:B------:R-:W2:Y:S01]  /*0620*/  LDG.E R9, desc[UR6][R8.64] ;  /* 0x0000000608097981 */ /* 0x000ea2000c1e1900 */
[----:B----4-:R-:W-:Y:S01]  /*0630*/  FADD.FTZ R4, R4, R53 ;  /* 0x0000003504047221 */ /* 0x010fe20000010000 */
[----:B------:R-:W-:-:S04]  /*0640*/  IMAD.WIDE.U32 R20, R21, 0x4, R2 ;  /* 0x0000000415147825 */ /* 0x000fc800078e0002 */
[----:B---3--:R-:W-:Y:S01]  /*0650*/  FADD.FTZ R43, R4, R55 ;  /* 0x00000037042b7221 */ /* 0x008fe20000010000 */
[--C-:B------:R-:W-:Y:S01]  /*0660*/  IMAD.WIDE.U32 R4, R5, 0x4, R2.reuse ;  /* 0x0000000405047825 */ /* 0x100fe200078e0002 */
[----:B------:R-:W3:Y:S03]  /*0670*/  LDG.E R21, desc[UR6][R20.64] ;  /* 0x0000000614157981 */ /* 0x000ee6000c1e1900 */
[--C-:B------:R-:W-:Y:S02]  /*0680*/  IMAD.WIDE.U32 R6, R7, 0x4, R2.reuse ;  /* 0x0000000407067825 */ /* 0x100fe400078e0002 */
[----:B------:R-:W4:Y:S02]  /*0690*/  LDG.E R4, desc[UR6][R4.64] ;  /* 0x0000000604047981 */ /* 0x000f24000c1e1900 */
[--C-:B------:R-:W-:Y:S02]  /*06a0*/  IMAD.WIDE.U32 R18, R19, 0x4, R2.reuse ;  /* 0x0000000413127825 */ /* 0x100fe400078e0002 */
[----:B------:R0:W5:Y:S02]  /*06b0*/  LDG.E R36, desc[UR6][R6.64] ;  /* 0x0000000606247981 */ /* 0x000164000c1e1900 */
[----:B------:R-:W-:-:S02]  /*06c0*/  IMAD.WIDE.U32 R22, R23, 0x4, R2 ;  /* 0x0000000417167825 */ /* 0x000fc400078e0002 */
[----:B------:R0:W5:Y:S04]  /*06d0*/  LDG.E R40, desc[UR6][R18.64] ;  /* 0x0000000612287981 */ /* 0x000168000c1e1900 */
[----:B------:R0:W5:Y:S01]  /*06e0*/  LDG.E R42, desc[UR6][R22.64] ;  /* 0x00000006162a7981 */ /* 0x000162000c1e1900 */
[----:B-1----:R-:W-:-:S04]  /*06f0*/  IMAD.WIDE.U32 R44, R17, 0x4, R2 ;  /* 0x00000004112c7825 */ /* 0x002fc800078e0002 */
[--C-:B0-----:R-:W-:Y:S02]  /*0700*/  IMAD.WIDE.U32 R6, R27, 0x4, R2.reuse ;  /* 0x000000041b067825 */ /* 0x101fe400078e0002 */
[----:B------:R-:W5:Y:S02]  /*0710*/  LDG.E R45, desc[UR6][R44.64] ;  /* 0x000000062c2d7981 */ /* 0x000f64000c1e1900 */
[--C-:B------:R-:W-:Y:S02]  /*0720*/  IMAD.WIDE.U32 R46, R25, 0x4, R2.reuse ;  /* 0x00000004192e7825 */ /* 0x100fe400078e0002 */
[----:B------:R-:W5:Y:S02]  /*0730*/  LDG.E R7, desc[UR6][R6.64] ;  /* 0x0000000606077981 */ /* 0x000f64000c1e1900 */
[--C-:B------:R-:W-:Y:S02]  /*0740*/  IMAD.WIDE.U32 R18, R31, 0x4, R2.reuse ;  /* 0x000000041f127825 */ /* 0x100fe400078e0002 */
[----:B------:R-:W5:Y:S02]  /*0750*/  LDG.E R46, desc[UR6][R46.64] ;  /* 0x000000062e2e7981 */ /* 0x000f64000c1e1900 */
[----:B------:R-:W-:-:S02]  /*0760*/  IMAD.WIDE.U32 R22, R39, 0x4, R2 ;  /* 0x0000000427167825 */ /* 0x000fc400078e0002 */
[----:B------:R-:W5:Y:S04]  /*0770*/  LDG.E R18, desc[UR6][R18.64] ;  /* 0x0000000612127981 */ /* 0x000f68000c1e1900 */
[----:B------:R-:W5:Y:S01]  /*0780*/  LDG.E R22, desc[UR6][R22.64] ;  /* 0x0000000616167981 */ /* 0x000f62000c1e1900 */
[----:B--2---:R-:W-:Y:S01]  /*0790*/  FADD.FTZ R34, R9, R34 ;  /* 0x0000002209227221 */ /* 0x004fe20000010000 */
[----:B------:R-:W-:-:S04]  /*07a0*/  IMAD.WIDE.U32 R8, R33, 0x4, R2 ;  /* 0x0000000421087825 */ /* 0x000fc800078e0002 */
[--C-:B------:R-:W-:Y:S01]  /*07b0*/  IMAD.WIDE.U32 R32, R29, 0x4, R2.reuse ;  /* 0x000000041d207825 */ /* 0x100fe200078e0002 */
[----:B------:R0:W2:Y:S04]  /*07c0*/  LDG.E R20, desc[UR6][R8.64] ;  /* 0x0000000608147981 */ /* 0x0000a8000c1e1900 */
[----:B------:R1:W2:Y:S01]  /*07d0*/  LDG.E R29, desc[UR6][R32.64] ;  /* 0x00000006201d7981 */ /* 0x0002a2000c1e1900 */
[----:B0-----:R-:W-:-:S04]  /*07e0*/  IMAD.WIDE.U32 R8, R37, 0x4, R2 ;  /* 0x0000000425087825 */ /* 0x001fc800078e0002 */
[--C-:B-1----:R-:W-:Y:S02]  /*07f0*/  IMAD.WIDE.U32 R32, R35, 0x4, R2.reuse ;  /* 0x0000000423207825 */ /* 0x102fe400078e0002 */
[----:B------:R-:W2:Y:S02]  /*0800*/  LDG.E R8, desc[UR6][R8.64] ;  /* 0x0000000608087981 */ /* 0x000ea4000c1e1900 */
[----:B------:R-:W-:Y:S02]  /*0810*/  IMAD.WIDE.U32 R2, R41, 0x4, R2 ;  /* 0x0000000429027825 */ /* 0x000fe400078e0002 */
[----:B------:R-:W2:Y:S04]  /*0820*/  LDG.E R32, desc[UR6][R32.64] ;  /* 0x0000000620207981 */ /* 0x000ea8000c1e1900 */
[----:B------:R-:W2:Y:S01]  /*0830*/  LDG.E R2, desc[UR6][R2.64] ;  /* 0x0000000602027981 */ /* 0x000ea2000c1e1900 */
[----:B---3--:R-:W-:-:S04]  /*0840*/  FADD.FTZ R21, R34, R21 ;  /* 0x0000001522157221 */ /* 0x008fc80000010000 */
[----:B----4-:R-:W-:-:S04]  /*0850*/  FADD.FTZ R21, R21, R4 ;  /* 0x0000000415157221 */ /* 0x010fc80000010000 */
[----:B-----5:R-:W-:-:S04]  /*0860*/  FADD.FTZ R21, R21, R36 ;  /* 0x0000002415157221 */ /* 0x020fc80000010000 */
[----:B------:R-:W-:-:S04]  /*0870*/  FADD.FTZ R21, R21, R40 ;  /* 0x0000002815157221 */ /* 0x000fc80000010000 */
[----:B------:R-:W-:Y:S01]  /*0880*/  FADD.FTZ R21, R21, R42 ;  /* 0x0000002a15157221 */ /* 0x000fe20000010000 */
[----:B------:R-:W-:-:S04]  /*0890*/  IADD3 R24, PT, PT, R24, 0x10, RZ ;  /* 0x0000001018187810 */ /* 0x000fc80007ffe0ff */
[----:B------:R-:W-:Y:S01]  /*08a0*/  ISETP.NE.AND P1, PT, R24, RZ, PT ;  /* 0x000000ff1800720c */ /* 0x000fe20003f25270 */
[----:B------:R-:W-:-:S04]  /*08b0*/  FADD.FTZ R43, R43, R28 ;  /* 0x0000001c2b2b7221 */ /* 0x000fc80000010000 */
[----:B------:R-:W-:Y:S01]  /*08c0*/  FADD.FTZ R43, R43, R26 ;  /* 0x0000001a2b2b7221 */ /* 0x000fe20000010000 */
[----:B------:R-:W-:Y:S02]  /*08d0*/  IADD3 R15, PT, PT, R15, 0x200, RZ ;  /* 0x000002000f0f7810 */ /* 0x000fe40007ffe0ff */
[----:B------:R-:W-:Y:S01]  /*08e0*/  IADD3 R17, PT, PT, R17, 0x2000000, RZ ;  /* 0x0200000011117810 */ /* 0x000fe20007ffe0ff */
[----:B------:R-:W-:Y:S01]  /*08f0*/  FADD.FTZ R30, R43, R30 ;  /* 0x0000001e2b1e7221 */ /* 0x000fe20000010000 */
[----:B--2---:R-:W-:-:S04]  /*0900*/  FADD.FTZ R20, R21, R20 ;  /* 0x0000001415147221 */ /* 0x004fc80000010000 */
[----:B------:R-:W-:-:S04]  /*0910*/  FADD.FTZ R20, R20, R29 ;  /* 0x0000001d14147221 */ /* 0x000fc80000010000 */
[----:B------:R-:W-:-:S04]  /*0920*/  FADD.FTZ R20, R20, R45 ;  /* 0x0000002d14147221 */ /* 0x000fc80000010000 */
[----:B------:R-:W-:-:S04]  /*0930*/  FADD.FTZ R7, R20, R7 ;  /* 0x0000000714077221 */ /* 0x000fc80000010000 */
[----:B------:R-:W-:-:S04]  /*0940*/  FADD.FTZ R7, R7, R46 ;  /* 0x0000002e07077221 */ /* 0x000fc80000010000 */
[----:B------:R-:W-:-:S04]  /*0950*/  FADD.FTZ R7, R7, R18 ;  /* 0x0000001207077221 */ /* 0x000fc80000010000 */
[----:B------:R-:W-:-:S04]  /*0960*/  FADD.FTZ R7, R7, R22 ;  /* 0x0000001607077221 */ /* 0x000fc80000010000 */
[----:B------:R-:W-:-:S04]  /*0970*/  FADD.FTZ R7, R7, R8 ;  /* 0x0000000807077221 */ /* 0x000fc80000010000 */
[----:B------:R-:W-:-:S04]  /*0980*/  FADD.FTZ R7, R7, R32 ;  /* 0x0000002007077221 */ /* 0x000fc80000010000 */
[----:B------:R-:W-:Y:S01]  /*0990*/  FADD.FTZ R34, R7, R2 ;  /* 0x0000000207227221 */ /* 0x000fe20000010000 */
[----:B------:R-:W-:Y:S06]  /*09a0*/  @P1 BRA `(.L_x_4) ;  /* 0xfffffff800281947 */ /* 0x000fec000383ffff */
.L_x_3:
[----:B------:R-:W-:Y:S05]  /*09b0*/  BSYNC.RECONVERGENT B1 ;  /* 0x0000000000017941 */ /* 0x000fea0003800200 */
.L_x_2:
[----:B------:R-:W-:Y:S05]  /*09c0*/  @!P0 BRA `(.L_x_1) ;  /* 0x0000000400dc8947 */ /* 0x000fea0003800000 */
[----:B------:R-:W-:Y:S01]  /*09d0*/  ISETP.GE.U32.AND P0, PT, R38, 0x8, PT ;  /* 0x000000082600780c */ /* 0x000fe20003f06070 */
[----:B------:R-:W-:Y:S01]  /*09e0*/  BSSY.RECONVERGENT B1, `(.L_x_5) ;  /* 0x000003f000017945 */ /* 0x000fe20003800200 */
[----:B------:R-:W-:-:S04]  /*09f0*/  LOP3.LUT R35, R16, 0x7, RZ, 0xc0, !PT ;  /* 0x0000000710237812 */ /* 0x000fc800078ec0ff */
[----:B------:R-:W-:-:S07]  /*0a00*/  ISETP.NE.AND P1, PT, R35, RZ, PT ;  /* 0x000000ff2300720c */ /* 0x000fce0003f25270 */
[----:B------:R-:W-:Y:S06]  /*0a10*/  @!P0 BRA `(.L_x_6) ;  /* 0x0000000000ec8947 */ /* 0x000fec0003800000 */
[----:B------:R-:W0:Y:S01]  /*0a20*/  LDC.64 R2, c[0x0][0x3e8] ;  /* 0x0000fa00ff027b82 */ /* 0x000e220000000a00 */
[----:B------:R-:W-:-:S04]  /*0a30*/  LEA R31, R15, R10, 0x10 ;  /* 0x0000000a0f1f7211 */ /* 0x000fc800078e80ff */
[C---:B------:R-:W-:Y:S02]  /*0a40*/  IADD3 R25, PT, PT, R31.reuse, 0x200000, RZ ;  /* 0x002000001f197810 */ /* 0x040fe40007ffe0ff */
[C---:B------:R-:W-:Y:S01]  /*0a50*/  IADD3 R29, PT, PT, R31.reuse, 0x400000, RZ ;  /* 0x004000001f1d7810 */ /* 0x040fe20007ffe0ff */
[----:B------:R-:W1:Y:S01]  /*0a60*/  LDC.64 R4, c[0x0][0x3e0] ;  /* 0x0000f800ff047b82 */ /* 0x000e620000000a00 */
[C---:B------:R-:W-:Y:S02]  /*0a70*/  IADD3 R39, PT, PT, R31.reuse, 0x600000, RZ ;  /* 0x006000001f277810 */ /* 0x040fe40007ffe0ff */
[C---:B------:R-:W-:Y:S01]  /*0a80*/  IADD3 R43, PT, PT, R31.reuse, 0x800000, RZ ;  /* 0x008000001f2b7810 */ /* 0x040fe20007ffe0ff */
[----:B0-----:R-:W-:-:S06]  /*0a90*/  IMAD.WIDE.U32 R20, R31, 0x4, R2 ;  /* 0x000000041f147825 */ /* 0x001fcc00078e0002 */
[----:B------:R-:W2:Y:S01]  /*0aa0*/  LDG.E R21, desc[UR6][R20.64] ;  /* 0x0000000614157981 */ /* 0x000ea2000c1e1900 */
[----:B-1----:R-:W-:-:S04]  /*0ab0*/  IMAD.WIDE.U32 R18, R31, 0x4, R4 ;  /* 0x000000041f127825 */ /* 0x002fc800078e0004 */
[C---:B------:R-:W-:Y:S01]  /*0ac0*/  IMAD.WIDE.U32 R22, R25.reuse, 0x4, R4 ;  /* 0x0000000419167825 */ /* 0x040fe200078e0004 */
[----:B------:R0:W3:Y:S03]  /*0ad0*/  LDG.E R7, desc[UR6][R18.64] ;  /* 0x0000000612077981 */ /* 0x0000e6000c1e1900 */
[----:B------:R-:W-:Y:S01]  /*0ae0*/  IMAD.WIDE.U32 R24, R25, 0x4, R2 ;  /* 0x0000000419187825 */ /* 0x000fe200078e0002 */
[----:B------:R-:W4:Y:S03]  /*0af0*/  LDG.E R8, desc[UR6][R22.64] ;  /* 0x0000000616087981 */ /* 0x000f26000c1e1900 */
[C---:B------:R-:W-:Y:S01]  /*0b00*/  IMAD.WIDE.U32 R26, R29.reuse, 0x4, R4 ;  /* 0x000000041d1a7825 */ /* 0x040fe200078e0004 */
[----:B------:R-:W5:Y:S03]  /*0b10*/  LDG.E R42, desc[UR6][R24.64] ;  /* 0x00000006182a7981 */ /* 0x000f66000c1e1900 */
[----:B------:R-:W-:Y:S01]  /*0b20*/  IMAD.WIDE.U32 R28, R29, 0x4, R2 ;  /* 0x000000041d1c7825 */ /* 0x000fe200078e0002 */
[----:B------:R1:W5:Y:S01]  /*0b30*/  LDG.E R6, desc[UR6][R26.64] ;  /* 0x000000061a067981 */ /* 0x000362000c1e1900 */
[----:B0-----:R-:W-:-:S02]  /*0b40*/  IADD3 R19, PT, PT, R31, 0xa00000, RZ ;  /* 0x00a000001f137810 */ /* 0x001fc40007ffe0ff */
[C---:B------:R-:W-:Y:S02]  /*0b50*/  IMAD.WIDE.U32 R32, R39.reuse, 0x4, R4 ;  /* 0x0000000427207825 */ /* 0x040fe400078e0004 */
[----:B------:R-:W5:Y:S02]  /*0b60*/  LDG.E R28, desc[UR6][R28.64] ;  /* 0x000000061c1c7981 */ /* 0x000f64000c1e1900 */
[--C-:B-1----:R-:W-:Y:S02]  /*0b70*/  IMAD.WIDE.U32 R26, R39, 0x4, R2.reuse ;  /* 0x00000004271a7825 */ /* 0x102fe400078e0002 */
[----:B------:R-:W5:Y:S02]  /*0b80*/  LDG.E R17, desc[UR6][R32.64] ;  /* 0x0000000620117981 */ /* 0x000f64000c1e1900 */
[----:B------:R-:W-:Y:S01]  /*0b90*/  IMAD.WIDE.U32 R38, R43, 0x4, R2 ;  /* 0x000000042b267825 */ /* 0x000fe200078e0002 */
[----:B------:R-:W-:Y:S01]  /*0ba0*/  IADD3 R45, PT, PT, R31, 0xc00000, RZ ;  /* 0x00c000001f2d7810 */ /* 0x000fe20007ffe0ff */
[----:B------:R-:W5:Y:S02]  /*0bb0*/  LDG.E R26, desc[UR6][R26.64] ;  /* 0x000000061a1a7981 */ /* 0x000f64000c1e1900 */
[----:B------:R-:W-:-:S04]  /*0bc0*/  IMAD.WIDE.U32 R36, R43, 0x4, R4 ;  /* 0x000000042b247825 */ /* 0x000fc800078e0004 */
[C---:B------:R-:W-:Y:S01]  /*0bd0*/  IMAD.WIDE.U32 R40, R19.reuse, 0x4, R4 ;  /* 0x0000000413287825 */ /* 0x040fe200078e0004 */
[----:B------:R-:W5:Y:S03]  /*0be0*/  LDG.E R9, desc[UR6][R36.64] ;  /* 0x0000000624097981 */ /* 0x000f66000c1e1900 */
[----:B------:R-:W-:Y:S01]  /*0bf0*/  IMAD.WIDE.U32 R18, R19, 0x4, R2 ;  /* 0x0000000413127825 */ /* 0x000fe200078e0002 */
[----:B------:R-:W5:Y:S01]  /*0c00*/  LDG.E R38, desc[UR6][R38.64] ;  /* 0x0000000626267981 */ /* 0x000f62000c1e1900 */
[----:B------:R-:W-:Y:S02]  /*0c10*/  IADD3 R31, PT, PT, R31, 0xe00000, RZ ;  /* 0x00e000001f1f7810 */ /* 0x000fe40007ffe0ff */
[C---:B------:R-:W-:Y:S01]  /*0c20*/  IMAD.WIDE.U32 R22, R45.reuse, 0x4, R4 ;  /* 0x000000042d167825 */ /* 0x040fe200078e0004 */
[----:B------:R-:W5:Y:S03]  /*0c30*/  LDG.E R41, desc[UR6][R40.64] ;  /* 0x0000000628297981 */ /* 0x000f66000c1e1900 */
[----:B------:R-:W-:Y:S01]  /*0c40*/  IMAD.WIDE.U32 R24, R45, 0x4, R2 ;  /* 0x000000042d187825 */ /* 0x000fe200078e0002 */
[----:B------:R-:W5:Y:S03]  /*0c50*/  LDG.E R18, desc[UR6][R18.64] ;  /* 0x0000000612127981 */ /* 0x000f66000c1e1900 */
[C---:B------:R-:W-:Y:S01]  /*0c60*/  IMAD.WIDE.U32 R4, R31.reuse, 0x4, R4 ;  /* 0x000000041f047825 */ /* 0x040fe200078e0004 */
[----:B------:R-:W5:Y:S03]  /*0c70*/  LDG.E R23, desc[UR6][R22.64] ;  /* 0x0000000616177981 */ /* 0x000f66000c1e1900 */
[----:B------:R-:W-:Y:S01]  /*0c80*/  IMAD.WIDE.U32 R2, R31, 0x4, R2 ;  /* 0x000000041f027825 */ /* 0x000fe200078e0002 */
[----:B------:R-:W5:Y:S04]  /*0c90*/  LDG.E R25, desc[UR6][R24.64] ;  /* 0x0000000618197981 */ /* 0x000f68000c1e1900 */
[----:B------:R-:W5:Y:S04]  /*0ca0*/  LDG.E R5, desc[UR6][R4.64] ;  /* 0x0000000604057981 */ /* 0x000f68000c1e1900 */
[----:B------:R-:W5:Y:S01]  /*0cb0*/  LDG.E R3, desc[UR6][R2.64] ;  /* 0x0000000602037981 */ /* 0x000f62000c1e1900 */
[----:B------:R-:W-:Y:S01]  /*0cc0*/  IADD3 R15, PT, PT, R15, 0x100, RZ ;  /* 0x000001000f0f7810 */ /* 0x000fe20007ffe0ff */
[----:B--2---:R-:W-:Y:S01]  /*0cd0*/  FADD.FTZ R21, R34, R21 ;  /* 0x0000001522157221 */ /* 0x004fe20000010000 */
[----:B---3--:R-:W-:-:S04]  /*0ce0*/  FADD.FTZ R7, R30, R7 ;  /* 0x000000071e077221 */ /* 0x008fc80000010000 */
[----:B----4-:R-:W-:Y:S01]  /*0cf0*/  FADD.FTZ R7, R7, R8 ;  /* 0x0000000807077221 */ /* 0x010fe20000010000 */
[----:B-----5:R-:W-:-:S03]  /*0d00*/  FADD.FTZ R21, R21, R42 ;  /* 0x0000002a15157221 */ /* 0x020fc60000010000 */
[----:B------:R-:W-:Y:S01]  /*0d10*/  FADD.FTZ R6, R7, R6 ;  /* 0x0000000607067221 */ /* 0x000fe20000010000 */
[----:B------:R-:W-:-:S03]  /*0d20*/  FADD.FTZ R21, R21, R28 ;  /* 0x0000001c15157221 */ /* 0x000fc60000010000 */
        /* <DEDUP_REMOVED lines=9> */
[----:B------:R-:W-:-:S07]  /*0dc0*/  FADD.FTZ R34, R18, R3 ;  /* 0x0000000312227221 */ /* 0x000fce0000010000 */
.L_x_6:
[----:B------:R-:W-:Y:S05]  /*0dd0*/  BSYNC.RECONVERGENT B1 ;  /* 0x0000000000017941 */ /* 0x000fea0003800200 */
.L_x_5:
        /* <DEDUP_REMOVED lines=8> */
[----:B------:R-:W-:-:S03]  /*0e60*/  IADD3 R19, PT, PT, R21, 0x200000, RZ ;  /* 0x0020000015137810 */ /* 0x000fc60007ffe0ff */
[----:B------:R-:W1:Y:S01]  /*0e70*/  LDC.64 R6, c[0x0][0x3e8] ;  /* 0x0000fa00ff067b82 */ /* 0x000e620000000a00 */
[C---:B------:R-:W-:Y:S02]  /*0e80*/  IADD3 R23, PT, PT, R21.reuse, 0x400000, RZ ;  /* 0x0040000015177810 */ /* 0x040fe40007ffe0ff */
[C---:B------:R-:W-:Y:S01]  /*0e90*/  IADD3 R25, PT, PT, R21.reuse, 0x600000, RZ ;  /* 0x0060000015197810 */ /* 0x040fe20007ffe0ff */
[----:B0-----:R-:W-:-:S04]  /*0ea0*/  IMAD.WIDE.U32 R4, R21, 0x4, R2 ;  /* 0x0000000415047825 */ /* 0x001fc800078e0002 */
[----:B------:R-:W-:Y:S02]  /*0eb0*/  IMAD.WIDE.U32 R16, R19, 0x4, R2 ;  /* 0x0000000413107825 */ /* 0x000fe400078e0002 */
[----:B------:R-:W2:Y:S02]  /*0ec0*/  LDG.E R5, desc[UR6][R4.64] ;  /* 0x0000000604057981 */ /* 0x000ea4000c1e1900 */
[--C-:B-1----:R-:W-:Y:S02]  /*0ed0*/  IMAD.WIDE.U32 R8, R21, 0x4, R6.reuse ;  /* 0x0000000415087825 */ /* 0x102fe400078e0006 */
[----:B------:R-:W3:Y:S02]  /*0ee0*/  LDG.E R16, desc[UR6][R16.64] ;  /* 0x0000000610107981 */ /* 0x000ee4000c1e1900 */
[----:B------:R-:W-:Y:S02]  /*0ef0*/  IMAD.WIDE.U32 R18, R19, 0x4, R6 ;  /* 0x0000000413127825 */ /* 0x000fe400078e0006 */
[----:B------:R-:W4:Y:S02]  /*0f00*/  LDG.E R9, desc[UR6][R8.64] ;  /* 0x0000000608097981 */ /* 0x000f24000c1e1900 */
[----:B------:R-:W-:-:S02]  /*0f10*/  IMAD.WIDE.U32 R20, R23, 0x4, R2 ;  /* 0x0000000417147825 */ /* 0x000fc400078e0002 */
[----:B------:R-:W5:Y:S02]  /*0f20*/  LDG.E R18, desc[UR6][R18.64] ;  /* 0x0000000612127981 */ /* 0x000f64000c1e1900 */
[----:B------:R-:W-:Y:S02]  /*0f30*/  IMAD.WIDE.U32 R22, R23, 0x4, R6 ;  /* 0x0000000417167825 */ /* 0x000fe400078e0006 */
[----:B------:R-:W5:Y:S02]  /*0f40*/  LDG.E R20, desc[UR6][R20.64] ;  /* 0x0000000614147981 */ /* 0x000f64000c1e1900 */
[C---:B------:R-:W-:Y:S02]  /*0f50*/  IMAD.WIDE.U32 R2, R25.reuse, 0x4, R2 ;  /* 0x0000000419027825 */ /* 0x040fe400078e0002 */
[----:B------:R-:W5:Y:S02]  /*0f60*/  LDG.E R22, desc[UR6][R22.64] ;  /* 0x0000000616167981 */ /* 0x000f64000c1e1900 */
[----:B------:R-:W-:-:S02]  /*0f70*/  IMAD.WIDE.U32 R6, R25, 0x4, R6 ;  /* 0x0000000419067825 */ /* 0x000fc400078e0006 */
[----:B------:R-:W5:Y:S04]  /*0f80*/  LDG.E R2, desc[UR6][R2.64] ;  /* 0x0000000602027981 */ /* 0x000f68000c1e1900 */
[----:B------:R-:W5:Y:S01]  /*0f90*/  LDG.E R6, desc[UR6][R6.64] ;  /* 0x0000000606067981 */ /* 0x000f62000c1e1900 */
[----:B------:R-:W-:Y:S01]  /*0fa0*/  IADD3 R15, PT, PT, R15, 0x80, RZ ;  /* 0x000000800f0f7810 */ /* 0x000fe20007ffe0ff */
[----:B--2---:R-:W-:-:S04]  /*0fb0*/  FADD.FTZ R5, R30, R5 ;  /* 0x000000051e057221 */ /* 0x004fc80000010000 */
[----:B---3--:R-:W-:Y:S01]  /*0fc0*/  FADD.FTZ R5, R5, R16 ;  /* 0x0000001005057221 */ /* 0x008fe20000010000 */
[----:B----4-:R-:W-:-:S04]  /*0fd0*/  FADD.FTZ R9, R34, R9 ;  /* 0x0000000922097221 */ /* 0x010fc80000010000 */
[----:B-----5:R-:W-:Y:S01]  /*0fe0*/  FADD.FTZ R9, R9, R18 ;  /* 0x0000001209097221 */ /* 0x020fe20000010000 */
[----:B------:R-:W-:-:S03]  /*0ff0*/  FADD.FTZ R5, R5, R20 ;  /* 0x0000001405057221 */ /* 0x000fc60000010000 */
[----:B------:R-:W-:Y:S01]  /*1000*/  FADD.FTZ R9, R9, R22 ;  /* 0x0000001609097221 */ /* 0x000fe20000010000 */
[----:B------:R-:W-:-:S03]  /*1010*/  FADD.FTZ R30, R5, R2 ;  /* 0x00000002051e7221 */ /* 0x000fc60000010000 */
[----:B------:R-:W-:-:S07]  /*1020*/  FADD.FTZ R34, R9, R6 ;  /* 0x0000000609227221 */ /* 0x000fce0000010000 */
.L_x_8:
[----:B------:R-:W-:Y:S05]  /*1030*/  BSYNC.RECONVERGENT B1 ;  /* 0x0000000000017941 */ /* 0x000fea0003800200 */
.L_x_7:
[----:B------:R-:W-:Y:S05]  /*1040*/  @!P1 BRA `(.L_x_1) ;  /* 0x00000000003c9947 */ /* 0x000fea0003800000 */
[----:B------:R-:W0:Y:S01]  /*1050*/  LDC.64 R6, c[0x0][0x3e0] ;  /* 0x0000f800ff067b82 */ /* 0x000e220000000a00 */
[----:B------:R-:W-:Y:S02]  /*1060*/  LEA R2, R15, R11, 0x10 ;  /* 0x0000000b0f027211 */ /* 0x000fe400078e80ff */
[----:B------:R-:W-:Y:S02]  /*1070*/  IADD3 R24, PT, PT, -R24, RZ, RZ ;  /* 0x000000ff18187210 */ /* 0x000fe40007ffe1ff */
[----:B------:R-:W-:-:S03]  /*1080*/  IADD3 R11, PT, PT, R13, R2, RZ ;  /* 0x000000020d0b7210 */ /* 0x000fc60007ffe0ff */
[----:B------:R-:W1:Y:S04]  /*1090*/  LDC.64 R8, c[0x0][0x3e8] ;  /* 0x0000fa00ff087b82 */ /* 0x000e680000000a00 */
.L_x_9:
[----:B0-----:R-:W-:-:S04]  /*10a0*/  IMAD.WIDE.U32 R2, R11, 0x4, R6 ;  /* 0x000000040b027825 */ /* 0x001fc800078e0006 */
[C---:B-1----:R-:W-:Y:S02]  /*10b0*/  IMAD.WIDE.U32 R4, R11.reuse, 0x4, R8 ;  /* 0x000000040b047825 */ /* 0x042fe400078e0008 */
[----:B------:R-:W2:Y:S04]  /*10c0*/  LDG.E R3, desc[UR6][R2.64] ;  /* 0x0000000602037981 */ /* 0x000ea8000c1e1900 */
[----:B------:R-:W3:Y:S01]  /*10d0*/  LDG.E R5, desc[UR6][R4.64] ;  /* 0x0000000604057981 */ /* 0x000ee2000c1e1900 */
[----:B------:R-:W-:Y:S02]  /*10e0*/  IADD3 R24, PT, PT, R24, 0x1, RZ ;  /* 0x0000000118187810 */ /* 0x000fe40007ffe0ff */
[----:B------:R-:W-:Y:S02]  /*10f0*/  IADD3 R11, PT, PT, R11, 0x200000, RZ ;  /* 0x002000000b0b7810 */ /* 0x000fe40007ffe0ff */
[----:B------:R-:W-:Y:S01]  /*1100*/  ISETP.NE.AND P0, PT, R24, RZ, PT ;  /* 0x000000ff1800720c */ /* 0x000fe20003f05270 */
[----:B--2---:R-:W-:Y:S01]  /*1110*/  FADD.FTZ R30, R3, R30 ;  /* 0x0000001e031e7221 */ /* 0x004fe20000010000 */
[----:B---3--:R-:W-:-:S11]  /*1120*/  FADD.FTZ R34, R5, R34 ;  /* 0x0000002205227221 */ /* 0x008fd60000010000 */
[----:B------:R-:W-:Y:S05]  /*1130*/  @P0 BRA `(.L_x_9) ;  /* 0xfffffffc00d80947 */ /* 0x000fea000383ffff */
.L_x_1:
[----:B------:R-:W-:Y:S05]  /*1140*/  BSYNC.RECONVERGENT B0 ;  /* 0x0000000000007941 */ /* 0x000fea0003800200 */
.L_x_0:
[----:B------:R-:W0:Y:S01]  /*1150*/  S2UR UR5, SR_CgaCtaId ;  /* 0x00000000000579c3 */ /* 0x000e220000008800 */
[----:B------:R-:W-:Y:S01]  /*1160*/  UMOV UR4, 0x400 ;  /* 0x0000040000047882 */ /* 0x000fe20000000000 */
[--C-:B------:R-:W-:Y:S02]  /*1170*/  LOP3.LUT R3, R12, 0x1f, R0.reuse, 0x78, !PT ;  /* 0x0000001f0c037812 */ /* 0x100fe400078e7800 */
[----:B------:R-:W-:Y:S02]  /*1180*/  SHF.L.U32 R5, R13, 0x7, RZ ;  /* 0x000000070d057819 */ /* 0x000fe400000006ff */
[C---:B------:R-:W-:Y:S02]  /*1190*/  LOP3.LUT R0, R3.reuse, 0x3e0, R0, 0xf8, !PT ;  /* 0x000003e003007812 */ /* 0x040fe400078ef800 */
[----:B------:R-:W-:Y:S02]  /*11a0*/  SHF.L.U32 R2, R3, 0x2, RZ ;  /* 0x0000000203027819 */ /* 0x000fe400000006ff */
[----:B------:R-:W-:-:S02]  /*11b0*/  ISETP.NE.AND P1, PT, R13, RZ, PT ;  /* 0x000000ff0d00720c */ /* 0x000fc40003f25270 */
[----:B------:R-:W-:Y:S02]  /*11c0*/  LOP3.LUT R2, R5, R2, RZ, 0xfc, !PT ;  /* 0x0000000205027212 */ /* 0x000fe400078efcff */
[----:B------:R-:W-:-:S04]  /*11d0*/  ISETP.GT.U32.AND P0, PT, R13, 0xf, PT ;  /* 0x0000000f0d00780c */ /* 0x000fc80003f04070 */
[----:B------:R-:W-:Y:S01]  /*11e0*/  ISETP.NE.OR P0, PT, R12, 0x1f, P0 ;  /* 0x0000001f0c00780c */ /* 0x000fe20000705670 */
[----:B0-----:R-:W-:-:S06]  /*11f0*/  ULEA UR4, UR5, UR4, 0x18 ;  /* 0x0000000405047291 */ /* 0x001fcc000f8ec0ff */
[----:B------:R-:W-:Y:S02]  /*1200*/  LEA R3, R0, UR4, 0x2 ;  /* 0x0000000400037c11 */ /* 0x000fe4000f8e10ff */
[----:B------:R-:W-:-:S03]  /*1210*/  @!P1 LEA R12, R12, UR4, 0x2 ;  /* 0x000000040c0c9c11 */ /* 0x000fc6000f8e10ff */
[----:B------:R-:W-:Y:S04]  /*1220*/  STS [R3], R34 ;  /* 0x0000002203007388 */ /* 0x000fe80000000800 */
[----:B------:R-:W-:Y:S01]  /*1230*/  STS [R3+0x1000], R30 ;  /* 0x0010001e03007388 */ /* 0x000fe20000000800 */
[----:B------:R-:W-:Y:S06]  /*1240*/  BAR.SYNC.DEFER_BLOCKING 0x0 ;  /* 0x0000000000007b1d */ /* 0x000fec0000010000 */
[----:B------:R-:W0:Y:S04]  /*1250*/  LDS R0, [R2+UR4] ;  /* 0x0000000402007984 */ /* 0x000e280008000800 */
[----:B------:R-:W1:Y:S04]  /*1260*/  LDS R4, [R2+UR4+0x1000] ;  /* 0x0010000402047984 */ /* 0x000e680008000800 */
[----:B0-----:R-:W0:Y:S04]  /*1270*/  SHFL.BFLY PT, R7, R0, 0x1, 0x1f ;  /* 0x0c201f0000077f89 */ /* 0x001e2800000e0000 */
[----:B-1----:R-:W1:Y:S01]  /*1280*/  SHFL.BFLY PT, R5, R4, 0x1, 0x1f ;  /* 0x0c201f0004057f89 */ /* 0x002e6200000e0000 */
[----:B0-----:R-:W-:Y:S01]  /*1290*/  FADD.FTZ R7, R0, R7 ;  /* 0x0000000700077221 */ /* 0x001fe20000010000 */
[----:B-1----:R-:W-:-:S04]  /*12a0*/  FADD.FTZ R5, R4, R5 ;  /* 0x0000000504057221 */ /* 0x002fc80000010000 */
[----:B------:R-:W0:Y:S04]  /*12b0*/  SHFL.BFLY PT, R8, R7, 0x2, 0x1f ;  /* 0x0c401f0007087f89 */ /* 0x000e2800000e0000 */
[----:B------:R-:W1:Y:S01]  /*12c0*/  SHFL.BFLY PT, R6, R5, 0x2, 0x1f ;  /* 0x0c401f0005067f89 */ /* 0x000e6200000e0000 */
        /* <DEDUP_REMOVED lines=14> */
[----:B------:R0:W-:Y:S04]  /*13b0*/  @!P1 STS [R12+0x2000], R7 ;  /* 0x002000070c009388 */ /* 0x0001e80000000800 */
[----:B------:R0:W-:Y:S01]  /*13c0*/  @!P1 STS [R12+0x2080], R5 ;  /* 0x002080050c009388 */ /* 0x0001e20000000800 */
[----:B------:R-:W-:Y:S06]  /*13d0*/  BAR.SYNC.DEFER_BLOCKING 0x0 ;  /* 0x0000000000007b1d */ /* 0x000fec0000010000 */
[----:B------:R-:W-:Y:S05]  /*13e0*/  @P0 EXIT ;  /* 0x000000000000094d */ /* 0x000fea0003800000 */
[C---:B------:R-:W-:Y:S01]  /*13f0*/  LEA R0, R13.reuse, UR4, 0x3 ;  /* 0x000000040d007c11 */ /* 0x040fe2000f8e18ff */
[----:B------:R-:W1:Y:S01]  /*1400*/  LDC.64 R2, c[0x0][0x400] ;  /* 0x00010000ff027b82 */ /* 0x000e620000000a00 */
[----:B------:R-:W-:-:S03]  /*1410*/  IADD3 R13, PT, PT, R13, R14, RZ ;  /* 0x0000000e0d0d7210 */ /* 0x000fc60007ffe0ff */
[----:B0-----:R-:W0:Y:S04]  /*1420*/  LDS.64 R6, [R0+0x2000] ;  /* 0x0020000000067984 */ /* 0x001e280000000a00 */
[----:B------:R-:W2:Y:S01]  /*1430*/  LDS.64 R8, [R0+0x2080] ;  /* 0x0020800000087984 */ /* 0x000ea20000000a00 */
[----:B------:R-:W3:Y:S01]  /*1440*/  LDC.64 R4, c[0x0][0x3f8] ;  /* 0x0000fe00ff047b82 */ /* 0x000ee20000000a00 */
[----:B-1----:R-:W-:-:S04]  /*1450*/  IMAD.WIDE.U32 R2, R13, 0x4, R2 ;  /* 0x000000040d027825 */ /* 0x002fc800078e0002 */
[----:B---3--:R-:W-:Y:S01]  /*1460*/  IMAD.WIDE.U32 R4, R13, 0x4, R4 ;  /* 0x000000040d047825 */ /* 0x008fe200078e0004 */
[----:B0-----:R-:W-:Y:S02]  /*1470*/  F2FP.BF16.F32.PACK_AB R7, R7, R6 ;  /* 0x000000060707723e */ /* 0x001fe400000010ff */
[----:B--2---:R-:W-:-:S03]  /*1480*/  F2FP.BF16.F32.PACK_AB R9, R9, R8 ;  /* 0x000000080909723e */ /* 0x004fc600000010ff */
[----:B------:R-:W-:Y:S04]  /*1490*/  STG.E desc[UR6][R2.64], R7 ;  /* 0x0000000702007986 */ /* 0x000fe8000c101906 */
[----:B------:R-:W-:Y:S01]  /*14a0*/  STG.E desc[UR6][R4.64], R9 ;  /* 0x0000000904007986 */ /* 0x000fe2000c101906 */
[----:B------:R-:W-:Y:S05]  /*14b0*/  EXIT ;  /* 0x000000000000794d */ /* 0x000fea0003800000 */
.L_x_10:
[----:B------:R-:W-:-:S00]  /*14c0*/  BRA `(.L_x_10) ;  /* 0xfffffffc00fc7947 */ /* 0x000fc0000383ffff */
[----:B------:R-:W-:-:S00]  /*14d0*/  NOP ;  /* 0x0000000000007918 */ /* 0x000fc00000000000 */
        /* <DEDUP_REMOVED lines=10> */
.L_x_2977:


//--------------------- .text._ZN10layer_norm13ln_bwd_kernelINS_13Kernel_traitsI13__nv_bfloat16fS2_fjLj65536ELj8ELj1ELj8ELj16ENS_18Kernel_traits_baseILj65536ES2_fS2_fjLj256EEEEEEEvNS_9BwdParamsE --------------------------
	.section	.text._ZN10layer_norm13ln_bwd_kernelINS_13Kernel_traitsI13__nv_bfloat16fS2_fjLj65536ELj8ELj1ELj8ELj16ENS_18Kernel_traits_baseILj65536ES2_fS2_fjLj256EEEEEEEvNS_9BwdParamsE,"ax",@progbits
	.align	128
        .global         _ZN10layer_norm13ln_bwd_kernelINS_13Kernel_traitsI13__nv_bfloat16fS2_fjLj65536ELj8ELj1ELj8ELj16ENS_18Kernel_traits_baseILj65536ES2_fS2_fjLj256EEEEEEEvNS_9BwdParamsE
        .type           _ZN10layer_norm13ln_bwd_kernelINS_13Kernel_traitsI13__nv_bfloat16fS2_fjLj65536ELj8ELj1ELj8ELj16ENS_18Kernel_traits_baseILj65536ES2_fS2_fjLj256EEEEEEEvNS_9BwdParamsE,@function
        .size           _ZN10layer_norm13ln_bwd_kernelINS_13Kernel_traitsI13__nv_bfloat16fS2_fjLj65536ELj8ELj1ELj8ELj16ENS_18Kernel_traits_baseILj65536ES2_fS2_fjLj256EEEEEEEvNS_9BwdParamsE,(.L_x_2978 - _ZN10layer_norm13ln_bwd_kernelINS_13Kernel_traitsI13__nv_bfloat16fS2_fjLj65536ELj8ELj1ELj8ELj16ENS_18Kernel_traits_baseILj65536ES2_fS2_fjLj256EEEEEEEvNS_9BwdParamsE)
        .other          _ZN10layer_norm13ln_bwd_kernelINS_13Kernel_traitsI13__nv_bfloat16fS2_fjLj65536ELj8ELj1ELj8ELj16ENS_18Kernel_traits_baseILj65536ES2_fS2_fjLj256EEEEEEEvNS_9BwdParamsE,@"STO_CUDA_ENTRY STV_DEFAULT"
_ZN10layer_norm13ln_bwd_kernelINS_13Kernel_traitsI13__nv_bfloat16fS2_fjLj65536ELj8ELj1ELj8ELj16ENS_18Kernel_traits_baseILj65536ES2_fS2_fjLj256EEEEEEEvNS_9BwdParamsE:
.text._ZN10layer_norm13ln_bwd_kernelINS_13Kernel_traitsI13__nv_bfloat16fS2_fjLj65536ELj8ELj1ELj8ELj16ENS_18Kernel_traits_baseILj65536ES2_fS2_fjLj256EEEEEEEvNS_9BwdParamsE:
[----:B------:R-:W-:Y:S01]  /*0000*/  LDC R1, c[0x0][0x37c] ;  /* 0x0000df00ff017b82 */ /* 0x000fe20000000800 */
[----:B------:R-:W0:Y:S07]  /*0010*/  S2R R227, SR_TID.X ;  /* 0x0000000000e37919 */ /* 0x000e2e0000002100 */
[----:B------:R-:W1:Y:S01]  /*0020*/  S2UR UR14, SR_CTAID.X ;  /* 0x00000000000e79c3 */ /* 0x000e620000002500 */
[----:B------:R-:W2:Y:S01]  /*0030*/  LDCU.64 UR4, c[0x0][0x398] ;  /* 0x00007300ff0477ac */ /* 0x000ea20008000a00 */
[----:B------:R-:W3:Y:S06]  /*0040*/  LDCU.64 UR10, c[0x0][0x358] ;  /* 0x00006b00ff0a77ac */ /* 0x000eec0008000a00 */
[----:B------:R-:W4:Y:S08]  /*0050*/  LDC.64 R4, c[0x0][0x3b0] ;  /* 0x0000ec00ff047b82 */ /* 0x000f300000000a00 */
[----:B------:R-:W3:Y:S01]  /*0060*/  LDC.64 R6, c[0x0][0x3b8] ;  /* 0x0000ee00ff067b82 */ /* 0x000ee20000000a00 */
[----:B--2---:R-:W-:-:S04]  /*0070*/  ISETP.NE.U32.AND P0, PT, RZ, UR4, PT ;  /* 0x00000004ff007c0c */ /* 0x004fc8000bf05070 */
[----:B------:R-:W-:Y:S01]  /*0080*/  ISETP.NE.AND.EX P0, PT, RZ, UR5, PT, P0 ;  /* 0x00000005ff007c0c */ /* 0x000fe2000bf05300 */
[----:B-1----:R-:W-:-:S06]  /*0090*/  USHF.L.U32 UR4, UR14, 0x8, URZ ;  /* 0x000000080e047899 */ /* 0x002fcc00080006ff */
[----:B------:R-:W-:Y:S02]  /*00a0*/  MOV R69, UR4 ;  /* 0x0000000400457c02 */ /* 0x000fe40008000f00 */
[----:B0-----:R-:W-:-:S03]  /*00b0*/  LOP3.LUT R68, R227, 0xff, RZ, 0xc0, !PT ;  /* 0x000000ffe3447812 */ /* 0x001fc600078ec0ff */
[----:B------:R-:W0:Y:S01]  /*00c0*/  LDCU UR4, c[0x0][0x384] ;  /* 0x00007080ff0477ac */ /* 0x000e220008000800 */
[----:B------:R-:W-:Y:S01]  /*00d0*/  LOP3.LUT R69, R68, 0x700, R69, 0xf8, !PT ;  /* 0x0000070044457812 */ /* 0x000fe200078ef845 */
[----:B------:R-:W1:Y:S04]  /*00e0*/  @!P0 LDC.64 R8, c[0x0][0x3b0] ;  /* 0x0000ec00ff088b82 */ /* 0x000e680000000a00 */
[----:B----4-:R-:W-:-:S05]  /*00f0*/  @P0 IMAD.WIDE.U32 R4, R69, 0x8, R4 ;  /* 0x0000000845040825 */ /* 0x010fca00078e0004 */
[----:B---3--:R-:W5:Y:S04]  /*0100*/  @P0 LDG.E.64 R2, desc[UR10][R4.64] ;  /* 0x0000000a04020981 */ /* 0x008f68000c1e1b00 */
[----:B------:R-:W5:Y:S04]  /*0110*/  @P0 LDG.E.64 R64, desc[UR10][R4.64+0x4000] ;  /* 0x0040000a04400981 */ /* 0x000f68000c1e1b00 */
[----:B------:R-:W5:Y:S04]  /*0120*/  @P0 LDG.E.64 R66, desc[UR10][R4.64+0x8000] ;  /* 0x0080000a04420981 */ /* 0x000f68000c1e1b00 */
[----:B------:R-:W5:Y:S04]  /*0130*/  @P0 LDG.E.64 R70, desc[UR10][R4.64+0xc000] ;  /* 0x00c0000a04460981 */ /* 0x000f68000c1e1b00 */
[----:B------:R-:W5:Y:S04]  /*0140*/  @P0 LDG.E.64 R72, desc[UR10][R4.64+0x10000] ;  /* 0x0100000a04480981 */ /* 0x000f68000c1e1b00 */
[----:B------:R-:W5:Y:S04]  /*0150*/  @P0 LDG.E.64 R74, desc[UR10][R4.64+0x14000] ;  /* 0x0140000a044a0981 */ /* 0x000f68000c1e1b00 */
[----:B------:R-:W5:Y:S04]  /*0160*/  @P0 LDG.E.64 R76, desc[UR10][R4.64+0x18000] ;  /* 0x0180000a044c0981 */ /* 0x000f68000c1e1b00 */
[----:B------:R2:W5:Y:S01]  /*0170*/  @P0 LDG.E.64 R78, desc[UR10][R4.64+0x1c000] ;  /* 0x01c0000a044e0981 */ /* 0x000562000c1e1b00 */
[----:B------:R-:W-:Y:S01]  /*0180*/  USHF.R.U32.HI UR12, URZ, 0x3, UR14 ;  /* 0x00000003ff0c7899 */ /* 0x000fe2000801160e */
[----:B-1----:R-:W-:-:S03]  /*0190*/  @!P0 IMAD.WIDE.U32 R8, R69, 0x8, R8 ;  /* 0x0000000845088825 */ /* 0x002fc600078e0008 */
[----:B0-----:R-:W-:Y:S01]  /*01a0*/  UISETP.GE.AND UP0, UPT, UR12, UR4, UPT ;  /* 0x000000040c00728c */ /* 0x001fe2000bf06270 */
[----:B------:R-:W-:Y:S01]  /*01b0*/  @P0 IMAD.WIDE.U32 R6, R69, 0x8, R6 ;  /* 0x0000000845060825 */ /* 0x000fe200078e0006 */
[----:B------:R-:W-:Y:S02]  /*01c0*/  CS2R R16, SRZ ;  /* 0x0000000000107805 */ /* 0x000fe4000001ff00 */
[----:B------:R-:W-:Y:S02]  /*01d0*/  CS2R R18, SRZ ;  /* 0x0000000000127805 */ /* 0x000fe4000001ff00 */
[----:B------:R-:W-:Y:S02]  /*01e0*/  CS2R R12, SRZ ;  /* 0x00000000000c7805 */ /* 0x000fe4000001ff00 */
[----:B------:R-:W-:Y:S01]  /*01f0*/  CS2R R14, SRZ ;  /* 0x00000000000e7805 */ /* 0x000fe2000001ff00 */
[----:B------:R-:W5:Y:S01]  /*0200*/  @P0 LDG.E.64 R50, desc[UR10][R6.64] ;  /* 0x0000000a06320981 */ /* 0x000f62000c1e1b00 */
[----:B------:R-:W-:-:S02]  /*0210*/  CS2R R10, SRZ ;  /* 0x00000000000a7805 */ /* 0x000fc4000001ff00 */
[----:B--2---:R-:W-:Y:S02]  /*0220*/  CS2R R4, SRZ ;  /* 0x0000000000047805 */ /* 0x004fe4000001ff00 */
[----:B------:R-:W-:Y:S01]  /*0230*/  CS2R R20, SRZ ;  /* 0x0000000000147805 */ /* 0x000fe2000001ff00 */
[----:B------:R-:W5:Y:S01]  /*0240*/  @P0 LDG.E.64 R48, desc[UR10][R6.64+0x4000] ;  /* 0x0040000a06300981 */ /* 0x000f62000c1e1b00 */
[----:B------:R-:W-:Y:S02]  /*0250*/  CS2R R22, SRZ ;  /* 0x0000000000167805 */ /* 0x000fe4000001ff00 */
[----:B------:R-:W-:Y:S02]  /*0260*/  CS2R R24, SRZ ;  /* 0x0000000000187805 */ /* 0x000fe4000001ff00 */
[----:B------:R-:W-:Y:S01]  /*0270*/  CS2R R26, SRZ ;  /* 0x00000000001a7805 */ /* 0x000fe2000001ff00 */
[----:B------:R-:W5:Y:S01]  /*0280*/  @P0 LDG.E.64 R46, desc[UR10][R6.64+0x8000] ;  /* 0x0080000a062e0981 */ /* 0x000f62000c1e1b00 */
[----:B------:R-:W-:-:S02]  /*0290*/  CS2R R28, SRZ ;  /* 0x00000000001c7805 */ /* 0x000fc4000001ff00 */
[----:B------:R-:W-:Y:S02]  /*02a0*/  CS2R R30, SRZ ;  /* 0x00000000001e7805 */ /* 0x000fe4000001ff00 */
        /* <DEDUP_REMOVED lines=17> */
[----:B------:R0:W5:Y:S01]  /*03c0*/  @P0 LDG.E.64 R36, desc[UR10][R6.64+0x1c000] ;  /* 0x01c0000a06240981 */ /* 0x000162000c1e1b00 */
[----:B------:R-:W-:Y:S02]  /*03d0*/  CS2R R88, SRZ ;  /* 0x0000000000587805 */ /* 0x000fe4000001ff00 */
[----:B------:R-:W-:Y:S02]  /*03e0*/  CS2R R94, SRZ ;  /* 0x00000000005e7805 */ /* 0x000fe4000001ff00 */
[----:B------:R-:W-:Y:S02]  /*03f0*/  CS2R R92, SRZ ;  /* 0x00000000005c7805 */ /* 0x000fe4000001ff00 */
[----:B------:R-:W-:-:S02]  /*0400*/  CS2R R98, SRZ ;  /* 0x0000000000627805 */ /* 0x000fc4000001ff00 */
[----:B------:R-:W-:Y:S02]  /*0410*/  CS2R R96, SRZ ;  /* 0x0000000000607805 */ /* 0x000fe4000001ff00 */
[----:B0-----:R-:W-:Y:S01]  /*0420*/  CS2R R6, SRZ ;  /* 0x0000000000067805 */ /* 0x001fe2000001ff00 */
[----:B------:R-:W5:Y:S04]  /*0430*/  @!P0 LDG.E.64 R2, desc[UR10][R8.64] ;  /* 0x0000000a08028981 */ /* 0x000f68000c1e1b00 */
[----:B------:R-:W5:Y:S04]  /*0440*/  @!P0 LDG.E.64 R64, desc[UR10][R8.64+0x4000] ;  /* 0x0040000a08408981 */ /* 0x000f68000c1e1b00 */
[----:B------:R-:W5:Y:S04]  /*0450*/  @!P0 LDG.E.64 R66, desc[UR10][R8.64+0x8000] ;  /* 0x0080000a08428981 */ /* 0x000f68000c1e1b00 */
[----:B------:R-:W5:Y:S04]  /*0460*/  @!P0 LDG.E.64 R70, desc[UR10][R8.64+0xc000] ;  /* 0x00c0000a08468981 */ /* 0x000f68000c1e1b00 */
[----:B------:R-:W5:Y:S04]  /*0470*/  @!P0 LDG.E.64 R72, desc[UR10][R8.64+0x10000] ;  /* 0x0100000a08488981 */ /* 0x000f68000c1e1b00 */
[----:B------:R-:W5:Y:S04]  /*0480*/  @!P0 LDG.E.64 R74, desc[UR10][R8.64+0x14000] ;  /* 0x0140000a084a8981 */ /* 0x000f68000c1e1b00 */
[----:B------:R-:W5:Y:S04]  /*0490*/  @!P0 LDG.E.64 R76, desc[UR10][R8.64+0x18000] ;  /* 0x0180000a084c8981 */ /* 0x000f68000c1e1b00 */
[----:B------:R0:W5:Y:S02]  /*04a0*/  @!P0 LDG.E.64 R78, desc[UR10][R8.64+0x1c000] ;  /* 0x01c0000a084e8981 */ /* 0x000164000c1e1b00 */
[----:B0-----:R-:W-:Y:S01]  /*04b0*/  CS2R R8, SRZ ;  /* 0x0000000000087805 */ /* 0x001fe2000001ff00 */
[----:B------:R-:W-:Y:S06]  /*04c0*/  BRA.U UP0, `(.L_x_11) ;  /* 0x0000004900547547 */ /* 0x000fec000b800000 */
[----:B-----5:R-:W-:Y:S02]  /*04d0*/  MOV R146, R70 ;  /* 0x0000004600927202 */ /* 0x020fe40000000f00 */
[----:B------:R-:W-:Y:S02]  /*04e0*/  CS2R R132, SRZ ;  /* 0x0000000000847805 */ /* 0x000fe4000001ff00 */
[----:B------:R-:W-:Y:S02]  /*04f0*/  MOV R147, R71 ;  /* 0x0000004700937202 */ /* 0x000fe40000000f00 */
[----:B------:R-:W-:Y:S02]  /*0500*/  CS2R R130, SRZ ;  /* 0x0000000000827805 */ /* 0x000fe4000001ff00 */
[----:B------:R-:W-:Y:S02]  /*0510*/  SHF.R.U64 R148, R70, 0x10, R71 ;  /* 0x0000001046947819 */ /* 0x000fe40000001247 */
[----:B------:R-:W-:-:S02]  /*0520*/  CS2R R128, SRZ ;  /* 0x0000000000807805 */ /* 0x000fc4000001ff00 */
[----:B------:R-:W-:Y:S02]  /*0530*/  SHF.R.U32.HI R149, RZ, 0x10, R71 ;  /* 0x00000010ff957819 */ /* 0x000fe40000011647 */
[----:B------:R-:W-:Y:S02]  /*0540*/  CS2R R126, SRZ ;  /* 0x00000000007e7805 */ /* 0x000fe4000001ff00 */
[----:B------:R-:W-:Y:S02]  /*0550*/  MOV R150, R72 ;  /* 0x0000004800967202 */ /* 0x000fe40000000f00 */
[----:B------:R-:W-:Y:S02]  /*0560*/  CS2R R124, SRZ ;  /* 0x00000000007c7805 */ /* 0x000fe4000001ff00 */
[----:B------:R-:W-:Y:S02]  /*0570*/  MOV R151, R73 ;  /* 0x0000004900977202 */ /* 0x000fe40000000f00 */
[----:B------:R-:W-:-:S02]  /*0580*/  CS2R R122, SRZ ;  /* 0x00000000007a7805 */ /* 0x000fc4000001ff00 */
[--C-:B------:R-:W-:Y:S02]  /*0590*/  SHF.R.U64 R152, R72, 0x10, R73.reuse ;  /* 0x0000001048987819 */ /* 0x100fe40000001249 */
[----:B------:R-:W-:Y:S02]  /*05a0*/  CS2R R120, SRZ ;  /* 0x0000000000787805 */ /* 0x000fe4000001ff00 */
[----:B------:R-:W-:Y:S02]  /*05b0*/  SHF.R.U32.HI R153, RZ, 0x10, R73 ;  /* 0x00000010ff997819 */ /* 0x000fe40000011649 */
[----:B------:R-:W-:Y:S02]  /*05c0*/  CS2R R118, SRZ ;  /* 0x0000000000767805 */ /* 0x000fe4000001ff00 */
[----:B------:R-:W-:Y:S02]  /*05d0*/  MOV R154, R74 ;  /* 0x0000004a009a7202 */ /* 0x000fe40000000f00 */
[----:B------:R-:W-:-:S02]  /*05e0*/  CS2R R70, SRZ ;  /* 0x0000000000467805 */ /* 0x000fc4000001ff00 */
[----:B------:R-:W-:Y:S02]  /*05f0*/  MOV R155, R75 ;  /* 0x0000004b009b7202 */ /* 0x000fe40000000f00 */
[----:B------:R-:W-:Y:S02]  /*0600*/  CS2R R72, SRZ ;  /* 0x0000000000487805 */ /* 0x000fe4000001ff00 */
[--C-:B------:R-:W-:Y:S02]  /*0610*/  SHF.R.U64 R156, R74, 0x10, R75.reuse ;  /* 0x000000104a9c7819 */ /* 0x100fe4000000124b */
[----:B------:R-:W-:Y:S02]  /*0620*/  CS2R R80, SRZ ;  /* 0x0000000000507805 */ /* 0x000fe4000001ff00 */
[----:B------:R-:W-:Y:S02]  /*0630*/  SHF.R.U32.HI R157, RZ, 0x10, R75 ;  /* 0x00000010ff9d7819 */ /* 0x000fe4000001164b */
[----:B------:R-:W-:-:S02]  /*0640*/  CS2R R74, SRZ ;  /* 0x00000000004a7805 */ /* 0x000fc4000001ff00 */
[----:B------:R-:W-:Y:S02]  /*0650*/  MOV R158, R76 ;  /* 0x0000004c009e7202 */ /* 0x000fe40000000f00 */
        /* <DEDUP_REMOVED lines=39> */
[----:B------:R-:W-:Y:S01]  /*08d0*/  PLOP3.LUT P1, PT, PT, PT, PT, 0x8, 0x80 ;  /* 0x000000000080781c */ /* 0x000fe20003f2e170 */
[----:B------:R-:W-:-:S12]  /*08e0*/  UMOV UR4, URZ ;  /* 0x000000ff00047c82 */ /* 0x000fd80008000000 */
.L_x_20:
[----:B------:R-:W0:Y:S01]  /*08f0*/  LDCU.64 UR6, c[0x0][0x398] ;  /* 0x00007300ff0677ac */ /* 0x000e220008000a00 */
[----:B------:R-:W1:Y:S01]  /*0900*/  LDCU.64 UR8, c[0x0][0x3a8] ;  /* 0x00007500ff0877ac */ /* 0x000e620008000a00 */
[----:B0-----:R-:W-:-:S04]  /*0910*/  UISETP.NE.U32.AND UP0, UPT, UR6, URZ, UPT ;  /* 0x000000ff0600728c */ /* 0x001fc8000bf05070 */
[----:B------:R-:W-:Y:S02]  /*0920*/  UISETP.NE.AND.EX UP0, UPT, UR7, URZ, UPT, UP0 ;  /* 0x000000ff0700728c */ /* 0x000fe4000bf05300 */
[----:B-1----:R-:W-:-:S04]  /*0930*/  UIMAD.WIDE UR8, UR12, 0x4, UR8 ;  /* 0x000000040c0878a5 */ /* 0x002fc8000f8e0208 */
[----:B------:R-:W-:Y:S02]  /*0940*/  PLOP3.LUT P0, PT, PT, PT, UP0, 0x80, 0x8 ;  /* 0x000000000008781c */ /* 0x000fe40003f0f008 */
[----:B---3--:R-:W-:Y:S02]  /*0950*/  MOV R4, UR8 ;  /* 0x0000000800047c02 */ /* 0x008fe40008000f00 */
[----:B------:R-:W-:Y:S01]  /*0960*/  MOV R5, UR9 ;  /* 0x0000000900057c02 */ /* 0x000fe20008000f00 */
[----:B------:R-:W0:Y:S04]  /*0970*/  @!UP0 LDCU.64 UR6, c[0x0][0x3a0] ;  /* 0x00007400ff0687ac */ /* 0x000e280008000a00 */
[----:B------:R-:W2:Y:S01]  /*0980*/  LDG.E R4, desc[UR10][R4.64] ;  /* 0x0000000a04047981 */ /* 0x000ea2000c1e1900 */
[----:B0-----:R-:W-:-:S06]  /*0990*/  @!UP0 UIMAD.WIDE UR6, UR12, 0x4, UR6 ;  /* 0x000000040c0688a5 */ /* 0x001fcc000f8e0206 */
[----:B------:R-:W-:Y:S02]  /*09a0*/  MOV R2, UR6 ;  /* 0x0000000600027c02 */ /* 0x000fe40008000f00 */
[----:B------:R-:W-:-:S05]  /*09b0*/  MOV R3, UR7 ;  /* 0x0000000700037c02 */ /* 0x000fca0008000f00 */
[----:B------:R-:W3:Y:S01]  /*09c0*/  @!P0 LDG.E R2, desc[UR10][R2.64] ;  /* 0x0000000a02028981 */ /* 0x000ee2000c1e1900 */
[----:B------:R-:W0:Y:S01]  /*09d0*/  S2UR UR14, SR_CTAID.X ;  /* 0x00000000000e79c3 */ /* 0x000e220000002500 */
[----:B------:R-:W-:Y:S01]  /*09e0*/  UMOV UR5, URZ ;  /* 0x000000ff00057c82 */ /* 0x000fe20008000000 */
[----:B------:R-:W-:Y:S01]  /*09f0*/  MOV R0, UR12 ;  /* 0x0000000c00007c02 */ /* 0x000fe20008000f00 */
[----:B0-----:R-:W-:-:S06]  /*0a00*/  USHF.L.U32 UR6, UR14, 0x8, URZ ;  /* 0x000000080e067899 */ /* 0x001fcc00080006ff */
[----:B------:R-:W-:-:S04]  /*0a10*/  MOV R69, UR6 ;  /* 0x0000000600457c02 */ /* 0x000fc80008000f00 */
[----:B------:R-:W-:-:S04]  /*0a20*/  LOP3.LUT R69, R68, 0x700, R69, 0xf8, !PT ;  /* 0x0000070044457812 */ /* 0x000fc800078ef845 */
[----:B------:R-:W-:Y:S02]  /*0a30*/  LEA R7, R0, R69, 0xe ;  /* 0x0000004500077211 */ /* 0x000fe400078e70ff */
[----:B--2---:R-:W-:Y:S02]  /*0a40*/  R2UR UR16, R4 ;  /* 0x00000000041072ca */ /* 0x004fe400000e0000 */
[----:B---3--:R-:W-:Y:S01]  /*0a50*/  @!P0 R2UR UR5, R2 ;  /* 0x00000000020582ca */ /* 0x008fe200000e0000 */
[----:B------:R-:W-:-:S14]  /*0a60*/  BRA.U UP0, `(.L_x_12) ;  /* 0x0000000100547547 */ /* 0x000fdc000b800000 */
[----:B------:R-:W0:Y:S08]  /*0a70*/  LDC.64 R166, c[0x0][0x3d8] ;  /* 0x0000f600ffa67b82 */ /* 0x000e300000000a00 */
[----:B------:R-:W1:Y:S01]  /*0a80*/  LDC.64 R66, c[0x0][0x390] ;  /* 0x0000e400ff427b82 */ /* 0x000e620000000a00 */
[----:B0-----:R-:W-:-:S05]  /*0a90*/  IMAD.WIDE.U32 R166, R7, 0x8, R166 ;  /* 0x0000000807a67825 */ /* 0x001fca00078e00a6 */
[----:B------:R0:W5:Y:S01]  /*0aa0*/  LDG.E.64 R2, desc[UR10][R166.64] ;  /* 0x0000000aa6027981 */ /* 0x000162000c1e1b00 */
[----:B-1----:R-:W-:-:S03]  /*0ab0*/  IMAD.WIDE.U32 R66, R7, 0x10, R66 ;  /* 0x0000001007427825 */ /* 0x002fc600078e0042 */
[----:B------:R0:W5:Y:S04]  /*0ac0*/  LDG.E.64 R52, desc[UR10][R166.64+0x4000] ;  /* 0x0040000aa6347981 */ /* 0x000168000c1e1b00 */
[----:B------:R0:W5:Y:S04]  /*0ad0*/  LDG.E.64 R54, desc[UR10][R166.64+0x8000] ;  /* 0x0080000aa6367981 */ /* 0x000168000c1e1b00 */
[----:B------:R0:W5:Y:S04]  /*0ae0*/  LDG.E.64 R56, desc[UR10][R166.64+0xc000] ;  /* 0x00c0000aa6387981 */ /* 0x000168000c1e1b00 */
[----:B------:R0:W5:Y:S04]  /*0af0*/  LDG.E.64 R58, desc[UR10][R166.64+0x10000] ;  /* 0x0100000aa63a7981 */ /* 0x000168000c1e1b00 */
[----:B------:R0:W5:Y:S04]  /*0b00*/  LDG.E.64 R60, desc[UR10][R166.64+0x14000] ;  /* 0x0140000aa63c7981 */ /* 0x000168000c1e1b00 */
[----:B------:R0:W5:Y:S04]  /*0b10*/  LDG.E.64 R62, desc[UR10][R166.64+0x18000] ;  /* 0x0180000aa63e7981 */ /* 0x000168000c1e1b00 */
[----:B------:R0:W5:Y:S04]  /*0b20*/  LDG.E.64 R64, desc[UR10][R166.64+0x1c000] ;  /* 0x01c0000aa6407981 */ /* 0x000168000c1e1b00 */
[----:B------:R0:W5:Y:S04]  /*0b30*/  LDG.E.128 R4, desc[UR10][R66.64] ;  /* 0x0000000a42047981 */ /* 0x000168000c1e1d00 */
[----:B------:R0:W5:Y:S04]  /*0b40*/  LDG.E.128 R8, desc[UR10][R66.64+0x8000] ;  /* 0x0080000a42087981 */ /* 0x000168000c1e1d00 */
[----:B------:R0:W5:Y:S04]  /*0b50*/  LDG.E.128 R12, desc[UR10][R66.64+0x10000] ;  /* 0x0100000a420c7981 */ /* 0x000168000c1e1d00 */
[----:B------:R0:W5:Y:S04]  /*0b60*/  LDG.E.128 R16, desc[UR10][R66.64+0x18000] ;  /* 0x0180000a42107981 */ /* 0x000168000c1e1d00 */
[----:B------:R0:W5:Y:S04]  /*0b70*/  LDG.E.128 R20, desc[UR10][R66.64+0x20000] ;  /* 0x0200000a42147981 */ /* 0x000168000c1e1d00 */
[----:B------:R0:W5:Y:S04]  /*0b80*/  LDG.E.128 R24, desc[UR10][R66.64+0x28000] ;  /* 0x0280000a42187981 */ /* 0x000168000c1e1d00 */
[----:B------:R0:W5:Y:S04]  /*0b90*/  LDG.E.128 R28, desc[UR10][R66.64+0x30000] ;  /* 0x0300000a421c7981 */ /* 0x000168000c1e1d00 */
[----:B------:R0:W5:Y:S01]  /*0ba0*/  LDG.E.128 R32, desc[UR10][R66.64+0x38000] ;  /* 0x0380000a42207981 */ /* 0x000162000c1e1d00 */
[----:B------:R-:W-:Y:S05]  /*0bb0*/  BRA `(.L_x_13) ;  /* 0x0000000000507947 */ /* 0x000fea0003800000 */
.L_x_12:
        /* <DEDUP_REMOVED lines=19> */
[----:B------:R2:W5:Y:S02]  /*0cf0*/  LDG.E.128 R32, desc[UR10][R66.64+0x38000] ;  /* 0x0380000a42207981 */ /* 0x000564000c1e1d00 */
.L_x_13:
[----:B-----5:R-:W-:Y:S02]  /*0d00*/  MOV R177, R64 ;  /* 0x0000004000b17202 */ /* 0x020fe40000000f00 */
[----:B------:R-:W-:Y:S02]  /*0d10*/  MOV R0, R2 ;  /* 0x0000000200007202 */ /* 0x000fe40000000f00 */
[----:B0-2---:R-:W-:Y:S02]  /*0d20*/  MOV R66, R3 ;  /* 0x0000000300427202 */ /* 0x005fe40000000f00 */
[----:B------:R-:W-:Y:S02]  /*0d30*/  MOV R67, R52 ;  /* 0x0000003400437202 */ /* 0x000fe40000000f00 */
[----:B------:R-:W-:Y:S02]  /*0d40*/  MOV R166, R53 ;  /* 0x0000003500a67202 */ /* 0x000fe40000000f00 */
[----:B------:R-:W-:-:S02]  /*0d50*/  MOV R167, R54 ;  /* 0x0000003600a77202 */ /* 0x000fc40000000f00 */
[----:B------:R-:W-:Y:S02]  /*0d60*/  MOV R168, R55 ;  /* 0x0000003700a87202 */ /* 0x000fe40000000f00 */
[----:B------:R-:W-:Y:S02]  /*0d70*/  MOV R169, R56 ;  /* 0x0000003800a97202 */ /* 0x000fe40000000f00 */
[----:B------:R-:W-:Y:S02]  /*0d80*/  MOV R170, R57 ;  /* 0x0000003900aa7202 */ /* 0x000fe40000000f00 */
[----:B------:R-:W-:Y:S02]  /*0d90*/  MOV R171, R58 ;  /* 0x0000003a00ab7202 */ /* 0x000fe40000000f00 */
[----:B------:R-:W-:Y:S02]  /*0da0*/  MOV R172, R59 ;  /* 0x0000003b00ac7202 */ /* 0x000fe40000000f00 */
[----:B------:R-:W-:-:S02]  /*0db0*/  MOV R173, R60 ;  /* 0x0000003c00ad7202 */ /* 0x000fc40000000f00 */
[----:B------:R-:W-:Y:S02]  /*0dc0*/  MOV R174, R61 ;  /* 0x0000003d00ae7202 */ /* 0x000fe40000000f00 */
[----:B------:R-:W-:Y:S02]  /*0dd0*/  MOV R175, R62 ;  /* 0x0000003e00af7202 */ /* 0x000fe40000000f00 */
[----:B------:R-:W-:Y:S02]  /*0de0*/  MOV R176, R63 ;  /* 0x0000003f00b07202 */ /* 0x000fe40000000f00 */
[----:B------:R-:W-:Y:S02]  /*0df0*/  MOV R187, R65 ;  /* 0x0000004100bb7202 */ /* 0x000fe40000000f00 */
[----:B------:R-:W-:Y:S02]  /*0e00*/  PRMT R178, R177, 0x7610, R178 ;  /* 0x00007610b1b27816 */ /* 0x000fe400000000b2 */
[----:B------:R-:W-:-:S02]  /*0e10*/  PRMT R211, R0, 0x7610, R211 ;  /* 0x0000761000d37816 */ /* 0x000fc400000000d3 */
[----:B------:R-:W-:Y:S02]  /*0e20*/  PRMT R195, R66, 0x7610, R195 ;  /* 0x0000761042c37816 */ /* 0x000fe400000000c3 */
[----:B------:R-:W-:Y:S02]  /*0e30*/  PRMT R193, R67, 0x7610, R193 ;  /* 0x0000761043c17816 */ /* 0x000fe400000000c1 */
[----:B------:R-:W-:Y:S02]  /*0e40*/  PRMT R191, R166, 0x7610, R191 ;  /* 0x00007610a6bf7816 */ /* 0x000fe400000000bf */
[----:B------:R-:W-:Y:S02]  /*0e50*/  PRMT R190, R167, 0x7610, R190 ;  /* 0x00007610a7be7816 */ /* 0x000fe400000000be */
        /* <DEDUP_REMOVED lines=9> */
[----:B------:R-:W-:Y:S01]  /*0ef0*/  PRMT R177, R187, 0x7610, R177 ;  /* 0x00007610bbb17816 */ /* 0x000fe200000000b1 */
[----:B------:R-:W-:Y:S06]  /*0f00*/  BRA.U UP0, `(.L_x_14) ;  /* 0x0000001100447547 */ /* 0x000fec000b800000 */
[--C-:B------:R-:W-:Y:S01]  /*0f10*/  SHF.R.U64 R2, R2, 0x10, R3.reuse ;  /* 0x0000001002027819 */ /* 0x100fe20000001203 */
[----:B------:R-:W-:Y:S01]  /*0f20*/  FADD.FTZ R0, R4, -UR5 ;  /* 0x8000000504007e21 */ /* 0x000fe20008010000 */
[----:B------:R-:W-:Y:S01]  /*0f30*/  SHF.R.U32.HI R188, RZ, 0x10, R3 ;  /* 0x00000010ffbc7819 */ /* 0x000fe20000011603 */
[----:B------:R-:W-:Y:S01]  /*0f40*/  FADD.FTZ R66, R8, -UR5 ;  /* 0x8000000508427e21 */ /* 0x000fe20008010000 */
[--C-:B------:R-:W-:Y:S01]  /*0f50*/  SHF.R.U64 R3, R52, 0x10, R53.reuse ;  /* 0x0000001034037819 */ /* 0x100fe20000001235 */
[----:B------:R-:W-:Y:S01]  /*0f60*/  FMUL.FTZ R0, R0, UR16 ;  /* 0x0000001000007c20 */ /* 0x000fe20008410000 */
[----:B------:R-:W-:Y:S01]  /*0f70*/  SHF.L.U32 R211, R211, 0x10, RZ ;  /* 0x00000010d3d37819 */ /* 0x000fe200000006ff */
[----:B------:R-:W-:Y:S01]  /*0f80*/  FADD.FTZ R192, R22, -UR5 ;  /* 0x8000000516c07e21 */ /* 0x000fe20008010000 */
[----:B------:R-:W-:Y:S01]  /*0f90*/  SHF.L.U32 R220, R134, 0x10, RZ ;  /* 0x0000001086dc7819 */ /* 0x000fe200000006ff */
[----:B------:R-:W-:Y:S01]  /*0fa0*/  FADD.FTZ R210, R35, -UR5 ;  /* 0x8000000523d27e21 */ /* 0x000fe20008010000 */
[----:B------:R-:W-:Y:S01]  /*0fb0*/  SHF.L.U32 R215, R184, 0x10, RZ ;  /* 0x00000010b8d77819 */ /* 0x000fe200000006ff */
[----:B------:R-:W-:Y:S01]  /*0fc0*/  FADD.FTZ R172, R16, -UR5 ;  /* 0x8000000510ac7e21 */ /* 0x000fe20008010000 */
[----:B------:R-:W-:Y:S01]  /*0fd0*/  SHF.R.U32.HI R52, RZ, 0x10, R53 ;  /* 0x00000010ff347819 */ /* 0x000fe20000011635 */
[----:B------:R-:W-:Y:S01]  /*0fe0*/  FADD.FTZ R53, R5, -UR5 ;  /* 0x8000000505357e21 */ /* 0x000fe20008010000 */
[----:B------:R-:W-:Y:S01]  /*0ff0*/  SHF.L.U32 R184, R181, 0x10, RZ ;  /* 0x00000010b5b87819 */ /* 0x000fe200000006ff */
[----:B------:R-:W-:Y:S01]  /*1000*/  FMUL.FTZ R22, R66, UR16 ;  /* 0x0000001042167c20 */ /* 0x000fe20008410000 */
[----:B------:R-:W-:Y:S01]  /*1010*/  SHF.L.U32 R212, R178, 0x10, RZ ;  /* 0x00000010b2d47819 */ /* 0x000fe200000006ff */
[----:B------:R-:W-:Y:S01]  /*1020*/  FMUL.FTZ R35, R53, UR16 ;  /* 0x0000001035237c20 */ /* 0x000fe20008410000 */
[----:B------:R-:W-:Y:S01]  /*1030*/  SHF.L.U32 R214, R177, 0x10, RZ ;  /* 0x00000010b1d67819 */ /* 0x000fe200000006ff */
[----:B------:R-:W-:Y:S01]  /*1040*/  FADD.FTZ R207, R30, -UR5 ;  /* 0x800000051ecf7e21 */ /* 0x000fe20008010000 */
[----:B------:R-:W-:Y:S01]  /*1050*/  SHF.L.U32 R177, R136, 0x10, RZ ;  /* 0x0000001088b17819 */ /* 0x000fe200000006ff */
[----:B------:R-:W-:Y:S01]  /*1060*/  FMUL.FTZ R30, R172, UR16 ;  /* 0x00000010ac1e7c20 */ /* 0x000fe20008410000 */
[----:B------:R-:W-:Y:S01]  /*1070*/  SHF.L.U32 R178, R2, 0x10, RZ ;  /* 0x0000001002b27819 */ /* 0x000fe200000006ff */
[----:B------:R-:W-:Y:S01]  /*1080*/  FADD.FTZ R187, R20, -UR5 ;  /* 0x8000000514bb7e21 */ /* 0x000fe20008010000 */
[----:B------:R-:W-:Y:S01]  /*1090*/  SHF.L.U32 R181, R3, 0x10, RZ ;  /* 0x0000001003b57819 */ /* 0x000fe200000006ff */
[----:B------:R-:W-:Y:S01]  /*10a0*/  FMUL.FTZ R3, R220, R211 ;  /* 0x000000d3dc037220 */ /* 0x000fe20000410000 */
[----:B------:R-:W-:Y:S01]  /*10b0*/  SHF.R.U64 R173, R54, 0x10, R55 ;  /* 0x0000001036ad7819 */ /* 0x000fe20000001237 */
[----:B------:R-:W-:Y:S01]  /*10c0*/  FMUL.FTZ R2, R177, R178 ;  /* 0x000000b2b1027220 */ /* 0x000fe20000410000 */
[----:B------:R-:W-:Y:S01]  /*10d0*/  SHF.L.U32 R195, R195, 0x10, RZ ;  /* 0x00000010c3c37819 */ /* 0x000fe200000006ff */
[----:B------:R-:W-:Y:S01]  /*10e0*/  FADD.FTZ R53, RZ, R3 ;  /* 0x00000003ff357221 */ /* 0x000fe20000010000 */
[----:B------:R-:W-:Y:S01]  /*10f0*/  SHF.L.U32 R222, R135, 0x10, RZ ;  /* 0x0000001087de7819 */ /* 0x000fe200000006ff */
[----:B------:R-:W-:Y:S01]  /*1100*/  FADD.FTZ R176, R18, -UR5 ;  /* 0x8000000512b07e21 */ /* 0x000fe20008010000 */
[----:B------:R-:W-:Y:S01]  /*1110*/  SHF.R.U32.HI R54, RZ, 0x10, R55 ;  /* 0x00000010ff367819 */ /* 0x000fe20000011637 */
[----:B------:R-:W-:Y:S01]  /*1120*/  FADD.FTZ R55, R6, -UR5 ;  /* 0x8000000506377e21 */ /* 0x000fe20008010000 */
[----:B------:R-:W-:Y:S01]  /*1130*/  SHF.L.U32 R66, R52, 0x10, RZ ;  /* 0x0000001034427819 */ /* 0x000fe200000006ff */
[----:B------:R-:W-:Y:S01]  /*1140*/  FFMA.FTZ R52, R0, R3, RZ ;  /* 0x0000000300347223 */ /* 0x000fe200000100ff */
[----:B------:R-:W-:Y:S01]  /*1150*/  SHF.L.U32 R213, R186, 0x10, RZ ;  /* 0x00000010bad57819 */ /* 0x000fe200000006ff */
[----:B------:R-:W-:Y:S01]  /*1160*/  FMUL.FTZ R177, R222, R195 ;  /* 0x000000c3deb17220 */ /* 0x000fe20000410000 */
[----:B------:R-:W-:Y:S01]  /*1170*/  SHF.R.U64 R217, R56, 0x10, R57 ;  /* 0x0000001038d97819 */ /* 0x000fe20000001239 */
[----:B------:R-:W-:Y:S01]  /*1180*/  FADD.FTZ R172, R53, R2 ;  /* 0x0000000235ac7221 */ /* 0x000fe20000010000 */
[----:B------:R-:W-:Y:S01]  /*1190*/  SHF.L.U32 R186, R179, 0x10, RZ ;  /* 0x00000010b3ba7819 */ /* 0x000fe200000006ff */
[----:B------:R-:W-:Y:S01]  /*11a0*/  FMUL.FTZ R20, R55, UR16 ;  /* 0x0000001037147c20 */ /* 0x000fe20008410000 */
[----:B------:R-:W-:Y:S01]  /*11b0*/  SHF.R.U64 R56, R64, 0x10, R65 ;  /* 0x0000001040387819 */ /* 0x000fe20000001241 */
[----:B------:R-:W-:Y:S01]  /*11c0*/  FFMA.FTZ R53, R35, R2, R52 ;  /* 0x0000000223357223 */ /* 0x000fe20000010034 */
[----:B------:R-:W-:Y:S01]  /*11d0*/  SHF.L.U32 R179, R137, 0x10, RZ ;  /* 0x0000001089b37819 */ /* 0x000fe200000006ff */
[----:B------:R-:W-:Y:S01]  /*11e0*/  FADD.FTZ R55, R172, R177 ;  /* 0x000000b1ac377221 */ /* 0x000fe20000010000 */
[----:B------:R-:W-:Y:S01]  /*11f0*/  SHF.L.U32 R188, R188, 0x10, RZ ;  /* 0x00000010bcbc7819 */ /* 0x000fe200000006ff */
[----:B------:R-:W-:Y:S01]  /*1200*/  FFMA.FTZ R172, R20, R177, R53 ;  /* 0x000000b114ac7223 */ /* 0x000fe20000010035 */
[----:B------:R-:W-:Y:S01]  /*1210*/  SHF.R.U32.HI R64, RZ, 0x10, R65 ;  /* 0x00000010ff407819 */ /* 0x000fe20000011641 */
[----:B------:R-:W-:Y:S01]  /*1220*/  FADD.FTZ R65, R7, -UR5 ;  /* 0x8000000507417e21 */ /* 0x000fe20008010000 */
[----:B------:R-:W-:Y:S01]  /*1230*/  SHF.L.U32 R193, R193, 0x10, RZ ;  /* 0x00000010c1c17819 */ /* 0x000fe200000006ff */
[----:B------:R-:W-:Y:S01]  /*1240*/  FMUL.FTZ R52, R179, R188 ;  /* 0x000000bcb3347220 */ /* 0x000fe20000410000 */
[----:B------:R-:W-:Y:S01]  /*1250*/  SHF.L.U32 R218, R138, 0x10, RZ ;  /* 0x000000108ada7819 */ /* 0x000fe200000006ff */
[----:B------:R-:W-:Y:S01]  /*1260*/  FMUL.FTZ R65, R65, UR16 ;  /* 0x0000001041417c20 */ /* 0x000fe20008410000 */
[----:B------:R-:W-:Y:S01]  /*1270*/  FADD.FTZ R208, R32, -UR5 ;  /* 0x8000000520d07e21 */ /* 0x000fe20008010000 */
[----:B------:R-:W-:Y:S01]  /*1280*/  SHF.L.U32 R216, R140, 0x10, RZ ;  /* 0x000000108cd87819 */ /* 0x000fe200000006ff */
[----:B------:R-:W-:Y:S01]  /*1290*/  FMUL.FTZ R32, R176, UR16 ;  /* 0x00000010b0207c20 */ /* 0x000fe20008410000 */
[----:B------:R-:W-:Y:S01]  /*12a0*/  FADD.FTZ R67, R10, -UR5 ;  /* 0x800000050a437e21 */ /* 0x000fe20008010000 */
[----:B------:R-:W-:Y:S01]  /*12b0*/  FMUL.FTZ R179, R218, R193 ;  /* 0x000000c1dab37220 */ /* 0x000fe20000410000 */
[----:B------:R-:W-:Y:S01]  /*12c0*/  FADD.FTZ R176, R55, R52 ;  /* 0x0000003437b07221 */ /* 0x000fe20000010000 */
[----:B------:R-:W-:Y:S01]  /*12d0*/  FADD.FTZ R196, R9, -UR5 ;  /* 0x8000000509c47e21 */ /* 0x000fe20008010000 */
[----:B------:R-:W-:Y:S01]  /*12e0*/  FFMA.FTZ R53, R65, R52, R172 ;  /* 0x0000003441357223 */ /* 0x000fe200000100ac */
[----:B------:R-:W-:Y:S01]  /*12f0*/  SHF.R.U32.HI R168, RZ, 0x10, R57 ;  /* 0x00000010ffa87819 */ /* 0x000fe20000011639 */
[----:B------:R-:W-:Y:S01]  /*1300*/  FADD.FTZ R194, R24, -UR5 ;  /* 0x8000000518c27e21 */ /* 0x000fe20008010000 */
[----:B------:R-:W-:Y:S01]  /*1310*/  SHF.L.U32 R191, R191, 0x10, RZ ;  /* 0x00000010bfbf7819 */ /* 0x000fe200000006ff */
[----:B------:R-:W-:Y:S01]  /*1320*/  FMUL.FTZ R24, R67, UR16 ;  /* 0x0000001043187c20 */ /* 0x000fe20008410000 */
[----:B------:R-:W-:Y:S01]  /*1330*/  SHF.L.U32 R170, R139, 0x10, RZ ;  /* 0x000000108baa7819 */ /* 0x000fe200000006ff */
[----:B------:R-:W-:Y:S01]  /*1340*/  FMUL.FTZ R55, R216, R181 ;  /* 0x000000b5d8377220 */ /* 0x000fe20000410000 */
[----:B------:R-:W-:Y:S01]  /*1350*/  SHF.R.U64 R57, R62, 0x10, R63 ;  /* 0x000000103e397819 */ /* 0x000fe2000000123f */
[----:B------:R-:W-:Y:S01]  /*1360*/  FADD.FTZ R176, R176, R179 ;  /* 0x000000b3b0b07221 */ /* 0x000fe20000010000 */
[----:B------:R-:W-:Y:S01]  /*1370*/  SHF.R.U32.HI R62, RZ, 0x10, R63 ;  /* 0x00000010ff3e7819 */ /* 0x000fe2000001163f */
[----:B------:R-:W-:Y:S01]  /*1380*/  FMUL.FTZ R196, R196, UR16 ;  /* 0x00000010c4c47c20 */ /* 0x000fe20008410000 */
[----:B------:R-:W-:Y:S01]  /*1390*/  FFMA.FTZ R67, R22, R179, R53 ;  /* 0x000000b316437223 */ /* 0x000fe20000010035 */
[----:B------:R-:W-:Y:S01]  /*13a0*/  SHF.L.U32 R63, R141, 0x10, RZ ;  /* 0x000000108d3f7819 */ /* 0x000fe200000006ff */
[----:B------:R-:W-:Y:S01]  /*13b0*/  FMUL.FTZ R53, R170, R191 ;  /* 0x000000bfaa357220 */ /* 0x000fe20000410000 */
[----:B------:R-:W-:Y:S01]  /*13c0*/  SHF.R.U64 R219, R58, 0x10, R59 ;  /* 0x000000103adb7819 */ /* 0x000fe2000000123b */
[----:B------:R-:W-:Y:S01]  /*13d0*/  FADD.FTZ R176, R176, R55 ;  /* 0x00000037b0b07221 */ /* 0x000fe20000010000 */
[----:B------:R-:W-:Y:S01]  /*13e0*/  SHF.R.U32.HI R58, RZ, 0x10, R59 ;  /* 0x00000010ff3a7819 */ /* 0x000fe2000001163b */
[----:B------:R-:W-:Y:S01]  /*13f0*/  FADD.FTZ R197, R11, -UR5 ;  /* 0x800000050bc57e21 */ /* 0x000fe20008010000 */
[----:B------:R-:W-:Y:S01]  /*1400*/  FFMA.FTZ R67, R196, R55, R67 ;  /* 0x00000037c4437223 */ /* 0x000fe20000010043 */
[--C-:B------:R-:W-:Y:S01]  /*1410*/  SHF.R.U64 R175, R60, 0x10, R61.reuse ;  /* 0x000000103caf7819 */ /* 0x100fe2000000123d */
[----:B------:R-:W-:Y:S01]  /*1420*/  FMUL.FTZ R170, R63, R66 ;  /* 0x000000423faa7220 */ /* 0x000fe20000410000 */
[----:B------:R-:W-:Y:S01]  /*1430*/  SHF.R.U32.HI R60, RZ, 0x10, R61 ;  /* 0x00000010ff3c7819 */ /* 0x000fe2000001163d */
[----:B------:R-:W-:Y:S01]  /*1440*/  FADD.FTZ R63, R176, R53 ;  /* 0x00000035b03f7221 */ /* 0x000fe20000010000 */
[----:B------:R-:W-:Y:S01]  /*1450*/  SHF.L.U32 R190, R190, 0x10, RZ ;  /* 0x00000010bebe7819 */ /* 0x000fe200000006ff */
[----:B------:R-:W-:Y:S01]  /*1460*/  FADD.FTZ R169, R12, -UR5 ;  /* 0x800000050ca97e21 */ /* 0x000fe20008010000 */
[----:B------:R-:W-:Y:S01]  /*1470*/  SHF.L.U32 R167, R142, 0x10, RZ ;  /* 0x000000108ea77819 */ /* 0x000fe200000006ff */
[----:B------:R-:W-:Y:S01]  /*1480*/  FMUL.FTZ R197, R197, UR16 ;  /* 0x00000010c5c57c20 */ /* 0x000fe20008410000 */
[----:B------:R-:W-:Y:S01]  /*1490*/  SHF.L.U32 R172, R58, 0x10, RZ ;  /* 0x000000103aac7819 */ /* 0x000fe200000006ff */
[----:B------:R-:W-:Y:S01]  /*14a0*/  FFMA.FTZ R58, R24, R53, R67 ;  /* 0x00000035183a7223 */ /* 0x000fe20000010043 */
[----:B------:R-:W-:Y:S01]  /*14b0*/  SHF.L.U32 R216, R60, 0x10, RZ ;  /* 0x000000103cd87819 */ /* 0x000fe200000006ff */
[----:B------:R-:W-:Y:S01]  /*14c0*/  FADD.FTZ R171, R14, -UR5 ;  /* 0x800000050eab7e21 */ /* 0x000fe20008010000 */
[----:B------:R-:W-:Y:S01]  /*14d0*/  FADD.FTZ R205, R26, -UR5 ;  /* 0x800000051acd7e21 */ /* 0x000fe20008010000 */
[----:B------:R-:W-:Y:S01]  /*14e0*/  SHF.L.U32 R174, R144, 0x10, RZ ;  /* 0x0000001090ae7819 */ /* 0x000fe200000006ff */
[----:B------:R-:W-:Y:S01]  /*14f0*/  FADD.FTZ R60, R63, R170 ;  /* 0x000000aa3f3c7221 */ /* 0x000fe20000010000 */
[----:B------:R-:W-:Y:S01]  /*1500*/  SHF.L.U32 R173, R173, 0x10, RZ ;  /* 0x00000010adad7819 */ /* 0x000fe200000006ff */
[----:B------:R-:W-:Y:S01]  /*1510*/  FADD.FTZ R198, R13, -UR5 ;  /* 0x800000050dc67e21 */ /* 0x000fe20008010000 */
[----:B------:R-:W-:Y:S01]  /*1520*/  FMUL.FTZ R26, R169, UR16 ;  /* 0x00000010a91a7c20 */ /* 0x000fe20008410000 */
[----:B------:R-:W-:Y:S01]  /*1530*/  FMUL.FTZ R167, R167, R190 ;  /* 0x000000bea7a77220 */ /* 0x000fe20000410000 */
[----:B------:R-:W-:Y:S01]  /*1540*/  FFMA.FTZ R63, R197, R170, R58 ;  /* 0x000000aac53f7223 */ /* 0x000fe2000001003a */
[----:B------:R-:W-:Y:S01]  /*1550*/  FADD.FTZ R206, R28, -UR5 ;  /* 0x800000051cce7e21 */ /* 0x000fe20008010000 */
[----:B------:R-:W-:Y:S01]  /*1560*/  SHF.L.U32 R189, R189, 0x10, RZ ;  /* 0x00000010bdbd7819 */ /* 0x000fe200000006ff */
[----:B------:R-:W-:Y:S01]  /*1570*/  FMUL.FTZ R28, R171, UR16 ;  /* 0x00000010ab1c7c20 */ /* 0x000fe20008410000 */
[----:B------:R-:W-:Y:S01]  /*1580*/  SHF.L.U32 R166, R143, 0x10, RZ ;  /* 0x000000108fa67819 */ /* 0x000fe200000006ff */
[----:B------:R-:W-:Y:S01]  /*1590*/  FMUL.FTZ R198, R198, UR16 ;  /* 0x00000010c6c67c20 */ /* 0x000fe20008410000 */
[----:B------:R-:W-:Y:S01]  /*15a0*/  FMUL.FTZ R171, R174, R173 ;  /* 0x000000adaeab7220 */ /* 0x000fe20000410000 */
[----:B------:R-:W-:Y:S01]  /*15b0*/  FADD.FTZ R60, R60, R167 ;  /* 0x000000a73c3c7221 */ /* 0x000fe20000010000 */
[----:B------:R-:W-:Y:S01]  /*15c0*/  FFMA.FTZ R63, R26, R167, R63 ;  /* 0x000000a71a3f7223 */ /* 0x000fe2000001003f */
[----:B------:R-:W-:Y:S01]  /*15d0*/  SHF.L.U32 R59, R145, 0x10, RZ ;  /* 0x00000010913b7819 */ /* 0x000fe200000006ff */
[----:B------:R-:W-:Y:S01]  /*15e0*/  FADD.FTZ R199, R15, -UR5 ;  /* 0x800000050fc77e21 */ /* 0x000fe20008010000 */
[----:B------:R-:W-:Y:S01]  /*15f0*/  SHF.L.U32 R54, R54, 0x10, RZ ;  /* 0x0000001036367819 */ /* 0x000fe200000006ff */
[----:B------:R-:W-:Y:S01]  /*1600*/  FMUL.FTZ R169, R166, R189 ;  /* 0x000000bda6a97220 */ /* 0x000fe20000410000 */
[----:B------:R-:W-:Y:S01]  /*1610*/  SHF.L.U32 R218, R57, 0x10, RZ ;  /* 0x0000001039da7819 */ /* 0x000fe200000006ff */
[----:B------:R-:W-:Y:S01]  /*1620*/  FADD.FTZ R60, R60, R171 ;  /* 0x000000ab3c3c7221 */ /* 0x000fe20000010000 */
[----:B------:R-:W-:Y:S01]  /*1630*/  FFMA.FTZ R57, R198, R171, R63 ;  /* 0x000000abc6397223 */ /* 0x000fe2000001003f */
[----:B------:R-:W-:Y:S01]  /*1640*/  SHF.L.U32 R18, R146, 0x10, RZ ;  /* 0x0000001092127819 */ /* 0x000fe200000006ff */
[----:B------:R-:W-:Y:S01]  /*1650*/  FMUL.FTZ R166, R59, R54 ;  /* 0x000000363ba67220 */ /* 0x000fe20000410000 */
[----:B------:R-:W-:Y:S01]  /*1660*/  SHF.L.U32 R63, R56, 0x10, RZ ;  /* 0x00000010383f7819 */ /* 0x000fe200000006ff */
[----:B------:R-:W-:Y:S01]  /*1670*/  FMUL.FTZ R199, R199, UR16 ;  /* 0x00000010c7c77c20 */ /* 0x000fe20008410000 */
[----:B------:R-:W-:Y:S01]  /*1680*/  FADD.FTZ R59, R60, R169 ;  /* 0x000000a93c3b7221 */ /* 0x000fe20000010000 */
[----:B------:R-:W-:Y:S01]  /*1690*/  FFMA.FTZ R56, R28, R169, R57 ;  /* 0x000000a91c387223 */ /* 0x000fe20000010039 */
[----:B------:R-:W-:Y:S01]  /*16a0*/  FADD.FTZ R209, R34, -UR5 ;  /* 0x8000000522d17e21 */ /* 0x000fe20008010000 */
[----:B------:R-:W-:Y:S01]  /*16b0*/  SHF.L.U32 R14, R148, 0x10, RZ ;  /* 0x00000010940e7819 */ /* 0x000fe200000006ff */
[----:B------:R-:W-:Y:S01]  /*16c0*/  FMUL.FTZ R34, R187, UR16 ;  /* 0x00000010bb227c20 */ /* 0x000fe20008410000 */
[----:B------:R-:W-:Y:S01]  /*16d0*/  SHF.L.U32 R217, R217, 0x10, RZ ;  /* 0x00000010d9d97819 */ /* 0x000fe200000006ff */
[----:B------:R-:W-:Y:S01]  /*16e0*/  FMUL.FTZ R67, R18, R213 ;  /* 0x000000d512437220 */ /* 0x000fe20000410000 */
[----:B------:R-:W-:Y:S01]  /*16f0*/  FADD.FTZ R200, R17, -UR5 ;  /* 0x8000000511c87e21 */ /* 0x000fe20008010000 */
[----:B------:R-:W-:Y:S01]  /*1700*/  FADD.FTZ R18, R59, R166 ;  /* 0x000000a63b127221 */ /* 0x000fe20000010000 */
[----:B------:R-:W-:Y:S01]  /*1710*/  FFMA.FTZ R187, R199, R166, R56 ;  /* 0x000000a6c7bb7223 */ /* 0x000fe20000010038 */
[----:B------:R-:W-:Y:S01]  /*1720*/  SHF.L.U32 R185, R185, 0x10, RZ ;  /* 0x00000010b9b97819 */ /* 0x000fe200000006ff */
[----:B------:R-:W-:Y:S01]  /*1730*/  FMUL.FTZ R200, R200, UR16 ;  /* 0x00000010c8c87c20 */ /* 0x000fe20008410000 */
[----:B------:R-:W-:Y:S01]  /*1740*/  SHF.L.U32 R16, R147, 0x10, RZ ;  /* 0x0000001093107819 */ /* 0x000fe200000006ff */
[----:B------:R-:W-:Y:S01]  /*1750*/  FMUL.FTZ R59, R14, R217 ;  /* 0x000000d90e3b7220 */ /* 0x000fe20000410000 */
[----:B------:R-:W-:Y:S01]  /*1760*/  FADD.FTZ R18, R18, R67 ;  /* 0x0000004312127221 */ /* 0x000fe20000010000 */
[----:B------:R-:W-:Y:S01]  /*1770*/  FFMA.FTZ R227, R30, R67, R187 ;  /* 0x000000431ee37223 */ /* 0x000fe200000100bb */
[----:B------:R-:W-:Y:S01]  /*1780*/  FADD.FTZ R23, R23, -UR5 ;  /* 0x8000000517177e21 */ /* 0x000fe20008010000 */
[----:B------:R-:W-:Y:S01]  /*1790*/  SHF.L.U32 R183, R183, 0x10, RZ ;  /* 0x00000010b7b77819 */ /* 0x000fe200000006ff */
[----:B------:R-:W-:Y:S01]  /*17a0*/  FADD.FTZ R201, R19, -UR5 ;  /* 0x8000000513c97e21 */ /* 0x000fe20008010000 */
[----:B------:R-:W-:Y:S01]  /*17b0*/  SHF.L.U32 R223, R149, 0x10, RZ ;  /* 0x0000001095df7819 */ /* 0x000fe200000006ff */
[----:B------:R-:W-:Y:S01]  /*17c0*/  FMUL.FTZ R57, R16, R185 ;  /* 0x000000b910397220 */ /* 0x000fe20000410000 */
[----:B------:R-:W-:Y:S01]  /*17d0*/  SHF.L.U32 R10, R151, 0x10, RZ ;  /* 0x00000010970a7819 */ /* 0x000fe200000006ff */
[----:B------:R-:W-:Y:S01]  /*17e0*/  FADD.FTZ R18, R18, R59 ;  /* 0x0000003b12127221 */ /* 0x000fe20000010000 */
[----:B------:R-:W-:Y:S01]  /*17f0*/  SHF.L.U32 R168, R168, 0x10, RZ ;  /* 0x00000010a8a87819 */ /* 0x000fe200000006ff */
[----:B------:R-:W-:Y:S01]  /*1800*/  FFMA.FTZ R227, R200, R59, R227 ;  /* 0x0000003bc8e37223 */ /* 0x000fe200000100e3 */
[----:B------:R-:W-:Y:S01]  /*1810*/  FMUL.FTZ R203, R23, UR16 ;  /* 0x0000001017cb7c20 */ /* 0x000fe20008410000 */
[----:B------:R-:W-:Y:S01]  /*1820*/  SHF.L.U32 R12, R150, 0x10, RZ ;  /* 0x00000010960c7819 */ /* 0x000fe200000006ff */
[----:B------:R-:W-:Y:S01]  /*1830*/  FMUL.FTZ R23, R194, UR16 ;  /* 0x00000010c2177c20 */ /* 0x000fe20008410000 */
[----:B------:R-:W-:Y:S01]  /*1840*/  SHF.L.U32 R221, R155, 0x10, RZ ;  /* 0x000000109bdd7819 */ /* 0x000fe200000006ff */
[----:B------:R-:W-:Y:S01]  /*1850*/  FMUL.FTZ R56, R10, R183 ;  /* 0x000000b70a387220 */ /* 0x000fe20000410000 */
[----:B------:R-:W-:Y:S01]  /*1860*/  FMUL.FTZ R194, R223, R168 ;  /* 0x000000a8dfc27220 */ /* 0x000fe20000410000 */
[----:B------:R-:W-:Y:S01]  /*1870*/  FMUL.FTZ R201, R201, UR16 ;  /* 0x00000010c9c97c20 */ /* 0x000fe20008410000 */
        /* <DEDUP_REMOVED lines=8> */
[----:B------:R-:W-:Y:S01]  /*1900*/  FMUL.FTZ R174, R221, R184 ;  /* 0x000000b8ddae7220 */ /* 0x000fe20000410000 */
[----:B------:R-:W-:Y:S01]  /*1910*/  SHF.L.U32 R219, R219, 0x10, RZ ;  /* 0x00000010dbdb7819 */ /* 0x000fe200000006ff */
[----:B------:R-:W-:Y:S01]  /*1920*/  FADD.FTZ R21, R21, -UR5 ;  /* 0x8000000515157e21 */ /* 0x000fe20008010000 */
[----:B------:R-:W-:Y:S01]  /*1930*/  FADD.FTZ R12, R223, R194 ;  /* 0x000000c2df0c7221 */ /* 0x000fe20000010000 */
[----:B------:R-:W-:Y:S01]  /*1940*/  FFMA.FTZ R221, R201, R194, R10 ;  /* 0x000000c2c9dd7223 */ /* 0x000fe2000001000a */
[----:B------:R-:W-:Y:S01]  /*1950*/  FADD.FTZ R29, R29, -UR5 ;  /* 0x800000051d1d7e21 */ /* 0x000fe20008010000 */
[----:B------:R-:W-:Y:S01]  /*1960*/  FMUL.FTZ R204, R25, UR16 ;  /* 0x0000001019cc7c20 */ /* 0x000fe20008410000 */
[----:B------:R-:W-:Y:S01]  /*1970*/  SHF.L.U32 R15, R163, 0x10, RZ ;  /* 0x00000010a30f7819 */ /* 0x000fe200000006ff */
[----:B------:R-:W-:Y:S01]  /*1980*/  FMUL.FTZ R25, R205, UR16 ;  /* 0x00000010cd197c20 */ /* 0x000fe20008410000 */
[----:B------:R-:W-:Y:S01]  /*1990*/  FADD.FTZ R31, R31, -UR5 ;  /* 0x800000051f1f7e21 */ /* 0x000fe20008010000 */
[----:B------:R-:W-:Y:S01]  /*19a0*/  FMUL.FTZ R205, R27, UR16 ;  /* 0x000000101bcd7c20 */ /* 0x000fe20008410000 */
[----:B------:R-:W-:Y:S01]  /*19b0*/  FMUL.FTZ R176, R61, R180 ;  /* 0x000000b43db07220 */ /* 0x000fe20000410000 */
[----:B------:R-:W-:Y:S01]  /*19c0*/  FMUL.FTZ R202, R21, UR16 ;  /* 0x0000001015ca7c20 */ /* 0x000fe20008410000 */
[----:B------:R-:W-:Y:S01]  /*19d0*/  FMUL.FTZ R27, R206, UR16 ;  /* 0x00000010ce1b7c20 */ /* 0x000fe20008410000 */
[----:B------:R-:W-:Y:S01]  /*19e0*/  FMUL.FTZ R61, R8, R219 ;  /* 0x000000db083d7220 */ /* 0x000fe20000410000 */
[----:B------:R-:W-:Y:S01]  /*19f0*/  FADD.FTZ R12, R12, R187 ;  /* 0x000000bb0c0c7221 */ /* 0x000fe20000010000 */
[----:B------:R-:W-:Y:S01]  /*1a00*/  FFMA.FTZ R221, R34, R187, R221 ;  /* 0x000000bb22dd7223 */ /* 0x000fe200000100dd */
[----:B------:R-:W-:Y:S01]  /*1a10*/  FADD.FTZ R33, R33, -UR5 ;  /* 0x8000000521217e21 */ /* 0x000fe20008010000 */
[----:B------:R-:W-:Y:S01]  /*1a20*/  FMUL.FTZ R206, R29, UR16 ;  /* 0x000000101dce7c20 */ /* 0x000fe20008410000 */
[----:B------:R-:W-:Y:S01]  /*1a30*/  FMUL.FTZ R29, R207, UR16 ;  /* 0x00000010cf1d7c20 */ /* 0x000fe20008410000 */
[----:B------:R-:W-:Y:S01]  /*1a40*/  SHF.L.U32 R13, R153, 0x10, RZ ;  /* 0x00000010990d7819 */ /* 0x000fe200000006ff */
[----:B------:R-:W-:Y:S01]  /*1a50*/  FMUL.FTZ R207, R31, UR16 ;  /* 0x000000101fcf7c20 */ /* 0x000fe20008410000 */
[----:B------:R-:W-:Y:S01]  /*1a60*/  FMUL.FTZ R60, R15, R214 ;  /* 0x000000d60f3c7220 */ /* 0x000fe20000410000 */
[----:B------:R-:W-:Y:S01]  /*1a70*/  FMUL.FTZ R21, R192, UR16 ;  /* 0x00000010c0157c20 */ /* 0x000fe20008410000 */
[----:B------:R-:W-:Y:S01]  /*1a80*/  FMUL.FTZ R31, R208, UR16 ;  /* 0x00000010d01f7c20 */ /* 0x000fe20008410000 */
[----:B------:R-:W-:Y:S01]  /*1a90*/  FADD.FTZ R15, R12, R61 ;  /* 0x0000003d0c0f7221 */ /* 0x000fe20000010000 */
[----:B------:R-:W-:Y:S01]  /*1aa0*/  FFMA.FTZ R8, R202, R61, R221 ;  /* 0x0000003dca087223 */ /* 0x000fe200000100dd */
[----:B------:R-:W-:Y:S01]  /*1ab0*/  FMUL.FTZ R208, R33, UR16 ;  /* 0x0000001021d07c20 */ /* 0x000fe20008410000 */
[----:B------:R-:W-:Y:S01]  /*1ac0*/  FMUL.FTZ R33, R209, UR16 ;  /* 0x00000010d1217c20 */ /* 0x000fe20008410000 */
[----:B------:R-:W-:Y:S01]  /*1ad0*/  SHF.L.U32 R182, R182, 0x10, RZ ;  /* 0x00000010b6b67819 */ /* 0x000fe200000006ff */
[----:B------:R-:W-:Y:S01]  /*1ae0*/  FMUL.FTZ R209, R210, UR16 ;  /* 0x00000010d2d17c20 */ /* 0x000fe20008410000 */
[----:B------:R-:W-:Y:S01]  /*1af0*/  SHF.L.U32 R225, R154, 0x10, RZ ;  /* 0x000000109ae17819 */ /* 0x000fe200000006ff */
[----:B------:R-:W-:Y:S01]  /*1b00*/  FMUL.FTZ R210, R13, R172 ;  /* 0x000000ac0dd27220 */ /* 0x000fe20000410000 */
[----:B------:R-:W-:Y:S01]  /*1b10*/  FADD.FTZ R15, R15, R56 ;  /* 0x000000380f0f7221 */ /* 0x000fe20000010000 */
[----:B------:R-:W-:Y:S01]  /*1b20*/  FFMA.FTZ R8, R21, R56, R8 ;  /* 0x0000003815087223 */ /* 0x000fe20000010008 */
[----:B------:R-:W-:Y:S01]  /*1b30*/  SHF.L.U32 R6, R156, 0x10, RZ ;  /* 0x000000109c067819 */ /* 0x000fe200000006ff */
[----:B------:R-:W-:Y:S01]  /*1b40*/  FMUL.FTZ R58, R225, R182 ;  /* 0x000000b6e13a7220 */ /* 0x000fe20000410000 */
[----:B------:R-:W-:Y:S01]  /*1b50*/  SHF.L.U32 R7, R161, 0x10, RZ ;  /* 0x00000010a1077819 */ /* 0x000fe200000006ff */
[----:B------:R-:W-:Y:S01]  /*1b60*/  FADD.FTZ R15, R15, R210 ;  /* 0x000000d20f0f7221 */ /* 0x000fe20000010000 */
[----:B------:R-:W-:Y:S01]  /*1b70*/  SHF.L.U32 R175, R175, 0x10, RZ ;  /* 0x00000010afaf7819 */ /* 0x000fe200000006ff */
[----:B------:R-:W-:Y:S01]  /*1b80*/  FFMA.FTZ R8, R203, R210, R8 ;  /* 0x000000d2cb087223 */ /* 0x000fe20000010008 */
[----:B------:R-:W-:Y:S01]  /*1b90*/  SHF.L.U32 R220, R62, 0x10, RZ ;  /* 0x000000103edc7819 */ /* 0x000fe200000006ff */
[----:B------:R-:W-:Y:S01]  /*1ba0*/  FMUL.FTZ R236, R34, R215 ;  /* 0x000000d722ec7220 */ /* 0x000fe20000410000 */
[----:B------:R-:W-:Y:S01]  /*1bb0*/  SHF.L.U32 R9, R160, 0x10, RZ ;  /* 0x00000010a0097819 */ /* 0x000fe200000006ff */
[----:B------:R-:W-:Y:S01]  /*1bc0*/  FMUL.FTZ R221, R6, R175 ;  /* 0x000000af06dd7220 */ /* 0x000fe20000410000 */
[----:B------:R-:W-:Y:S01]  /*1bd0*/  FADD.FTZ R6, R15, R58 ;  /* 0x0000003a0f067221 */ /* 0x000fe20000010000 */
[----:B------:R-:W-:Y:S01]  /*1be0*/  FMUL.FTZ R226, R7, R220 ;  /* 0x000000dc07e27220 */ /* 0x000fe20000410000 */
[----:B------:R-:W-:Y:S01]  /*1bf0*/  FFMA.FTZ R7, R23, R58, R8 ;  /* 0x0000003a17077223 */ /* 0x000fe20000010008 */
[----:B------:R-:W-:Y:S01]  /*1c00*/  SHF.L.U32 R11, R157, 0x10, RZ ;  /* 0x000000109d0b7819 */ /* 0x000fe200000006ff */
[----:B------:R-:W-:Y:S01]  /*1c10*/  FMUL.FTZ R223, R9, R218 ;  /* 0x000000da09df7220 */ /* 0x000fe20000410000 */
[----:B------:R-:W-:Y:S01]  /*1c20*/  FADD.FTZ R9, R6, R221 ;  /* 0x000000dd06097221 */ /* 0x000fe20000010000 */
        /* <DEDUP_REMOVED lines=21> */
[----:B------:R-:W-:Y:S01]  /*1d80*/  FMUL.FTZ R6, R20, R195 ;  /* 0x000000c314067220 */ /* 0x000fe20000410000 */
        /* <DEDUP_REMOVED lines=40> */
[----:B------:R-:W-:Y:S06]  /*2010*/  BRA `(.L_x_15) ;  /* 0x0000001400807947 */ /* 0x000fec0003800000 */
.L_x_14:
[----:B------:R-:W-:Y:S02]  /*2020*/  SHF.L.U32 R205, R46, 0x10, RZ ;  /* 0x000000102ecd7819 */ /* 0x000fe400000006ff */
[----:B------:R-:W-:Y:S02]  /*2030*/  SHF.L.U32 R66, R135, 0x10, RZ ;  /* 0x0000001087427819 */ /* 0x000fe400000006ff */
[----:B------:R-:W-:Y:S01]  /*2040*/  SHF.L.U32 R168, R138, 0x10, RZ ;  /* 0x000000108aa87819 */ /* 0x000fe200000006ff */
[----:B------:R-:W-:Y:S01]  /*2050*/  FADD.FTZ R226, -R205, R12 ;  /* 0x0000000ccde27221 */ /* 0x000fe20000010100 */
[----:B------:R-:W0:Y:S01]  /*2060*/  MUFU.RCP R214, R66 ;  /* 0x0000004200d67308 */ /* 0x000e220000001000 */
[----:B------:R-:W-:Y:S02]  /*2070*/  SHF.L.U32 R205, R42, 0x10, RZ ;  /* 0x000000102acd7819 */ /* 0x000fe400000006ff */
[----:B------:R-:W-:Y:S02]  /*2080*/  SHF.L.U32 R225, R45, 0x10, RZ ;  /* 0x000000102de17819 */ /* 0x000fe400000006ff */
[----:B------:R-:W-:Y:S01]  /*2090*/  SHF.L.U32 R221, R43, 0x10, RZ ;  /* 0x000000102bdd7819 */ /* 0x000fe200000006ff */
[----:B------:R-:W-:Y:S01]  /*20a0*/  FADD.FTZ R222, -R205, R20 ;  /* 0x00000014cdde7221 */ /* 0x000fe20000010100 */
[----:B------:R-:W-:Y:S01]  /*20b0*/  SHF.L.U32 R219, R38, 0x10, RZ ;  /* 0x0000001026db7819 */ /* 0x000fe200000006ff */
[----:B------:R-:W1:Y:S01]  /*20c0*/  MUFU.RCP R213, R168 ;  /* 0x000000a800d57308 */ /* 0x000e620000001000 */
[--C-:B------:R-:W-:Y:S01]  /*20d0*/  SHF.R.U64 R20, R50, 0x10, R51.reuse ;  /* 0x0000001032147819 */ /* 0x100fe20000001233 */
[----:B------:R-:W-:Y:S01]  /*20e0*/  FADD.FTZ R225, -R225, R18 ;  /* 0x00000012e1e17221 */ /* 0x000fe20000010100 */
[----:B------:R-:W-:Y:S01]  /*20f0*/  SHF.L.U32 R167, R142, 0x10, RZ ;  /* 0x000000108ea77819 */ /* 0x000fe200000006ff */
[----:B------:R-:W-:Y:S01]  /*2100*/  FADD.FTZ R221, -R221, R22 ;  /* 0x00000016dddd7221 */ /* 0x000fe20000010100 */
[----:B------:R-:W-:Y:S01]  /*2110*/  SHF.L.U32 R229, R51, 0x10, RZ ;  /* 0x0000001033e57819 */ /* 0x000fe200000006ff */
[----:B------:R-:W-:Y:S01]  /*2120*/  FADD.FTZ R18, -R219, R28 ;  /* 0x0000001cdb127221 */ /* 0x000fe20000010100 */
[----:B------:R-:W-:Y:S01]  /*2130*/  SHF.R.U32.HI R22, RZ, 0x10, R51 ;  /* 0x00000010ff167819 */ /* 0x000fe20000011633 */
[----:B------:R-:W2:Y:S01]  /*2140*/  MUFU.RCP R207, R167 ;  /* 0x000000a700cf7308 */ /* 0x000ea20000001000 */
[----:B------:R-:W-:Y:S01]  /*2150*/  SHF.L.U32 R203, R48, 0x10, RZ ;  /* 0x0000001030cb7819 */ /* 0x000fe200000006ff */
[----:B------:R-:W-:Y:S01]  /*2160*/  FADD.FTZ R229, -R229, R6 ;  /* 0x00000006e5e57221 */ /* 0x000fe20000010100 */
[----:B------:R-:W-:-:S02]  /*2170*/  SHF.L.U32 R217, R41, 0x10, RZ ;  /* 0x0000001029d97819 */ /* 0x000fc400000006ff */
[----:B------:R-:W-:Y:S01]  /*2180*/  SHF.L.U32 R219, R37, 0x10, RZ ;  /* 0x0000001025db7819 */ /* 0x000fe200000006ff */
[----:B------:R-:W-:Y:S01]  /*2190*/  FADD.FTZ R224, -R203, R8 ;  /* 0x00000008cbe07221 */ /* 0x000fe20000010100 */
[----:B------:R-:W-:Y:S01]  /*21a0*/  SHF.L.U32 R20, R20, 0x10, RZ ;  /* 0x0000001014147819 */ /* 0x000fe200000006ff */
[----:B------:R-:W-:Y:S01]  /*21b0*/  FADD.FTZ R218, -R217, R26 ;  /* 0x0000001ad9da7221 */ /* 0x000fe20000010100 */
[----:B------:R-:W-:Y:S01]  /*21c0*/  SHF.L.U32 R22, R22, 0x10, RZ ;  /* 0x0000001016167819 */ /* 0x000fe200000006ff */
[----:B------:R-:W-:Y:S01]  /*21d0*/  FADD.FTZ R216, -R219, R34 ;  /* 0x00000022dbd87221 */ /* 0x000fe20000010100 */
[----:B------:R-:W-:Y:S01]  /*21e0*/  SHF.L.U32 R172, R146, 0x10, RZ ;  /* 0x0000001092ac7819 */ /* 0x000fe200000006ff */
[----:B------:R-:W-:Y:S01]  /*21f0*/  FADD.FTZ R219, -R20, R5 ;  /* 0x0000000514db7221 */ /* 0x000fe20000010100 */
[----:B------:R-:W-:Y:S01]  /*2200*/  SHF.R.U32.HI R26, RZ, 0x10, R49 ;  /* 0x00000010ff1a7819 */ /* 0x000fe20000011631 */
[----:B0-----:R-:W-:Y:S01]  /*2210*/  FMUL.FTZ R20, R229, R214 ;  /* 0x000000d6e5147220 */ /* 0x001fe20000410000 */
[----:B------:R-:W-:Y:S01]  /*2220*/  SHF.L.U32 R215, R40, 0x10, RZ ;  /* 0x0000001028d77819 */ /* 0x000fe200000006ff */
[----:B------:R-:W-:Y:S01]  /*2230*/  FADD.FTZ R214, -R22, R7 ;  /* 0x0000000716d67221 */ /* 0x000fe20000010100 */
[----:B------:R-:W-:Y:S01]  /*2240*/  SHF.L.U32 R192, R147, 0x10, RZ ;  /* 0x0000001093c07819 */ /* 0x000fe200000006ff */
[----:B-1----:R-:W-:Y:S01]  /*2250*/  FMUL.FTZ R22, R224, R213 ;  /* 0x000000d5e0167220 */ /* 0x002fe20000410000 */
[----:B------:R-:W0:Y:S01]  /*2260*/  MUFU.RCP R204, R172 ;  /* 0x000000ac00cc7308 */ /* 0x000e220000001000 */
[----:B------:R-:W-:Y:S01]  /*2270*/  SHF.L.U32 R224, R26, 0x10, RZ ;  /* 0x000000101ae07819 */ /* 0x000fe200000006ff */
[----:B------:R-:W-:Y:S01]  /*2280*/  FADD.FTZ R220, -R215, R24 ;  /* 0x00000018d7dc7221 */ /* 0x000fe20000010100 */
[----:B------:R-:W-:Y:S01]  /*2290*/  SHF.L.U32 R209, R50, 0x10, RZ ;  /* 0x0000001032d17819 */ /* 0x000fe200000006ff */
[----:B--2---:R-:W-:Y:S01]  /*22a0*/  FMUL.FTZ R26, R226, R207 ;  /* 0x000000cfe21a7220 */ /* 0x004fe20000410000 */
[----:B------:R-:W-:Y:S01]  /*22b0*/  SHF.L.U32 R227, R44, 0x10, RZ ;  /* 0x000000102ce37819 */ /* 0x000fe200000006ff */
[----:B------:R-:W-:Y:S01]  /*22c0*/  FADD.FTZ R224, -R224, R11 ;  /* 0x0000000be0e07221 */ /* 0x000fe20000010100 */
[----:B------:R-:W-:Y:S01]  /*22d0*/  SHF.L.U32 R215, R36, 0x10, RZ ;  /* 0x0000001024d77819 */ /* 0x000fe200000006ff */
[----:B------:R-:W1:Y:S01]  /*22e0*/  MUFU.RCP R208, R192 ;  /* 0x000000c000d07308 */ /* 0x000e620000001000 */
[----:B------:R-:W-:Y:S01]  /*22f0*/  SHF.L.U32 R8, R151, 0x10, RZ ;  /* 0x0000001097087819 */ /* 0x000fe200000006ff */
[----:B------:R-:W-:Y:S01]  /*2300*/  FADD.FTZ R209, -R209, R4 ;  /* 0x00000004d1d17221 */ /* 0x000fe20000010100 */
[--C-:B------:R-:W-:Y:S01]  /*2310*/  SHF.R.U32.HI R11, RZ, 0x10, R47.reuse ;  /* 0x00000010ff0b7819 */ /* 0x100fe2000001162f */
[----:B------:R-:W-:Y:S01]  /*2320*/  FADD.FTZ R227, -R227, R16 ;  /* 0x00000010e3e37221 */ /* 0x000fe20000010100 */
[----:B------:R-:W-:Y:S01]  /*2330*/  SHF.L.U32 R4, R150, 0x10, RZ ;  /* 0x0000001096047819 */ /* 0x000fe200000006ff */
[----:B------:R-:W-:Y:S01]  /*2340*/  FADD.FTZ R215, -R215, R32 ;  /* 0x00000020d7d77221 */ /* 0x000fe20000010100 */
[----:B------:R-:W-:Y:S01]  /*2350*/  SHF.R.U64 R28, R46, 0x10, R47 ;  /* 0x000000102e1c7819 */ /* 0x000fe2000000122f */
[----:B------:R-:W-:Y:S01]  /*2360*/  MUFU.RCP R16, R8 ;  /* 0x0000000800107308 */ /* 0x000fe20000001000 */
[----:B------:R-:W-:-:S02]  /*2370*/  SHF.R.U64 R32, R44, 0x10, R45 ;  /* 0x000000102c207819 */ /* 0x000fc4000000122d */
[--C-:B------:R-:W-:Y:S02]  /*2380*/  SHF.R.U64 R64, R64, 0x10, R65.reuse ;  /* 0x0000001040407819 */ /* 0x100fe40000001241 */
[----:B------:R-:W-:Y:S02]  /*2390*/  SHF.R.U32.HI R210, RZ, 0x10, R65 ;  /* 0x00000010ffd27819 */ /* 0x000fe40000011641 */
[----:B------:R-:W-:Y:S01]  /*23a0*/  SHF.L.U32 R226, R11, 0x10, RZ ;  /* 0x000000100be27819 */ /* 0x000fe200000006ff */
[----:B------:R-:W2:Y:S01]  /*23b0*/  MUFU.RCP R65, R4 ;  /* 0x0000000400417308 */ /* 0x000ea20000001000 */
[----:B------:R-:W-:Y:S02]  /*23c0*/  SHF.L.U32 R217, R39, 0x10, RZ ;  /* 0x0000001027d97819 */ /* 0x000fe400000006ff */
[----:B------:R-:W-:Y:S01]  /*23d0*/  SHF.L.U32 R166, R139, 0x10, RZ ;  /* 0x000000108ba67819 */ /* 0x000fe200000006ff */
[----:B------:R-:W-:Y:S01]  /*23e0*/  FADD.FTZ R226, -R226, R15 ;  /* 0x0000000fe2e27221 */ /* 0x000fe20000010100 */
[----:B------:R-:W-:Y:S01]  /*23f0*/  SHF.L.U32 R28, R28, 0x10, RZ ;  /* 0x000000101c1c7819 */ /* 0x000fe200000006ff */
[----:B------:R-:W-:Y:S01]  /*2400*/  FADD.FTZ R217, -R217, R30 ;  /* 0x0000001ed9d97221 */ /* 0x000fe20000010100 */
[----:B------:R-:W-:Y:S01]  /*2410*/  SHF.L.U32 R32, R32, 0x10, RZ ;  /* 0x0000001020207819 */ /* 0x000fe200000006ff */
[----:B------:R-:W3:Y:S01]  /*2420*/  MUFU.RCP R212, R166 ;  /* 0x000000a600d47308 */ /* 0x000ee20000001000 */
[----:B------:R-:W-:Y:S01]  /*2430*/  SHF.L.U32 R12, R154, 0x10, RZ ;  /* 0x000000109a0c7819 */ /* 0x000fe200000006ff */
[----:B0-----:R-:W-:Y:S01]  /*2440*/  FMUL.FTZ R30, R227, R204 ;  /* 0x000000cce31e7220 */ /* 0x001fe20000410000 */
[----:B------:R-:W-:Y:S01]  /*2450*/  SHF.L.U32 R5, R155, 0x10, RZ ;  /* 0x000000109b057819 */ /* 0x000fe200000006ff */
[----:B------:R-:W-:Y:S01]  /*2460*/  FADD.FTZ R207, -R28, R13 ;  /* 0x0000000d1ccf7221 */ /* 0x000fe20000010100 */
[----:B------:R-:W-:Y:S01]  /*2470*/  SHF.R.U64 R15, R42, 0x10, R43 ;  /* 0x000000102a0f7819 */ /* 0x000fe2000000122b */
[----:B------:R-:W-:Y:S01]  /*2480*/  FADD.FTZ R227, -R32, R17 ;  /* 0x0000001120e37221 */ /* 0x000fe20000010100 */
[----:B------:R-:W-:Y:S01]  /*2490*/  SHF.L.U32 R13, R159, 0x10, RZ ;  /* 0x000000109f0d7819 */ /* 0x000fe200000006ff */
[----:B------:R-:W0:Y:S01]  /*24a0*/  MUFU.RCP R223, R12 ;  /* 0x0000000c00df7308 */ /* 0x000e220000001000 */
[----:B-1----:R-:W-:Y:S01]  /*24b0*/  FMUL.FTZ R32, R225, R208 ;  /* 0x000000d0e1207220 */ /* 0x002fe20000410000 */
[----:B------:R-:W-:Y:S01]  /*24c0*/  SHF.L.U32 R208, R15, 0x10, RZ ;  /* 0x000000100fd07819 */ /* 0x000fe200000006ff */
[----:B--2---:R-:W-:Y:S01]  /*24d0*/  FMUL.FTZ R34, R222, R65 ;  /* 0x00000041de227220 */ /* 0x004fe20000410000 */
[----:B------:R-:W-:-:S02]  /*24e0*/  SHF.R.U32.HI R232, RZ, 0x10, R41 ;  /* 0x00000010ffe87819 */ /* 0x000fc40000011629 */
[----:B------:R-:W-:Y:S01]  /*24f0*/  SHF.L.U32 R187, R134, 0x10, RZ ;  /* 0x0000001086bb7819 */ /* 0x000fe200000006ff */
[----:B------:R-:W-:Y:S01]  /*2500*/  FADD.FTZ R208, -R208, R21 ;  /* 0x00000015d0d07221 */ /* 0x000fe20000010100 */
[----:B------:R-:W-:Y:S01]  /*2510*/  MUFU.RCP R229, R5 ;  /* 0x0000000500e57308 */ /* 0x000fe20000001000 */
[----:B------:R-:W-:Y:S01]  /*2520*/  SHF.L.U32 R233, R49, 0x10, RZ ;  /* 0x0000001031e97819 */ /* 0x000fe200000006ff */
[----:B------:R-:W-:Y:S01]  /*2530*/  FMUL.FTZ R21, R221, R16 ;  /* 0x00000010dd157220 */ /* 0x000fe20000410000 */
[----:B------:R-:W-:Y:S02]  /*2540*/  SHF.R.U64 R24, R48, 0x10, R49 ;  /* 0x0000001030187819 */ /* 0x000fe40000001231 */
[----:B------:R-:W-:Y:S01]  /*2550*/  SHF.L.U32 R15, R162, 0x10, RZ ;  /* 0x00000010a20f7819 */ /* 0x000fe200000006ff */
[----:B------:R-:W-:Y:S01]  /*2560*/  FADD.FTZ R233, -R233, R10 ;  /* 0x0000000ae9e97221 */ /* 0x000fe20000010100 */
[----:B------:R-:W-:Y:S01]  /*2570*/  SHF.R.U32.HI R17, RZ, 0x10, R43 ;  /* 0x00000010ff117819 */ /* 0x000fe2000001162b */
[----:B------:R-:W-:Y:S01]  /*2580*/  MUFU.RCP R228, R13 ;  /* 0x0000000d00e47308 */ /* 0x000fe20000001000 */
[----:B------:R-:W-:-:S02]  /*2590*/  SHF.L.U32 R232, R232, 0x10, RZ ;  /* 0x00000010e8e87819 */ /* 0x000fc400000006ff */
[----:B------:R-:W-:Y:S02]  /*25a0*/  SHF.L.U32 R67, R136, 0x10, RZ ;  /* 0x0000001088437819 */ /* 0x000fe400000006ff */
[----:B------:R-:W-:Y:S01]  /*25b0*/  SHF.L.U32 R24, R24, 0x10, RZ ;  /* 0x0000001018187819 */ /* 0x000fe200000006ff */
[----:B------:R-:W-:Y:S01]  /*25c0*/  FADD.FTZ R221, -R232, R27 ;  /* 0x0000001be8dd7221 */ /* 0x000fe20000010100 */
[----:B------:R-:W-:Y:S01]  /*25d0*/  SHF.R.U32.HI R204, RZ, 0x10, R45 ;  /* 0x00000010ffcc7819 */ /* 0x000fe2000001162d */
[----:B------:R-:W1:Y:S01]  /*25e0*/  MUFU.RCP R0, R187 ;  /* 0x000000bb00007308 */ /* 0x000e620000001000 */
[----:B------:R-:W-:Y:S01]  /*25f0*/  SHF.R.U64 R16, R40, 0x10, R41 ;  /* 0x0000001028107819 */ /* 0x000fe20000001229 */
[----:B------:R-:W-:Y:S01]  /*2600*/  FADD.FTZ R213, -R24, R9 ;  /* 0x0000000918d57221 */ /* 0x000fe20000010100 */
[----:B------:R-:W-:Y:S01]  /*2610*/  SHF.L.U32 R6, R152, 0x10, RZ ;  /* 0x0000001098067819 */ /* 0x000fe200000006ff */
[----:B---3--:R-:W-:Y:S01]  /*2620*/  FMUL.FTZ R24, R233, R212 ;  /* 0x000000d4e9187220 */ /* 0x008fe20000410000 */
[----:B------:R-:W-:-:S02]  /*2630*/  SHF.L.U32 R10, R153, 0x10, RZ ;  /* 0x00000010990a7819 */ /* 0x000fc400000006ff */
[----:B------:R-:W-:Y:S01]  /*2640*/  SHF.L.U32 R222, R17, 0x10, RZ ;  /* 0x0000001011de7819 */ /* 0x000fe200000006ff */
[----:B------:R-:W2:Y:S01]  /*2650*/  MUFU.RCP R230, R15 ;  /* 0x0000000f00e67308 */ /* 0x000ea20000001000 */
[----:B------:R-:W-:Y:S02]  /*2660*/  SHF.L.U32 R7, R157, 0x10, RZ ;  /* 0x000000109d077819 */ /* 0x000fe400000006ff */
[----:B------:R-:W-:Y:S01]  /*2670*/  SHF.R.U64 R234, R38, 0x10, R39 ;  /* 0x0000001026ea7819 */ /* 0x000fe20000001227 */
[----:B------:R-:W-:Y:S01]  /*2680*/  FADD.FTZ R222, -R222, R23 ;  /* 0x00000017dede7221 */ /* 0x000fe20000010100 */
[----:B------:R-:W-:Y:S01]  /*2690*/  SHF.L.U32 R204, R204, 0x10, RZ ;  /* 0x00000010cccc7819 */ /* 0x000fe200000006ff */
[----:B0-----:R-:W-:Y:S01]  /*26a0*/  FMUL.FTZ R23, R220, R223 ;  /* 0x000000dfdc177220 */ /* 0x001fe20000410000 */
[----:B------:R-:W-:Y:S01]  /*26b0*/  SHF.L.U32 R17, R163, 0x10, RZ ;  /* 0x00000010a3117819 */ /* 0x000fe200000006ff */
[----:B------:R-:W0:Y:S01]  /*26c0*/  MUFU.RCP R202, R67 ;  /* 0x0000004300ca7308 */ /* 0x000e220000001000 */
[----:B------:R-:W-:Y:S01]  /*26d0*/  SHF.L.U32 R16, R16, 0x10, RZ ;  /* 0x0000001010107819 */ /* 0x000fe200000006ff */
[----:B------:R-:W-:Y:S01]  /*26e0*/  FADD.FTZ R204, -R204, R19 ;  /* 0x00000013cccc7221 */ /* 0x000fe20000010100 */
[----:B------:R-:W-:Y:S01]  /*26f0*/  SHF.L.U32 R173, R137, 0x10, RZ ;  /* 0x0000001089ad7819 */ /* 0x000fe200000006ff */
[----:B-1----:R-:W-:Y:S01]  /*2700*/  FMUL.FTZ R0, R209, R0 ;  /* 0x00000000d1007220 */ /* 0x002fe20000410000 */
[----:B------:R-:W-:Y:S01]  /*2710*/  SHF.R.U32.HI R232, RZ, 0x10, R39 ;  /* 0x00000010ffe87819 */ /* 0x000fe20000011627 */
[----:B------:R-:W-:Y:S01]  /*2720*/  FADD.FTZ R220, -R16, R25 ;  /* 0x0000001910dc7221 */ /* 0x000fe20000010100 */
[----:B------:R-:W-:Y:S01]  /*2730*/  SHF.L.U32 R194, R149, 0x10, RZ ;  /* 0x0000001095c27819 */ /* 0x000fe200000006ff */
[----:B------:R-:W1:Y:S01]  /*2740*/  MUFU.RCP R203, R6 ;  /* 0x0000000600cb7308 */ /* 0x000e620000001000 */
[----:B------:R-:W-:Y:S01]  /*2750*/  SHF.L.U32 R234, R234, 0x10, RZ ;  /* 0x00000010eaea7819 */ /* 0x000fe200000006ff */
[----:B------:R-:W-:Y:S01]  /*2760*/  FMUL.FTZ R25, R218, R229 ;  /* 0x000000e5da197220 */ /* 0x000fe20000410000 */
[----:B------:R-:W-:-:S02]  /*2770*/  SHF.L.U32 R231, R47, 0x10, RZ ;  /* 0x000000102fe77819 */ /* 0x000fc400000006ff */
[----:B------:R-:W-:Y:S01]  /*2780*/  SHF.R.U64 R2, R2, 0x10, R3 ;  /* 0x0000001002027819 */ /* 0x000fe20000001203 */
[----:B------:R-:W-:Y:S01]  /*2790*/  FADD.FTZ R223, -R234, R29 ;  /* 0x0000001deadf7221 */ /* 0x000fe20000010100 */
[----:B------:R-:W-:Y:S01]  /*27a0*/  SHF.R.U32.HI R188, RZ, 0x10, R3 ;  /* 0x00000010ffbc7819 */ /* 0x000fe20000011603 */
[----:B------:R-:W3:Y:S01]  /*27b0*/  MUFU.RCP R205, R10 ;  /* 0x0000000a00cd7308 */ /* 0x000ee20000001000 */
[----:B------:R-:W-:Y:S01]  /*27c0*/  SHF.L.U32 R232, R232, 0x10, RZ ;  /* 0x00000010e8e87819 */ /* 0x000fe200000006ff */
[----:B------:R-:W-:Y:S01]  /*27d0*/  FADD.FTZ R231, -R231, R14 ;  /* 0x0000000ee7e77221 */ /* 0x000fe20000010100 */
[--C-:B------:R-:W-:Y:S01]  /*27e0*/  SHF.R.U64 R19, R36, 0x10, R37.reuse ;  /* 0x0000001024137819 */ /* 0x100fe20000001225 */
[----:B------:R-:W-:Y:S01]  /*27f0*/  FMUL.FTZ R29, R217, R228 ;  /* 0x000000e4d91d7220 */ /* 0x000fe20000410000 */
[----:B------:R-:W-:Y:S01]  /*2800*/  SHF.R.U32.HI R229, RZ, 0x10, R37 ;  /* 0x00000010ffe57819 */ /* 0x000fe20000011625 */
[----:B------:R-:W-:Y:S01]  /*2810*/  FADD.FTZ R217, -R232, R31 ;  /* 0x0000001fe8d97221 */ /* 0x000fe20000010100 */
[----:B------:R-:W-:Y:S01]  /*2820*/  SHF.L.U32 R174, R140, 0x10, RZ ;  /* 0x000000108cae7819 */ /* 0x000fe200000006ff */
[----:B------:R-:W4:Y:S01]  /*2830*/  MUFU.RCP R212, R7 ;  /* 0x0000000700d47308 */ /* 0x000f220000001000 */
[----:B------:R-:W-:Y:S01]  /*2840*/  SHF.L.U32 R14, R156, 0x10, RZ ;  /* 0x000000109c0e7819 */ /* 0x000fe200000006ff */
[----:B--2---:R-:W-:Y:S01]  /*2850*/  FMUL.FTZ R31, R215, R230 ;  /* 0x000000e6d71f7220 */ /* 0x004fe20000410000 */
[----:B------:R-:W-:-:S02]  /*2860*/  SHF.L.U32 R228, R19, 0x10, RZ ;  /* 0x0000001013e47819 */ /* 0x000fc400000006ff */
[----:B------:R-:W-:Y:S02]  /*2870*/  SHF.L.U32 R19, R165, 0x10, RZ ;  /* 0x00000010a5137819 */ /* 0x000fe400000006ff */
[----:B------:R-:W-:Y:S01]  /*2880*/  SHF.L.U32 R232, R229, 0x10, RZ ;  /* 0x00000010e5e87819 */ /* 0x000fe200000006ff */
[----:B------:R-:W2:Y:S01]  /*2890*/  MUFU.RCP R65, R17 ;  /* 0x0000001100417308 */ /* 0x000ea20000001000 */
[----:B------:R-:W-:Y:S01]  /*28a0*/  SHF.L.U32 R211, R211, 0x10, RZ ;  /* 0x00000010d3d37819 */ /* 0x000fe200000006ff */
[----:B------:R-:W-:Y:S01]  /*28b0*/  FADD.FTZ R228, -R228, R33 ;  /* 0x00000021e4e47221 */ /* 0x000fe20000010100 */
[----:B------:R-:W-:Y:S01]  /*28c0*/  SHF.L.U32 R195, R195, 0x10, RZ ;  /* 0x00000010c3c37819 */ /* 0x000fe200000006ff */
[----:B------:R-:W-:Y:S01]  /*28d0*/  FADD.FTZ R232, -R232, R35 ;  /* 0x00000023e8e87221 */ /* 0x000fe20000010100 */
[----:B0-----:R-:W-:Y:S01]  /*28e0*/  FMUL.FTZ R35, R219, R202 ;  /* 0x000000cadb237220 */ /* 0x001fe20000410000 */
[----:B-1----:R-:W-:Y:S01]  /*28f0*/  FMUL.FTZ R202, R208, R203 ;  /* 0x000000cbd0ca7220 */ /* 0x002fe20000410000 */
[----:B---3--:R-:W-:Y:S01]  /*2900*/  FMUL.FTZ R203, R222, R205 ;  /* 0x000000cddecb7220 */ /* 0x008fe20000410000 */
[----:B------:R-:W0:Y:S01]  /*2910*/  MUFU.RCP R201, R173 ;  /* 0x000000ad00c97308 */ /* 0x000e220000001000 */
[----:B----4-:R-:W-:Y:S01]  /*2920*/  FMUL.FTZ R205, R221, R212 ;  /* 0x000000d4ddcd7220 */ /* 0x010fe20000410000 */
[----:B------:R-:W-:-:S02]  /*2930*/  SHF.L.U32 R212, R178, 0x10, RZ ;  /* 0x00000010b2d47819 */ /* 0x000fc400000006ff */
[----:B------:R-:W-:Y:S02]  /*2940*/  SHF.L.U32 R178, R2, 0x10, RZ ;  /* 0x0000001002b27819 */ /* 0x000fe400000006ff */
[----:B------:R-:W-:Y:S02]  /*2950*/  SHF.L.U32 R171, R144, 0x10, RZ ;  /* 0x0000001090ab7819 */ /* 0x000fe400000006ff */
[----:B------:R-:W1:Y:S01]  /*2960*/  MUFU.RCP R3, R194 ;  /* 0x000000c200037308 */ /* 0x000e620000001000 */
[----:B--2---:R-:W-:Y:S01]  /*2970*/  FMUL.FTZ R33, R216, R65 ;  /* 0x00000041d8217220 */ /* 0x004fe20000410000 */
[--C-:B------:R-:W-:Y:S01]  /*2980*/  SHF.R.U64 R52, R52, 0x10, R53.reuse ;  /* 0x0000001034347819 */ /* 0x100fe20000001235 */
[----:B------:R-:W-:Y:S01]  /*2990*/  FMUL.FTZ R2, R67, R178 ;  /* 0x000000b243027220 */ /* 0x000fe20000410000 */
[----:B------:R-:W-:Y:S02]  /*29a0*/  SHF.R.U32.HI R53, RZ, 0x10, R53 ;  /* 0x00000010ff357819 */ /* 0x000fe40000011635 */
[----:B------:R-:W-:-:S02]  /*29b0*/  SHF.L.U32 R16, R161, 0x10, RZ ;  /* 0x00000010a1107819 */ /* 0x000fc400000006ff */
[----:B------:R-:W2:Y:S01]  /*29c0*/  MUFU.RCP R196, R174 ;  /* 0x000000ae00c47308 */ /* 0x000ea20000001000 */
[----:B0-----:R-:W-:Y:S01]  /*29d0*/  FMUL.FTZ R65, R214, R201 ;  /* 0x000000c9d6417220 */ /* 0x001fe20000410000 */
[----:B------:R-:W-:Y:S02]  /*29e0*/  SHF.L.U32 R191, R191, 0x10, RZ ;  /* 0x00000010bfbf7819 */ /* 0x000fe400000006ff */
[----:B------:R-:W-:Y:S02]  /*29f0*/  SHF.L.U32 R193, R193, 0x10, RZ ;  /* 0x00000010c1c17819 */ /* 0x000fe400000006ff */
[----:B------:R-:W-:Y:S01]  /*2a00*/  SHF.L.U32 R214, R177, 0x10, RZ ;  /* 0x00000010b1d67819 */ /* 0x000fe200000006ff */
[----:B------:R-:W-:Y:S01]  /*2a10*/  FMUL.FTZ R177, R66, R195 ;  /* 0x000000c342b17220 */ /* 0x000fe20000410000 */
[----:B------:R-:W0:Y:S01]  /*2a20*/  MUFU.RCP R209, R14 ;  /* 0x0000000e00d17308 */ /* 0x000e220000001000 */
[----:B-1----:R-:W-:Y:S01]  /*2a30*/  FMUL.FTZ R201, R204, R3 ;  /* 0x00000003ccc97220 */ /* 0x002fe20000410000 */
[----:B------:R-:W-:Y:S01]  /*2a40*/  FMUL.FTZ R3, R187, R211 ;  /* 0x000000d3bb037220 */ /* 0x000fe20000410000 */
[----:B------:R-:W-:Y:S01]  /*2a50*/  SHF.L.U32 R66, R53, 0x10, RZ ;  /* 0x0000001035427819 */ /* 0x000fe200000006ff */
[----:B------:R-:W-:Y:S01]  /*2a60*/  FMUL.FTZ R53, R166, R191 ;  /* 0x000000bfa6357220 */ /* 0x000fe20000410000 */
[----:B------:R-:W-:Y:S01]  /*2a70*/  SHF.L.U32 R170, R141, 0x10, RZ ;  /* 0x000000108daa7819 */ /* 0x000fe200000006ff */
[----:B------:R-:W-:Y:S01]  /*2a80*/  FFMA.FTZ R67, R3, R0, RZ ;  /* 0x0000000003437223 */ /* 0x000fe200000100ff */
[----:B------:R-:W-:Y:S01]  /*2a90*/  FADD.FTZ R187, RZ, R3 ;  /* 0x00000003ffbb7221 */ /* 0x000fe20000010000 */
[----:B------:R-:W1:Y:S01]  /*2aa0*/  MUFU.RCP R215, R19 ;  /* 0x0000001300d77308 */ /* 0x000e620000001000 */
[----:B--2---:R-:W-:Y:S01]  /*2ab0*/  FMUL.FTZ R196, R213, R196 ;  /* 0x000000c4d5c47220 */ /* 0x004fe20000410000 */
[----:B------:R-:W-:Y:S01]  /*2ac0*/  SHF.L.U32 R213, R186, 0x10, RZ ;  /* 0x00000010bad57819 */ /* 0x000fe200000006ff */
[----:B------:R-:W-:Y:S01]  /*2ad0*/  FFMA.FTZ R166, R2, R35, R67 ;  /* 0x0000002302a67223 */ /* 0x000fe20000010043 */
[----:B------:R-:W-:Y:S01]  /*2ae0*/  SHF.L.U32 R186, R179, 0x10, RZ ;  /* 0x00000010b3ba7819 */ /* 0x000fe200000006ff */
[----:B------:R-:W-:Y:S01]  /*2af0*/  FMUL.FTZ R179, R168, R193 ;  /* 0x000000c1a8b37220 */ /* 0x000fe20000410000 */
[----:B------:R-:W-:Y:S01]  /*2b00*/  SHF.L.U32 R188, R188, 0x10, RZ ;  /* 0x00000010bcbc7819 */ /* 0x000fe200000006ff */
[----:B------:R-:W-:Y:S01]  /*2b10*/  FADD.FTZ R168, R187, R2 ;  /* 0x00000002bba87221 */ /* 0x000fe20000010000 */
[----:B------:R-:W2:Y:S01]  /*2b20*/  MUFU.RCP R198, R171 ;  /* 0x000000ab00c67308 */ /* 0x000ea20000001000 */
[----:B0-----:R-:W-:Y:S01]  /*2b30*/  FMUL.FTZ R204, R220, R209 ;  /* 0x000000d1dccc7220 */ /* 0x001fe20000410000 */
[----:B------:R-:W-:Y:S01]  /*2b40*/  FFMA.FTZ R67, R177, R20, R166 ;  /* 0x00000014b1437223 */ /* 0x000fe200000100a6 */
[----:B------:R-:W-:Y:S01]  /*2b50*/  FADD.FTZ R187, R168, R177 ;  /* 0x000000b1a8bb7221 */ /* 0x000fe20000010000 */
[----:B------:R-:W-:-:S02]  /*2b60*/  SHF.R.U64 R54, R54, 0x10, R55 ;  /* 0x0000001036367819 */ /* 0x000fc40000001237 */
[----:B------:R-:W-:Y:S02]  /*2b70*/  SHF.R.U32.HI R55, RZ, 0x10, R55 ;  /* 0x00000010ff377819 */ /* 0x000fe40000011637 */
[----:B------:R-:W0:Y:S01]  /*2b80*/  MUFU.RCP R218, R16 ;  /* 0x0000001000da7308 */ /* 0x000e220000001000 */
[----:B-1----:R-:W-:Y:S01]  /*2b90*/  FMUL.FTZ R209, R232, R215 ;  /* 0x000000d7e8d17220 */ /* 0x002fe20000410000 */
[----:B------:R-:W-:Y:S01]  /*2ba0*/  SHF.L.U32 R215, R184, 0x10, RZ ;  /* 0x00000010b8d77819 */ /* 0x000fe200000006ff */
[----:B------:R-:W-:Y:S01]  /*2bb0*/  FMUL.FTZ R232, R214, R33 ;  /* 0x00000021d6e87220 */ /* 0x000fe20000410000 */
[----:B------:R-:W-:Y:S02]  /*2bc0*/  SHF.L.U32 R184, R181, 0x10, RZ ;  /* 0x00000010b5b87819 */ /* 0x000fe400000006ff */
[----:B------:R-:W-:Y:S01]  /*2bd0*/  SHF.L.U32 R181, R52, 0x10, RZ ;  /* 0x0000001034b57819 */ /* 0x000fe200000006ff */
[----:B------:R-:W-:Y:S01]  /*2be0*/  FMUL.FTZ R52, R173, R188 ;  /* 0x000000bcad347220 */ /* 0x000fe20000410000 */
[----:B------:R-:W1:Y:S01]  /*2bf0*/  MUFU.RCP R197, R170 ;  /* 0x000000aa00c57308 */ /* 0x000e620000001000 */
[----:B------:R-:W-:Y:S01]  /*2c00*/  SHF.L.U32 R173, R54, 0x10, RZ ;  /* 0x0000001036ad7819 */ /* 0x000fe200000006ff */
[----:B--2---:R-:W-:Y:S01]  /*2c10*/  FMUL.FTZ R198, R207, R198 ;  /* 0x000000c6cfc67220 */ /* 0x004fe20000410000 */
[----:B------:R-:W-:Y:S01]  /*2c20*/  FFMA.FTZ R166, R52, R65, R67 ;  /* 0x0000004134a67223 */ /* 0x000fe20000010043 */
[----:B------:R-:W-:Y:S01]  /*2c30*/  FADD.FTZ R168, R187, R52 ;  /* 0x00000034bba87221 */ /* 0x000fe20000010000 */
[----:B------:R-:W-:Y:S01]  /*2c40*/  SHF.L.U32 R169, R143, 0x10, RZ ;  /* 0x000000108fa97819 */ /* 0x000fe200000006ff */
[----:B------:R-:W-:Y:S01]  /*2c50*/  FMUL.FTZ R187, R4, R215 ;  /* 0x000000d704bb7220 */ /* 0x000fe20000410000 */
[----:B------:R-:W-:Y:S01]  /*2c60*/  SHF.L.U32 R54, R55, 0x10, RZ ;  /* 0x0000001037367819 */ /* 0x000fe200000006ff */
[----:B------:R-:W-:Y:S01]  /*2c70*/  FMUL.FTZ R55, R174, R181 ;  /* 0x000000b5ae377220 */ /* 0x000fe20000410000 */
[----:B------:R-:W-:Y:S01]  /*2c80*/  SHF.R.U64 R56, R56, 0x10, R57 ;  /* 0x0000001038387819 */ /* 0x000fe20000001239 */
[----:B------:R-:W-:Y:S01]  /*2c90*/  FFMA.FTZ R166, R179, R22, R166 ;  /* 0x00000016b3a67223 */ /* 0x000fe200000100a6 */
[----:B------:R-:W-:Y:S01]  /*2ca0*/  FADD.FTZ R168, R168, R179 ;  /* 0x000000b3a8a87221 */ /* 0x000fe20000010000 */
[----:B------:R-:W2:Y:S01]  /*2cb0*/  MUFU.RCP R206, R169 ;  /* 0x000000a900ce7308 */ /* 0x000ea20000001000 */
[----:B------:R-:W-:Y:S01]  /*2cc0*/  SHF.L.U32 R175, R145, 0x10, RZ ;  /* 0x0000001091af7819 */ /* 0x000fe200000006ff */
[----:B0-----:R-:W-:Y:S01]  /*2cd0*/  FMUL.FTZ R207, R217, R218 ;  /* 0x000000dad9cf7220 */ /* 0x001fe20000410000 */
[----:B------:R-:W-:Y:S01]  /*2ce0*/  SHF.L.U32 R217, R56, 0x10, RZ ;  /* 0x0000001038d97819 */ /* 0x000fe200000006ff */
[----:B------:R-:W-:Y:S01]  /*2cf0*/  FFMA.FTZ R166, R55, R196, R166 ;  /* 0x000000c437a67223 */ /* 0x000fe200000100a6 */
[----:B------:R-:W-:Y:S01]  /*2d00*/  FADD.FTZ R56, R168, R55 ;  /* 0x00000037a8387221 */ /* 0x000fe20000010000 */
[----:B------:R-:W-:Y:S01]  /*2d10*/  SHF.L.U32 R190, R190, 0x10, RZ ;  /* 0x00000010bebe7819 */ /* 0x000fe200000006ff */
[----:B-1----:R-:W-:Y:S01]  /*2d20*/  FMUL.FTZ R197, R224, R197 ;  /* 0x000000c5e0c57220 */ /* 0x002fe20000410000 */
[----:B------:R-:W0:Y:S01]  /*2d30*/  MUFU.RCP R199, R175 ;  /* 0x000000af00c77308 */ /* 0x000e220000001000 */
[----:B------:R-:W-:Y:S01]  /*2d40*/  FMUL.FTZ R170, R170, R66 ;  /* 0x00000042aaaa7220 */ /* 0x000fe20000410000 */
[----:B------:R-:W-:Y:S01]  /*2d50*/  FFMA.FTZ R219, R53, R24, R166 ;  /* 0x0000001835db7223 */ /* 0x000fe200000100a6 */
[----:B------:R-:W-:Y:S01]  /*2d60*/  FADD.FTZ R221, R56, R53 ;  /* 0x0000003538dd7221 */ /* 0x000fe20000010000 */
[----:B------:R-:W-:Y:S01]  /*2d70*/  SHF.L.U32 R176, R148, 0x10, RZ ;  /* 0x0000001094b07819 */ /* 0x000fe200000006ff */
[----:B------:R-:W-:Y:S01]  /*2d80*/  FMUL.FTZ R167, R167, R190 ;  /* 0x000000bea7a77220 */ /* 0x000fe20000410000 */
[----:B------:R-:W-:Y:S01]  /*2d90*/  SHF.R.U64 R58, R58, 0x10, R59 ;  /* 0x000000103a3a7819 */ /* 0x000fe2000000123b */
[----:B------:R-:W-:Y:S01]  /*2da0*/  FFMA.FTZ R4, R170, R197, R219 ;  /* 0x000000c5aa047223 */ /* 0x000fe200000100db */
[----:B------:R-:W-:Y:S01]  /*2db0*/  FADD.FTZ R56, R221, R170 ;  /* 0x000000aadd387221 */ /* 0x000fe20000010000 */
[----:B------:R-:W1:Y:S01]  /*2dc0*/  MUFU.RCP R200, R176 ;  /* 0x000000b000c87308 */ /* 0x000e620000001000 */
[----:B------:R-:W-:Y:S01]  /*2dd0*/  SHF.L.U32 R189, R189, 0x10, RZ ;  /* 0x00000010bdbd7819 */ /* 0x000fe200000006ff */
[----:B------:R-:W-:Y:S01]  /*2de0*/  FMUL.FTZ R171, R171, R173 ;  /* 0x000000adabab7220 */ /* 0x000fe20000410000 */
[----:B------:R-:W-:Y:S01]  /*2df0*/  SHF.L.U32 R183, R183, 0x10, RZ ;  /* 0x00000010b7b77819 */ /* 0x000fe200000006ff */
[----:B------:R-:W-:Y:S01]  /*2e00*/  FFMA.FTZ R4, R167, R26, R4 ;  /* 0x0000001aa7047223 */ /* 0x000fe20000010004 */
[----:B------:R-:W-:Y:S01]  /*2e10*/  SHF.L.U32 R219, R58, 0x10, RZ ;  /* 0x000000103adb7819 */ /* 0x000fe200000006ff */
[----:B------:R-:W-:Y:S01]  /*2e20*/  FADD.FTZ R58, R56, R167 ;  /* 0x000000a7383a7221 */ /* 0x000fe20000010000 */
[----:B------:R-:W-:Y:S01]  /*2e30*/  SHF.R.U32.HI R59, RZ, 0x10, R59 ;  /* 0x00000010ff3b7819 */ /* 0x000fe2000001163b */
[----:B--2---:R-:W-:Y:S01]  /*2e40*/  FMUL.FTZ R28, R231, R206 ;  /* 0x000000cee71c7220 */ /* 0x004fe20000410000 */
[----:B------:R-:W-:Y:S01]  /*2e50*/  FMUL.FTZ R169, R169, R189 ;  /* 0x000000bda9a97220 */ /* 0x000fe20000410000 */
[----:B------:R-:W-:Y:S01]  /*2e60*/  FMUL.FTZ R56, R8, R183 ;  /* 0x000000b708387220 */ /* 0x000fe20000410000 */
[----:B------:R-:W-:Y:S01]  /*2e70*/  FFMA.FTZ R4, R171, R198, R4 ;  /* 0x000000c6ab047223 */ /* 0x000fe20000010004 */
[----:B------:R-:W-:Y:S01]  /*2e80*/  FADD.FTZ R8, R58, R171 ;  /* 0x000000ab3a087221 */ /* 0x000fe20000010000 */
[----:B------:R-:W-:Y:S01]  /*2e90*/  FMUL.FTZ R67, R172, R213 ;  /* 0x000000d5ac437220 */ /* 0x000fe20000410000 */
[----:B------:R-:W-:Y:S01]  /*2ea0*/  SHF.L.U32 R172, R59, 0x10, RZ ;  /* 0x000000103bac7819 */ /* 0x000fe200000006ff */
[----:B0-----:R-:W-:Y:S01]  /*2eb0*/  FMUL.FTZ R199, R226, R199 ;  /* 0x000000c7e2c77220 */ /* 0x001fe20000410000 */
[----:B------:R-:W-:Y:S01]  /*2ec0*/  FMUL.FTZ R166, R175, R54 ;  /* 0x00000036afa67220 */ /* 0x000fe20000410000 */
[----:B------:R-:W-:Y:S01]  /*2ed0*/  FFMA.FTZ R59, R169, R28, R4 ;  /* 0x0000001ca93b7223 */ /* 0x000fe20000010004 */
[----:B------:R-:W-:Y:S01]  /*2ee0*/  FADD.FTZ R221, R8, R169 ;  /* 0x000000a908dd7221 */ /* 0x000fe20000010000 */
[----:B------:R-:W-:Y:S01]  /*2ef0*/  SHF.R.U32.HI R57, RZ, 0x10, R57 ;  /* 0x00000010ff397819 */ /* 0x000fe20000011639 */
[----:B-1----:R-:W-:Y:S01]  /*2f00*/  FMUL.FTZ R200, R227, R200 ;  /* 0x000000c8e3c87220 */ /* 0x002fe20000410000 */
[----:B------:R-:W-:Y:S01]  /*2f10*/  FFMA.FTZ R4, R166, R199, R59 ;  /* 0x000000c7a6047223 */ /* 0x000fe2000001003b */
[----:B------:R-:W-:Y:S01]  /*2f20*/  FADD.FTZ R8, R221, R166 ;  /* 0x000000a6dd087221 */ /* 0x000fe20000010000 */
[----:B------:R-:W-:Y:S01]  /*2f30*/  SHF.L.U32 R185, R185, 0x10, RZ ;  /* 0x00000010b9b97819 */ /* 0x000fe200000006ff */
[----:B------:R-:W-:Y:S01]  /*2f40*/  FMUL.FTZ R59, R176, R217 ;  /* 0x000000d9b03b7220 */ /* 0x000fe20000410000 */
[----:B------:R-:W-:Y:S01]  /*2f50*/  FFMA.FTZ R4, R67, R30, R4 ;  /* 0x0000001e43047223 */ /* 0x000fe20000010004 */
[----:B------:R-:W-:Y:S01]  /*2f60*/  FADD.FTZ R8, R8, R67 ;  /* 0x0000004308087221 */ /* 0x000fe20000010000 */
[----:B------:R-:W-:Y:S01]  /*2f70*/  SHF.L.U32 R9, R158, 0x10, RZ ;  /* 0x000000109e097819 */ /* 0x000fe200000006ff */
[----:B------:R-:W-:Y:S01]  /*2f80*/  FMUL.FTZ R174, R5, R184 ;  /* 0x000000b805ae7220 */ /* 0x000fe20000410000 */
[----:B------:R-:W-:Y:S01]  /*2f90*/  SHF.L.U32 R180, R180, 0x10, RZ ;  /* 0x00000010b4b47819 */ /* 0x000fe200000006ff */
[----:B------:R-:W-:Y:S01]  /*2fa0*/  FFMA.FTZ R4, R59, R200, R4 ;  /* 0x000000c83b047223 */ /* 0x000fe20000010004 */
[----:B------:R-:W-:Y:S01]  /*2fb0*/  SHF.L.U32 R168, R57, 0x10, RZ ;  /* 0x0000001039a87819 */ /* 0x000fe200000006ff */
[----:B------:R-:W-:Y:S01]  /*2fc0*/  FMUL.FTZ R57, R192, R185 ;  /* 0x000000b9c0397220 */ /* 0x000fe20000410000 */
[----:B------:R-:W-:Y:S01]  /*2fd0*/  FADD.FTZ R8, R8, R59 ;  /* 0x0000003b08087221 */ /* 0x000fe20000010000 */
[----:B------:R0:W1:Y:S01]  /*2fe0*/  MUFU.RCP R233, R9 ;  /* 0x0000000900e97308 */ /* 0x0000620000001000 */
[----:B------:R-:W-:Y:S01]  /*2ff0*/  FMUL.FTZ R176, R9, R180 ;  /* 0x000000b409b07220 */ /* 0x000fe20000410000 */
[----:B------:R-:W-:Y:S01]  /*3000*/  FMUL.FTZ R194, R194, R168 ;  /* 0x000000a8c2c27220 */ /* 0x000fe20000410000 */
[----:B------:R-:W-:Y:S01]  /*3010*/  FFMA.FTZ R5, R57, R32, R4 ;  /* 0x0000002039057223 */ /* 0x000fe20000010004 */
[--C-:B------:R-:W-:Y:S01]  /*3020*/  SHF.R.U64 R60, R60, 0x10, R61.reuse ;  /* 0x000000103c3c7819 */ /* 0x100fe2000000123d */
[----:B------:R-:W-:Y:S01]  /*3030*/  FMUL.FTZ R192, R15, R212 ;  /* 0x000000d40fc07220 */ /* 0x000fe20000410000 */
[----:B------:R-:W-:Y:S01]  /*3040*/  SHF.R.U32.HI R61, RZ, 0x10, R61 ;  /* 0x00000010ff3d7819 */ /* 0x000fe2000001163d */
[----:B------:R-:W-:Y:S01]  /*3050*/  FFMA.FTZ R4, R194, R201, R5 ;  /* 0x000000c9c2047223 */ /* 0x000fe20000010005 */
[----:B------:R-:W-:Y:S01]  /*3060*/  SHF.R.U64 R62, R62, 0x10, R63 ;  /* 0x000000103e3e7819 */ /* 0x000fe2000000123f */
[----:B0-----:R-:W-:Y:S01]  /*3070*/  FADD.FTZ R9, R8, R57 ;  /* 0x0000003908097221 */ /* 0x001fe20000010000 */
[----:B------:R-:W-:Y:S01]  /*3080*/  SHF.L.U32 R216, R61, 0x10, RZ ;  /* 0x000000103dd87819 */ /* 0x000fe200000006ff */
[----:B------:R-:W-:Y:S01]  /*3090*/  FMUL.FTZ R61, R6, R219 ;  /* 0x000000db063d7220 */ /* 0x000fe20000410000 */
[----:B------:R-:W-:Y:S01]  /*30a0*/  FFMA.FTZ R4, R187, R34, R4 ;  /* 0x00000022bb047223 */ /* 0x000fe20000010004 */
[----:B------:R-:W-:Y:S01]  /*30b0*/  FADD.FTZ R8, R9, R194 ;  /* 0x000000c209087221 */ /* 0x000fe20000010000 */
[----:B------:R-:W-:Y:S01]  /*30c0*/  SHF.R.U32.HI R63, RZ, 0x10, R63 ;  /* 0x00000010ff3f7819 */ /* 0x000fe2000001163f */
[----:B------:R-:W-:Y:S01]  /*30d0*/  FMUL.FTZ R224, R7, R216 ;  /* 0x000000d807e07220 */ /* 0x000fe20000410000 */
[----:B------:R-:W-:Y:S01]  /*30e0*/  FFMA.FTZ R5, R61, R202, R4 ;  /* 0x000000ca3d057223 */ /* 0x000fe20000010004 */
[----:B------:R-:W-:Y:S01]  /*30f0*/  FADD.FTZ R8, R8, R187 ;  /* 0x000000bb08087221 */ /* 0x000fe20000010000 */
[----:B------:R-:W-:Y:S01]  /*3100*/  SHF.L.U32 R220, R63, 0x10, RZ ;  /* 0x000000103fdc7819 */ /* 0x000fe200000006ff */
[----:B-1----:R-:W-:Y:S01]  /*3110*/  FMUL.FTZ R27, R18, R233 ;  /* 0x000000e9121b7220 */ /* 0x002fe20000410000 */
[----:B------:R-:W-:Y:S01]  /*3120*/  SHF.L.U32 R63, R64, 0x10, RZ ;  /* 0x00000010403f7819 */ /* 0x000fe200000006ff */
[----:B------:R-:W-:Y:S01]  /*3130*/  FADD.FTZ R9, R8, R61 ;  /* 0x0000003d08097221 */ /* 0x000fe20000010000 */
[----:B------:R-:W-:Y:S01]  /*3140*/  SHF.L.U32 R182, R182, 0x10, RZ ;  /* 0x00000010b6b67819 */ /* 0x000fe200000006ff */
[----:B------:R-:W-:Y:S01]  /*3150*/  FFMA.FTZ R5, R56, R21, R5 ;  /* 0x0000001538057223 */ /* 0x000fe20000010005 */
[----:B------:R-:W-:Y:S01]  /*3160*/  SHF.L.U32 R64, R210, 0x10, RZ ;  /* 0x00000010d2407819 */ /* 0x000fe200000006ff */
[----:B------:R-:W-:Y:S01]  /*3170*/  FMUL.FTZ R210, R10, R172 ;  /* 0x000000ac0ad27220 */ /* 0x000fe20000410000 */
[----:B------:R-:W-:Y:S01]  /*3180*/  FADD.FTZ R9, R9, R56 ;  /* 0x0000003809097221 */ /* 0x000fe20000010000 */
[----:B------:R-:W-:Y:S01]  /*3190*/  SHF.L.U32 R11, R160, 0x10, RZ ;  /* 0x00000010a00b7819 */ /* 0x000fe200000006ff */
[----:B------:R-:W-:Y:S01]  /*31a0*/  FMUL.FTZ R58, R12, R182 ;  /* 0x000000b60c3a7220 */ /* 0x000fe20000410000 */
[----:B------:R-:W-:Y:S01]  /*31b0*/  SHF.L.U32 R18, R164, 0x10, RZ ;  /* 0x00000010a4127819 */ /* 0x000fe200000006ff */
[----:B------:R-:W-:Y:S01]  /*31c0*/  FFMA.FTZ R5, R210, R203, R5 ;  /* 0x000000cbd2057223 */ /* 0x000fe20000010005 */
[----:B------:R-:W-:Y:S01]  /*31d0*/  SHF.L.U32 R175, R60, 0x10, RZ ;  /* 0x000000103caf7819 */ /* 0x000fe200000006ff */
[----:B------:R-:W-:Y:S01]  /*31e0*/  FADD.FTZ R9, R9, R210 ;  /* 0x000000d209097221 */ /* 0x000fe20000010000 */
[----:B------:R-:W0:Y:S01]  /*31f0*/  MUFU.RCP R206, R11 ;  /* 0x0000000b00ce7308 */ /* 0x000e220000001000 */
[----:B------:R-:W-:Y:S01]  /*3200*/  FFMA.FTZ R6, R58, R23, R5 ;  /* 0x000000173a067223 */ /* 0x000fe20000010005 */
[----:B------:R-:W-:Y:S01]  /*3210*/  SHF.L.U32 R218, R62, 0x10, RZ ;  /* 0x000000103eda7819 */ /* 0x000fe200000006ff */
[----:B------:R-:W-:Y:S01]  /*3220*/  FMUL.FTZ R221, R14, R175 ;  /* 0x000000af0edd7220 */ /* 0x000fe20000410000 */
[----:B------:R-:W-:Y:S01]  /*3230*/  FADD.FTZ R8, R9, R58 ;  /* 0x0000003a09087221 */ /* 0x000fe20000010000 */
[----:B------:R-:W-:Y:S01]  /*3240*/  FMUL.FTZ R62, R13, R186 ;  /* 0x000000ba0d3e7220 */ /* 0x000fe20000410000 */
[----:B------:R-:W-:Y:S01]  /*3250*/  FMUL.FTZ R226, R16, R220 ;  /* 0x000000dc10e27220 */ /* 0x000fe20000410000 */
[----:B------:R-:W-:Y:S01]  /*3260*/  FFMA.FTZ R5, R221, R204, R6 ;  /* 0x000000ccdd057223 */ /* 0x000fe20000010006 */
[----:B------:R-:W1:Y:S01]  /*3270*/  MUFU.RCP R225, R18 ;  /* 0x0000001200e17308 */ /* 0x000e620000001000 */
[----:B------:R-:W-:Y:S01]  /*3280*/  FADD.FTZ R7, R8, R221 ;  /* 0x000000dd08077221 */ /* 0x000fe20000010000 */
[----:B------:R-:W-:Y:S01]  /*3290*/  FMUL.FTZ R60, R17, R214 ;  /* 0x000000d6113c7220 */ /* 0x000fe20000410000 */
[----:B------:R-:W-:Y:S01]  /*32a0*/  FFMA.FTZ R5, R174, R25, R5 ;  /* 0x00000019ae057223 */ /* 0x000fe20000010005 */
[----:B------:R-:W-:Y:S01]  /*32b0*/  FMUL.FTZ R222, R19, R64 ;  /* 0x0000004013de7220 */ /* 0x000fe20000410000 */
[----:B------:R-:W-:Y:S01]  /*32c0*/  FADD.FTZ R7, R7, R174 ;  /* 0x000000ae07077221 */ /* 0x000fe20000010000 */
[----:B------:R-:W-:Y:S01]  /*32d0*/  FMUL.FTZ R4, R211, R0 ;  /* 0x00000000d3047220 */ /* 0x000fe20000410000 */
[----:B------:R-:W-:Y:S01]  /*32e0*/  FFMA.FTZ R5, R224, R205, R5 ;  /* 0x000000cde0057223 */ /* 0x000fe20000010005 */
[----:B------:R-:W-:Y:S01]  /*32f0*/  FMUL.FTZ R6, R195, R20 ;  /* 0x00000014c3067220 */ /* 0x000fe20000410000 */
[----:B------:R-:W-:Y:S01]  /*3300*/  FADD.FTZ R7, R7, R224 ;  /* 0x000000e007077221 */ /* 0x000fe20000010000 */
[----:B0-----:R-:W-:Y:S01]  /*3310*/  FMUL.FTZ R206, R223, R206 ;  /* 0x000000cedfce7220 */ /* 0x001fe20000410000 */
[----:B------:R-:W-:Y:S01]  /*3320*/  FMUL.FTZ R223, R11, R218 ;  /* 0x000000da0bdf7220 */ /* 0x000fe20000410000 */
[----:B------:R-:W-:Y:S01]  /*3330*/  FMUL.FTZ R8, R193, R22 ;  /* 0x00000016c1087220 */ /* 0x000fe20000410000 */
[----:B------:R-:W-:Y:S01]  /*3340*/  FADD.FTZ R230, R7, R176 ;  /* 0x000000b007e67221 */ /* 0x000fe20000010000 */
[----:B------:R-:W-:Y:S01]  /*3350*/  FMUL.FTZ R10, R191, R24 ;  /* 0x00000018bf0a7220 */ /* 0x000fe20000410000 */
[----:B------:R-:W-:Y:S01]  /*3360*/  FMUL.FTZ R12, R190, R26 ;  /* 0x0000001abe0c7220 */ /* 0x000fe20000410000 */
[----:B------:R-:W-:Y:S01]  /*3370*/  FMUL.FTZ R14, R189, R28 ;  /* 0x0000001cbd0e7220 */ /* 0x000fe20000410000 */
[----:B-1----:R-:W-:Y:S01]  /*3380*/  FMUL.FTZ R208, R228, R225 ;  /* 0x000000e1e4d07220 */ /* 0x002fe20000410000 */
[----:B------:R-:W-:Y:S01]  /*3390*/  FFMA.FTZ R228, R176, R27, R5 ;  /* 0x0000001bb0e47223 */ /* 0x000fe20000010005 */
[----:B------:R-:W-:Y:S01]  /*33a0*/  FADD.FTZ R7, R230, R223 ;  /* 0x000000dfe6077221 */ /* 0x000fe20000010000 */
[----:B------:R-:W-:Y:S01]  /*33b0*/  FMUL.FTZ R225, R18, R63 ;  /* 0x0000003f12e17220 */ /* 0x000fe20000410000 */
[----:B------:R-:W-:Y:S01]  /*33c0*/  FMUL.FTZ R16, R213, R30 ;  /* 0x0000001ed5107220 */ /* 0x000fe20000410000 */
        /* <DEDUP_REMOVED lines=21> */
[----:B------:R-:W-:Y:S01]  /*3520*/  FMUL.FTZ R9, R181, R196 ;  /* 0x000000c4b5097220 */ /* 0x000fe20000410000 */
[----:B------:R-:W-:Y:S01]  /*3530*/  FMUL.FTZ R11, R66, R197 ;  /* 0x000000c5420b7220 */ /* 0x000fe20000410000 */
[----:B------:R-:W-:Y:S01]  /*3540*/  FMUL.FTZ R13, R173, R198 ;  /* 0x000000c6ad0d7220 */ /* 0x000fe20000410000 */
[----:B------:R-:W-:Y:S01]  /*3550*/  FFMA.FTZ R234, R222, R209, R15 ;  /* 0x000000d1deea7223 */ /* 0x000fe2000001000f */
[----:B------:R-:W-:Y:S01]  /*3560*/  FADD.FTZ R227, R227, R222 ;  /* 0x000000dee3e37221 */ /* 0x000fe20000010000 */
        /* <DEDUP_REMOVED lines=10> */
[----:B------:R-:W-:-:S07]  /*3610*/  FMUL.FTZ R235, R64, R209 ;  /* 0x000000d140eb7220 */ /* 0x000fce0000410000 */
.L_x_15:
[----:B------:R-:W0:Y:S01]  /*3620*/  SHFL.DOWN PT, R246, R227, 0x10, 0x1f ;  /* 0x0a001f00e3f67f89 */ /* 0x000e2200000e0000 */
[----:B------:R-:W1:Y:S01]  /*3630*/  S2UR UR6, SR_CgaCtaId ;  /* 0x00000000000679c3 */ /* 0x000e620000008800 */
[----:B------:R-:W-:Y:S01]  /*3640*/  FADD.FTZ R116, R5, R116 ;  /* 0x0000007405747221 */ /* 0x000fe20000010000 */
[----:B------:R-:W-:Y:S01]  /*3650*/  FADD.FTZ R117, R4, R117 ;  /* 0x0000007504757221 */ /* 0x000fe20000010000 */
[----:B------:R-:W2:Y:S01]  /*3660*/  SHFL.DOWN PT, R245, R234, 0x10, 0x1f ;  /* 0x0a001f00eaf57f89 */ /* 0x000ea200000e0000 */
[----:B------:R-:W-:Y:S01]  /*3670*/  FADD.FTZ R115, R6, R115 ;  /* 0x0000007306737221 */ /* 0x000fe20000010000 */
[----:B------:R-:W-:Y:S01]  /*3680*/  UMOV UR5, 0x400 ;  /* 0x0000040000057882 */ /* 0x000fe20000000000 */
[----:B------:R-:W-:Y:S01]  /*3690*/  FADD.FTZ R114, R7, R114 ;  /* 0x0000007207727221 */ /* 0x000fe20000010000 */
[----:B------:R-:W-:Y:S01]  /*36a0*/  VOTEU.ANY UP0, P1 ;  /* 0x0000000000ff7886 */ /* 0x000fe20000800100 */
[----:B------:R-:W-:Y:S01]  /*36b0*/  BSSY.RECONVERGENT B0, `(.L_x_16) ;  /* 0x0000054000007945 */ /* 0x000fe20003800200 */
[----:B------:R-:W-:Y:S01]  /*36c0*/  FADD.FTZ R103, R18, R103 ;  /* 0x0000006712677221 */ /* 0x000fe20000010000 */
        /* <DEDUP_REMOVED lines=13> */
[----:B0-----:R-:W-:Y:S01]  /*37a0*/  FADD.FTZ R246, R246, R227 ;  /* 0x000000e3f6f67221 */ /* 0x001fe20000010000 */
[----:B-1----:R-:W-:Y:S01]  /*37b0*/  ULEA UR5, UR6, UR5, 0x18 ;  /* 0x0000000506057291 */ /* 0x002fe2000f8ec0ff */
[----:B------:R-:W0:Y:S01]  /*37c0*/  S2R R227, SR_TID.X ;  /* 0x0000000000e37919 */ /* 0x000e220000002100 */
[----:B------:R-:W-:Y:S01]  /*37d0*/  FADD.FTZ R99, R238, R99 ;  /* 0x00000063ee637221 */ /* 0x000fe20000010000 */
[----:B--2---:R-:W-:Y:S01]  /*37e0*/  FADD.FTZ R245, R245, R234 ;  /* 0x000000eaf5f57221 */ /* 0x004fe20000010000 */
[----:B------:R-:W-:Y:S01]  /*37f0*/  UIADD3 UR6, UPT, UPT, UR5, 0x40, URZ ;  /* 0x0000004005067890 */ /* 0x000fe2000fffe0ff */
[----:B------:R-:W1:Y:S01]  /*3800*/  SHFL.DOWN PT, R247, R246, 0x8, 0x1f ;  /* 0x09001f00f6f77f89 */ /* 0x000e6200000e0000 */
[----:B------:R-:W-:Y:S01]  /*3810*/  FADD.FTZ R98, R243, R98 ;  /* 0x00000062f3627221 */ /* 0x000fe20000010000 */
[----:B------:R-:W-:Y:S01]  /*3820*/  FADD.FTZ R97, R240, R97 ;  /* 0x00000061f0617221 */ /* 0x000fe20000010000 */
[----:B------:R-:W-:Y:S01]  /*3830*/  USEL UR6, UR6, UR5, UP0 ;  /* 0x0000000506067287 */ /* 0x000fe20008000000 */
[----:B------:R-:W2:Y:S01]  /*3840*/  SHFL.DOWN PT, R248, R245, 0x8, 0x1f ;  /* 0x09001f00f5f87f89 */ /* 0x000ea200000e0000 */
[----:B------:R-:W-:Y:S01]  /*3850*/  FADD.FTZ R96, R241, R96 ;  /* 0x00000060f1607221 */ /* 0x000fe20000010000 */
[----:B------:R-:W-:Y:S01]  /*3860*/  FADD.FTZ R95, R242, R95 ;  /* 0x0000005ff25f7221 */ /* 0x000fe20000010000 */
[----:B------:R-:W-:Y:S01]  /*3870*/  FADD.FTZ R94, R239, R94 ;  /* 0x0000005eef5e7221 */ /* 0x000fe20000010000 */
[----:B------:R-:W-:Y:S01]  /*3880*/  FADD.FTZ R93, R244, R93 ;  /* 0x0000005df45d7221 */ /* 0x000fe20000010000 */
[----:B------:R-:W-:Y:S01]  /*3890*/  CS2R R18, SRZ ;  /* 0x0000000000127805 */ /* 0x000fe2000001ff00 */
[----:B-1----:R-:W-:Y:S01]  /*38a0*/  FADD.FTZ R247, R246, R247 ;  /* 0x000000f7f6f77221 */ /* 0x002fe20000010000 */
[----:B--2---:R-:W-:-:S04]  /*38b0*/  FADD.FTZ R248, R245, R248 ;  /* 0x000000f8f5f87221 */ /* 0x004fc80000010000 */
[----:B------:R-:W1:Y:S01]  /*38c0*/  SHFL.DOWN PT, R250, R247, 0x4, 0x1f ;  /* 0x08801f00f7fa7f89 */ /* 0x000e6200000e0000 */
[----:B0-----:R-:W-:-:S03]  /*38d0*/  ISETP.NE.AND P0, PT, R227, RZ, PT ;  /* 0x000000ffe300720c */ /* 0x001fc60003f05270 */
[----:B------:R-:W0:Y:S01]  /*38e0*/  SHFL.DOWN PT, R249, R248, 0x4, 0x1f ;  /* 0x08801f00f8f97f89 */ /* 0x000e2200000e0000 */
[----:B-1----:R-:W-:Y:S01]  /*38f0*/  FADD.FTZ R250, R247, R250 ;  /* 0x000000faf7fa7221 */ /* 0x002fe20000010000 */
[----:B0-----:R-:W-:-:S04]  /*3900*/  FADD.FTZ R249, R248, R249 ;  /* 0x000000f9f8f97221 */ /* 0x001fc80000010000 */
[----:B------:R-:W0:Y:S04]  /*3910*/  SHFL.DOWN PT, R251, R250, 0x2, 0x1f ;  /* 0x08401f00fafb7f89 */ /* 0x000e2800000e0000 */
[----:B------:R-:W1:Y:S01]  /*3920*/  SHFL.DOWN PT, R234, R249, 0x2, 0x1f ;  /* 0x08401f00f9ea7f89 */ /* 0x000e6200000e0000 */
[----:B0-----:R-:W-:Y:S01]  /*3930*/  FADD.FTZ R251, R250, R251 ;  /* 0x000000fbfafb7221 */ /* 0x001fe20000010000 */
[----:B-1----:R-:W-:-:S04]  /*3940*/  FADD.FTZ R5, R249, R234 ;  /* 0x000000eaf9057221 */ /* 0x002fc80000010000 */
[----:B------:R-:W0:Y:S01]  /*3950*/  SHFL.DOWN PT, R4, R251, 0x1, 0x1f ;  /* 0x08201f00fb047f89 */ /* 0x000e2200000e0000 */
[----:B------:R-:W-:-:S03]  /*3960*/  LOP3.LUT P2, R234, R227, 0x1f, RZ, 0xc0, !PT ;  /* 0x0000001fe3ea7812 */ /* 0x000fc6000784c0ff */
[----:B------:R-:W1:Y:S10]  /*3970*/  SHFL.DOWN PT, R6, R5, 0x1, 0x1f ;  /* 0x08201f0005067f89 */ /* 0x000e7400000e0000 */
[----:B------:R-:W-:-:S04]  /*3980*/  @!P2 SHF.R.U32.HI R7, RZ, 0x2, R227 ;  /* 0x00000002ff07a819 */ /* 0x000fc800000116e3 */
[----:B------:R-:W-:Y:S01]  /*3990*/  @!P2 LOP3.LUT R7, R7, 0xf8, RZ, 0xc0, !PT ;  /* 0x000000f80707a812 */ /* 0x000fe200078ec0ff */
[----:B0-----:R-:W-:Y:S01]  /*39a0*/  FADD.FTZ R4, R251, R4 ;  /* 0x00000004fb047221 */ /* 0x001fe20000010000 */
[----:B-1----:R-:W-:-:S05]  /*39b0*/  FADD.FTZ R5, R5, R6 ;  /* 0x0000000605057221 */ /* 0x002fca0000010000 */
[----:B------:R0:W-:Y:S01]  /*39c0*/  @!P2 STS.64 [R7+UR6], R4 ;  /* 0x000000040700a988 */ /* 0x0001e20008000a06 */
[----:B------:R-:W-:Y:S06]  /*39d0*/  BAR.SYNC.DEFER_BLOCKING 0x0 ;  /* 0x0000000000007b1d */ /* 0x000fec0000010000 */
[----:B------:R-:W-:Y:S05]  /*39e0*/  @P0 BRA `(.L_x_17) ;  /* 0x0000000000800947 */ /* 0x000fea0003800000 */
[----:B------:R-:W-:Y:S02]  /*39f0*/  UIADD3 UR7, UPT, UPT, UR5, 0x50, URZ ;  /* 0x0000005005077890 */ /* 0x000fe4000fffe0ff */
[----:B------:R-:W-:Y:S01]  /*3a00*/  MOV R9, UR5 ;  /* 0x0000000500097c02 */ /* 0x000fe20008000f00 */
[----:B0-----:R-:W0:Y:S01]  /*3a10*/  LDS.128 R4, [UR6] ;  /* 0x00000006ff047984 */ /* 0x001e220008000c00 */
[----:B------:R-:W-:Y:S02]  /*3a20*/  MOV R13, UR5 ;  /* 0x00000005000d7c02 */ /* 0x000fe40008000f00 */
[----:B------:R-:W-:Y:S02]  /*3a30*/  MOV R17, UR5 ;  /* 0x0000000500117c02 */ /* 0x000fe40008000f00 */
[----:B------:R-:W-:Y:S01]  /*3a40*/  MOV R8, UR7 ;  /* 0x0000000700087c02 */ /* 0x000fe20008000f00 */
[----:B------:R-:W-:Y:S01]  /*3a50*/  UIADD3 UR7, UPT, UPT, UR5, 0x60, URZ ;  /* 0x0000006005077890 */ /* 0x000fe2000fffe0ff */
[----:B------:R-:W-:-:S05]  /*3a60*/  @!P1 IADD3 R8, PT, PT, R9, 0x10, RZ ;  /* 0x0000001009089810 */ /* 0x000fca0007ffe0ff */
[----:B------:R-:W-:Y:S01]  /*3a70*/  MOV R12, UR7 ;  /* 0x00000007000c7c02 */ /* 0x000fe20008000f00 */
[----:B------:R-:W1:Y:S01]  /*3a80*/  LDS.128 R8, [R8] ;  /* 0x0000000008087984 */ /* 0x000e620000000c00 */
[----:B------:R-:W-:Y:S01]  /*3a90*/  @!P1 IADD3 R12, PT, PT, R13, 0x20, RZ ;  /* 0x000000200d0c9810 */ /* 0x000fe20007ffe0ff */
[----:B------:R-:W-:-:S05]  /*3aa0*/  UIADD3 UR7, UPT, UPT, UR5, 0x70, URZ ;  /* 0x0000007005077890 */ /* 0x000fca000fffe0ff */
[----:B------:R-:W2:Y:S01]  /*3ab0*/  LDS.128 R12, [R12] ;  /* 0x000000000c0c7984 */ /* 0x000ea20000000c00 */
[----:B------:R-:W-:Y:S02]  /*3ac0*/  MOV R16, UR7 ;  /* 0x0000000700107c02 */ /* 0x000fe40008000f00 */
[----:B------:R-:W-:-:S06]  /*3ad0*/  @!P1 IADD3 R16, PT, PT, R17, 0x30, RZ ;  /* 0x0000003011109810 */ /* 0x000fcc0007ffe0ff */
[----:B------:R-:W3:Y:S01]  /*3ae0*/  LDS.128 R16, [R16] ;  /* 0x0000000010107984 */ /* 0x000ee20000000c00 */
[----:B0-----:R-:W-:Y:S01]  /*3af0*/  FADD.FTZ R237, RZ, R4 ;  /* 0x00000004ffed7221 */ /* 0x001fe20000010000 */
[----:B------:R-:W-:-:S03]  /*3b00*/  FADD.FTZ R4, RZ, R5 ;  /* 0x00000005ff047221 */ /* 0x000fc60000010000 */
[----:B------:R-:W-:Y:S01]  /*3b10*/  FADD.FTZ R237, R6, R237 ;  /* 0x000000ed06ed7221 */ /* 0x000fe20000010000 */
[----:B------:R-:W-:-:S03]  /*3b20*/  FADD.FTZ R4, R7, R4 ;  /* 0x0000000407047221 */ /* 0x000fc60000010000 */
[----:B-1----:R-:W-:Y:S01]  /*3b30*/  FADD.FTZ R237, R237, R8 ;  /* 0x00000008eded7221 */ /* 0x002fe20000010000 */
[----:B------:R-:W-:-:S03]  /*3b40*/  FADD.FTZ R4, R4, R9 ;  /* 0x0000000904047221 */ /* 0x000fc60000010000 */
[----:B------:R-:W-:Y:S01]  /*3b50*/  FADD.FTZ R237, R10, R237 ;  /* 0x000000ed0aed7221 */ /* 0x000fe20000010000 */
[----:B------:R-:W-:-:S03]  /*3b60*/  FADD.FTZ R4, R11, R4 ;  /* 0x000000040b047221 */ /* 0x000fc60000010000 */
[----:B--2---:R-:W-:Y:S01]  /*3b70*/  FADD.FTZ R237, R237, R12 ;  /* 0x0000000ceded7221 */ /* 0x004fe20000010000 */
[----:B------:R-:W-:-:S03]  /*3b80*/  FADD.FTZ R4, R4, R13 ;  /* 0x0000000d04047221 */ /* 0x000fc60000010000 */
[----:B------:R-:W-:Y:S01]  /*3b90*/  FADD.FTZ R237, R14, R237 ;  /* 0x000000ed0eed7221 */ /* 0x000fe20000010000 */
[----:B------:R-:W-:-:S03]  /*3ba0*/  FADD.FTZ R4, R15, R4 ;  /* 0x000000040f047221 */ /* 0x000fc60000010000 */
[----:B---3--:R-:W-:Y:S01]  /*3bb0*/  FADD.FTZ R237, R237, R16 ;  /* 0x00000010eded7221 */ /* 0x008fe20000010000 */
[----:B------:R-:W-:-:S03]  /*3bc0*/  FADD.FTZ R4, R4, R17 ;  /* 0x0000001104047221 */ /* 0x000fc60000010000 */
[----:B------:R-:W-:Y:S01]  /*3bd0*/  FADD.FTZ R18, R18, R237 ;  /* 0x000000ed12127221 */ /* 0x000fe20000010000 */
[----:B------:R-:W-:-:S07]  /*3be0*/  FADD.FTZ R19, R19, R4 ;  /* 0x0000000413137221 */ /* 0x000fce0000010000 */
.L_x_17:
[----:B------:R-:W-:Y:S05]  /*3bf0*/  BSYNC.RECONVERGENT B0 ;  /* 0x0000000000007941 */ /* 0x000fea0003800200 */
.L_x_16:
[----:B------:R-:W1:Y:S01]  /*3c00*/  LDCU UR15, c[0x0][0x380] ;  /* 0x00007000ff0f77ac */ /* 0x000e620008000800 */
[----:B0-----:R-:W0:Y:S01]  /*3c10*/  LDC.64 R4, c[0x0][0x3c0] ;  /* 0x0000f000ff047b82 */ /* 0x001e220000000a00 */
[----:B------:R-:W-:Y:S01]  /*3c20*/  FADD.FTZ R92, R229, R92 ;  /* 0x0000005ce55c7221 */ /* 0x000fe20000010000 */
[----:B------:R-:W-:Y:S01]  /*3c30*/  FADD.FTZ R91, R228, R91 ;  /* 0x0000005be45b7221 */ /* 0x000fe20000010000 */
[----:B------:R-:W-:Y:S01]  /*3c40*/  ULOP3.LUT UR17, UR4, 0x1, URZ, 0xc0, !UPT ;  /* 0x0000000104117892 */ /* 0x000fe2000f8ec0ff */
[----:B------:R-:W-:Y:S01]  /*3c50*/  FADD.FTZ R90, R231, R90 ;  /* 0x0000005ae75a7221 */ /* 0x000fe20000010000 */
[----:B------:R-:W-:Y:S01]  /*3c60*/  ULOP3.LUT UR6, UR14, 0x7ffffff8, URZ, 0xc0, !UPT ;  /* 0x7ffffff80e067892 */ /* 0x000fe2000f8ec0ff */
[----:B------:R-:W-:Y:S01]  /*3c70*/  FADD.FTZ R89, R230, R89 ;  /* 0x00000059e6597221 */ /* 0x000fe20000010000 */
[----:B------:R-:W-:Y:S01]  /*3c80*/  ULOP3.LUT UR13, UR14, 0x7, URZ, 0xc0, !UPT ;  /* 0x000000070e0d7892 */ /* 0x000fe2000f8ec0ff */
[----:B------:R-:W-:Y:S01]  /*3c90*/  FADD.FTZ R88, R233, R88 ;  /* 0x00000058e9587221 */ /* 0x000fe20000010000 */
[----:B------:R-:W-:Y:S01]  /*3ca0*/  IADD3 R6, PT, PT, RZ, -UR17, RZ ;  /* 0x80000011ff067c10 */ /* 0x000fe2000fffe0ff */
[----:B------:R-:W-:Y:S01]  /*3cb0*/  FADD.FTZ R87, R232, R87 ;  /* 0x00000057e8577221 */ /* 0x000fe20000010000 */
[----:B------:R-:W-:Y:S01]  /*3cc0*/  FADD.FTZ R86, R235, R86 ;  /* 0x00000056eb567221 */ /* 0x000fe20000010000 */
[----:B------:R-:W-:Y:S01]  /*3cd0*/  FADD.FTZ R85, R64, R85 ;  /* 0x0000005540557221 */ /* 0x000fe20000010000 */
[----:B------:R-:W-:Y:S01]  /*3ce0*/  FADD.FTZ R84, R214, R84 ;  /* 0x00000054d6547221 */ /* 0x000fe20000010000 */
[----:B------:R-:W-:Y:S01]  /*3cf0*/  FADD.FTZ R83, R63, R83 ;  /* 0x000000533f537221 */ /* 0x000fe20000010000 */
[----:B------:R-:W-:Y:S01]  /*3d00*/  FADD.FTZ R82, R212, R82 ;  /* 0x00000052d4527221 */ /* 0x000fe20000010000 */
[----:B------:R-:W-:Y:S01]  /*3d10*/  FADD.FTZ R81, R220, R81 ;  /* 0x00000051dc517221 */ /* 0x000fe20000010000 */
[----:B-1----:R-:W-:Y:S01]  /*3d20*/  USHF.L.U32 UR5, UR15, 0x3, URZ ;  /* 0x000000030f057899 */ /* 0x002fe200080006ff */
[----:B------:R-:W-:Y:S01]  /*3d30*/  FADD.FTZ R80, R186, R80 ;  /* 0x00000050ba507221 */ /* 0x000fe20000010000 */
[----:B------:R-:W-:Y:S01]  /*3d40*/  FADD.FTZ R79, R218, R79 ;  /* 0x0000004fda4f7221 */ /* 0x000fe20000010000 */
[----:B------:R-:W-:Y:S01]  /*3d50*/  FADD.FTZ R78, R180, R78 ;  /* 0x0000004eb44e7221 */ /* 0x000fe20000010000 */
[----:B------:R-:W-:Y:S01]  /*3d60*/  FADD.FTZ R77, R216, R77 ;  /* 0x0000004dd84d7221 */ /* 0x000fe20000010000 */
[----:B------:R-:W-:Y:S01]  /*3d70*/  FADD.FTZ R76, R184, R76 ;  /* 0x0000004cb84c7221 */ /* 0x000fe20000010000 */
[----:B------:R-:W-:Y:S01]  /*3d80*/  LOP3.LUT R6, R6, UR5, RZ, 0xc0, !PT ;  /* 0x0000000506067c12 */ /* 0x000fe2000f8ec0ff */
[----:B------:R-:W-:Y:S01]  /*3d90*/  FADD.FTZ R75, R175, R75 ;  /* 0x0000004baf4b7221 */ /* 0x000fe20000010000 */
[----:B------:R-:W-:Y:S01]  /*3da0*/  FADD.FTZ R74, R182, R74 ;  /* 0x0000004ab64a7221 */ /* 0x000fe20000010000 */
[----:B------:R-:W-:Y:S01]  /*3db0*/  FADD.FTZ R73, R172, R73 ;  /* 0x00000049ac497221 */ /* 0x000fe20000010000 */
[----:B------:R-:W-:Y:S01]  /*3dc0*/  IADD3 R6, P2, PT, R6, UR6, RZ ;  /* 0x0000000606067c10 */ /* 0x000fe2000ff5e0ff */
[----:B------:R-:W-:Y:S01]  /*3dd0*/  FADD.FTZ R72, R183, R72 ;  /* 0x00000048b7487221 */ /* 0x000fe20000010000 */
[----:B------:R-:W-:Y:S01]  /*3de0*/  FADD.FTZ R71, R219, R71 ;  /* 0x00000047db477221 */ /* 0x000fe20000010000 */
[----:B------:R-:W-:Y:S01]  /*3df0*/  FADD.FTZ R70, R215, R70 ;  /* 0x00000046d7467221 */ /* 0x000fe20000010000 */
[----:B------:R-:W-:Y:S01]  /*3e00*/  IADD3.X R7, PT, PT, RZ, RZ, RZ, P2, !PT ;  /* 0x000000ffff077210 */ /* 0x000fe200017fe4ff */
[----:B------:R-:W-:Y:S01]  /*3e10*/  FADD.FTZ R118, R168, R118 ;  /* 0x00000076a8767221 */ /* 0x000fe20000010000 */
[C---:B0-----:R-:W-:Y:S01]  /*3e20*/  LEA R4, P2, R6.reuse, R4, 0x3 ;  /* 0x0000000406047211 */ /* 0x041fe200078418ff */
[----:B------:R-:W-:Y:S01]  /*3e30*/  FADD.FTZ R119, R185, R119 ;  /* 0x00000077b9777221 */ /* 0x000fe20000010000 */
[----:B------:R-:W-:Y:S01]  /*3e40*/  FADD.FTZ R120, R217, R120 ;  /* 0x00000078d9787221 */ /* 0x000fe20000010000 */
[----:B------:R-:W-:Y:S01]  /*3e50*/  FADD.FTZ R121, R213, R121 ;  /* 0x00000079d5797221 */ /* 0x000fe20000010000 */
[----:B------:R-:W-:Y:S01]  /*3e60*/  LEA.HI.X R5, R6, R5, R7, 0x3, P2 ;  /* 0x0000000506057211 */ /* 0x000fe200010f1c07 */
[----:B------:R-:W-:Y:S01]  /*3e70*/  FADD.FTZ R122, R54, R122 ;  /* 0x0000007a367a7221 */ /* 0x000fe20000010000 */
[----:B------:R-:W-:Y:S01]  /*3e80*/  MOV R7, UR13 ;  /* 0x0000000d00077c02 */ /* 0x000fe20008000f00 */
[----:B------:R-:W-:Y:S01]  /*3e90*/  FADD.FTZ R123, R189, R123 ;  /* 0x0000007bbd7b7221 */ /* 0x000fe20000010000 */
[----:B------:R-:W-:Y:S01]  /*3ea0*/  FADD.FTZ R124, R173, R124 ;  /* 0x0000007cad7c7221 */ /* 0x000fe20000010000 */
[----:B------:R-:W-:Y:S01]  /*3eb0*/  FADD.FTZ R125, R190, R125 ;  /* 0x0000007dbe7d7221 */ /* 0x000fe20000010000 */
[----:B------:R-:W-:Y:S01]  /*3ec0*/  FADD.FTZ R126, R66, R126 ;  /* 0x0000007e427e7221 */ /* 0x000fe20000010000 */
[----:B------:R-:W-:-:S04]  /*3ed0*/  @!P0 IMAD.WIDE.U32 R6, R7, 0x8, R4 ;  /* 0x0000000807068825 */ /* 0x000fc800078e0004 */
[----:B------:R-:W-:Y:S01]  /*3ee0*/  FADD.FTZ R127, R191, R127 ;  /* 0x0000007fbf7f7221 */ /* 0x000fe20000010000 */
[----:B------:R-:W-:Y:S01]  /*3ef0*/  ISETP.GT.U32.AND P2, PT, R234, 0x7, PT ;  /* 0x00000007ea00780c */ /* 0x000fe20003f44070 */
[----:B------:R-:W-:Y:S01]  /*3f00*/  FADD.FTZ R128, R181, R128 ;  /* 0x00000080b5807221 */ /* 0x000fe20000010000 */
[----:B------:R-:W-:Y:S01]  /*3f10*/  FADD.FTZ R129, R193, R129 ;  /* 0x00000081c1817221 */ /* 0x000fe20000010000 */
[----:B------:R0:W-:Y:S01]  /*3f20*/  @!P0 STG.E.64 desc[UR10][R6.64], R18 ;  /* 0x0000001206008986 */ /* 0x0001e2000c101b0a */
[----:B------:R-:W-:Y:S01]  /*3f30*/  FADD.FTZ R130, R188, R130 ;  /* 0x00000082bc827221 */ /* 0x000fe20000010000 */
[----:B------:R-:W-:Y:S01]  /*3f40*/  FADD.FTZ R131, R195, R131 ;  /* 0x00000083c3837221 */ /* 0x000fe20000010000 */
[----:B------:R-:W-:Y:S01]  /*3f50*/  FADD.FTZ R132, R178, R132 ;  /* 0x00000084b2847221 */ /* 0x000fe20000010000 */
[----:B------:R-:W-:Y:S01]  /*3f60*/  FADD.FTZ R133, R211, R133 ;  /* 0x00000085d3857221 */ /* 0x000fe20000010000 */
[----:B------:R-:W-:Y:S06]  /*3f70*/  @P0 BRA `(.L_x_18) ;  /* 0x0000000000640947 */ /* 0x000fec0003800000 */
[----:B------:R-:W1:Y:S01]  /*3f80*/  LDCU.64 UR6, c[0x0][0x3c8] ;  /* 0x00007900ff0677ac */ /* 0x000e620008000a00 */
[----:B------:R-:W-:-:S04]  /*3f90*/  UISETP.NE.AND UP0, UPT, UR17, URZ, UPT ;  /* 0x000000ff1100728c */ /* 0x000fc8000bf05270 */
[----:B------:R-:W-:-:S04]  /*3fa0*/  USEL UR5, UR15, URZ, UP0 ;  /* 0x000000ff0f057287 */ /* 0x000fc80008000000 */
[----:B------:R-:W-:-:S04]  /*3fb0*/  ULEA.HI UR8, UP0, UR14, UR5, URZ, 0x1d ;  /* 0x000000050e087291 */ /* 0x000fc8000f81e8ff */
[----:B------:R-:W-:Y:S02]  /*3fc0*/  ULEA.HI.X.SX32 UR9, UR5, URZ, 0x1, UP0 ;  /* 0x000000ff05097291 */ /* 0x000fe400080f0eff */
[----:B-1----:R-:W-:Y:S02]  /*3fd0*/  ULEA UR6, UP1, UR8, UR6, 0x2 ;  /* 0x0000000608067291 */ /* 0x002fe4000f8210ff */
[----:B------:R-:W-:Y:S01]  /*3fe0*/  UISETP.GT.U32.AND UP0, UPT, UR4, 0x1, UPT ;  /* 0x000000010400788c */ /* 0x000fe2000bf04070 */
[----:B------:R-:W-:Y:S01]  /*3ff0*/  UMOV UR5, 0xffffffff ;  /* 0xffffffff00057882 */ /* 0x000fe20000000000 */
[----:B------:R-:W-:Y:S02]  /*4000*/  ULEA.HI.X UR7, UR8, UR7, UR9, 0x2, UP1 ;  /* 0x0000000708077291 */ /* 0x000fe400088f1409 */
[----:B0-----:R-:W-:Y:S01]  /*4010*/  MOV R6, UR6 ;  /* 0x0000000600067c02 */ /* 0x001fe20008000f00 */
[----:B------:R-:W-:-:S03]  /*4020*/  USEL UR5, UR5, 0x1, UP0 ;  /* 0x0000000105057887 */ /* 0x000fc60008000000 */
[----:B------:R-:W-:-:S03]  /*4030*/  MOV R7, UR7 ;  /* 0x0000000700077c02 */ /* 0x000fc60008000f00 */
[----:B------:R-:W-:Y:S01]  /*4040*/  MOV R11, UR5 ;  /* 0x00000005000b7c02 */ /* 0x000fe20008000f00 */
[----:B------:R-:W-:Y:S06]  /*4050*/  MEMBAR.ALL.GPU ;  /* 0x0000000000007992 */ /* 0x000fec000000a000 */
[----:B------:R-:W-:-:S00]  /*4060*/  ERRBAR ;  /* 0x00000000000079ab */ /* 0x000fc00000000000 */
[----:B------:R-:W-:Y:S06]  /*4070*/  CGAERRBAR ;  /* 0x00000000000075ab */ /* 0x000fec0000000000 */
[----:B------:R0:W-:Y:S01]  /*4080*/  REDG.E.ADD.S32.STRONG.GPU desc[UR10][R6.64], R11 ;  /* 0x0000000b0600798e */ /* 0x0001e2000c12e30a */
[----:B------:R-:W-:-:S06]  /*4090*/  UISETP.GE.U32.AND UP0, UPT, UR4, 0x2, UPT ;  /* 0x000000020400788c */ /* 0x000fcc000bf06070 */
[----:B------:R-:W-:-:S04]  /*40a0*/  PLOP3.LUT P0, PT, PT, PT, UP0, 0x80, 0x8 ;  /* 0x000000000008781c */ /* 0x000fc80003f0f008 */
[----:B------:R-:W-:-:S09]  /*40b0*/  SEL R9, RZ, 0x8, P0 ;  /* 0x00000008ff097807 */ /* 0x000fd20000000000 */
.L_x_19:
[----:B------:R-:W2:Y:S04]  /*40c0*/  LDG.E.STRONG.GPU R8, desc[UR10][R6.64] ;  /* 0x0000000a06087981 */ /* 0x000ea8000c1ef900 */
[----:B--2---:R-:W-:Y:S01]  /*40d0*/  CCTL.IVALL ;  /* 0x00000000ff00798f */ /* 0x004fe20002000000 */
[----:B------:R-:W-:Y:S05]  /*40e0*/  YIELD ;  /* 0x0000000000007946 */ /* 0x000fea0003800000 */
[----:B------:R-:W-:-:S13]  /*40f0*/  ISETP.NE.AND P0, PT, R8, R9, PT ;  /* 0x000000090800720c */ /* 0x000fda0003f05270 */
[----:B------:R-:W-:Y:S05]  /*4100*/  @P0 BRA `(.L_x_19) ;  /* 0xfffffffc00ec0947 */ /* 0x000fea000383ffff */
.L_x_18:
[----:B------:R-:W-:Y:S05]  /*4110*/  WARPSYNC.ALL ;  /* 0x0000000000007948 */ /* 0x000fea0003800000 */
[----:B------:R-:W-:Y:S01]  /*4120*/  BAR.SYNC.DEFER_BLOCKING 0x0 ;  /* 0x0000000000007b1d */ /* 0x000fe20000010000 */
[----:B0-----:R-:W-:Y:S01]  /*4130*/  CS2R R6, SRZ ;  /* 0x0000000000067805 */ /* 0x001fe2000001ff00 */
[C---:B------:R-:W-:Y:S01]  /*4140*/  @!P2 IMAD.WIDE.U32 R4, R234.reuse, 0x8, R4 ;  /* 0x00000008ea04a825 */ /* 0x040fe200078e0004 */
[----:B------:R-:W-:-:S03]  /*4150*/  LOP3.LUT R227, R234, 0xe0, R227, 0xf8, !PT ;  /* 0x000000e0eae37812 */ /* 0x000fc600078ef8e3 */
[----:B------:R-:W0:Y:S01]  /*4160*/  LDCU UR5, c[0x0][0x384] ;  /* 0x00007080ff0577ac */ /* 0x000e220008000800 */
[----:B------:R-:W2:Y:S01]  /*4170*/  @!P2 LDG.E.64 R6, desc[UR10][R4.64] ;  /* 0x0000000a0406a981 */ /* 0x000ea2000c1e1b00 */
[----:B------:R-:W-:Y:S01]  /*4180*/  UIADD3 UR4, UPT, UPT, UR4, 0x1, URZ ;  /* 0x0000000104047890 */ /* 0x000fe2000fffe0ff */
[----:B------:R-:W-:-:S03]  /*4190*/  PLOP3.LUT P1, PT, P1, PT, PT, 0x8, 0x80 ;  /* 0x000000000080781c */ /* 0x000fc60000f2e170 */
[----:B------:R-:W-:Y:S01]  /*41a0*/  ULOP3.LUT UR4, UR4, 0x3, URZ, 0xc0, !UPT ;  /* 0x0000000304047892 */ /* 0x000fe2000f8ec0ff */
[----:B--2---:R-:W1:Y:S04]  /*41b0*/  SHFL.BFLY PT, R9, R6, 0x1, 0x1f ;  /* 0x0c201f0006097f89 */ /* 0x004e6800000e0000 */
[----:B------:R-:W2:Y:S01]  /*41c0*/  SHFL.BFLY PT, R8, R7, 0x1, 0x1f ;  /* 0x0c201f0007087f89 */ /* 0x000ea200000e0000 */
[----:B-1----:R-:W-:Y:S01]  /*41d0*/  FADD.FTZ R9, R9, R6 ;  /* 0x0000000609097221 */ /* 0x002fe20000010000 */
[----:B--2---:R-:W-:-:S04]  /*41e0*/  FADD.FTZ R8, R8, R7 ;  /* 0x0000000708087221 */ /* 0x004fc80000010000 */
[----:B------:R-:W1:Y:S04]  /*41f0*/  SHFL.BFLY PT, R10, R9, 0x2, 0x1f ;  /* 0x0c401f00090a7f89 */ /* 0x000e6800000e0000 */
[----:B------:R-:W2:Y:S01]  /*4200*/  SHFL.BFLY PT, R11, R8, 0x2, 0x1f ;  /* 0x0c401f00080b7f89 */ /* 0x000ea200000e0000 */
[----:B-1----:R-:W-:Y:S01]  /*4210*/  FADD.FTZ R10, R9, R10 ;  /* 0x0000000a090a7221 */ /* 0x002fe20000010000 */
[----:B--2---:R-:W-:-:S04]  /*4220*/  FADD.FTZ R11, R8, R11 ;  /* 0x0000000b080b7221 */ /* 0x004fc80000010000 */
[----:B------:R-:W1:Y:S01]  /*4230*/  SHFL.BFLY PT, R13, R10, 0x4, 0x1f ;  /* 0x0c801f000a0d7f89 */ /* 0x000e6200000e0000 */
[----:B------:R-:W-:-:S03]  /*4240*/  MOV R8, UR13 ;  /* 0x0000000d00087c02 */ /* 0x000fc60008000f00 */
[----:B------:R-:W2:Y:S01]  /*4250*/  SHFL.BFLY PT, R12, R11, 0x4, 0x1f ;  /* 0x0c801f000b0c7f89 */ /* 0x000ea200000e0000 */
[----:B------:R-:W-:Y:S01]  /*4260*/  LEA R227, R8, R227, 0x8 ;  /* 0x000000e308e37211 */ /* 0x000fe200078e40ff */
[----:B-1----:R-:W-:Y:S01]  /*4270*/  FADD.FTZ R13, R10, R13 ;  /* 0x0000000d0a0d7221 */ /* 0x002fe20000010000 */
[----:B------:R-:W-:Y:S01]  /*4280*/  MOV R10, UR12 ;  /* 0x0000000c000a7c02 */ /* 0x000fe20008000f00 */
[----:B------:R-:W-:Y:S01]  /*4290*/  UIADD3 UR12, UPT, UPT, UR12, UR15, URZ ;  /* 0x0000000f0c0c7290 */ /* 0x000fe2000fffe0ff */
[----:B--2---:R-:W-:Y:S02]  /*42a0*/  FADD.FTZ R12, R11, R12 ;  /* 0x0000000c0b0c7221 */ /* 0x004fe40000010000 */
[----:B------:R-:W1:Y:S01]  /*42b0*/  SHFL.BFLY PT, R4, R13, 0x8, 0x1f ;  /* 0x0d001f000d047f89 */ /* 0x000e6200000e0000 */
[----:B------:R-:W-:Y:S01]  /*42c0*/  LEA R227, R10, R227, 0xe ;  /* 0x000000e30ae37211 */ /* 0x000fe200078e70ff */
[----:B0-----:R-:W-:Y:S02]  /*42d0*/  UISETP.GE.AND UP0, UPT, UR12, UR5, UPT ;  /* 0x000000050c00728c */ /* 0x001fe4000bf06270 */
[----:B------:R-:W0:Y:S01]  /*42e0*/  SHFL.BFLY PT, R5, R12, 0x8, 0x1f ;  /* 0x0d001f000c057f89 */ /* 0x000e2200000e0000 */
[----:B-1----:R-:W-:Y:S01]  /*42f0*/  FADD.FTZ R4, R13, R4 ;  /* 0x000000040d047221 */ /* 0x002fe20000010000 */
[----:B0-----:R-:W-:-:S04]  /*4300*/  FADD.FTZ R5, R12, R5 ;  /* 0x000000050c057221 */ /* 0x001fc80000010000 */
[----:B------:R-:W0:Y:S04]  /*4310*/  SHFL.BFLY PT, R7, R4, 0x10, 0x1f ;  /* 0x0e001f0004077f89 */ /* 0x000e2800000e0000 */
[----:B------:R-:W1:Y:S01]  /*4320*/  SHFL.BFLY PT, R6, R5, 0x10, 0x1f ;  /* 0x0e001f0005067f89 */ /* 0x000e6200000e0000 */
[----:B0-----:R-:W-:Y:S01]  /*4330*/  FADD.FTZ R7, R4, R7 ;  /* 0x0000000704077221 */ /* 0x001fe20000010000 */
[----:B-1----:R-:W-:-:S03]  /*4340*/  FADD.FTZ R6, R5, R6 ;  /* 0x0000000605067221 */ /* 0x002fc60000010000 */
[----:B------:R-:W-:Y:S01]  /*4350*/  FMUL.FTZ R8, R7, 1.52587890625e-05 ;  /* 0x3780000007087820 */ /* 0x000fe20000410000 */
[----:B------:R-:W-:-:S04]  /*4360*/  FMUL.FTZ R7, R6, 1.52587890625e-05 ;  /* 0x3780000006077820 */ /* 0x000fc80000410000 */
[C-C-:B------:R-:W-:Y:S01]  /*4370*/  FFMA.FTZ R0, R7.reuse, R0, R8.reuse ;  /* 0x0000000007007223 */ /* 0x140fe20000010008 */
[C-C-:B------:R-:W-:Y:S01]  /*4380*/  FFMA.FTZ R35, R7.reuse, R35, R8.reuse ;  /* 0x0000002307237223 */ /* 0x140fe20000010008 */
[C-C-:B------:R-:W-:Y:S01]  /*4390*/  FFMA.FTZ R20, R7.reuse, R20, R8.reuse ;  /* 0x0000001407147223 */ /* 0x140fe20000010008 */
[----:B------:R-:W-:Y:S01]  /*43a0*/  FFMA.FTZ R22, R7, R22, R8 ;  /* 0x0000001607167223 */ /* 0x000fe20000010008 */
[----:B------:R-:W-:Y:S01]  /*43b0*/  FADD.FTZ R0, -R0, R3 ;  /* 0x0000000300007221 */ /* 0x000fe20000010100 */
[----:B------:R-:W-:Y:S01]  /*43c0*/  FADD.FTZ R13, -R35, R2 ;  /* 0x00000002230d7221 */ /* 0x000fe20000010100 */
[C-C-:B------:R-:W-:Y:S01]  /*43d0*/  FFMA.FTZ R65, R7.reuse, R65, R8.reuse ;  /* 0x0000004107417223 */ /* 0x140fe20000010008 */
[----:B------:R-:W0:Y:S01]  /*43e0*/  LDC.64 R2, c[0x0][0x3f0] ;  /* 0x0000fc00ff027b82 */ /* 0x000e220000000a00 */
[C-C-:B------:R-:W-:Y:S01]  /*43f0*/  FFMA.FTZ R196, R7.reuse, R196, R8.reuse ;  /* 0x000000c407c47223 */ /* 0x140fe20000010008 */
[C-C-:B------:R-:W-:Y:S01]  /*4400*/  FFMA.FTZ R24, R7.reuse, R24, R8.reuse ;  /* 0x0000001807187223 */ /* 0x140fe20000010008 */
[C-C-:B------:R-:W-:Y:S01]  /*4410*/  FFMA.FTZ R197, R7.reuse, R197, R8.reuse ;  /* 0x000000c507c57223 */ /* 0x140fe20000010008 */
[C-C-:B------:R-:W-:Y:S01]  /*4420*/  FFMA.FTZ R26, R7.reuse, R26, R8.reuse ;  /* 0x0000001a071a7223 */ /* 0x140fe20000010008 */
[C-C-:B------:R-:W-:Y:S01]  /*4430*/  FFMA.FTZ R198, R7.reuse, R198, R8.reuse ;  /* 0x000000c607c67223 */ /* 0x140fe20000010008 */
[C-C-:B------:R-:W-:Y:S01]  /*4440*/  FFMA.FTZ R28, R7.reuse, R28, R8.reuse ;  /* 0x0000001c071c7223 */ /* 0x140fe20000010008 */
[C-C-:B------:R-:W-:Y:S01]  /*4450*/  FFMA.FTZ R199, R7.reuse, R199, R8.reuse ;  /* 0x000000c707c77223 */ /* 0x140fe20000010008 */
[C-C-:B------:R-:W-:Y:S01]  /*4460*/  FFMA.FTZ R11, R7.reuse, R21, R8.reuse ;  /* 0x00000015070b7223 */ /* 0x140fe20000010008 */
[----:B------:R-:W-:Y:S01]  /*4470*/  FFMA.FTZ R63, R7, R23, R8 ;  /* 0x00000017073f7223 */ /* 0x000fe20000010008 */
[----:B------:R-:W-:Y:S01]  /*4480*/  FADD.FTZ R14, -R20, R177 ;  /* 0x000000b1140e7221 */ /* 0x000fe20000010100 */
        /* <DEDUP_REMOVED lines=27> */
[----:B0-----:R-:W-:-:S04]  /*4640*/  IMAD.WIDE.U32 R2, R227, 0x10, R2 ;  /* 0x00000010e3027825 */ /* 0x001fc800078e0002 */
[----:B------:R-:W-:Y:S01]  /*4650*/  FMUL.FTZ R12, R0, UR16 ;  /* 0x00000010000c7c20 */ /* 0x000fe20008410000 */
        /* <DEDUP_REMOVED lines=31> */
[----:B------:R0:W-:Y:S01]  /*4850*/  STG.E.128 desc[UR10][R2.64], R12 ;  /* 0x0000000c02007986 */ /* 0x0001e2000c101d0a */
[----:B------:R-:W-:Y:S01]  /*4860*/  FMUL.FTZ R4, R4, UR16 ;  /* 0x0000001004047c20 */ /* 0x000fe20008410000 */
[----:B------:R-:W-:Y:S01]  /*4870*/  FMUL.FTZ R5, R5, UR16 ;  /* 0x0000001005057c20 */ /* 0x000fe20008410000 */
[----:B------:R-:W-:Y:S01]  /*4880*/  FMUL.FTZ R6, R6, UR16 ;  /* 0x0000001006067c20 */ /* 0x000fe20008410000 */
[----:B------:R1:W-:Y:S01]  /*4890*/  STG.E.128 desc[UR10][R2.64+0x8000], R16 ;  /* 0x0080001002007986 */ /* 0x0003e2000c101d0a */
[----:B------:R-:W-:Y:S01]  /*48a0*/  FMUL.FTZ R7, R7, UR16 ;  /* 0x0000001007077c20 */ /* 0x000fe20008410000 */
[----:B------:R-:W-:Y:S01]  /*48b0*/  FMUL.FTZ R8, R8, UR16 ;  /* 0x0000001008087c20 */ /* 0x000fe20008410000 */
[----:B------:R-:W-:Y:S01]  /*48c0*/  FMUL.FTZ R9, R9, UR16 ;  /* 0x0000001009097c20 */ /* 0x000fe20008410000 */
[----:B------:R2:W-:Y:S01]  /*48d0*/  STG.E.128 desc[UR10][R2.64+0x10000], R20 ;  /* 0x0100001402007986 */ /* 0x0005e2000c101d0a */
[----:B------:R-:W-:Y:S01]  /*48e0*/  FMUL.FTZ R10, R10, UR16 ;  /* 0x000000100a0a7c20 */ /* 0x000fe20008410000 */
[----:B------:R-:W-:-:S02]  /*48f0*/  FMUL.FTZ R11, R11, UR16 ;  /* 0x000000100b0b7c20 */ /* 0x000fc40008410000 */
[----:B------:R3:W-:Y:S04]  /*4900*/  STG.E.128 desc[UR10][R2.64+0x18000], R4 ;  /* 0x0180000402007986 */ /* 0x0007e8000c101d0a */
[----:B------:R3:W-:Y:S01]  /*4910*/  STG.E.128 desc[UR10][R2.64+0x20000], R8 ;  /* 0x0200000802007986 */ /* 0x0007e2000c101d0a */
[----:B0-----:R-:W-:Y:S01]  /*4920*/  FMUL.FTZ R12, R63, UR16 ;  /* 0x000000103f0c7c20 */ /* 0x001fe20008410000 */
[----:B------:R-:W-:Y:S01]  /*4930*/  FMUL.FTZ R13, R204, UR16 ;  /* 0x00000010cc0d7c20 */ /* 0x000fe20008410000 */
[----:B------:R-:W-:Y:S01]  /*4940*/  FMUL.FTZ R14, R25, UR16 ;  /* 0x00000010190e7c20 */ /* 0x000fe20008410000 */
[----:B------:R-:W-:Y:S01]  /*4950*/  FMUL.FTZ R15, R205, UR16 ;  /* 0x00000010cd0f7c20 */ /* 0x000fe20008410000 */
[----:B-1----:R-:W-:Y:S01]  /*4960*/  FMUL.FTZ R16, R27, UR16 ;  /* 0x000000101b107c20 */ /* 0x002fe20008410000 */
[----:B------:R-:W-:Y:S01]  /*4970*/  FMUL.FTZ R17, R206, UR16 ;  /* 0x00000010ce117c20 */ /* 0x000fe20008410000 */
[----:B------:R-:W-:Y:S01]  /*4980*/  FMUL.FTZ R18, R29, UR16 ;  /* 0x000000101d127c20 */ /* 0x000fe20008410000 */
[----:B------:R-:W-:Y:S01]  /*4990*/  FMUL.FTZ R19, R207, UR16 ;  /* 0x00000010cf137c20 */ /* 0x000fe20008410000 */
[----:B--2---:R-:W-:Y:S01]  /*49a0*/  FMUL.FTZ R20, R31, UR16 ;  /* 0x000000101f147c20 */ /* 0x004fe20008410000 */
[----:B------:R-:W-:Y:S01]  /*49b0*/  FMUL.FTZ R21, R208, UR16 ;  /* 0x00000010d0157c20 */ /* 0x000fe20008410000 */
[----:B------:R-:W-:Y:S01]  /*49c0*/  FMUL.FTZ R22, R33, UR16 ;  /* 0x0000001021167c20 */ /* 0x000fe20008410000 */
[----:B------:R-:W-:Y:S01]  /*49d0*/  FMUL.FTZ R23, R209, UR16 ;  /* 0x00000010d1177c20 */ /* 0x000fe20008410000 */
[----:B------:R3:W-:Y:S04]  /*49e0*/  STG.E.128 desc[UR10][R2.64+0x28000], R12 ;  /* 0x0280000c02007986 */ /* 0x0007e8000c101d0a */
[----:B------:R3:W-:Y:S04]  /*49f0*/  STG.E.128 desc[UR10][R2.64+0x30000], R16 ;  /* 0x0300001002007986 */ /* 0x0007e8000c101d0a */
[----:B------:R3:W-:Y:S01]  /*4a00*/  STG.E.128 desc[UR10][R2.64+0x38000], R20 ;  /* 0x0380001402007986 */ /* 0x0007e2000c101d0a */
[----:B------:R-:W-:Y:S05]  /*4a10*/  BRA.U !UP0, `(.L_x_20) ;  /* 0xffffffbd08b47547 */ /* 0x000fea000b83ffff */
        /* <DEDUP_REMOVED lines=20> */
[----:B---3--:R-:W-:Y:S02]  /*4b60*/  MOV R16, R133 ;  /* 0x0000008500107202 */ /* 0x008fe40000000f00 */
        /* <DEDUP_REMOVED lines=42> */
[----:B------:R-:W-:-:S07]  /*4e10*/  MOV R96, R117 ;  /* 0x0000007500607202 */ /* 0x000fce0000000f00 */
.L_x_11:
[----:B-----5:R-:W0:Y:S01]  /*4e20*/  LDC.64 R2, c[0x0][0x3e0] ;  /* 0x0000f800ff027b82 */ /* 0x020e220000000a00 */
[----:B------:R-:W-:-:S06]  /*4e30*/  USHF.L.U32 UR4, UR14, 0xb, URZ ;  /* 0x0000000b0e047899 */ /* 0x000fcc00080006ff */
[----:B------:R-:W-:Y:S01]  /*4e40*/  MOV R0, UR4 ;  /* 0x0000000400007c02 */ /* 0x000fe20008000f00 */
[----:B------:R-:W1:Y:S03]  /*4e50*/  LDC.64 R36, c[0x0][0x3e8] ;  /* 0x0000fa00ff247b82 */ /* 0x000e660000000a00 */
[----:B------:R-:W-:-:S05]  /*4e60*/  LOP3.LUT R69, R69, 0xffffc000, R0, 0xf8, !PT ;  /* 0xffffc00045457812 */ /* 0x000fca00078ef800 */
[----:B0-----:R-:W-:-:S05]  /*4e70*/  IMAD.WIDE.U32 R2, R69, 0x10, R2 ;  /* 0x0000001045027825 */ /* 0x001fca00078e0002 */
[----:B------:R-:W-:Y:S01]  /*4e80*/  STG.E.128 desc[UR10][R2.64], R16 ;  /* 0x0000001002007986 */ /* 0x000fe2000c101d0a */
[----:B-1----:R-:W-:-:S05]  /*4e90*/  IMAD.WIDE.U32 R36, R69, 0x10, R36 ;  /* 0x0000001045247825 */ /* 0x002fca00078e0024 */
[----:B------:R-:W-:Y:S04]  /*4ea0*/  STG.E.128 desc[UR10][R36.64], R96 ;  /* 0x0000006024007986 */ /* 0x000fe8000c101d0a */
        /* <DEDUP_REMOVED lines=13> */
[----:B------:R-:W-:Y:S01]  /*4f80*/  STG.E.128 desc[UR10][R36.64+0x38000], R52 ;  /* 0x0380003424007986 */ /* 0x000fe2000c101d0a */
[----:B------:R-:W-:Y:S05]  /*4f90*/  EXIT ;  /* 0x000000000000794d */ /* 0x000fea0003800000 */
.L_x_21:
        /* <DEDUP_REMOVED lines=14> */
.L_x_2978:


//--------------------- .text._ZN10layer_norm22ln_bwd_finalize_kernelINS_22Kernel_traits_finalizeILj65536E13__nv_bfloat16S2_S2_fjLj1024ELj4ENS_18Kernel_traits_baseILj65536ES2_S2_S2_fjLj1024EEEEEEEvNS_9BwdParamsE --------------------------
	.section	.text._ZN10layer_norm22ln_bwd_finalize_kernelINS_22Kernel_traits_finalizeILj65536E13__nv_bfloat16S2_S2_fjLj1024ELj4ENS_18Kernel_traits_baseILj65536ES2_S2_S2_fjLj1024EEEEEEEvNS_9BwdParamsE,"ax",@progbits
	.align	128
        .global         _ZN10layer_norm22ln_bwd_finalize_kernelINS_22Kernel_traits_finalizeILj65536E13__nv_bfloat16S2_S2_fjLj1024ELj4ENS_18Kernel_traits_baseILj65536ES2_S2_S2_fjLj1024EEEEEEEvNS_9BwdParamsE
        .type           _ZN10layer_norm22ln_bwd_finalize_kernelINS_22Kernel_traits_finalizeILj65536E13__nv_bfloat16S2_S2_fjLj1024ELj4ENS_18Kernel_traits_baseILj65536ES2_S2_S2_fjLj1024EEEEEEEvNS_9BwdParamsE,@function
        .size           _ZN10layer_norm22ln_bwd_finalize_kernelINS_22Kernel_traits_finalizeILj65536E13__nv_bfloat16S2_S2_fjLj1024ELj4ENS_18Kernel_traits_baseILj65536ES2_S2_S2_fjLj1024EEEEEEEvNS_9BwdParamsE,(.L_x_2979 - _ZN10layer_norm22ln_bwd_finalize_kernelINS_22Kernel_traits_finalizeILj65536E13__nv_bfloat16S2_S2_fjLj1024ELj4ENS_18Kernel_traits_baseILj65536ES2_S2_S2_fjLj1024EEEEEEEvNS_9BwdParamsE)
        .other          _ZN10layer_norm22ln_bwd_finalize_kernelINS_22Kernel_traits_finalizeILj65536E13__nv_bfloat16S2_S2_fjLj1024ELj4ENS_18Kernel_traits_baseILj65536ES2_S2_S2_fjLj1024EEEEEEEvNS_9BwdParamsE,@"STO_CUDA_ENTRY STV_DEFAULT"
_ZN10layer_norm22ln_bwd_finalize_kernelINS_22Kernel_traits_finalizeILj65536E13__nv_bfloat16S2_S2_fjLj1024ELj4ENS_18Kernel_traits_baseILj65536ES2_S2_S2_fjLj1024EEEEEEEvNS_9BwdParamsE:
.text._ZN10layer_norm22ln_bwd_finalize_kernelINS_22Kernel_traits_finalizeILj65536E13__nv_bfloat16S2_S2_fjLj1024ELj4ENS_18Kernel_traits_baseILj65536ES2_S2_S2_fjLj1024EEEEEEEvNS_9BwdParamsE:
        /* <DEDUP_REMOVED lines=37> */
.L_x_26:
        /* <DEDUP_REMOVED lines=118> */
.L_x_25:
[----:B------:R-:W-:Y:S05]  /*09b0*/  BSYNC.RECONVERGENT B1 ;  /* 0x0000000000017941 */ /* 0x000fea0003800200 */
.L_x_24:
        /* <DEDUP_REMOVED lines=65> */
.L_x_28:
[----:B------:R-:W-:Y:S05]  /*0dd0*/  BSYNC.RECONVERGENT B1 ;  /* 0x0000000000017941 */ /* 0x000fea0003800200 */
.L_x_27:
        /* <DEDUP_REMOVED lines=37> */
.L_x_30:
[----:B------:R-:W-:Y:S05]  /*1030*/  BSYNC.RECONVERGENT B1 ;  /* 0x0000000000017941 */ /* 0x000fea0003800200 */
.L_x_29:
[----:B------:R-:W-:Y:S05]  /*1040*/  @!P1 BRA `(.L_x_23) ;  /* 0x00000000003c9947 */ /* 0x000fea0003800000 */
[----:B------:R-:W0:Y:S01]  /*1050*/  LDC.64 R6, c[0x0][0x3e0] ;  /* 0x0000f800ff067b82 */ /* 0x000e220000000a00 */
[----:B------:R-:W-:Y:S02]  /*1060*/  LEA R2, R15, R11, 0x10 ;  /* 0x0000000b0f027211 */ /* 0x000fe400078e80ff */
[----:B------:R-:W-:Y:S02]  /*1070*/  IADD3 R24, PT, PT, -R24, RZ, RZ ;  /* 0x000000ff18187210 */ /* 0x000fe40007ffe1ff */
[----:B------:R-:W-:-:S03]  /*1080*/  IADD3 R11, PT, PT, R13, R2, RZ ;  /* 0x000000020d0b7210 */ /* 0x000fc60007ffe0ff */
[----:B------:R-:W1:Y:S04]  /*1090*/  LDC.64 R8, c[0x0][0x3e8] ;  /* 0x0000fa00ff087b82 */ /* 0x000e680000000a00 */
.L_x_31:
        /* <DEDUP_REMOVED lines=10> */
.L_x_23:
[----:B------:R-:W-:Y:S05]  /*1140*/  BSYNC.RECONVERGENT B0 ;  /* 0x0000000000007941 */ /* 0x000fea0003800200 */
.L_x_22:
        /* <DEDUP_REMOVED lines=55> */
.L_x_32:
        /* <DEDUP_REMOVED lines=12> */
.L_x_2979:


//--------------------- .text._ZN10layer_norm13ln_bwd_kernelINS_13Kernel_traitsI13__nv_bfloat16S2_S2_fjLj65536ELj8ELj1ELj8ELj16ENS_18Kernel_traits_baseILj65536ES2_S2_S2_fjLj256EEEEEEEvNS_9BwdParamsE --------------------------
	.section	.text._ZN10layer_norm13ln_bwd_kernelINS_13Kernel_traitsI13__nv_bfloat16S2_S2_fjLj65536ELj8ELj1ELj8ELj16ENS_18Kernel_traits_baseILj65536ES2_S2_S2_fjLj256EEEEEEEvNS_9BwdParamsE,"ax",@progbits
	.align	128
        .global         _ZN10layer_norm13ln_bwd_kernelINS_13Kernel_traitsI13__nv_bfloat16S2_S2_fjLj65536ELj8ELj1ELj8ELj16ENS_18Kernel_traits_baseILj65536ES2_S2_S2_fjLj256EEEEEEEvNS_9BwdParamsE
        .type           _ZN10layer_norm13ln_bwd_kernelINS_13Kernel_traitsI13__nv_bfloat16S2_S2_fjLj65536ELj8ELj1ELj8ELj16ENS_18Kernel_traits_baseILj65536ES2_S2_S2_fjLj256EEEEEEEvNS_9BwdParamsE,@function
        .size           _ZN10layer_norm13ln_bwd_kernelINS_13Kernel_traitsI13__nv_bfloat16S2_S2_fjLj65536ELj8ELj1ELj8ELj16ENS_18Kernel_traits_baseILj65536ES2_S2_S2_fjLj256EEEEEEEvNS_9BwdParamsE,(.L_x_2980 - _ZN10layer_norm13ln_bwd_kernelINS_13Kernel_traitsI13__nv_bfloat16S2_S2_fjLj65536ELj8ELj1ELj8ELj16ENS_18Kernel_traits_baseILj65536ES2_S2_S2_fjLj256EEEEEEEvNS_9BwdParamsE)
        .other          _ZN10layer_norm13ln_bwd_kernelINS_13Kernel_traitsI13__nv_bfloat16S2_S2_fjLj65536ELj8ELj1ELj8ELj16ENS_18Kernel_traits_baseILj65536ES2_S2_S2_fjLj256EEEEEEEvNS_9BwdParamsE,@"STO_CUDA_ENTRY STV_DEFAULT"
_ZN10layer_norm13ln_bwd_kernelINS_13Kernel_traitsI13__nv_bfloat16S2_S2_fjLj65536ELj8ELj1ELj8ELj16ENS_18Kernel_traits_baseILj65536ES2_S2_S2_fjLj256EEEEEEEvNS_9BwdParamsE:
.text._ZN10layer_norm13ln_bwd_kernelINS_13Kernel_traitsI13__nv_bfloat16S2_S2_fjLj65536ELj8ELj1ELj8ELj16ENS_18Kernel_traits_baseILj65536ES2_S2_S2_fjLj256EEEEEEEvNS_9BwdParamsE:
        /* <DEDUP_REMOVED lines=16> */
[----:B---3--:R-:W5:Y:S04]  /*0100*/  @P0 LDG.E.128 R32, desc[UR10][R36.64] ;  /* 0x0000000a24200981 */ /* 0x008f68000c1e1d00 */
[----:B------:R-:W5:Y:S04]  /*0110*/  @P0 LDG.E.128 R28, desc[UR10][R36.64+0x8000] ;  /* 0x0080000a241c0981 */ /* 0x000f68000c1e1d00 */
[----:B------:R-:W5:Y:S04]  /*0120*/  @P0 LDG.E.128 R24, desc[UR10][R36.64+0x10000] ;  /* 0x0100000a24180981 */ /* 0x000f68000c1e1d00 */
[----:B------:R2:W5:Y:S01]  /*0130*/  @P0 LDG.E.128 R20, desc[UR10][R36.64+0x18000] ;  /* 0x0180000a24140981 */ /* 0x000562000c1e1d00 */
[----:B------:R-:W-:Y:S01]  /*0140*/  USHF.R.U32.HI UR12, URZ, 0x3, UR14 ;  /* 0x00000003ff0c7899 */ /* 0x000fe2000801160e */
[----:B------:R-:W-:-:S03]  /*0150*/  @P0 IMAD.WIDE.U32 R38, R116, 0x10, R38 ;  /* 0x0000001074260825 */ /* 0x000fc600078e0026 */
[----:B0-----:R-:W-:Y:S01]  /*0160*/  UISETP.GE.AND UP0, UPT, UR12, UR4, UPT ;  /* 0x000000040c00728c */ /* 0x001fe2000bf06270 */
[----:B-1----:R-:W-:Y:S01]  /*0170*/  @!P0 IMAD.WIDE.U32 R42, R116, 0x10, R40 ;  /* 0x00000010742a8825 */ /* 0x002fe200078e0028 */
[----:B------:R-:W5:Y:S01]  /*0180*/  @P0 LDG.E.128 R16, desc[UR10][R38.64] ;  /* 0x0000000a26100981 */ /* 0x000f62000c1e1d00 */
[----:B------:R-:W-:Y:S02]  /*0190*/  CS2R R48, SRZ ;  /* 0x0000000000307805 */ /* 0x000fe4000001ff00 */
[----:B------:R-:W-:Y:S02]  /*01a0*/  CS2R R50, SRZ ;  /* 0x0000000000327805 */ /* 0x000fe4000001ff00 */
[----:B------:R-:W-:Y:S01]  /*01b0*/  CS2R R44, SRZ ;  /* 0x00000000002c7805 */ /* 0x000fe2000001ff00 */
[----:B------:R-:W5:Y:S01]  /*01c0*/  @P0 LDG.E.128 R12, desc[UR10][R38.64+0x8000] ;  /* 0x0080000a260c0981 */ /* 0x000f62000c1e1d00 */
[----:B------:R-:W-:Y:S02]  /*01d0*/  CS2R R46, SRZ ;  /* 0x00000000002e7805 */ /* 0x000fe4000001ff00 */
[----:B------:R-:W-:-:S02]  /*01e0*/  CS2R R40, SRZ ;  /* 0x0000000000287805 */ /* 0x000fc4000001ff00 */
[----:B--2---:R-:W-:Y:S01]  /*01f0*/  CS2R R36, SRZ ;  /* 0x0000000000247805 */ /* 0x004fe2000001ff00 */
[----:B------:R-:W5:Y:S01]  /*0200*/  @P0 LDG.E.128 R8, desc[UR10][R38.64+0x10000] ;  /* 0x0100000a26080981 */ /* 0x000f62000c1e1d00 */
[----:B------:R-:W-:Y:S02]  /*0210*/  CS2R R52, SRZ ;  /* 0x0000000000347805 */ /* 0x000fe4000001ff00 */
[----:B------:R-:W-:Y:S02]  /*0220*/  CS2R R54, SRZ ;  /* 0x0000000000367805 */ /* 0x000fe4000001ff00 */
[----:B------:R-:W-:Y:S01]  /*0230*/  CS2R R56, SRZ ;  /* 0x0000000000387805 */ /* 0x000fe2000001ff00 */
[----:B------:R0:W5:Y:S01]  /*0240*/  @P0 LDG.E.128 R4, desc[UR10][R38.64+0x18000] ;  /* 0x0180000a26040981 */ /* 0x000162000c1e1d00 */
[----:B------:R-:W-:Y:S02]  /*0250*/  CS2R R58, SRZ ;  /* 0x00000000003a7805 */ /* 0x000fe4000001ff00 */
[----:B------:R-:W-:-:S02]  /*0260*/  CS2R R60, SRZ ;  /* 0x00000000003c7805 */ /* 0x000fc4000001ff00 */
[----:B------:R-:W-:Y:S02]  /*0270*/  CS2R R62, SRZ ;  /* 0x00000000003e7805 */ /* 0x000fe4000001ff00 */
[----:B------:R-:W-:Y:S02]  /*0280*/  CS2R R64, SRZ ;  /* 0x0000000000407805 */ /* 0x000fe4000001ff00 */
[----:B------:R-:W-:Y:S02]  /*0290*/  CS2R R66, SRZ ;  /* 0x0000000000427805 */ /* 0x000fe4000001ff00 */
[----:B------:R-:W-:Y:S02]  /*02a0*/  CS2R R100, SRZ ;  /* 0x0000000000647805 */ /* 0x000fe4000001ff00 */
[----:B------:R-:W-:Y:S02]  /*02b0*/  CS2R R102, SRZ ;  /* 0x0000000000667805 */ /* 0x000fe4000001ff00 */
[----:B------:R-:W-:-:S02]  /*02c0*/  CS2R R96, SRZ ;  /* 0x0000000000607805 */ /* 0x000fc4000001ff00 */
[----:B------:R-:W-:Y:S02]  /*02d0*/  CS2R R98, SRZ ;  /* 0x0000000000627805 */ /* 0x000fe4000001ff00 */
[----:B0-----:R-:W-:Y:S02]  /*02e0*/  CS2R R38, SRZ ;  /* 0x0000000000267805 */ /* 0x001fe4000001ff00 */
[----:B------:R-:W-:Y:S02]  /*02f0*/  CS2R R92, SRZ ;  /* 0x00000000005c7805 */ /* 0x000fe4000001ff00 */
[----:B------:R-:W-:Y:S02]  /*0300*/  CS2R R94, SRZ ;  /* 0x00000000005e7805 */ /* 0x000fe4000001ff00 */
        /* <DEDUP_REMOVED lines=9> */
[----:B------:R-:W-:Y:S01]  /*03a0*/  CS2R R74, SRZ ;  /* 0x00000000004a7805 */ /* 0x000fe2000001ff00 */
[----:B------:R-:W5:Y:S04]  /*03b0*/  @!P0 LDG.E.128 R32, desc[UR10][R42.64] ;  /* 0x0000000a2a208981 */ /* 0x000f68000c1e1d00 */
[----:B------:R-:W5:Y:S04]  /*03c0*/  @!P0 LDG.E.128 R28, desc[UR10][R42.64+0x8000] ;  /* 0x0080000a2a1c8981 */ /* 0x000f68000c1e1d00 */
[----:B------:R-:W5:Y:S04]  /*03d0*/  @!P0 LDG.E.128 R24, desc[UR10][R42.64+0x10000] ;  /* 0x0100000a2a188981 */ /* 0x000f68000c1e1d00 */
[----:B------:R0:W5:Y:S02]  /*03e0*/  @!P0 LDG.E.128 R20, desc[UR10][R42.64+0x18000] ;  /* 0x0180000a2a148981 */ /* 0x000164000c1e1d00 */
[----:B0-----:R-:W-:Y:S01]  /*03f0*/  CS2R R42, SRZ ;  /* 0x00000000002a7805 */ /* 0x001fe2000001ff00 */
[----:B------:R-:W-:Y:S06]  /*0400*/  BRA.U UP0, `(.L_x_33) ;  /* 0x0000004900ec7547 */ /* 0x000fec000b800000 */
[----:B------:R-:W-:Y:S01]  /*0410*/  HFMA2 R132, -RZ, RZ, 0, 0 ;  /* 0x00000000ff847431 */ /* 0x000fe200000001ff */
[----:B------:R-:W-:Y:S02]  /*0420*/  PLOP3.LUT P1, PT, PT, PT, PT, 0x8, 0x80 ;  /* 0x000000000080781c */ /* 0x000fe40003f2e170 */
[----:B------:R-:W-:Y:S02]  /*0430*/  CS2R R130, SRZ ;  /* 0x0000000000827805 */ /* 0x000fe4000001ff00 */
[----:B-----5:R-:W-:Y:S02]  /*0440*/  PRMT R188, R23, 0x7632, R188 ;  /* 0x0000763217bc7816 */ /* 0x020fe400000000bc */
[----:B------:R-:W-:Y:S02]  /*0450*/  CS2R R128, SRZ ;  /* 0x0000000000807805 */ /* 0x000fe4000001ff00 */
[----:B------:R-:W-:Y:S02]  /*0460*/  PRMT R187, R22, 0x7632, R187 ;  /* 0x0000763216bb7816 */ /* 0x000fe400000000bb */
[----:B------:R-:W-:-:S02]  /*0470*/  CS2R R126, SRZ ;  /* 0x00000000007e7805 */ /* 0x000fc4000001ff00 */
[----:B------:R-:W-:Y:S02]  /*0480*/  PRMT R186, R21, 0x7632, R186 ;  /* 0x0000763215ba7816 */ /* 0x000fe400000000ba */
[----:B------:R-:W-:Y:S02]  /*0490*/  CS2R R124, SRZ ;  /* 0x00000000007c7805 */ /* 0x000fe4000001ff00 */
[----:B------:R-:W-:Y:S02]  /*04a0*/  PRMT R185, R25, 0x7632, R185 ;  /* 0x0000763219b97816 */ /* 0x000fe400000000b9 */
        /* <DEDUP_REMOVED lines=19> */
[----:B------:R-:W-:Y:S02]  /*05e0*/  MOV R117, RZ ;  /* 0x000000ff00757202 */ /* 0x000fe40000000f00 */
        /* <DEDUP_REMOVED lines=17> */
[----:B------:R-:W-:Y:S01]  /*0700*/  PRMT R175, R7, 0x7632, R175 ;  /* 0x0000763207af7816 */ /* 0x000fe200000000af */
[----:B------:R-:W-:Y:S01]  /*0710*/  UMOV UR4, URZ ;  /* 0x000000ff00047c82 */ /* 0x000fe20008000000 */
[----:B------:R-:W-:-:S02]  /*0720*/  PRMT R174, R6, 0x7632, R174 ;  /* 0x0000763206ae7816 */ /* 0x000fc400000000ae */
[----:B------:R-:W-:-:S07]  /*0730*/  PRMT R173, R5, 0x7632, R173 ;  /* 0x0000763205ad7816 */ /* 0x000fce00000000ad */
.L_x_40:
[----:B0-----:R-:W0:Y:S01]  /*0740*/  LDCU.64 UR6, c[0x0][0x398] ;  /* 0x00007300ff0677ac */ /* 0x001e220008000a00 */
[----:B------:R-:W1:Y:S01]  /*0750*/  S2UR UR14, SR_CTAID.X ;  /* 0x00000000000e79c3 */ /* 0x000e620000002500 */
[----:B------:R-:W-:Y:S01]  /*0760*/  MOV R37, UR12 ;  /* 0x0000000c00257c02 */ /* 0x000fe20008000f00 */
[----:B------:R-:W2:Y:S06]  /*0770*/  LDCU.64 UR8, c[0x0][0x3a8] ;  /* 0x00007500ff0877ac */ /* 0x000eac0008000a00 */
[----:B------:R-:W3:Y:S01]  /*0780*/  LDC.64 R134, c[0x0][0x3d8] ;  /* 0x0000f600ff867b82 */ /* 0x000ee20000000a00 */
[----:B0-----:R-:W-:-:S04]  /*0790*/  UISETP.NE.U32.AND UP0, UPT, UR6, URZ, UPT ;  /* 0x000000ff0600728c */ /* 0x001fc8000bf05070 */
[----:B------:R-:W-:Y:S02]  /*07a0*/  UISETP.NE.AND.EX UP0, UPT, UR7, URZ, UPT, UP0 ;  /* 0x000000ff0700728c */ /* 0x000fe4000bf05300 */
[----:B-1----:R-:W-:-:S04]  /*07b0*/  USHF.L.U32 UR5, UR14, 0x8, URZ ;  /* 0x000000080e057899 */ /* 0x002fc800080006ff */
[----:B------:R-:W-:Y:S02]  /*07c0*/  PLOP3.LUT P0, PT, PT, PT, UP0, 0x80, 0x8 ;  /* 0x000000000008781c */ /* 0x000fe40003f0f008 */
[----:B------:R-:W-:-:S03]  /*07d0*/  MOV R3, UR5 ;  /* 0x0000000500037c02 */ /* 0x000fc60008000f00 */
[----:B------:R-:W0:Y:S01]  /*07e0*/  @!UP0 LDCU.64 UR6, c[0x0][0x390] ;  /* 0x00007200ff0687ac */ /* 0x000e220008000a00 */
[----:B------:R-:W-:-:S04]  /*07f0*/  LOP3.LUT R116, R2, 0x700, R3, 0xf8, !PT ;  /* 0x0000070002747812 */ /* 0x000fc800078ef803 */
[----:B------:R-:W-:Y:S02]  /*0800*/  LEA R3, R37, R116, 0xd ;  /* 0x0000007425037211 */ /* 0x000fe400078e68ff */
[----:B0-----:R-:W-:Y:S02]  /*0810*/  MOV R52, UR6 ;  /* 0x0000000600347c02 */ /* 0x001fe40008000f00 */
[----:B------:R-:W-:Y:S01]  /*0820*/  MOV R53, UR7 ;  /* 0x0000000700357c02 */ /* 0x000fe20008000f00 */
[----:B------:R-:W0:Y:S02]  /*0830*/  @!UP0 LDCU.64 UR6, c[0x0][0x3a0] ;  /* 0x00007400ff0687ac */ /* 0x000e240008000a00 */
[----:B------:R-:W-:-:S05]  /*0840*/  @!P0 IMAD.WIDE.U32 R52, R3, 0x10, R52 ;  /* 0x0000001003348825 */ /* 0x000fca00078e0034 */
[----:B------:R-:W4:Y:S04]  /*0850*/  @!P0 LDG.E.128 R36, desc[UR10][R52.64] ;  /* 0x0000000a34248981 */ /* 0x000f28000c1e1d00 */
[----:B------:R-:W5:Y:S04]  /*0860*/  @!P0 LDG.E.128 R40, desc[UR10][R52.64+0x8000] ;  /* 0x0080000a34288981 */ /* 0x000f68000c1e1d00 */
[----:B------:R-:W5:Y:S04]  /*0870*/  @!P0 LDG.E.128 R44, desc[UR10][R52.64+0x10000] ;  /* 0x0100000a342c8981 */ /* 0x000f68000c1e1d00 */
[----:B------:R1:W5:Y:S01]  /*0880*/  @!P0 LDG.E.128 R48, desc[UR10][R52.64+0x18000] ;  /* 0x0180000a34308981 */ /* 0x000362000c1e1d00 */
[----:B0-----:R-:W-:Y:S01]  /*0890*/  @!UP0 UIMAD.WIDE UR6, UR12, 0x4, UR6 ;  /* 0x000000040c0688a5 */ /* 0x001fe2000f8e0206 */
[----:B---3--:R-:W-:Y:S01]  /*08a0*/  IMAD.WIDE.U32 R134, R3, 0x10, R134 ;  /* 0x0000001003867825 */ /* 0x008fe200078e0086 */
[----:B--2---:R-:W-:-:S04]  /*08b0*/  UIMAD.WIDE UR8, UR12, 0x4, UR8 ;  /* 0x000000040c0878a5 */ /* 0x004fc8000f8e0208 */
[----:B------:R-:W-:Y:S01]  /*08c0*/  MOV R138, UR6 ;  /* 0x00000006008a7c02 */ /* 0x000fe20008000f00 */
[----:B------:R-:W2:Y:S01]  /*08d0*/  LDG.E.128 R56, desc[UR10][R134.64+0x8000] ;  /* 0x0080000a86387981 */ /* 0x000ea2000c1e1d00 */
[----:B------:R-:W-:Y:S02]  /*08e0*/  MOV R139, UR7 ;  /* 0x00000007008b7c02 */ /* 0x000fe40008000f00 */
[----:B------:R-:W-:Y:S01]  /*08f0*/  MOV R140, UR8 ;  /* 0x00000008008c7c02 */ /* 0x000fe20008000f00 */
[----:B------:R-:W0:Y:S01]  /*0900*/  @UP0 LDCU.64 UR6, c[0x0][0x398] ;  /* 0x00007300ff0607ac */ /* 0x000e220008000a00 */
[----:B------:R-:W3:Y:S01]  /*0910*/  LDG.E.128 R52, desc[UR10][R134.64] ;  /* 0x0000000a86347981 */ /* 0x000ee2000c1e1d00 */
[----:B------:R-:W-:-:S03]  /*0920*/  MOV R141, UR9 ;  /* 0x00000009008d7c02 */ /* 0x000fc60008000f00 */
[----:B------:R-:W4:Y:S04]  /*0930*/  @!P0 LDG.E R138, desc[UR10][R138.64] ;  /* 0x0000000a8a8a8981 */ /* 0x000f28000c1e1900 */
[----:B------:R-:W5:Y:S04]  /*0940*/  LDG.E.128 R60, desc[UR10][R134.64+0x10000] ;  /* 0x0100000a863c7981 */ /* 0x000f68000c1e1d00 */
[----:B------:R-:W5:Y:S04]  /*0950*/  LDG.E.128 R64, desc[UR10][R134.64+0x18000] ;  /* 0x0180000a86407981 */ /* 0x000f68000c1e1d00 */
[----:B------:R-:W5:Y:S01]  /*0960*/  LDG.E R140, desc[UR10][R140.64] ;  /* 0x0000000a8c8c7981 */ /* 0x000f62000c1e1900 */
[----:B0-----:R-:W-:-:S02]  /*0970*/  MOV R136, UR6 ;  /* 0x0000000600887c02 */ /* 0x001fc40008000f00 */
[----:B------:R-:W-:-:S03]  /*0980*/  MOV R137, UR7 ;  /* 0x0000000700897c02 */ /* 0x000fc60008000f00 */
[----:B------:R-:W-:-:S05]  /*0990*/  @P0 IMAD.WIDE.U32 R136, R3, 0x10, R136 ;  /* 0x0000001003880825 */ /* 0x000fca00078e0088 */
[----:B------:R-:W5:Y:S04]  /*09a0*/  @P0 LDG.E.128 R36, desc[UR10][R136.64] ;  /* 0x0000000a88240981 */ /* 0x000f68000c1e1d00 */
[----:B------:R-:W5:Y:S04]  /*09b0*/  @P0 LDG.E.128 R40, desc[UR10][R136.64+0x8000] ;  /* 0x0080000a88280981 */ /* 0x000f68000c1e1d00 */
[----:B------:R-:W5:Y:S04]  /*09c0*/  @P0 LDG.E.128 R44, desc[UR10][R136.64+0x10000] ;  /* 0x0100000a882c0981 */ /* 0x000f68000c1e1d00 */
[----:B------:R-:W5:Y:S01]  /*09d0*/  @P0 LDG.E.128 R48, desc[UR10][R136.64+0x18000] ;  /* 0x0180000a88300981 */ /* 0x000f62000c1e1d00 */
[----:B------:R-:W-:Y:S01]  /*09e0*/  UMOV UR5, URZ ;  /* 0x000000ff00057c82 */ /* 0x000fe20008000000 */
[----:B--2---:R-:W-:-:S02]  /*09f0*/  @!P0 MOV R207, R56 ;  /* 0x0000003800cf8202 */ /* 0x004fc40000000f00 */
[----:B------:R-:W-:Y:S02]  /*0a00*/  @!P0 MOV R205, R57 ;  /* 0x0000003900cd8202 */ /* 0x000fe40000000f00 */
[----:B---3--:R-:W-:Y:S02]  /*0a10*/  @!P0 MOV R234, R53 ;  /* 0x0000003500ea8202 */ /* 0x008fe40000000f00 */
[----:B------:R-:W-:Y:S02]  /*0a20*/  @!P0 MOV R232, R54 ;  /* 0x0000003600e88202 */ /* 0x000fe40000000f00 */
[----:B----4-:R-:W-:Y:S02]  /*0a30*/  @!P0 R2UR UR5, R138 ;  /* 0x000000008a0582ca */ /* 0x010fe400000e0000 */
[----:B------:R-:W-:Y:S02]  /*0a40*/  @!P0 MOV R230, R55 ;  /* 0x0000003700e68202 */ /* 0x000fe40000000f00 */
[----:B------:R-:W-:-:S02]  /*0a50*/  @P0 MOV R234, R53 ;  /* 0x0000003500ea0202 */ /* 0x000fc40000000f00 */
[----:B------:R-:W-:Y:S02]  /*0a60*/  @P0 MOV R232, R54 ;  /* 0x0000003600e80202 */ /* 0x000fe40000000f00 */
[----:B------:R-:W-:Y:S02]  /*0a70*/  @P0 MOV R230, R55 ;  /* 0x0000003700e60202 */ /* 0x000fe40000000f00 */
[----:B------:R-:W-:Y:S02]  /*0a80*/  @!P0 MOV R236, R52 ;  /* 0x0000003400ec8202 */ /* 0x000fe40000000f00 */
[----:B------:R-:W-:Y:S02]  /*0a90*/  @!P0 MOV R200, R58 ;  /* 0x0000003a00c88202 */ /* 0x000fe40000000f00 */
[----:B------:R-:W-:Y:S02]  /*0aa0*/  @!P0 MOV R0, R59 ;  /* 0x0000003b00008202 */ /* 0x000fe40000000f00 */
[----:B-----5:R-:W-:-:S02]  /*0ab0*/  @!P0 MOV R202, R60 ;  /* 0x0000003c00ca8202 */ /* 0x020fc40000000f00 */
[----:B------:R-:W-:Y:S02]  /*0ac0*/  @!P0 MOV R54, R61 ;  /* 0x0000003d00368202 */ /* 0x000fe40000000f00 */
[----:B-1----:R-:W-:Y:S02]  /*0ad0*/  @!P0 MOV R53, R62 ;  /* 0x0000003e00358202 */ /* 0x002fe40000000f00 */
[----:B------:R-:W-:Y:S02]  /*0ae0*/  @!P0 MOV R55, R63 ;  /* 0x0000003f00378202 */ /* 0x000fe40000000f00 */
[----:B------:R-:W-:Y:S02]  /*0af0*/  @!P0 MOV R235, R64 ;  /* 0x0000004000eb8202 */ /* 0x000fe40000000f00 */
[----:B------:R-:W-:Y:S02]  /*0b00*/  @P0 MOV R236, R52 ;  /* 0x0000003400ec0202 */ /* 0x000fe40000000f00 */
[----:B------:R-:W-:-:S02]  /*0b10*/  @P0 MOV R207, R56 ;  /* 0x0000003800cf0202 */ /* 0x000fc40000000f00 */
[----:B------:R-:W-:Y:S02]  /*0b20*/  @P0 MOV R205, R57 ;  /* 0x0000003900cd0202 */ /* 0x000fe40000000f00 */
[----:B------:R-:W-:Y:S02]  /*0b30*/  @P0 MOV R200, R58 ;  /* 0x0000003a00c80202 */ /* 0x000fe40000000f00 */
[----:B------:R-:W-:Y:S02]  /*0b40*/  @P0 MOV R0, R59 ;  /* 0x0000003b00000202 */ /* 0x000fe40000000f00 */
[----:B------:R-:W-:Y:S02]  /*0b50*/  @P0 MOV R202, R60 ;  /* 0x0000003c00ca0202 */ /* 0x000fe40000000f00 */
[----:B------:R-:W-:Y:S02]  /*0b60*/  @P0 MOV R54, R61 ;  /* 0x0000003d00360202 */ /* 0x000fe40000000f00 */
[----:B------:R-:W-:-:S02]  /*0b70*/  @P0 MOV R53, R62 ;  /* 0x0000003e00350202 */ /* 0x000fc40000000f00 */
[----:B------:R-:W-:Y:S02]  /*0b80*/  @P0 MOV R55, R63 ;  /* 0x0000003f00370202 */ /* 0x000fe40000000f00 */
[----:B------:R-:W-:Y:S02]  /*0b90*/  @P0 MOV R235, R64 ;  /* 0x0000004000eb0202 */ /* 0x000fe40000000f00 */
[----:B------:R-:W-:Y:S02]  /*0ba0*/  R2UR UR16, R140 ;  /* 0x000000008c1072ca */ /* 0x000fe400000e0000 */
        /* <DEDUP_REMOVED lines=31> */
[----:B------:R-:W-:Y:S01]  /*0da0*/  PRMT R52, R48, 0x7632, R52 ;  /* 0x0000763230347816 */ /* 0x000fe20000000034 */
[----:B------:R-:W-:Y:S06]  /*0db0*/  BRA.U UP0, `(.L_x_34) ;  /* 0x0000001100907547 */ /* 0x000fec000b800000 */
[----:B------:R-:W-:Y:S02]  /*0dc0*/  SHF.L.U32 R153, R36, 0x10, RZ ;  /* 0x0000001024997819 */ /* 0x000fe400000006ff */
[----:B------:R-:W-:Y:S02]  /*0dd0*/  SHF.L.U32 R56, R51, 0x10, RZ ;  /* 0x0000001033387819 */ /* 0x000fe400000006ff */
[----:B------:R-:W-:Y:S01]  /*0de0*/  SHF.L.U32 R149, R149, 0x10, RZ ;  /* 0x0000001095957819 */ /* 0x000fe200000006ff */
[----:B------:R-:W-:Y:S01]  /*0df0*/  FADD.FTZ R194, R153, -UR5 ;  /* 0x8000000599c27e21 */ /* 0x000fe20008010000 */
[----:B------:R-:W-:Y:S01]  /*0e00*/  SHF.L.U32 R138, R39, 0x10, RZ ;  /* 0x00000010278a7819 */ /* 0x000fe200000006ff */
[----:B------:R-:W-:Y:S01]  /*0e10*/  FADD.FTZ R192, R56, -UR5 ;  /* 0x8000000538c07e21 */ /* 0x000fe20008010000 */
[----:B------:R-:W-:Y:S02]  /*0e20*/  SHF.L.U32 R57, R50, 0x10, RZ ;  /* 0x0000001032397819 */ /* 0x000fe400000006ff */
[----:B------:R-:W-:Y:S01]  /*0e30*/  SHF.L.U32 R51, R53, 0x10, RZ ;  /* 0x0000001035337819 */ /* 0x000fe200000006ff */
[----:B------:R-:W-:Y:S01]  /*0e40*/  FMUL.FTZ R192, R192, UR16 ;  /* 0x00000010c0c07c20 */ /* 0x000fe20008410000 */
[----:B------:R-:W-:Y:S01]  /*0e50*/  SHF.L.U32 R191, R3, 0x10, RZ ;  /* 0x0000001003bf7819 */ /* 0x000fe200000006ff */
[----:B------:R-:W-:Y:S01]  /*0e60*/  FADD.FTZ R190, R57, -UR5 ;  /* 0x8000000539be7e21 */ /* 0x000fe20008010000 */
[----:B------:R-:W-:-:S02]  /*0e70*/  SHF.L.U32 R236, R236, 0x10, RZ ;  /* 0x00000010ecec7819 */ /* 0x000fc400000006ff */
[----:B------:R-:W-:Y:S01]  /*0e80*/  SHF.L.U32 R50, R55, 0x10, RZ ;  /* 0x0000001037327819 */ /* 0x000fe200000006ff */
[----:B------:R-:W-:Y:S01]  /*0e90*/  FMUL.FTZ R190, R190, UR16 ;  /* 0x00000010bebe7c20 */ /* 0x000fe20008410000 */
[----:B------:R-:W-:Y:S01]  /*0ea0*/  SHF.L.U32 R53, R32, 0x10, RZ ;  /* 0x0000001020357819 */ /* 0x000fe200000006ff */
[----:B------:R-:W-:Y:S01]  /*0eb0*/  FADD.FTZ R191, R191, -UR5 ;  /* 0x80000005bfbf7e21 */ /* 0x000fe20008010000 */
[----:B------:R-:W-:Y:S02]  /*0ec0*/  SHF.L.U32 R3, R27, 0x10, RZ ;  /* 0x000000101b037819 */ /* 0x000fe400000006ff */
[----:B------:R-:W-:Y:S01]  /*0ed0*/  SHF.L.U32 R58, R49, 0x10, RZ ;  /* 0x00000010313a7819 */ /* 0x000fe200000006ff */
[----:B------:R-:W-:Y:S01]  /*0ee0*/  FMUL.FTZ R191, R191, UR16 ;  /* 0x00000010bfbf7c20 */ /* 0x000fe20008410000 */
[----:B------:R-:W-:Y:S01]  /*0ef0*/  SHF.L.U32 R168, R140, 0x10, RZ ;  /* 0x000000108ca87819 */ /* 0x000fe200000006ff */
[----:B------:R-:W-:Y:S01]  /*0f00*/  FADD.FTZ R140, R149, -UR5 ;  /* 0x80000005958c7e21 */ /* 0x000fe20008010000 */
[----:B------:R-:W-:Y:S01]  /*0f10*/  SHF.L.U32 R134, R41, 0x10, RZ ;  /* 0x0000001029867819 */ /* 0x000fe200000006ff */
[----:B------:R-:W-:Y:S01]  /*0f20*/  FADD.FTZ R149, R138, -UR5 ;  /* 0x800000058a957e21 */ /* 0x000fe20008010000 */
[----:B------:R-:W-:Y:S01]  /*0f30*/  SHF.L.U32 R133, R42, 0x10, RZ ;  /* 0x000000102a857819 */ /* 0x000fe200000006ff */
[----:B------:R-:W-:Y:S01]  /*0f40*/  FMUL.FTZ R138, R3, R50 ;  /* 0x00000032038a7220 */ /* 0x000fe20000410000 */
[----:B------:R-:W-:Y:S01]  /*0f50*/  SHF.L.U32 R49, R54, 0x10, RZ ;  /* 0x0000001036317819 */ /* 0x000fe200000006ff */
[----:B------:R-:W-:Y:S01]  /*0f60*/  FMUL.FTZ R3, R194, UR16 ;  /* 0x00000010c2037c20 */ /* 0x000fe20008410000 */
[----:B------:R-:W-:Y:S01]  /*0f70*/  SHF.L.U32 R231, R231, 0x10, RZ ;  /* 0x00000010e7e77819 */ /* 0x000fe200000006ff */
[----:B------:R-:W-:Y:S01]  /*0f80*/  FADD.FTZ R193, R134, -UR5 ;  /* 0x8000000586c17e21 */ /* 0x000fe20008010000 */
[----:B------:R-:W-:Y:S01]  /*0f90*/  SHF.L.U32 R42, R0, 0x10, RZ ;  /* 0x00000010002a7819 */ /* 0x000fe200000006ff */
[----:B------:R-:W-:Y:S01]  /*0fa0*/  FMUL.FTZ R0, R53, R236 ;  /* 0x000000ec35007220 */ /* 0x000fe20000410000 */
[----:B------:R-:W-:Y:S01]  /*0fb0*/  SHF.L.U32 R36, R208, 0x10, RZ ;  /* 0x00000010d0247819 */ /* 0x000fe200000006ff */
[----:B------:R-:W-:Y:S01]  /*0fc0*/  FMUL.FTZ R140, R140, UR16 ;  /* 0x000000108c8c7c20 */ /* 0x000fe20008410000 */
[----:B------:R-:W-:Y:S01]  /*0fd0*/  SHF.L.U32 R54, R176, 0x10, RZ ;  /* 0x00000010b0367819 */ /* 0x000fe200000006ff */
[----:B------:R-:W-:Y:S01]  /*0fe0*/  FADD.FTZ R194, RZ, R0 ;  /* 0x00000000ffc27221 */ /* 0x000fe20000010000 */
[----:B------:R-:W-:Y:S01]  /*0ff0*/  SHF.L.U32 R199, R184, 0x10, RZ ;  /* 0x00000010b8c77819 */ /* 0x000fe200000006ff */
[----:B------:R-:W-:Y:S01]  /*1000*/  FADD.FTZ R172, R58, -UR5 ;  /* 0x800000053aac7e21 */ /* 0x000fe20008010000 */
[----:B------:R-:W-:Y:S01]  /*1010*/  SHF.L.U32 R143, R37, 0x10, RZ ;  /* 0x00000010258f7819 */ /* 0x000fe200000006ff */
[----:B------:R-:W-:Y:S01]  /*1020*/  FMUL.FTZ R53, R54, R231 ;  /* 0x000000e736357220 */ /* 0x000fe20000410000 */
[----:B------:R-:W-:Y:S01]  /*1030*/  SHF.L.U32 R145, R145, 0x10, RZ ;  /* 0x0000001091917819 */ /* 0x000fe200000006ff */
[----:B------:R-:W-:Y:S01]  /*1040*/  FMUL.FTZ R134, R199, R36 ;  /* 0x00000024c7867220 */ /* 0x000fe20000410000 */
[----:B------:R-:W-:Y:S01]  /*1050*/  SHF.L.U32 R139, R38, 0x10, RZ ;  /* 0x00000010268b7819 */ /* 0x000fe200000006ff */
[----:B------:R-:W-:Y:S01]  /*1060*/  FFMA.FTZ R199, R3, R0, RZ ;  /* 0x0000000003c77223 */ /* 0x000fe200000100ff */
[----:B------:R-:W-:Y:S01]  /*1070*/  SHF.L.U32 R232, R232, 0x10, RZ ;  /* 0x00000010e8e87819 */ /* 0x000fe200000006ff */
[----:B------:R-:W-:Y:S01]  /*1080*/  FMUL.FTZ R149, R149, UR16 ;  /* 0x0000001095957c20 */ /* 0x000fe20008410000 */
[----:B------:R-:W-:Y:S01]  /*1090*/  SHF.L.U32 R158, R152, 0x10, RZ ;  /* 0x00000010989e7819 */ /* 0x000fe200000006ff */
[----:B------:R-:W-:Y:S01]  /*10a0*/  FADD.FTZ R168, R168, -UR5 ;  /* 0x80000005a8a87e21 */ /* 0x000fe20008010000 */
[----:B------:R-:W-:Y:S01]  /*10b0*/  SHF.L.U32 R201, R34, 0x10, RZ ;  /* 0x0000001022c97819 */ /* 0x000fe200000006ff */
[----:B------:R-:W-:Y:S01]  /*10c0*/  FMUL.FTZ R172, R172, UR16 ;  /* 0x00000010acac7c20 */ /* 0x000fe20008410000 */
[----:B------:R-:W-:Y:S01]  /*10d0*/  SHF.L.U32 R234, R234, 0x10, RZ ;  /* 0x00000010eaea7819 */ /* 0x000fe200000006ff */
[----:B------:R-:W-:Y:S01]  /*10e0*/  FMUL.FTZ R168, R168, UR16 ;  /* 0x00000010a8a87c20 */ /* 0x000fe20008410000 */
[----:B------:R-:W-:Y:S01]  /*10f0*/  SHF.L.U32 R235, R235, 0x10, RZ ;  /* 0x00000010ebeb7819 */ /* 0x000fe200000006ff */
[----:B------:R-:W-:Y:S01]  /*1100*/  FMUL.FTZ R56, R201, R232 ;  /* 0x000000e8c9387220 */ /* 0x000fe20000410000 */
[----:B------:R-:W-:Y:S01]  /*1110*/  SHF.L.U32 R55, R33, 0x10, RZ ;  /* 0x0000001021377819 */ /* 0x000fe200000006ff */
[----:B------:R-:W-:Y:S01]  /*1120*/  FADD.FTZ R201, R194, R53 ;  /* 0x00000035c2c97221 */ /* 0x000fe20000010000 */
[----:B------:R-:W-:-:S02]  /*1130*/  SHF.L.U32 R152, R20, 0x10, RZ ;  /* 0x0000001014987819 */ /* 0x000fc400000006ff */
[----:B------:R-:W-:Y:S01]  /*1140*/  SHF.L.U32 R154, R141, 0x10, RZ ;  /* 0x000000108d9a7819 */ /* 0x000fe200000006ff */
[----:B------:R-:W-:Y:S01]  /*1150*/  FADD.FTZ R141, R143, -UR5 ;  /* 0x800000058f8d7e21 */ /* 0x000fe20008010000 */
[----:B------:R-:W-:Y:S01]  /*1160*/  SHF.L.U32 R61, R46, 0x10, RZ ;  /* 0x000000102e3d7819 */ /* 0x000fe200000006ff */
        /* <DEDUP_REMOVED lines=8> */
[----:B------:R-:W-:Y:S01]  /*11f0*/  FMUL.FTZ R141, R141, UR16 ;  /* 0x000000108d8d7c20 */ /* 0x000fe20008410000 */
[----:B------:R-:W-:Y:S01]  /*1200*/  SHF.L.U32 R59, R48, 0x10, RZ ;  /* 0x00000010303b7819 */ /* 0x000fe200000006ff */
[----:B------:R-:W-:Y:S01]  /*1210*/  FFMA.FTZ R152, R140, R53, R199 ;  /* 0x000000358c987223 */ /* 0x000fe200000100c7 */
[----:B------:R-:W-:Y:S01]  /*1220*/  PRMT R142, R20, 0x7632, R142 ;  /* 0x00007632148e7816 */ /* 0x000fe2000000008e */
[----:B------:R-:W-:Y:S01]  /*1230*/  FMUL.FTZ R55, R206, R229 ;  /* 0x000000e5ce377220 */ /* 0x000fe20000410000 */
[----:B------:R-:W-:Y:S01]  /*1240*/  SHF.L.U32 R48, R203, 0x10, RZ ;  /* 0x00000010cb307819 */ /* 0x000fe200000006ff */
[----:B------:R-:W-:Y:S01]  /*1250*/  FADD.FTZ R194, R201, R54 ;  /* 0x00000036c9c27221 */ /* 0x000fe20000010000 */
[----:B------:R-:W-:Y:S01]  /*1260*/  SHF.L.U32 R230, R230, 0x10, RZ ;  /* 0x00000010e6e67819 */ /* 0x000fe200000006ff */
[----:B------:R-:W-:Y:S01]  /*1270*/  FFMA.FTZ R201, R141, R54, R152 ;  /* 0x000000368dc97223 */ /* 0x000fe20000010098 */
        /* <DEDUP_REMOVED lines=8> */
[----:B------:R-:W-:Y:S01]  /*1300*/  SHF.L.U32 R163, R146, 0x10, RZ ;  /* 0x0000001092a37819 */ /* 0x000fe200000006ff */
[----:B------:R-:W-:Y:S01]  /*1310*/  FADD.FTZ R146, R154, -UR5 ;  /* 0x800000059a927e21 */ /* 0x000fe20008010000 */
[----:B------:R-:W-:Y:S01]  /*1320*/  FFMA.FTZ R152, R142, R55, R201 ;  /* 0x000000378e987223 */ /* 0x000fe200000100c9 */
[----:B------:R-:W-:Y:S01]  /*1330*/  SHF.L.U32 R156, R144, 0x10, RZ ;  /* 0x00000010909c7819 */ /* 0x000fe200000006ff */
[----:B------:R-:W-:Y:S01]  /*1340*/  FMUL.FTZ R57, R208, R227 ;  /* 0x000000e3d0397220 */ /* 0x000fe20000410000 */
[----:B------:R-:W-:Y:S01]  /*1350*/  FADD.FTZ R194, R203, R56 ;  /* 0x00000038cbc27221 */ /* 0x000fe20000010000 */
[----:B------:R-:W-:Y:S01]  /*1360*/  SHF.L.U32 R64, R43, 0x10, RZ ;  /* 0x000000102b407819 */ /* 0x000fe200000006ff */
[----:B------:R-:W-:Y:S01]  /*1370*/  FMUL.FTZ R146, R146, UR16 ;  /* 0x0000001092927c20 */ /* 0x000fe20008410000 */
[----:B------:R-:W-:Y:S01]  /*1380*/  FFMA.FTZ R201, R145, R56, R152 ;  /* 0x0000003891c97223 */ /* 0x000fe20000010098 */
[----:B------:R-:W-:Y:S01]  /*1390*/  SHF.L.U32 R43, R210, 0x10, RZ ;  /* 0x00000010d22b7819 */ /* 0x000fe200000006ff */
[----:B------:R-:W-:Y:S01]  /*13a0*/  FADD.FTZ R203, R194, R57 ;  /* 0x00000039c2cb7221 */ /* 0x000fe20000010000 */
[----:B------:R-:W-:Y:S01]  /*13b0*/  SHF.L.U32 R41, R214, 0x10, RZ ;  /* 0x00000010d6297819 */ /* 0x000fe200000006ff */
[----:B------:R-:W-:Y:S01]  /*13c0*/  FFMA.FTZ R152, R146, R57, R201 ;  /* 0x0000003992987223 */ /* 0x000fe200000100c9 */
[----:B------:R-:W-:Y:S01]  /*13d0*/  SHF.L.U32 R157, R147, 0x10, RZ ;  /* 0x00000010939d7819 */ /* 0x000fe200000006ff */
[----:B------:R-:W-:Y:S01]  /*13e0*/  FADD.FTZ R170, R59, -UR5 ;  /* 0x800000053baa7e21 */ /* 0x000fe20008010000 */
[----:B------:R-:W-:Y:S01]  /*13f0*/  SHF.L.U32 R237, R65, 0x10, RZ ;  /* 0x0000001041ed7819 */ /* 0x000fe200000006ff */
[----:B------:R-:W-:Y:S01]  /*1400*/  FADD.FTZ R194, R203, R58 ;  /* 0x0000003acbc27221 */ /* 0x000fe20000010000 */
[----:B------:R-:W-:Y:S01]  /*1410*/  SHF.L.U32 R210, R179, 0x10, RZ ;  /* 0x00000010b3d27819 */ /* 0x000fe200000006ff */
[----:B------:R-:W-:Y:S01]  /*1420*/  FFMA.FTZ R201, R149, R58, R152 ;  /* 0x0000003a95c97223 */ /* 0x000fe20000010098 */
        /* <DEDUP_REMOVED lines=8> */
[----:B------:R-:W-:Y:S01]  /*14b0*/  SHF.L.U32 R240, R240, 0x10, RZ ;  /* 0x00000010f0f07819 */ /* 0x000fe200000006ff */
[----:B------:R-:W-:Y:S01]  /*14c0*/  FADD.FTZ R153, R135, -UR5 ;  /* 0x8000000587997e21 */ /* 0x000fe20008010000 */
[----:B------:R-:W-:Y:S01]  /*14d0*/  SHF.L.U32 R147, R186, 0x10, RZ ;  /* 0x00000010ba937819 */ /* 0x000fe200000006ff */
[----:B------:R-:W-:Y:S01]  /*14e0*/  FMUL.FTZ R150, R150, UR16 ;  /* 0x0000001096967c20 */ /* 0x000fe20008410000 */
[----:B------:R-:W-:Y:S01]  /*14f0*/  SHF.L.U32 R160, R151, 0x10, RZ ;  /* 0x0000001097a07819 */ /* 0x000fe200000006ff */
[----:B------:R-:W-:Y:S01]  /*1500*/  FADD.FTZ R203, R194, R59 ;  /* 0x0000003bc2cb7221 */ /* 0x000fe20000010000 */
        /* <DEDUP_REMOVED lines=9> */
[----:B------:R-:W-:Y:S01]  /*15a0*/  FADD.FTZ R167, R60, -UR5 ;  /* 0x800000053ca77e21 */ /* 0x000fe20008010000 */
        /* <DEDUP_REMOVED lines=15> */
[----:B------:R-:W-:Y:S01]  /*16a0*/  FMUL.FTZ R151, R52, R241 ;  /* 0x000000f134977220 */ /* 0x000fe20000410000 */
[----:B------:R-:W-:Y:S01]  /*16b0*/  SHF.L.U32 R212, R180, 0x10, RZ ;  /* 0x00000010b4d47819 */ /* 0x000fe200000006ff */
[----:B------:R-:W-:Y:S01]  /*16c0*/  FFMA.FTZ R52, R150, R59, R201 ;  /* 0x0000003b96347223 */ /* 0x000fe200000100c9 */
[----:B------:R-:W-:Y:S01]  /*16d0*/  SHF.L.U32 R244, R244, 0x10, RZ ;  /* 0x00000010f4f47819 */ /* 0x000fe200000006ff */
[----:B------:R-:W-:Y:S01]  /*16e0*/  FADD.FTZ R194, R203, R60 ;  /* 0x0000003ccbc27221 */ /* 0x000fe20000010000 */
[----:B------:R-:W-:Y:S01]  /*16f0*/  SHF.L.U32 R155, R188, 0x10, RZ ;  /* 0x00000010bc9b7819 */ /* 0x000fe200000006ff */
[----:B------:R-:W-:Y:S01]  /*1700*/  FMUL.FTZ R61, R212, R39 ;  /* 0x00000027d43d7220 */ /* 0x000fe20000410000 */
[----:B------:R-:W-:Y:S01]  /*1710*/  SHF.L.U32 R62, R45, 0x10, RZ ;  /* 0x000000102d3e7819 */ /* 0x000fe200000006ff */
[----:B------:R-:W-:Y:S01]  /*1720*/  FFMA.FTZ R201, R153, R60, R52 ;  /* 0x0000003c99c97223 */ /* 0x000fe20000010034 */
[----:B------:R-:W-:Y:S01]  /*1730*/  SHF.L.U32 R207, R29, 0x10, RZ ;  /* 0x000000101dcf7819 */ /* 0x000fe200000006ff */
[----:B------:R-:W-:Y:S01]  /*1740*/  FMUL.FTZ R152, R155, R244 ;  /* 0x000000f49b987220 */ /* 0x000fe20000410000 */
[----:B------:R-:W-:Y:S01]  /*1750*/  SHF.L.U32 R63, R44, 0x10, RZ ;  /* 0x000000102c3f7819 */ /* 0x000fe200000006ff */
[----:B------:R-:W-:Y:S01]  /*1760*/  FADD.FTZ R164, R62, -UR5 ;  /* 0x800000053ea47e21 */ /* 0x000fe20008010000 */
        /* <DEDUP_REMOVED lines=16> */
[----:B------:R-:W-:Y:S01]  /*1870*/  FMUL.FTZ R157, R157, UR16 ;  /* 0x000000109d9d7c20 */ /* 0x000fe20008410000 */
[----:B------:R-:W-:Y:S01]  /*1880*/  FFMA.FTZ R52, R156, R63, R193 ;  /* 0x0000003f9c347223 */ /* 0x000fe200000100c1 */
[----:B------:R-:W-:Y:S01]  /*1890*/  SHF.L.U32 R67, R31, 0x10, RZ ;  /* 0x000000101f437819 */ /* 0x000fe200000006ff */
[----:B------:R-:W-:Y:S01]  /*18a0*/  FMUL.FTZ R65, R66, R45 ;  /* 0x0000002d42417220 */ /* 0x000fe20000410000 */
[----:B------:R-:W-:Y:S01]  /*18b0*/  FADD.FTZ R194, R201, R64 ;  /* 0x00000040c9c27221 */ /* 0x000fe20000010000 */
[----:B------:R-:W-:Y:S01]  /*18c0*/  FMUL.FTZ R158, R158, UR16 ;  /* 0x000000109e9e7c20 */ /* 0x000fe20008410000 */
[----:B------:R-:W-:Y:S01]  /*18d0*/  FFMA.FTZ R193, R157, R64, R52 ;  /* 0x000000409dc17223 */ /* 0x000fe20000010034 */
[----:B------:R-:W-:Y:S01]  /*18e0*/  SHF.L.U32 R37, R202, 0x10, RZ ;  /* 0x00000010ca257819 */ /* 0x000fe200000006ff */
[----:B------:R-:W-:Y:S01]  /*18f0*/  FMUL.FTZ R66, R67, R42 ;  /* 0x0000002a43427220 */ /* 0x000fe20000410000 */
[----:B------:R-:W-:Y:S01]  /*1900*/  SHF.L.U32 R202, R183, 0x10, RZ ;  /* 0x00000010b7ca7819 */ /* 0x000fe200000006ff */
[----:B------:R-:W-:Y:S01]  /*1910*/  FADD.FTZ R201, R194, R65 ;  /* 0x00000041c2c97221 */ /* 0x000fe20000010000 */
[----:B------:R-:W-:Y:S01]  /*1920*/  FADD.FTZ R160, R160, -UR5 ;  /* 0x80000005a0a07e21 */ /* 0x000fe20008010000 */
[----:B------:R-:W-:Y:S01]  /*1930*/  FMUL.FTZ R159, R159, UR16 ;  /* 0x000000109f9f7c20 */ /* 0x000fe20008410000 */
[----:B------:R-:W-:Y:S01]  /*1940*/  FFMA.FTZ R52, R158, R65, R193 ;  /* 0x000000419e347223 */ /* 0x000fe200000100c1 */
[----:B------:R-:W-:Y:S01]  /*1950*/  SHF.L.U32 R200, R24, 0x10, RZ ;  /* 0x0000001018c87819 */ /* 0x000fe200000006ff */
[----:B------:R-:W-:Y:S01]  /*1960*/  FMUL.FTZ R67, R202, R43 ;  /* 0x0000002bca437220 */ /* 0x000fe20000410000 */
[----:B------:R-:W-:Y:S01]  /*1970*/  FADD.FTZ R194, R201, R66 ;  /* 0x00000042c9c27221 */ /* 0x000fe20000010000 */
[----:B------:R-:W-:Y:S01]  /*1980*/  FMUL.FTZ R160, R160, UR16 ;  /* 0x00000010a0a07c20 */ /* 0x000fe20008410000 */
[----:B------:R-:W-:Y:S01]  /*1990*/  FFMA.FTZ R193, R159, R66, R52 ;  /* 0x000000429fc17223 */ /* 0x000fe20000010034 */
[----:B------:R-:W-:Y:S01]  /*19a0*/  FMUL.FTZ R133, R200, R37 ;  /* 0x00000025c8857220 */ /* 0x000fe20000410000 */
[----:B------:R-:W-:Y:S01]  /*19b0*/  FADD.FTZ R194, R194, R67 ;  /* 0x00000043c2c27221 */ /* 0x000fe20000010000 */
[----:B------:R-:W-:Y:S01]  /*19c0*/  FADD.FTZ R161, R161, -UR5 ;  /* 0x80000005a1a17e21 */ /* 0x000fe20008010000 */
[----:B------:R-:W-:Y:S01]  /*19d0*/  FMUL.FTZ R162, R162, UR16 ;  /* 0x00000010a2a27c20 */ /* 0x000fe20008410000 */
[----:B------:R-:W-:Y:S01]  /*19e0*/  FFMA.FTZ R193, R160, R67, R193 ;  /* 0x00000043a0c17223 */ /* 0x000fe200000100c1 */
[----:B------:R-:W-:Y:S01]  /*19f0*/  SHF.L.U32 R189, R136, 0x10, RZ ;  /* 0x0000001088bd7819 */ /* 0x000fe200000006ff */
[----:B------:R-:W-:Y:S01]  /*1a00*/  FADD.FTZ R201, R194, R133 ;  /* 0x00000085c2c97221 */ /* 0x000fe20000010000 */
[----:B------:R-:W-:Y:S01]  /*1a10*/  SHF.L.U32 R136, R25, 0x10, RZ ;  /* 0x0000001019887819 */ /* 0x000fe200000006ff */
[----:B------:R-:W-:Y:S01]  /*1a20*/  FMUL.FTZ R161, R161, UR16 ;  /* 0x00000010a1a17c20 */ /* 0x000fe20008410000 */
[----:B------:R-:W-:Y:S01]  /*1a30*/  FFMA.FTZ R52, R162, R133, R193 ;  /* 0x00000085a2347223 */ /* 0x000fe200000100c1 */
[----:B------:R-:W-:Y:S01]  /*1a40*/  SHF.L.U32 R171, R137, 0x10, RZ ;  /* 0x0000001089ab7819 */ /* 0x000fe200000006ff */
[----:B------:R-:W-:Y:S01]  /*1a50*/  FADD.FTZ R194, R201, R134 ;  /* 0x00000086c9c27221 */ /* 0x000fe20000010000 */
[----:B------:R-:W-:Y:S01]  /*1a60*/  SHF.L.U32 R137, R185, 0x10, RZ ;  /* 0x00000010b9897819 */ /* 0x000fe200000006ff */
[----:B------:R-:W-:Y:S01]  /*1a70*/  FMUL.FTZ R135, R136, R49 ;  /* 0x0000003188877220 */ /* 0x000fe20000410000 */
[----:B------:R-:W-:Y:S01]  /*1a80*/  FADD.FTZ R163, R163, -UR5 ;  /* 0x80000005a3a37e21 */ /* 0x000fe20008010000 */
[----:B------:R-:W-:Y:S01]  /*1a90*/  FMUL.FTZ R164, R164, UR16 ;  /* 0x00000010a4a47c20 */ /* 0x000fe20008410000 */
[----:B------:R-:W-:Y:S01]  /*1aa0*/  FFMA.FTZ R193, R161, R134, R52 ;  /* 0x00000086a1c17223 */ /* 0x000fe20000010034 */
[C---:B------:R-:W-:Y:S01]  /*1ab0*/  SHF.L.U32 R198, R26.reuse, 0x10, RZ ;  /* 0x000000101ac67819 */ /* 0x040fe200000006ff */
[----:B------:R-:W-:Y:S01]  /*1ac0*/  FMUL.FTZ R136, R137, R46 ;  /* 0x0000002e89887220 */ /* 0x000fe20000410000 */
[----:B------:R-:W-:Y:S01]  /*1ad0*/  PRMT R197, R26, 0x7632, R197 ;  /* 0x000076321ac57816 */ /* 0x000fe200000000c5 */
[----:B------:R-:W-:Y:S01]  /*1ae0*/  FADD.FTZ R201, R194, R135 ;  /* 0x00000087c2c97221 */ /* 0x000fe20000010000 */
[----:B------:R-:W-:Y:S01]  /*1af0*/  FMUL.FTZ R163, R163, UR16 ;  /* 0x00000010a3a37c20 */ /* 0x000fe20008410000 */
[----:B------:R-:W-:Y:S01]  /*1b00*/  FFMA.FTZ R52, R164, R135, R193 ;  /* 0x00000087a4347223 */ /* 0x000fe200000100c1 */
[----:B------:R-:W-:Y:S01]  /*1b10*/  FMUL.FTZ R137, R198, R51 ;  /* 0x00000033c6897220 */ /* 0x000fe20000410000 */
[----:B------:R-:W-:Y:S01]  /*1b20*/  SHF.L.U32 R197, R197, 0x10, RZ ;  /* 0x00000010c5c57819 */ /* 0x000fe200000006ff */
[----:B------:R-:W-:Y:S01]  /*1b30*/  FADD.FTZ R198, R201, R136 ;  /* 0x00000088c9c67221 */ /* 0x000fe20000010000 */
[----:B------:R-:W-:Y:S01]  /*1b40*/  FADD.FTZ R165, R165, -UR5 ;  /* 0x80000005a5a57e21 */ /* 0x000fe20008010000 */
[----:B------:R-:W-:Y:S01]  /*1b50*/  FMUL.FTZ R166, R166, UR16 ;  /* 0x00000010a6a67c20 */ /* 0x000fe20008410000 */
[----:B------:R-:W-:Y:S01]  /*1b60*/  FFMA.FTZ R201, R163, R136, R52 ;  /* 0x00000088a3c97223 */ /* 0x000fe20000010034 */
[----:B------:R-:W-:Y:S01]  /*1b70*/  PRMT R196, R27, 0x7632, R196 ;  /* 0x000076321bc47816 */ /* 0x000fe200000000c4 */
[----:B------:R-:W-:Y:S01]  /*1b80*/  FMUL.FTZ R194, R197, R48 ;  /* 0x00000030c5c27220 */ /* 0x000fe20000410000 */
[----:B------:R-:W-:Y:S01]  /*1b90*/  FADD.FTZ R203, R198, R137 ;  /* 0x00000089c6cb7221 */ /* 0x000fe20000010000 */
[----:B------:R-:W-:Y:S01]  /*1ba0*/  FMUL.FTZ R165, R165, UR16 ;  /* 0x00000010a5a57c20 */ /* 0x000fe20008410000 */
[----:B------:R-:W-:Y:S01]  /*1bb0*/  FFMA.FTZ R52, R166, R137, R201 ;  /* 0x00000089a6347223 */ /* 0x000fe200000100c9 */
[----:B------:R-:W-:Y:S01]  /*1bc0*/  SHF.L.U32 R195, R195, 0x10, RZ ;  /* 0x00000010c3c37819 */ /* 0x000fe200000006ff */
[----:B------:R-:W-:Y:S01]  /*1bd0*/  FADD.FTZ R203, R203, R194 ;  /* 0x000000c2cbcb7221 */ /* 0x000fe20000010000 */
[----:B------:R-:W-:Y:S01]  /*1be0*/  SHF.L.U32 R196, R196, 0x10, RZ ;  /* 0x00000010c4c47819 */ /* 0x000fe200000006ff */
[----:B------:R-:W-:Y:S01]  /*1bf0*/  FMUL.FTZ R167, R167, UR16 ;  /* 0x00000010a7a77c20 */ /* 0x000fe20008410000 */
[----:B------:R-:W-:Y:S01]  /*1c00*/  FFMA.FTZ R52, R165, R194, R52 ;  /* 0x000000c2a5347223 */ /* 0x000fe20000010034 */
[----:B------:R-:W-:Y:S01]  /*1c10*/  FADD.FTZ R202, R203, R138 ;  /* 0x0000008acbca7221 */ /* 0x000fe20000010000 */
[----:B------:R-:W-:Y:S01]  /*1c20*/  SHF.L.U32 R238, R238, 0x10, RZ ;  /* 0x00000010eeee7819 */ /* 0x000fe200000006ff */
[----:B------:R-:W-:Y:S01]  /*1c30*/  FMUL.FTZ R193, R196, R195 ;  /* 0x000000c3c4c17220 */ /* 0x000fe20000410000 */
[----:B------:R-:W-:Y:S01]  /*1c40*/  FFMA.FTZ R203, R167, R138, R52 ;  /* 0x0000008aa7cb7223 */ /* 0x000fe20000010034 */
[----:B------:R-:W-:Y:S01]  /*1c50*/  FADD.FTZ R169, R169, -UR5 ;  /* 0x80000005a9a97e21 */ /* 0x000fe20008010000 */
[----:B------:R-:W-:Y:S01]  /*1c60*/  FMUL.FTZ R170, R170, UR16 ;  /* 0x00000010aaaa7c20 */ /* 0x000fe20008410000 */
[----:B------:R-:W-:Y:S01]  /*1c70*/  FADD.FTZ R52, R202, R193 ;  /* 0x000000c1ca347221 */ /* 0x000fe20000010000 */
[----:B------:R-:W-:Y:S01]  /*1c80*/  FFMA.FTZ R205, R168, R193, R203 ;  /* 0x000000c1a8cd7223 */ /* 0x000fe200000100cb */
[----:B------:R-:W-:Y:S01]  /*1c90*/  FMUL.FTZ R196, R199, R238 ;  /* 0x000000eec7c47220 */ /* 0x000fe20000410000 */
[----:B------:R-:W-:Y:S01]  /*1ca0*/  FMUL.FTZ R169, R169, UR16 ;  /* 0x00000010a9a97c20 */ /* 0x000fe20008410000 */
[----:B------:R-:W-:Y:S01]  /*1cb0*/  FADD.FTZ R207, R52, R139 ;  /* 0x0000008b34cf7221 */ /* 0x000fe20000010000 */
[----:B------:R-:W-:Y:S01]  /*1cc0*/  FFMA.FTZ R52, R170, R139, R205 ;  /* 0x0000008baa347223 */ /* 0x000fe200000100cd */
[----:B------:R-:W-:Y:S01]  /*1cd0*/  FADD.FTZ R171, R171, -UR5 ;  /* 0x80000005abab7e21 */ /* 0x000fe20008010000 */
[----:B------:R-:W-:Y:S01]  /*1ce0*/  FADD.FTZ R189, R189, -UR5 ;  /* 0x80000005bdbd7e21 */ /* 0x000fe20008010000 */
[----:B------:R-:W-:Y:S01]  /*1cf0*/  FADD.FTZ R208, R207, R196 ;  /* 0x000000c4cfd07221 */ /* 0x000fe20000010000 */
[----:B------:R-:W-:Y:S01]  /*1d00*/  FFMA.FTZ R209, R169, R196, R52 ;  /* 0x000000c4a9d17223 */ /* 0x000fe20000010034 */
[----:B------:R-:W-:Y:S01]  /*1d10*/  FMUL.FTZ R171, R171, UR16 ;  /* 0x00000010abab7c20 */ /* 0x000fe20008410000 */
[----:B------:R-:W-:Y:S01]  /*1d20*/  FMUL.FTZ R189, R189, UR16 ;  /* 0x00000010bdbd7c20 */ /* 0x000fe20008410000 */
        /* <DEDUP_REMOVED lines=45> */
.L_x_34:
[----:B------:R-:W-:Y:S02]  /*2000*/  SHF.L.U32 R201, R33, 0x10, RZ ;  /* 0x0000001021c97819 */ /* 0x000fe400000006ff */
[----:B------:R-:W-:Y:S02]  /*2010*/  SHF.L.U32 R63, R29, 0x10, RZ ;  /* 0x000000101d3f7819 */ /* 0x000fe400000006ff */
[----:B------:R-:W0:Y:S01]  /*2020*/  MUFU.RCP R168, R201 ;  /* 0x000000c900a87308 */ /* 0x000e220000001000 */
[----:B------:R-:W-:Y:S02]  /*2030*/  SHF.L.U32 R134, R37, 0x10, RZ ;  /* 0x0000001025867819 */ /* 0x000fe400000006ff */
[----:B------:R-:W-:Y:S02]  /*2040*/  SHF.L.U32 R209, R32, 0x10, RZ ;  /* 0x0000001020d17819 */ /* 0x000fe400000006ff */
[----:B------:R-:W-:Y:S02]  /*2050*/  SHF.L.U32 R37, R38, 0x10, RZ ;  /* 0x0000001026257819 */ /* 0x000fe400000006ff */
[----:B------:R-:W-:Y:S01]  /*2060*/  SHF.L.U32 R57, R34, 0x10, RZ ;  /* 0x0000001022397819 */ /* 0x000fe200000006ff */
[----:B------:R-:W1:Y:S01]  /*2070*/  MUFU.RCP R155, R63 ;  /* 0x0000003f009b7308 */ /* 0x000e620000001000 */
[----:B------:R-:W-:-:S02]  /*2080*/  SHF.L.U32 R167, R41, 0x10, RZ ;  /* 0x0000001029a77819 */ /* 0x000fc400000006ff */
[----:B------:R-:W-:Y:S02]  /*2090*/  SHF.L.U32 R42, R42, 0x10, RZ ;  /* 0x000000102a2a7819 */ /* 0x000fe400000006ff */
[----:B------:R-:W-:Y:S02]  /*20a0*/  SHF.L.U32 R171, R46, 0x10, RZ ;  /* 0x000000102eab7819 */ /* 0x000fe400000006ff */
[----:B------:R-:W-:Y:S01]  /*20b0*/  SHF.L.U32 R38, R47, 0x10, RZ ;  /* 0x000000102f267819 */ /* 0x000fe200000006ff */
[----:B------:R-:W2:Y:S01]  /*20c0*/  MUFU.RCP R139, R209 ;  /* 0x000000d1008b7308 */ /* 0x000ea20000001000 */
[----:B------:R-:W-:Y:S02]  /*20d0*/  SHF.L.U32 R199, R14, 0x10, RZ ;  /* 0x000000100ec77819 */ /* 0x000fe400000006ff */
[----:B------:R-:W-:Y:S02]  /*20e0*/  SHF.L.U32 R166, R10, 0x10, RZ ;  /* 0x000000100aa67819 */ /* 0x000fe400000006ff */
[----:B------:R-:W-:Y:S01]  /*20f0*/  SHF.L.U32 R59, R35, 0x10, RZ ;  /* 0x00000010233b7819 */ /* 0x000fe200000006ff */
[----:B------:R-:W-:Y:S01]  /*2100*/  FADD.FTZ R199, R42, -R199 ;  /* 0x800000c72ac77221 */ /* 0x000fe20000010000 */
[----:B------:R-:W-:Y:S01]  /*2110*/  SHF.L.U32 R47, R48, 0x10, RZ ;  /* 0x00000010302f7819 */ /* 0x000fe200000006ff */
[----:B------:R-:W-:Y:S01]  /*2120*/  MUFU.RCP R159, R57 ;  /* 0x00000039009f7308 */ /* 0x000fe20000001000 */
[----:B------:R-:W-:Y:S01]  /*2130*/  SHF.L.U32 R41, R17, 0x10, RZ ;  /* 0x0000001011297819 */ /* 0x000fe200000006ff */
[----:B------:R-:W-:Y:S01]  /*2140*/  FADD.FTZ R166, R171, -R166 ;  /* 0x800000a6aba67221 */ /* 0x000fe20000010000 */
[----:B------:R-:W-:-:S02]  /*2150*/  SHF.L.U32 R170, R4, 0x10, RZ ;  /* 0x0000001004aa7819 */ /* 0x000fc400000006ff */
[----:B------:R-:W-:Y:S01]  /*2160*/  SHF.L.U32 R133, R30, 0x10, RZ ;  /* 0x000000101e857819 */ /* 0x000fe200000006ff */
[----:B------:R-:W-:Y:S01]  /*2170*/  FADD.FTZ R41, R134, -R41 ;  /* 0x8000002986297221 */ /* 0x000fe20000010000 */
[----:B------:R-:W-:Y:S01]  /*2180*/  SHF.L.U32 R169, R44, 0x10, RZ ;  /* 0x000000102ca97819 */ /* 0x000fe200000006ff */
[----:B------:R-:W3:Y:S01]  /*2190*/  MUFU.RCP R157, R59 ;  /* 0x0000003b009d7308 */ /* 0x000ee20000001000 */
[----:B------:R-:W-:Y:S01]  /*21a0*/  FADD.FTZ R170, R47, -R170 ;  /* 0x800000aa2faa7221 */ /* 0x000fe20000010000 */
[----:B------:R-:W-:Y:S02]  /*21b0*/  SHF.L.U32 R42, R137, 0x10, RZ ;  /* 0x00000010892a7819 */ /* 0x000fe400000006ff */
[----:B------:R-:W-:Y:S02]  /*21c0*/  SHF.L.U32 R171, R173, 0x10, RZ ;  /* 0x00000010adab7819 */ /* 0x000fe400000006ff */
[----:B------:R-:W-:Y:S02]  /*21d0*/  SHF.L.U32 R143, R31, 0x10, RZ ;  /* 0x000000101f8f7819 */ /* 0x000fe400000006ff */
[----:B------:R-:W4:Y:S01]  /*21e0*/  MUFU.RCP R44, R133 ;  /* 0x00000085002c7308 */ /* 0x000f220000001000 */
[----:B------:R-:W-:Y:S01]  /*21f0*/  PRMT R47, R19, 0x7632, R47 ;  /* 0x00007632132f7816 */ /* 0x000fe2000000002f */
[----:B------:R-:W-:Y:S01]  /*2200*/  FADD.FTZ R171, R42, -R171 ;  /* 0x800000ab2aab7221 */ /* 0x000fe20000010000 */
[----:B------:R-:W-:-:S02]  /*2210*/  SHF.L.U32 R191, R50, 0x10, RZ ;  /* 0x0000001032bf7819 */ /* 0x000fc400000006ff */
[----:B------:R-:W-:Y:S02]  /*2220*/  SHF.L.U32 R190, R6, 0x10, RZ ;  /* 0x0000001006be7819 */ /* 0x000fe400000006ff */
[----:B------:R-:W-:Y:S01]  /*2230*/  SHF.L.U32 R220, R141, 0x10, RZ ;  /* 0x000000108ddc7819 */ /* 0x000fe200000006ff */
[----:B0-----:R-:W-:Y:S01]  /*2240*/  FMUL.FTZ R141, R41, R168 ;  /* 0x000000a8298d7220 */ /* 0x001fe20000410000 */
[----:B------:R-:W-:Y:S01]  /*2250*/  SHF.L.U32 R165, R40, 0x10, RZ ;  /* 0x0000001028a57819 */ /* 0x000fe200000006ff */
[----:B------:R-:W0:Y:S01]  /*2260*/  MUFU.RCP R197, R143 ;  /* 0x0000008f00c57308 */ /* 0x000e220000001000 */
[----:B------:R-:W-:Y:S01]  /*2270*/  SHF.L.U32 R50, R13, 0x10, RZ ;  /* 0x000000100d327819 */ /* 0x000fe200000006ff */
[----:B------:R-:W-:Y:S01]  /*2280*/  FADD.FTZ R190, R191, -R190 ;  /* 0x800000bebfbe7221 */ /* 0x000fe20000010000 */
[----:B------:R-:W-:Y:S02]  /*2290*/  SHF.L.U32 R135, R36, 0x10, RZ ;  /* 0x0000001024877819 */ /* 0x000fe400000006ff */
[----:B------:R-:W-:Y:S01]  /*22a0*/  SHF.L.U32 R40, R16, 0x10, RZ ;  /* 0x0000001010287819 */ /* 0x000fe200000006ff */
[----:B------:R-:W-:Y:S01]  /*22b0*/  FADD.FTZ R50, R167, -R50 ;  /* 0x80000032a7327221 */ /* 0x000fe20000010000 */
[----:B------:R-:W-:-:S02]  /*22c0*/  SHF.L.U32 R168, R144, 0x10, RZ ;  /* 0x0000001090a87819 */ /* 0x000fc400000006ff */
[----:B------:R-:W-:Y:S01]  /*22d0*/  SHF.L.U32 R47, R47, 0x10, RZ ;  /* 0x000000102f2f7819 */ /* 0x000fe200000006ff */
[----:B------:R-:W-:Y:S01]  /*22e0*/  FADD.FTZ R40, R135, -R40 ;  /* 0x8000002887287221 */ /* 0x000fe20000010000 */
[----:B------:R-:W-:Y:S01]  /*22f0*/  SHF.L.U32 R218, R18, 0x10, RZ ;  /* 0x0000001012da7819 */ /* 0x000fe200000006ff */
[----:B-1----:R-:W-:Y:S01]  /*2300*/  FMUL.FTZ R155, R50, R155 ;  /* 0x0000009b329b7220 */ /* 0x002fe20000410000 */
[----:B------:R-:W-:Y:S01]  /*2310*/  PRMT R42, R16, 0x7632, R42 ;  /* 0x00007632102a7816 */ /* 0x000fe2000000002a */
[----:B------:R-:W-:Y:S01]  /*2320*/  FADD.FTZ R47, R168, -R47 ;  /* 0x8000002fa82f7221 */ /* 0x000fe20000010000 */
[----:B------:R-:W-:Y:S01]  /*2330*/  SHF.L.U32 R163, R39, 0x10, RZ ;  /* 0x0000001027a37819 */ /* 0x000fe200000006ff */
[----:B------:R-:W-:Y:S01]  /*2340*/  FADD.FTZ R218, R37, -R218 ;  /* 0x800000da25da7221 */ /* 0x000fe20000010000 */
[----:B------:R-:W-:Y:S02]  /*2350*/  SHF.L.U32 R216, R19, 0x10, RZ ;  /* 0x0000001013d87819 */ /* 0x000fe400000006ff */
[----:B------:R-:W-:-:S02]  /*2360*/  SHF.L.U32 R194, R3, 0x10, RZ ;  /* 0x0000001003c27819 */ /* 0x000fc400000006ff */
[----:B------:R-:W-:Y:S01]  /*2370*/  SHF.L.U32 R192, R51, 0x10, RZ ;  /* 0x0000001033c07819 */ /* 0x000fe200000006ff */
[----:B------:R-:W-:Y:S01]  /*2380*/  FADD.FTZ R216, R163, -R216 ;  /* 0x800000d8a3d87221 */ /* 0x000fe20000010000 */
[----:B------:R-:W-:Y:S02]  /*2390*/  SHF.L.U32 R3, R7, 0x10, RZ ;  /* 0x0000001007037819 */ /* 0x000fe400000006ff */
[----:B------:R-:W-:Y:S02]  /*23a0*/  SHF.L.U32 R191, R175, 0x10, RZ ;  /* 0x00000010afbf7819 */ /* 0x000fe400000006ff */
[----:B------:R-:W-:Y:S01]  /*23b0*/  SHF.L.U32 R149, R149, 0x10, RZ ;  /* 0x0000001095957819 */ /* 0x000fe200000006ff */
[----:B------:R-:W-:Y:S01]  /*23c0*/  FADD.FTZ R192, R192, -R3 ;  /* 0x80000003c0c07221 */ /* 0x000fe20000010000 */
[----:B------:R-:W-:Y:S01]  /*23d0*/  SHF.L.U32 R42, R42, 0x10, RZ ;  /* 0x000000102a2a7819 */ /* 0x000fe200000006ff */
[----:B------:R-:W-:Y:S01]  /*23e0*/  FADD.FTZ R191, R194, -R191 ;  /* 0x800000bfc2bf7221 */ /* 0x000fe20000010000 */
[----:B------:R-:W-:Y:S01]  /*23f0*/  SHF.L.U32 R168, R152, 0x10, RZ ;  /* 0x0000001098a87819 */ /* 0x000fe200000006ff */
[----:B--2---:R-:W-:Y:S01]  /*2400*/  FMUL.FTZ R3, R40, R139 ;  /* 0x0000008b28037220 */ /* 0x004fe20000410000 */
[----:B------:R-:W-:Y:S01]  /*2410*/  SHF.L.U32 R49, R49, 0x10, RZ ;  /* 0x0000001031317819 */ /* 0x000fe200000006ff */
[----:B------:R-:W-:Y:S01]  /*2420*/  FADD.FTZ R40, R149, -R42 ;  /* 0x8000002a95287221 */ /* 0x000fe20000010000 */
[----:B------:R-:W-:Y:S01]  /*2430*/  SHF.L.U32 R172, R5, 0x10, RZ ;  /* 0x0000001005ac7819 */ /* 0x000fe200000006ff */
[----:B---3--:R-:W-:Y:S01]  /*2440*/  FMUL.FTZ R149, R216, R157 ;  /* 0x0000009dd8957220 */ /* 0x008fe20000410000 */
[----:B------:R-:W-:Y:S01]  /*2450*/  PRMT R152, R14, 0x7632, R152 ;  /* 0x000076320e987816 */ /* 0x000fe20000000098 */
[----:B----4-:R-:W-:Y:S01]  /*2460*/  FMUL.FTZ R157, R199, R44 ;  /* 0x0000002cc79d7220 */ /* 0x010fe20000410000 */
[----:B------:R-:W-:Y:S01]  /*2470*/  SHF.L.U32 R43, R43, 0x10, RZ ;  /* 0x000000102b2b7819 */ /* 0x000fe200000006ff */
[----:B------:R-:W-:Y:S01]  /*2480*/  FADD.FTZ R172, R49, -R172 ;  /* 0x800000ac31ac7221 */ /* 0x000fe20000010000 */
[----:B------:R-:W-:-:S02]  /*2490*/  SHF.L.U32 R48, R12, 0x10, RZ ;  /* 0x000000100c307819 */ /* 0x000fc400000006ff */
[----:B------:R-:W-:Y:S02]  /*24a0*/  SHF.L.U32 R46, R15, 0x10, RZ ;  /* 0x000000100f2e7819 */ /* 0x000fe400000006ff */
[----:B------:R-:W-:Y:S01]  /*24b0*/  SHF.L.U32 R138, R136, 0x10, RZ ;  /* 0x00000010888a7819 */ /* 0x000fe200000006ff */
[----:B------:R-:W-:Y:S01]  /*24c0*/  FADD.FTZ R48, R165, -R48 ;  /* 0x80000030a5307221 */ /* 0x000fe20000010000 */
[----:B------:R-:W-:Y:S01]  /*24d0*/  SHF.L.U32 R189, R174, 0x10, RZ ;  /* 0x00000010aebd7819 */ /* 0x000fe200000006ff */
[----:B------:R-:W-:Y:S01]  /*24e0*/  FADD.FTZ R46, R43, -R46 ;  /* 0x8000002e2b2e7221 */ /* 0x000fe20000010000 */
[----:B------:R-:W-:Y:S01]  /*24f0*/  SHF.L.U32 R194, R145, 0x10, RZ ;  /* 0x0000001091c27819 */ /* 0x000fe200000006ff */
[----:B------:R-:W-:Y:S01]  /*2500*/  FMUL.FTZ R145, R218, R159 ;  /* 0x0000009fda917220 */ /* 0x000fe20000410000 */
[----:B------:R-:W-:Y:S01]  /*2510*/  PRMT R50, R15, 0x7632, R50 ;  /* 0x000076320f327816 */ /* 0x000fe20000000032 */
[----:B------:R-:W-:Y:S01]  /*2520*/  FADD.FTZ R189, R138, -R189 ;  /* 0x800000bd8abd7221 */ /* 0x000fe20000010000 */
[----:B------:R-:W-:-:S02]  /*2530*/  SHF.L.U32 R134, R24, 0x10, RZ ;  /* 0x0000001018867819 */ /* 0x000fc400000006ff */
[----:B------:R-:W-:Y:S02]  /*2540*/  SHF.L.U32 R159, R148, 0x10, RZ ;  /* 0x00000010949f7819 */ /* 0x000fe400000006ff */
[----:B------:R-:W-:Y:S01]  /*2550*/  SHF.L.U32 R152, R152, 0x10, RZ ;  /* 0x0000001098987819 */ /* 0x000fe200000006ff */
[----:B------:R-:W1:Y:S01]  /*2560*/  MUFU.RCP R165, R134 ;  /* 0x0000008600a57308 */ /* 0x000e620000001000 */
[----:B------:R-:W-:Y:S02]  /*2570*/  PRMT R49, R13, 0x7632, R49 ;  /* 0x000076320d317816 */ /* 0x000fe40000000031 */
[----:B------:R-:W-:Y:S01]  /*2580*/  SHF.L.U32 R199, R151, 0x10, RZ ;  /* 0x0000001097c77819 */ /* 0x000fe200000006ff */
[----:B------:R-:W-:Y:S01]  /*2590*/  FADD.FTZ R44, R159, -R152 ;  /* 0x800000989f2c7221 */ /* 0x000fe20000010000 */
[----:B------:R-:W-:Y:S01]  /*25a0*/  SHF.L.U32 R50, R50, 0x10, RZ ;  /* 0x0000001032327819 */ /* 0x000fe200000006ff */
[----:B0-----:R-:W-:Y:S01]  /*25b0*/  FMUL.FTZ R159, R46, R197 ;  /* 0x000000c52e9f7220 */ /* 0x001fe20000410000 */
[----:B------:R-:W-:-:S02]  /*25c0*/  SHF.L.U32 R138, R26, 0x10, RZ ;  /* 0x000000101a8a7819 */ /* 0x000fc400000006ff */
[----:B------:R-:W-:Y:S01]  /*25d0*/  SHF.L.U32 R139, R27, 0x10, RZ ;  /* 0x000000101b8b7819 */ /* 0x000fe200000006ff */
[--C-:B------:R-:W-:Y:S01]  /*25e0*/  FADD.FTZ R46, R199, -R50.reuse ;  /* 0x80000032c72e7221 */ /* 0x100fe20000010000 */
[----:B------:R-:W-:Y:S01]  /*25f0*/  SHF.L.U32 R136, R25, 0x10, RZ ;  /* 0x0000001019887819 */ /* 0x000fe200000006ff */
[----:B------:R-:W0:Y:S01]  /*2600*/  MUFU.RCP R193, R138 ;  /* 0x0000008a00c17308 */ /* 0x000e220000001000 */
[----:B------:R-:W-:Y:S02]  /*2610*/  SHF.L.U32 R49, R49, 0x10, RZ ;  /* 0x0000001031317819 */ /* 0x000fe400000006ff */
[----:B------:R-:W-:Y:S02]  /*2620*/  PRMT R43, R17, 0x7632, R43 ;  /* 0x00007632112b7816 */ /* 0x000fe4000000002b */
[----:B------:R-:W-:Y:S01]  /*2630*/  PRMT R50, R9, 0x7632, R50 ;  /* 0x0000763209327816 */ /* 0x000fe20000000032 */
[----:B------:R-:W-:Y:S01]  /*2640*/  FADD.FTZ R49, R168, -R49 ;  /* 0x80000031a8317221 */ /* 0x000fe20000010000 */
[----:B------:R-:W-:Y:S01]  /*2650*/  SHF.L.U32 R162, R8, 0x10, RZ ;  /* 0x0000001008a27819 */ /* 0x000fe200000006ff */
[----:B------:R-:W2:Y:S01]  /*2660*/  MUFU.RCP R42, R139 ;  /* 0x0000008b002a7308 */ /* 0x000ea20000001000 */
[----:B------:R-:W-:-:S02]  /*2670*/  SHF.L.U32 R43, R43, 0x10, RZ ;  /* 0x000000102b2b7819 */ /* 0x000fc400000006ff */
[----:B------:R-:W-:Y:S01]  /*2680*/  PRMT R168, R8, 0x7632, R168 ;  /* 0x0000763208a87816 */ /* 0x000fe200000000a8 */
[----:B------:R-:W-:Y:S01]  /*2690*/  FADD.FTZ R162, R169, -R162 ;  /* 0x800000a2a9a27221 */ /* 0x000fe20000010000 */
[----:B------:R-:W-:Y:S01]  /*26a0*/  SHF.L.U32 R197, R146, 0x10, RZ ;  /* 0x0000001092c57819 */ /* 0x000fe200000006ff */
[----:B------:R-:W-:Y:S01]  /*26b0*/  FADD.FTZ R41, R194, -R43 ;  /* 0x8000002bc2297221 */ /* 0x000fe20000010000 */
[----:B------:R-:W-:Y:S01]  /*26c0*/  SHF.L.U32 R50, R50, 0x10, RZ ;  /* 0x0000001032327819 */ /* 0x000fe200000006ff */
[----:B------:R-:W3:Y:S01]  /*26d0*/  MUFU.RCP R51, R136 ;  /* 0x0000008800337308 */ /* 0x000ee20000001000 */
[----:B------:R-:W-:Y:S01]  /*26e0*/  SHF.L.U32 R61, R28, 0x10, RZ ;  /* 0x000000101c3d7819 */ /* 0x000fe200000006ff */
[----:B-1----:R-:W-:Y:S01]  /*26f0*/  FMUL.FTZ R162, R162, R165 ;  /* 0x000000a5a2a27220 */ /* 0x002fe20000410000 */
[----:B------:R-:W-:Y:S01]  /*2700*/  SHF.L.U32 R167, R11, 0x10, RZ ;  /* 0x000000100ba77819 */ /* 0x000fe200000006ff */
[----:B------:R-:W-:Y:S01]  /*2710*/  FADD.FTZ R50, R197, -R50 ;  /* 0x80000032c5327221 */ /* 0x000fe20000010000 */
[----:B------:R-:W-:Y:S01]  /*2720*/  SHF.L.U32 R219, R150, 0x10, RZ ;  /* 0x0000001096db7819 */ /* 0x000fe200000006ff */
[----:B0-----:R-:W-:Y:S01]  /*2730*/  FMUL.FTZ R166, R166, R193 ;  /* 0x000000c1a6a67220 */ /* 0x001fe20000410000 */
[----:B------:R-:W-:Y:S01]  /*2740*/  SHF.L.U32 R168, R168, 0x10, RZ ;  /* 0x00000010a8a87819 */ /* 0x000fe200000006ff */
[----:B------:R-:W0:Y:S01]  /*2750*/  MUFU.RCP R153, R61 ;  /* 0x0000003d00997308 */ /* 0x000e220000001000 */
[----:B------:R-:W-:Y:S01]  /*2760*/  SHF.L.U32 R194, R20, 0x10, RZ ;  /* 0x0000001014c27819 */ /* 0x000fe200000006ff */
[----:B------:R-:W-:Y:S01]  /*2770*/  FADD.FTZ R167, R38, -R167 ;  /* 0x800000a726a77221 */ /* 0x000fe20000010000 */
[----:B------:R-:W-:Y:S01]  /*2780*/  SHF.L.U32 R45, R45, 0x10, RZ ;  /* 0x000000102d2d7819 */ /* 0x000fe200000006ff */
[----:B------:R-:W-:Y:S01]  /*2790*/  FADD.FTZ R165, R219, -R168 ;  /* 0x800000a8dba57221 */ /* 0x000fe20000010000 */
[----:B------:R-:W-:Y:S01]  /*27a0*/  SHF.L.U32 R164, R9, 0x10, RZ ;  /* 0x0000001009a47819 */ /* 0x000fe200000006ff */
[----:B--2---:R-:W-:Y:S01]  /*27b0*/  FMUL.FTZ R167, R167, R42 ;  /* 0x0000002aa7a77220 */ /* 0x004fe20000410000 */
[----:B------:R-:W-:Y:S01]  /*27c0*/  PRMT R197, R20, 0x7632, R197 ;  /* 0x0000763214c57816 */ /* 0x000fe200000000c5 */
[----:B------:R-:W1:Y:S01]  /*27d0*/  MUFU.RCP R169, R194 ;  /* 0x000000c200a97308 */ /* 0x000e620000001000 */
[----:B------:R-:W-:Y:S01]  /*27e0*/  PRMT R146, R10, 0x7632, R146 ;  /* 0x000076320a927816 */ /* 0x000fe20000000092 */
[----:B------:R-:W-:Y:S01]  /*27f0*/  FADD.FTZ R164, R45, -R164 ;  /* 0x800000a42da47221 */ /* 0x000fe20000010000 */
[----:B------:R-:W-:-:S02]  /*2800*/  PRMT R168, R26, 0x7632, R168 ;  /* 0x000076321aa87816 */ /* 0x000fc400000000a8 */
[----:B------:R-:W-:Y:S01]  /*2810*/  SHF.L.U32 R197, R197, 0x10, RZ ;  /* 0x00000010c5c57819 */ /* 0x000fe200000006ff */
[----:B---3--:R-:W-:Y:S01]  /*2820*/  FMUL.FTZ R164, R164, R51 ;  /* 0x00000033a4a47220 */ /* 0x008fe20000410000 */
[----:B------:R-:W-:Y:S02]  /*2830*/  SHF.L.U32 R221, R142, 0x10, RZ ;  /* 0x000000108edd7819 */ /* 0x000fe400000006ff */
[----:B------:R-:W-:Y:S01]  /*2840*/  SHF.L.U32 R146, R146, 0x10, RZ ;  /* 0x0000001092927819 */ /* 0x000fe200000006ff */
[----:B------:R-:W2:Y:S01]  /*2850*/  MUFU.RCP R42, R197 ;  /* 0x000000c5002a7308 */ /* 0x000ea20000001000 */
[----:B------:R-:W-:Y:S01]  /*2860*/  SHF.L.U32 R204, R176, 0x10, RZ ;  /* 0x00000010b0cc7819 */ /* 0x000fe200000006ff */
[----:B0-----:R-:W-:Y:S01]  /*2870*/  FMUL.FTZ R153, R48, R153 ;  /* 0x0000009930997220 */ /* 0x001fe20000410000 */
[----:B------:R-:W-:Y:S01]  /*2880*/  SHF.L.U32 R135, R184, 0x10, RZ ;  /* 0x00000010b8877819 */ /* 0x000fe200000006ff */
[----:B------:R-:W-:Y:S01]  /*2890*/  FADD.FTZ R51, R221, -R146 ;  /* 0x80000092dd337221 */ /* 0x000fe20000010000 */
[----:B------:R-:W-:-:S02]  /*28a0*/  SHF.L.U32 R58, R178, 0x10, RZ ;  /* 0x00000010b23a7819 */ /* 0x000fc400000006ff */
[----:B------:R-:W-:Y:S01]  /*28b0*/  SHF.L.U32 R193, R168, 0x10, RZ ;  /* 0x00000010a8c17819 */ /* 0x000fe200000006ff */
[----:B------:R-:W0:Y:S01]  /*28c0*/  MUFU.RCP R161, R204 ;  /* 0x000000cc00a17308 */ /* 0x000e220000001000 */
[----:B------:R-:W-:Y:S01]  /*28d0*/  SHF.L.U32 R198, R182, 0x10, RZ ;  /* 0x00000010b6c67819 */ /* 0x000fe200000006ff */
[----:B-1----:R-:W-:Y:S01]  /*28e0*/  FMUL.FTZ R170, R170, R169 ;  /* 0x000000a9aaaa7220 */ /* 0x002fe20000410000 */
[----:B------:R-:W-:Y:S02]  /*28f0*/  SHF.L.U32 R137, R185, 0x10, RZ ;  /* 0x00000010b9897819 */ /* 0x000fe400000006ff */
[----:B------:R-:W-:Y:S02]  /*2900*/  SHF.L.U32 R151, R187, 0x10, RZ ;  /* 0x00000010bb977819 */ /* 0x000fe400000006ff */
[----:B------:R-:W-:Y:S01]  /*2910*/  SHF.L.U32 R60, R179, 0x10, RZ ;  /* 0x00000010b33c7819 */ /* 0x000fe200000006ff */
[----:B------:R-:W1:Y:S01]  /*2920*/  MUFU.RCP R38, R135 ;  /* 0x0000008700267308 */ /* 0x000e620000001000 */
[----:B------:R-:W-:-:S02]  /*2930*/  SHF.L.U32 R64, R181, 0x10, RZ ;  /* 0x00000010b5407819 */ /* 0x000fc400000006ff */
[----:B------:R-:W-:Y:S02]  /*2940*/  PRMT R146, R27, 0x7632, R146 ;  /* 0x000076321b927816 */ /* 0x000fe40000000092 */
[----:B------:R-:W-:Y:S02]  /*2950*/  SHF.L.U32 R218, R147, 0x10, RZ ;  /* 0x0000001093da7819 */ /* 0x000fe400000006ff */
[----:B------:R-:W-:Y:S01]  /*2960*/  PRMT R216, R4, 0x7632, R216 ;  /* 0x0000763204d87816 */ /* 0x000fe200000000d8 */
[----:B------:R-:W3:Y:S01]  /*2970*/  MUFU.RCP R158, R58 ;  /* 0x0000003a009e7308 */ /* 0x000ee20000001000 */
[----:B------:R-:W-:Y:S02]  /*2980*/  SHF.L.U32 R147, R186, 0x10, RZ ;  /* 0x00000010ba937819 */ /* 0x000fe400000006ff */
[----:B------:R-:W-:Y:S02]  /*2990*/  SHF.L.U32 R223, R52, 0x10, RZ ;  /* 0x0000001034df7819 */ /* 0x000fe400000006ff */
[----:B------:R-:W-:-:S02]  /*29a0*/  SHF.L.U32 R199, R188, 0x10, RZ ;  /* 0x00000010bcc77819 */ /* 0x000fc400000006ff */
[----:B------:R-:W-:Y:S01]  /*29b0*/  SHF.L.U32 R52, R146, 0x10, RZ ;  /* 0x0000001092347819 */ /* 0x000fe200000006ff */
[----:B------:R-:W4:Y:S01]  /*29c0*/  MUFU.RCP R168, R193 ;  /* 0x000000c100a87308 */ /* 0x000f220000001000 */
[----:B------:R-:W-:Y:S02]  /*29d0*/  SHF.L.U32 R56, R177, 0x10, RZ ;  /* 0x00000010b1387819 */ /* 0x000fe400000006ff */
[----:B------:R-:W-:Y:S02]  /*29e0*/  PRMT R45, R18, 0x7632, R45 ;  /* 0x00007632122d7816 */ /* 0x000fe4000000002d */
[----:B------:R-:W-:Y:S02]  /*29f0*/  SHF.L.U32 R221, R140, 0x10, RZ ;  /* 0x000000108cdd7819 */ /* 0x000fe400000006ff */
[----:B------:R-:W-:Y:S01]  /*2a00*/  SHF.L.U32 R146, R216, 0x10, RZ ;  /* 0x00000010d8927819 */ /* 0x000fe200000006ff */
[----:B------:R-:W5:Y:S01]  /*2a10*/  MUFU.RCP R39, R198 ;  /* 0x000000c600277308 */ /* 0x000f620000001000 */
[----:B------:R-:W-:-:S02]  /*2a20*/  SHF.L.U32 R196, R183, 0x10, RZ ;  /* 0x00000010b7c47819 */ /* 0x000fc400000006ff */
[----:B------:R-:W-:Y:S01]  /*2a30*/  PRMT R140, R11, 0x7632, R140 ;  /* 0x000076320b8c7816 */ /* 0x000fe2000000008c */
[----:B------:R-:W-:Y:S01]  /*2a40*/  FADD.FTZ R169, R223, -R146 ;  /* 0x80000092dfa97221 */ /* 0x000fe20000010000 */
[----:B------:R-:W-:Y:S02]  /*2a50*/  SHF.L.U32 R45, R45, 0x10, RZ ;  /* 0x000000102d2d7819 */ /* 0x000fe400000006ff */
[----:B------:R-:W-:Y:S01]  /*2a60*/  SHF.L.U32 R140, R140, 0x10, RZ ;  /* 0x000000108c8c7819 */ /* 0x000fe200000006ff */
[----:B------:R-:W5:Y:S01]  /*2a70*/  MUFU.RCP R163, R137 ;  /* 0x0000008900a37308 */ /* 0x000f620000001000 */
[----:B------:R-:W-:Y:S01]  /*2a80*/  SHF.L.U32 R236, R236, 0x10, RZ ;  /* 0x00000010ecec7819 */ /* 0x000fe200000006ff */
[----:B------:R-:W-:Y:S01]  /*2a90*/  FADD.FTZ R43, R220, -R45 ;  /* 0x8000002ddc2b7221 */ /* 0x000fe20000010000 */
[----:B--2---:R-:W-:Y:S01]  /*2aa0*/  FMUL.FTZ R169, R169, R42 ;  /* 0x0000002aa9a97220 */ /* 0x004fe20000410000 */
[----:B------:R-:W-:Y:S01]  /*2ab0*/  FADD.FTZ R221, R221, -R140 ;  /* 0x8000008cdddd7221 */ /* 0x000fe20000010000 */
[----:B------:R-:W-:Y:S01]  /*2ac0*/  SHF.L.U32 R231, R231, 0x10, RZ ;  /* 0x00000010e7e77819 */ /* 0x000fe200000006ff */
[----:B0-----:R-:W-:Y:S01]  /*2ad0*/  FMUL.FTZ R140, R40, R161 ;  /* 0x000000a1288c7220 */ /* 0x001fe20000410000 */
[----:B------:R-:W-:Y:S01]  /*2ae0*/  SHF.L.U32 R42, R0, 0x10, RZ ;  /* 0x00000010002a7819 */ /* 0x000fe200000006ff */
[----:B------:R-:W0:Y:S01]  /*2af0*/  MUFU.RCP R150, R151 ;  /* 0x0000009700967308 */ /* 0x000e220000001000 */
[----:B------:R-:W-:Y:S01]  /*2b00*/  FMUL.FTZ R0, R209, R236 ;  /* 0x000000ecd1007220 */ /* 0x000fe20000410000 */
[----:B-1----:R-:W-:Y:S01]  /*2b10*/  FMUL.FTZ R161, R165, R38 ;  /* 0x00000026a5a17220 */ /* 0x002fe20000410000 */
[----:B---3--:R-:W-:Y:S01]  /*2b20*/  FMUL.FTZ R146, R43, R158 ;  /* 0x0000009e2b927220 */ /* 0x008fe20000410000 */
[----:B----4-:R-:W-:Y:S01]  /*2b30*/  FMUL.FTZ R165, R51, R168 ;  /* 0x000000a833a57220 */ /* 0x010fe20000410000 */
[----:B------:R-:W-:Y:S01]  /*2b40*/  SHF.L.U32 R234, R234, 0x10, RZ ;  /* 0x00000010eaea7819 */ /* 0x000fe200000006ff */
[----:B-----5:R-:W-:Y:S01]  /*2b50*/  FMUL.FTZ R158, R44, R39 ;  /* 0x000000272c9e7220 */ /* 0x020fe20000410000 */
[----:B------:R-:W-:Y:S01]  /*2b60*/  SHF.L.U32 R51, R53, 0x10, RZ ;  /* 0x0000001035337819 */ /* 0x000fe200000006ff */
[----:B------:R-:W1:Y:S01]  /*2b70*/  MUFU.RCP R156, R60 ;  /* 0x0000003c009c7308 */ /* 0x000e620000001000 */
[----:B------:R-:W-:Y:S01]  /*2b80*/  FMUL.FTZ R163, R50, R163 ;  /* 0x000000a332a37220 */ /* 0x000fe20000410000 */
[----:B------:R-:W-:Y:S01]  /*2b90*/  SHF.L.U32 R44, R200, 0x10, RZ ;  /* 0x00000010c82c7819 */ /* 0x000fe200000006ff */
[----:B------:R-:W-:Y:S01]  /*2ba0*/  FMUL.FTZ R53, R204, R231 ;  /* 0x000000e7cc357220 */ /* 0x000fe20000410000 */
[----:B------:R-:W-:Y:S01]  /*2bb0*/  FFMA.FTZ R50, R0, R3, RZ ;  /* 0x0000000300327223 */ /* 0x000fe200000100ff */
[----:B------:R-:W-:Y:S01]  /*2bc0*/  FADD.FTZ R200, RZ, R0 ;  /* 0x00000000ffc87221 */ /* 0x000fe20000010000 */
[----:B------:R-:W-:Y:S01]  /*2bd0*/  SHF.L.U32 R229, R229, 0x10, RZ ;  /* 0x00000010e5e57819 */ /* 0x000fe200000006ff */
[----:B------:R-:W-:Y:S01]  /*2be0*/  FMUL.FTZ R209, R44, R157 ;  /* 0x0000009d2cd17220 */ /* 0x000fe20000410000 */
[----:B------:R-:W2:Y:S01]  /*2bf0*/  MUFU.RCP R36, R64 ;  /* 0x0000004000247308 */ /* 0x000ea20000001000 */
[----:B0-----:R-:W-:Y:S01]  /*2c00*/  FMUL.FTZ R189, R189, R150 ;  /* 0x00000096bdbd7220 */ /* 0x001fe20000410000 */
[----:B------:R-:W-:-:S02]  /*2c10*/  SHF.L.U32 R232, R232, 0x10, RZ ;  /* 0x00000010e8e87819 */ /* 0x000fc400000006ff */
[----:B------:R-:W-:Y:S02]  /*2c20*/  SHF.L.U32 R62, R180, 0x10, RZ ;  /* 0x00000010b43e7819 */ /* 0x000fe400000006ff */
[----:B------:R-:W-:Y:S02]  /*2c30*/  SHF.L.U32 R227, R227, 0x10, RZ ;  /* 0x00000010e3e37819 */ /* 0x000fe400000006ff */
[----:B------:R-:W0:Y:S01]  /*2c40*/  MUFU.RCP R48, R147 ;  /* 0x0000009300307308 */ /* 0x000e220000001000 */
[----:B-1----:R-:W-:Y:S01]  /*2c50*/  FMUL.FTZ R150, R47, R156 ;  /* 0x0000009c2f967220 */ /* 0x002fe20000410000 */
[----:B------:R-:W-:Y:S02]  /*2c60*/  SHF.L.U32 R230, R230, 0x10, RZ ;  /* 0x00000010e6e67819 */ /* 0x000fe400000006ff */
[----:B------:R-:W-:Y:S02]  /*2c70*/  PRMT R45, R12, 0x7632, R45 ;  /* 0x000076320c2d7816 */ /* 0x000fe4000000002d */
[----:B------:R-:W-:-:S02]  /*2c80*/  SHF.L.U32 R40, R207, 0x10, RZ ;  /* 0x00000010cf287819 */ /* 0x000fc400000006ff */
[----:B------:R-:W1:Y:S01]  /*2c90*/  MUFU.RCP R142, R199 ;  /* 0x000000c7008e7308 */ /* 0x000e620000001000 */
[----:B--2---:R-:W-:Y:S01]  /*2ca0*/  FMUL.FTZ R156, R49, R36 ;  /* 0x00000024319c7220 */ /* 0x004fe20000410000 */
[----:B------:R-:W-:Y:S01]  /*2cb0*/  SHF.L.U32 R49, R54, 0x10, RZ ;  /* 0x0000001036317819 */ /* 0x000fe200000006ff */
[----:B------:R-:W-:Y:S01]  /*2cc0*/  FMUL.FTZ R54, R201, R234 ;  /* 0x000000eac9367220 */ /* 0x000fe20000410000 */
[----:B------:R-:W-:Y:S01]  /*2cd0*/  FFMA.FTZ R201, R53, R140, R50 ;  /* 0x0000008c35c97223 */ /* 0x000fe20000010032 */
[----:B------:R-:W-:Y:S01]  /*2ce0*/  SHF.L.U32 R50, R55, 0x10, RZ ;  /* 0x0000001037327819 */ /* 0x000fe200000006ff */
[----:B------:R-:W-:Y:S01]  /*2cf0*/  FMUL.FTZ R55, R56, R229 ;  /* 0x000000e538377220 */ /* 0x000fe20000410000 */
[----:B------:R-:W-:Y:S01]  /*2d00*/  SHF.L.U32 R45, R45, 0x10, RZ ;  /* 0x000000102d2d7819 */ /* 0x000fe200000006ff */
[----:B------:R2:W3:Y:S01]  /*2d10*/  MUFU.RCP R160, R56 ;  /* 0x0000003800a07308 */ /* 0x0004e20000001000 */
[----:B0-----:R-:W-:Y:S01]  /*2d20*/  FMUL.FTZ R171, R171, R48 ;  /* 0x00000030abab7220 */ /* 0x001fe20000410000 */
[----:B------:R-:W-:Y:S01]  /*2d30*/  SHF.L.U32 R48, R203, 0x10, RZ ;  /* 0x00000010cb307819 */ /* 0x000fe200000006ff */
[----:B------:R-:W-:Y:S01]  /*2d40*/  FADD.FTZ R203, R200, R53 ;  /* 0x00000035c8cb7221 */ /* 0x000fe20000010000 */
[----:B------:R-:W-:Y:S01]  /*2d50*/  FFMA.FTZ R200, R54, R141, R201 ;  /* 0x0000008d36c87223 */ /* 0x000fe200000100c9 */
[----:B------:R-:W-:Y:S01]  /*2d60*/  SHF.L.U32 R39, R213, 0x10, RZ ;  /* 0x00000010d5277819 */ /* 0x000fe200000006ff */
[----:B------:R-:W-:Y:S01]  /*2d70*/  FADD.FTZ R45, R218, -R45 ;  /* 0x8000002dda2d7221 */ /* 0x000fe20000010000 */
[----:B------:R-:W-:Y:S01]  /*2d80*/  SHF.L.U32 R237, R65, 0x10, RZ ;  /* 0x0000001041ed7819 */ /* 0x000fe200000006ff */
[----:B------:R-:W0:Y:S01]  /*2d90*/  MUFU.RCP R37, R196 ;  /* 0x000000c400257308 */ /* 0x000e220000001000 */
[----:B-1----:R-:W-:Y:S01]  /*2da0*/  FMUL.FTZ R191, R191, R142 ;  /* 0x0000008ebfbf7220 */ /* 0x002fe20000410000 */
[----:B--2---:R-:W-:Y:S01]  /*2db0*/  FMUL.FTZ R56, R57, R232 ;  /* 0x000000e839387220 */ /* 0x004fe20000410000 */
[----:B------:R-:W-:Y:S01]  /*2dc0*/  FMUL.FTZ R57, R58, R227 ;  /* 0x000000e33a397220 */ /* 0x000fe20000410000 */
[----:B------:R-:W-:Y:S01]  /*2dd0*/  FMUL.FTZ R58, R59, R230 ;  /* 0x000000e63b3a7220 */ /* 0x000fe20000410000 */
[----:B------:R-:W-:Y:S01]  /*2de0*/  SHF.L.U32 R38, R205, 0x10, RZ ;  /* 0x00000010cd267819 */ /* 0x000fe200000006ff */
[----:B------:R-:W-:Y:S01]  /*2df0*/  FMUL.FTZ R218, R51, R166 ;  /* 0x000000a633da7220 */ /* 0x000fe20000410000 */
[----:B------:R-:W-:Y:S01]  /*2e00*/  SHF.L.U32 R239, R66, 0x10, RZ ;  /* 0x0000001042ef7819 */ /* 0x000fe200000006ff */
[----:B------:R1:W2:Y:S01]  /*2e10*/  MUFU.RCP R154, R62 ;  /* 0x0000003e009a7308 */ /* 0x0002a20000001000 */
[----:B---3--:R-:W-:Y:S01]  /*2e20*/  FMUL.FTZ R142, R41, R160 ;  /* 0x000000a0298e7220 */ /* 0x008fe20000410000 */
[----:B------:R-:W-:Y:S01]  /*2e30*/  SHF.L.U32 R41, R214, 0x10, RZ ;  /* 0x00000010d6297819 */ /* 0x000fe200000006ff */
[----:B------:R-:W-:Y:S01]  /*2e40*/  FMUL.FTZ R207, R38, R155 ;  /* 0x0000009b26cf7220 */ /* 0x000fe20000410000 */
[----:B------:R-:W-:Y:S01]  /*2e50*/  SHF.L.U32 R47, R212, 0x10, RZ ;  /* 0x00000010d42f7819 */ /* 0x000fe200000006ff */
[----:B------:R-:W-:Y:S01]  /*2e60*/  FFMA.FTZ R201, R55, R142, R200 ;  /* 0x0000008e37c97223 */ /* 0x000fe200000100c8 */
[----:B------:R-:W-:Y:S01]  /*2e70*/  SHF.L.U32 R241, R67, 0x10, RZ ;  /* 0x0000001043f17819 */ /* 0x000fe200000006ff */
[----:B------:R-:W-:Y:S01]  /*2e80*/  FMUL.FTZ R59, R60, R41 ;  /* 0x000000293c3b7220 */ /* 0x000fe20000410000 */
[----:B------:R-:W-:Y:S01]  /*2e90*/  FMUL.FTZ R60, R61, R40 ;  /* 0x000000283d3c7220 */ /* 0x000fe20000410000 */
[----:B0-----:R-:W-:Y:S01]  /*2ea0*/  FMUL.FTZ R160, R46, R37 ;  /* 0x000000252ea07220 */ /* 0x001fe20000410000 */
[----:B------:R-:W-:Y:S01]  /*2eb0*/  SHF.L.U32 R37, R202, 0x10, RZ ;  /* 0x00000010ca257819 */ /* 0x000fe200000006ff */
[----:B------:R-:W-:Y:S01]  /*2ec0*/  FADD.FTZ R202, R203, R54 ;  /* 0x00000036cbca7221 */ /* 0x000fe20000010000 */
[----:B------:R-:W-:Y:S01]  /*2ed0*/  FFMA.FTZ R200, R56, R145, R201 ;  /* 0x0000009138c87223 */ /* 0x000fe200000100c9 */
[----:B------:R-:W-:Y:S01]  /*2ee0*/  FMUL.FTZ R61, R62, R39 ;  /* 0x000000273e3d7220 */ /* 0x000fe20000410000 */
[----:B-1----:R-:W-:Y:S01]  /*2ef0*/  FMUL.FTZ R62, R63, R38 ;  /* 0x000000263f3e7220 */ /* 0x002fe20000410000 */
[----:B------:R-:W-:Y:S01]  /*2f00*/  FADD.FTZ R203, R202, R55 ;  /* 0x00000037cacb7221 */ /* 0x000fe20000010000 */
[----:B------:R-:W-:Y:S01]  /*2f10*/  FFMA.FTZ R201, R57, R146, R200 ;  /* 0x0000009239c97223 */ /* 0x000fe200000100c8 */
[----:B--2---:R-:W-:Y:S01]  /*2f20*/  FMUL.FTZ R154, R45, R154 ;  /* 0x0000009a2d9a7220 */ /* 0x004fe20000410000 */
        /* <DEDUP_REMOVED lines=8> */
[----:B------:R-:W0:Y:S01]  /*2fb0*/  MUFU.RCP R216, R52 ;  /* 0x0000003400d87308 */ /* 0x000e220000001000 */
        /* <DEDUP_REMOVED lines=11> */
[----:B------:R-:W-:Y:S01]  /*3070*/  SHF.L.U32 R235, R235, 0x10, RZ ;  /* 0x00000010ebeb7819 */ /* 0x000fe200000006ff */
        /* <DEDUP_REMOVED lines=10> */
[----:B------:R-:W-:Y:S01]  /*3120*/  SHF.L.U32 R148, R22, 0x10, RZ ;  /* 0x0000001016947819 */ /* 0x000fe200000006ff */
[----:B------:R1:W2:Y:S01]  /*3130*/  MUFU.RCP R215, R144 ;  /* 0x0000009000d77308 */ /* 0x0002a20000001000 */
        /* <DEDUP_REMOVED lines=14> */
[----:B------:R-:W-:Y:S01]  /*3220*/  FFMA.FTZ R194, R134, R161, R201 ;  /* 0x000000a186c27223 */ /* 0x000fe200000100c9 */
[----:B------:R-:W-:Y:S01]  /*3230*/  SHF.L.U32 R242, R242, 0x10, RZ ;  /* 0x00000010f2f27819 */ /* 0x000fe200000006ff */
[----:B------:R-:W-:Y:S01]  /*3240*/  FADD.FTZ R203, R198, R133 ;  /* 0x00000085c6cb7221 */ /* 0x000fe20000010000 */
[----:B------:R-:W-:Y:S01]  /*3250*/  SHF.L.U32 R152, R23, 0x10, RZ ;  /* 0x0000001017987819 */ /* 0x000fe200000006ff */
[----:B------:R-:W-:Y:S01]  /*3260*/  FFMA.FTZ R201, R135, R164, R194 ;  /* 0x000000a487c97223 */ /* 0x000fe200000100c2 */
[----:B------:R-:W-:Y:S01]  /*3270*/  SHF.L.U32 R244, R244, 0x10, RZ ;  /* 0x00000010f4f47819 */ /* 0x000fe200000006ff */
[----:B------:R-:W-:Y:S01]  /*3280*/  FADD.FTZ R196, R203, R134 ;  /* 0x00000086cbc47221 */ /* 0x000fe20000010000 */
[----:B------:R-:W-:Y:S01]  /*3290*/  FMUL.FTZ R143, R144, R237 ;  /* 0x000000ed908f7220 */ /* 0x000fe20000410000 */
[----:B-1----:R-:W-:Y:S01]  /*32a0*/  FMUL.FTZ R144, R147, R240 ;  /* 0x000000f093907220 */ /* 0x002fe20000410000 */
[----:B------:R1:W3:Y:S01]  /*32b0*/  MUFU.RCP R217, R148 ;  /* 0x0000009400d97308 */ /* 0x0002e20000001000 */
[----:B------:R-:W-:Y:S01]  /*32c0*/  FADD.FTZ R203, R196, R135 ;  /* 0x00000087c4cb7221 */ /* 0x000fe20000010000 */
[----:B------:R-:W-:Y:S01]  /*32d0*/  FMUL.FTZ R147, R148, R239 ;  /* 0x000000ef94937220 */ /* 0x000fe20000410000 */
[----:B------:R-:W-:Y:S01]  /*32e0*/  FFMA.FTZ R196, R136, R163, R201 ;  /* 0x000000a388c47223 */ /* 0x000fe200000100c9 */
[----:B------:R-:W-:Y:S01]  /*32f0*/  FMUL.FTZ R194, R193, R48 ;  /* 0x00000030c1c27220 */ /* 0x000fe20000410000 */
[----:B------:R-:W-:Y:S01]  /*3300*/  FADD.FTZ R198, R203, R136 ;  /* 0x00000088cbc67221 */ /* 0x000fe20000010000 */
[----:B------:R-:W-:Y:S01]  /*3310*/  SHF.L.U32 R195, R195, 0x10, RZ ;  /* 0x00000010c3c37819 */ /* 0x000fe200000006ff */
[----:B0-----:R-:W-:Y:S01]  /*3320*/  FMUL.FTZ R168, R221, R216 ;  /* 0x000000d8dda87220 */ /* 0x001fe20000410000 */
[----:B------:R0:W4:Y:S01]  /*3330*/  MUFU.RCP R219, R152 ;  /* 0x0000009800db7308 */ /* 0x0001220000001000 */
[----:B-1----:R-:W-:Y:S01]  /*3340*/  FMUL.FTZ R148, R151, R242 ;  /* 0x000000f297947220 */ /* 0x002fe20000410000 */
[----:B------:R-:W-:Y:S01]  /*3350*/  FMUL.FTZ R151, R152, R241 ;  /* 0x000000f198977220 */ /* 0x000fe20000410000 */
[----:B------:R-:W-:Y:S01]  /*3360*/  FADD.FTZ R201, R198, R137 ;  /* 0x00000089c6c97221 */ /* 0x000fe20000010000 */
[----:B------:R-:W-:Y:S01]  /*3370*/  FMUL.FTZ R193, R52, R195 ;  /* 0x000000c334c17220 */ /* 0x000fe20000410000 */
[----:B------:R-:W-:Y:S01]  /*3380*/  SHF.L.U32 R238, R238, 0x10, RZ ;  /* 0x00000010eeee7819 */ /* 0x000fe200000006ff */
[----:B--2---:R-:W-:Y:S01]  /*3390*/  FMUL.FTZ R172, R172, R215 ;  /* 0x000000d7acac7220 */ /* 0x004fe20000410000 */
[----:B------:R-:W-:Y:S01]  /*33a0*/  FADD.FTZ R205, R201, R194 ;  /* 0x000000c2c9cd7221 */ /* 0x000fe20000010000 */
[----:B------:R-:W-:Y:S01]  /*33b0*/  FMUL.FTZ R201, R232, R145 ;  /* 0x00000091e8c97220 */ /* 0x000fe20000410000 */
[----:B0-----:R-:W-:Y:S01]  /*33c0*/  FMUL.FTZ R152, R199, R244 ;  /* 0x000000f4c7987220 */ /* 0x001fe20000410000 */
[----:B------:R-:W-:Y:S01]  /*33d0*/  FFMA.FTZ R199, R137, R166, R196 ;  /* 0x000000a689c77223 */ /* 0x000fe200000100c4 */
[----:B------:R-:W-:Y:S01]  /*33e0*/  FADD.FTZ R198, R205, R138 ;  /* 0x0000008acdc67221 */ /* 0x000fe20000010000 */
[----:B------:R-:W-:Y:S01]  /*33f0*/  FMUL.FTZ R196, R197, R238 ;  /* 0x000000eec5c47220 */ /* 0x000fe20000410000 */
[----:B---3--:R-:W-:Y:S01]  /*3400*/  FMUL.FTZ R190, R190, R217 ;  /* 0x000000d9bebe7220 */ /* 0x008fe20000410000 */
[----:B------:R-:W-:Y:S01]  /*3410*/  FFMA.FTZ R203, R194, R165, R199 ;  /* 0x000000a5c2cb7223 */ /* 0x000fe200000100c7 */
[----:B------:R-:W-:Y:S01]  /*3420*/  FADD.FTZ R198, R198, R193 ;  /* 0x000000c1c6c67221 */ /* 0x000fe20000010000 */
[----:B------:R-:W-:Y:S01]  /*3430*/  FMUL.FTZ R197, R236, R3 ;  /* 0x00000003ecc57220 */ /* 0x000fe20000410000 */
[----:B----4-:R-:W-:Y:S01]  /*3440*/  FMUL.FTZ R192, R192, R219 ;  /* 0x000000dbc0c07220 */ /* 0x010fe20000410000 */
        /* <DEDUP_REMOVED lines=8> */
[-C--:B------:R-:W-:Y:S01]  /*34d0*/  FFMA.FTZ R213, R139, R170.reuse, R52 ;  /* 0x000000aa8bd57223 */ /* 0x080fe20000010034 */
[----:B------:R-:W-:Y:S01]  /*34e0*/  FADD.FTZ R215, R198, R143 ;  /* 0x0000008fc6d77221 */ /* 0x000fe20000010000 */
[----:B------:R-:W-:Y:S01]  /*34f0*/  FMUL.FTZ R220, R50, R167 ;  /* 0x000000a732dc7220 */ /* 0x000fe20000410000 */
[----:B------:R-:W-:Y:S01]  /*3500*/  FMUL.FTZ R222, R235, R170 ;  /* 0x000000aaebde7220 */ /* 0x000fe20000410000 */
[----:B------:R-:W-:Y:S01]  /*3510*/  FFMA.FTZ R52, R196, R169, R213 ;  /* 0x000000a9c4347223 */ /* 0x000fe200000100d5 */
[----:B------:R-:W-:Y:S01]  /*3520*/  FADD.FTZ R198, R215, R144 ;  /* 0x00000090d7c67221 */ /* 0x000fe20000010000 */
[-C--:B------:R-:W-:Y:S01]  /*3530*/  FMUL.FTZ R224, R237, R172.reuse ;  /* 0x000000acede07220 */ /* 0x080fe20000410000 */
        /* <DEDUP_REMOVED lines=27> */
[----:B------:R-:W-:-:S07]  /*36f0*/  FMUL.FTZ R221, R238, R169 ;  /* 0x000000a9eedd7220 */ /* 0x000fce0000410000 */
.L_x_35:
        /* <DEDUP_REMOVED lines=9> */
[----:B------:R-:W-:Y:S01]  /*3790*/  FADD.FTZ R82, R36, R82 ;  /* 0x0000005224527221 */ /* 0x000fe20000010000 */
[----:B------:R-:W-:Y:S01]  /*37a0*/  FADD.FTZ R83, R37, R83 ;  /* 0x0000005325537221 */ /* 0x000fe20000010000 */
        /* <DEDUP_REMOVED lines=15> */
[----:B------:R-:W-:Y:S01]  /*38a0*/  FADD.FTZ R86, R45, R86 ;  /* 0x000000562d567221 */ /* 0x000fe20000010000 */
[----:B------:R-:W-:Y:S01]  /*38b0*/  FADD.FTZ R87, R44, R87 ;  /* 0x000000572c577221 */ /* 0x000fe20000010000 */
[----:B--2---:R-:W-:Y:S01]  /*38c0*/  FADD.FTZ R245, R245, R52 ;  /* 0x00000034f5f57221 */ /* 0x004fe20000010000 */
[----:B------:R-:W0:Y:S01]  /*38d0*/  SHFL.DOWN PT, R247, R246, 0x8, 0x1f ;  /* 0x09001f00f6f77f89 */ /* 0x000e2200000e0000 */
[----:B------:R-:W-:Y:S01]  /*38e0*/  UIADD3 UR6, UPT, UPT, UR5, 0x40, URZ ;  /* 0x0000004005067890 */ /* 0x000fe2000fffe0ff */
[----:B------:R-:W-:Y:S01]  /*38f0*/  FADD.FTZ R88, R47, R88 ;  /* 0x000000582f587221 */ /* 0x000fe20000010000 */
[----:B------:R-:W-:Y:S01]  /*3900*/  FADD.FTZ R89, R38, R89 ;  /* 0x0000005926597221 */ /* 0x000fe20000010000 */
[----:B------:R-:W1:Y:S01]  /*3910*/  SHFL.DOWN PT, R248, R245, 0x8, 0x1f ;  /* 0x09001f00f5f87f89 */ /* 0x000e6200000e0000 */
[----:B------:R-:W-:Y:S01]  /*3920*/  USEL UR6, UR6, UR5, UP0 ;  /* 0x0000000506067287 */ /* 0x000fe20008000000 */
[----:B------:R-:W-:Y:S01]  /*3930*/  FADD.FTZ R90, R39, R90 ;  /* 0x0000005a275a7221 */ /* 0x000fe20000010000 */
[----:B------:R-:W-:Y:S01]  /*3940*/  FADD.FTZ R91, R40, R91 ;  /* 0x0000005b285b7221 */ /* 0x000fe20000010000 */
[----:B------:R-:W2:Y:S01]  /*3950*/  S2R R52, SR_TID.X ;  /* 0x0000000000347919 */ /* 0x000ea20000002100 */
[----:B------:R-:W-:Y:S01]  /*3960*/  FADD.FTZ R92, R41, R92 ;  /* 0x0000005c295c7221 */ /* 0x000fe20000010000 */
[----:B------:R-:W-:Y:S01]  /*3970*/  CS2R R50, SRZ ;  /* 0x0000000000327805 */ /* 0x000fe2000001ff00 */
[----:B0-----:R-:W-:Y:S01]  /*3980*/  FADD.FTZ R247, R246, R247 ;  /* 0x000000f7f6f77221 */ /* 0x001fe20000010000 */
[----:B-1----:R-:W-:-:S04]  /*3990*/  FADD.FTZ R248, R245, R248 ;  /* 0x000000f8f5f87221 */ /* 0x002fc80000010000 */
[----:B------:R-:W0:Y:S04]  /*39a0*/  SHFL.DOWN PT, R250, R247, 0x4, 0x1f ;  /* 0x08801f00f7fa7f89 */ /* 0x000e2800000e0000 */
[----:B------:R-:W1:Y:S01]  /*39b0*/  SHFL.DOWN PT, R249, R248, 0x4, 0x1f ;  /* 0x08801f00f8f97f89 */ /* 0x000e6200000e0000 */
[C---:B--2---:R-:W-:Y:S02]  /*39c0*/  LOP3.LUT P2, R195, R52.reuse, 0x1f, RZ, 0xc0, !PT ;  /* 0x0000001f34c37812 */ /* 0x044fe4000784c0ff */
[----:B------:R-:W-:Y:S01]  /*39d0*/  ISETP.NE.AND P0, PT, R52, RZ, PT ;  /* 0x000000ff3400720c */ /* 0x000fe20003f05270 */
[----:B0-----:R-:W-:-:S10]  /*39e0*/  FADD.FTZ R250, R247, R250 ;  /* 0x000000faf7fa7221 */ /* 0x001fd40000010000 */
[----:B------:R-:W-:Y:S01]  /*39f0*/  @!P2 SHF.R.U32.HI R42, RZ, 0x2, R52 ;  /* 0x00000002ff2aa819 */ /* 0x000fe20000011634 */
[----:B-1----:R-:W-:Y:S01]  /*3a00*/  FADD.FTZ R249, R248, R249 ;  /* 0x000000f9f8f97221 */ /* 0x002fe20000010000 */
[----:B------:R-:W0:Y:S02]  /*3a10*/  SHFL.DOWN PT, R243, R250, 0x2, 0x1f ;  /* 0x08401f00faf37f89 */ /* 0x000e2400000e0000 */
[----:B------:R-:W-:Y:S02]  /*3a20*/  @!P2 LOP3.LUT R42, R42, 0xf8, RZ, 0xc0, !PT ;  /* 0x000000f82a2aa812 */ /* 0x000fe400078ec0ff */
[----:B------:R-:W1:Y:S01]  /*3a30*/  SHFL.DOWN PT, R252, R249, 0x2, 0x1f ;  /* 0x08401f00f9fc7f89 */ /* 0x000e6200000e0000 */
[----:B0-----:R-:W-:Y:S01]  /*3a40*/  FADD.FTZ R243, R250, R243 ;  /* 0x000000f3faf37221 */ /* 0x001fe20000010000 */
[----:B-1----:R-:W-:-:S04]  /*3a50*/  FADD.FTZ R252, R249, R252 ;  /* 0x000000fcf9fc7221 */ /* 0x002fc80000010000 */
[----:B------:R-:W0:Y:S04]  /*3a60*/  SHFL.DOWN PT, R48, R243, 0x1, 0x1f ;  /* 0x08201f00f3307f89 */ /* 0x000e2800000e0000 */
[----:B------:R-:W1:Y:S01]  /*3a70*/  SHFL.DOWN PT, R235, R252, 0x1, 0x1f ;  /* 0x08201f00fceb7f89 */ /* 0x000e6200000e0000 */
        /* <DEDUP_REMOVED lines=37> */
.L_x_37:
[----:B------:R-:W-:Y:S05]  /*3cd0*/  BSYNC.RECONVERGENT B0 ;  /* 0x0000000000007941 */ /* 0x000fea0003800200 */
.L_x_36:
        /* <DEDUP_REMOVED lines=34> */
[----:B0-----:R-:W-:Y:S01]  /*3f00*/  LEA R36, P2, R38, R36, 0x3 ;  /* 0x0000002426247211 */ /* 0x001fe200078418ff */
        /* <DEDUP_REMOVED lines=41> */
.L_x_39:
[----:B------:R-:W2:Y:S04]  /*41a0*/  LDG.E.STRONG.GPU R40, desc[UR10][R38.64] ;  /* 0x0000000a26287981 */ /* 0x000ea8000c1ef900 */
[----:B--2---:R-:W-:Y:S01]  /*41b0*/  CCTL.IVALL ;  /* 0x00000000ff00798f */ /* 0x004fe20002000000 */
[----:B------:R-:W-:Y:S05]  /*41c0*/  YIELD ;  /* 0x0000000000007946 */ /* 0x000fea0003800000 */
[----:B------:R-:W-:-:S13]  /*41d0*/  ISETP.NE.AND P0, PT, R40, R41, PT ;  /* 0x000000292800720c */ /* 0x000fda0003f05270 */
[----:B------:R-:W-:Y:S05]  /*41e0*/  @P0 BRA `(.L_x_39) ;  /* 0xfffffffc00ec0947 */ /* 0x000fea000383ffff */
.L_x_38:
        /* <DEDUP_REMOVED lines=17> */
[----:B------:R-:W-:Y:S01]  /*4300*/  MOV R41, UR13 ;  /* 0x0000000d00297c02 */ /* 0x000fe20008000f00 */
[----:B--2---:R-:W-:-:S03]  /*4310*/  FADD.FTZ R43, R40, R43 ;  /* 0x0000002b282b7221 */ /* 0x004fc60000010000 */
[----:B------:R-:W1:Y:S01]  /*4320*/  SHFL.BFLY PT, R45, R42, 0x4, 0x1f ;  /* 0x0c801f002a2d7f89 */ /* 0x000e6200000e0000 */
[----:B------:R-:W-:Y:S02]  /*4330*/  LEA R52, R41, R52, 0x8 ;  /* 0x0000003429347211 */ /* 0x000fe400078e40ff */
[----:B------:R-:W-:Y:S01]  /*4340*/  MOV R41, UR12 ;  /* 0x0000000c00297c02 */ /* 0x000fe20008000f00 */
[----:B------:R-:W2:Y:S01]  /*4350*/  SHFL.BFLY PT, R44, R43, 0x4, 0x1f ;  /* 0x0c801f002b2c7f89 */ /* 0x000ea200000e0000 */
[----:B------:R-:W-:Y:S02]  /*4360*/  UIADD3 UR12, UPT, UPT, UR12, UR15, URZ ;  /* 0x0000000f0c0c7290 */ /* 0x000fe4000fffe0ff */
[----:B------:R-:W-:Y:S02]  /*4370*/  LEA R41, R41, R52, 0xd ;  /* 0x0000003429297211 */ /* 0x000fe400078e68ff */
[----:B0-----:R-:W-:Y:S01]  /*4380*/  UISETP.GE.AND UP0, UPT, UR12, UR5, UPT ;  /* 0x000000050c00728c */ /* 0x001fe2000bf06270 */
[----:B-1----:R-:W-:Y:S01]  /*4390*/  FADD.FTZ R45, R42, R45 ;  /* 0x0000002d2a2d7221 */ /* 0x002fe20000010000 */
[----:B--2---:R-:W-:-:S04]  /*43a0*/  FADD.FTZ R44, R43, R44 ;  /* 0x0000002c2b2c7221 */ /* 0x004fc80000010000 */
[----:B------:R-:W0:Y:S04]  /*43b0*/  SHFL.BFLY PT, R36, R45, 0x8, 0x1f ;  /* 0x0d001f002d247f89 */ /* 0x000e2800000e0000 */
[----:B------:R-:W1:Y:S01]  /*43c0*/  SHFL.BFLY PT, R37, R44, 0x8, 0x1f ;  /* 0x0d001f002c257f89 */ /* 0x000e6200000e0000 */
[----:B0-----:R-:W-:Y:S01]  /*43d0*/  FADD.FTZ R36, R45, R36 ;  /* 0x000000242d247221 */ /* 0x001fe20000010000 */
[----:B-1----:R-:W-:-:S04]  /*43e0*/  FADD.FTZ R37, R44, R37 ;  /* 0x000000252c257221 */ /* 0x002fc80000010000 */
[----:B------:R-:W0:Y:S04]  /*43f0*/  SHFL.BFLY PT, R39, R36, 0x10, 0x1f ;  /* 0x0e001f0024277f89 */ /* 0x000e2800000e0000 */
[----:B------:R-:W1:Y:S01]  /*4400*/  SHFL.BFLY PT, R38, R37, 0x10, 0x1f ;  /* 0x0e001f0025267f89 */ /* 0x000e6200000e0000 */
[----:B0-----:R-:W-:Y:S01]  /*4410*/  FADD.FTZ R39, R36, R39 ;  /* 0x0000002724277221 */ /* 0x001fe20000010000 */
[----:B-1----:R-:W-:-:S03]  /*4420*/  FADD.FTZ R38, R37, R38 ;  /* 0x0000002625267221 */ /* 0x002fc60000010000 */
[----:B------:R-:W-:Y:S01]  /*4430*/  FMUL.FTZ R39, R39, 1.52587890625e-05 ;  /* 0x3780000027277820 */ /* 0x000fe20000410000 */
[----:B------:R-:W0:Y:S01]  /*4440*/  LDC.64 R36, c[0x0][0x3f0] ;  /* 0x0000fc00ff247b82 */ /* 0x000e220000000a00 */
        /* <DEDUP_REMOVED lines=8> */
[C-C-:B------:R-:W-:Y:S01]  /*44d0*/  FFMA.FTZ R146, R38.reuse, R146, R39.reuse ;  /* 0x0000009226927223 */ /* 0x140fe20000010027 */
[C-C-:B------:R-:W-:Y:S01]  /*44e0*/  FFMA.FTZ R164, R38.reuse, R164, R39.reuse ;  /* 0x000000a426a47223 */ /* 0x140fe20000010027 */
[----:B------:R-:W-:Y:S01]  /*44f0*/  FFMA.FTZ R163, R38, R163, R39 ;  /* 0x000000a326a37223 */ /* 0x000fe20000010027 */
        /* <DEDUP_REMOVED lines=32> */
[----:B0-----:R-:W-:Y:S01]  /*4700*/  IMAD.WIDE.U32 R52, R41, 0x10, R36 ;  /* 0x0000001029347825 */ /* 0x001fe200078e0024 */
[----:B------:R-:W-:-:S03]  /*4710*/  F2FP.BF16.F32.PACK_AB R42, R45, R42 ;  /* 0x0000002a2d2a723e */ /* 0x000fc600000010ff */
        /* <DEDUP_REMOVED lines=30> */
[----:B------:R-:W-:Y:S01]  /*4900*/  F2FP.BF16.F32.PACK_AB R38, R41, R38 ;  /* 0x000000262926723e */ /* 0x000fe200000010ff */
[----:B------:R-:W-:Y:S01]  /*4910*/  FMUL.FTZ R39, R149, UR16 ;  /* 0x0000001095277c20 */ /* 0x000fe20008410000 */
[----:B------:R-:W-:Y:S01]  /*4920*/  F2FP.BF16.F32.PACK_AB R36, R36, R3 ;  /* 0x000000032424723e */ /* 0x000fe200000010ff */
[----:B------:R-:W-:Y:S01]  /*4930*/  FMUL.FTZ R150, R150, UR16 ;  /* 0x0000001096967c20 */ /* 0x000fe20008410000 */
[----:B------:R-:W-:Y:S01]  /*4940*/  F2FP.BF16.F32.PACK_AB R45, R0, R45 ;  /* 0x0000002d002d723e */ /* 0x000fe200000010ff */
        /* <DEDUP_REMOVED lines=22> */
[----:B------:R-:W-:-:S02]  /*4ab0*/  F2FP.BF16.F32.PACK_AB R39, R150, R39 ;  /* 0x000000279627723e */ /* 0x000fc400000010ff */
[----:B------:R-:W-:Y:S02]  /*4ac0*/  F2FP.BF16.F32.PACK_AB R37, R142, R37 ;  /* 0x000000258e25723e */ /* 0x000fe400000010ff */
[----:B------:R-:W-:Y:S02]  /*4ad0*/  F2FP.BF16.F32.PACK_AB R43, R160, R43 ;  /* 0x0000002ba02b723e */ /* 0x000fe400000010ff */
[----:B------:R-:W-:Y:S01]  /*4ae0*/  F2FP.BF16.F32.PACK_AB R41, R156, R41 ;  /* 0x000000299c29723e */ /* 0x000fe200000010ff */
[----:B------:R0:W-:Y:S01]  /*4af0*/  STG.E.128 desc[UR10][R52.64], R36 ;  /* 0x0000002434007986 */ /* 0x0001e2000c101d0a */
[----:B------:R-:W-:Y:S02]  /*4b00*/  F2FP.BF16.F32.PACK_AB R40, R3, R40 ;  /* 0x000000280328723e */ /* 0x000fe400000010ff */
[----:B------:R-:W-:Y:S02]  /*4b10*/  F2FP.BF16.F32.PACK_AB R47, R168, R47 ;  /* 0x0000002fa82f723e */ /* 0x000fe400000010ff */
[----:B------:R-:W-:Y:S01]  /*4b20*/  F2FP.BF16.F32.PACK_AB R46, R165, R46 ;  /* 0x0000002ea52e723e */ /* 0x000fe200000010ff */
[----:B------:R0:W-:Y:S01]  /*4b30*/  STG.E.128 desc[UR10][R52.64+0x8000], R40 ;  /* 0x0080002834007986 */ /* 0x0001e2000c101d0a */
[----:B------:R-:W-:-:S02]  /*4b40*/  F2FP.BF16.F32.PACK_AB R44, R161, R44 ;  /* 0x0000002ca12c723e */ /* 0x000fc400000010ff */
[----:B------:R-:W-:Y:S02]  /*4b50*/  F2FP.BF16.F32.PACK_AB R51, R54, R51 ;  /* 0x000000333633723e */ /* 0x000fe400000010ff */
[----:B------:R-:W-:Y:S01]  /*4b60*/  F2FP.BF16.F32.PACK_AB R50, R189, R50 ;  /* 0x00000032bd32723e */ /* 0x000fe200000010ff */
[----:B------:R0:W-:Y:S01]  /*4b70*/  STG.E.128 desc[UR10][R52.64+0x10000], R44 ;  /* 0x0100002c34007986 */ /* 0x0001e2000c101d0a */
[----:B------:R-:W-:Y:S02]  /*4b80*/  F2FP.BF16.F32.PACK_AB R49, R0, R49 ;  /* 0x000000310031723e */ /* 0x000fe400000010ff */
[----:B------:R-:W-:-:S05]  /*4b90*/  F2FP.BF16.F32.PACK_AB R48, R169, R48 ;  /* 0x00000030a930723e */ /* 0x000fca00000010ff */
        /* <DEDUP_REMOVED lines=34> */
[----:B0-----:R-:W-:Y:S02]  /*4dc0*/  MOV R48, R132 ;  /* 0x0000008400307202 */ /* 0x001fe40000000f00 */
        /* <DEDUP_REMOVED lines=31> */
.L_x_33:
[----:B------:R-:W0:Y:S01]  /*4fc0*/  LDC.64 R2, c[0x0][0x3e0] ;  /* 0x0000f800ff027b82 */ /* 0x000e220000000a00 */
[----:B------:R-:W-:-:S06]  /*4fd0*/  USHF.L.U32 UR4, UR14, 0xa, URZ ;  /* 0x0000000a0e047899 */ /* 0x000fcc00080006ff */
[----:B-----5:R-:W-:Y:S01]  /*4fe0*/  MOV R7, UR4 ;  /* 0x0000000400077c02 */ /* 0x020fe20008000f00 */
[----:B------:R-:W1:Y:S03]  /*4ff0*/  LDC.64 R4, c[0x0][0x3e8] ;  /* 0x0000fa00ff047b82 */ /* 0x000e660000000a00 */
[----:B------:R-:W-:-:S05]  /*5000*/  LOP3.LUT R7, R116, 0xffffe000, R7, 0xf8, !PT ;  /* 0xffffe00074077812 */ /* 0x000fca00078ef807 */
[----:B0-----:R-:W-:-:S05]  /*5010*/  IMAD.WIDE.U32 R2, R7, 0x20, R2 ;  /* 0x0000002007027825 */ /* 0x001fca00078e0002 */
[----:B------:R-:W-:Y:S01]  /*5020*/  STG.E.128 desc[UR10][R2.64], R100 ;  /* 0x0000006402007986 */ /* 0x000fe2000c101d0a */
[----:B-1----:R-:W-:-:S03]  /*5030*/  IMAD.WIDE.U32 R4, R7, 0x20, R4 ;  /* 0x0000002007047825 */ /* 0x002fc600078e0004 */
        /* <DEDUP_REMOVED lines=16> */
.L_x_41:
        /* <DEDUP_REMOVED lines=12> */
.L_x_2980:


//--------------------- .text._ZN10layer_norm22ln_bwd_finalize_kernelINS_22Kernel_traits_finalizeILj65536E6__halffS2_fjLj1024ELj4ENS_18Kernel_traits_baseILj65536ES2_fS2_fjLj1024EEEEEEEvNS_9BwdParamsE --------------------------
	.section	.text._ZN10layer_norm22ln_bwd_finalize_kernelINS_22Kernel_traits_finalizeILj65536E6__halffS2_fjLj1024ELj4ENS_18Kernel_traits_baseILj65536ES2_fS2_fjLj1024EEEEEEEvNS_9BwdParamsE,"ax",@progbits
	.align	128
        .global         _ZN10layer_norm22ln_bwd_finalize_kernelINS_22Kernel_traits_finalizeILj65536E6__halffS2_fjLj1024ELj4ENS_18Kernel_traits_baseILj65536ES2_fS2_fjLj1024EEEEEEEvNS_9BwdParamsE
        .type           _ZN10layer_norm22ln_bwd_finalize_kernelINS_22Kernel_traits_finalizeILj65536E6__halffS2_fjLj1024ELj4ENS_18Kernel_traits_baseILj65536ES2_fS2_fjLj1024EEEEEEEvNS_9BwdParamsE,@function
        .size           _ZN10layer_norm22ln_bwd_finalize_kernelINS_22Kernel_traits_finalizeILj65536E6__halffS2_fjLj1024ELj4ENS_18Kernel_traits_baseILj65536ES2_fS2_fjLj1024EEEEEEEvNS_9BwdParamsE,(.L_x_2981 - _ZN10layer_norm22ln_bwd_finalize_kernelINS_22Kernel_traits_finalizeILj65536E6__halffS2_fjLj1024ELj4ENS_18Kernel_traits_baseILj65536ES2_fS2_fjLj1024EEEEEEEvNS_9BwdParamsE)
        .other          _ZN10layer_norm22ln_bwd_finalize_kernelINS_22Kernel_traits_finalizeILj65536E6__halffS2_fjLj1024ELj4ENS_18Kernel_traits_baseILj65536ES2_fS2_fjLj1024EEEEEEEvNS_9BwdParamsE,@"STO_CUDA_ENTRY STV_DEFAULT"
_ZN10layer_norm22ln_bwd_finalize_kernelINS_22Kernel_traits_finalizeILj65536E6__halffS2_fjLj1024ELj4ENS_18Kernel_traits_baseILj65536ES2_fS2_fjLj1024EEEEEEEvNS_9BwdParamsE:
.text._ZN10layer_norm22ln_bwd_finalize_kernelINS_22Kernel_traits_finalizeILj65536E6__halffS2_fjLj1024ELj4ENS_18Kernel_traits_baseILj65536ES2_fS2_fjLj1024EEEEEEEvNS_9BwdParamsE:
        /* <DEDUP_REMOVED lines=37> */
.L_x_46:
        /* <DEDUP_REMOVED lines=118> */
.L_x_45:
[----:B------:R-:W-:Y:S05]  /*09b0*/  BSYNC.RECONVERGENT B1 ;  /* 0x0000000000017941 */ /* 0x000fea0003800200 */
.L_x_44:
        /* <DEDUP_REMOVED lines=65> */
.L_x_48:
[----:B------:R-:W-:Y:S05]  /*0dd0*/  BSYNC.RECONVERGENT B1 ;  /* 0x0000000000017941 */ /* 0x000fea0003800200 */
.L_x_47:
        /* <DEDUP_REMOVED lines=37> */
.L_x_50:
[----:B------:R-:W-:Y:S05]  /*1030*/  BSYNC.RECONVERGENT B1 ;  /* 0x0000000000017941 */ /* 0x000fea0003800200 */
.L_x_49:
[----:B------:R-:W-:Y:S05]  /*1040*/  @!P1 BRA `(.L_x_43) ;  /* 0x00000000003c9947 */ /* 0x000fea0003800000 */
[----:B------:R-:W0:Y:S01]  /*1050*/  LDC.64 R6, c[0x0][0x3e0] ;  /* 0x0000f800ff067b82 */ /* 0x000e220000000a00 */
[----:B------:R-:W-:Y:S02]  /*1060*/  LEA R2, R15, R11, 0x10 ;  /* 0x0000000b0f027211 */ /* 0x000fe400078e80ff */
[----:B------:R-:W-:Y:S02]  /*1070*/  IADD3 R24, PT, PT, -R24, RZ, RZ ;  /* 0x000000ff18187210 */ /* 0x000fe40007ffe1ff */
[----:B------:R-:W-:-:S03]  /*1080*/  IADD3 R11, PT, PT, R13, R2, RZ ;  /* 0x000000020d0b7210 */ /* 0x000fc60007ffe0ff */
[----:B------:R-:W1:Y:S04]  /*1090*/  LDC.64 R8, c[0x0][0x3e8] ;  /* 0x0000fa00ff087b82 */ /* 0x000e680000000a00 */
.L_x_51:
        /* <DEDUP_REMOVED lines=10> */
.L_x_43:
[----:B------:R-:W-:Y:S05]  /*1140*/  BSYNC.RECONVERGENT B0 ;  /* 0x0000000000007941 */ /* 0x000fea0003800200 */
.L_x_42:
        /* <DEDUP_REMOVED lines=50> */
[----:B0-----:R-:W-:Y:S02]  /*1470*/  F2FP.F16.F32.PACK_AB R7, R7, R6 ;  /* 0x000000060707723e */ /* 0x001fe400000000ff */
[----:B--2---:R-:W-:-:S03]  /*1480*/  F2FP.F16.F32.PACK_AB R9, R9, R8 ;  /* 0x000000080909723e */ /* 0x004fc600000000ff */
[----:B------:R-:W-:Y:S04]  /*1490*/  STG.E desc[UR6][R2.64], R7 ;  /* 0x0000000702007986 */ /* 0x000fe8000c101906 */
[----:B------:R-:W-:Y:S01]  /*14a0*/  STG.E desc[UR6][R4.64], R9 ;  /* 0x0000000904007986 */ /* 0x000fe2000c101906 */
[----:B------:R-:W-:Y:S05]  /*14b0*/  EXIT ;  /* 0x000000000000794d */ /* 0x000fea0003800000 */
.L_x_52:
        /* <DEDUP_REMOVED lines=12> */
.L_x_2981:


//--------------------- .text._ZN10layer_norm13ln_bwd_kernelINS_13Kernel_traitsI6__halffS2_fjLj65536ELj8ELj1ELj8ELj16ENS_18Kernel_traits_baseILj65536ES2_fS2_fjLj256EEEEEEEvNS_9BwdParamsE --------------------------
	.section	.text._ZN10layer_norm13ln_bwd_kernelINS_13Kernel_traitsI6__halffS2_fjLj65536ELj8ELj1ELj8ELj16ENS_18Kernel_traits_baseILj65536ES2_fS2_fjLj256EEEEEEEvNS_9BwdParamsE,"ax",@progbits
	.align	128
        .global         _ZN10layer_norm13ln_bwd_kernelINS_13Kernel_traitsI6__halffS2_fjLj65536ELj8ELj1ELj8ELj16ENS_18Kernel_traits_baseILj65536ES2_fS2_fjLj256EEEEEEEvNS_9BwdParamsE
        .type           _ZN10layer_norm13ln_bwd_kernelINS_13Kernel_traitsI6__halffS2_fjLj65536ELj8ELj1ELj8ELj16ENS_18Kernel_traits_baseILj65536ES2_fS2_fjLj256EEEEEEEvNS_9BwdParamsE,@function
        .size           _ZN10layer_norm13ln_bwd_kernelINS_13Kernel_traitsI6__halffS2_fjLj65536ELj8ELj1ELj8ELj16ENS_18Kernel_traits_baseILj65536ES2_fS2_fjLj256EEEEEEEvNS_9BwdParamsE,(.L_x_2982 - _ZN10layer_norm13ln_bwd_kernelINS_13Kernel_traitsI6__halffS2_fjLj65536ELj8ELj1ELj8ELj16ENS_18Kernel_traits_baseILj65536ES2_fS2_fjLj256EEEEEEEvNS_9BwdParamsE)
        .other          _ZN10layer_norm13ln_bwd_kernelINS_13Kernel_traitsI6__halffS2_fjLj65536ELj8ELj1ELj8ELj16ENS_18Kernel_traits_baseILj65536ES2_fS2_fjLj256EEEEEEEvNS_9BwdParamsE,@"STO_CUDA_ENTRY STV_DEFAULT"
_ZN10layer_norm13ln_bwd_kernelINS_13Kernel_traitsI6__halffS2_fjLj65536ELj8ELj1ELj8ELj16ENS_18Kernel_traits_baseILj65536ES2_fS2_fjLj256EEEEEEEvNS_9BwdParamsE:
.text._ZN10layer_norm13ln_bwd_kernelINS_13Kernel_traitsI6__halffS2_fjLj65536ELj8ELj1ELj8ELj16ENS_18Kernel_traits_baseILj65536ES2_fS2_fjLj256EEEEEEEvNS_9BwdParamsE:
        /* <DEDUP_REMOVED lines=141> */
[----:B------:R-:W-:Y:S01]  /*08d0*/  PRMT R134, R134, 0x5410, R0 ;  /* 0x0000541086867816 */ /* 0x000fe20000000000 */
[----:B------:R-:W-:Y:S01]  /*08e0*/  UMOV UR4, URZ ;  /* 0x000000ff00047c82 */ /* 0x000fe20008000000 */
        /* <DEDUP_REMOVED lines=15> */
[----:B------:R-:W-:-:S13]  /*09e0*/  PLOP3.LUT P1, PT, PT, PT, PT, 0x8, 0x80 ;  /* 0x000000000080781c */ /* 0x000fda0003f2e170 */
.L_x_62:
        /* <DEDUP_REMOVED lines=45> */
.L_x_54:
        /* <DEDUP_REMOVED lines=20> */
.L_x_55:
[----:B-----5:R-:W-:Y:S02]  /*0e00*/  MOV R0, R2 ;  /* 0x0000000200007202 */ /* 0x020fe40000000f00 */
[----:B0-2---:R-:W-:Y:S02]  /*0e10*/  MOV R66, R3 ;  /* 0x0000000300427202 */ /* 0x005fe40000000f00 */
[----:B------:R-:W-:Y:S02]  /*0e20*/  MOV R67, R52 ;  /* 0x0000003400437202 */ /* 0x000fe40000000f00 */
[----:B------:R-:W-:Y:S02]  /*0e30*/  MOV R150, R53 ;  /* 0x0000003500967202 */ /* 0x000fe40000000f00 */
[----:B------:R-:W-:Y:S02]  /*0e40*/  PRMT R182, R0, 0x7610, R182 ;  /* 0x0000761000b67816 */ /* 0x000fe400000000b6 */
[----:B------:R-:W-:-:S02]  /*0e50*/  PRMT R184, R66, 0x7610, R184 ;  /* 0x0000761042b87816 */ /* 0x000fc400000000b8 */
[----:B------:R-:W-:Y:S02]  /*0e60*/  PRMT R185, R67, 0x7610, R185 ;  /* 0x0000761043b97816 */ /* 0x000fe400000000b9 */
[----:B------:R-:W-:Y:S02]  /*0e70*/  PRMT R183, R183, 0x5410, R150 ;  /* 0x00005410b7b77816 */ /* 0x000fe40000000096 */
[----:B------:R-:W-:Y:S02]  /*0e80*/  MOV R0, R54 ;  /* 0x0000003600007202 */ /* 0x000fe40000000f00 */
[----:B------:R-:W-:Y:S02]  /*0e90*/  MOV R66, R55 ;  /* 0x0000003700427202 */ /* 0x000fe40000000f00 */
[----:B------:R-:W-:Y:S02]  /*0ea0*/  MOV R67, R56 ;  /* 0x0000003800437202 */ /* 0x000fe40000000f00 */
[----:B------:R-:W-:-:S02]  /*0eb0*/  MOV R150, R57 ;  /* 0x0000003900967202 */ /* 0x000fc40000000f00 */
[----:B------:R-:W-:Y:S02]  /*0ec0*/  PRMT R183, R0, 0x7610, R183 ;  /* 0x0000761000b77816 */ /* 0x000fe400000000b7 */
[----:B------:R-:W-:Y:S02]  /*0ed0*/  PRMT R181, R67, 0x5410, R66 ;  /* 0x0000541043b57816 */ /* 0x000fe40000000042 */
[----:B------:R-:W-:Y:S02]  /*0ee0*/  PRMT R179, R179, 0x5410, R150 ;  /* 0x00005410b3b37816 */ /* 0x000fe40000000096 */
[----:B------:R-:W-:Y:S02]  /*0ef0*/  MOV R0, R58 ;  /* 0x0000003a00007202 */ /* 0x000fe40000000f00 */
[----:B------:R-:W-:Y:S02]  /*0f00*/  MOV R66, R59 ;  /* 0x0000003b00427202 */ /* 0x000fe40000000f00 */
[----:B------:R-:W-:-:S02]  /*0f10*/  MOV R67, R60 ;  /* 0x0000003c00437202 */ /* 0x000fc40000000f00 */
[----:B------:R-:W-:Y:S02]  /*0f20*/  MOV R150, R61 ;  /* 0x0000003d00967202 */ /* 0x000fe40000000f00 */
[----:B------:R-:W-:Y:S02]  /*0f30*/  PRMT R179, R0, 0x7610, R179 ;  /* 0x0000761000b37816 */ /* 0x000fe400000000b3 */
[----:B------:R-:W-:Y:S02]  /*0f40*/  PRMT R164, R67, 0x5410, R66 ;  /* 0x0000541043a47816 */ /* 0x000fe40000000042 */
[----:B------:R-:W-:Y:S02]  /*0f50*/  PRMT R196, R150, 0x7610, R196 ;  /* 0x0000761096c47816 */ /* 0x000fe400000000c4 */
[----:B------:R-:W-:Y:S02]  /*0f60*/  MOV R0, R62 ;  /* 0x0000003e00007202 */ /* 0x000fe40000000f00 */
[----:B------:R-:W-:-:S02]  /*0f70*/  MOV R66, R63 ;  /* 0x0000003f00427202 */ /* 0x000fc40000000f00 */
[----:B------:R-:W-:Y:S02]  /*0f80*/  MOV R67, R64 ;  /* 0x0000004000437202 */ /* 0x000fe40000000f00 */
[----:B------:R-:W-:Y:S02]  /*0f90*/  MOV R150, R65 ;  /* 0x0000004100967202 */ /* 0x000fe40000000f00 */
[----:B------:R-:W-:Y:S02]  /*0fa0*/  PRMT R194, R0, 0x7610, R194 ;  /* 0x0000761000c27816 */ /* 0x000fe400000000c2 */
[----:B------:R-:W-:Y:S02]  /*0fb0*/  PRMT R192, R66, 0x7610, R192 ;  /* 0x0000761042c07816 */ /* 0x000fe400000000c0 */
[----:B------:R-:W-:Y:S02]  /*0fc0*/  PRMT R190, R67, 0x7610, R190 ;  /* 0x0000761043be7816 */ /* 0x000fe400000000be */
[----:B------:R-:W-:Y:S01]  /*0fd0*/  PRMT R204, R150, 0x7610, R204 ;  /* 0x0000761096cc7816 */ /* 0x000fe200000000cc */
[----:B------:R-:W-:Y:S06]  /*0fe0*/  BRA.U UP0, `(.L_x_56) ;  /* 0x0000001100447547 */ /* 0x000fec000b800000 */
[----:B------:R-:W-:Y:S01]  /*0ff0*/  SHF.R.U64 R66, R2, 0x10, R3 ;  /* 0x0000001002427819 */ /* 0x000fe20000001203 */
[----:B------:R-:W-:Y:S01]  /*1000*/  FADD.FTZ R21, R21, -UR5 ;  /* 0x8000000515157e21 */ /* 0x000fe20008010000 */
[----:B------:R-:W-:Y:S01]  /*1010*/  SHF.R.U64 R193, R52, 0x10, R53 ;  /* 0x0000001034c17819 */ /* 0x000fe20000001235 */
[----:B------:R-:W-:Y:S01]  /*1020*/  FADD.FTZ R163, R22, -UR5 ;  /* 0x8000000516a37e21 */ /* 0x000fe20008010000 */
[----:B------:R-:W-:Y:S01]  /*1030*/  SHF.R.U32.HI R3, RZ, 0x10, R3 ;  /* 0x00000010ff037819 */ /* 0x000fe20000011603 */
[----:B------:R-:W-:Y:S01]  /*1040*/  HADD2.F32 R182, -RZ, R182.H0_H0 ;  /* 0x200000b6ffb67230 */ /* 0x000fe20000004100 */
[--C-:B------:R-:W-:Y:S01]  /*1050*/  SHF.R.U64 R199, R56, 0x10, R57.reuse ;  /* 0x0000001038c77819 */ /* 0x100fe20000001239 */
[----:B------:R-:W-:Y:S01]  /*1060*/  FADD.FTZ R0, R4, -UR5 ;  /* 0x8000000504007e21 */ /* 0x000fe20008010000 */
[----:B------:R-:W-:Y:S01]  /*1070*/  SHF.R.U32.HI R52, RZ, 0x10, R57 ;  /* 0x00000010ff347819 */ /* 0x000fe20000011639 */
[----:B------:R-:W-:Y:S02]  /*1080*/  HADD2.F32 R57, -RZ, R134.H0_H0 ;  /* 0x20000086ff397230 */ /* 0x000fe40000004100 */
[----:B------:R-:W-:Y:S01]  /*1090*/  FMUL.FTZ R170, R21, UR16 ;  /* 0x0000001015aa7c20 */ /* 0x000fe20008410000 */
[----:B------:R-:W-:Y:S01]  /*10a0*/  SHF.R.U64 R62, R62, 0x10, R63 ;  /* 0x000000103e3e7819 */ /* 0x000fe2000000123f */
[----:B------:R-:W-:Y:S01]  /*10b0*/  FADD.FTZ R23, R23, -UR5 ;  /* 0x8000000517177e21 */ /* 0x000fe20008010000 */
[----:B------:R-:W-:-:S02]  /*10c0*/  HADD2.F32 R189, -RZ, R179.H1_H1 ;  /* 0x300000b3ffbd7230 */ /* 0x000fc40000004100 */
[----:B------:R-:W-:Y:S01]  /*10d0*/  FMUL.FTZ R21, R163, UR16 ;  /* 0x00000010a3157c20 */ /* 0x000fe20008410000 */
[----:B------:R-:W-:Y:S01]  /*10e0*/  HADD2.F32 R191, -RZ, R179.H0_H0 ;  /* 0x200000b3ffbf7230 */ /* 0x000fe20000004100 */
[----:B------:R-:W-:Y:S01]  /*10f0*/  SHF.R.U32.HI R63, RZ, 0x10, R63 ;  /* 0x00000010ff3f7819 */ /* 0x000fe2000001163f */
[----:B------:R-:W-:Y:S01]  /*1100*/  FADD.FTZ R165, R24, -UR5 ;  /* 0x8000000518a57e21 */ /* 0x000fe20008010000 */
[----:B------:R-:W-:Y:S02]  /*1110*/  HADD2.F32 R166, -RZ, R135.H0_H0 ;  /* 0x20000087ffa67230 */ /* 0x000fe40000004100 */
[----:B------:R-:W-:Y:S01]  /*1120*/  FADD.FTZ R178, R5, -UR5 ;  /* 0x8000000505b27e21 */ /* 0x000fe20008010000 */
[----:B------:R-:W-:Y:S02]  /*1130*/  HADD2.F32 R179, -RZ, R66.H0_H0 ;  /* 0x20000042ffb37230 */ /* 0x000fe40000004100 */
[----:B------:R-:W-:Y:S01]  /*1140*/  FMUL.FTZ R0, R0, UR16 ;  /* 0x0000001000007c20 */ /* 0x000fe20008410000 */
[----:B------:R-:W-:-:S02]  /*1150*/  HADD2.F32 R163, -RZ, R3.H0_H0 ;  /* 0x20000003ffa37230 */ /* 0x000fc40000004100 */
[----:B------:R-:W-:Y:S01]  /*1160*/  FMUL.FTZ R3, R57, R182 ;  /* 0x000000b639037220 */ /* 0x000fe20000410000 */
[----:B------:R-:W-:Y:S01]  /*1170*/  FMUL.FTZ R169, R23, UR16 ;  /* 0x0000001017a97c20 */ /* 0x000fe20008410000 */
[----:B------:R-:W-:Y:S02]  /*1180*/  HADD2.F32 R184, -RZ, R184.H0_H0 ;  /* 0x200000b8ffb87230 */ /* 0x000fe40000004100 */
[----:B------:R-:W-:Y:S01]  /*1190*/  FMUL.FTZ R23, R165, UR16 ;  /* 0x00000010a5177c20 */ /* 0x000fe20008410000 */
[----:B------:R-:W-:Y:S02]  /*11a0*/  HADD2.F32 R67, -RZ, R134.H1_H1 ;  /* 0x30000086ff437230 */ /* 0x000fe40000004100 */
[----:B------:R-:W-:Y:S01]  /*11b0*/  FMUL.FTZ R57, R166, R179 ;  /* 0x000000b3a6397220 */ /* 0x000fe20000410000 */
[----:B------:R-:W-:Y:S02]  /*11c0*/  HADD2.F32 R165, -RZ, R63.H0_H0 ;  /* 0x2000003fffa57230 */ /* 0x000fe40000004100 */
[----:B------:R-:W-:Y:S01]  /*11d0*/  FADD.FTZ R66, RZ, R3 ;  /* 0x00000003ff427221 */ /* 0x000fe20000010000 */
[----:B------:R-:W-:Y:S01]  /*11e0*/  FADD.FTZ R2, R6, -UR5 ;  /* 0x8000000506027e21 */ /* 0x000fe20008010000 */
[----:B------:R-:W-:Y:S01]  /*11f0*/  FMUL.FTZ R178, R178, UR16 ;  /* 0x00000010b2b27c20 */ /* 0x000fe20008410000 */
[----:B------:R-:W-:Y:S01]  /*1200*/  FFMA.FTZ R63, R0, R3, RZ ;  /* 0x00000003003f7223 */ /* 0x000fe200000100ff */
[----:B------:R-:W-:Y:S01]  /*1210*/  FADD.FTZ R159, R18, -UR5 ;  /* 0x80000005129f7e21 */ /* 0x000fe20008010000 */
[----:B------:R-:W-:-:S02]  /*1220*/  HADD2.F32 R150, -RZ, R135.H1_H1 ;  /* 0x30000087ff967230 */ /* 0x000fc40000004100 */
[----:B------:R-:W-:Y:S01]  /*1230*/  FMUL.FTZ R67, R67, R184 ;  /* 0x000000b843437220 */ /* 0x000fe20000410000 */
[----:B------:R-:W-:Y:S01]  /*1240*/  FADD.FTZ R66, R66, R57 ;  /* 0x0000003942427221 */ /* 0x000fe20000010000 */
[----:B------:R-:W-:Y:S01]  /*1250*/  FADD.FTZ R177, R7, -UR5 ;  /* 0x8000000507b17e21 */ /* 0x000fe20008010000 */
[----:B------:R-:W-:Y:S01]  /*1260*/  FMUL.FTZ R2, R2, UR16 ;  /* 0x0000001002027c20 */ /* 0x000fe20008410000 */
[----:B------:R-:W-:Y:S01]  /*1270*/  FFMA.FTZ R63, R178, R57, R63 ;  /* 0x00000039b23f7223 */ /* 0x000fe2000001003f */
[--C-:B------:R-:W-:Y:S01]  /*1280*/  SHF.R.U64 R201, R58, 0x10, R59.reuse ;  /* 0x000000103ac97819 */ /* 0x100fe2000000123b */
[----:B------:R-:W-:Y:S01]  /*1290*/  FADD.FTZ R157, R16, -UR5 ;  /* 0x80000005109d7e21 */ /* 0x000fe20008010000 */
[----:B------:R-:W-:Y:S01]  /*12a0*/  SHF.R.U32.HI R56, RZ, 0x10, R59 ;  /* 0x00000010ff387819 */ /* 0x000fe2000001163b */
[----:B------:R-:W-:Y:S01]  /*12b0*/  FADD.FTZ R200, R30, -UR5 ;  /* 0x800000051ec87e21 */ /* 0x000fe20008010000 */
[----:B------:R-:W-:Y:S01]  /*12c0*/  HADD2.F32 R187, -RZ, R181.H1_H1 ;  /* 0x300000b5ffbb7230 */ /* 0x000fe20000004100 */
[----:B------:R-:W-:Y:S01]  /*12d0*/  SHF.R.U64 R59, R60, 0x10, R61 ;  /* 0x000000103c3b7819 */ /* 0x000fe2000000123d */
[----:B------:R-:W-:-:S02]  /*12e0*/  HADD2.F32 R158, -RZ, R138.H1_H1 ;  /* 0x3000008aff9e7230 */ /* 0x000fc40000004100 */
[----:B------:R-:W-:Y:S01]  /*12f0*/  FADD.FTZ R151, R12, -UR5 ;  /* 0x800000050c977e21 */ /* 0x000fe20008010000 */
[----:B------:R-:W-:Y:S02]  /*1300*/  HADD2.F32 R185, -RZ, R185.H0_H0 ;  /* 0x200000b9ffb97230 */ /* 0x000fe40000004100 */
[----:B------:R-:W-:Y:S01]  /*1310*/  FMUL.FTZ R30, R159, UR16 ;  /* 0x000000109f1e7c20 */ /* 0x000fe20008410000 */
[----:B------:R-:W-:Y:S01]  /*1320*/  HADD2.F32 R162, -RZ, R136.H0_H0 ;  /* 0x20000088ffa27230 */ /* 0x000fe20000004100 */
[----:B------:R-:W-:Y:S01]  /*1330*/  SHF.R.U64 R60, R64, 0x10, R65 ;  /* 0x00000010403c7819 */ /* 0x000fe20000001241 */
[----:B------:R-:W-:Y:S01]  /*1340*/  FADD.FTZ R161, R20, -UR5 ;  /* 0x8000000514a17e21 */ /* 0x000fe20008010000 */
[----:B------:R-:W-:Y:S01]  /*1350*/  FMUL.FTZ R150, R150, R163 ;  /* 0x000000a396967220 */ /* 0x000fe20000410000 */
[----:B------:R-:W-:Y:S01]  /*1360*/  FADD.FTZ R159, R66, R67 ;  /* 0x00000043429f7221 */ /* 0x000fe20000010000 */
[----:B------:R-:W-:Y:S01]  /*1370*/  FADD.FTZ R64, R8, -UR5 ;  /* 0x8000000508407e21 */ /* 0x000fe20008010000 */
[----:B------:R-:W-:Y:S01]  /*1380*/  FADD.FTZ R198, R28, -UR5 ;  /* 0x800000051cc67e21 */ /* 0x000fe20008010000 */
[----:B------:R-:W-:Y:S01]  /*1390*/  FMUL.FTZ R177, R177, UR16 ;  /* 0x00000010b1b17c20 */ /* 0x000fe20008410000 */
[----:B------:R-:W-:Y:S01]  /*13a0*/  FFMA.FTZ R66, R2, R67, R63 ;  /* 0x0000004302427223 */ /* 0x000fe2000001003f */
[----:B------:R-:W-:Y:S01]  /*13b0*/  SHF.R.U64 R197, R54, 0x10, R55 ;  /* 0x0000001036c57819 */ /* 0x000fe20000001237 */
[----:B------:R-:W-:Y:S01]  /*13c0*/  FMUL.FTZ R28, R157, UR16 ;  /* 0x000000109d1c7c20 */ /* 0x000fe20008410000 */
[----:B------:R-:W-:Y:S01]  /*13d0*/  FADD.FTZ R202, R32, -UR5 ;  /* 0x8000000520ca7e21 */ /* 0x000fe20008010000 */
[----:B------:R-:W-:-:S02]  /*13e0*/  HADD2.F32 R54, -RZ, R137.H0_H0 ;  /* 0x20000089ff367230 */ /* 0x000fc40000004100 */
[----:B------:R-:W-:Y:S01]  /*13f0*/  FMUL.FTZ R24, R151, UR16 ;  /* 0x0000001097187c20 */ /* 0x000fe20008410000 */
[----:B------:R-:W-:Y:S02]  /*1400*/  HADD2.F32 R193, -RZ, R193.H0_H0 ;  /* 0x200000c1ffc17230 */ /* 0x000fe40000004100 */
[----:B------:R-:W-:Y:S01]  /*1410*/  FMUL.FTZ R157, R158, R187 ;  /* 0x000000bb9e9d7220 */ /* 0x000fe20000410000 */
[----:B------:R-:W-:Y:S01]  /*1420*/  FMUL.FTZ R32, R161, UR16 ;  /* 0x00000010a1207c20 */ /* 0x000fe20008410000 */
[----:B------:R-:W-:Y:S01]  /*1430*/  FMUL.FTZ R151, R162, R185 ;  /* 0x000000b9a2977220 */ /* 0x000fe20000410000 */
[----:B------:R-:W-:Y:S01]  /*1440*/  FADD.FTZ R158, R159, R150 ;  /* 0x000000969f9e7221 */ /* 0x000fe20000010000 */
[----:B------:R-:W-:Y:S01]  /*1450*/  FADD.FTZ R176, R9, -UR5 ;  /* 0x8000000509b07e21 */ /* 0x000fe20008010000 */
[----:B------:R-:W-:Y:S01]  /*1460*/  FMUL.FTZ R20, R64, UR16 ;  /* 0x0000001040147c20 */ /* 0x000fe20008410000 */
[----:B------:R-:W-:Y:S01]  /*1470*/  FFMA.FTZ R161, R177, R150, R66 ;  /* 0x00000096b1a17223 */ /* 0x000fe20000010042 */
[----:B------:R-:W-:Y:S01]  /*1480*/  SHF.R.U32.HI R53, RZ, 0x10, R53 ;  /* 0x00000010ff357819 */ /* 0x000fe20000011635 */
[----:B------:R-:W-:Y:S01]  /*1490*/  HADD2.F32 R186, -RZ, R183.H1_H1 ;  /* 0x300000b7ffba7230 */ /* 0x000fe20000004100 */
[----:B------:R-:W-:Y:S01]  /*14a0*/  SHF.R.U32.HI R180, RZ, 0x10, R65 ;  /* 0x00000010ffb47819 */ /* 0x000fe20000011641 */
[----:B------:R-:W-:-:S02]  /*14b0*/  HADD2.F32 R153, -RZ, R136.H1_H1 ;  /* 0x30000088ff997230 */ /* 0x000fc40000004100 */
[----:B------:R-:W-:Y:S01]  /*14c0*/  FMUL.FTZ R63, R54, R193 ;  /* 0x000000c1363f7220 */ /* 0x000fe20000410000 */
[----:B------:R-:W-:Y:S01]  /*14d0*/  FADD.FTZ R158, R158, R151 ;  /* 0x000000979e9e7221 */ /* 0x000fe20000010000 */
[----:B------:R-:W-:Y:S01]  /*14e0*/  FADD.FTZ R65, R10, -UR5 ;  /* 0x800000050a417e21 */ /* 0x000fe20008010000 */
[----:B------:R-:W-:Y:S01]  /*14f0*/  FADD.FTZ R33, R33, -UR5 ;  /* 0x8000000521217e21 */ /* 0x000fe20008010000 */
[----:B------:R-:W-:Y:S01]  /*1500*/  FMUL.FTZ R176, R176, UR16 ;  /* 0x00000010b0b07c20 */ /* 0x000fe20008410000 */
[----:B------:R-:W-:Y:S01]  /*1510*/  FFMA.FTZ R211, R20, R151, R161 ;  /* 0x0000009714d37223 */ /* 0x000fe200000100a1 */
[----:B------:R-:W-:Y:S01]  /*1520*/  FADD.FTZ R34, R34, -UR5 ;  /* 0x8000000522227e21 */ /* 0x000fe20008010000 */
[----:B------:R-:W-:Y:S02]  /*1530*/  HADD2.F32 R188, -RZ, R164.H1_H1 ;  /* 0x300000a4ffbc7230 */ /* 0x000fe40000004100 */
[----:B------:R-:W-:Y:S01]  /*1540*/  FADD.FTZ R203, R35, -UR5 ;  /* 0x8000000523cb7e21 */ /* 0x000fe20008010000 */
[----:B------:R-:W-:-:S02]  /*1550*/  HADD2.F32 R209, -RZ, R142.H1_H1 ;  /* 0x3000008effd17230 */ /* 0x000fc40000004100 */
[----:B------:R-:W-:Y:S01]  /*1560*/  FMUL.FTZ R153, R153, R186 ;  /* 0x000000ba99997220 */ /* 0x000fe20000410000 */
[----:B------:R-:W-:Y:S02]  /*1570*/  HADD2.F32 R154, -RZ, R137.H1_H1 ;  /* 0x30000089ff9a7230 */ /* 0x000fe40000004100 */
[----:B------:R-:W-:Y:S01]  /*1580*/  FADD.FTZ R158, R158, R63 ;  /* 0x0000003f9e9e7221 */ /* 0x000fe20000010000 */
[----:B------:R-:W-:Y:S02]  /*1590*/  HADD2.F32 R16, -RZ, R142.H0_H0 ;  /* 0x2000008eff107230 */ /* 0x000fe40000004100 */
[----:B------:R-:W-:Y:S01]  /*15a0*/  FADD.FTZ R175, R11, -UR5 ;  /* 0x800000050baf7e21 */ /* 0x000fe20008010000 */
[----:B------:R-:W-:Y:S02]  /*15b0*/  HADD2.F32 R53, -RZ, R53.H0_H0 ;  /* 0x20000035ff357230 */ /* 0x000fe40000004100 */
[----:B------:R-:W-:Y:S01]  /*15c0*/  FMUL.FTZ R22, R65, UR16 ;  /* 0x0000001041167c20 */ /* 0x000fe20008410000 */
[----:B------:R-:W-:Y:S01]  /*15d0*/  FMUL.FTZ R35, R33, UR16 ;  /* 0x0000001021237c20 */ /* 0x000fe20008410000 */
[----:B------:R-:W-:Y:S01]  /*15e0*/  FFMA.FTZ R211, R176, R63, R211 ;  /* 0x0000003fb0d37223 */ /* 0x000fe200000100d3 */
[----:B------:R-:W-:-:S02]  /*15f0*/  HADD2.F32 R18, -RZ, R140.H1_H1 ;  /* 0x3000008cff127230 */ /* 0x000fc40000004100 */
[----:B------:R-:W-:Y:S01]  /*1600*/  FMUL.FTZ R33, R34, UR16 ;  /* 0x0000001022217c20 */ /* 0x000fe20008410000 */
[----:B------:R-:W-:Y:S01]  /*1610*/  FADD.FTZ R155, R14, -UR5 ;  /* 0x800000050e9b7e21 */ /* 0x000fe20008010000 */
[----:B------:R-:W-:Y:S02]  /*1620*/  HADD2.F32 R183, -RZ, R183.H0_H0 ;  /* 0x200000b7ffb77230 */ /* 0x000fe40000004100 */
[----:B------:R-:W-:Y:S01]  /*1630*/  FMUL.FTZ R34, R203, UR16 ;  /* 0x00000010cb227c20 */ /* 0x000fe20008410000 */
[----:B------:R-:W-:Y:S02]  /*1640*/  HADD2.F32 R196, -RZ, R196.H0_H0 ;  /* 0x200000c4ffc47230 */ /* 0x000fe40000004100 */
[----:B------:R-:W-:Y:S01]  /*1650*/  FMUL.FTZ R66, R209, R188 ;  /* 0x000000bcd1427220 */ /* 0x000fe20000410000 */
[----:B------:R-:W-:Y:S02]  /*1660*/  HADD2.F32 R160, -RZ, R138.H0_H0 ;  /* 0x2000008affa07230 */ /* 0x000fe40000004100 */
[----:B------:R-:W-:Y:S01]  /*1670*/  FMUL.FTZ R203, R16, R191 ;  /* 0x000000bf10cb7220 */ /* 0x000fe20000410000 */
[----:B------:R-:W-:-:S02]  /*1680*/  HADD2.F32 R207, -RZ, R144.H1_H1 ;  /* 0x30000090ffcf7230 */ /* 0x000fc40000004100 */
[----:B------:R-:W-:Y:S01]  /*1690*/  FMUL.FTZ R154, R154, R53 ;  /* 0x000000359a9a7220 */ /* 0x000fe20000410000 */
[----:B------:R-:W-:Y:S01]  /*16a0*/  FADD.FTZ R209, R158, R153 ;  /* 0x000000999ed17221 */ /* 0x000fe20000010000 */
[----:B------:R-:W-:Y:S01]  /*16b0*/  FMUL.FTZ R175, R175, UR16 ;  /* 0x00000010afaf7c20 */ /* 0x000fe20008410000 */
[----:B------:R-:W-:Y:S01]  /*16c0*/  FFMA.FTZ R16, R22, R153, R211 ;  /* 0x0000009916107223 */ /* 0x000fe200000100d3 */
[----:B------:R-:W-:Y:S01]  /*16d0*/  FADD.FTZ R167, R26, -UR5 ;  /* 0x800000051aa77e21 */ /* 0x000fe20008010000 */
[----:B------:R-:W-:Y:S02]  /*16e0*/  HADD2.F32 R194, -RZ, R194.H0_H0 ;  /* 0x200000c2ffc27230 */ /* 0x000fe40000004100 */
[----:B------:R-:W-:Y:S01]  /*16f0*/  FMUL.FTZ R26, R155, UR16 ;  /* 0x000000109b1a7c20 */ /* 0x000fe20008410000 */
[----:B------:R-:W-:Y:S02]  /*1700*/  HADD2.F32 R205, -RZ, R146.H0_H0 ;  /* 0x20000092ffcd7230 */ /* 0x000fe40000004100 */
[----:B------:R-:W-:Y:S01]  /*1710*/  FMUL.FTZ R161, R18, R189 ;  /* 0x000000bd12a17220 */ /* 0x000fe20000410000 */
[----:B------:R-:W-:-:S02]  /*1720*/  HADD2.F32 R14, -RZ, R139.H0_H0 ;  /* 0x2000008bff0e7230 */ /* 0x000fc40000004100 */
[----:B------:R-:W-:Y:S01]  /*1730*/  FMUL.FTZ R155, R160, R183 ;  /* 0x000000b7a09b7220 */ /* 0x000fe20000410000 */
[----:B------:R-:W-:Y:S02]  /*1740*/  HADD2.F32 R197, -RZ, R197.H0_H0 ;  /* 0x200000c5ffc57230 */ /* 0x000fe40000004100 */
[----:B------:R-:W-:Y:S01]  /*1750*/  FMUL.FTZ R162, R207, R196 ;  /* 0x000000c4cfa27220 */ /* 0x000fe20000410000 */
[----:B------:R-:W-:Y:S01]  /*1760*/  FADD.FTZ R18, R209, R154 ;  /* 0x0000009ad1127221 */ /* 0x000fe20000010000 */
[----:B------:R-:W-:Y:S01]  /*1770*/  FADD.FTZ R174, R13, -UR5 ;  /* 0x800000050dae7e21 */ /* 0x000fe20008010000 */
[----:B------:R-:W-:Y:S01]  /*1780*/  FFMA.FTZ R207, R175, R154, R16 ;  /* 0x0000009aafcf7223 */ /* 0x000fe20000010010 */
[----:B------:R-:W-:Y:S01]  /*1790*/  SHF.R.U32.HI R55, RZ, 0x10, R55 ;  /* 0x00000010ff377819 */ /* 0x000fe20000011637 */
[----:B------:R-:W-:Y:S01]  /*17a0*/  FMUL.FTZ R166, R205, R194 ;  /* 0x000000c2cda67220 */ /* 0x000fe20000410000 */
[----:B------:R-:W-:Y:S01]  /*17b0*/  FMUL.FTZ R205, R14, R197 ;  /* 0x000000c50ecd7220 */ /* 0x000fe20000410000 */
[----:B------:R-:W-:Y:S01]  /*17c0*/  FADD.FTZ R18, R18, R155 ;  /* 0x0000009b12127221 */ /* 0x000fe20000010000 */
[----:B------:R-:W-:Y:S01]  /*17d0*/  FADD.FTZ R172, R17, -UR5 ;  /* 0x8000000511ac7e21 */ /* 0x000fe20008010000 */
[----:B------:R-:W-:-:S02]  /*17e0*/  HADD2.F32 R195, -RZ, R164.H0_H0 ;  /* 0x200000a4ffc37230 */ /* 0x000fc40000004100 */
[----:B------:R-:W-:Y:S01]  /*17f0*/  FMUL.FTZ R174, R174, UR16 ;  /* 0x00000010aeae7c20 */ /* 0x000fe20008410000 */
[----:B------:R-:W-:Y:S01]  /*1800*/  FFMA.FTZ R207, R24, R155, R207 ;  /* 0x0000009b18cf7223 */ /* 0x000fe200000100cf */
[----:B------:R-:W-:Y:S02]  /*1810*/  HADD2.F32 R164, -RZ, R204.H0_H0 ;  /* 0x200000ccffa47230 */ /* 0x000fe40000004100 */
[----:B------:R-:W-:Y:S01]  /*1820*/  FADD.FTZ R18, R18, R205 ;  /* 0x000000cd12127221 */ /* 0x000fe20000010000 */
[----:B------:R-:W-:Y:S02]  /*1830*/  HADD2.F32 R17, -RZ, R148.H1_H1 ;  /* 0x30000094ff117230 */ /* 0x000fe40000004100 */
[----:B------:R-:W-:Y:S01]  /*1840*/  FADD.FTZ R173, R15, -UR5 ;  /* 0x800000050fad7e21 */ /* 0x000fe20008010000 */
[----:B------:R-:W-:Y:S02]  /*1850*/  HADD2.F32 R4, -RZ, R139.H1_H1 ;  /* 0x3000008bff047230 */ /* 0x000fe40000004100 */
[----:B------:R-:W-:Y:S01]  /*1860*/  FFMA.FTZ R207, R174, R205, R207 ;  /* 0x000000cdaecf7223 */ /* 0x000fe200000100cf */
[----:B------:R-:W-:-:S02]  /*1870*/  HADD2.F32 R55, -RZ, R55.H0_H0 ;  /* 0x20000037ff377230 */ /* 0x000fc40000004100 */
[----:B------:R-:W-:Y:S01]  /*1880*/  FMUL.FTZ R54, R17, R164 ;  /* 0x000000a411367220 */ /* 0x000fe20000410000 */
[----:B------:R-:W-:Y:S02]  /*1890*/  HADD2.F32 R6, -RZ, R141.H0_H0 ;  /* 0x2000008dff067230 */ /* 0x000fe40000004100 */
[----:B------:R-:W-:Y:S01]  /*18a0*/  FADD.FTZ R17, R18, R157 ;  /* 0x0000009d12117221 */ /* 0x000fe20000010000 */
[----:B------:R-:W-:Y:S02]  /*18b0*/  HADD2.F32 R199, -RZ, R199.H0_H0 ;  /* 0x200000c7ffc77230 */ /* 0x000fe40000004100 */
[----:B------:R-:W-:Y:S01]  /*18c0*/  FMUL.FTZ R158, R4, R55 ;  /* 0x00000037049e7220 */ /* 0x000fe20000410000 */
[----:B------:R-:W-:Y:S02]  /*18d0*/  HADD2.F32 R181, -RZ, R181.H0_H0 ;  /* 0x200000b5ffb57230 */ /* 0x000fe40000004100 */
[----:B------:R-:W-:Y:S01]  /*18e0*/  FMUL.FTZ R173, R173, UR16 ;  /* 0x00000010adad7c20 */ /* 0x000fe20008410000 */
[----:B------:R-:W-:-:S02]  /*18f0*/  HADD2.F32 R156, -RZ, R140.H0_H0 ;  /* 0x2000008cff9c7230 */ /* 0x000fc40000004100 */
[----:B------:R-:W-:Y:S01]  /*1900*/  FFMA.FTZ R4, R26, R157, R207 ;  /* 0x0000009d1a047223 */ /* 0x000fe200000100cf */
[----:B------:R-:W-:Y:S02]  /*1910*/  HADD2.F32 R5, -RZ, R141.H1_H1 ;  /* 0x3000008dff057230 */ /* 0x000fe40000004100 */
[----:B------:R-:W-:Y:S01]  /*1920*/  FMUL.FTZ R207, R6, R199 ;  /* 0x000000c706cf7220 */ /* 0x000fe20000410000 */
[----:B------:R-:W-:Y:S02]  /*1930*/  HADD2.F32 R52, -RZ, R52.H0_H0 ;  /* 0x20000034ff347230 */ /* 0x000fe40000004100 */
[----:B------:R-:W-:Y:S01]  /*1940*/  FMUL.FTZ R159, R156, R181 ;  /* 0x000000b59c9f7220 */ /* 0x000fe20000410000 */
[----:B------:R-:W-:Y:S01]  /*1950*/  FADD.FTZ R6, R17, R158 ;  /* 0x0000009e11067221 */ /* 0x000fe20000010000 */
[----:B------:R-:W-:Y:S01]  /*1960*/  FADD.FTZ R29, R29, -UR5 ;  /* 0x800000051d1d7e21 */ /* 0x000fe20008010000 */
[----:B------:R-:W-:Y:S01]  /*1970*/  FMUL.FTZ R172, R172, UR16 ;  /* 0x00000010acac7c20 */ /* 0x000fe20008410000 */
[----:B------:R-:W-:Y:S01]  /*1980*/  FMUL.FTZ R160, R5, R52 ;  /* 0x0000003405a07220 */ /* 0x000fe20000410000 */
[----:B------:R-:W-:Y:S01]  /*1990*/  FFMA.FTZ R5, R173, R158, R4 ;  /* 0x0000009ead057223 */ /* 0x000fe20000010004 */
[----:B------:R-:W-:Y:S01]  /*19a0*/  FADD.FTZ R6, R6, R159 ;  /* 0x0000009f06067221 */ /* 0x000fe20000010000 */
[----:B------:R-:W-:-:S02]  /*19b0*/  HADD2.F32 R7, -RZ, R143.H1_H1 ;  /* 0x3000008fff077230 */ /* 0x000fc40000004100 */
[----:B------:R-:W-:Y:S01]  /*19c0*/  FADD.FTZ R171, R19, -UR5 ;  /* 0x8000000513ab7e21 */ /* 0x000fe20008010000 */
[----:B------:R-:W-:Y:S01]  /*19d0*/  FFMA.FTZ R5, R28, R159, R5 ;  /* 0x0000009f1c057223 */ /* 0x000fe20000010005 */
[----:B------:R-:W-:Y:S02]  /*19e0*/  HADD2.F32 R56, -RZ, R56.H0_H0 ;  /* 0x20000038ff387230 */ /* 0x000fe40000004100 */
[----:B------:R-:W-:Y:S01]  /*19f0*/  FADD.FTZ R6, R6, R207 ;  /* 0x000000cf06067221 */ /* 0x000fe20000010000 */
[----:B------:R-:W-:Y:S01]  /*1a00*/  FMUL.FTZ R65, R29, UR16 ;  /* 0x000000101d417c20 */ /* 0x000fe20008410000 */
[----:B------:R-:W-:Y:S01]  /*1a10*/  FFMA.FTZ R5, R172, R207, R5 ;  /* 0x000000cfac057223 */ /* 0x000fe20000010005 */
[----:B------:R-:W-:Y:S01]  /*1a20*/  SHF.R.U32.HI R58, RZ, 0x10, R61 ;  /* 0x00000010ff3a7819 */ /* 0x000fe2000001163d */
[----:B------:R-:W-:Y:S01]  /*1a30*/  FMUL.FTZ R29, R200, UR16 ;  /* 0x00000010c81d7c20 */ /* 0x000fe20008410000 */
[----:B------:R-:W-:Y:S01]  /*1a40*/  FMUL.FTZ R200, R7, R56 ;  /* 0x0000003807c87220 */ /* 0x000fe20000410000 */
[----:B------:R-:W-:Y:S01]  /*1a50*/  FADD.FTZ R7, R6, R161 ;  /* 0x000000a106077221 */ /* 0x000fe20000010000 */
[----:B------:R-:W-:-:S02]  /*1a60*/  HADD2.F32 R192, -RZ, R192.H0_H0 ;  /* 0x200000c0ffc07230 */ /* 0x000fc40000004100 */
[----:B------:R-:W-:Y:S01]  /*1a70*/  FMUL.FTZ R171, R171, UR16 ;  /* 0x00000010abab7c20 */ /* 0x000fe20008410000 */
[----:B------:R-:W-:Y:S02]  /*1a80*/  HADD2.F32 R61, -RZ, R146.H1_H1 ;  /* 0x30000092ff3d7230 */ /* 0x000fe40000004100 */
[----:B------:R-:W-:Y:S01]  /*1a90*/  FFMA.FTZ R4, R30, R161, R5 ;  /* 0x000000a11e047223 */ /* 0x000fe20000010005 */
[----:B------:R-:W-:Y:S01]  /*1aa0*/  FADD.FTZ R31, R31, -UR5 ;  /* 0x800000051f1f7e21 */ /* 0x000fe20008010000 */
[----:B------:R-:W-:Y:S02]  /*1ab0*/  HADD2.F32 R8, -RZ, R143.H0_H0 ;  /* 0x2000008fff087230 */ /* 0x000fe40000004100 */
[----:B------:R-:W-:Y:S01]  /*1ac0*/  FADD.FTZ R6, R7, R160 ;  /* 0x000000a007067221 */ /* 0x000fe20000010000 */
[----:B------:R-:W-:Y:S02]  /*1ad0*/  HADD2.F32 R201, -RZ, R201.H0_H0 ;  /* 0x200000c9ffc97230 */ /* 0x000fe40000004100 */
[----:B------:R-:W-:Y:S01]  /*1ae0*/  FFMA.FTZ R7, R171, R160, R4 ;  /* 0x000000a0ab077223 */ /* 0x000fe20000010004 */
[----:B------:R-:W-:-:S02]  /*1af0*/  HADD2.F32 R9, -RZ, R145.H1_H1 ;  /* 0x30000091ff097230 */ /* 0x000fc40000004100 */
[----:B------:R-:W-:Y:S01]  /*1b00*/  FMUL.FTZ R64, R31, UR16 ;  /* 0x000000101f407c20 */ /* 0x000fe20008410000 */
[----:B------:R-:W-:Y:S02]  /*1b10*/  HADD2.F32 R58, -RZ, R58.H0_H0 ;  /* 0x2000003aff3a7230 */ /* 0x000fe40000004100 */
[----:B------:R-:W-:Y:S01]  /*1b20*/  FMUL.FTZ R156, R61, R192 ;  /* 0x000000c03d9c7220 */ /* 0x000fe20000410000 */
[----:B------:R-:W-:Y:S02]  /*1b30*/  HADD2.F32 R11, -RZ, R147.H0_H0 ;  /* 0x20000093ff0b7230 */ /* 0x000fe40000004100 */
[----:B------:R-:W-:Y:S01]  /*1b40*/  FMUL.FTZ R31, R202, UR16 ;  /* 0x00000010ca1f7c20 */ /* 0x000fe20008410000 */
[----:B------:R-:W-:Y:S02]  /*1b50*/  HADD2.F32 R62, -RZ, R62.H0_H0 ;  /* 0x2000003eff3e7230 */ /* 0x000fe40000004100 */
[----:B------:R-:W-:Y:S01]  /*1b60*/  FMUL.FTZ R61, R8, R201 ;  /* 0x000000c9083d7220 */ /* 0x000fe20000410000 */
[----:B------:R-:W-:-:S02]  /*1b70*/  HADD2.F32 R10, -RZ, R145.H0_H0 ;  /* 0x20000091ff0a7230 */ /* 0x000fc40000004100 */
[----:B------:R-:W-:Y:S01]  /*1b80*/  FMUL.FTZ R202, R9, R58 ;  /* 0x0000003a09ca7220 */ /* 0x000fe20000410000 */
[----:B------:R-:W-:Y:S02]  /*1b90*/  HADD2.F32 R59, -RZ, R59.H0_H0 ;  /* 0x2000003bff3b7230 */ /* 0x000fe40000004100 */
[----:B------:R-:W-:Y:S01]  /*1ba0*/  FADD.FTZ R8, R6, R203 ;  /* 0x000000cb06087221 */ /* 0x000fe20000010000 */
[----:B------:R-:W-:Y:S01]  /*1bb0*/  FFMA.FTZ R9, R32, R203, R7 ;  /* 0x000000cb20097223 */ /* 0x000fe20000010007 */
[----:B------:R-:W-:Y:S02]  /*1bc0*/  HADD2.F32 R13, -RZ, R149.H0_H0 ;  /* 0x20000095ff0d7230 */ /* 0x000fe40000004100 */
[----:B------:R-:W-:Y:S01]  /*1bd0*/  FMUL.FTZ R204, R11, R62 ;  /* 0x0000003e0bcc7220 */ /* 0x000fe20000410000 */
[----:B------:R-:W-:Y:S02]  /*1be0*/  HADD2.F32 R60, -RZ, R60.H0_H0 ;  /* 0x2000003cff3c7230 */ /* 0x000fe40000004100 */
[----:B------:R-:W-:Y:S01]  /*1bf0*/  FMUL.FTZ R211, R10, R59 ;  /* 0x0000003b0ad37220 */ /* 0x000fe20000410000 */
[----:B------:R-:W-:-:S02]  /*1c00*/  HADD2.F32 R12, -RZ, R147.H1_H1 ;  /* 0x30000093ff0c7230 */ /* 0x000fc40000004100 */
[----:B------:R-:W-:Y:S01]  /*1c10*/  FADD.FTZ R11, R8, R61 ;  /* 0x0000003d080b7221 */ /* 0x000fe20000010000 */
[----:B------:R-:W-:Y:S01]  /*1c20*/  FFMA.FTZ R10, R170, R61, R9 ;  /* 0x0000003daa0a7223 */ /* 0x000fe20000010009 */
[----:B------:R-:W-:Y:S02]  /*1c30*/  HADD2.F32 R15, -RZ, R149.H1_H1 ;  /* 0x30000095ff0f7230 */ /* 0x000fe40000004100 */
[----:B------:R-:W-:Y:S01]  /*1c40*/  FMUL.FTZ R206, R13, R60 ;  /* 0x0000003c0dce7220 */ /* 0x000fe20000410000 */
[----:B------:R-:W-:Y:S02]  /*1c50*/  HADD2.F32 R180, -RZ, R180.H0_H0 ;  /* 0x200000b4ffb47230 */ /* 0x000fe40000004100 */
[----:B------:R-:W-:Y:S01]  /*1c60*/  FMUL.FTZ R213, R12, R165 ;  /* 0x000000a50cd57220 */ /* 0x000fe20000410000 */
[----:B------:R-:W-:Y:S02]  /*1c70*/  HADD2.F32 R152, -RZ, R144.H0_H0 ;  /* 0x20000090ff987230 */ /* 0x000fe40000004100 */
[----:B------:R-:W-:Y:S01]  /*1c80*/  FADD.FTZ R13, R11, R66 ;  /* 0x000000420b0d7221 */ /* 0x000fe20000010000 */
[----:B------:R-:W-:Y:S01]  /*1c90*/  FFMA.FTZ R12, R21, R66, R10 ;  /* 0x00000042150c7223 */ /* 0x000fe2000001000a */
[----:B------:R-:W-:Y:S01]  /*1ca0*/  FADD.FTZ R25, R25, -UR5 ;  /* 0x8000000519197e21 */ /* 0x000fe20008010000 */
[----:B------:R-:W-:Y:S01]  /*1cb0*/  FMUL.FTZ R209, R15, R180 ;  /* 0x000000b40fd17220 */ /* 0x000fe20000410000 */
[----:B------:R-:W-:Y:S01]  /*1cc0*/  FMUL.FTZ R152, R152, R195 ;  /* 0x000000c398987220 */ /* 0x000fe20000410000 */
[----:B------:R-:W-:Y:S01]  /*1cd0*/  FADD.FTZ R15, R13, R200 ;  /* 0x000000c80d0f7221 */ /* 0x000fe20000010000 */
[----:B------:R-:W-:Y:S01]  /*1ce0*/  FADD.FTZ R27, R27, -UR5 ;  /* 0x800000051b1b7e21 */ /* 0x000fe20008010000 */
[----:B------:R-:W-:Y:S01]  /*1cf0*/  FFMA.FTZ R14, R169, R200, R12 ;  /* 0x000000c8a90e7223 */ /* 0x000fe2000001000c */
[----:B------:R-:W-:-:S02]  /*1d00*/  HADD2.F32 R190, -RZ, R190.H0_H0 ;  /* 0x200000beffbe7230 */ /* 0x000fc40000004100 */
[----:B------:R-:W-:Y:S01]  /*1d10*/  FMUL.FTZ R168, R25, UR16 ;  /* 0x0000001019a87c20 */ /* 0x000fe20008410000 */
[----:B------:R-:W-:Y:S02]  /*1d20*/  HADD2.F32 R19, -RZ, R148.H0_H0 ;  /* 0x20000094ff137230 */ /* 0x000fe40000004100 */
[----:B------:R-:W-:Y:S01]  /*1d30*/  FMUL.FTZ R25, R167, UR16 ;  /* 0x00000010a7197c20 */ /* 0x000fe20008410000 */
[----:B------:R-:W-:Y:S01]  /*1d40*/  FADD.FTZ R16, R15, R152 ;  /* 0x000000980f107221 */ /* 0x000fe20000010000 */
[----:B------:R-:W-:Y:S01]  /*1d50*/  FMUL.FTZ R167, R27, UR16 ;  /* 0x000000101ba77c20 */ /* 0x000fe20008410000 */
[----:B------:R-:W-:Y:S01]  /*1d60*/  FFMA.FTZ R17, R23, R152, R14 ;  /* 0x0000009817117223 */ /* 0x000fe2000001000e */
[----:B------:R-:W-:Y:S01]  /*1d70*/  FMUL.FTZ R27, R198, UR16 ;  /* 0x00000010c61b7c20 */ /* 0x000fe20008410000 */
        /* <DEDUP_REMOVED lines=53> */
[----:B------:R-:W-:Y:S01]  /*20d0*/  FADD.FTZ R226, R226, R209 ;  /* 0x000000d1e2e27221 */ /* 0x000fe20000010000 */
[----:B------:R-:W-:Y:S01]  /*20e0*/  FFMA.FTZ R223, R34, R209, R223 ;  /* 0x000000d122df7223 */ /* 0x000fe200000100df */
[----:B------:R-:W-:Y:S06]  /*20f0*/  BRA `(.L_x_57) ;  /* 0x0000001400807947 */ /* 0x000fec0003800000 */
.L_x_56:
[----:B------:R-:W-:Y:S01]  /*2100*/  HADD2.F32 R193, -RZ, R48.H0_H0 ;  /* 0x20000030ffc17230 */ /* 0x000fe20000004100 */
[--C-:B------:R-:W-:Y:S01]  /*2110*/  SHF.R.U64 R62, R62, 0x10, R63.reuse ;  /* 0x000000103e3e7819 */ /* 0x100fe2000000123f */
[----:B------:R-:W-:Y:S01]  /*2120*/  HADD2.F32 R161, -RZ, R134.H0_H0 ;  /* 0x20000086ffa17230 */ /* 0x000fe20000004100 */
[----:B------:R-:W-:Y:S01]  /*2130*/  SHF.R.U32.HI R166, RZ, 0x10, R63 ;  /* 0x00000010ffa67819 */ /* 0x000fe2000001163f */
[--C-:B------:R-:W-:Y:S01]  /*2140*/  HADD2.F32 R151, -RZ, R136.reuse.H0_H0 ;  /* 0x20000088ff977230 */ /* 0x100fe20000004100 */
[----:B------:R-:W-:Y:S01]  /*2150*/  SHF.R.U64 R63, R64, 0x10, R65 ;  /* 0x00000010403f7819 */ /* 0x000fe20000001241 */
[----:B------:R-:W-:Y:S01]  /*2160*/  FADD.FTZ R64, -R193, R8 ;  /* 0x00000008c1407221 */ /* 0x000fe20000010100 */
[----:B------:R-:W0:Y:S01]  /*2170*/  MUFU.RCP R0, R161 ;  /* 0x000000a100007308 */ /* 0x000e220000001000 */
[----:B------:R-:W-:Y:S01]  /*2180*/  HADD2.F32 R153, -RZ, R136.H1_H1 ;  /* 0x30000088ff997230 */ /* 0x000fe20000004100 */
[--C-:B------:R-:W-:Y:S01]  /*2190*/  SHF.R.U64 R162, R2, 0x10, R3.reuse ;  /* 0x0000001002a27819 */ /* 0x100fe20000001203 */
[----:B------:R-:W-:Y:S01]  /*21a0*/  HADD2.F32 R193, -RZ, R42.H0_H0 ;  /* 0x2000002affc17230 */ /* 0x000fe20000004100 */
[----:B------:R-:W-:Y:S01]  /*21b0*/  SHF.R.U32.HI R163, RZ, 0x10, R3 ;  /* 0x00000010ffa37819 */ /* 0x000fe20000011603 */
[----:B------:R-:W-:Y:S01]  /*21c0*/  HADD2.F32 R67, -RZ, R134.H1_H1 ;  /* 0x30000086ff437230 */ /* 0x000fe20000004100 */
[----:B------:R-:W-:Y:S01]  /*21d0*/  SHF.R.U64 R3, R52, 0x10, R53 ;  /* 0x0000001034037819 */ /* 0x000fe20000001235 */
[----:B------:R-:W-:Y:S01]  /*21e0*/  HADD2.F32 R157, -RZ, R138.H1_H1 ;  /* 0x3000008aff9d7230 */ /* 0x000fe20000004100 */
[----:B------:R-:W1:Y:S01]  /*21f0*/  MUFU.RCP R189, R151 ;  /* 0x0000009700bd7308 */ /* 0x000e620000001000 */
[----:B------:R-:W-:Y:S01]  /*2200*/  HADD2.F32 R195, -RZ, R49.H0_H0 ;  /* 0x20000031ffc37230 */ /* 0x000fe20000004100 */
[----:B------:R-:W-:Y:S01]  /*2210*/  SHF.R.U64 R52, R54, 0x10, R55 ;  /* 0x0000001036347819 */ /* 0x000fe20000001237 */
[----:B------:R-:W-:-:S02]  /*2220*/  HADD2.F32 R159, -RZ, R140.H0_H0 ;  /* 0x2000008cff9f7230 */ /* 0x000fc40000004100 */
[----:B------:R-:W-:Y:S01]  /*2230*/  FADD.FTZ R206, -R193, R20 ;  /* 0x00000014c1ce7221 */ /* 0x000fe20000010100 */
[----:B------:R-:W-:Y:S02]  /*2240*/  HADD2.F32 R199, -RZ, R50.H0_H0 ;  /* 0x20000032ffc77230 */ /* 0x000fe40000004100 */
[----:B------:R-:W-:Y:S01]  /*2250*/  FADD.FTZ R208, -R195, R10 ;  /* 0x0000000ac3d07221 */ /* 0x000fe20000010100 */
[----:B------:R-:W-:Y:S01]  /*2260*/  HADD2.F32 R169, -RZ, R51.H0_H0 ;  /* 0x20000033ffa97230 */ /* 0x000fe20000004100 */
[----:B------:R-:W2:Y:S01]  /*2270*/  MUFU.RCP R187, R153 ;  /* 0x0000009900bb7308 */ /* 0x000ea20000001000 */
[----:B------:R-:W-:Y:S01]  /*2280*/  HADD2.F32 R203, -RZ, R43.H0_H0 ;  /* 0x2000002bffcb7230 */ /* 0x000fe20000004100 */
[----:B------:R-:W-:Y:S01]  /*2290*/  SHF.R.U64 R20, R50, 0x10, R51 ;  /* 0x0000001032147819 */ /* 0x000fe20000001233 */
[----:B------:R-:W-:Y:S02]  /*22a0*/  HADD2.F32 R54, -RZ, R140.H1_H1 ;  /* 0x3000008cff367230 */ /* 0x000fe40000004100 */
[----:B------:R-:W-:Y:S01]  /*22b0*/  FADD.FTZ R199, -R199, R4 ;  /* 0x00000004c7c77221 */ /* 0x000fe20000010100 */
[----:B------:R-:W-:-:S02]  /*22c0*/  HADD2.F32 R193, -RZ, R41.H0_H0 ;  /* 0x20000029ffc17230 */ /* 0x000fc40000004100 */
[----:B------:R-:W-:Y:S01]  /*22d0*/  FADD.FTZ R2, -R169, R6 ;  /* 0x00000006a9027221 */ /* 0x000fe20000010100 */
[----:B------:R-:W-:Y:S01]  /*22e0*/  HADD2.F32 R205, -RZ, R45.H0_H0 ;  /* 0x2000002dffcd7230 */ /* 0x000fe20000004100 */
[----:B------:R-:W3:Y:S01]  /*22f0*/  MUFU.RCP R191, R67 ;  /* 0x0000004300bf7308 */ /* 0x000ee20000001000 */
[----:B------:R-:W-:Y:S02]  /*2300*/  HADD2.F32 R195, -RZ, R38.H0_H0 ;  /* 0x20000026ffc37230 */ /* 0x000fe40000004100 */
[----:B------:R-:W-:Y:S01]  /*2310*/  FADD.FTZ R203, -R203, R22 ;  /* 0x00000016cbcb7221 */ /* 0x000fe20000010100 */
[----:B------:R-:W-:Y:S01]  /*2320*/  HADD2.F32 R4, -RZ, R142.H0_H0 ;  /* 0x2000008eff047230 */ /* 0x000fe20000004100 */
[----:B------:R-:W-:Y:S01]  /*2330*/  SHF.R.U64 R22, R48, 0x10, R49 ;  /* 0x0000001030167819 */ /* 0x000fe20000001231 */
[----:B------:R-:W-:Y:S02]  /*2340*/  HADD2.F32 R169, -RZ, R44.H0_H0 ;  /* 0x2000002cffa97230 */ /* 0x000fe40000004100 */
[----:B------:R-:W-:Y:S01]  /*2350*/  FADD.FTZ R200, -R193, R26 ;  /* 0x0000001ac1c87221 */ /* 0x000fe20000010100 */
[----:B------:R-:W-:Y:S01]  /*2360*/  HADD2.F32 R197, -RZ, R39.H0_H0 ;  /* 0x20000027ffc57230 */ /* 0x000fe20000004100 */
[----:B------:R-:W4:Y:S01]  /*2370*/  MUFU.RCP R168, R157 ;  /* 0x0000009d00a87308 */ /* 0x000f220000001000 */
[----:B------:R-:W-:-:S02]  /*2380*/  HADD2.F32 R209, -RZ, R46.H0_H0 ;  /* 0x2000002effd17230 */ /* 0x000fc40000004100 */
[----:B------:R-:W-:Y:S01]  /*2390*/  FADD.FTZ R205, -R205, R18 ;  /* 0x00000012cdcd7221 */ /* 0x000fe20000010100 */
[----:B------:R-:W-:Y:S01]  /*23a0*/  HADD2.F32 R155, -RZ, R138.H0_H0 ;  /* 0x2000008aff9b7230 */ /* 0x000fe20000004100 */
[----:B------:R-:W-:Y:S01]  /*23b0*/  SHF.R.U64 R26, R46, 0x10, R47 ;  /* 0x000000102e1a7819 */ /* 0x000fe2000000122f */
[----:B------:R-:W-:Y:S01]  /*23c0*/  HADD2.F32 R8, -RZ, R142.H1_H1 ;  /* 0x3000008eff087230 */ /* 0x000fe20000004100 */
[----:B------:R-:W-:Y:S01]  /*23d0*/  SHF.R.U32.HI R180, RZ, 0x10, R65 ;  /* 0x00000010ffb47819 */ /* 0x000fe20000011641 */
[----:B------:R-:W-:Y:S01]  /*23e0*/  HADD2.F32 R193, -RZ, R36.H0_H0 ;  /* 0x20000024ffc17230 */ /* 0x000fe20000004100 */
[----:B------:R-:W5:Y:S01]  /*23f0*/  MUFU.RCP R167, R159 ;  /* 0x0000009f00a77308 */ /* 0x000f620000001000 */
[----:B------:R-:W-:Y:S01]  /*2400*/  FADD.FTZ R18, -R195, R28 ;  /* 0x0000001cc3127221 */ /* 0x000fe20000010100 */
[----:B------:R-:W-:Y:S01]  /*2410*/  HADD2.F32 R20, -RZ, R20.H0_H0 ;  /* 0x20000014ff147230 */ /* 0x000fe20000004100 */
[----:B------:R-:W-:Y:S01]  /*2420*/  SHF.R.U32.HI R28, RZ, 0x10, R47 ;  /* 0x00000010ff1c7819 */ /* 0x000fe2000001162f */
[----:B------:R-:W-:-:S02]  /*2430*/  HADD2.F32 R207, -RZ, R47.H0_H0 ;  /* 0x2000002fffcf7230 */ /* 0x000fc40000004100 */
[----:B------:R-:W-:Y:S01]  /*2440*/  FADD.FTZ R210, -R169, R16 ;  /* 0x00000010a9d27221 */ /* 0x000fe20000010100 */
[----:B------:R-:W-:Y:S01]  /*2450*/  FADD.FTZ R197, -R197, R30 ;  /* 0x0000001ec5c57221 */ /* 0x000fe20000010100 */
[----:B------:R-:W-:Y:S01]  /*2460*/  HADD2.F32 R22, -RZ, R22.H0_H0 ;  /* 0x20000016ff167230 */ /* 0x000fe20000004100 */
[----:B------:R-:W5:Y:S01]  /*2470*/  MUFU.RCP R188, R54 ;  /* 0x0000003600bc7308 */ /* 0x000f620000001000 */
[----:B------:R-:W-:Y:S01]  /*2480*/  FADD.FTZ R209, -R209, R12 ;  /* 0x0000000cd1d17221 */ /* 0x000fe20000010100 */
[----:B------:R-:W-:Y:S01]  /*2490*/  HADD2.F32 R201, -RZ, R40.H0_H0 ;  /* 0x20000028ffc97230 */ /* 0x000fe20000004100 */
[----:B------:R-:W-:Y:S01]  /*24a0*/  SHF.R.U64 R30, R44, 0x10, R45 ;  /* 0x000000102c1e7819 */ /* 0x000fe2000000122d */
[----:B------:R-:W-:Y:S02]  /*24b0*/  HADD2.F32 R12, -RZ, R144.H0_H0 ;  /* 0x20000090ff0c7230 */ /* 0x000fe40000004100 */
[----:B------:R-:W-:Y:S01]  /*24c0*/  FADD.FTZ R193, -R193, R32 ;  /* 0x00000020c1c17221 */ /* 0x000fe20000010100 */
[----:B0-----:R-:W-:Y:S01]  /*24d0*/  FMUL.FTZ R0, R199, R0 ;  /* 0x00000000c7007220 */ /* 0x001fe20000410000 */
[----:B------:R-:W-:Y:S01]  /*24e0*/  HADD2.F32 R26, -RZ, R26.H0_H0 ;  /* 0x2000001aff1a7230 */ /* 0x000fe20000004100 */
[----:B------:R-:W0:Y:S01]  /*24f0*/  MUFU.RCP R65, R4 ;  /* 0x0000000400417308 */ /* 0x000e220000001000 */
[----:B------:R-:W-:Y:S01]  /*2500*/  FADD.FTZ R199, -R20, R5 ;  /* 0x0000000514c77221 */ /* 0x000fe20000010100 */
[----:B------:R-:W-:Y:S01]  /*2510*/  SHF.R.U32.HI R32, RZ, 0x10, R45 ;  /* 0x00000010ff207819 */ /* 0x000fe2000001162d */
[----:B------:R-:W-:Y:S01]  /*2520*/  FADD.FTZ R207, -R207, R14 ;  /* 0x0000000ecfcf7221 */ /* 0x000fe20000010100 */
[----:B------:R-:W-:-:S02]  /*2530*/  HADD2.F32 R5, -RZ, R144.H1_H1 ;  /* 0x30000090ff057230 */ /* 0x000fc40000004100 */
[----:B-1----:R-:W-:Y:S01]  /*2540*/  FMUL.FTZ R20, R64, R189 ;  /* 0x000000bd40147220 */ /* 0x002fe20000410000 */
[----:B------:R-:W-:Y:S02]  /*2550*/  HADD2.F32 R28, -RZ, R28.H0_H0 ;  /* 0x2000001cff1c7230 */ /* 0x000fe40000004100 */
[----:B------:R-:W-:Y:S01]  /*2560*/  FADD.FTZ R189, -R22, R9 ;  /* 0x0000000916bd7221 */ /* 0x000fe20000010100 */
[----:B------:R-:W1:Y:S01]  /*2570*/  MUFU.RCP R186, R155 ;  /* 0x0000009b00ba7308 */ /* 0x000e620000001000 */
[----:B------:R-:W-:Y:S01]  /*2580*/  FADD.FTZ R201, -R201, R24 ;  /* 0x00000018c9c97221 */ /* 0x000fe20000010100 */
[----:B--2---:R-:W-:Y:S01]  /*2590*/  FMUL.FTZ R22, R208, R187 ;  /* 0x000000bbd0167220 */ /* 0x004fe20000410000 */
[----:B------:R-:W-:Y:S02]  /*25a0*/  HADD2.F32 R30, -RZ, R30.H0_H0 ;  /* 0x2000001eff1e7230 */ /* 0x000fe40000004100 */
[----:B---3--:R-:W-:Y:S01]  /*25b0*/  FMUL.FTZ R2, R2, R191 ;  /* 0x000000bf02027220 */ /* 0x008fe20000410000 */
[----:B------:R-:W-:Y:S01]  /*25c0*/  SHF.R.U32.HI R24, RZ, 0x10, R49 ;  /* 0x00000010ff187819 */ /* 0x000fe20000011631 */
[----:B------:R-:W-:Y:S01]  /*25d0*/  FADD.FTZ R187, -R26, R13 ;  /* 0x0000000d1abb7221 */ /* 0x000fe20000010100 */
[----:B------:R-:W-:Y:S01]  /*25e0*/  SHF.R.U64 R212, R42, 0x10, R43 ;  /* 0x000000102ad47819 */ /* 0x000fe2000000122b */
[----:B------:R-:W2:Y:S01]  /*25f0*/  MUFU.RCP R16, R8 ;  /* 0x0000000800107308 */ /* 0x000ea20000001000 */
[----:B----4-:R-:W-:Y:S01]  /*2600*/  FMUL.FTZ R26, R207, R168 ;  /* 0x000000a8cf1a7220 */ /* 0x010fe20000410000 */
[----:B------:R-:W-:-:S02]  /*2610*/  HADD2.F32 R32, -RZ, R32.H0_H0 ;  /* 0x20000020ff207230 */ /* 0x000fc40000004100 */
[----:B------:R-:W-:Y:S01]  /*2620*/  FADD.FTZ R168, -R28, R15 ;  /* 0x0000000f1ca87221 */ /* 0x000fe20000010100 */
[----:B-----5:R-:W-:Y:S01]  /*2630*/  FMUL.FTZ R28, R210, R167 ;  /* 0x000000a7d21c7220 */ /* 0x020fe20000410000 */
[----:B------:R-:W-:Y:S01]  /*2640*/  FADD.FTZ R167, -R30, R17 ;  /* 0x000000111ea77221 */ /* 0x000fe20000010100 */
[----:B------:R-:W-:Y:S02]  /*2650*/  HADD2.F32 R24, -RZ, R24.H0_H0 ;  /* 0x20000018ff187230 */ /* 0x000fe40000004100 */
[----:B------:R-:W-:Y:S01]  /*2660*/  FMUL.FTZ R30, R205, R188 ;  /* 0x000000bccd1e7220 */ /* 0x000fe20000410000 */
[----:B------:R-:W3:Y:S01]  /*2670*/  MUFU.RCP R202, R12 ;  /* 0x0000000c00ca7308 */ /* 0x000ee20000001000 */
[----:B------:R-:W-:Y:S01]  /*2680*/  SHF.R.U32.HI R17, RZ, 0x10, R43 ;  /* 0x00000010ff117819 */ /* 0x000fe2000001162b */
[----:B------:R-:W-:Y:S02]  /*2690*/  HADD2.F32 R212, -RZ, R212.H0_H0 ;  /* 0x200000d4ffd47230 */ /* 0x000fe40000004100 */
[----:B------:R-:W-:Y:S01]  /*26a0*/  FADD.FTZ R188, -R32, R19 ;  /* 0x0000001320bc7221 */ /* 0x000fe20000010100 */
[----:B------:R-:W-:Y:S01]  /*26b0*/  SHF.R.U64 R19, R40, 0x10, R41 ;  /* 0x0000001028137819 */ /* 0x000fe20000001229 */
[----:B------:R-:W-:-:S02]  /*26c0*/  HADD2.F32 R9, -RZ, R146.H0_H0 ;  /* 0x20000092ff097230 */ /* 0x000fc40000004100 */
[----:B0-----:R-:W-:Y:S01]  /*26d0*/  FMUL.FTZ R32, R206, R65 ;  /* 0x00000041ce207220 */ /* 0x001fe20000410000 */
[----:B------:R-:W-:Y:S01]  /*26e0*/  FADD.FTZ R208, -R24, R11 ;  /* 0x0000000b18d07221 */ /* 0x000fe20000010100 */
[----:B------:R-:W0:Y:S01]  /*26f0*/  MUFU.RCP R191, R5 ;  /* 0x0000000500bf7308 */ /* 0x000e220000001000 */
[----:B------:R-:W-:Y:S02]  /*2700*/  HADD2.F32 R15, -RZ, R148.H0_H0 ;  /* 0x20000094ff0f7230 */ /* 0x000fe40000004100 */
[----:B------:R-:W-:Y:S01]  /*2710*/  FADD.FTZ R65, -R212, R21 ;  /* 0x00000015d4417221 */ /* 0x000fe20000010100 */
[----:B------:R-:W-:Y:S02]  /*2720*/  HADD2.F32 R206, -RZ, R17.H0_H0 ;  /* 0x20000011ffce7230 */ /* 0x000fe40000004100 */
[----:B-1----:R-:W-:Y:S01]  /*2730*/  FMUL.FTZ R24, R209, R186 ;  /* 0x000000bad1187220 */ /* 0x002fe20000410000 */
[----:B--2---:R-:W-:Y:S01]  /*2740*/  FMUL.FTZ R21, R203, R16 ;  /* 0x00000010cb157220 */ /* 0x004fe20000410000 */
[----:B------:R-:W-:Y:S01]  /*2750*/  HADD2.F32 R13, -RZ, R146.H1_H1 ;  /* 0x30000092ff0d7230 */ /* 0x000fe20000004100 */
[----:B------:R-:W-:Y:S01]  /*2760*/  SHF.R.U32.HI R198, RZ, 0x10, R51 ;  /* 0x00000010ffc67819 */ /* 0x000fe20000011633 */
[----:B------:R-:W1:Y:S01]  /*2770*/  MUFU.RCP R209, R9 ;  /* 0x0000000900d17308 */ /* 0x000e620000001000 */
[----:B------:R-:W-:Y:S01]  /*2780*/  HADD2.F32 R16, -RZ, R19.H0_H0 ;  /* 0x20000013ff107230 */ /* 0x000fe20000004100 */
[----:B------:R-:W-:Y:S01]  /*2790*/  SHF.R.U64 R19, R38, 0x10, R39 ;  /* 0x0000001026137819 */ /* 0x000fe20000001227 */
[----:B------:R-:W-:Y:S01]  /*27a0*/  FADD.FTZ R206, -R206, R23 ;  /* 0x00000017cece7221 */ /* 0x000fe20000010100 */
[----:B---3--:R-:W-:Y:S01]  /*27b0*/  FMUL.FTZ R23, R201, R202 ;  /* 0x000000cac9177220 */ /* 0x008fe20000410000 */
[----:B------:R-:W-:Y:S01]  /*27c0*/  SHF.R.U32.HI R203, RZ, 0x10, R41 ;  /* 0x00000010ffcb7819 */ /* 0x000fe20000011629 */
[----:B------:R-:W-:Y:S01]  /*27d0*/  FADD.FTZ R201, -R16, R25 ;  /* 0x0000001910c97221 */ /* 0x000fe20000010100 */
[----:B------:R-:W-:Y:S01]  /*27e0*/  HADD2.F32 R198, -RZ, R198.H0_H0 ;  /* 0x200000c6ffc67230 */ /* 0x000fe20000004100 */
[----:B------:R-:W2:Y:S01]  /*27f0*/  MUFU.RCP R212, R15 ;  /* 0x0000000f00d47308 */ /* 0x000ea20000001000 */
[----:B0-----:R-:W-:Y:S01]  /*2800*/  FMUL.FTZ R25, R200, R191 ;  /* 0x000000bfc8197220 */ /* 0x001fe20000410000 */
[----:B------:R-:W-:Y:S01]  /*2810*/  HADD2.F32 R200, -RZ, R19.H0_H0 ;  /* 0x20000013ffc87230 */ /* 0x000fe20000004100 */
[----:B------:R-:W-:Y:S01]  /*2820*/  SHF.R.U32.HI R19, RZ, 0x10, R39 ;  /* 0x00000010ff137819 */ /* 0x000fe20000011627 */
[----:B------:R-:W-:-:S02]  /*2830*/  HADD2.F32 R202, -RZ, R203.H0_H0 ;  /* 0x200000cbffca7230 */ /* 0x000fc40000004100 */
[----:B------:R-:W-:Y:S01]  /*2840*/  FADD.FTZ R198, -R198, R7 ;  /* 0x00000007c6c67221 */ /* 0x000fe20000010100 */
[----:B------:R-:W-:Y:S02]  /*2850*/  HADD2.F32 R160, -RZ, R141.H0_H0 ;  /* 0x2000008dffa07230 */ /* 0x000fe40000004100 */
[----:B------:R-:W-:Y:S01]  /*2860*/  FADD.FTZ R205, -R200, R29 ;  /* 0x0000001dc8cd7221 */ /* 0x000fe20000010100 */
[----:B------:R-:W0:Y:S01]  /*2870*/  MUFU.RCP R210, R13 ;  /* 0x0000000d00d27308 */ /* 0x000e220000001000 */
[----:B------:R-:W-:Y:S02]  /*2880*/  HADD2.F32 R195, -RZ, R37.H0_H0 ;  /* 0x20000025ffc37230 */ /* 0x000fe40000004100 */
[----:B------:R-:W-:Y:S01]  /*2890*/  FADD.FTZ R203, -R202, R27 ;  /* 0x0000001bcacb7221 */ /* 0x000fe20000010100 */
[----:B------:R-:W-:Y:S02]  /*28a0*/  HADD2.F32 R7, -RZ, R145.H1_H1 ;  /* 0x30000091ff077230 */ /* 0x000fe40000004100 */
[----:B-1----:R-:W-:Y:S01]  /*28b0*/  FMUL.FTZ R27, R18, R209 ;  /* 0x000000d1121b7220 */ /* 0x002fe20000410000 */
[----:B------:R-:W-:-:S02]  /*28c0*/  HADD2.F32 R200, -RZ, R19.H0_H0 ;  /* 0x20000013ffc87230 */ /* 0x000fc40000004100 */
[----:B------:R-:W-:Y:S01]  /*28d0*/  FADD.FTZ R195, -R195, R34 ;  /* 0x00000022c3c37221 */ /* 0x000fe20000010100 */
[----:B------:R-:W-:Y:S01]  /*28e0*/  HADD2.F32 R152, -RZ, R137.H0_H0 ;  /* 0x20000089ff987230 */ /* 0x000fe20000004100 */
[----:B------:R-:W1:Y:S01]  /*28f0*/  MUFU.RCP R172, R160 ;  /* 0x000000a000ac7308 */ /* 0x000e620000001000 */
[----:B------:R-:W-:Y:S02]  /*2900*/  HADD2.F32 R158, -RZ, R139.H1_H1 ;  /* 0x3000008bff9e7230 */ /* 0x000fe40000004100 */
[----:B------:R-:W-:Y:S01]  /*2910*/  FADD.FTZ R200, -R200, R31 ;  /* 0x0000001fc8c87221 */ /* 0x000fe20000010100 */
[----:B------:R-:W-:Y:S02]  /*2920*/  HADD2.F32 R16, -RZ, R147.H1_H1 ;  /* 0x30000093ff107230 */ /* 0x000fe40000004100 */
[----:B--2---:R-:W-:Y:S01]  /*2930*/  FMUL.FTZ R31, R193, R212 ;  /* 0x000000d4c11f7220 */ /* 0x004fe20000410000 */
[----:B------:R-:W-:Y:S01]  /*2940*/  HADD2.F32 R14, -RZ, R145.H0_H0 ;  /* 0x20000091ff0e7230 */ /* 0x000fe20000004100 */
[----:B------:R-:W-:Y:S01]  /*2950*/  SHF.R.U64 R202, R36, 0x10, R37 ;  /* 0x0000001024ca7819 */ /* 0x000fe20000001225 */
[--C-:B------:R-:W-:Y:S01]  /*2960*/  HADD2.F32 R19, -RZ, R149.reuse.H1_H1 ;  /* 0x30000095ff137230 */ /* 0x100fe20000004100 */
[----:B------:R-:W2:Y:S01]  /*2970*/  MUFU.RCP R64, R7 ;  /* 0x0000000700407308 */ /* 0x000ea20000001000 */
[----:B------:R-:W-:-:S02]  /*2980*/  HADD2.F32 R18, -RZ, R149.H0_H0 ;  /* 0x20000095ff127230 */ /* 0x000fc40000004100 */
[----:B0-----:R-:W-:Y:S01]  /*2990*/  FMUL.FTZ R29, R197, R210 ;  /* 0x000000d2c51d7220 */ /* 0x001fe20000410000 */
[--C-:B------:R-:W-:Y:S01]  /*29a0*/  HADD2.F32 R66, -RZ, R135.reuse.H0_H0 ;  /* 0x20000087ff427230 */ /* 0x100fe20000004100 */
[----:B------:R-:W-:Y:S01]  /*29b0*/  SHF.R.U32.HI R210, RZ, 0x10, R37 ;  /* 0x00000010ffd27819 */ /* 0x000fe20000011625 */
[----:B------:R-:W-:Y:S01]  /*29c0*/  HADD2.F32 R150, -RZ, R135.H1_H1 ;  /* 0x30000087ff967230 */ /* 0x000fe20000004100 */
[----:B------:R-:W-:Y:S01]  /*29d0*/  SHF.R.U64 R56, R56, 0x10, R57 ;  /* 0x0000001038387819 */ /* 0x000fe20000001239 */
[----:B------:R-:W-:Y:S01]  /*29e0*/  HADD2.F32 R202, -RZ, R202.H0_H0 ;  /* 0x200000caffca7230 */ /* 0x000fe20000004100 */
[----:B------:R-:W0:Y:S01]  /*29f0*/  MUFU.RCP R176, R152 ;  /* 0x0000009800b07308 */ /* 0x000e220000001000 */
[----:B------:R-:W-:Y:S02]  /*2a00*/  HADD2.F32 R210, -RZ, R210.H0_H0 ;  /* 0x200000d2ffd27230 */ /* 0x000fe40000004100 */
[----:B-1----:R-:W-:Y:S01]  /*2a10*/  FMUL.FTZ R172, R167, R172 ;  /* 0x000000aca7ac7220 */ /* 0x002fe20000410000 */
[----:B------:R-:W-:-:S02]  /*2a20*/  HADD2.F32 R182, -RZ, R182.H0_H0 ;  /* 0x200000b6ffb67230 */ /* 0x000fc40000004100 */
[----:B------:R-:W-:Y:S01]  /*2a30*/  FADD.FTZ R202, -R202, R33 ;  /* 0x00000021caca7221 */ /* 0x000fe20000010100 */
[----:B------:R-:W-:Y:S02]  /*2a40*/  HADD2.F32 R6, -RZ, R143.H0_H0 ;  /* 0x2000008fff067230 */ /* 0x000fe40000004100 */
[----:B------:R-:W-:Y:S01]  /*2a50*/  FADD.FTZ R210, -R210, R35 ;  /* 0x00000023d2d27221 */ /* 0x000fe20000010100 */
[----:B------:R-:W-:Y:S01]  /*2a60*/  SHF.R.U32.HI R57, RZ, 0x10, R57 ;  /* 0x00000010ff397819 */ /* 0x000fe20000011639 */
[----:B------:R-:W1:Y:S01]  /*2a70*/  MUFU.RCP R173, R158 ;  /* 0x0000009e00ad7308 */ /* 0x000e620000001000 */
[----:B--2---:R-:W-:Y:S01]  /*2a80*/  FMUL.FTZ R167, R203, R64 ;  /* 0x00000040cba77220 */ /* 0x004fe20000410000 */
[----:B------:R-:W-:Y:S01]  /*2a90*/  HADD2.F32 R11, -RZ, R147.H0_H0 ;  /* 0x20000093ff0b7230 */ /* 0x000fe20000004100 */
[----:B------:R-:W-:Y:S01]  /*2aa0*/  SHF.R.U64 R58, R58, 0x10, R59 ;  /* 0x000000103a3a7819 */ /* 0x000fe2000000123b */
[----:B------:R-:W-:Y:S01]  /*2ab0*/  HADD2.F32 R184, -RZ, R184.H0_H0 ;  /* 0x200000b8ffb87230 */ /* 0x000fe20000004100 */
[--C-:B------:R-:W-:Y:S01]  /*2ac0*/  SHF.R.U64 R60, R60, 0x10, R61.reuse ;  /* 0x000000103c3c7819 */ /* 0x100fe2000000123d */
[----:B------:R-:W-:Y:S01]  /*2ad0*/  HADD2.F32 R154, -RZ, R137.H1_H1 ;  /* 0x30000089ff9a7230 */ /* 0x000fe20000004100 */
[----:B------:R-:W-:Y:S01]  /*2ae0*/  SHF.R.U32.HI R165, RZ, 0x10, R61 ;  /* 0x00000010ffa57819 */ /* 0x000fe2000001163d */
[----:B------:R-:W2:Y:S01]  /*2af0*/  MUFU.RCP R191, R16 ;  /* 0x0000001000bf7308 */ /* 0x000ea20000001000 */
[----:B0-----:R-:W-:Y:S01]  /*2b00*/  FMUL.FTZ R176, R189, R176 ;  /* 0x000000b0bdb07220 */ /* 0x001fe20000410000 */
[----:B------:R-:W-:Y:S01]  /*2b10*/  HADD2.F32 R189, -RZ, R179.H1_H1 ;  /* 0x300000b3ffbd7230 */ /* 0x000fe20000004100 */
[----:B------:R-:W-:Y:S01]  /*2b20*/  SHF.R.U32.HI R59, RZ, 0x10, R59 ;  /* 0x00000010ff3b7819 */ /* 0x000fe2000001163b */
[----:B------:R-:W-:-:S02]  /*2b30*/  HADD2.F32 R61, -RZ, R141.H1_H1 ;  /* 0x3000008dff3d7230 */ /* 0x000fc40000004100 */
[----:B------:R-:W-:Y:S01]  /*2b40*/  FMUL.FTZ R67, R67, R184 ;  /* 0x000000b843437220 */ /* 0x000fe20000410000 */
[----:B------:R-:W-:Y:S01]  /*2b50*/  HADD2.F32 R163, -RZ, R163.H0_H0 ;  /* 0x200000a3ffa37230 */ /* 0x000fe20000004100 */
[----:B------:R-:W-:Y:S01]  /*2b60*/  SHF.R.U32.HI R53, RZ, 0x10, R53 ;  /* 0x00000010ff357819 */ /* 0x000fe20000011635 */
[----:B------:R-:W0:Y:S01]  /*2b70*/  MUFU.RCP R34, R14 ;  /* 0x0000000e00227308 */ /* 0x000e220000001000 */
[----:B-1----:R-:W-:Y:S01]  /*2b80*/  FMUL.FTZ R173, R168, R173 ;  /* 0x000000ada8ad7220 */ /* 0x002fe20000410000 */
[----:B------:R-:W-:Y:S01]  /*2b90*/  HADD2.F32 R185, -RZ, R185.H0_H0 ;  /* 0x200000b9ffb97230 */ /* 0x000fe20000004100 */
[----:B------:R-:W-:Y:S01]  /*2ba0*/  SHF.R.U32.HI R55, RZ, 0x10, R55 ;  /* 0x00000010ff377819 */ /* 0x000fe20000011637 */
[----:B------:R-:W-:Y:S02]  /*2bb0*/  HADD2.F32 R156, -RZ, R139.H0_H0 ;  /* 0x2000008bff9c7230 */ /* 0x000fe40000004100 */
[----:B------:R-:W-:Y:S02]  /*2bc0*/  HADD2.F32 R53, -RZ, R53.H0_H0 ;  /* 0x20000035ff357230 */ /* 0x000fe40000004100 */
[----:B------:R-:W-:Y:S01]  /*2bd0*/  FMUL.FTZ R151, R151, R185 ;  /* 0x000000b997977220 */ /* 0x000fe20000410000 */
[----:B------:R-:W1:Y:S01]  /*2be0*/  MUFU.RCP R193, R19 ;  /* 0x0000001300c17308 */ /* 0x000e620000001000 */
[----:B--2---:R-:W-:Y:S01]  /*2bf0*/  FMUL.FTZ R64, R200, R191 ;  /* 0x000000bfc8407220 */ /* 0x004fe20000410000 */
[----:B------:R-:W-:-:S02]  /*2c00*/  HADD2.F32 R191, -RZ, R179.H0_H0 ;  /* 0x200000b3ffbf7230 */ /* 0x000fc40000004100 */
[----:B------:R-:W-:Y:S02]  /*2c10*/  HADD2.F32 R179, -RZ, R162.H0_H0 ;  /* 0x200000a2ffb37230 */ /* 0x000fe40000004100 */
[----:B------:R-:W-:Y:S02]  /*2c20*/  HADD2.F32 R196, -RZ, R196.H0_H0 ;  /* 0x200000c4ffc47230 */ /* 0x000fe40000004100 */
[----:B------:R-:W-:Y:S01]  /*2c30*/  FMUL.FTZ R203, R4, R191 ;  /* 0x000000bf04cb7220 */ /* 0x000fe20000410000 */
[----:B------:R-:W2:Y:S01]  /*2c40*/  MUFU.RCP R197, R18 ;  /* 0x0000001200c57308 */ /* 0x000ea20000001000 */
[----:B0-----:R-:W-:Y:S01]  /*2c50*/  FMUL.FTZ R168, R201, R34 ;  /* 0x00000022c9a87220 */ /* 0x001fe20000410000 */
[----:B------:R-:W-:Y:S02]  /*2c60*/  HADD2.F32 R194, -RZ, R194.H0_H0 ;  /* 0x200000c2ffc27230 */ /* 0x000fe40000004100 */
[----:B------:R-:W-:Y:S01]  /*2c70*/  FMUL.FTZ R216, R191, R32 ;  /* 0x00000020bfd87220 */ /* 0x000fe20000410000 */
[----:B------:R-:W-:-:S02]  /*2c80*/  HADD2.F32 R55, -RZ, R55.H0_H0 ;  /* 0x20000037ff377230 */ /* 0x000fc40000004100 */
[----:B------:R-:W-:Y:S01]  /*2c90*/  FMUL.FTZ R222, R196, R25 ;  /* 0x00000019c4de7220 */ /* 0x000fe20000410000 */
[----:B------:R-:W-:Y:S02]  /*2ca0*/  HADD2.F32 R17, -RZ, R148.H1_H1 ;  /* 0x30000094ff117230 */ /* 0x000fe40000004100 */
[----:B------:R-:W-:Y:S01]  /*2cb0*/  FMUL.FTZ R224, R194, R27 ;  /* 0x0000001bc2e07220 */ /* 0x000fe20000410000 */
[----:B------:R0:W3:Y:S01]  /*2cc0*/  MUFU.RCP R178, R66 ;  /* 0x0000004200b27308 */ /* 0x0000e20000001000 */
[----:B-1----:R-:W-:Y:S01]  /*2cd0*/  FMUL.FTZ R34, R210, R193 ;  /* 0x000000c1d2227220 */ /* 0x002fe20000410000 */
[----:B------:R-:W-:Y:S02]  /*2ce0*/  HADD2.F32 R193, -RZ, R3.H0_H0 ;  /* 0x20000003ffc17230 */ /* 0x000fe40000004100 */
[----:B------:R-:W-:Y:S01]  /*2cf0*/  FMUL.FTZ R3, R161, R182 ;  /* 0x000000b6a1037220 */ /* 0x000fe20000410000 */
[----:B------:R-:W-:Y:S02]  /*2d00*/  HADD2.F32 R201, -RZ, R58.H0_H0 ;  /* 0x2000003affc97230 */ /* 0x000fe40000004100 */
[----:B------:R-:W-:Y:S01]  /*2d10*/  FMUL.FTZ R158, R158, R55 ;  /* 0x000000379e9e7220 */ /* 0x000fe20000410000 */
[----:B------:R-:W-:-:S02]  /*2d20*/  HADD2.F32 R58, -RZ, R165.H0_H0 ;  /* 0x200000a5ff3a7230 */ /* 0x000fc40000004100 */
[----:B------:R-:W-:Y:S01]  /*2d30*/  FADD.FTZ R162, RZ, R3 ;  /* 0x00000003ffa27221 */ /* 0x000fe20000010000 */
[----:B------:R1:W4:Y:S01]  /*2d40*/  MUFU.RCP R177, R150 ;  /* 0x0000009600b17308 */ /* 0x0003220000001000 */
[----:B--2---:R-:W-:Y:S01]  /*2d50*/  FMUL.FTZ R35, R202, R197 ;  /* 0x000000c5ca237220 */ /* 0x004fe20000410000 */
[----:B------:R-:W-:Y:S02]  /*2d60*/  HADD2.F32 R197, -RZ, R52.H0_H0 ;  /* 0x20000034ffc57230 */ /* 0x000fe40000004100 */
[----:B------:R-:W-:Y:S01]  /*2d70*/  FMUL.FTZ R202, R7, R58 ;  /* 0x0000003a07ca7220 */ /* 0x000fe20000410000 */
[----:B------:R-:W-:Y:S02]  /*2d80*/  HADD2.F32 R52, -RZ, R57.H0_H0 ;  /* 0x20000039ff347230 */ /* 0x000fe40000004100 */
[----:B------:R-:W-:Y:S01]  /*2d90*/  FMUL.FTZ R57, R66, R179 ;  /* 0x000000b342397220 */ /* 0x000fe20000410000 */
[----:B0-----:R-:W-:Y:S01]  /*2da0*/  FFMA.FTZ R66, R3, R0, RZ ;  /* 0x0000000003427223 */ /* 0x001fe200000100ff */
[----:B------:R-:W-:Y:S01]  /*2db0*/  HADD2.F32 R165, -RZ, R166.H0_H0 ;  /* 0x200000a6ffa57230 */ /* 0x000fe20000004100 */
[----:B------:R-:W0:Y:S01]  /*2dc0*/  MUFU.RCP R170, R6 ;  /* 0x0000000600aa7308 */ /* 0x000e220000001000 */
[----:B---3--:R-:W-:Y:S01]  /*2dd0*/  FMUL.FTZ R178, R199, R178 ;  /* 0x000000b2c7b27220 */ /* 0x008fe20000410000 */
[----:B------:R-:W-:-:S02]  /*2de0*/  HADD2.F32 R199, -RZ, R56.H0_H0 ;  /* 0x20000038ffc77230 */ /* 0x000fc40000004100 */
[----:B------:R-:W-:Y:S01]  /*2df0*/  FADD.FTZ R162, R162, R57 ;  /* 0x00000039a2a27221 */ /* 0x000fe20000010000 */
[----:B------:R-:W-:Y:S02]  /*2e00*/  HADD2.F32 R56, -RZ, R59.H0_H0 ;  /* 0x2000003bff387230 */ /* 0x000fe40000004100 */
[----:B------:R-:W-:Y:S01]  /*2e10*/  FFMA.FTZ R66, R57, R178, R66 ;  /* 0x000000b239427223 */ /* 0x000fe20000010042 */
[----:B------:R-:W-:Y:S02]  /*2e20*/  HADD2.F32 R59, -RZ, R60.H0_H0 ;  /* 0x2000003cff3b7230 */ /* 0x000fe40000004100 */
[----:B-1----:R-:W-:Y:S01]  /*2e30*/  FMUL.FTZ R150, R150, R163 ;  /* 0x000000a396967220 */ /* 0x002fe20000410000 */
[----:B------:R-:W1:Y:S01]  /*2e40*/  MUFU.RCP R186, R11 ;  /* 0x0000000b00ba7308 */ /* 0x000e620000001000 */
[----:B------:R-:W-:Y:S02]  /*2e50*/  HADD2.F32 R60, -RZ, R63.H0_H0 ;  /* 0x2000003fff3c7230 */ /* 0x000fe40000004100 */
[----:B----4-:R-:W-:Y:S01]  /*2e60*/  FMUL.FTZ R177, R198, R177 ;  /* 0x000000b1c6b17220 */ /* 0x010fe20000410000 */
[----:B------:R-:W-:Y:S01]  /*2e70*/  FADD.FTZ R161, R162, R67 ;  /* 0x00000043a2a17221 */ /* 0x000fe20000010000 */
[----:B------:R-:W-:Y:S01]  /*2e80*/  FFMA.FTZ R63, R67, R2, R66 ;  /* 0x00000002433f7223 */ /* 0x000fe20000010042 */
[----:B------:R-:W-:Y:S01]  /*2e90*/  FMUL.FTZ R166, R9, R194 ;  /* 0x000000c209a67220 */ /* 0x000fe20000410000 */
[----:B------:R-:W-:-:S02]  /*2ea0*/  HADD2.F32 R10, -RZ, R143.H1_H1 ;  /* 0x3000008fff0a7230 */ /* 0x000fc40000004100 */
[----:B------:R-:W-:Y:S01]  /*2eb0*/  FADD.FTZ R162, R161, R150 ;  /* 0x00000096a1a27221 */ /* 0x000fe20000010000 */
[----:B------:R-:W2:Y:S01]  /*2ec0*/  MUFU.RCP R171, R61 ;  /* 0x0000003d00ab7308 */ /* 0x000ea20000001000 */
[----:B------:R-:W-:Y:S01]  /*2ed0*/  FFMA.FTZ R66, R150, R177, R63 ;  /* 0x000000b196427223 */ /* 0x000fe2000001003f */
[----:B0-----:R-:W-:Y:S01]  /*2ee0*/  FMUL.FTZ R170, R65, R170 ;  /* 0x000000aa41aa7220 */ /* 0x001fe20000410000 */
[----:B------:R-:W-:Y:S01]  /*2ef0*/  FMUL.FTZ R63, R152, R193 ;  /* 0x000000c1983f7220 */ /* 0x000fe20000410000 */
[----:B------:R-:W-:Y:S01]  /*2f00*/  FADD.FTZ R162, R162, R151 ;  /* 0x00000097a2a27221 */ /* 0x000fe20000010000 */
[----:B------:R-:W-:Y:S01]  /*2f10*/  FFMA.FTZ R66, R151, R20, R66 ;  /* 0x0000001497427223 */ /* 0x000fe20000010042 */
[----:B------:R-:W-:Y:S01]  /*2f20*/  FMUL.FTZ R161, R54, R189 ;  /* 0x000000bd36a17220 */ /* 0x000fe20000410000 */
[----:B------:R-:W-:Y:S01]  /*2f30*/  FMUL.FTZ R200, R10, R56 ;  /* 0x000000380ac87220 */ /* 0x000fe20000410000 */
[----:B------:R0:W3:Y:S01]  /*2f40*/  MUFU.RCP R175, R154 ;  /* 0x0000009a00af7308 */ /* 0x0000e20000001000 */
[----:B-1----:R-:W-:Y:S01]  /*2f50*/  FMUL.FTZ R65, R205, R186 ;  /* 0x000000bacd417220 */ /* 0x002fe20000410000 */
[----:B------:R-:W-:-:S02]  /*2f60*/  HADD2.F32 R186, -RZ, R183.H1_H1 ;  /* 0x300000b7ffba7230 */ /* 0x000fc40000004100 */
[----:B------:R-:W-:Y:S01]  /*2f70*/  FADD.FTZ R162, R162, R63 ;  /* 0x0000003fa2a27221 */ /* 0x000fe20000010000 */
[----:B------:R-:W-:Y:S01]  /*2f80*/  FFMA.FTZ R4, R63, R176, R66 ;  /* 0x000000b03f047223 */ /* 0x000fe20000010042 */
[----:B------:R-:W-:Y:S02]  /*2f90*/  HADD2.F32 R183, -RZ, R183.H0_H0 ;  /* 0x200000b7ffb77230 */ /* 0x000fe40000004100 */
[----:B------:R-:W-:Y:S01]  /*2fa0*/  FMUL.FTZ R211, R14, R59 ;  /* 0x0000003b0ed37220 */ /* 0x000fe20000410000 */
[----:B------:R-:W-:Y:S01]  /*2fb0*/  FMUL.FTZ R153, R153, R186 ;  /* 0x000000ba99997220 */ /* 0x000fe20000410000 */
[----:B------:R-:W1:Y:S01]  /*2fc0*/  MUFU.RCP R174, R156 ;  /* 0x0000009c00ae7308 */ /* 0x000e620000001000 */
[----:B--2---:R-:W-:Y:S01]  /*2fd0*/  FMUL.FTZ R171, R188, R171 ;  /* 0x000000abbcab7220 */ /* 0x004fe20000410000 */
[----:B------:R-:W-:Y:S02]  /*2fe0*/  HADD2.F32 R188, -RZ, R164.H1_H1 ;  /* 0x300000a4ffbc7230 */ /* 0x000fe40000004100 */
[----:B0-----:R-:W-:Y:S01]  /*2ff0*/  FMUL.FTZ R154, R154, R53 ;  /* 0x000000359a9a7220 */ /* 0x001fe20000410000 */
[----:B------:R-:W-:Y:S01]  /*3000*/  FADD.FTZ R207, R162, R153 ;  /* 0x00000099a2cf7221 */ /* 0x000fe20000010000 */
[----:B------:R-:W-:Y:S01]  /*3010*/  FFMA.FTZ R205, R153, R22, R4 ;  /* 0x0000001699cd7223 */ /* 0x000fe20000010004 */
[----:B------:R-:W-:Y:S01]  /*3020*/  FMUL.FTZ R155, R155, R183 ;  /* 0x000000b79b9b7220 */ /* 0x000fe20000410000 */
[----:B------:R-:W-:Y:S01]  /*3030*/  FMUL.FTZ R66, R8, R188 ;  /* 0x000000bc08427220 */ /* 0x000fe20000410000 */
[----:B------:R-:W-:Y:S01]  /*3040*/  FADD.FTZ R8, R207, R154 ;  /* 0x0000009acf087221 */ /* 0x000fe20000010000 */
[----:B---3--:R-:W-:Y:S01]  /*3050*/  FMUL.FTZ R175, R208, R175 ;  /* 0x000000afd0af7220 */ /* 0x008fe20000410000 */
[----:B------:R-:W-:Y:S01]  /*3060*/  FMUL.FTZ R162, R5, R196 ;  /* 0x000000c405a27220 */ /* 0x000fe20000410000 */
[----:B------:R-:W0:Y:S01]  /*3070*/  MUFU.RCP R214, R17 ;  /* 0x0000001100d67308 */ /* 0x000e220000001000 */
[----:B------:R-:W-:Y:S01]  /*3080*/  FADD.FTZ R8, R8, R155 ;  /* 0x0000009b08087221 */ /* 0x000fe20000010000 */
[----:B------:R-:W-:Y:S01]  /*3090*/  FFMA.FTZ R4, R154, R175, R205 ;  /* 0x000000af9a047223 */ /* 0x000fe200000100cd */
[----:B------:R-:W-:Y:S01]  /*30a0*/  FMUL.FTZ R205, R156, R197 ;  /* 0x000000c59ccd7220 */ /* 0x000fe20000410000 */
[----:B------:R-:W-:Y:S01]  /*30b0*/  FMUL.FTZ R207, R160, R199 ;  /* 0x000000c7a0cf7220 */ /* 0x000fe20000410000 */
[----:B------:R-:W-:Y:S01]  /*30c0*/  FMUL.FTZ R160, R61, R52 ;  /* 0x000000343da07220 */ /* 0x000fe20000410000 */
[----:B-1----:R-:W-:Y:S01]  /*30d0*/  FMUL.FTZ R174, R187, R174 ;  /* 0x000000aebbae7220 */ /* 0x002fe20000410000 */
[----:B------:R-:W-:-:S02]  /*30e0*/  HADD2.F32 R187, -RZ, R181.H1_H1 ;  /* 0x300000b5ffbb7230 */ /* 0x000fc40000004100 */
[----:B------:R-:W-:Y:S01]  /*30f0*/  FFMA.FTZ R4, R155, R24, R4 ;  /* 0x000000189b047223 */ /* 0x000fe20000010004 */
[----:B------:R-:W-:Y:S01]  /*3100*/  FADD.FTZ R8, R8, R205 ;  /* 0x000000cd08087221 */ /* 0x000fe20000010000 */
[----:B------:R-:W-:Y:S01]  /*3110*/  HADD2.F32 R181, -RZ, R181.H0_H0 ;  /* 0x200000b5ffb57230 */ /* 0x000fe20000004100 */
[----:B------:R-:W1:Y:S01]  /*3120*/  MUFU.RCP R169, R10 ;  /* 0x0000000a00a97308 */ /* 0x000e620000001000 */
[----:B------:R-:W-:Y:S01]  /*3130*/  FMUL.FTZ R157, R157, R187 ;  /* 0x000000bb9d9d7220 */ /* 0x000fe20000410000 */
[----:B------:R-:W-:Y:S01]  /*3140*/  FFMA.FTZ R4, R205, R174, R4 ;  /* 0x000000aecd047223 */ /* 0x000fe20000010004 */
[----:B------:R-:W-:Y:S01]  /*3150*/  FMUL.FTZ R61, R6, R201 ;  /* 0x000000c9063d7220 */ /* 0x000fe20000410000 */
[----:B------:R-:W-:Y:S01]  /*3160*/  FMUL.FTZ R159, R159, R181 ;  /* 0x000000b59f9f7220 */ /* 0x000fe20000410000 */
[----:B------:R-:W-:Y:S01]  /*3170*/  FADD.FTZ R9, R8, R157 ;  /* 0x0000009d08097221 */ /* 0x000fe20000010000 */
[----:B------:R-:W-:Y:S01]  /*3180*/  FFMA.FTZ R5, R157, R26, R4 ;  /* 0x0000001a9d057223 */ /* 0x000fe20000010004 */
[----:B0-----:R-:W-:Y:S01]  /*3190*/  FMUL.FTZ R33, R195, R214 ;  /* 0x000000d6c3217220 */ /* 0x001fe20000410000 */
[----:B------:R-:W-:-:S02]  /*31a0*/  HADD2.F32 R195, -RZ, R164.H0_H0 ;  /* 0x200000a4ffc37230 */ /* 0x000fc40000004100 */
[----:B------:R-:W-:Y:S01]  /*31b0*/  FADD.FTZ R8, R9, R158 ;  /* 0x0000009e09087221 */ /* 0x000fe20000010000 */
[----:B------:R-:W-:Y:S01]  /*31c0*/  FFMA.FTZ R4, R158, R173, R5 ;  /* 0x000000ad9e047223 */ /* 0x000fe20000010005 */
[----:B------:R-:W-:Y:S02]  /*31d0*/  HADD2.F32 R62, -RZ, R62.H0_H0 ;  /* 0x2000003eff3e7230 */ /* 0x000fe40000004100 */
[----:B------:R-:W-:Y:S01]  /*31e0*/  FMUL.FTZ R213, R16, R165 ;  /* 0x000000a510d57220 */ /* 0x000fe20000410000 */
[----:B------:R-:W-:Y:S01]  /*31f0*/  FADD.FTZ R8, R8, R159 ;  /* 0x0000009f08087221 */ /* 0x000fe20000010000 */
[----:B------:R-:W-:Y:S01]  /*3200*/  FFMA.FTZ R4, R159, R28, R4 ;  /* 0x0000001c9f047223 */ /* 0x000fe20000010004 */
[----:B------:R-:W-:Y:S01]  /*3210*/  FMUL.FTZ R152, R12, R195 ;  /* 0x000000c30c987220 */ /* 0x000fe20000410000 */
[----:B------:R-:W-:Y:S02]  /*3220*/  HADD2.F32 R192, -RZ, R192.H0_H0 ;  /* 0x200000c0ffc07230 */ /* 0x000fe40000004100 */
[----:B------:R-:W-:Y:S01]  /*3230*/  FADD.FTZ R8, R8, R207 ;  /* 0x000000cf08087221 */ /* 0x000fe20000010000 */
[----:B------:R-:W-:Y:S01]  /*3240*/  FFMA.FTZ R4, R207, R172, R4 ;  /* 0x000000accf047223 */ /* 0x000fe20000010004 */
[----:B-1----:R-:W-:Y:S01]  /*3250*/  FMUL.FTZ R169, R206, R169 ;  /* 0x000000a9cea97220 */ /* 0x002fe20000410000 */
[----:B------:R-:W-:-:S02]  /*3260*/  HADD2.F32 R190, -RZ, R190.H0_H0 ;  /* 0x200000beffbe7230 */ /* 0x000fc40000004100 */
[----:B------:R-:W-:Y:S01]  /*3270*/  FADD.FTZ R7, R8, R161 ;  /* 0x000000a108077221 */ /* 0x000fe20000010000 */
[----:B------:R-:W-:Y:S01]  /*3280*/  FFMA.FTZ R5, R161, R30, R4 ;  /* 0x0000001ea1057223 */ /* 0x000fe20000010004 */
[----:B------:R-:W-:Y:S02]  /*3290*/  HADD2.F32 R164, -RZ, R204.H0_H0 ;  /* 0x200000ccffa47230 */ /* 0x000fe40000004100 */
[----:B------:R-:W-:Y:S01]  /*32a0*/  FMUL.FTZ R204, R11, R62 ;  /* 0x0000003e0bcc7220 */ /* 0x000fe20000410000 */
[----:B------:R-:W-:Y:S01]  /*32b0*/  FADD.FTZ R10, R7, R160 ;  /* 0x000000a0070a7221 */ /* 0x000fe20000010000 */
[----:B------:R-:W-:Y:S01]  /*32c0*/  FFMA.FTZ R8, R160, R171, R5 ;  /* 0x000000aba0087223 */ /* 0x000fe20000010005 */
[----:B------:R-:W-:Y:S02]  /*32d0*/  HADD2.F32 R180, -RZ, R180.H0_H0 ;  /* 0x200000b4ffb47230 */ /* 0x000fe40000004100 */
        /* <DEDUP_REMOVED lines=63> */
[-C--:B------:R-:W-:Y:S01]  /*36d0*/  FMUL.FTZ R221, R180, R34.reuse ;  /* 0x00000022b4dd7220 */ /* 0x080fe20000410000 */
[----:B------:R-:W-:Y:S01]  /*36e0*/  FADD.FTZ R226, R226, R209 ;  /* 0x000000d1e2e27221 */ /* 0x000fe20000010000 */
[----:B------:R-:W-:-:S07]  /*36f0*/  FFMA.FTZ R223, R209, R34, R208 ;  /* 0x00000022d1df7223 */ /* 0x000fce00000100d0 */
.L_x_57:
        /* <DEDUP_REMOVED lines=29> */
[----:B------:R-:W-:Y:S01]  /*38d0*/  UIADD3 UR6, UPT, UPT, UR5, 0x40, URZ ;  /* 0x0000004005067890 */ /* 0x000fe2000fffe0ff */
[----:B------:R-:W0:Y:S01]  /*38e0*/  SHFL.DOWN PT, R208, R233, 0x8, 0x1f ;  /* 0x09001f00e9d07f89 */ /* 0x000e2200000e0000 */
[----:B------:R-:W-:Y:S01]  /*38f0*/  FADD.FTZ R97, R220, R97 ;  /* 0x00000061dc617221 */ /* 0x000fe20000010000 */
[----:B------:R-:W-:Y:S01]  /*3900*/  FADD.FTZ R96, R229, R96 ;  /* 0x00000060e5607221 */ /* 0x000fe20000010000 */
[----:B------:R-:W-:Y:S01]  /*3910*/  USEL UR6, UR6, UR5, UP0 ;  /* 0x0000000506067287 */ /* 0x000fe20008000000 */
[----:B------:R-:W1:Y:S01]  /*3920*/  SHFL.DOWN PT, R235, R228, 0x8, 0x1f ;  /* 0x09001f00e4eb7f89 */ /* 0x000e6200000e0000 */
[----:B------:R-:W-:Y:S01]  /*3930*/  FADD.FTZ R95, R222, R95 ;  /* 0x0000005fde5f7221 */ /* 0x000fe20000010000 */
[----:B------:R-:W-:Y:S01]  /*3940*/  FADD.FTZ R94, R231, R94 ;  /* 0x0000005ee75e7221 */ /* 0x000fe20000010000 */
[----:B------:R-:W-:Y:S01]  /*3950*/  FADD.FTZ R93, R224, R93 ;  /* 0x0000005de05d7221 */ /* 0x000fe20000010000 */
[----:B------:R-:W-:Y:S01]  /*3960*/  CS2R R18, SRZ ;  /* 0x0000000000127805 */ /* 0x000fe2000001ff00 */
[----:B0-----:R-:W-:Y:S01]  /*3970*/  FADD.FTZ R230, R233, R208 ;  /* 0x000000d0e9e67221 */ /* 0x001fe20000010000 */
[----:B-1----:R-:W-:-:S04]  /*3980*/  FADD.FTZ R235, R228, R235 ;  /* 0x000000ebe4eb7221 */ /* 0x002fc80000010000 */
[----:B------:R-:W0:Y:S04]  /*3990*/  SHFL.DOWN PT, R237, R230, 0x4, 0x1f ;  /* 0x08801f00e6ed7f89 */ /* 0x000e2800000e0000 */
[----:B------:R-:W1:Y:S01]  /*39a0*/  SHFL.DOWN PT, R208, R235, 0x4, 0x1f ;  /* 0x08801f00ebd07f89 */ /* 0x000e6200000e0000 */
[----:B0-----:R-:W-:Y:S01]  /*39b0*/  FADD.FTZ R237, R230, R237 ;  /* 0x000000ede6ed7221 */ /* 0x001fe20000010000 */
[----:B-1----:R-:W-:-:S04]  /*39c0*/  FADD.FTZ R226, R235, R208 ;  /* 0x000000d0ebe27221 */ /* 0x002fc80000010000 */
[----:B------:R-:W0:Y:S04]  /*39d0*/  SHFL.DOWN PT, R232, R237, 0x2, 0x1f ;  /* 0x08401f00ede87f89 */ /* 0x000e2800000e0000 */
[----:B------:R-:W1:Y:S01]  /*39e0*/  SHFL.DOWN PT, R223, R226, 0x2, 0x1f ;  /* 0x08401f00e2df7f89 */ /* 0x000e6200000e0000 */
[----:B------:R-:W2:Y:S01]  /*39f0*/  S2R R208, SR_TID.X ;  /* 0x0000000000d07919 */ /* 0x000ea20000002100 */
[----:B0-----:R-:W-:Y:S01]  /*3a00*/  FADD.FTZ R232, R237, R232 ;  /* 0x000000e8ede87221 */ /* 0x001fe20000010000 */
[----:B-1----:R-:W-:-:S04]  /*3a10*/  FADD.FTZ R5, R226, R223 ;  /* 0x000000dfe2057221 */ /* 0x002fc80000010000 */
[----:B------:R-:W0:Y:S04]  /*3a20*/  SHFL.DOWN PT, R7, R232, 0x1, 0x1f ;  /* 0x08201f00e8077f89 */ /* 0x000e2800000e0000 */
[----:B------:R-:W1:Y:S01]  /*3a30*/  SHFL.DOWN PT, R6, R5, 0x1, 0x1f ;  /* 0x08201f0005067f89 */ /* 0x000e6200000e0000 */
[C---:B--2---:R-:W-:Y:S02]  /*3a40*/  LOP3.LUT P2, R223, R208.reuse, 0x1f, RZ, 0xc0, !PT ;  /* 0x0000001fd0df7812 */ /* 0x044fe4000784c0ff */
[----:B------:R-:W-:-:S11]  /*3a50*/  ISETP.NE.AND P0, PT, R208, RZ, PT ;  /* 0x000000ffd000720c */ /* 0x000fd60003f05270 */
[----:B------:R-:W-:Y:S01]  /*3a60*/  @!P2 SHF.R.U32.HI R8, RZ, 0x2, R208 ;  /* 0x00000002ff08a819 */ /* 0x000fe200000116d0 */
[----:B0-----:R-:W-:Y:S01]  /*3a70*/  FADD.FTZ R4, R232, R7 ;  /* 0x00000007e8047221 */ /* 0x001fe20000010000 */
[----:B-1----:R-:W-:Y:S02]  /*3a80*/  FADD.FTZ R5, R5, R6 ;  /* 0x0000000605057221 */ /* 0x002fe40000010000 */
[----:B------:R-:W-:-:S05]  /*3a90*/  @!P2 LOP3.LUT R8, R8, 0xf8, RZ, 0xc0, !PT ;  /* 0x000000f80808a812 */ /* 0x000fca00078ec0ff */
        /* <DEDUP_REMOVED lines=35> */
.L_x_59:
[----:B------:R-:W-:Y:S05]  /*3cd0*/  BSYNC.RECONVERGENT B0 ;  /* 0x0000000000007941 */ /* 0x000fea0003800200 */
.L_x_58:
        /* <DEDUP_REMOVED lines=76> */
.L_x_61:
[----:B------:R-:W2:Y:S04]  /*41a0*/  LDG.E.STRONG.GPU R8, desc[UR10][R6.64] ;  /* 0x0000000a06087981 */ /* 0x000ea8000c1ef900 */
[----:B--2---:R-:W-:Y:S01]  /*41b0*/  CCTL.IVALL ;  /* 0x00000000ff00798f */ /* 0x004fe20002000000 */
[----:B------:R-:W-:Y:S05]  /*41c0*/  YIELD ;  /* 0x0000000000007946 */ /* 0x000fea0003800000 */
[----:B------:R-:W-:-:S13]  /*41d0*/  ISETP.NE.AND P0, PT, R8, R9, PT ;  /* 0x000000090800720c */ /* 0x000fda0003f05270 */
[----:B------:R-:W-:Y:S05]  /*41e0*/  @P0 BRA `(.L_x_61) ;  /* 0xfffffffc00ec0947 */ /* 0x000fea000383ffff */
.L_x_60:
        /* <DEDUP_REMOVED lines=209> */
.L_x_53:
        /* <DEDUP_REMOVED lines=24> */
.L_x_63:
        /* <DEDUP_REMOVED lines=16> */
.L_x_2982:


//--------------------- .text._ZN10layer_norm22ln_bwd_finalize_kernelINS_22Kernel_traits_finalizeILj65536E6__halfS2_S2_fjLj1024ELj4ENS_18Kernel_traits_baseILj65536ES2_S2_S2_fjLj1024EEEEEEEvNS_9BwdParamsE --------------------------
	.section	.text._ZN10layer_norm22ln_bwd_finalize_kernelINS_22Kernel_traits_finalizeILj65536E6__halfS2_S2_fjLj1024ELj4ENS_18Kernel_traits_baseILj65536ES2_S2_S2_fjLj1024EEEEEEEvNS_9BwdParamsE,"ax",@progbits
	.align	128
        .global         _ZN10layer_norm22ln_bwd_finalize_kernelINS_22Kernel_traits_finalizeILj65536E6__halfS2_S2_fjLj1024ELj4ENS_18Kernel_traits_baseILj65536ES2_S2_S2_fjLj1024EEEEEEEvNS_9BwdParamsE
        .type           _ZN10layer_norm22ln_bwd_finalize_kernelINS_22Kernel_traits_finalizeILj65536E6__halfS2_S2_fjLj1024ELj4ENS_18Kernel_traits_baseILj65536ES2_S2_S2_fjLj1024EEEEEEEvNS_9BwdParamsE,@function
        .size           _ZN10layer_norm22ln_bwd_finalize_kernelINS_22Kernel_traits_finalizeILj65536E6__halfS2_S2_fjLj1024ELj4ENS_18Kernel_traits_baseILj65536ES2_S2_S2_fjLj1024EEEEEEEvNS_9BwdParamsE,(.L_x_2983 - _ZN10layer_norm22ln_bwd_finalize_kernelINS_22Kernel_traits_finalizeILj65536E6__halfS2_S2_fjLj1024ELj4ENS_18Kernel_traits_baseILj65536ES2_S2_S2_fjLj1024EEEEEEEvNS_9BwdParamsE)
        .other          _ZN10layer_norm22ln_bwd_finalize_kernelINS_22Kernel_traits_finalizeILj65536E6__halfS2_S2_fjLj1024ELj4ENS_18Kernel_traits_baseILj65536ES2_S2_S2_fjLj1024EEEEEEEvNS_9BwdParamsE,@"STO_CUDA_ENTRY STV_DEFAULT"
_ZN10layer_norm22ln_bwd_finalize_kernelINS_22Kernel_traits_finalizeILj65536E6__halfS2_S2_fjLj1024ELj4ENS_18Kernel_traits_baseILj65536ES2_S2_S2_fjLj1024EEEEEEEvNS_9BwdParamsE:
.text._ZN10layer_norm22ln_bwd_finalize_kernelINS_22Kernel_traits_finalizeILj65536E6__halfS2_S2_fjLj1024ELj4ENS_18Kernel_traits_baseILj65536ES2_S2_S2_fjLj1024EEEEEEEvNS_9BwdParamsE:
        /* <DEDUP_REMOVED lines=37> */
.L_x_68:
        /* <DEDUP_REMOVED lines=118> */
.L_x_67:
[----:B------:R-:W-:Y:S05]  /*09b0*/  BSYNC.RECONVERGENT B1 ;  /* 0x0000000000017941 */ /* 0x000fea0003800200 */
.L_x_66:
        /* <DEDUP_REMOVED lines=65> */
.L_x_70:
[----:B------:R-:W-:Y:S05]  /*0dd0*/  BSYNC.RECONVERGENT B1 ;  /* 0x0000000000017941 */ /* 0x000fea0003800200 */
.L_x_69:
        /* <DEDUP_REMOVED lines=37> */
.L_x_72:
[----:B------:R-:W-:Y:S05]  /*1030*/  BSYNC.RECONVERGENT B1 ;  /* 0x0000000000017941 */ /* 0x000fea0003800200 */
.L_x_71:
[----:B------:R-:W-:Y:S05]  /*1040*/  @!P1 BRA `(.L_x_65) ;  /* 0x00000000003c9947 */ /* 0x000fea0003800000 */
[----:B------:R-:W0:Y:S01]  /*1050*/  LDC.64 R6, c[0x0][0x3e0] ;  /* 0x0000f800ff067b82 */ /* 0x000e220000000a00 */
[----:B------:R-:W-:Y:S02]  /*1060*/  LEA R2, R15, R11, 0x10 ;  /* 0x0000000b0f027211 */ /* 0x000fe400078e80ff */
[----:B------:R-:W-:Y:S02]  /*1070*/  IADD3 R24, PT, PT, -R24, RZ, RZ ;  /* 0x000000ff18187210 */ /* 0x000fe40007ffe1ff */
[----:B------:R-:W-:-:S03]  /*1080*/  IADD3 R11, PT, PT, R13, R2, RZ ;  /* 0x000000020d0b7210 */ /* 0x000fc60007ffe0ff */
[----:B------:R-:W1:Y:S04]  /*1090*/  LDC.64 R8, c[0x0][0x3e8] ;  /* 0x0000fa00ff087b82 */ /* 0x000e680000000a00 */
.L_x_73:
        /* <DEDUP_REMOVED lines=10> */
.L_x_65:
[----:B------:R-:W-:Y:S05]  /*1140*/  BSYNC.RECONVERGENT B0 ;  /* 0x0000000000007941 */ /* 0x000fea0003800200 */
.L_x_64:
        /* <DEDUP_REMOVED lines=55> */
.L_x_74:
        /* <DEDUP_REMOVED lines=12> */
.L_x_2983:


//--------------------- .text._ZN10layer_norm13ln_bwd_kernelINS_13Kernel_traitsI6__halfS2_S2_fjLj65536ELj8ELj1ELj8ELj16ENS_18Kernel_traits_baseILj65536ES2_S2_S2_fjLj256EEEEEEEvNS_9BwdParamsE --------------------------
	.section	.text._ZN10layer_norm13ln_bwd_kernelINS_13Kernel_traitsI6__halfS2_S2_fjLj65536ELj8ELj1ELj8ELj16ENS_18Kernel_traits_baseILj65536ES2_S2_S2_fjLj256EEEEEEEvNS_9BwdParamsE,"ax",@progbits
	.align	128
        .global         _ZN10layer_norm13ln_bwd_kernelINS_13Kernel_traitsI6__halfS2_S2_fjLj65536ELj8ELj1ELj8ELj16ENS_18Kernel_traits_baseILj65536ES2_S2_S2_fjLj256EEEEEEEvNS_9BwdParamsE
        .type           _ZN10layer_norm13ln_bwd_kernelINS_13Kernel_traitsI6__halfS2_S2_fjLj65536ELj8ELj1ELj8ELj16ENS_18Kernel_traits_baseILj65536ES2_S2_S2_fjLj256EEEEEEEvNS_9BwdParamsE,@function
        .size           _ZN10layer_norm13ln_bwd_kernelINS_13Kernel_traitsI6__halfS2_S2_fjLj65536ELj8ELj1ELj8ELj16ENS_18Kernel_traits_baseILj65536ES2_S2_S2_fjLj256EEEEEEEvNS_9BwdParamsE,(.L_x_2984 - _ZN10layer_norm13ln_bwd_kernelINS_13Kernel_traitsI6__halfS2_S2_fjLj65536ELj8ELj1ELj8ELj16ENS_18Kernel_traits_baseILj65536ES2_S2_S2_fjLj256EEEEEEEvNS_9BwdParamsE)
        .other          _ZN10layer_norm13ln_bwd_kernelINS_13Kernel_traitsI6__halfS2_S2_fjLj65536ELj8ELj1ELj8ELj16ENS_18Kernel_traits_baseILj65536ES2_S2_S2_fjLj256EEEEEEEvNS_9BwdParamsE,@"STO_CUDA_ENTRY STV_DEFAULT"
_ZN10layer_norm13ln_bwd_kernelINS_13Kernel_traitsI6__halfS2_S2_fjLj65536ELj8ELj1ELj8ELj16ENS_18Kernel_traits_baseILj65536ES2_S2_S2_fjLj256EEEEEEEvNS_9BwdParamsE:
.text._ZN10layer_norm13ln_bwd_kernelINS_13Kernel_traitsI6__halfS2_S2_fjLj65536ELj8ELj1ELj8ELj16ENS_18Kernel_traits_baseILj65536ES2_S2_S2_fjLj256EEEEEEEvNS_9BwdParamsE:
[----:B------:R-:W-:Y:S01]  /*0000*/  LDC R1, c[0x0][0x37c] ;  /* 0x0000df00ff017b82 */ /* 0x000fe20000000800 */
[----:B------:R-:W0:Y:S07]  /*0010*/  S2R R183, SR_TID.X ;  /* 0x0000000000b77919 */ /* 0x000e2e0000002100 */
[----:B------:R-:W1:Y:S01]  /*0020*/  S2UR UR6, SR_CTAID.X ;  /* 0x00000000000679c3 */ /* 0x000e620000002500 */
[----:B------:R-:W2:Y:S07]  /*0030*/  LDCU.64 UR4, c[0x0][0x398] ;  /* 0x00007300ff0477ac */ /* 0x000eae0008000a00 */
[----:B------:R-:W3:Y:S08]  /*0040*/  LDC.64 R2, c[0x0][0x3b0] ;  /* 0x0000ec00ff027b82 */ /* 0x000ef00000000a00 */
[----:B------:R-:W4:Y:S01]  /*0050*/  LDC.64 R36, c[0x0][0x3b8] ;  /* 0x0000ee00ff247b82 */ /* 0x000f220000000a00 */
[----:B--2---:R-:W-:-:S04]  /*0060*/  ISETP.NE.U32.AND P0, PT, RZ, UR4, PT ;  /* 0x00000004ff007c0c */ /* 0x004fc8000bf05070 */
[----:B------:R-:W-:Y:S01]  /*0070*/  ISETP.NE.AND.EX P0, PT, RZ, UR5, PT, P0 ;  /* 0x00000005ff007c0c */ /* 0x000fe2000bf05300 */
[----:B------:R-:W2:Y:S01]  /*0080*/  LDCU.64 UR4, c[0x0][0x358] ;  /* 0x00006b00ff0477ac */ /* 0x000ea20008000a00 */
[----:B-1----:R-:W-:Y:S01]  /*0090*/  MOV R114, UR6 ;  /* 0x0000000600727c02 */ /* 0x002fe20008000f00 */
[----:B------:R-:W1:Y:S03]  /*00a0*/  LDCU UR6, c[0x0][0x384] ;  /* 0x00007080ff0677ac */ /* 0x000e660008000800 */
[----:B------:R-:W-:Y:S02]  /*00b0*/  SHF.L.U32 R112, R114, 0x8, RZ ;  /* 0x0000000872707819 */ /* 0x000fe400000006ff */
[----:B0-----:R-:W-:-:S04]  /*00c0*/  LOP3.LUT R113, R183, 0xff, RZ, 0xc0, !PT ;  /* 0x000000ffb7717812 */ /* 0x001fc800078ec0ff */
[----:B------:R-:W-:Y:S01]  /*00d0*/  LOP3.LUT R112, R113, 0x700, R112, 0xf8, !PT ;  /* 0x0000070071707812 */ /* 0x000fe200078ef870 */
[----:B------:R-:W0:Y:S04]  /*00e0*/  @!P0 LDC.64 R38, c[0x0][0x3b0] ;  /* 0x0000ec00ff268b82 */ /* 0x000e280000000a00 */
[----:B---3--:R-:W-:-:S05]  /*00f0*/  @P0 IMAD.WIDE.U32 R2, R112, 0x10, R2 ;  /* 0x0000001070020825 */ /* 0x008fca00078e0002 */
[----:B--2---:R-:W5:Y:S04]  /*0100*/  @P0 LDG.E.128 R32, desc[UR4][R2.64] ;  /* 0x0000000402200981 */ /* 0x004f68000c1e1d00 */
[----:B------:R-:W5:Y:S04]  /*0110*/  @P0 LDG.E.128 R28, desc[UR4][R2.64+0x8000] ;  /* 0x00800004021c0981 */ /* 0x000f68000c1e1d00 */
[----:B------:R-:W5:Y:S04]  /*0120*/  @P0 LDG.E.128 R24, desc[UR4][R2.64+0x10000] ;  /* 0x0100000402180981 */ /* 0x000f68000c1e1d00 */
[----:B------:R-:W5:Y:S01]  /*0130*/  @P0 LDG.E.128 R20, desc[UR4][R2.64+0x18000] ;  /* 0x0180000402140981 */ /* 0x000f62000c1e1d00 */
[----:B----4-:R-:W-:Y:S01]  /*0140*/  @P0 IMAD.WIDE.U32 R36, R112, 0x10, R36 ;  /* 0x0000001070240825 */ /* 0x010fe200078e0024 */
[----:B------:R-:W-:-:S03]  /*0150*/  SHF.R.U32.HI R111, RZ, 0x3, R114 ;  /* 0x00000003ff6f7819 */ /* 0x000fc60000011672 */
[----:B0-----:R-:W-:Y:S01]  /*0160*/  @!P0 IMAD.WIDE.U32 R38, R112, 0x10, R38 ;  /* 0x0000001070268825 */ /* 0x001fe200078e0026 */
[----:B------:R-:W5:Y:S04]  /*0170*/  @P0 LDG.E.128 R16, desc[UR4][R36.64] ;  /* 0x0000000424100981 */ /* 0x000f68000c1e1d00 */
[----:B------:R-:W5:Y:S04]  /*0180*/  @P0 LDG.E.128 R12, desc[UR4][R36.64+0x8000] ;  /* 0x00800004240c0981 */ /* 0x000f68000c1e1d00 */
[----:B------:R-:W5:Y:S04]  /*0190*/  @P0 LDG.E.128 R8, desc[UR4][R36.64+0x10000] ;  /* 0x0100000424080981 */ /* 0x000f68000c1e1d00 */
[----:B------:R0:W5:Y:S01]  /*01a0*/  @P0 LDG.E.128 R4, desc[UR4][R36.64+0x18000] ;  /* 0x0180000424040981 */ /* 0x000162000c1e1d00 */
        /* <DEDUP_REMOVED lines=9> */
[----:B0-----:R-:W-:Y:S02]  /*0240*/  CS2R R36, SRZ ;  /* 0x0000000000247805 */ /* 0x001fe4000001ff00 */
        /* <DEDUP_REMOVED lines=20> */
[----:B------:R-:W-:Y:S01]  /*0390*/  CS2R R74, SRZ ;  /* 0x00000000004a7805 */ /* 0x000fe2000001ff00 */
[----:B------:R-:W5:Y:S04]  /*03a0*/  @!P0 LDG.E.128 R32, desc[UR4][R38.64] ;  /* 0x0000000426208981 */ /* 0x000f68000c1e1d00 */
[----:B------:R-:W5:Y:S04]  /*03b0*/  @!P0 LDG.E.128 R28, desc[UR4][R38.64+0x8000] ;  /* 0x00800004261c8981 */ /* 0x000f68000c1e1d00 */
[----:B------:R-:W5:Y:S04]  /*03c0*/  @!P0 LDG.E.128 R24, desc[UR4][R38.64+0x10000] ;  /* 0x0100000426188981 */ /* 0x000f68000c1e1d00 */
[----:B------:R0:W5:Y:S01]  /*03d0*/  @!P0 LDG.E.128 R20, desc[UR4][R38.64+0x18000] ;  /* 0x0180000426148981 */ /* 0x000162000c1e1d00 */
[----:B-1----:R-:W-:-:S02]  /*03e0*/  ISETP.GE.AND P0, PT, R111, UR6, PT ;  /* 0x000000066f007c0c */ /* 0x002fc4000bf06270 */
[----:B0-----:R-:W-:-:S11]  /*03f0*/  CS2R R38, SRZ ;  /* 0x0000000000267805 */ /* 0x001fd6000001ff00 */
[----:B------:R-:W-:Y:S05]  /*0400*/  @P0 BRA `(.L_x_75) ;  /* 0x0000004400880947 */ /* 0x000fea0003800000 */
[----:B------:R-:W-:Y:S01]  /*0410*/  HFMA2 R115, -RZ, RZ, 0, 0 ;  /* 0x00000000ff737431 */ /* 0x000fe200000001ff */
[----:B------:R-:W-:Y:S01]  /*0420*/  PLOP3.LUT P1, PT, PT, PT, PT, 0x8, 0x80 ;  /* 0x000000000080781c */ /* 0x000fe20003f2e170 */
[----:B------:R-:W-:Y:S01]  /*0430*/  HFMA2 R2, -RZ, RZ, 0, 0 ;  /* 0x00000000ff027431 */ /* 0x000fe200000001ff */
        /* <DEDUP_REMOVED lines=10> */
[----:B------:R-:W-:-:S02]  /*04e0*/  MOV R110, RZ ;  /* 0x000000ff006e7202 */ /* 0x000fc40000000f00 */
        /* <DEDUP_REMOVED lines=20> */
[----:B------:R-:W-:-:S07]  /*0630*/  CS2R R68, SRZ ;  /* 0x0000000000447805 */ /* 0x000fce000001ff00 */
.L_x_82:
[----:B0-----:R-:W0:Y:S01]  /*0640*/  LDC.64 R36, c[0x0][0x398] ;  /* 0x0000e600ff247b82 */ /* 0x001e220000000a00 */
[----:B------:R-:W1:Y:S07]  /*0650*/  S2R R114, SR_CTAID.X ;  /* 0x0000000000727919 */ /* 0x000e6e0000002500 */
[----:B------:R-:W2:Y:S08]  /*0660*/  LDC.64 R140, c[0x0][0x3d8] ;  /* 0x0000f600ff8c7b82 */ /* 0x000eb00000000a00 */
[----:B------:R-:W3:Y:S01]  /*0670*/  LDC.64 R142, c[0x0][0x3a8] ;  /* 0x0000ea00ff8e7b82 */ /* 0x000ee20000000a00 */
[----:B0-----:R-:W-:-:S04]  /*0680*/  ISETP.NE.U32.AND P0, PT, R36, RZ, PT ;  /* 0x000000ff2400720c */ /* 0x001fc80003f05070 */
[----:B------:R-:W-:Y:S02]  /*0690*/  ISETP.NE.AND.EX P0, PT, R37, RZ, PT, P0 ;  /* 0x000000ff2500720c */ /* 0x000fe40003f05300 */
[----:B-1----:R-:W-:-:S04]  /*06a0*/  SHF.L.U32 R112, R114, 0x8, RZ ;  /* 0x0000000872707819 */ /* 0x002fc800000006ff */
[----:B------:R-:W-:-:S07]  /*06b0*/  LOP3.LUT R112, R113, 0x700, R112, 0xf8, !PT ;  /* 0x0000070071707812 */ /* 0x000fce00078ef870 */
[----:B------:R-:W0:Y:S01]  /*06c0*/  @!P0 LDC.64 R136, c[0x0][0x390] ;  /* 0x0000e400ff888b82 */ /* 0x000e220000000a00 */
[----:B------:R-:W-:-:S07]  /*06d0*/  LEA R3, R111, R112, 0xd ;  /* 0x000000706f037211 */ /* 0x000fce00078e68ff */
[----:B------:R-:W1:Y:S08]  /*06e0*/  @!P0 LDC.64 R138, c[0x0][0x3a0] ;  /* 0x0000e800ff8a8b82 */ /* 0x000e700000000a00 */
[----:B------:R-:W4:Y:S01]  /*06f0*/  @P0 LDC.64 R144, c[0x0][0x398] ;  /* 0x0000e600ff900b82 */ /* 0x000f220000000a00 */
[----:B0-----:R-:W-:-:S05]  /*0700*/  @!P0 IMAD.WIDE.U32 R136, R3, 0x10, R136 ;  /* 0x0000001003888825 */ /* 0x001fca00078e0088 */
[----:B-----5:R-:W5:Y:S04]  /*0710*/  @!P0 LDG.E.128 R36, desc[UR4][R136.64] ;  /* 0x0000000488248981 */ /* 0x020f68000c1e1d00 */
[----:B------:R-:W5:Y:S04]  /*0720*/  @!P0 LDG.E.128 R40, desc[UR4][R136.64+0x8000] ;  /* 0x0080000488288981 */ /* 0x000f68000c1e1d00 */
[----:B------:R-:W5:Y:S04]  /*0730*/  @!P0 LDG.E.128 R44, desc[UR4][R136.64+0x10000] ;  /* 0x01000004882c8981 */ /* 0x000f68000c1e1d00 */
[----:B------:R3:W5:Y:S01]  /*0740*/  @!P0 LDG.E.128 R48, desc[UR4][R136.64+0x18000] ;  /* 0x0180000488308981 */ /* 0x000762000c1e1d00 */
[----:B--2---:R-:W-:Y:S01]  /*0750*/  IMAD.WIDE.U32 R140, R3, 0x10, R140 ;  /* 0x00000010038c7825 */ /* 0x004fe200078e008c */
[----:B------:R-:W-:-:S04]  /*0760*/  MOV R199, RZ ;  /* 0x000000ff00c77202 */ /* 0x000fc80000000f00 */
[----:B------:R-:W2:Y:S01]  /*0770*/  LDG.E.128 R52, desc[UR4][R140.64] ;  /* 0x000000048c347981 */ /* 0x000ea2000c1e1d00 */
[----:B-1----:R-:W-:-:S03]  /*0780*/  @!P0 IMAD.WIDE R138, R111, 0x4, R138 ;  /* 0x000000046f8a8825 */ /* 0x002fc600078e028a */
[----:B------:R-:W2:Y:S01]  /*0790*/  LDG.E.128 R56, desc[UR4][R140.64+0x8000] ;  /* 0x008000048c387981 */ /* 0x000ea2000c1e1d00 */
[----:B---3--:R-:W-:-:S03]  /*07a0*/  IMAD.WIDE R136, R111, 0x4, R142 ;  /* 0x000000046f887825 */ /* 0x008fc600078e028e */
[----:B------:R-:W3:Y:S01]  /*07b0*/  LDG.E.128 R60, desc[UR4][R140.64+0x10000] ;  /* 0x010000048c3c7981 */ /* 0x000ee2000c1e1d00 */
[----:B----4-:R-:W-:-:S03]  /*07c0*/  @P0 IMAD.WIDE.U32 R142, R3, 0x10, R144 ;  /* 0x00000010038e0825 */ /* 0x010fc600078e0090 */
[----:B------:R-:W4:Y:S04]  /*07d0*/  LDG.E.128 R64, desc[UR4][R140.64+0x18000] ;  /* 0x018000048c407981 */ /* 0x000f28000c1e1d00 */
[----:B------:R0:W5:Y:S04]  /*07e0*/  @!P0 LDG.E R199, desc[UR4][R138.64] ;  /* 0x000000048ac78981 */ /* 0x000168000c1e1900 */
[----:B------:R0:W5:Y:S04]  /*07f0*/  LDG.E R136, desc[UR4][R136.64] ;  /* 0x0000000488887981 */ /* 0x000168000c1e1900 */
[----:B------:R0:W5:Y:S04]  /*0800*/  @P0 LDG.E.128 R36, desc[UR4][R142.64] ;  /* 0x000000048e240981 */ /* 0x000168000c1e1d00 */
[----:B------:R0:W5:Y:S04]  /*0810*/  @P0 LDG.E.128 R40, desc[UR4][R142.64+0x8000] ;  /* 0x008000048e280981 */ /* 0x000168000c1e1d00 */
[----:B------:R0:W5:Y:S04]  /*0820*/  @P0 LDG.E.128 R44, desc[UR4][R142.64+0x10000] ;  /* 0x010000048e2c0981 */ /* 0x000168000c1e1d00 */
[----:B------:R0:W5:Y:S01]  /*0830*/  @P0 LDG.E.128 R48, desc[UR4][R142.64+0x18000] ;  /* 0x018000048e300981 */ /* 0x000162000c1e1d00 */
[----:B--2---:R-:W-:-:S02]  /*0840*/  @!P0 MOV R159, R52 ;  /* 0x00000034009f8202 */ /* 0x004fc40000000f00 */
[-C--:B------:R-:W-:Y:S02]  /*0850*/  @!P0 MOV R158, R53.reuse ;  /* 0x00000035009e8202 */ /* 0x080fe40000000f00 */
[----:B------:R-:W-:Y:S02]  /*0860*/  @!P0 MOV R156, R54 ;  /* 0x00000036009c8202 */ /* 0x000fe40000000f00 */
[----:B------:R-:W-:Y:S02]  /*0870*/  @P0 MOV R159, R52 ;  /* 0x00000034009f0202 */ /* 0x000fe40000000f00 */
[----:B------:R-:W-:Y:S02]  /*0880*/  @P0 MOV R158, R53 ;  /* 0x00000035009e0202 */ /* 0x000fe40000000f00 */
[----:B------:R-:W-:Y:S02]  /*0890*/  @P0 MOV R156, R54 ;  /* 0x00000036009c0202 */ /* 0x000fe40000000f00 */
[----:B------:R-:W-:-:S02]  /*08a0*/  @!P0 MOV R157, R56 ;  /* 0x00000038009d8202 */ /* 0x000fc40000000f00 */
[----:B------:R-:W-:Y:S02]  /*08b0*/  @!P0 MOV R53, R57 ;  /* 0x0000003900358202 */ /* 0x000fe40000000f00 */
[----:B------:R-:W-:Y:S02]  /*08c0*/  @!P0 MOV R52, R58 ;  /* 0x0000003a00348202 */ /* 0x000fe40000000f00 */
[----:B------:R-:W-:Y:S02]  /*08d0*/  @!P0 MOV R3, R59 ;  /* 0x0000003b00038202 */ /* 0x000fe40000000f00 */
[----:B---3--:R-:W-:Y:S02]  /*08e0*/  @!P0 MOV R54, R60 ;  /* 0x0000003c00368202 */ /* 0x008fe40000000f00 */
[----:B------:R-:W-:Y:S02]  /*08f0*/  @!P0 MOV R184, R61 ;  /* 0x0000003d00b88202 */ /* 0x000fe40000000f00 */
[----:B------:R-:W-:-:S02]  /*0900*/  @!P0 MOV R183, R62 ;  /* 0x0000003e00b78202 */ /* 0x000fc40000000f00 */
[----:B------:R-:W-:Y:S02]  /*0910*/  @!P0 MOV R187, R63 ;  /* 0x0000003f00bb8202 */ /* 0x000fe40000000f00 */
[----:B----4-:R-:W-:Y:S02]  /*0920*/  @!P0 MOV R189, R64 ;  /* 0x0000004000bd8202 */ /* 0x010fe40000000f00 */
[----:B------:R-:W-:Y:S02]  /*0930*/  @!P0 MOV R193, R65 ;  /* 0x0000004100c18202 */ /* 0x000fe40000000f00 */
[----:B------:R-:W-:Y:S02]  /*0940*/  @!P0 MOV R195, R66 ;  /* 0x0000004200c38202 */ /* 0x000fe40000000f00 */
[----:B------:R-:W-:Y:S02]  /*0950*/  @!P0 MOV R197, R67 ;  /* 0x0000004300c58202 */ /* 0x000fe40000000f00 */
        /* <DEDUP_REMOVED lines=9> */
[----:B------:R-:W-:Y:S02]  /*09f0*/  @P0 MOV R193, R65 ;  /* 0x0000004100c10202 */ /* 0x000fe40000000f00 */
[----:B------:R-:W-:Y:S02]  /*0a00*/  @P0 MOV R195, R66 ;  /* 0x0000004200c30202 */ /* 0x000fe40000000f00 */
[----:B------:R-:W-:Y:S01]  /*0a10*/  @P0 MOV R197, R67 ;  /* 0x0000004300c50202 */ /* 0x000fe20000000f00 */
[----:B0-----:R-:W-:Y:S06]  /*0a20*/  @P0 BRA `(.L_x_76) ;  /* 0x0000001000840947 */ /* 0x001fec0003800000 */
[----:B-----5:R-:W-:Y:S02]  /*0a30*/  HADD2.F32 R0, -RZ, R36.H0_H0 ;  /* 0x20000024ff007230 */ /* 0x020fe40000004100 */
[--C-:B------:R-:W-:Y:S02]  /*0a40*/  HADD2.F32 R148, -RZ, R44.reuse.H0_H0 ;  /* 0x2000002cff947230 */ /* 0x100fe40000004100 */
[----:B------:R-:W-:Y:S02]  /*0a50*/  HADD2.F32 R44, -RZ, R44.H1_H1 ;  /* 0x3000002cff2c7230 */ /* 0x000fe40000004100 */
[--C-:B------:R-:W-:Y:S01]  /*0a60*/  FADD.FTZ R191, R0, -R199.reuse ;  /* 0x800000c700bf7221 */ /* 0x100fe20000010000 */
[----:B------:R-:W-:Y:S02]  /*0a70*/  HADD2.F32 R170, -RZ, R50.H0_H0 ;  /* 0x20000032ffaa7230 */ /* 0x000fe40000004100 */
[----:B------:R-:W-:Y:S01]  /*0a80*/  FADD.FTZ R213, R148, -R199 ;  /* 0x800000c794d57221 */ /* 0x000fe20000010000 */
[----:B------:R-:W-:-:S02]  /*0a90*/  HADD2.F32 R36, -RZ, R36.H1_H1 ;  /* 0x30000024ff247230 */ /* 0x000fc40000004100 */
[--C-:B------:R-:W-:Y:S01]  /*0aa0*/  FADD.FTZ R139, R44, -R199.reuse ;  /* 0x800000c72c8b7221 */ /* 0x100fe20000010000 */
[--C-:B------:R-:W-:Y:S02]  /*0ab0*/  HADD2.F32 R56, -RZ, R37.reuse.H0_H0 ;  /* 0x20000025ff387230 */ /* 0x100fe40000004100 */
[--C-:B------:R-:W-:Y:S01]  /*0ac0*/  FADD.FTZ R59, R170, -R199.reuse ;  /* 0x800000c7aa3b7221 */ /* 0x100fe20000010000 */
[----:B------:R-:W-:Y:S02]  /*0ad0*/  HADD2.F32 R50, -RZ, R50.H1_H1 ;  /* 0x30000032ff327230 */ /* 0x000fe40000004100 */
[--C-:B------:R-:W-:Y:S01]  /*0ae0*/  FADD.FTZ R155, R36, -R199.reuse ;  /* 0x800000c7249b7221 */ /* 0x100fe20000010000 */
[----:B------:R-:W-:Y:S02]  /*0af0*/  HADD2.F32 R58, -RZ, R37.H1_H1 ;  /* 0x30000025ff3a7230 */ /* 0x000fe40000004100 */
[----:B------:R-:W-:Y:S01]  /*0b00*/  FADD.FTZ R227, R56, -R199 ;  /* 0x800000c738e37221 */ /* 0x000fe20000010000 */
[----:B------:R-:W-:-:S02]  /*0b10*/  HADD2.F32 R37, -RZ, R159.H0_H0 ;  /* 0x2000009fff257230 */ /* 0x000fc40000004100 */
[--C-:B------:R-:W-:Y:S01]  /*0b20*/  FADD.FTZ R201, R50, -R199.reuse ;  /* 0x800000c732c97221 */ /* 0x100fe20000010000 */
[----:B------:R-:W-:Y:S02]  /*0b30*/  HADD2.F32 R0, -RZ, R32.H0_H0 ;  /* 0x20000020ff007230 */ /* 0x000fe40000004100 */
[----:B------:R-:W-:Y:S01]  /*0b40*/  FADD.FTZ R153, R58, -R199 ;  /* 0x800000c73a997221 */ /* 0x000fe20000010000 */
[----:B------:R-:W-:Y:S02]  /*0b50*/  HADD2.F32 R154, -RZ, R46.H0_H0 ;  /* 0x2000002eff9a7230 */ /* 0x000fe40000004100 */
[C---:B------:R-:W-:Y:S01]  /*0b60*/  FMUL.FTZ R155, R136.reuse, R155 ;  /* 0x0000009b889b7220 */ /* 0x040fe20000410000 */
[--C-:B------:R-:W-:Y:S02]  /*0b70*/  HADD2.F32 R150, -RZ, R45.reuse.H0_H0 ;  /* 0x2000002dff967230 */ /* 0x100fe40000004100 */
[----:B------:R-:W-:Y:S01]  /*0b80*/  FMUL.FTZ R153, R136, R153 ;  /* 0x0000009988997220 */ /* 0x000fe20000410000 */
[----:B------:R-:W-:-:S02]  /*0b90*/  HADD2.F32 R152, -RZ, R45.H1_H1 ;  /* 0x3000002dff987230 */ /* 0x000fc40000004100 */
[--C-:B------:R-:W-:Y:S01]  /*0ba0*/  FADD.FTZ R67, R154, -R199.reuse ;  /* 0x800000c79a437221 */ /* 0x100fe20000010000 */
[--C-:B------:R-:W-:Y:S02]  /*0bb0*/  HADD2.F32 R62, -RZ, R39.reuse.H0_H0 ;  /* 0x20000027ff3e7230 */ /* 0x100fe40000004100 */
[--C-:B------:R-:W-:Y:S01]  /*0bc0*/  FADD.FTZ R211, R150, -R199.reuse ;  /* 0x800000c796d37221 */ /* 0x100fe20000010000 */
[----:B------:R-:W-:Y:S02]  /*0bd0*/  HADD2.F32 R64, -RZ, R39.H1_H1 ;  /* 0x30000027ff407230 */ /* 0x000fe40000004100 */
[--C-:B------:R-:W-:Y:S01]  /*0be0*/  FADD.FTZ R137, R152, -R199.reuse ;  /* 0x800000c798897221 */ /* 0x100fe20000010000 */
[----:B------:R-:W-:Y:S02]  /*0bf0*/  HADD2.F32 R160, -RZ, R47.H0_H0 ;  /* 0x2000002fffa07230 */ /* 0x000fe40000004100 */
[----:B------:R-:W-:Y:S01]  /*0c00*/  FADD.FTZ R223, R62, -R199 ;  /* 0x800000c73edf7221 */ /* 0x000fe20000010000 */
[----:B------:R-:W-:-:S02]  /*0c10*/  HADD2.F32 R172, -RZ, R51.H0_H0 ;  /* 0x20000033ffac7230 */ /* 0x000fc40000004100 */
[--C-:B------:R-:W-:Y:S01]  /*0c20*/  FADD.FTZ R149, R64, -R199.reuse ;  /* 0x800000c740957221 */ /* 0x100fe20000010000 */
[----:B------:R-:W-:Y:S02]  /*0c30*/  HADD2.F32 R174, -RZ, R51.H1_H1 ;  /* 0x30000033ffae7230 */ /* 0x000fe40000004100 */
[--C-:B------:R-:W-:Y:S01]  /*0c40*/  FADD.FTZ R65, R160, -R199.reuse ;  /* 0x800000c7a0417221 */ /* 0x100fe20000010000 */
[--C-:B------:R-:W-:Y:S02]  /*0c50*/  HADD2.F32 R45, -RZ, R157.reuse.H0_H0 ;  /* 0x2000009dff2d7230 */ /* 0x100fe40000004100 */
[----:B------:R-:W-:Y:S01]  /*0c60*/  FADD.FTZ R57, R172, -R199 ;  /* 0x800000c7ac397221 */ /* 0x000fe20000010000 */
[----:B------:R-:W-:Y:S02]  /*0c70*/  HADD2.F32 R44, -RZ, R157.H1_H1 ;  /* 0x3000009dff2c7230 */ /* 0x000fe40000004100 */
[----:B------:R-:W-:Y:S01]  /*0c80*/  FMUL.FTZ R149, R136, R149 ;  /* 0x0000009588957220 */ /* 0x000fe20000410000 */
[----:B------:R-:W-:-:S02]  /*0c90*/  HADD2.F32 R194, -RZ, R193.H0_H0 ;  /* 0x200000c1ffc27230 */ /* 0x000fc40000004100 */
[C---:B------:R-:W-:Y:S01]  /*0ca0*/  FMUL.FTZ R139, R136.reuse, R139 ;  /* 0x0000008b888b7220 */ /* 0x040fe20000410000 */
[----:B------:R-:W-:Y:S02]  /*0cb0*/  HADD2.F32 R229, -RZ, R21.H0_H0 ;  /* 0x20000015ffe57230 */ /* 0x000fe40000004100 */
[C---:B------:R-:W-:Y:S01]  /*0cc0*/  FMUL.FTZ R137, R136.reuse, R137 ;  /* 0x0000008988897220 */ /* 0x040fe20000410000 */
[----:B------:R-:W-:Y:S02]  /*0cd0*/  HADD2.F32 R36, -RZ, R159.H1_H1 ;  /* 0x3000009fff247230 */ /* 0x000fe40000004100 */
[----:B------:R-:W-:Y:S01]  /*0ce0*/  FMUL.FTZ R67, R136, R67 ;  /* 0x0000004388437220 */ /* 0x000fe20000410000 */
[----:B------:R-:W-:Y:S02]  /*0cf0*/  HADD2.F32 R39, -RZ, R158.H0_H0 ;  /* 0x2000009eff277230 */ /* 0x000fe40000004100 */
[----:B------:R-:W-:Y:S01]  /*0d00*/  FMUL.FTZ R182, R229, R194 ;  /* 0x000000c2e5b67220 */ /* 0x000fe20000410000 */
[----:B------:R-:W-:-:S02]  /*0d10*/  HADD2.F32 R51, -RZ, R3.H0_H0 ;  /* 0x20000003ff337230 */ /* 0x000fc40000004100 */
[----:B------:R-:W-:Y:S01]  /*0d20*/  FMUL.FTZ R65, R136, R65 ;  /* 0x0000004188417220 */ /* 0x000fe20000410000 */
[----:B------:R-:W-:Y:S02]  /*0d30*/  HADD2.F32 R50, -RZ, R3.H1_H1 ;  /* 0x30000003ff327230 */ /* 0x000fe40000004100 */
[----:B------:R-:W-:Y:S01]  /*0d40*/  FMUL.FTZ R3, R0, R37 ;  /* 0x0000002500037220 */ /* 0x000fe20000410000 */
[----:B------:R-:W-:Y:S02]  /*0d50*/  HADD2.F32 R157, -RZ, R32.H1_H1 ;  /* 0x30000020ff9d7230 */ /* 0x000fe40000004100 */
[----:B------:R-:W-:Y:S01]  /*0d60*/  FMUL.FTZ R0, R136, R191 ;  /* 0x000000bf88007220 */ /* 0x000fe20000410000 */
[----:B------:R-:W-:Y:S02]  /*0d70*/  HADD2.F32 R56, -RZ, R33.H0_H0 ;  /* 0x20000021ff387230 */ /* 0x000fe40000004100 */
[----:B------:R-:W-:Y:S01]  /*0d80*/  FADD.FTZ R229, RZ, R3 ;  /* 0x00000003ffe57221 */ /* 0x000fe20000010000 */
[----:B------:R-:W-:-:S02]  /*0d90*/  HADD2.F32 R60, -RZ, R38.H0_H0 ;  /* 0x20000026ff3c7230 */ /* 0x000fc40000004100 */
[----:B------:R-:W-:Y:S01]  /*0da0*/  FMUL.FTZ R160, R157, R36 ;  /* 0x000000249da07220 */ /* 0x000fe20000410000 */
[----:B------:R-:W-:Y:S02]  /*0db0*/  HADD2.F32 R38, -RZ, R38.H1_H1 ;  /* 0x30000026ff267230 */ /* 0x000fe40000004100 */
[----:B------:R-:W-:Y:S01]  /*0dc0*/  FMUL.FTZ R159, R56, R39 ;  /* 0x00000027389f7220 */ /* 0x000fe20000410000 */
[--C-:B------:R-:W-:Y:S02]  /*0dd0*/  HADD2.F32 R138, -RZ, R41.reuse.H0_H0 ;  /* 0x20000029ff8a7230 */ /* 0x100fe40000004100 */
[----:B------:R-:W-:Y:S01]  /*0de0*/  FFMA.FTZ R56, R0, R3, RZ ;  /* 0x0000000300387223 */ /* 0x000fe200000100ff */
[----:B------:R-:W-:Y:S02]  /*0df0*/  HADD2.F32 R140, -RZ, R41.H1_H1 ;  /* 0x30000029ff8c7230 */ /* 0x000fe40000004100 */
[----:B------:R-:W-:Y:S01]  /*0e00*/  FADD.FTZ R151, R38, -R199 ;  /* 0x800000c726977221 */ /* 0x000fe20000010000 */
[----:B------:R-:W-:-:S02]  /*0e10*/  HADD2.F32 R198, -RZ, R197.H0_H0 ;  /* 0x200000c5ffc67230 */ /* 0x000fc40000004100 */
[--C-:B------:R-:W-:Y:S01]  /*0e20*/  FADD.FTZ R225, R60, -R199.reuse ;  /* 0x800000c73ce17221 */ /* 0x100fe20000010000 */
[----:B------:R-:W-:Y:S02]  /*0e30*/  HADD2.F32 R41, -RZ, R156.H0_H0 ;  /* 0x2000009cff297230 */ /* 0x000fe40000004100 */
[--C-:B------:R-:W-:Y:S01]  /*0e40*/  FADD.FTZ R219, R138, -R199.reuse ;  /* 0x800000c78adb7221 */ /* 0x100fe20000010000 */
[----:B------:R-:W-:Y:S02]  /*0e50*/  HADD2.F32 R197, -RZ, R197.H1_H1 ;  /* 0x300000c5ffc57230 */ /* 0x000fe40000004100 */
[----:B------:R-:W-:Y:S01]  /*0e60*/  FADD.FTZ R145, R140, -R199 ;  /* 0x800000c78c917221 */ /* 0x000fe20000010000 */
[----:B------:R-:W-:Y:S02]  /*0e70*/  HADD2.F32 R58, -RZ, R34.H0_H0 ;  /* 0x20000022ff3a7230 */ /* 0x000fe40000004100 */
[----:B------:R-:W-:Y:S01]  /*0e80*/  FMUL.FTZ R151, R136, R151 ;  /* 0x0000009788977220 */ /* 0x000fe20000410000 */
[----:B------:R-:W-:-:S02]  /*0e90*/  HADD2.F32 R154, -RZ, R23.H1_H1 ;  /* 0x30000017ff9a7230 */ /* 0x000fc40000004100 */
[----:B------:R-:W-:Y:S01]  /*0ea0*/  FMUL.FTZ R145, R136, R145 ;  /* 0x0000009188917220 */ /* 0x000fe20000410000 */
[----:B------:R-:W-:Y:S02]  /*0eb0*/  HADD2.F32 R164, -RZ, R48.H0_H0 ;  /* 0x20000030ffa47230 */ /* 0x000fe40000004100 */
[----:B------:R-:W-:Y:S01]  /*0ec0*/  FMUL.FTZ R157, R58, R41 ;  /* 0x000000293a9d7220 */ /* 0x000fe20000410000 */
[----:B------:R-:W-:Y:S02]  /*0ed0*/  HADD2.F32 R46, -RZ, R46.H1_H1 ;  /* 0x3000002eff2e7230 */ /* 0x000fe40000004100 */
[----:B------:R-:W-:Y:S01]  /*0ee0*/  FMUL.FTZ R191, R154, R197 ;  /* 0x000000c59abf7220 */ /* 0x000fe20000410000 */
[----:B------:R-:W-:Y:S02]  /*0ef0*/  HADD2.F32 R48, -RZ, R48.H1_H1 ;  /* 0x30000030ff307230 */ /* 0x000fe40000004100 */
[----:B------:R-:W-:Y:S01]  /*0f00*/  FMUL.FTZ R154, R136, R227 ;  /* 0x000000e3889a7220 */ /* 0x000fe20000410000 */
[----:B------:R-:W-:-:S02]  /*0f10*/  HADD2.F32 R190, -RZ, R189.H0_H0 ;  /* 0x200000bdffbe7230 */ /* 0x000fc40000004100 */
[----:B------:R-:W-:Y:S01]  /*0f20*/  FADD.FTZ R58, R229, R160 ;  /* 0x000000a0e53a7221 */ /* 0x000fe20000010000 */
[--C-:B------:R-:W-:Y:S02]  /*0f30*/  HADD2.F32 R196, -RZ, R195.reuse.H0_H0 ;  /* 0x200000c3ffc47230 */ /* 0x100fe40000004100 */
[--C-:B------:R-:W-:Y:S01]  /*0f40*/  FADD.FTZ R209, R46, -R199.reuse ;  /* 0x800000c72ed17221 */ /* 0x100fe20000010000 */
[----:B------:R-:W-:Y:S02]  /*0f50*/  HADD2.F32 R185, -RZ, R20.H0_H0 ;  /* 0x20000014ffb97230 */ /* 0x000fe40000004100 */
[----:B------:R-:W-:Y:S01]  /*0f60*/  FADD.FTZ R205, R48, -R199 ;  /* 0x800000c730cd7221 */ /* 0x000fe20000010000 */
[----:B------:R-:W-:Y:S02]  /*0f70*/  HADD2.F32 R195, -RZ, R195.H1_H1 ;  /* 0x300000c3ffc37230 */ /* 0x000fe40000004100 */
[----:B------:R-:W-:Y:S01]  /*0f80*/  FFMA.FTZ R227, R155, R160, R56 ;  /* 0x000000a09be37223 */ /* 0x000fe20000010038 */
[----:B------:R-:W-:-:S02]  /*0f90*/  HADD2.F32 R152, -RZ, R22.H1_H1 ;  /* 0x30000016ff987230 */ /* 0x000fc40000004100 */
[----:B------:R-:W-:Y:S01]  /*0fa0*/  FMUL.FTZ R180, R185, R190 ;  /* 0x000000beb9b47220 */ /* 0x000fe20000410000 */
[----:B------:R-:W-:Y:S02]  /*0fb0*/  HADD2.F32 R38, -RZ, R158.H1_H1 ;  /* 0x3000009eff267230 */ /* 0x000fe40000004100 */
[----:B------:R-:W-:Y:S01]  /*0fc0*/  FFMA.FTZ R56, R154, R159, R227 ;  /* 0x0000009f9a387223 */ /* 0x000fe200000100e3 */
[----:B------:R-:W-:Y:S02]  /*0fd0*/  HADD2.F32 R161, -RZ, R33.H1_H1 ;  /* 0x30000021ffa17230 */ /* 0x000fe40000004100 */
[----:B------:R-:W-:Y:S01]  /*0fe0*/  FMUL.FTZ R185, R152, R195 ;  /* 0x000000c398b97220 */ /* 0x000fe20000410000 */
[----:B------:R-:W-:Y:S02]  /*0ff0*/  HADD2.F32 R66, -RZ, R40.H0_H0 ;  /* 0x20000028ff427230 */ /* 0x000fe40000004100 */
[----:B------:R-:W-:Y:S01]  /*1000*/  FMUL.FTZ R152, R136, R225 ;  /* 0x000000e188987220 */ /* 0x000fe20000410000 */
[----:B------:R-:W-:-:S02]  /*1010*/  HADD2.F32 R142, -RZ, R42.H0_H0 ;  /* 0x2000002aff8e7230 */ /* 0x000fc40000004100 */
[----:B------:R-:W-:Y:S01]  /*1020*/  FMUL.FTZ R158, R161, R38 ;  /* 0x00000026a19e7220 */ /* 0x000fe20000410000 */
[----:B------:R-:W-:Y:S02]  /*1030*/  HADD2.F32 R40, -RZ, R40.H1_H1 ;  /* 0x30000028ff287230 */ /* 0x000fe40000004100 */
[----:B------:R-:W-:Y:S01]  /*1040*/  FADD.FTZ R225, R58, R159 ;  /* 0x0000009f3ae17221 */ /* 0x000fe20000010000 */
[----:B------:R-:W-:Y:S02]  /*1050*/  HADD2.F32 R42, -RZ, R42.H1_H1 ;  /* 0x3000002aff2a7230 */ /* 0x000fe40000004100 */
[--C-:B------:R-:W-:Y:S01]  /*1060*/  FADD.FTZ R221, R66, -R199.reuse ;  /* 0x800000c742dd7221 */ /* 0x100fe20000010000 */
[----:B------:R-:W-:Y:S02]  /*1070*/  HADD2.F32 R162, -RZ, R47.H1_H1 ;  /* 0x3000002fffa27230 */ /* 0x000fe40000004100 */
[----:B------:R-:W-:Y:S01]  /*1080*/  FADD.FTZ R147, R40, -R199 ;  /* 0x800000c728937221 */ /* 0x000fe20000010000 */
[----:B------:R-:W-:-:S02]  /*1090*/  HADD2.F32 R166, -RZ, R49.H0_H0 ;  /* 0x20000031ffa67230 */ /* 0x000fc40000004100 */
[--C-:B------:R-:W-:Y:S01]  /*10a0*/  FADD.FTZ R143, R42, -R199.reuse ;  /* 0x800000c72a8f7221 */ /* 0x100fe20000010000 */
[----:B------:R-:W-:Y:S02]  /*10b0*/  HADD2.F32 R168, -RZ, R49.H1_H1 ;  /* 0x30000031ffa87230 */ /* 0x000fe40000004100 */
[----:B------:R-:W-:Y:S01]  /*10c0*/  FADD.FTZ R58, R225, R158 ;  /* 0x0000009ee13a7221 */ /* 0x000fe20000010000 */
[----:B------:R-:W-:Y:S02]  /*10d0*/  HADD2.F32 R188, -RZ, R187.H0_H0 ;  /* 0x200000bbffbc7230 */ /* 0x000fe40000004100 */
[--C-:B------:R-:W-:Y:S01]  /*10e0*/  FADD.FTZ R217, R142, -R199.reuse ;  /* 0x800000c78ed97221 */ /* 0x100fe20000010000 */
[----:B------:R-:W-:Y:S02]  /*10f0*/  HADD2.F32 R181, -RZ, R27.H0_H0 ;  /* 0x2000001bffb57230 */ /* 0x000fe40000004100 */
[----:B------:R-:W-:Y:S01]  /*1100*/  FADD.FTZ R207, R162, -R199 ;  /* 0x800000c7a2cf7221 */ /* 0x000fe20000010000 */
[----:B------:R-:W-:-:S02]  /*1110*/  HADD2.F32 R47, -RZ, R53.H0_H0 ;  /* 0x20000035ff2f7230 */ /* 0x000fc40000004100 */
[--C-:B------:R-:W-:Y:S01]  /*1120*/  FADD.FTZ R63, R164, -R199.reuse ;  /* 0x800000c7a43f7221 */ /* 0x100fe20000010000 */
[----:B------:R-:W-:Y:S02]  /*1130*/  HADD2.F32 R46, -RZ, R53.H1_H1 ;  /* 0x30000035ff2e7230 */ /* 0x000fe40000004100 */
[----:B------:R-:W-:Y:S01]  /*1140*/  FMUL.FTZ R178, R181, R188 ;  /* 0x000000bcb5b27220 */ /* 0x000fe20000410000 */
[--C-:B------:R-:W-:Y:S02]  /*1150*/  HADD2.F32 R49, -RZ, R52.reuse.H0_H0 ;  /* 0x20000034ff317230 */ /* 0x100fe40000004100 */
[--C-:B------:R-:W-:Y:S01]  /*1160*/  FADD.FTZ R61, R166, -R199.reuse ;  /* 0x800000c7a63d7221 */ /* 0x100fe20000010000 */
[----:B------:R-:W-:Y:S02]  /*1170*/  HADD2.F32 R48, -RZ, R52.H1_H1 ;  /* 0x30000034ff307230 */ /* 0x000fe40000004100 */
[----:B------:R-:W-:Y:S01]  /*1180*/  FADD.FTZ R203, R168, -R199 ;  /* 0x800000c7a8cb7221 */ /* 0x000fe20000010000 */
[----:B------:R-:W-:-:S02]  /*1190*/  HADD2.F32 R193, -RZ, R193.H1_H1 ;  /* 0x300000c1ffc17230 */ /* 0x000fc40000004100 */
[C---:B------:R-:W-:Y:S01]  /*11a0*/  FMUL.FTZ R147, R136.reuse, R147 ;  /* 0x0000009388937220 */ /* 0x040fe20000410000 */
[----:B------:R-:W-:Y:S02]  /*11b0*/  HADD2.F32 R150, -RZ, R21.H1_H1 ;  /* 0x30000015ff967230 */ /* 0x000fe40000004100 */
[C---:B------:R-:W-:Y:S01]  /*11c0*/  FMUL.FTZ R143, R136.reuse, R143 ;  /* 0x0000008f888f7220 */ /* 0x040fe20000410000 */
[--C-:B------:R-:W-:Y:S02]  /*11d0*/  HADD2.F32 R53, -RZ, R54.reuse.H0_H0 ;  /* 0x20000036ff357230 */ /* 0x100fe40000004100 */
[----:B------:R-:W-:Y:S01]  /*11e0*/  FMUL.FTZ R63, R136, R63 ;  /* 0x0000003f883f7220 */ /* 0x000fe20000410000 */
[----:B------:R-:W-:Y:S02]  /*11f0*/  HADD2.F32 R52, -RZ, R54.H1_H1 ;  /* 0x30000036ff347230 */ /* 0x000fe40000004100 */
[----:B------:R-:W-:Y:S01]  /*1200*/  FMUL.FTZ R181, R150, R193 ;  /* 0x000000c196b57220 */ /* 0x000fe20000410000 */
[----:B------:R-:W-:-:S02]  /*1210*/  HADD2.F32 R146, -RZ, R43.H1_H1 ;  /* 0x3000002bff927230 */ /* 0x000fc40000004100 */
[----:B------:R-:W-:Y:S01]  /*1220*/  FMUL.FTZ R150, R136, R223 ;  /* 0x000000df88967220 */ /* 0x000fe20000410000 */
[----:B------:R-:W-:Y:S02]  /*1230*/  HADD2.F32 R54, -RZ, R183.H0_H0 ;  /* 0x200000b7ff367230 */ /* 0x000fe40000004100 */
[----:B------:R-:W-:Y:S01]  /*1240*/  FFMA.FTZ R223, R153, R158, R56 ;  /* 0x0000009e99df7223 */ /* 0x000fe20000010038 */
[----:B------:R-:W-:Y:S02]  /*1250*/  HADD2.F32 R179, -RZ, R26.H0_H0 ;  /* 0x2000001affb37230 */ /* 0x000fe40000004100 */
[----:B------:R-:W-:Y:S01]  /*1260*/  FADD.FTZ R141, R146, -R199 ;  /* 0x800000c7928d7221 */ /* 0x000fe20000010000 */
[----:B------:R-:W-:Y:S02]  /*1270*/  HADD2.F32 R189, -RZ, R189.H1_H1 ;  /* 0x300000bdffbd7230 */ /* 0x000fe40000004100 */
[----:B------:R-:W-:Y:S01]  /*1280*/  FFMA.FTZ R56, R152, R157, R223 ;  /* 0x0000009d98387223 */ /* 0x000fe200000100df */
[----:B------:R-:W-:-:S02]  /*1290*/  HADD2.F32 R148, -RZ, R20.H1_H1 ;  /* 0x30000014ff947230 */ /* 0x000fc40000004100 */
[----:B------:R-:W-:Y:S01]  /*12a0*/  FMUL.FTZ R176, R179, R54 ;  /* 0x00000036b3b07220 */ /* 0x000fe20000410000 */
[----:B------:R-:W-:Y:S02]  /*12b0*/  HADD2.F32 R144, -RZ, R43.H0_H0 ;  /* 0x2000002bff907230 */ /* 0x000fe40000004100 */
[----:B------:R-:W-:Y:S01]  /*12c0*/  FMUL.FTZ R141, R136, R141 ;  /* 0x0000008d888d7220 */ /* 0x000fe20000410000 */
[----:B------:R-:W-:Y:S02]  /*12d0*/  HADD2.F32 R40, -RZ, R156.H1_H1 ;  /* 0x3000009cff287230 */ /* 0x000fe40000004100 */
[----:B------:R-:W-:Y:S01]  /*12e0*/  FMUL.FTZ R179, R148, R189 ;  /* 0x000000bd94b37220 */ /* 0x000fe20000410000 */
[--C-:B------:R-:W-:Y:S02]  /*12f0*/  HADD2.F32 R43, -RZ, R55.reuse.H0_H0 ;  /* 0x20000037ff2b7230 */ /* 0x100fe40000004100 */
[----:B------:R-:W-:Y:S01]  /*1300*/  FMUL.FTZ R148, R136, R221 ;  /* 0x000000dd88947220 */ /* 0x000fe20000410000 */
[----:B------:R-:W-:-:S02]  /*1310*/  HADD2.F32 R42, -RZ, R55.H1_H1 ;  /* 0x30000037ff2a7230 */ /* 0x000fc40000004100 */
[----:B------:R-:W-:Y:S01]  /*1320*/  FADD.FTZ R215, R144, -R199 ;  /* 0x800000c790d77221 */ /* 0x000fe20000010000 */
[----:B------:R-:W-:Y:S02]  /*1330*/  HADD2.F32 R163, -RZ, R34.H1_H1 ;  /* 0x30000022ffa37230 */ /* 0x000fe40000004100 */
[----:B------:R-:W-:Y:S01]  /*1340*/  FADD.FTZ R221, R58, R157 ;  /* 0x0000009d3add7221 */ /* 0x000fe20000010000 */
[--C-:B------:R-:W-:Y:S02]  /*1350*/  HADD2.F32 R55, -RZ, R184.reuse.H0_H0 ;  /* 0x200000b8ff377230 */ /* 0x100fe40000004100 */
[----:B------:R-:W-:Y:S01]  /*1360*/  FADD.FTZ R199, R174, -R199 ;  /* 0x800000c7aec77221 */ /* 0x000fe20000010000 */
[----:B------:R-:W-:Y:S02]  /*1370*/  HADD2.F32 R184, -RZ, R184.H1_H1 ;  /* 0x300000b8ffb87230 */ /* 0x000fe40000004100 */
[----:B------:R-:W-:Y:S01]  /*1380*/  FMUL.FTZ R156, R163, R40 ;  /* 0x00000028a39c7220 */ /* 0x000fe20000410000 */
[----:B------:R-:W-:-:S02]  /*1390*/  HADD2.F32 R177, -RZ, R25.H1_H1 ;  /* 0x30000019ffb17230 */ /* 0x000fc40000004100 */
[C---:B------:R-:W-:Y:S01]  /*13a0*/  FMUL.FTZ R61, R136.reuse, R61 ;  /* 0x0000003d883d7220 */ /* 0x040fe20000410000 */
[----:B------:R-:W-:Y:S02]  /*13b0*/  HADD2.F32 R187, -RZ, R187.H1_H1 ;  /* 0x300000bbffbb7230 */ /* 0x000fe40000004100 */
[----:B------:R-:W-:Y:S01]  /*13c0*/  FADD.FTZ R58, R221, R156 ;  /* 0x0000009cdd3a7221 */ /* 0x000fe20000010000 */
[----:B------:R-:W-:Y:S02]  /*13d0*/  HADD2.F32 R146, -RZ, R27.H1_H1 ;  /* 0x3000001bff927230 */ /* 0x000fe40000004100 */
[----:B------:R-:W-:Y:S01]  /*13e0*/  FMUL.FTZ R174, R177, R184 ;  /* 0x000000b8b1ae7220 */ /* 0x000fe20000410000 */
[----:B------:R-:W-:Y:S02]  /*13f0*/  HADD2.F32 R60, -RZ, R35.H0_H0 ;  /* 0x20000023ff3c7230 */ /* 0x000fe40000004100 */
[----:B------:R-:W-:Y:S01]  /*1400*/  FMUL.FTZ R59, R136, R59 ;  /* 0x0000003b883b7220 */ /* 0x000fe20000410000 */
[----:B------:R-:W-:-:S02]  /*1410*/  HADD2.F32 R175, -RZ, R24.H1_H1 ;  /* 0x30000018ffaf7230 */ /* 0x000fc40000004100 */
[----:B------:R-:W-:Y:S01]  /*1420*/  FMUL.FTZ R177, R146, R187 ;  /* 0x000000bb92b17220 */ /* 0x000fe20000410000 */
[----:B------:R-:W-:Y:S02]  /*1430*/  HADD2.F32 R183, -RZ, R183.H1_H1 ;  /* 0x300000b7ffb77230 */ /* 0x000fe40000004100 */
[----:B------:R-:W-:Y:S01]  /*1440*/  FMUL.FTZ R161, R60, R43 ;  /* 0x0000002b3ca17220 */ /* 0x000fe20000410000 */
[----:B------:R-:W-:Y:S02]  /*1450*/  HADD2.F32 R144, -RZ, R26.H1_H1 ;  /* 0x3000001aff907230 */ /* 0x000fe40000004100 */
[----:B------:R-:W-:Y:S01]  /*1460*/  FMUL.FTZ R146, R136, R219 ;  /* 0x000000db88927220 */ /* 0x000fe20000410000 */
[----:B------:R-:W-:Y:S02]  /*1470*/  HADD2.F32 R165, -RZ, R35.H1_H1 ;  /* 0x30000023ffa57230 */ /* 0x000fe40000004100 */
[----:B------:R-:W-:Y:S01]  /*1480*/  FMUL.FTZ R172, R175, R52 ;  /* 0x00000034afac7220 */ /* 0x000fe20000410000 */
[----:B------:R-:W-:-:S02]  /*1490*/  HADD2.F32 R173, -RZ, R31.H1_H1 ;  /* 0x3000001fffad7230 */ /* 0x000fc40000004100 */
[----:B------:R-:W-:Y:S01]  /*14a0*/  FFMA.FTZ R219, R151, R156, R56 ;  /* 0x0000009c97db7223 */ /* 0x000fe20000010038 */
[----:B------:R-:W-:Y:S02]  /*14b0*/  HADD2.F32 R142, -RZ, R25.H0_H0 ;  /* 0x20000019ff8e7230 */ /* 0x000fe40000004100 */
[----:B------:R-:W-:Y:S01]  /*14c0*/  FMUL.FTZ R175, R144, R183 ;  /* 0x000000b790af7220 */ /* 0x000fe20000410000 */
[----:B------:R-:W-:Y:S02]  /*14d0*/  HADD2.F32 R62, -RZ, R28.H0_H0 ;  /* 0x2000001cff3e7230 */ /* 0x000fe40000004100 */
[----:B------:R-:W-:Y:S01]  /*14e0*/  FMUL.FTZ R144, R136, R217 ;  /* 0x000000d988907220 */ /* 0x000fe20000410000 */
[----:B------:R-:W-:Y:S02]  /*14f0*/  HADD2.F32 R171, -RZ, R30.H1_H1 ;  /* 0x3000001effab7230 */ /* 0x000fe40000004100 */
[----:B------:R-:W-:Y:S01]  /*1500*/  FMUL.FTZ R162, R165, R42 ;  /* 0x0000002aa5a27220 */ /* 0x000fe20000410000 */
[----:B------:R-:W-:Y:S01]  /*1510*/  FADD.FTZ R217, R58, R161 ;  /* 0x000000a13ad97221 */ /* 0x000fe20000010000 */
[----:B------:R-:W-:-:S02]  /*1520*/  HADD2.F32 R140, -RZ, R24.H0_H0 ;  /* 0x20000018ff8c7230 */ /* 0x000fc40000004100 */
[----:B------:R-:W-:Y:S01]  /*1530*/  FFMA.FTZ R56, R150, R161, R219 ;  /* 0x000000a196387223 */ /* 0x000fe200000100db */
[----:B------:R-:W-:Y:S01]  /*1540*/  FMUL.FTZ R170, R173, R50 ;  /* 0x00000032adaa7220 */ /* 0x000fe20000410000 */
[----:B------:R-:W-:Y:S02]  /*1550*/  HADD2.F32 R167, -RZ, R28.H1_H1 ;  /* 0x3000001cffa77230 */ /* 0x000fe40000004100 */
[----:B------:R-:W-:Y:S01]  /*1560*/  FMUL.FTZ R173, R142, R55 ;  /* 0x000000378ead7220 */ /* 0x000fe20000410000 */
[----:B------:R-:W-:Y:S01]  /*1570*/  FMUL.FTZ R163, R62, R45 ;  /* 0x0000002d3ea37220 */ /* 0x000fe20000410000 */
[----:B------:R-:W-:Y:S01]  /*1580*/  FMUL.FTZ R142, R136, R215 ;  /* 0x000000d7888e7220 */ /* 0x000fe20000410000 */
[----:B------:R-:W-:Y:S01]  /*1590*/  FADD.FTZ R58, R217, R162 ;  /* 0x000000a2d93a7221 */ /* 0x000fe20000010000 */
[----:B------:R-:W-:Y:S02]  /*15a0*/  HADD2.F32 R169, -RZ, R29.H1_H1 ;  /* 0x3000001dffa97230 */ /* 0x000fe40000004100 */
[----:B------:R-:W-:Y:S01]  /*15b0*/  FMUL.FTZ R168, R171, R48 ;  /* 0x00000030aba87220 */ /* 0x000fe20000410000 */
[----:B------:R-:W-:Y:S01]  /*15c0*/  FFMA.FTZ R215, R149, R162, R56 ;  /* 0x000000a295d77223 */ /* 0x000fe20000010038 */
[----:B------:R-:W-:-:S02]  /*15d0*/  HADD2.F32 R138, -RZ, R31.H0_H0 ;  /* 0x2000001fff8a7230 */ /* 0x000fc40000004100 */
[----:B------:R-:W-:Y:S01]  /*15e0*/  FMUL.FTZ R171, R140, R53 ;  /* 0x000000358cab7220 */ /* 0x000fe20000410000 */
[----:B------:R-:W-:Y:S02]  /*15f0*/  HADD2.F32 R64, -RZ, R29.H0_H0 ;  /* 0x2000001dff407230 */ /* 0x000fe40000004100 */
[----:B------:R-:W-:Y:S01]  /*1600*/  FMUL.FTZ R140, R136, R213 ;  /* 0x000000d5888c7220 */ /* 0x000fe20000410000 */
[----:B------:R-:W-:Y:S01]  /*1610*/  FMUL.FTZ R164, R167, R44 ;  /* 0x0000002ca7a47220 */ /* 0x000fe20000410000 */
[----:B------:R-:W-:Y:S01]  /*1620*/  FADD.FTZ R213, R58, R163 ;  /* 0x000000a33ad57221 */ /* 0x000fe20000010000 */
[----:B------:R-:W-:Y:S02]  /*1630*/  HADD2.F32 R66, -RZ, R30.H0_H0 ;  /* 0x2000001eff427230 */ /* 0x000fe40000004100 */
[----:B------:R-:W-:Y:S01]  /*1640*/  FFMA.FTZ R56, R148, R163, R215 ;  /* 0x000000a394387223 */ /* 0x000fe200000100d7 */
[----:B------:R-:W-:Y:S01]  /*1650*/  FMUL.FTZ R166, R169, R46 ;  /* 0x0000002ea9a67220 */ /* 0x000fe20000410000 */
[----:B------:R-:W-:Y:S01]  /*1660*/  FMUL.FTZ R169, R138, R51 ;  /* 0x000000338aa97220 */ /* 0x000fe20000410000 */
        /* <DEDUP_REMOVED lines=8> */
[C---:B------:R-:W-:Y:S01]  /*16f0*/  FMUL.FTZ R64, R136.reuse, R207 ;  /* 0x000000cf88407220 */ /* 0x040fe20000410000 */
[C---:B------:R-:W-:Y:S01]  /*1700*/  FMUL.FTZ R62, R136.reuse, R205 ;  /* 0x000000cd883e7220 */ /* 0x040fe20000410000 */
[----:B------:R-:W-:Y:S01]  /*1710*/  FADD.FTZ R58, R209, R166 ;  /* 0x000000a6d13a7221 */ /* 0x000fe20000010000 */
[----:B------:R-:W-:Y:S01]  /*1720*/  FFMA.FTZ R207, R145, R166, R56 ;  /* 0x000000a691cf7223 */ /* 0x000fe20000010038 */
[----:B------:R-:W-:Y:S01]  /*1730*/  FMUL.FTZ R60, R136, R203 ;  /* 0x000000cb883c7220 */ /* 0x000fe20000410000 */
[----:B------:R-:W-:-:S02]  /*1740*/  HADD2.F32 R231, -RZ, R22.H0_H0 ;  /* 0x20000016ffe77230 */ /* 0x000fc40000004100 */
[----:B------:R-:W-:Y:S01]  /*1750*/  FADD.FTZ R205, R58, R167 ;  /* 0x000000a73acd7221 */ /* 0x000fe20000010000 */
[----:B------:R-:W-:Y:S01]  /*1760*/  FFMA.FTZ R56, R144, R167, R207 ;  /* 0x000000a790387223 */ /* 0x000fe200000100cf */
[C---:B------:R-:W-:Y:S01]  /*1770*/  FMUL.FTZ R58, R136.reuse, R201 ;  /* 0x000000c9883a7220 */ /* 0x040fe20000410000 */
[----:B------:R-:W-:Y:S02]  /*1780*/  HADD2.F32 R233, -RZ, R23.H0_H0 ;  /* 0x20000017ffe97230 */ /* 0x000fe40000004100 */
        /* <DEDUP_REMOVED lines=65> */
[C---:B------:R-:W-:Y:S01]  /*1ba0*/  FFMA.FTZ R230, R58.reuse, R185, R227 ;  /* 0x000000b93ae67223 */ /* 0x040fe200000100e3 */
[----:B------:R-:W-:Y:S01]  /*1bb0*/  FMUL.FTZ R227, R59, R196 ;  /* 0x000000c43be37220 */ /* 0x000fe20000410000 */
[----:B------:R-:W-:Y:S01]  /*1bc0*/  FMUL.FTZ R228, R58, R195 ;  /* 0x000000c33ae47220 */ /* 0x000fe20000410000 */
[----:B------:R-:W-:Y:S01]  /*1bd0*/  FADD.FTZ R232, R229, R192 ;  /* 0x000000c0e5e87221 */ /* 0x000fe20000010000 */
[C---:B------:R-:W-:Y:S01]  /*1be0*/  FFMA.FTZ R229, R57.reuse, R192, R230 ;  /* 0x000000c039e57223 */ /* 0x040fe200000100e6 */
[----:B------:R-:W-:Y:S01]  /*1bf0*/  FMUL.FTZ R231, R57, R198 ;  /* 0x000000c639e77220 */ /* 0x000fe20000410000 */
[----:B------:R-:W-:Y:S01]  /*1c00*/  FMUL.FTZ R230, R56, R197 ;  /* 0x000000c538e67220 */ /* 0x000fe20000410000 */
[----:B------:R-:W-:Y:S01]  /*1c10*/  FADD.FTZ R232, R232, R191 ;  /* 0x000000bfe8e87221 */ /* 0x000fe20000010000 */
[----:B------:R-:W-:Y:S01]  /*1c20*/  FFMA.FTZ R229, R56, R191, R229 ;  /* 0x000000bf38e57223 */ /* 0x000fe200000100e5 */
[----:B------:R-:W-:Y:S06]  /*1c30*/  BRA `(.L_x_77) ;  /* 0x0000001400807947 */ /* 0x000fec0003800000 */
.L_x_76:
[--C-:B-----5:R-:W-:Y:S02]  /*1c40*/  HADD2.F32 R64, -RZ, R38.reuse.H0_H0 ;  /* 0x20000026ff407230 */ /* 0x120fe40000004100 */
[----:B------:R-:W-:Y:S02]  /*1c50*/  HADD2.F32 R65, -RZ, R38.H1_H1 ;  /* 0x30000026ff417230 */ /* 0x000fe40000004100 */
[----:B------:R-:W-:Y:S02]  /*1c60*/  HADD2.F32 R38, -RZ, R39.H0_H0 ;  /* 0x20000027ff267230 */ /* 0x000fe40000004100 */
[----:B------:R-:W-:Y:S02]  /*1c70*/  HADD2.F32 R207, -RZ, R19.H0_H0 ;  /* 0x20000013ffcf7230 */ /* 0x000fe40000004100 */
[--C-:B------:R-:W-:Y:S02]  /*1c80*/  HADD2.F32 R180, -RZ, R40.reuse.H0_H0 ;  /* 0x20000028ffb47230 */ /* 0x100fe40000004100 */
[----:B------:R-:W-:-:S02]  /*1c90*/  HADD2.F32 R177, -RZ, R40.H1_H1 ;  /* 0x30000028ffb17230 */ /* 0x000fc40000004100 */
[----:B------:R-:W-:Y:S01]  /*1ca0*/  FADD.FTZ R207, R38, -R207 ;  /* 0x800000cf26cf7221 */ /* 0x000fe20000010000 */
[--C-:B------:R-:W-:Y:S02]  /*1cb0*/  HADD2.F32 R40, -RZ, R41.reuse.H0_H0 ;  /* 0x20000029ff287230 */ /* 0x100fe40000004100 */
[--C-:B------:R-:W-:Y:S02]  /*1cc0*/  HADD2.F32 R196, -RZ, R48.reuse.H0_H0 ;  /* 0x20000030ffc47230 */ /* 0x100fe40000004100 */
[----:B------:R-:W-:Y:S02]  /*1cd0*/  HADD2.F32 R198, -RZ, R48.H1_H1 ;  /* 0x30000030ffc67230 */ /* 0x000fe40000004100 */
[----:B------:R-:W-:Y:S02]  /*1ce0*/  HADD2.F32 R41, -RZ, R41.H1_H1 ;  /* 0x30000029ff297230 */ /* 0x000fe40000004100 */
[----:B------:R-:W-:Y:S02]  /*1cf0*/  HADD2.F32 R48, -RZ, R13.H1_H1 ;  /* 0x3000000dff307230 */ /* 0x000fe40000004100 */
[----:B------:R-:W-:-:S02]  /*1d00*/  HADD2.F32 R202, -RZ, R33.H0_H0 ;  /* 0x20000021ffca7230 */ /* 0x000fc40000004100 */
[----:B------:R-:W-:Y:S02]  /*1d10*/  HADD2.F32 R213, -RZ, R46.H0_H0 ;  /* 0x2000002effd57230 */ /* 0x000fe40000004100 */
[----:B------:R-:W-:Y:S01]  /*1d20*/  FADD.FTZ R48, R41, -R48 ;  /* 0x8000003029307221 */ /* 0x000fe20000010000 */
[----:B------:R-:W-:Y:S01]  /*1d30*/  HADD2.F32 R38, -RZ, R10.H0_H0 ;  /* 0x2000000aff267230 */ /* 0x000fe20000004100 */
[----:B------:R-:W0:Y:S01]  /*1d40*/  MUFU.RCP R154, R202 ;  /* 0x000000ca009a7308 */ /* 0x000e220000001000 */
[----:B------:R-:W-:Y:S02]  /*1d50*/  HADD2.F32 R160, -RZ, R32.H0_H0 ;  /* 0x20000020ffa07230 */ /* 0x000fe40000004100 */
[----:B------:R-:W-:Y:S02]  /*1d60*/  HADD2.F32 R174, -RZ, R34.H0_H0 ;  /* 0x20000022ffae7230 */ /* 0x000fe40000004100 */
[----:B------:R-:W-:Y:S01]  /*1d70*/  FADD.FTZ R38, R213, -R38 ;  /* 0x80000026d5267221 */ /* 0x000fe20000010000 */
[----:B------:R-:W-:-:S02]  /*1d80*/  HADD2.F32 R39, -RZ, R39.H1_H1 ;  /* 0x30000027ff277230 */ /* 0x000fc40000004100 */
[----:B------:R-:W-:Y:S01]  /*1d90*/  HADD2.F32 R194, -RZ, R19.H1_H1 ;  /* 0x30000013ffc27230 */ /* 0x000fe20000004100 */
[----:B------:R-:W1:Y:S01]  /*1da0*/  MUFU.RCP R0, R160 ;  /* 0x000000a000007308 */ /* 0x000e620000001000 */
[----:B------:R-:W-:Y:S02]  /*1db0*/  HADD2.F32 R169, -RZ, R30.H1_H1 ;  /* 0x3000001effa97230 */ /* 0x000fe40000004100 */
[----:B------:R-:W-:Y:S02]  /*1dc0*/  HADD2.F32 R200, -RZ, R45.H0_H0 ;  /* 0x2000002dffc87230 */ /* 0x000fe40000004100 */
[----:B------:R-:W-:Y:S01]  /*1dd0*/  FADD.FTZ R194, R39, -R194 ;  /* 0x800000c227c27221 */ /* 0x000fe20000010000 */
[----:B------:R-:W-:Y:S02]  /*1de0*/  HADD2.F32 R41, -RZ, R9.H0_H0 ;  /* 0x20000009ff297230 */ /* 0x000fe40000004100 */
[--C-:B------:R-:W-:Y:S01]  /*1df0*/  HADD2.F32 R62, -RZ, R36.reuse.H0_H0 ;  /* 0x20000024ff3e7230 */ /* 0x100fe20000004100 */
[----:B------:R-:W2:Y:S01]  /*1e00*/  MUFU.RCP R152, R174 ;  /* 0x000000ae00987308 */ /* 0x000ea20000001000 */
[----:B------:R-:W-:-:S02]  /*1e10*/  HADD2.F32 R63, -RZ, R36.H1_H1 ;  /* 0x30000024ff3f7230 */ /* 0x000fc40000004100 */
[----:B------:R-:W-:Y:S01]  /*1e20*/  FADD.FTZ R41, R200, -R41 ;  /* 0x80000029c8297221 */ /* 0x000fe20000010000 */
[----:B------:R-:W-:Y:S02]  /*1e30*/  HADD2.F32 R36, -RZ, R37.H0_H0 ;  /* 0x20000025ff247230 */ /* 0x000fe40000004100 */
[----:B------:R-:W-:Y:S02]  /*1e40*/  HADD2.F32 R191, -RZ, R17.H0_H0 ;  /* 0x20000011ffbf7230 */ /* 0x000fe40000004100 */
[----:B------:R-:W-:Y:S01]  /*1e50*/  HADD2.F32 R213, -RZ, R4.H1_H1 ;  /* 0x30000004ffd57230 */ /* 0x000fe20000004100 */
[----:B------:R-:W3:Y:S01]  /*1e60*/  MUFU.RCP R143, R169 ;  /* 0x000000a9008f7308 */ /* 0x000ee20000001000 */
[----:B------:R-:W-:Y:S02]  /*1e70*/  HADD2.F32 R192, -RZ, R49.H0_H0 ;  /* 0x20000031ffc07230 */ /* 0x000fe40000004100 */
[----:B------:R-:W-:Y:S01]  /*1e80*/  FADD.FTZ R191, R36, -R191 ;  /* 0x800000bf24bf7221 */ /* 0x000fe20000010000 */
[----:B------:R-:W-:-:S02]  /*1e90*/  HADD2.F32 R215, -RZ, R5.H0_H0 ;  /* 0x20000005ffd77230 */ /* 0x000fc40000004100 */
[----:B------:R-:W-:Y:S01]  /*1ea0*/  FADD.FTZ R213, R198, -R213 ;  /* 0x800000d5c6d57221 */ /* 0x000fe20000010000 */
[----:B------:R-:W-:Y:S02]  /*1eb0*/  HADD2.F32 R204, -RZ, R46.H1_H1 ;  /* 0x3000002effcc7230 */ /* 0x000fe40000004100 */
[----:B0-----:R-:W-:Y:S01]  /*1ec0*/  FMUL.FTZ R154, R191, R154 ;  /* 0x0000009abf9a7220 */ /* 0x001fe20000410000 */
[----:B------:R-:W-:Y:S02]  /*1ed0*/  HADD2.F32 R39, -RZ, R10.H1_H1 ;  /* 0x3000000aff277230 */ /* 0x000fe40000004100 */
[----:B------:R-:W-:Y:S01]  /*1ee0*/  FADD.FTZ R198, R192, -R215 ;  /* 0x800000d7c0c67221 */ /* 0x000fe20000010000 */
[----:B------:R-:W-:Y:S02]  /*1ef0*/  HADD2.F32 R185, -RZ, R49.H1_H1 ;  /* 0x30000031ffb97230 */ /* 0x000fe40000004100 */
[----:B------:R-:W-:Y:S02]  /*1f00*/  HADD2.F32 R200, -RZ, R5.H1_H1 ;  /* 0x30000005ffc87230 */ /* 0x000fe40000004100 */
[----:B------:R-:W-:Y:S01]  /*1f10*/  FADD.FTZ R39, R204, -R39 ;  /* 0x80000027cc277221 */ /* 0x000fe20000010000 */
[----:B------:R-:W-:-:S02]  /*1f20*/  HADD2.F32 R182, -RZ, R42.H0_H0 ;  /* 0x2000002affb67230 */ /* 0x000fc40000004100 */
[----:B------:R-:W-:Y:S02]  /*1f30*/  HADD2.F32 R179, -RZ, R42.H1_H1 ;  /* 0x3000002affb37230 */ /* 0x000fe40000004100 */
[----:B------:R-:W-:Y:S01]  /*1f40*/  FADD.FTZ R204, R185, -R200 ;  /* 0x800000c8b9cc7221 */ /* 0x000fe20000010000 */
[--C-:B------:R-:W-:Y:S02]  /*1f50*/  HADD2.F32 R42, -RZ, R43.reuse.H0_H0 ;  /* 0x2000002bff2a7230 */ /* 0x100fe40000004100 */
[----:B------:R-:W-:Y:S02]  /*1f60*/  HADD2.F32 R43, -RZ, R43.H1_H1 ;  /* 0x3000002bff2b7230 */ /* 0x000fe40000004100 */
[--C-:B------:R-:W-:Y:S02]  /*1f70*/  HADD2.F32 R46, -RZ, R47.reuse.H0_H0 ;  /* 0x2000002fff2e7230 */ /* 0x100fe40000004100 */
[----:B------:R-:W-:Y:S02]  /*1f80*/  HADD2.F32 R61, -RZ, R47.H1_H1 ;  /* 0x3000002fff3d7230 */ /* 0x000fe40000004100 */
[----:B------:R-:W-:-:S02]  /*1f90*/  HADD2.F32 R57, -RZ, R16.H0_H0 ;  /* 0x20000010ff397230 */ /* 0x000fc40000004100 */
[----:B------:R-:W-:Y:S02]  /*1fa0*/  HADD2.F32 R36, -RZ, R15.H1_H1 ;  /* 0x3000000fff247230 */ /* 0x000fe40000004100 */
[--C-:B------:R-:W-:Y:S02]  /*1fb0*/  HADD2.F32 R186, -RZ, R44.reuse.H0_H0 ;  /* 0x2000002cffba7230 */ /* 0x100fe40000004100 */
[----:B------:R-:W-:Y:S01]  /*1fc0*/  FADD.FTZ R57, R62, -R57 ;  /* 0x800000393e397221 */ /* 0x000fe20000010000 */
[----:B------:R-:W-:Y:S02]  /*1fd0*/  HADD2.F32 R181, -RZ, R44.H1_H1 ;  /* 0x3000002cffb57230 */ /* 0x000fe40000004100 */
[----:B------:R-:W-:Y:S01]  /*1fe0*/  FADD.FTZ R36, R43, -R36 ;  /* 0x800000242b247221 */ /* 0x000fe20000010000 */
[----:B------:R-:W-:Y:S02]  /*1ff0*/  HADD2.F32 R59, -RZ, R50.H0_H0 ;  /* 0x20000032ff3b7230 */ /* 0x000fe40000004100 */
[----:B-1----:R-:W-:Y:S01]  /*2000*/  FMUL.FTZ R0, R57, R0 ;  /* 0x0000000039007220 */ /* 0x002fe20000410000 */
[----:B------:R-:W-:-:S02]  /*2010*/  HADD2.F32 R205, -RZ, R18.H0_H0 ;  /* 0x20000012ffcd7230 */ /* 0x000fc40000004100 */
[----:B------:R-:W-:Y:S02]  /*2020*/  HADD2.F32 R47, -RZ, R13.H0_H0 ;  /* 0x2000000dff2f7230 */ /* 0x000fe40000004100 */
[----:B------:R-:W-:Y:S02]  /*2030*/  HADD2.F32 R192, -RZ, R6.H0_H0 ;  /* 0x20000006ffc07230 */ /* 0x000fe40000004100 */
[----:B------:R-:W-:Y:S01]  /*2040*/  FADD.FTZ R205, R64, -R205 ;  /* 0x800000cd40cd7221 */ /* 0x000fe20000010000 */
[--C-:B------:R-:W-:Y:S02]  /*2050*/  HADD2.F32 R56, -RZ, R51.reuse.H0_H0 ;  /* 0x20000033ff387230 */ /* 0x100fe40000004100 */
[----:B------:R-:W-:Y:S01]  /*2060*/  FADD.FTZ R47, R40, -R47 ;  /* 0x8000002f282f7221 */ /* 0x000fe20000010000 */
[----:B------:R-:W-:Y:S02]  /*2070*/  HADD2.F32 R44, -RZ, R14.H1_H1 ;  /* 0x3000000eff2c7230 */ /* 0x000fe40000004100 */
[----:B------:R-:W-:Y:S01]  /*2080*/  FADD.FTZ R59, R59, -R192 ;  /* 0x800000c03b3b7221 */ /* 0x000fe20000010000 */
[----:B------:R-:W-:-:S02]  /*2090*/  HADD2.F32 R51, -RZ, R51.H1_H1 ;  /* 0x30000033ff337230 */ /* 0x000fc40000004100 */
[----:B--2---:R-:W-:Y:S01]  /*20a0*/  FMUL.FTZ R152, R205, R152 ;  /* 0x00000098cd987220 */ /* 0x004fe20000410000 */
[----:B------:R-:W-:Y:S02]  /*20b0*/  HADD2.F32 R200, -RZ, R7.H1_H1 ;  /* 0x30000007ffc87230 */ /* 0x000fe40000004100 */
[----:B------:R-:W-:Y:S01]  /*20c0*/  FADD.FTZ R44, R179, -R44 ;  /* 0x8000002cb32c7221 */ /* 0x000fe20000010000 */
[----:B------:R-:W-:Y:S02]  /*20d0*/  HADD2.F32 R168, -RZ, R30.H0_H0 ;  /* 0x2000001effa87230 */ /* 0x000fe40000004100 */
[----:B------:R-:W-:Y:S02]  /*20e0*/  HADD2.F32 R43, -RZ, R8.H0_H0 ;  /* 0x20000008ff2b7230 */ /* 0x000fe40000004100 */
[----:B------:R-:W-:Y:S01]  /*20f0*/  FADD.FTZ R51, R51, -R200 ;  /* 0x800000c833337221 */ /* 0x000fe20000010000 */
[----:B------:R-:W-:Y:S01]  /*2100*/  HADD2.F32 R211, -RZ, R45.H1_H1 ;  /* 0x3000002dffd37230 */ /* 0x000fe20000004100 */
[----:B------:R-:W-:Y:S01]  /*2110*/  MUFU.RCP R144, R168 ;  /* 0x000000a800907308 */ /* 0x000fe20000001000 */
[----:B------:R-:W-:-:S02]  /*2120*/  HADD2.F32 R40, -RZ, R9.H1_H1 ;  /* 0x30000009ff287230 */ /* 0x000fc40000004100 */
[----:B------:R-:W-:Y:S01]  /*2130*/  FADD.FTZ R43, R186, -R43 ;  /* 0x8000002bba2b7221 */ /* 0x000fe20000010000 */
[----:B------:R-:W-:Y:S02]  /*2140*/  HADD2.F32 R192, -RZ, R22.H1_H1 ;  /* 0x30000016ffc07230 */ /* 0x000fe40000004100 */
[----:B---3--:R-:W-:Y:S01]  /*2150*/  FMUL.FTZ R143, R44, R143 ;  /* 0x0000008f2c8f7220 */ /* 0x008fe20000410000 */
[----:B------:R-:W-:Y:S02]  /*2160*/  HADD2.F32 R171, -RZ, R31.H1_H1 ;  /* 0x3000001fffab7230 */ /* 0x000fe40000004100 */
[----:B------:R-:W-:Y:S01]  /*2170*/  FADD.FTZ R40, R211, -R40 ;  /* 0x80000028d3287221 */ /* 0x000fe20000010000 */
[--C-:B------:R-:W-:Y:S01]  /*2180*/  HADD2.F32 R191, -RZ, R23.reuse.H0_H0 ;  /* 0x20000017ffbf7230 */ /* 0x100fe20000004100 */
[----:B------:R-:W-:Y:S01]  /*2190*/  MUFU.RCP R57, R192 ;  /* 0x000000c000397308 */ /* 0x000fe20000001000 */
[----:B------:R-:W-:Y:S02]  /*21a0*/  HADD2.F32 R165, -RZ, R28.H1_H1 ;  /* 0x3000001cffa57230 */ /* 0x000fe40000004100 */
[----:B------:R-:W-:-:S02]  /*21b0*/  HADD2.F32 R200, -RZ, R23.H1_H1 ;  /* 0x30000017ffc87230 */ /* 0x000fc40000004100 */
[----:B------:R-:W-:Y:S02]  /*21c0*/  HADD2.F32 R37, -RZ, R37.H1_H1 ;  /* 0x30000025ff257230 */ /* 0x000fe40000004100 */
[----:B------:R-:W-:Y:S01]  /*21d0*/  HADD2.F32 R188, -RZ, R17.H1_H1 ;  /* 0x30000011ffbc7230 */ /* 0x000fe20000004100 */
[----:B------:R-:W0:Y:S01]  /*21e0*/  MUFU.RCP R141, R171 ;  /* 0x000000ab008d7308 */ /* 0x000e220000001000 */
[--C-:B------:R-:W-:Y:S02]  /*21f0*/  HADD2.F32 R49, -RZ, R11.reuse.H0_H0 ;  /* 0x2000000bff317230 */ /* 0x100fe40000004100 */
[----:B------:R-:W-:Y:S02]  /*2200*/  HADD2.F32 R186, -RZ, R11.H1_H1 ;  /* 0x3000000bffba7230 */ /* 0x000fe40000004100 */
[----:B------:R-:W-:Y:S01]  /*2210*/  FADD.FTZ R188, R37, -R188 ;  /* 0x800000bc25bc7221 */ /* 0x000fe20000010000 */
[----:B------:R-:W-:Y:S02]  /*2220*/  HADD2.F32 R178, -RZ, R26.H1_H1 ;  /* 0x3000001affb27230 */ /* 0x000fe40000004100 */
[----:B------:R-:W-:Y:S01]  /*2230*/  FADD.FTZ R46, R46, -R49 ;  /* 0x800000312e2e7221 */ /* 0x000fe20000010000 */
[----:B------:R-:W-:Y:S01]  /*2240*/  HADD2.F32 R211, -RZ, R4.H0_H0 ;  /* 0x20000004ffd37230 */ /* 0x000fe20000004100 */
[----:B------:R-:W1:Y:S01]  /*2250*/  MUFU.RCP R205, R191 ;  /* 0x000000bf00cd7308 */ /* 0x000e620000001000 */
[----:B------:R-:W-:-:S02]  /*2260*/  HADD2.F32 R170, -RZ, R31.H0_H0 ;  /* 0x2000001fffaa7230 */ /* 0x000fc40000004100 */
[----:B------:R-:W-:Y:S01]  /*2270*/  FADD.FTZ R49, R61, -R186 ;  /* 0x800000ba3d317221 */ /* 0x000fe20000010000 */
[----:B------:R-:W-:Y:S02]  /*2280*/  HADD2.F32 R203, -RZ, R32.H1_H1 ;  /* 0x30000020ffcb7230 */ /* 0x000fe40000004100 */
[----:B------:R-:W-:Y:S01]  /*2290*/  FADD.FTZ R196, R196, -R211 ;  /* 0x800000d3c4c47221 */ /* 0x000fe20000010000 */
[----:B------:R-:W-:Y:S02]  /*22a0*/  HADD2.F32 R175, -RZ, R26.H0_H0 ;  /* 0x2000001affaf7230 */ /* 0x000fe40000004100 */
[----:B------:R-:W-:Y:S01]  /*22b0*/  HADD2.F32 R37, -RZ, R14.H0_H0 ;  /* 0x2000000eff257230 */ /* 0x000fe20000004100 */
[----:B------:R-:W2:Y:S01]  /*22c0*/  MUFU.RCP R147, R165 ;  /* 0x000000a500937308 */ /* 0x000ea20000001000 */
[----:B------:R-:W-:Y:S02]  /*22d0*/  HADD2.F32 R186, -RZ, R21.H1_H1 ;  /* 0x30000015ffba7230 */ /* 0x000fe40000004100 */
[----:B0-----:R-:W-:Y:S01]  /*22e0*/  FMUL.FTZ R141, R36, R141 ;  /* 0x0000008d248d7220 */ /* 0x001fe20000410000 */
[----:B------:R-:W-:-:S02]  /*22f0*/  HADD2.F32 R58, -RZ, R50.H1_H1 ;  /* 0x30000032ff3a7230 */ /* 0x000fc40000004100 */
[----:B------:R-:W-:Y:S01]  /*2300*/  FADD.FTZ R37, R182, -R37 ;  /* 0x80000025b6257221 */ /* 0x000fe20000010000 */
[----:B------:R-:W-:Y:S02]  /*2310*/  HADD2.F32 R211, -RZ, R6.H1_H1 ;  /* 0x30000006ffd37230 */ /* 0x000fe40000004100 */
[----:B------:R-:W-:Y:S01]  /*2320*/  HADD2.F32 R215, -RZ, R7.H0_H0 ;  /* 0x20000007ffd77230 */ /* 0x000fe20000004100 */
[----:B------:R-:W0:Y:S01]  /*2330*/  MUFU.RCP R44, R200 ;  /* 0x000000c8002c7308 */ /* 0x000e220000001000 */
[----:B------:R-:W-:Y:S02]  /*2340*/  HADD2.F32 R176, -RZ, R25.H0_H0 ;  /* 0x20000019ffb07230 */ /* 0x000fe40000004100 */
[----:B------:R-:W-:Y:S01]  /*2350*/  FADD.FTZ R58, R58, -R211 ;  /* 0x800000d33a3a7221 */ /* 0x000fe20000010000 */
[----:B------:R-:W-:Y:S02]  /*2360*/  HADD2.F32 R50, -RZ, R12.H1_H1 ;  /* 0x3000000cff327230 */ /* 0x000fe40000004100 */
[----:B------:R-:W-:Y:S01]  /*2370*/  FADD.FTZ R56, R56, -R215 ;  /* 0x800000d738387221 */ /* 0x000fe20000010000 */
[----:B------:R-:W-:-:S02]  /*2380*/  HADD2.F32 R199, -RZ, R33.H1_H1 ;  /* 0x30000021ffc77230 */ /* 0x000fc40000004100 */
[----:B------:R-:W-:Y:S01]  /*2390*/  FMUL.FTZ R144, R37, R144 ;  /* 0x0000009025907220 */ /* 0x000fe20000410000 */
[----:B------:R-:W-:Y:S01]  /*23a0*/  HADD2.F32 R201, -RZ, R25.H1_H1 ;  /* 0x30000019ffc97230 */ /* 0x000fe20000004100 */
[----:B------:R-:W3:Y:S01]  /*23b0*/  MUFU.RCP R66, R178 ;  /* 0x000000b200427308 */ /* 0x000ee20000001000 */
[----:B------:R-:W-:Y:S01]  /*23c0*/  FADD.FTZ R50, R177, -R50 ;  /* 0x80000032b1327221 */ /* 0x000fe20000010000 */
[----:B------:R-:W-:Y:S02]  /*23d0*/  HADD2.F32 R45, -RZ, R15.H0_H0 ;  /* 0x2000000fff2d7230 */ /* 0x000fe40000004100 */
[----:B------:R-:W-:Y:S01]  /*23e0*/  FMUL.FTZ R58, R58, R57 ;  /* 0x000000393a3a7220 */ /* 0x000fe20000410000 */
[----:B------:R-:W-:Y:S02]  /*23f0*/  HADD2.F32 R37, -RZ, R159.H0_H0 ;  /* 0x2000009fff257230 */ /* 0x000fe40000004100 */
[----:B-1----:R-:W-:Y:S01]  /*2400*/  FMUL.FTZ R57, R56, R205 ;  /* 0x000000cd38397220 */ /* 0x002fe20000410000 */
[----:B------:R-:W-:-:S02]  /*2410*/  HADD2.F32 R60, -RZ, R16.H1_H1 ;  /* 0x30000010ff3c7230 */ /* 0x000fc40000004100 */
[----:B--2---:R-:W-:Y:S01]  /*2420*/  FMUL.FTZ R147, R50, R147 ;  /* 0x0000009332937220 */ /* 0x004fe20000410000 */
[----:B------:R-:W1:Y:S01]  /*2430*/  MUFU.RCP R142, R170 ;  /* 0x000000aa008e7308 */ /* 0x000e620000001000 */
[----:B------:R-:W-:Y:S02]  /*2440*/  HADD2.F32 R172, -RZ, R24.H0_H0 ;  /* 0x20000018ffac7230 */ /* 0x000fe40000004100 */
[----:B0-----:R-:W-:Y:S01]  /*2450*/  FMUL.FTZ R56, R51, R44 ;  /* 0x0000002c33387220 */ /* 0x001fe20000410000 */
[----:B------:R-:W-:Y:S02]  /*2460*/  HADD2.F32 R36, -RZ, R159.H1_H1 ;  /* 0x3000009fff247230 */ /* 0x000fe40000004100 */
[----:B------:R-:W-:Y:S01]  /*2470*/  FADD.FTZ R45, R42, -R45 ;  /* 0x8000002d2a2d7221 */ /* 0x000fe20000010000 */
[--C-:B------:R-:W-:Y:S02]  /*2480*/  HADD2.F32 R51, -RZ, R3.reuse.H0_H0 ;  /* 0x20000003ff337230 */ /* 0x100fe40000004100 */
[----:B------:R-:W-:Y:S01]  /*2490*/  FADD.FTZ R60, R63, -R60 ;  /* 0x8000003c3f3c7221 */ /* 0x000fe20000010000 */
[----:B------:R-:W-:Y:S01]  /*24a0*/  HADD2.F32 R50, -RZ, R3.H1_H1 ;  /* 0x30000003ff327230 */ /* 0x000fe20000004100 */
[----:B------:R0:W2:Y:S01]  /*24b0*/  MUFU.RCP R155, R203 ;  /* 0x000000cb009b7308 */ /* 0x0000a20000001000 */
[----:B------:R-:W-:-:S02]  /*24c0*/  HADD2.F32 R161, -RZ, R34.H1_H1 ;  /* 0x30000022ffa17230 */ /* 0x000fc40000004100 */
[----:B------:R-:W-:Y:S01]  /*24d0*/  FMUL.FTZ R3, R160, R37 ;  /* 0x00000025a0037220 */ /* 0x000fe20000410000 */
[----:B------:R-:W-:Y:S02]  /*24e0*/  HADD2.F32 R173, -RZ, R24.H1_H1 ;  /* 0x30000018ffad7230 */ /* 0x000fe40000004100 */
[----:B---3--:R-:W-:Y:S01]  /*24f0*/  FMUL.FTZ R66, R39, R66 ;  /* 0x0000004227427220 */ /* 0x008fe20000410000 */
[----:B------:R-:W-:Y:S02]  /*2500*/  HADD2.F32 R39, -RZ, R158.H0_H0 ;  /* 0x2000009eff277230 */ /* 0x000fe40000004100 */
[----:B------:R-:W-:Y:S01]  /*2510*/  FMUL.FTZ R160, R203, R36 ;  /* 0x00000024cba07220 */ /* 0x000fe20000410000 */
[----:B------:R-:W-:Y:S01]  /*2520*/  HADD2.F32 R162, -RZ, R35.H0_H0 ;  /* 0x20000023ffa27230 */ /* 0x000fe20000004100 */
[----:B------:R-:W3:Y:S01]  /*2530*/  MUFU.RCP R67, R175 ;  /* 0x000000af00437308 */ /* 0x000ee20000001000 */
[----:B-1----:R-:W-:Y:S01]  /*2540*/  FMUL.FTZ R142, R45, R142 ;  /* 0x0000008e2d8e7220 */ /* 0x002fe20000410000 */
[----:B------:R-:W-:-:S02]  /*2550*/  HADD2.F32 R45, -RZ, R157.H0_H0 ;  /* 0x2000009dff2d7230 */ /* 0x000fc40000004100 */
[----:B0-----:R-:W-:Y:S01]  /*2560*/  FADD.FTZ R203, RZ, R3 ;  /* 0x00000003ffcb7221 */ /* 0x001fe20000010000 */
[----:B------:R-:W-:Y:S02]  /*2570*/  HADD2.F32 R44, -RZ, R157.H1_H1 ;  /* 0x3000009dff2c7230 */ /* 0x000fe40000004100 */
[----:B------:R-:W-:Y:S01]  /*2580*/  FFMA.FTZ R157, R3, R0, RZ ;  /* 0x00000000039d7223 */ /* 0x000fe200000100ff */
[----:B------:R-:W-:Y:S02]  /*2590*/  HADD2.F32 R163, -RZ, R35.H1_H1 ;  /* 0x30000023ffa37230 */ /* 0x000fe40000004100 */
[----:B------:R-:W-:Y:S01]  /*25a0*/  FMUL.FTZ R159, R202, R39 ;  /* 0x00000027ca9f7220 */ /* 0x000fe20000410000 */
[----:B------:R-:W0:Y:S01]  /*25b0*/  MUFU.RCP R217, R186 ;  /* 0x000000ba00d97308 */ /* 0x000e220000001000 */
[----:B--2---:R-:W-:Y:S01]  /*25c0*/  FMUL.FTZ R155, R60, R155 ;  /* 0x0000009b3c9b7220 */ /* 0x004fe20000410000 */
[----:B------:R-:W-:Y:S02]  /*25d0*/  HADD2.F32 R164, -RZ, R28.H0_H0 ;  /* 0x2000001cffa47230 */ /* 0x000fe40000004100 */
[----:B------:R-:W-:-:S02]  /*25e0*/  HADD2.F32 R190, -RZ, R18.H1_H1 ;  /* 0x30000012ffbe7230 */ /* 0x000fc40000004100 */
[----:B------:R-:W-:Y:S01]  /*25f0*/  FFMA.FTZ R202, R160, R155, R157 ;  /* 0x0000009ba0ca7223 */ /* 0x000fe2000001009d */
[----:B------:R-:W-:Y:S01]  /*2600*/  HADD2.F32 R166, -RZ, R29.H0_H0 ;  /* 0x2000001dffa67230 */ /* 0x000fe20000004100 */
[----:B------:R-:W1:Y:S01]  /*2610*/  MUFU.RCP R138, R176 ;  /* 0x000000b0008a7308 */ /* 0x000e620000001000 */
[----:B---3--:R-:W-:Y:S01]  /*2620*/  FMUL.FTZ R67, R38, R67 ;  /* 0x0000004326437220 */ /* 0x008fe20000410000 */
[----:B------:R-:W-:Y:S02]  /*2630*/  HADD2.F32 R38, -RZ, R158.H1_H1 ;  /* 0x3000009eff267230 */ /* 0x000fe40000004100 */
[----:B------:R-:W-:Y:S01]  /*2640*/  FADD.FTZ R190, R65, -R190 ;  /* 0x800000be41be7221 */ /* 0x000fe20000010000 */
[----:B------:R-:W-:Y:S02]  /*2650*/  HADD2.F32 R209, -RZ, R12.H0_H0 ;  /* 0x2000000cffd17230 */ /* 0x000fe40000004100 */
[----:B------:R-:W-:Y:S02]  /*2660*/  HADD2.F32 R42, -RZ, R8.H1_H1 ;  /* 0x30000008ff2a7230 */ /* 0x000fe40000004100 */
[----:B------:R-:W-:Y:S01]  /*2670*/  FMUL.FTZ R158, R199, R38 ;  /* 0x00000026c79e7220 */ /* 0x000fe20000410000 */
[----:B------:R2:W3:Y:S01]  /*2680*/  MUFU.RCP R153, R199 ;  /* 0x000000c700997308 */ /* 0x0004e20000001000 */
[----:B0-----:R-:W-:Y:S01]  /*2690*/  FMUL.FTZ R60, R204, R217 ;  /* 0x000000d9cc3c7220 */ /* 0x001fe20000410000 */
[----:B------:R-:W-:Y:S01]  /*26a0*/  FADD.FTZ R204, R203, R160 ;  /* 0x000000a0cbcc7221 */ /* 0x000fe20000010000 */
[----:B------:R-:W-:-:S02]  /*26b0*/  HADD2.F32 R177, -RZ, R27.H0_H0 ;  /* 0x2000001bffb17230 */ /* 0x000fc40000004100 */
[----:B------:R-:W-:Y:S01]  /*26c0*/  FADD.FTZ R209, R180, -R209 ;  /* 0x800000d1b4d17221 */ /* 0x000fe20000010000 */
[----:B------:R-:W-:Y:S01]  /*26d0*/  FADD.FTZ R42, R181, -R42 ;  /* 0x8000002ab52a7221 */ /* 0x000fe20000010000 */
[----:B------:R-:W-:Y:S01]  /*26e0*/  FADD.FTZ R203, R204, R159 ;  /* 0x0000009fcccb7221 */ /* 0x000fe20000010000 */
[----:B------:R-:W-:Y:S01]  /*26f0*/  HADD2.F32 R180, -RZ, R27.H1_H1 ;  /* 0x3000001bffb47230 */ /* 0x000fe20000004100 */
[----:B------:R-:W0:Y:S01]  /*2700*/  MUFU.RCP R137, R201 ;  /* 0x000000c900897308 */ /* 0x000e220000001000 */
[----:B-1----:R-:W-:Y:S01]  /*2710*/  FMUL.FTZ R138, R41, R138 ;  /* 0x0000008a298a7220 */ /* 0x002fe20000410000 */
[----:B------:R-:W-:Y:S02]  /*2720*/  HADD2.F32 R41, -RZ, R156.H0_H0 ;  /* 0x2000009cff297230 */ /* 0x000fe40000004100 */
[----:B--2---:R-:W-:Y:S01]  /*2730*/  FFMA.FTZ R199, R159, R154, R202 ;  /* 0x0000009a9fc77223 */ /* 0x004fe200000100ca */
[----:B------:R-:W-:Y:S01]  /*2740*/  FADD.FTZ R202, R203, R158 ;  /* 0x0000009ecbca7221 */ /* 0x000fe20000010000 */
[----:B------:R-:W-:-:S02]  /*2750*/  HADD2.F32 R167, -RZ, R29.H1_H1 ;  /* 0x3000001dffa77230 */ /* 0x000fc40000004100 */
[----:B------:R-:W-:Y:S01]  /*2760*/  FMUL.FTZ R157, R174, R41 ;  /* 0x00000029ae9d7220 */ /* 0x000fe20000410000 */
[----:B------:R-:W1:Y:S01]  /*2770*/  MUFU.RCP R140, R172 ;  /* 0x000000ac008c7308 */ /* 0x000e620000001000 */
[----:B---3--:R-:W-:Y:S01]  /*2780*/  FMUL.FTZ R153, R188, R153 ;  /* 0x00000099bc997220 */ /* 0x008fe20000410000 */
[----:B------:R-:W-:Y:S02]  /*2790*/  HADD2.F32 R179, -RZ, R20.H0_H0 ;  /* 0x20000014ffb37230 */ /* 0x000fe40000004100 */
[----:B------:R-:W-:Y:S01]  /*27a0*/  FADD.FTZ R203, R202, R157 ;  /* 0x0000009dcacb7221 */ /* 0x000fe20000010000 */
[----:B------:R-:W-:Y:S02]  /*27b0*/  HADD2.F32 R181, -RZ, R21.H0_H0 ;  /* 0x20000015ffb57230 */ /* 0x000fe40000004100 */
[----:B------:R-:W-:Y:S01]  /*27c0*/  FFMA.FTZ R174, R158, R153, R199 ;  /* 0x000000999eae7223 */ /* 0x000fe200000100c7 */
[----:B------:R-:W-:Y:S01]  /*27d0*/  HADD2.F32 R188, -RZ, R187.H0_H0 ;  /* 0x200000bbffbc7230 */ /* 0x000fe20000004100 */
[----:B------:R2:W3:Y:S01]  /*27e0*/  MUFU.RCP R151, R161 ;  /* 0x000000a100977308 */ /* 0x0004e20000001000 */
[----:B0-----:R-:W-:Y:S01]  /*27f0*/  FMUL.FTZ R137, R40, R137 ;  /* 0x0000008928897220 */ /* 0x001fe20000410000 */
[----:B------:R-:W-:-:S02]  /*2800*/  HADD2.F32 R40, -RZ, R156.H1_H1 ;  /* 0x3000009cff287230 */ /* 0x000fc40000004100 */
[----:B------:R-:W-:Y:S01]  /*2810*/  FFMA.FTZ R199, R157, R152, R174 ;  /* 0x000000989dc77223 */ /* 0x000fe200000100ae */
[----:B------:R-:W-:Y:S02]  /*2820*/  HADD2.F32 R185, -RZ, R22.H0_H0 ;  /* 0x20000016ffb97230 */ /* 0x000fe40000004100 */
[----:B------:R-:W-:Y:S02]  /*2830*/  HADD2.F32 R187, -RZ, R187.H1_H1 ;  /* 0x300000bbffbb7230 */ /* 0x000fe40000004100 */
[----:B------:R-:W-:Y:S01]  /*2840*/  FMUL.FTZ R156, R161, R40 ;  /* 0x00000028a19c7220 */ /* 0x000fe20000410000 */
[----:B------:R-:W0:Y:S01]  /*2850*/  MUFU.RCP R139, R173 ;  /* 0x000000ad008b7308 */ /* 0x000e220000001000 */
[----:B-1----:R-:W-:Y:S01]  /*2860*/  FMUL.FTZ R140, R43, R140 ;  /* 0x0000008c2b8c7220 */ /* 0x002fe20000410000 */
[----:B------:R-:W-:Y:S02]  /*2870*/  HADD2.F32 R43, -RZ, R55.H0_H0 ;  /* 0x20000037ff2b7230 */ /* 0x000fe40000004100 */
[----:B------:R-:W-:Y:S01]  /*2880*/  FADD.FTZ R202, R203, R156 ;  /* 0x0000009ccbca7221 */ /* 0x000fe20000010000 */
[----:B------:R-:W-:-:S02]  /*2890*/  HADD2.F32 R182, -RZ, R20.H1_H1 ;  /* 0x30000014ffb67230 */ /* 0x000fc40000004100 */
[----:B--2---:R-:W-:Y:S01]  /*28a0*/  FMUL.FTZ R161, R162, R43 ;  /* 0x0000002ba2a17220 */ /* 0x004fe20000410000 */
[----:B------:R1:W2:Y:S01]  /*28b0*/  MUFU.RCP R150, R162 ;  /* 0x000000a200967308 */ /* 0x0002a20000001000 */
[----:B---3--:R-:W-:Y:S01]  /*28c0*/  FMUL.FTZ R151, R190, R151 ;  /* 0x00000097be977220 */ /* 0x008fe20000410000 */
[--C-:B------:R-:W-:Y:S02]  /*28d0*/  HADD2.F32 R190, -RZ, R189.reuse.H0_H0 ;  /* 0x200000bdffbe7230 */ /* 0x100fe40000004100 */
[----:B------:R-:W-:Y:S01]  /*28e0*/  FADD.FTZ R203, R202, R161 ;  /* 0x000000a1cacb7221 */ /* 0x000fe20000010000 */
[----:B------:R-:W-:Y:S02]  /*28f0*/  HADD2.F32 R189, -RZ, R189.H1_H1 ;  /* 0x300000bdffbd7230 */ /* 0x000fe40000004100 */
[----:B------:R-:W-:Y:S01]  /*2900*/  FFMA.FTZ R174, R156, R151, R199 ;  /* 0x000000979cae7223 */ /* 0x000fe200000100c7 */
[----:B------:R3:W4:Y:S01]  /*2910*/  MUFU.RCP R149, R163 ;  /* 0x000000a300957308 */ /* 0x0007220000001000 */
[----:B0-----:R-:W-:Y:S01]  /*2920*/  FMUL.FTZ R139, R42, R139 ;  /* 0x0000008b2a8b7220 */ /* 0x001fe20000410000 */
[----:B------:R-:W-:-:S02]  /*2930*/  HADD2.F32 R42, -RZ, R55.H1_H1 ;  /* 0x30000037ff2a7230 */ /* 0x000fc40000004100 */
[--C-:B------:R-:W-:Y:S02]  /*2940*/  HADD2.F32 R55, -RZ, R184.reuse.H0_H0 ;  /* 0x200000b8ff377230 */ /* 0x100fe40000004100 */
[----:B------:R-:W-:Y:S02]  /*2950*/  HADD2.F32 R184, -RZ, R184.H1_H1 ;  /* 0x300000b8ffb87230 */ /* 0x000fe40000004100 */
[----:B-1----:R-:W-:Y:S01]  /*2960*/  FMUL.FTZ R162, R163, R42 ;  /* 0x0000002aa3a27220 */ /* 0x002fe20000410000 */
[----:B------:R0:W1:Y:S01]  /*2970*/  MUFU.RCP R148, R164 ;  /* 0x000000a400947308 */ /* 0x0000620000001000 */
[----:B--2---:R-:W-:Y:S01]  /*2980*/  FMUL.FTZ R150, R207, R150 ;  /* 0x00000096cf967220 */ /* 0x004fe20000410000 */
[----:B---3--:R-:W-:Y:S01]  /*2990*/  FMUL.FTZ R163, R164, R45 ;  /* 0x0000002da4a37220 */ /* 0x008fe20000410000 */
[----:B------:R-:W-:Y:S02]  /*29a0*/  FADD.FTZ R202, R203, R162 ;  /* 0x000000a2cbca7221 */ /* 0x000fe40000010000 */
[----:B------:R-:W-:-:S02]  /*29b0*/  FFMA.FTZ R199, R161, R150, R174 ;  /* 0x00000096a1c77223 */ /* 0x000fc400000100ae */
[----:B------:R-:W-:Y:S01]  /*29c0*/  FADD.FTZ R203, R202, R163 ;  /* 0x000000a3cacb7221 */ /* 0x000fe20000010000 */
[----:B------:R-:W2:Y:S01]  /*29d0*/  MUFU.RCP R146, R166 ;  /* 0x000000a600927308 */ /* 0x000ea20000001000 */
[----:B----4-:R-:W-:Y:S01]  /*29e0*/  FMUL.FTZ R149, R194, R149 ;  /* 0x00000095c2957220 */ /* 0x010fe20000410000 */
[----:B0-----:R-:W-:Y:S01]  /*29f0*/  FMUL.FTZ R164, R165, R44 ;  /* 0x0000002ca5a47220 */ /* 0x001fe20000410000 */
[--C-:B------:R-:W-:Y:S02]  /*2a00*/  HADD2.F32 R194, -RZ, R193.reuse.H0_H0 ;  /* 0x200000c1ffc27230 */ /* 0x100fe40000004100 */
[----:B------:R-:W-:Y:S01]  /*2a10*/  FFMA.FTZ R174, R162, R149, R199 ;  /* 0x00000095a2ae7223 */ /* 0x000fe200000100c7 */
[----:B------:R-:W-:Y:S01]  /*2a20*/  FADD.FTZ R204, R203, R164 ;  /* 0x000000a4cbcc7221 */ /* 0x000fe20000010000 */
[----:B------:R-:W-:Y:S01]  /*2a30*/  HADD2.F32 R193, -RZ, R193.H1_H1 ;  /* 0x300000c1ffc17230 */ /* 0x000fe20000004100 */
[----:B------:R-:W0:Y:S01]  /*2a40*/  MUFU.RCP R65, R177 ;  /* 0x000000b100417308 */ /* 0x000e220000001000 */
[----:B-1----:R-:W-:Y:S01]  /*2a50*/  FMUL.FTZ R148, R209, R148 ;  /* 0x00000094d1947220 */ /* 0x002fe20000410000 */
[----:B------:R-:W-:-:S03]  /*2a60*/  FMUL.FTZ R203, R37, R0 ;  /* 0x0000000025cb7220 */ /* 0x000fc60000410000 */
[----:B------:R-:W-:Y:S01]  /*2a70*/  FFMA.FTZ R199, R163, R148, R174 ;  /* 0x00000094a3c77223 */ /* 0x000fe200000100ae */
[----:B------:R-:W-:Y:S02]  /*2a80*/  FMUL.FTZ R174, R201, R184 ;  /* 0x000000b8c9ae7220 */ /* 0x000fe40000410000 */
[----:B------:R-:W1:Y:S01]  /*2a90*/  MUFU.RCP R64, R180 ;  /* 0x000000b400407308 */ /* 0x000e620000001000 */
[----:B--2---:R-:W-:Y:S01]  /*2aa0*/  FMUL.FTZ R146, R47, R146 ;  /* 0x000000922f927220 */ /* 0x004fe20000410000 */
[----:B------:R-:W-:Y:S02]  /*2ab0*/  HADD2.F32 R47, -RZ, R53.H0_H0 ;  /* 0x20000035ff2f7230 */ /* 0x000fe40000004100 */
[----:B------:R-:W-:-:S03]  /*2ac0*/  FFMA.FTZ R202, R164, R147, R199 ;  /* 0x00000093a4ca7223 */ /* 0x000fc600000100c7 */
[----:B------:R-:W-:Y:S01]  /*2ad0*/  FMUL.FTZ R165, R166, R47 ;  /* 0x0000002fa6a57220 */ /* 0x000fe20000410000 */
[----:B------:R2:W3:Y:S01]  /*2ae0*/  MUFU.RCP R145, R167 ;  /* 0x000000a700917308 */ /* 0x0004e20000001000 */
[----:B0-----:R-:W-:Y:S01]  /*2af0*/  FMUL.FTZ R65, R46, R65 ;  /* 0x000000412e417220 */ /* 0x001fe20000410000 */
[----:B------:R-:W-:Y:S02]  /*2b00*/  HADD2.F32 R46, -RZ, R53.H1_H1 ;  /* 0x30000035ff2e7230 */ /* 0x000fe40000004100 */
[----:B------:R-:W-:Y:S01]  /*2b10*/  FADD.FTZ R201, R204, R165 ;  /* 0x000000a5ccc97221 */ /* 0x000fe20000010000 */
[----:B------:R-:W-:Y:S02]  /*2b20*/  HADD2.F32 R53, -RZ, R54.H0_H0 ;  /* 0x20000036ff357230 */ /* 0x000fe40000004100 */
[----:B------:R-:W-:Y:S01]  /*2b30*/  FFMA.FTZ R199, R165, R146, R202 ;  /* 0x00000092a5c77223 */ /* 0x000fe200000100ca */
[----:B------:R-:W-:Y:S01]  /*2b40*/  FMUL.FTZ R166, R167, R46 ;  /* 0x0000002ea7a67220 */ /* 0x000fe20000410000 */
[----:B------:R-:W0:Y:S01]  /*2b50*/  MUFU.RCP R63, R179 ;  /* 0x000000b3003f7308 */ /* 0x000e220000001000 */
[----:B-1----:R-:W-:Y:S01]  /*2b60*/  FMUL.FTZ R64, R49, R64 ;  /* 0x0000004031407220 */ /* 0x002fe20000410000 */
[----:B------:R-:W-:-:S02]  /*2b70*/  HADD2.F32 R49, -RZ, R52.H0_H0 ;  /* 0x20000034ff317230 */ /* 0x000fc40000004100 */
[----:B------:R-:W-:-:S03]  /*2b80*/  FADD.FTZ R204, R201, R166 ;  /* 0x000000a6c9cc7221 */ /* 0x000fc60000010000 */
[----:B--2---:R-:W-:Y:S01]  /*2b90*/  FMUL.FTZ R167, R168, R49 ;  /* 0x00000031a8a77220 */ /* 0x004fe20000410000 */
[----:B------:R-:W1:Y:S01]  /*2ba0*/  MUFU.RCP R61, R181 ;  /* 0x000000b5003d7308 */ /* 0x000e620000001000 */
[----:B---3--:R-:W-:Y:S01]  /*2bb0*/  FMUL.FTZ R145, R48, R145 ;  /* 0x0000009130917220 */ /* 0x008fe20000410000 */
[----:B------:R-:W-:Y:S02]  /*2bc0*/  HADD2.F32 R48, -RZ, R52.H1_H1 ;  /* 0x30000034ff307230 */ /* 0x000fe40000004100 */
[----:B------:R-:W-:Y:S01]  /*2bd0*/  FADD.FTZ R201, R204, R167 ;  /* 0x000000a7ccc97221 */ /* 0x000fe20000010000 */
[----:B------:R-:W-:Y:S02]  /*2be0*/  HADD2.F32 R52, -RZ, R54.H1_H1 ;  /* 0x30000036ff347230 */ /* 0x000fe40000004100 */
[----:B------:R-:W-:Y:S01]  /*2bf0*/  FFMA.FTZ R202, R166, R145, R199 ;  /* 0x00000091a6ca7223 */ /* 0x000fe200000100c7 */
[--C-:B------:R-:W-:Y:S02]  /*2c00*/  HADD2.F32 R54, -RZ, R183.reuse.H0_H0 ;  /* 0x200000b7ff367230 */ /* 0x100fe40000004100 */
[----:B------:R-:W-:Y:S01]  /*2c10*/  FMUL.FTZ R168, R169, R48 ;  /* 0x00000030a9a87220 */ /* 0x000fe20000410000 */
[----:B------:R-:W-:Y:S01]  /*2c20*/  FMUL.FTZ R169, R170, R51 ;  /* 0x00000033aaa97220 */ /* 0x000fe20000410000 */
[----:B------:R-:W-:-:S02]  /*2c30*/  HADD2.F32 R183, -RZ, R183.H1_H1 ;  /* 0x300000b7ffb77230 */ /* 0x000fc40000004100 */
[----:B------:R-:W-:Y:S01]  /*2c40*/  FMUL.FTZ R170, R171, R50 ;  /* 0x00000032abaa7220 */ /* 0x000fe20000410000 */
[----:B------:R-:W-:Y:S01]  /*2c50*/  FMUL.FTZ R171, R172, R53 ;  /* 0x00000035acab7220 */ /* 0x000fe20000410000 */
[----:B------:R-:W-:Y:S01]  /*2c60*/  FMUL.FTZ R172, R173, R52 ;  /* 0x00000034adac7220 */ /* 0x000fe20000410000 */
[----:B------:R-:W-:Y:S01]  /*2c70*/  FMUL.FTZ R173, R176, R55 ;  /* 0x00000037b0ad7220 */ /* 0x000fe20000410000 */
[----:B------:R-:W-:Y:S01]  /*2c80*/  FMUL.FTZ R176, R175, R54 ;  /* 0x00000036afb07220 */ /* 0x000fe20000410000 */
[----:B------:R-:W-:Y:S01]  /*2c90*/  FFMA.FTZ R199, R167, R144, R202 ;  /* 0x00000090a7c77223 */ /* 0x000fe200000100ca */
[----:B------:R-:W-:Y:S01]  /*2ca0*/  FMUL.FTZ R175, R178, R183 ;  /* 0x000000b7b2af7220 */ /* 0x000fe20000410000 */
[----:B------:R-:W2:Y:S01]  /*2cb0*/  MUFU.RCP R206, R185 ;  /* 0x000000b900ce7308 */ /* 0x000ea20000001000 */
[----:B0-----:R-:W-:Y:S01]  /*2cc0*/  FMUL.FTZ R63, R196, R63 ;  /* 0x0000003fc43f7220 */ /* 0x001fe20000410000 */
[----:B------:R-:W-:Y:S01]  /*2cd0*/  FMUL.FTZ R178, R177, R188 ;  /* 0x000000bcb1b27220 */ /* 0x000fe20000410000 */
[----:B------:R-:W-:-:S02]  /*2ce0*/  HADD2.F32 R196, -RZ, R195.H0_H0 ;  /* 0x200000c3ffc47230 */ /* 0x000fc40000004100 */
[----:B------:R-:W-:Y:S01]  /*2cf0*/  FMUL.FTZ R177, R180, R187 ;  /* 0x000000bbb4b17220 */ /* 0x000fe20000410000 */
[----:B------:R-:W-:Y:S01]  /*2d00*/  FADD.FTZ R204, R201, R168 ;  /* 0x000000a8c9cc7221 */ /* 0x000fe20000010000 */
[----:B-1----:R-:W-:Y:S01]  /*2d10*/  FMUL.FTZ R61, R198, R61 ;  /* 0x0000003dc63d7220 */ /* 0x002fe20000410000 */
[----:B------:R-:W-:Y:S02]  /*2d20*/  HADD2.F32 R195, -RZ, R195.H1_H1 ;  /* 0x300000c3ffc37230 */ /* 0x000fe40000004100 */
[----:B------:R-:W-:Y:S01]  /*2d30*/  FMUL.FTZ R180, R179, R190 ;  /* 0x000000beb3b47220 */ /* 0x000fe20000410000 */
[----:B------:R-:W-:Y:S01]  /*2d40*/  FFMA.FTZ R202, R168, R143, R199 ;  /* 0x0000008fa8ca7223 */ /* 0x000fe200000100c7 */
[----:B------:R0:W1:Y:S01]  /*2d50*/  MUFU.RCP R62, R182 ;  /* 0x000000b6003e7308 */ /* 0x0000620000001000 */
[--C-:B------:R-:W-:Y:S02]  /*2d60*/  HADD2.F32 R198, -RZ, R197.reuse.H0_H0 ;  /* 0x200000c5ffc67230 */ /* 0x100fe40000004100 */
[----:B------:R-:W-:Y:S01]  /*2d70*/  FMUL.FTZ R179, R182, R189 ;  /* 0x000000bdb6b37220 */ /* 0x000fe20000410000 */
[----:B------:R-:W-:-:S02]  /*2d80*/  HADD2.F32 R197, -RZ, R197.H1_H1 ;  /* 0x300000c5ffc57230 */ /* 0x000fc40000004100 */
[----:B------:R-:W-:Y:S01]  /*2d90*/  FADD.FTZ R201, R204, R169 ;  /* 0x000000a9ccc97221 */ /* 0x000fe20000010000 */
[----:B------:R-:W-:Y:S01]  /*2da0*/  FFMA.FTZ R199, R169, R142, R202 ;  /* 0x0000008ea9c77223 */ /* 0x000fe200000100ca */
[----:B------:R-:W-:Y:S01]  /*2db0*/  FMUL.FTZ R204, R36, R155 ;  /* 0x0000009b24cc7220 */ /* 0x000fe20000410000 */
[----:B--2---:R-:W-:Y:S01]  /*2dc0*/  FMUL.FTZ R59, R59, R206 ;  /* 0x000000ce3b3b7220 */ /* 0x004fe20000410000 */
[----:B------:R-:W-:Y:S01]  /*2dd0*/  FADD.FTZ R202, R201, R170 ;  /* 0x000000aac9ca7221 */ /* 0x000fe20000010000 */
[----:B0-----:R-:W-:Y:S01]  /*2de0*/  FMUL.FTZ R182, R181, R194 ;  /* 0x000000c2b5b67220 */ /* 0x001fe20000410000 */
[----:B------:R-:W-:Y:S01]  /*2df0*/  FMUL.FTZ R181, R186, R193 ;  /* 0x000000c1bab57220 */ /* 0x000fe20000410000 */
[----:B------:R-:W-:Y:S01]  /*2e00*/  FMUL.FTZ R186, R185, R196 ;  /* 0x000000c4b9ba7220 */ /* 0x000fe20000410000 */
[----:B------:R-:W-:Y:S01]  /*2e10*/  FMUL.FTZ R185, R192, R195 ;  /* 0x000000c3c0b97220 */ /* 0x000fe20000410000 */
[----:B------:R-:W-:Y:S01]  /*2e20*/  FMUL.FTZ R192, R191, R198 ;  /* 0x000000c6bfc07220 */ /* 0x000fe20000410000 */
[----:B------:R-:W-:Y:S01]  /*2e30*/  FMUL.FTZ R191, R200, R197 ;  /* 0x000000c5c8bf7220 */ /* 0x000fe20000410000 */
[----:B------:R-:W-:Y:S01]  /*2e40*/  FFMA.FTZ R200, R170, R141, R199 ;  /* 0x0000008daac87223 */ /* 0x000fe200000100c7 */
[----:B------:R-:W-:Y:S01]  /*2e50*/  FADD.FTZ R205, R202, R171 ;  /* 0x000000abcacd7221 */ /* 0x000fe20000010000 */
[----:B-1----:R-:W-:Y:S01]  /*2e60*/  FMUL.FTZ R62, R213, R62 ;  /* 0x0000003ed53e7220 */ /* 0x002fe20000410000 */
        /* <DEDUP_REMOVED lines=56> */
[-C--:B------:R-:W-:Y:S01]  /*31f0*/  FMUL.FTZ R231, R198, R57.reuse ;  /* 0x00000039c6e77220 */ /* 0x080fe20000410000 */
[----:B------:R-:W-:Y:S01]  /*3200*/  FFMA.FTZ R234, R192, R57, R229 ;  /* 0x00000039c0ea7223 */ /* 0x000fe200000100e5 */
[----:B------:R-:W-:Y:S01]  /*3210*/  FMUL.FTZ R230, R197, R56 ;  /* 0x00000038c5e67220 */ /* 0x000fe20000410000 */
[----:B------:R-:W-:-:S02]  /*3220*/  FADD.FTZ R232, R232, R191 ;  /* 0x000000bfe8e87221 */ /* 0x000fc40000010000 */
[----:B------:R-:W-:-:S07]  /*3230*/  FFMA.FTZ R229, R191, R56, R234 ;  /* 0x00000038bfe57223 */ /* 0x000fce00000100ea */
.L_x_77:
[----:B------:R-:W0:Y:S01]  /*3240*/  SHFL.DOWN PT, R233, R232, 0x10, 0x1f ;  /* 0x0a001f00e8e97f89 */ /* 0x000e2200000e0000 */
[----:B------:R-:W-:Y:S01]  /*3250*/  FADD.FTZ R68, R198, R68 ;  /* 0x00000044c6447221 */ /* 0x000fe20000010000 */
[----:B------:R-:W-:Y:S01]  /*3260*/  FADD.FTZ R89, R44, R89 ;  /* 0x000000592c597221 */ /* 0x000fe20000010000 */
[----:B------:R-:W-:Y:S01]  /*3270*/  FADD.FTZ R92, R43, R92 ;  /* 0x0000005c2b5c7221 */ /* 0x000fe20000010000 */
[----:B------:R-:W1:Y:S01]  /*3280*/  SHFL.DOWN PT, R234, R229, 0x10, 0x1f ;  /* 0x0a001f00e5ea7f89 */ /* 0x000e6200000e0000 */
[----:B------:R-:W-:Y:S01]  /*3290*/  FADD.FTZ R77, R183, R77 ;  /* 0x0000004db74d7221 */ /* 0x000fe20000010000 */
[----:B------:R-:W-:Y:S01]  /*32a0*/  FADD.FTZ R94, R41, R94 ;  /* 0x0000005e295e7221 */ /* 0x000fe20000010000 */
[----:B------:R-:W-:Y:S01]  /*32b0*/  FADD.FTZ R79, R184, R79 ;  /* 0x0000004fb84f7221 */ /* 0x000fe20000010000 */
[----:B------:R-:W2:Y:S01]  /*32c0*/  S2R R183, SR_TID.X ;  /* 0x0000000000b77919 */ /* 0x000ea20000002100 */
[----:B------:R-:W3:Y:S01]  /*32d0*/  LDC R184, c[0x0][0x380] ;  /* 0x0000e000ffb87b82 */ /* 0x000ee20000000800 */
[----:B------:R-:W-:Y:S01]  /*32e0*/  FADD.FTZ R96, R39, R96 ;  /* 0x0000006027607221 */ /* 0x000fe20000010000 */
[----:B------:R-:W-:Y:S01]  /*32f0*/  FADD.FTZ R95, R38, R95 ;  /* 0x0000005f265f7221 */ /* 0x000fe20000010000 */
[----:B------:R-:W4:Y:S01]  /*3300*/  S2R R41, SR_CgaCtaId ;  /* 0x0000000000297919 */ /* 0x000f220000008800 */
[----:B------:R-:W-:Y:S01]  /*3310*/  FADD.FTZ R81, R52, R81 ;  /* 0x0000005134517221 */ /* 0x000fe20000010000 */
[----:B------:R-:W-:Y:S01]  /*3320*/  FADD.FTZ R82, R53, R82 ;  /* 0x0000005235527221 */ /* 0x000fe20000010000 */
[----:B------:R-:W-:Y:S01]  /*3330*/  FADD.FTZ R76, R188, R76 ;  /* 0x0000004cbc4c7221 */ /* 0x000fe20000010000 */
[----:B------:R-:W-:Y:S01]  /*3340*/  FADD.FTZ R75, R187, R75 ;  /* 0x0000004bbb4b7221 */ /* 0x000fe20000010000 */
[----:B------:R-:W5:Y:S01]  /*3350*/  LDC.64 R52, c[0x0][0x3c0] ;  /* 0x0000f000ff347b82 */ /* 0x000f620000000a00 */
[----:B------:R-:W-:Y:S01]  /*3360*/  LOP3.LUT R188, R135, 0x1, RZ, 0xc0, !PT ;  /* 0x0000000187bc7812 */ /* 0x000fe200078ec0ff */
[----:B------:R-:W-:Y:S01]  /*3370*/  FADD.FTZ R93, R40, R93 ;  /* 0x0000005d285d7221 */ /* 0x000fe20000010000 */
[----:B------:R-:W-:Y:S01]  /*3380*/  FADD.FTZ R98, R37, R98 ;  /* 0x0000006225627221 */ /* 0x000fe20000010000 */
[----:B------:R-:W-:Y:S01]  /*3390*/  FADD.FTZ R97, R36, R97 ;  /* 0x0000006124617221 */ /* 0x000fe20000010000 */
[----:B------:R-:W-:Y:S01]  /*33a0*/  IADD3 R40, PT, PT, -R188, RZ, RZ ;  /* 0x000000ffbc287210 */ /* 0x000fe20007ffe1ff */
[----:B------:R-:W-:Y:S01]  /*33b0*/  FADD.FTZ R85, R48, R85 ;  /* 0x0000005530557221 */ /* 0x000fe20000010000 */
[----:B0-----:R-:W-:Y:S01]  /*33c0*/  FADD.FTZ R233, R233, R232 ;  /* 0x000000e8e9e97221 */ /* 0x001fe20000010000 */
[----:B------:R-:W-:Y:S01]  /*33d0*/  MOV R36, 0x400 ;  /* 0x0000040000247802 */ /* 0x000fe20000000f00 */
[----:B------:R-:W-:Y:S01]  /*33e0*/  FADD.FTZ R73, R189, R73 ;  /* 0x00000049bd497221 */ /* 0x000fe20000010000 */
[----:B------:R-:W-:Y:S01]  /*33f0*/  LOP3.LUT R189, R114, 0x7, RZ, 0xc0, !PT ;  /* 0x0000000772bd7812 */ /* 0x000fe200078ec0ff */
[----:B-1----:R-:W-:Y:S01]  /*3400*/  FADD.FTZ R234, R234, R229 ;  /* 0x000000e5eaea7221 */ /* 0x002fe20000010000 */
[----:B------:R-:W0:Y:S01]  /*3410*/  SHFL.DOWN PT, R236, R233, 0x8, 0x1f ;  /* 0x09001f00e9ec7f89 */ /* 0x000e2200000e0000 */
[----:B------:R-:W-:Y:S01]  /*3420*/  BSSY.RECONVERGENT B0, `(.L_x_78) ;  /* 0x0000067000007945 */ /* 0x000fe20003800200 */
[----:B------:R-:W-:Y:S01]  /*3430*/  FADD.FTZ R78, R54, R78 ;  /* 0x0000004e364e7221 */ /* 0x000fe20000010000 */
[----:B------:R-:W-:Y:S01]  /*3440*/  FADD.FTZ R80, R55, R80 ;  /* 0x0000005037507221 */ /* 0x000fe20000010000 */
[----:B------:R-:W1:Y:S01]  /*3450*/  SHFL.DOWN PT, R235, R234, 0x8, 0x1f ;  /* 0x09001f00eaeb7f89 */ /* 0x000e6200000e0000 */
[----:B---3--:R-:W-:Y:S01]  /*3460*/  SHF.L.U32 R37, R184, 0x3, RZ ;  /* 0x00000003b8257819 */ /* 0x008fe200000006ff */
[----:B------:R-:W-:Y:S01]  /*3470*/  FADD.FTZ R83, R50, R83 ;  /* 0x0000005332537221 */ /* 0x000fe20000010000 */
[----:B------:R-:W-:Y:S01]  /*3480*/  FADD.FTZ R84, R51, R84 ;  /* 0x0000005433547221 */ /* 0x000fe20000010000 */
[----:B------:R-:W-:Y:S01]  /*3490*/  FADD.FTZ R2, R197, R2 ;  /* 0x00000002c5027221 */ /* 0x000fe20000010000 */
[----:B------:R-:W-:Y:S01]  /*34a0*/  LOP3.LUT R37, R40, R37, RZ, 0xc0, !PT ;  /* 0x0000002528257212 */ /* 0x000fe200078ec0ff */
[----:B------:R-:W-:Y:S01]  /*34b0*/  FADD.FTZ R69, R195, R69 ;  /* 0x00000045c3457221 */ /* 0x000fe20000010000 */
[----:B--2---:R-:W-:Y:S01]  /*34c0*/  LOP3.LUT P0, R187, R183, 0x1f, RZ, 0xc0, !PT ;  /* 0x0000001fb7bb7812 */ /* 0x004fe2000780c0ff */
[----:B------:R-:W-:Y:S01]  /*34d0*/  FADD.FTZ R70, R196, R70 ;  /* 0x00000046c4467221 */ /* 0x000fe20000010000 */
[----:B------:R-:W-:Y:S01]  /*34e0*/  LOP3.LUT R40, R114, 0x7ffffff8, RZ, 0xc0, !PT ;  /* 0x7ffffff872287812 */ /* 0x000fe200078ec0ff */
[----:B------:R-:W-:Y:S01]  /*34f0*/  FADD.FTZ R71, R193, R71 ;  /* 0x00000047c1477221 */ /* 0x000fe20000010000 */
[----:B----4-:R-:W-:Y:S01]  /*3500*/  LEA R48, R41, R36, 0x18 ;  /* 0x0000002429307211 */ /* 0x010fe200078ec0ff */
[----:B------:R-:W-:Y:S01]  /*3510*/  FADD.FTZ R72, R194, R72 ;  /* 0x00000048c2487221 */ /* 0x000fe20000010000 */
[----:B------:R-:W-:Y:S01]  /*3520*/  IADD3 R41, P3, PT, R37, R40, RZ ;  /* 0x0000002825297210 */ /* 0x000fe20007f7e0ff */
[----:B------:R-:W-:Y:S01]  /*3530*/  FADD.FTZ R74, R190, R74 ;  /* 0x0000004abe4a7221 */ /* 0x000fe20000010000 */
[----:B------:R-:W-:Y:S01]  /*3540*/  IADD3 R37, PT, PT, R48, 0x40, RZ ;  /* 0x0000004030257810 */ /* 0x000fe20007ffe0ff */
[----:B------:R-:W-:Y:S01]  /*3550*/  FADD.FTZ R86, R49, R86 ;  /* 0x0000005631567221 */ /* 0x000fe20000010000 */
[----:B------:R-:W-:Y:S01]  /*3560*/  ISETP.NE.AND P2, PT, R183, RZ, PT ;  /* 0x000000ffb700720c */ /* 0x000fe20003f45270 */
[----:B------:R-:W-:Y:S01]  /*3570*/  FADD.FTZ R87, R46, R87 ;  /* 0x000000572e577221 */ /* 0x000fe20000010000 */
[----:B------:R-:W-:Y:S01]  /*3580*/  FADD.FTZ R88, R47, R88 ;  /* 0x000000582f587221 */ /* 0x000fe20000010000 */
[----:B0-----:R-:W-:Y:S01]  /*3590*/  FADD.FTZ R236, R233, R236 ;  /* 0x000000ece9ec7221 */ /* 0x001fe20000010000 */
[----:B------:R-:W-:Y:S01]  /*35a0*/  @!P0 SHF.R.U32.HI R40, RZ, 0x2, R183 ;  /* 0x00000002ff288819 */ /* 0x000fe200000116b7 */
[----:B------:R-:W-:Y:S01]  /*35b0*/  FADD.FTZ R90, R45, R90 ;  /* 0x0000005a2d5a7221 */ /* 0x000fe20000010000 */
[----:B------:R-:W-:Y:S01]  /*35c0*/  FADD.FTZ R91, R42, R91 ;  /* 0x0000005b2a5b7221 */ /* 0x000fe20000010000 */
[----:B-1----:R-:W-:Y:S01]  /*35d0*/  FADD.FTZ R235, R234, R235 ;  /* 0x000000ebeaeb7221 */ /* 0x002fe20000010000 */
[----:B------:R-:W0:Y:S01]  /*35e0*/  SHFL.DOWN PT, R237, R236, 0x4, 0x1f ;  /* 0x08801f00eced7f89 */ /* 0x000e2200000e0000 */
[----:B------:R-:W-:Y:S01]  /*35f0*/  @!P0 LOP3.LUT R40, R40, 0xf8, RZ, 0xc0, !PT ;  /* 0x000000f828288812 */ /* 0x000fe200078ec0ff */
[----:B------:R-:W-:Y:S01]  /*3600*/  FADD.FTZ R99, R230, R99 ;  /* 0x00000063e6637221 */ /* 0x000fe20000010000 */
[----:B------:R-:W-:Y:S01]  /*3610*/  FADD.FTZ R100, R231, R100 ;  /* 0x00000064e7647221 */ /* 0x000fe20000010000 */
[----:B------:R-:W1:Y:S01]  /*3620*/  SHFL.DOWN PT, R198, R235, 0x4, 0x1f ;  /* 0x08801f00ebc67f89 */ /* 0x000e6200000e0000 */
        /* <DEDUP_REMOVED lines=20> */
[----:B------:R-:W-:Y:S01]  /*3770*/  FADD.FTZ R124, R209, R124 ;  /* 0x0000007cd17c7221 */ /* 0x000fe20000010000 */
[----:B------:R-:W-:Y:S01]  /*3780*/  FADD.FTZ R125, R208, R125 ;  /* 0x0000007dd07d7221 */ /* 0x000fe20000010000 */
[----:B------:R-:W-:Y:S01]  /*3790*/  FADD.FTZ R126, R207, R126 ;  /* 0x0000007ecf7e7221 */ /* 0x000fe20000010000 */
[----:B-1----:R-:W-:Y:S01]  /*37a0*/  FADD.FTZ R198, R235, R198 ;  /* 0x000000c6ebc67221 */ /* 0x002fe20000010000 */
[----:B------:R-:W0:Y:S01]  /*37b0*/  SHFL.DOWN PT, R44, R237, 0x2, 0x1f ;  /* 0x08401f00ed2c7f89 */ /* 0x000e2200000e0000 */
[----:B------:R-:W-:Y:S01]  /*37c0*/  FADD.FTZ R127, R206, R127 ;  /* 0x0000007fce7f7221 */ /* 0x000fe20000010000 */
[----:B------:R-:W-:Y:S01]  /*37d0*/  FADD.FTZ R128, R205, R128 ;  /* 0x00000080cd807221 */ /* 0x000fe20000010000 */
[----:B------:R-:W-:Y:S01]  /*37e0*/  CS2R R50, SRZ ;  /* 0x0000000000327805 */ /* 0x000fe2000001ff00 */
[----:B------:R-:W1:Y:S01]  /*37f0*/  SHFL.DOWN PT, R43, R198, 0x2, 0x1f ;  /* 0x08401f00c62b7f89 */ /* 0x000e6200000e0000 */
[----:B0-----:R-:W-:Y:S01]  /*3800*/  FADD.FTZ R44, R237, R44 ;  /* 0x0000002ced2c7221 */ /* 0x001fe20000010000 */
[----:B-1----:R-:W-:-:S04]  /*3810*/  FADD.FTZ R43, R198, R43 ;  /* 0x0000002bc62b7221 */ /* 0x002fc80000010000 */
[----:B------:R-:W0:Y:S04]  /*3820*/  SHFL.DOWN PT, R39, R44, 0x1, 0x1f ;  /* 0x08201f002c277f89 */ /* 0x000e2800000e0000 */
[----:B------:R-:W1:Y:S01]  /*3830*/  SHFL.DOWN PT, R38, R43, 0x1, 0x1f ;  /* 0x08201f002b267f89 */ /* 0x000e6200000e0000 */
[----:B0-----:R-:W-:Y:S01]  /*3840*/  FADD.FTZ R36, R44, R39 ;  /* 0x000000272c247221 */ /* 0x001fe20000010000 */
[----:B------:R-:W-:Y:S01]  /*3850*/  SEL R39, R37, R48, P1 ;  /* 0x0000003025277207 */ /* 0x000fe20000800000 */
[----:B-1----:R-:W-:Y:S01]  /*3860*/  FADD.FTZ R37, R43, R38 ;  /* 0x000000262b257221 */ /* 0x002fe20000010000 */
[----:B------:R-:W-:Y:S02]  /*3870*/  IADD3.X R38, PT, PT, RZ, RZ, RZ, P3, !PT ;  /* 0x000000ffff267210 */ /* 0x000fe40001ffe4ff */
[----:B-----5:R-:W-:-:S02]  /*3880*/  LEA R52, P3, R41, R52, 0x3 ;  /* 0x0000003429347211 */ /* 0x020fc400078618ff */
[----:B------:R-:W-:Y:S02]  /*3890*/  @!P0 IADD3 R40, PT, PT, R39, R40, RZ ;  /* 0x0000002827288210 */ /* 0x000fe40007ffe0ff */
[----:B------:R-:W-:-:S03]  /*38a0*/  LEA.HI.X R53, R41, R53, R38, 0x3, P3 ;  /* 0x0000003529357211 */ /* 0x000fc600018f1c26 */
[----:B------:R0:W-:Y:S01]  /*38b0*/  @!P0 STS.64 [R40], R36 ;  /* 0x0000002428008388 */ /* 0x0001e20000000a00 */
[----:B------:R-:W-:Y:S01]  /*38c0*/  @!P2 IMAD.WIDE.U32 R54, R189, 0x8, R52 ;  /* 0x00000008bd36a825 */ /* 0x000fe200078e0034 */
[----:B------:R-:W-:Y:S06]  /*38d0*/  BAR.SYNC.DEFER_BLOCKING 0x0 ;  /* 0x0000000000007b1d */ /* 0x000fec0000010000 */
[----:B------:R-:W-:Y:S05]  /*38e0*/  @P2 BRA `(.L_x_79) ;  /* 0x0000000000682947 */ /* 0x000fea0003800000 */
[----:B0-----:R-:W0:Y:S01]  /*38f0*/  LDS.128 R36, [R39] ;  /* 0x0000000027247984 */ /* 0x001e220000000c00 */
[C---:B------:R-:W-:Y:S02]  /*3900*/  IADD3 R40, PT, PT, R48.reuse, 0x50, RZ ;  /* 0x0000005030287810 */ /* 0x040fe40007ffe0ff */
[C---:B------:R-:W-:Y:S02]  /*3910*/  @!P1 IADD3 R40, PT, PT, R48.reuse, 0x10, RZ ;  /* 0x0000001030289810 */ /* 0x040fe40007ffe0ff */
[C---:B------:R-:W-:Y:S02]  /*3920*/  IADD3 R44, PT, PT, R48.reuse, 0x60, RZ ;  /* 0x00000060302c7810 */ /* 0x040fe40007ffe0ff */
[C---:B------:R-:W-:Y:S02]  /*3930*/  @!P1 IADD3 R44, PT, PT, R48.reuse, 0x20, RZ ;  /* 0x00000020302c9810 */ /* 0x040fe40007ffe0ff */
[----:B------:R-:W1:Y:S01]  /*3940*/  LDS.128 R40, [R40] ;  /* 0x0000000028287984 */ /* 0x000e620000000c00 */
[----:B------:R-:W-:-:S02]  /*3950*/  IADD3 R49, PT, PT, R48, 0x70, RZ ;  /* 0x0000007030317810 */ /* 0x000fc40007ffe0ff */
[----:B------:R-:W-:Y:S01]  /*3960*/  @!P1 IADD3 R49, PT, PT, R48, 0x30, RZ ;  /* 0x0000003030319810 */ /* 0x000fe20007ffe0ff */
[----:B------:R-:W2:Y:S05]  /*3970*/  LDS.128 R44, [R44] ;  /* 0x000000002c2c7984 */ /* 0x000eaa0000000c00 */
        /* <DEDUP_REMOVED lines=17> */
.L_x_79:
[----:B------:R-:W-:Y:S05]  /*3a90*/  BSYNC.RECONVERGENT B0 ;  /* 0x0000000000007941 */ /* 0x000fea0003800200 */
.L_x_78:
[----:B------:R1:W-:Y:S01]  /*3aa0*/  @!P2 STG.E.64 desc[UR4][R54.64], R50 ;  /* 0x000000323600a986 */ /* 0x0003e2000c101b04 */
[----:B------:R-:W-:Y:S01]  /*3ab0*/  ISETP.GT.U32.AND P0, PT, R187, 0x7, PT ;  /* 0x00000007bb00780c */ /* 0x000fe20003f04070 */
[----:B------:R-:W-:Y:S01]  /*3ac0*/  FADD.FTZ R129, R200, R129 ;  /* 0x00000081c8817221 */ /* 0x000fe20000010000 */
[----:B------:R-:W-:Y:S01]  /*3ad0*/  FADD.FTZ R130, R199, R130 ;  /* 0x00000082c7827221 */ /* 0x000fe20000010000 */
[----:B------:R-:W-:Y:S01]  /*3ae0*/  FADD.FTZ R131, R202, R131 ;  /* 0x00000083ca837221 */ /* 0x000fe20000010000 */
[----:B------:R-:W-:Y:S01]  /*3af0*/  FADD.FTZ R132, R201, R132 ;  /* 0x00000084c9847221 */ /* 0x000fe20000010000 */
[----:B------:R-:W-:Y:S01]  /*3b00*/  FADD.FTZ R133, R204, R133 ;  /* 0x00000085cc857221 */ /* 0x000fe20000010000 */
[----:B------:R-:W-:Y:S01]  /*3b10*/  FADD.FTZ R134, R203, R134 ;  /* 0x00000086cb867221 */ /* 0x000fe20000010000 */
[----:B------:R-:W-:Y:S06]  /*3b20*/  @P2 BRA `(.L_x_80) ;  /* 0x0000000000542947 */ /* 0x000fec0003800000 */
[----:B0-----:R-:W0:Y:S01]  /*3b30*/  LDC.64 R36, c[0x0][0x3c8] ;  /* 0x0000f200ff247b82 */ /* 0x001e220000000a00 */
[----:B------:R-:W-:-:S04]  /*3b40*/  ISETP.NE.AND P2, PT, R188, RZ, PT ;  /* 0x000000ffbc00720c */ /* 0x000fc80003f45270 */
[----:B------:R-:W-:Y:S02]  /*3b50*/  SEL R39, R184, RZ, P2 ;  /* 0x000000ffb8277207 */ /* 0x000fe40001000000 */
[----:B------:R-:W-:Y:S02]  /*3b60*/  ISETP.GT.U32.AND P2, PT, R135, 0x1, PT ;  /* 0x000000018700780c */ /* 0x000fe40003f44070 */
[----:B------:R-:W-:-:S04]  /*3b70*/  LEA.HI R38, P3, R114, R39, RZ, 0x1d ;  /* 0x0000002772267211 */ /* 0x000fc8000787e8ff */
[----:B------:R-:W-:Y:S02]  /*3b80*/  LEA.HI.X.SX32 R40, R39, RZ, 0x1, P3 ;  /* 0x000000ff27287211 */ /* 0x000fe400018f0eff */
[----:B------:R-:W-:-:S04]  /*3b90*/  MOV R39, 0xffffffff ;  /* 0xffffffff00277802 */ /* 0x000fc80000000f00 */
[----:B------:R-:W-:Y:S02]  /*3ba0*/  SEL R39, R39, 0x1, P2 ;  /* 0x0000000127277807 */ /* 0x000fe40001000000 */
[----:B0-----:R-:W-:-:S04]  /*3bb0*/  LEA R36, P3, R38, R36, 0x2 ;  /* 0x0000002426247211 */ /* 0x001fc800078610ff */
[----:B------:R-:W-:Y:S01]  /*3bc0*/  LEA.HI.X R37, R38, R37, R40, 0x2, P3 ;  /* 0x0000002526257211 */ /* 0x000fe200018f1428 */
[----:B------:R-:W-:Y:S06]  /*3bd0*/  MEMBAR.ALL.GPU ;  /* 0x0000000000007992 */ /* 0x000fec000000a000 */
[----:B------:R-:W-:-:S00]  /*3be0*/  ERRBAR ;  /* 0x00000000000079ab */ /* 0x000fc00000000000 */
[----:B------:R-:W-:Y:S06]  /*3bf0*/  CGAERRBAR ;  /* 0x00000000000075ab */ /* 0x000fec0000000000 */
[----:B------:R0:W-:Y:S01]  /*3c00*/  REDG.E.ADD.S32.STRONG.GPU desc[UR4][R36.64], R39 ;  /* 0x000000272400798e */ /* 0x0001e2000c12e304 */
[----:B------:R-:W-:-:S04]  /*3c10*/  ISETP.GE.U32.AND P2, PT, R135, 0x2, PT ;  /* 0x000000028700780c */ /* 0x000fc80003f46070 */
[----:B------:R-:W-:-:S09]  /*3c20*/  SEL R41, RZ, 0x8, P2 ;  /* 0x00000008ff297807 */ /* 0x000fd20001000000 */
.L_x_81:
[----:B------:R-:W2:Y:S04]  /*3c30*/  LDG.E.STRONG.GPU R38, desc[UR4][R36.64] ;  /* 0x0000000424267981 */ /* 0x000ea8000c1ef900 */
[----:B--2---:R-:W-:Y:S01]  /*3c40*/  CCTL.IVALL ;  /* 0x00000000ff00798f */ /* 0x004fe20002000000 */
[----:B------:R-:W-:Y:S05]  /*3c50*/  YIELD ;  /* 0x0000000000007946 */ /* 0x000fea0003800000 */
[----:B------:R-:W-:-:S13]  /*3c60*/  ISETP.NE.AND P2, PT, R38, R41, PT ;  /* 0x000000292600720c */ /* 0x000fda0003f45270 */
[----:B------:R-:W-:Y:S05]  /*3c70*/  @P2 BRA `(.L_x_81) ;  /* 0xfffffffc00ec2947 */ /* 0x000fea000383ffff */
.L_x_80:
[----:B------:R-:W-:Y:S05]  /*3c80*/  WARPSYNC.ALL ;  /* 0x0000000000007948 */ /* 0x000fea0003800000 */
[----:B------:R-:W-:Y:S01]  /*3c90*/  BAR.SYNC.DEFER_BLOCKING 0x0 ;  /* 0x0000000000007b1d */ /* 0x000fe20000010000 */
[----:B0-----:R-:W-:Y:S01]  /*3ca0*/  CS2R R36, SRZ ;  /* 0x0000000000247805 */ /* 0x001fe2000001ff00 */
[C---:B------:R-:W-:Y:S01]  /*3cb0*/  @!P0 IMAD.WIDE.U32 R52, R187.reuse, 0x8, R52 ;  /* 0x00000008bb348825 */ /* 0x040fe200078e0034 */
[----:B------:R-:W-:-:S03]  /*3cc0*/  LOP3.LUT R44, R187, 0xe0, R183, 0xf8, !PT ;  /* 0x000000e0bb2c7812 */ /* 0x000fc600078ef8b7 */
[----:B------:R-:W0:Y:S01]  /*3cd0*/  LDCU UR6, c[0x0][0x384] ;  /* 0x00007080ff0677ac */ /* 0x000e220008000800 */
[----:B------:R2:W3:Y:S01]  /*3ce0*/  @!P0 LDG.E.64 R36, desc[UR4][R52.64] ;  /* 0x0000000434248981 */ /* 0x0004e2000c1e1b00 */
[----:B------:R-:W-:Y:S02]  /*3cf0*/  LEA R44, R189, R44, 0x8 ;  /* 0x0000002cbd2c7211 */ /* 0x000fe400078e40ff */
[----:B------:R-:W-:Y:S02]  /*3d00*/  IADD3 R135, PT, PT, R135, 0x1, RZ ;  /* 0x0000000187877810 */ /* 0x000fe40007ffe0ff */
[----:B------:R-:W-:Y:S02]  /*3d10*/  PLOP3.LUT P1, PT, P1, PT, PT, 0x8, 0x80 ;  /* 0x000000000080781c */ /* 0x000fe40000f2e170 */
[----:B------:R-:W-:Y:S02]  /*3d20*/  LOP3.LUT R135, R135, 0x3, RZ, 0xc0, !PT ;  /* 0x0000000387877812 */ /* 0x000fe400078ec0ff */
[----:B--2---:R-:W-:-:S02]  /*3d30*/  LEA R53, R111, R44, 0xd ;  /* 0x0000002c6f357211 */ /* 0x004fc400078e68ff */
[----:B------:R-:W-:-:S04]  /*3d40*/  IADD3 R111, PT, PT, R111, R184, RZ ;  /* 0x000000b86f6f7210 */ /* 0x000fc80007ffe0ff */
[----:B0-----:R-:W-:Y:S01]  /*3d50*/  ISETP.GE.AND P0, PT, R111, UR6, PT ;  /* 0x000000066f007c0c */ /* 0x001fe2000bf06270 */
[----:B---3--:R-:W0:Y:S04]  /*3d60*/  SHFL.BFLY PT, R39, R36, 0x1, 0x1f ;  /* 0x0c201f0024277f89 */ /* 0x008e2800000e0000 */
[----:B------:R-:W2:Y:S01]  /*3d70*/  SHFL.BFLY PT, R38, R37, 0x1, 0x1f ;  /* 0x0c201f0025267f89 */ /* 0x000ea200000e0000 */
[----:B0-----:R-:W-:Y:S01]  /*3d80*/  FADD.FTZ R39, R39, R36 ;  /* 0x0000002427277221 */ /* 0x001fe20000010000 */
[----:B--2---:R-:W-:-:S04]  /*3d90*/  FADD.FTZ R38, R38, R37 ;  /* 0x0000002526267221 */ /* 0x004fc80000010000 */
[----:B------:R-:W0:Y:S04]  /*3da0*/  SHFL.BFLY PT, R40, R39, 0x2, 0x1f ;  /* 0x0c401f0027287f89 */ /* 0x000e2800000e0000 */
        /* <DEDUP_REMOVED lines=14> */
[----:B--2---:R-:W-:-:S03]  /*3e90*/  FADD.FTZ R38, R37, R38 ;  /* 0x0000002625267221 */ /* 0x004fc60000010000 */
[----:B------:R-:W-:Y:S01]  /*3ea0*/  FMUL.FTZ R40, R39, 1.52587890625e-05 ;  /* 0x3780000027287820 */ /* 0x000fe20000410000 */
[----:B------:R-:W0:Y:S01]  /*3eb0*/  LDC.64 R36, c[0x0][0x3f0] ;  /* 0x0000fc00ff247b82 */ /* 0x000e220000000a00 */
[----:B------:R-:W-:-:S04]  /*3ec0*/  FMUL.FTZ R39, R38, 1.52587890625e-05 ;  /* 0x3780000026277820 */ /* 0x000fc80000410000 */
        /* <DEDUP_REMOVED lines=64> */
[C---:B------:R-:W-:Y:S01]  /*42d0*/  FMUL.FTZ R159, R136.reuse, R159 ;  /* 0x0000009f889f7220 */ /* 0x040fe20000410000 */
        /* <DEDUP_REMOVED lines=14> */
[C---:B-1----:R-:W-:Y:S01]  /*43c0*/  FMUL.FTZ R50, R136.reuse, R141 ;  /* 0x0000008d88327220 */ /* 0x042fe20000410000 */
        /* <DEDUP_REMOVED lines=15> */
[----:B------:R-:W-:Y:S01]  /*44c0*/  FMUL.FTZ R136, R136, R191 ;  /* 0x000000bf88887220 */ /* 0x000fe20000410000 */
[----:B0-----:R-:W-:Y:S01]  /*44d0*/  IMAD.WIDE.U32 R52, R53, 0x10, R36 ;  /* 0x0000001035347825 */ /* 0x001fe200078e0024 */
[----:B------:R-:W-:-:S02]  /*44e0*/  F2FP.F16.F32.PACK_AB R39, R42, R39 ;  /* 0x000000272a27723e */ /* 0x000fc400000000ff */
[----:B------:R-:W-:Y:S02]  /*44f0*/  F2FP.F16.F32.PACK_AB R37, R40, R159 ;  /* 0x0000009f2825723e */ /* 0x000fe400000000ff */
[----:B------:R-:W-:Y:S02]  /*4500*/  F2FP.F16.F32.PACK_AB R43, R50, R43 ;  /* 0x0000002b322b723e */ /* 0x000fe400000000ff */
[----:B------:R-:W-:Y:S02]  /*4510*/  F2FP.F16.F32.PACK_AB R42, R48, R167 ;  /* 0x000000a7302a723e */ /* 0x000fe400000000ff */
[----:B------:R-:W-:Y:S02]  /*4520*/  F2FP.F16.F32.PACK_AB R41, R46, R41 ;  /* 0x000000292e29723e */ /* 0x000fe400000000ff */
[----:B------:R-:W-:Y:S02]  /*4530*/  F2FP.F16.F32.PACK_AB R40, R44, R163 ;  /* 0x000000a32c28723e */ /* 0x000fe400000000ff */
[----:B------:R-:W-:-:S02]  /*4540*/  F2FP.F16.F32.PACK_AB R38, R151, R38 ;  /* 0x000000269726723e */ /* 0x000fc400000000ff */
[----:B------:R-:W-:Y:S01]  /*4550*/  F2FP.F16.F32.PACK_AB R36, R0, R3 ;  /* 0x000000030024723e */ /* 0x000fe200000000ff */
[----:B------:R0:W-:Y:S01]  /*4560*/  STG.E.128 desc[UR4][R52.64+0x8000], R40 ;  /* 0x0080002834007986 */ /* 0x0001e2000c101d04 */
[----:B------:R-:W-:Y:S02]  /*4570*/  F2FP.F16.F32.PACK_AB R47, R60, R47 ;  /* 0x0000002f3c2f723e */ /* 0x000fe400000000ff */
[----:B------:R-:W-:Y:S01]  /*4580*/  F2FP.F16.F32.PACK_AB R46, R58, R67 ;  /* 0x000000433a2e723e */ /* 0x000fe200000000ff */
[----:B------:R0:W-:Y:S01]  /*4590*/  STG.E.128 desc[UR4][R52.64], R36 ;  /* 0x0000002434007986 */ /* 0x0001e2000c101d04 */
[----:B------:R-:W-:Y:S02]  /*45a0*/  F2FP.F16.F32.PACK_AB R45, R56, R45 ;  /* 0x0000002d382d723e */ /* 0x000fe400000000ff */
[----:B------:R-:W-:Y:S02]  /*45b0*/  F2FP.F16.F32.PACK_AB R44, R54, R171 ;  /* 0x000000ab362c723e */ /* 0x000fe400000000ff */
[----:B------:R-:W-:-:S02]  /*45c0*/  F2FP.F16.F32.PACK_AB R51, R136, R51 ;  /* 0x000000338833723e */ /* 0x000fc400000000ff */
[----:B------:R-:W-:Y:S01]  /*45d0*/  F2FP.F16.F32.PACK_AB R50, R66, R59 ;  /* 0x0000003b4232723e */ /* 0x000fe200000000ff */
[----:B------:R0:W-:Y:S01]  /*45e0*/  STG.E.128 desc[UR4][R52.64+0x10000], R44 ;  /* 0x0100002c34007986 */ /* 0x0001e2000c101d04 */
[----:B------:R-:W-:Y:S02]  /*45f0*/  F2FP.F16.F32.PACK_AB R49, R64, R49 ;  /* 0x000000314031723e */ /* 0x000fe400000000ff */
[----:B------:R-:W-:-:S05]  /*4600*/  F2FP.F16.F32.PACK_AB R48, R62, R63 ;  /* 0x0000003f3e30723e */ /* 0x000fca00000000ff */
[----:B------:R0:W-:Y:S01]  /*4610*/  STG.E.128 desc[UR4][R52.64+0x18000], R48 ;  /* 0x0180003034007986 */ /* 0x0001e2000c101d04 */
[----:B------:R-:W-:Y:S05]  /*4620*/  @!P0 BRA `(.L_x_82) ;  /* 0xffffffc000048947 */ /* 0x000fea000383ffff */
        /* <DEDUP_REMOVED lines=64> */
.L_x_75:
[----:B------:R-:W0:Y:S01]  /*4a30*/  LDC.64 R2, c[0x0][0x3e0] ;  /* 0x0000f800ff027b82 */ /* 0x000e220000000a00 */
[----:B-----5:R-:W-:-:S04]  /*4a40*/  SHF.L.U32 R7, R114, 0xa, RZ ;  /* 0x0000000a72077819 */ /* 0x020fc800000006ff */
[----:B------:R-:W-:-:S03]  /*4a50*/  LOP3.LUT R7, R112, 0xffffe000, R7, 0xf8, !PT ;  /* 0xffffe00070077812 */ /* 0x000fc600078ef807 */
[----:B------:R-:W1:Y:S02]  /*4a60*/  LDC.64 R4, c[0x0][0x3e8] ;  /* 0x0000fa00ff047b82 */ /* 0x000e640000000a00 */
        /* <DEDUP_REMOVED lines=19> */
.L_x_83:
        /* <DEDUP_REMOVED lines=14> */
.L_x_2984:


//--------------------- .text._ZN10layer_norm22ln_bwd_finalize_kernelINS_22Kernel_traits_finalizeILj65536EffffjLj1024ELj4ENS_18Kernel_traits_baseILj65536EffffjLj1024EEEEEEEvNS_9BwdParamsE --------------------------
	.section	.text._ZN10layer_norm22ln_bwd_finalize_kernelINS_22Kernel_traits_finalizeILj65536EffffjLj1024ELj4ENS_18Kernel_traits_baseILj65536EffffjLj1024EEEEEEEvNS_9BwdParamsE,"ax",@progbits
	.align	128
        .global         _ZN10layer_norm22ln_bwd_finalize_kernelINS_22Kernel_traits_finalizeILj65536EffffjLj1024ELj4ENS_18Kernel_traits_baseILj65536EffffjLj1024EEEEEEEvNS_9BwdParamsE
        .type           _ZN10layer_norm22ln_bwd_finalize_kernelINS_22Kernel_traits_finalizeILj65536EffffjLj1024ELj4ENS_18Kernel_traits_baseILj65536EffffjLj1024EEEEEEEvNS_9BwdParamsE,@function
        .size           _ZN10layer_norm22ln_bwd_finalize_kernelINS_22Kernel_traits_finalizeILj65536EffffjLj1024ELj4ENS_18Kernel_traits_baseILj65536EffffjLj1024EEEEEEEvNS_9BwdParamsE,(.L_x_2985 - _ZN10layer_norm22ln_bwd_finalize_kernelINS_22Kernel_traits_finalizeILj65536EffffjLj1024ELj4ENS_18Kernel_traits_baseILj65536EffffjLj1024EEEEEEEvNS_9BwdParamsE)
        .other          _ZN10layer_norm22ln_bwd_finalize_kernelINS_22Kernel_traits_finalizeILj65536EffffjLj1024ELj4ENS_18Kernel_traits_baseILj65536EffffjLj1024EEEEEEEvNS_9BwdParamsE,@"STO_CUDA_ENTRY STV_DEFAULT"
_ZN10layer_norm22ln_bwd_finalize_kernelINS_22Kernel_traits_finalizeILj65536EffffjLj1024ELj4ENS_18Kernel_traits_baseILj65536EffffjLj1024EEEEEEEvNS_9BwdParamsE:
.text._ZN10layer_norm22ln_bwd_finalize_kernelINS_22Kernel_traits_finalizeILj65536EffffjLj1024ELj4ENS_18Kernel_traits_baseILj65536EffffjLj1024EEEEEEEvNS_9BwdParamsE:
        /* <DEDUP_REMOVED lines=37> */
.L_x_88:
        /* <DEDUP_REMOVED lines=118> */
.L_x_87:
[----:B------:R-:W-:Y:S05]  /*09b0*/  BSYNC.RECONVERGENT B1 ;  /* 0x0000000000017941 */ /* 0x000fea0003800200 */
.L_x_86:
        /* <DEDUP_REMOVED lines=65> */
.L_x_90:
[----:B------:R-:W-:Y:S05]  /*0dd0*/  BSYNC.RECONVERGENT B1 ;  /* 0x0000000000017941 */ /* 0x000fea0003800200 */
.L_x_89:
        /* <DEDUP_REMOVED lines=37> */
.L_x_92:
[----:B------:R-:W-:Y:S05]  /*1030*/  BSYNC.RECONVERGENT B1 ;  /* 0x0000000000017941 */ /* 0x000fea0003800200 */
.L_x_91:
[----:B------:R-:W-:Y:S05]  /*1040*/  @!P1 BRA `(.L_x_85) ;  /* 0x00000000003c9947 */ /* 0x000fea0003800000 */
[----:B------:R-:W0:Y:S01]  /*1050*/  LDC.64 R6, c[0x0][0x3e0] ;  /* 0x0000f800ff067b82 */ /* 0x000e220000000a00 */
[----:B------:R-:W-:Y:S02]  /*1060*/  LEA R2, R15, R11, 0x10 ;  /* 0x0000000b0f027211 */ /* 0x000fe400078e80ff */
[----:B------:R-:W-:Y:S02]  /*1070*/  IADD3 R24, PT, PT, -R24, RZ, RZ ;  /* 0x000000ff18187210 */ /* 0x000fe40007ffe1ff */
[----:B------:R-:W-:-:S03]  /*1080*/  IADD3 R11, PT, PT, R13, R2, RZ ;  /* 0x000000020d0b7210 */ /* 0x000fc60007ffe0ff */
[----:B------:R-:W1:Y:S04]  /*1090*/  LDC.64 R8, c[0x0][0x3e8] ;  /* 0x0000fa00ff087b82 */ /* 0x000e680000000a00 */
.L_x_93:
        /* <DEDUP_REMOVED lines=10> */
.L_x_85:
[----:B------:R-:W-:Y:S05]  /*1140*/  BSYNC.RECONVERGENT B0 ;  /* 0x0000000000007941 */ /* 0x000fea0003800200 */
.L_x_84:
        /* <DEDUP_REMOVED lines=43> */
[----:B0-----:R-:W0:Y:S01]  /*1400*/  LDC.64 R6, c[0x0][0x400] ;  /* 0x00010000ff067b82 */ /* 0x001e220000000a00 */
[----:B------:R-:W-:-:S03]  /*1410*/  IADD3 R13, PT, PT, R13, R14, RZ ;  /* 0x0000000e0d0d7210 */ /* 0x000fc60007ffe0ff */
[----:B------:R-:W1:Y:S04]  /*1420*/  LDS.64 R4, [R0+0x2000] ;  /* 0x0020000000047984 */ /* 0x000e680000000a00 */
[----:B------:R-:W2:Y:S01]  /*1430*/  LDS.64 R2, [R0+0x2080] ;  /* 0x0020800000027984 */ /* 0x000ea20000000a00 */
[----:B------:R-:W3:Y:S01]  /*1440*/  LDC.64 R8, c[0x0][0x3f8] ;  /* 0x0000fe00ff087b82 */ /* 0x000ee20000000a00 */
[----:B0-----:R-:W-:-:S04]  /*1450*/  IMAD.WIDE.U32 R6, R13, 0x8, R6 ;  /* 0x000000080d067825 */ /* 0x001fc800078e0006 */
[----:B---3--:R-:W-:Y:S01]  /*1460*/  IMAD.WIDE.U32 R8, R13, 0x8, R8 ;  /* 0x000000080d087825 */ /* 0x008fe200078e0008 */
[----:B-1----:R-:W-:Y:S04]  /*1470*/  STG.E.64 desc[UR6][R6.64], R4 ;  /* 0x0000000406007986 */ /* 0x002fe8000c101b06 */
[----:B--2---:R-:W-:Y:S01]  /*1480*/  STG.E.64 desc[UR6][R8.64], R2 ;  /* 0x0000000208007986 */ /* 0x004fe2000c101b06 */
[----:B------:R-:W-:Y:S05]  /*1490*/  EXIT ;  /* 0x000000000000794d */ /* 0x000fea0003800000 */
.L_x_94:
        /* <DEDUP_REMOVED lines=14> */
.L_x_2985:


//--------------------- .text._ZN10layer_norm13ln_bwd_kernelINS_13Kernel_traitsIffffjLj65536ELj8ELj1ELj8ELj16ENS_18Kernel_traits_baseILj65536EffffjLj256EEEEEEEvNS_9BwdParamsE --------------------------
	.section	.text._ZN10layer_norm13ln_bwd_kernelINS_13Kernel_traitsIffffjLj65536ELj8ELj1ELj8ELj16ENS_18Kernel_traits_baseILj65536EffffjLj256EEEEEEEvNS_9BwdParamsE,"ax",@progbits
	.align	128
        .global         _ZN10layer_norm13ln_bwd_kernelINS_13Kernel_traitsIffffjLj65536ELj8ELj1ELj8ELj16ENS_18Kernel_traits_baseILj65536EffffjLj256EEEEEEEvNS_9BwdParamsE
        .type           _ZN10layer_norm13ln_bwd_kernelINS_13Kernel_traitsIffffjLj65536ELj8ELj1ELj8ELj16ENS_18Kernel_traits_baseILj65536EffffjLj256EEEEEEEvNS_9BwdParamsE,@function
        .size           _ZN10layer_norm13ln_bwd_kernelINS_13Kernel_traitsIffffjLj65536ELj8ELj1ELj8ELj16ENS_18Kernel_traits_baseILj65536EffffjLj256EEEEEEEvNS_9BwdParamsE,(.L_x_2986 - _ZN10layer_norm13ln_bwd_kernelINS_13Kernel_traitsIffffjLj65536ELj8ELj1ELj8ELj16ENS_18Kernel_traits_baseILj65536EffffjLj256EEEEEEEvNS_9BwdParamsE)
        .other          _ZN10layer_norm13ln_bwd_kernelINS_13Kernel_traitsIffffjLj65536ELj8ELj1ELj8ELj16ENS_18Kernel_traits_baseILj65536EffffjLj256EEEEEEEvNS_9BwdParamsE,@"STO_CUDA_ENTRY STV_DEFAULT"
_ZN10layer_norm13ln_bwd_kernelINS_13Kernel_traitsIffffjLj65536ELj8ELj1ELj8ELj16ENS_18Kernel_traits_baseILj65536EffffjLj256EEEEEEEvNS_9BwdParamsE:
.text._ZN10layer_norm13ln_bwd_kernelINS_13Kernel_traitsIffffjLj65536ELj8ELj1ELj8ELj16ENS_18Kernel_traits_baseILj65536EffffjLj256EEEEEEEvNS_9BwdParamsE:
[----:B------:R-:W-:Y:S01]  /*0000*/  LDC R1, c[0x0][0x37c] ;  /* 0x0000df00ff017b82 */ /* 0x000fe20000000800 */
[----:B------:R-:W0:Y:S01]  /*0010*/  S2R R200, SR_CTAID.X ;  /* 0x0000000000c87919 */ /* 0x000e220000002500 */
[----:B------:R-:W1:Y:S06]  /*0020*/  LDCU.64 UR4, c[0x0][0x398] ;  /* 0x00007300ff0477ac */ /* 0x000e6c0008000a00 */
[----:B------:R-:W2:Y:S01]  /*0030*/  LDC.64 R2, c[0x0][0x3b0] ;  /* 0x0000ec00ff027b82 */ /* 0x000ea20000000a00 */
[----:B------:R-:W3:Y:S01]  /*0040*/  S2R R8, SR_TID.X ;  /* 0x0000000000087919 */ /* 0x000ee20000002100 */
[----:B------:R-:W4:Y:S06]  /*0050*/  LDCU UR6, c[0x0][0x384] ;  /* 0x00007080ff0677ac */ /* 0x000f2c0008000800 */
[----:B------:R-:W4:Y:S01]  /*0060*/  LDC.64 R4, c[0x0][0x3b8] ;  /* 0x0000ee00ff047b82 */ /* 0x000f220000000a00 */
[----:B-1----:R-:W-:-:S04]  /*0070*/  ISETP.NE.U32.AND P0, PT, RZ, UR4, PT ;  /* 0x00000004ff007c0c */ /* 0x002fc8000bf05070 */
[----:B------:R-:W-:Y:S01]  /*0080*/  ISETP.NE.AND.EX P0, PT, RZ, UR5, PT, P0 ;  /* 0x00000005ff007c0c */ /* 0x000fe2000bf05300 */
[----:B------:R-:W1:Y:S01]  /*0090*/  LDCU.64 UR4, c[0x0][0x358] ;  /* 0x00006b00ff0477ac */ /* 0x000e620008000a00 */
[----:B0-----:R-:W-:Y:S02]  /*00a0*/  SHF.L.U32 R7, R200, 0x8, RZ ;  /* 0x00000008c8077819 */ /* 0x001fe400000006ff */
[----:B---3--:R-:W-:-:S09]  /*00b0*/  LOP3.LUT R0, R8, 0xff, RZ, 0xc0, !PT ;  /* 0x000000ff08007812 */ /* 0x008fd200078ec0ff */
[----:B------:R-:W0:Y:S01]  /*00c0*/  @!P0 LDC.64 R10, c[0x0][0x3b0] ;  /* 0x0000ec00ff0a8b82 */ /* 0x000e220000000a00 */
[----:B------:R-:W-:-:S05]  /*00d0*/  LOP3.LUT R7, R0, 0x700, R7, 0xf8, !PT ;  /* 0x0000070000077812 */ /* 0x000fca00078ef807 */
[----:B--2---:R-:W-:-:S05]  /*00e0*/  @P0 IMAD.WIDE.U32 R2, R7, 0x10, R2 ;  /* 0x0000001007020825 */ /* 0x004fca00078e0002 */
[----:B-1----:R1:W5:Y:S04]  /*00f0*/  @P0 LDG.E.128 R128, desc[UR4][R2.64] ;  /* 0x0000000402800981 */ /* 0x002368000c1e1d00 */
[----:B------:R1:W5:Y:S04]  /*0100*/  @P0 LDG.E.128 R124, desc[UR4][R2.64+0x8000] ;  /* 0x00800004027c0981 */ /* 0x000368000c1e1d00 */
[----:B------:R1:W5:Y:S04]  /*0110*/  @P0 LDG.E.128 R120, desc[UR4][R2.64+0x10000] ;  /* 0x0100000402780981 */ /* 0x000368000c1e1d00 */
[----:B------:R1:W5:Y:S04]  /*0120*/  @P0 LDG.E.128 R116, desc[UR4][R2.64+0x18000] ;  /* 0x0180000402740981 */ /* 0x000368000c1e1d00 */
[----:B------:R1:W5:Y:S04]  /*0130*/  @P0 LDG.E.128 R112, desc[UR4][R2.64+0x20000] ;  /* 0x0200000402700981 */ /* 0x000368000c1e1d00 */
[----:B------:R1:W5:Y:S04]  /*0140*/  @P0 LDG.E.128 R108, desc[UR4][R2.64+0x28000] ;  /* 0x02800004026c0981 */ /* 0x000368000c1e1d00 */
[----:B------:R1:W5:Y:S04]  /*0150*/  @P0 LDG.E.128 R104, desc[UR4][R2.64+0x30000] ;  /* 0x0300000402680981 */ /* 0x000368000c1e1d00 */
[----:B------:R1:W5:Y:S01]  /*0160*/  @P0 LDG.E.128 R100, desc[UR4][R2.64+0x38000] ;  /* 0x0380000402640981 */ /* 0x000362000c1e1d00 */
[----:B----4-:R-:W-:Y:S01]  /*0170*/  @P0 IMAD.WIDE.U32 R4, R7, 0x10, R4 ;  /* 0x0000001007040825 */ /* 0x010fe200078e0004 */
[----:B------:R-:W-:-:S03]  /*0180*/  SHF.R.U32.HI R6, RZ, 0x3, R200 ;  /* 0x00000003ff067819 */ /* 0x000fc600000116c8 */
[----:B0-----:R-:W-:Y:S01]  /*0190*/  @!P0 IMAD.WIDE.U32 R10, R7, 0x10, R10 ;  /* 0x00000010070a8825 */ /* 0x001fe200078e000a */
[----:B------:R1:W5:Y:S04]  /*01a0*/  @P0 LDG.E.128 R96, desc[UR4][R4.64] ;  /* 0x0000000404600981 */ /* 0x000368000c1e1d00 */
[----:B------:R1:W5:Y:S04]  /*01b0*/  @P0 LDG.E.128 R92, desc[UR4][R4.64+0x8000] ;  /* 0x00800004045c0981 */ /* 0x000368000c1e1d00 */
[----:B------:R1:W5:Y:S04]  /*01c0*/  @P0 LDG.E.128 R88, desc[UR4][R4.64+0x10000] ;  /* 0x0100000404580981 */ /* 0x000368000c1e1d00 */
[----:B------:R1:W5:Y:S04]  /*01d0*/  @P0 LDG.E.128 R84, desc[UR4][R4.64+0x18000] ;  /* 0x0180000404540981 */ /* 0x000368000c1e1d00 */
[----:B------:R1:W5:Y:S04]  /*01e0*/  @P0 LDG.E.128 R80, desc[UR4][R4.64+0x20000] ;  /* 0x0200000404500981 */ /* 0x000368000c1e1d00 */
[----:B------:R1:W5:Y:S04]  /*01f0*/  @P0 LDG.E.128 R76, desc[UR4][R4.64+0x28000] ;  /* 0x02800004044c0981 */ /* 0x000368000c1e1d00 */
[----:B------:R1:W5:Y:S04]  /*0200*/  @P0 LDG.E.128 R72, desc[UR4][R4.64+0x30000] ;  /* 0x0300000404480981 */ /* 0x000368000c1e1d00 */
        /* <DEDUP_REMOVED lines=32> */
[----:B------:R-:W-:Y:S01]  /*0410*/  CS2R R32, SRZ ;  /* 0x0000000000207805 */ /* 0x000fe2000001ff00 */
[----:B------:R1:W5:Y:S04]  /*0420*/  @!P0 LDG.E.128 R128, desc[UR4][R10.64] ;  /* 0x000000040a808981 */ /* 0x000368000c1e1d00 */
[----:B------:R1:W5:Y:S04]  /*0430*/  @!P0 LDG.E.128 R124, desc[UR4][R10.64+0x8000] ;  /* 0x008000040a7c8981 */ /* 0x000368000c1e1d00 */
[----:B------:R1:W5:Y:S04]  /*0440*/  @!P0 LDG.E.128 R120, desc[UR4][R10.64+0x10000] ;  /* 0x010000040a788981 */ /* 0x000368000c1e1d00 */
[----:B------:R1:W5:Y:S04]  /*0450*/  @!P0 LDG.E.128 R116, desc[UR4][R10.64+0x18000] ;  /* 0x018000040a748981 */ /* 0x000368000c1e1d00 */
[----:B------:R1:W5:Y:S04]  /*0460*/  @!P0 LDG.E.128 R112, desc[UR4][R10.64+0x20000] ;  /* 0x020000040a708981 */ /* 0x000368000c1e1d00 */
[----:B------:R1:W5:Y:S04]  /*0470*/  @!P0 LDG.E.128 R108, desc[UR4][R10.64+0x28000] ;  /* 0x028000040a6c8981 */ /* 0x000368000c1e1d00 */
[----:B------:R1:W5:Y:S04]  /*0480*/  @!P0 LDG.E.128 R104, desc[UR4][R10.64+0x30000] ;  /* 0x030000040a688981 */ /* 0x000368000c1e1d00 */
[----:B------:R1:W5:Y:S01]  /*0490*/  @!P0 LDG.E.128 R100, desc[UR4][R10.64+0x38000] ;  /* 0x038000040a648981 */ /* 0x000362000c1e1d00 */
[----:B------:R-:W-:-:S13]  /*04a0*/  ISETP.GE.AND P0, PT, R6, UR6, PT ;  /* 0x0000000606007c0c */ /* 0x000fda000bf06270 */
[----:B-1----:R-:W-:Y:S05]  /*04b0*/  @P0 BRA `(.L_x_95) ;  /* 0x0000003000ac0947 */ /* 0x002fea0003800000 */
[----:B------:R-:W-:Y:S01]  /*04c0*/  HFMA2 R197, -RZ, RZ, 0, 0 ;  /* 0x00000000ffc57431 */ /* 0x000fe200000001ff */
[C---:B------:R-:W-:Y:S01]  /*04d0*/  LOP3.LUT R201, R200.reuse, 0x7, RZ, 0xc0, !PT ;  /* 0x00000007c8c97812 */ /* 0x040fe200078ec0ff */
[----:B------:R-:W-:Y:S01]  /*04e0*/  HFMA2 R9, -RZ, RZ, 0, 0 ;  /* 0x00000000ff097431 */ /* 0x000fe200000001ff */
[----:B------:R-:W-:Y:S02]  /*04f0*/  PLOP3.LUT P1, PT, PT, PT, PT, 0x8, 0x80 ;  /* 0x000000000080781c */ /* 0x000fe40003f2e170 */
[----:B------:R-:W-:Y:S02]  /*0500*/  CS2R R4, SRZ ;  /* 0x0000000000047805 */ /* 0x000fe4000001ff00 */
[----:B------:R-:W-:Y:S02]  /*0510*/  LOP3.LUT R200, R200, 0x7ffffff8, RZ, 0xc0, !PT ;  /* 0x7ffffff8c8c87812 */ /* 0x000fe400078ec0ff */
[----:B------:R-:W-:Y:S02]  /*0520*/  CS2R R2, SRZ ;  /* 0x0000000000027805 */ /* 0x000fe4000001ff00 */
[----:B------:R-:W-:-:S02]  /*0530*/  LOP3.LUT R199, R8, 0x1f, RZ, 0xc0, !PT ;  /* 0x0000001f08c77812 */ /* 0x000fc400078ec0ff */
        /* <DEDUP_REMOVED lines=14> */
[----:B------:R-:W-:Y:S02]  /*0620*/  MOV R198, RZ ;  /* 0x000000ff00c67202 */ /* 0x000fe40000000f00 */
        /* <DEDUP_REMOVED lines=15> */
[----:B------:R-:W-:-:S07]  /*0720*/  MOV R196, R6 ;  /* 0x0000000600c47202 */ /* 0x000fce0000000f00 */
.L_x_104:
[----:B---3--:R-:W0:Y:S01]  /*0730*/  LDC.64 R36, c[0x0][0x398] ;  /* 0x0000e600ff247b82 */ /* 0x008e220000000a00 */
[----:B------:R-:W-:-:S07]  /*0740*/  MOV R206, RZ ;  /* 0x000000ff00ce7202 */ /* 0x000fce0000000f00 */
[----:B------:R-:W1:Y:S01]  /*0750*/  LDC.64 R38, c[0x0][0x3a8] ;  /* 0x0000ea00ff267b82 */ /* 0x000e620000000a00 */
[----:B0-----:R-:W-:-:S04]  /*0760*/  ISETP.NE.U32.AND P0, PT, R36, RZ, PT ;  /* 0x000000ff2400720c */ /* 0x001fc80003f05070 */
[----:B------:R-:W-:Y:S01]  /*0770*/  ISETP.NE.AND.EX P0, PT, R37, RZ, PT, P0 ;  /* 0x000000ff2500720c */ /* 0x000fe20003f05300 */
[----:B-1----:R-:W-:-:S05]  /*0780*/  IMAD.WIDE R38, R196, 0x4, R38 ;  /* 0x00000004c4267825 */ /* 0x002fca00078e0226 */
[----:B-----5:R0:W5:Y:S07]  /*0790*/  LDG.E R202, desc[UR4][R38.64] ;  /* 0x0000000426ca7981 */ /* 0x02016e000c1e1900 */
[----:B------:R-:W1:Y:S02]  /*07a0*/  @!P0 LDC.64 R36, c[0x0][0x3a0] ;  /* 0x0000e800ff248b82 */ /* 0x000e640000000a00 */
[----:B-1----:R-:W-:-:S05]  /*07b0*/  @!P0 IMAD.WIDE R36, R196, 0x4, R36 ;  /* 0x00000004c4248825 */ /* 0x002fca00078e0224 */
[----:B------:R0:W5:Y:S01]  /*07c0*/  @!P0 LDG.E R206, desc[UR4][R36.64] ;  /* 0x0000000424ce8981 */ /* 0x000162000c1e1900 */
[----:B------:R-:W-:Y:S01]  /*07d0*/  LEA R203, R196, R7, 0xe ;  /* 0x00000007c4cb7211 */ /* 0x000fe200078e70ff */
[----:B------:R-:W-:Y:S06]  /*07e0*/  @P0 BRA `(.L_x_96) ;  /* 0x0000000000540947 */ /* 0x000fec0003800000 */
[----:B------:R-:W1:Y:S08]  /*07f0*/  LDC.64 R208, c[0x0][0x3d8] ;  /* 0x0000f600ffd07b82 */ /* 0x000e700000000a00 */
[----:B------:R-:W2:Y:S01]  /*0800*/  LDC.64 R204, c[0x0][0x390] ;  /* 0x0000e400ffcc7b82 */ /* 0x000ea20000000a00 */
[----:B-1----:R-:W-:-:S05]  /*0810*/  IMAD.WIDE.U32 R208, R203, 0x10, R208 ;  /* 0x00000010cbd07825 */ /* 0x002fca00078e00d0 */
[----:B------:R1:W5:Y:S01]  /*0820*/  LDG.E.128 R64, desc[UR4][R208.64] ;  /* 0x00000004d0407981 */ /* 0x000362000c1e1d00 */
[----:B--2---:R-:W-:-:S03]  /*0830*/  IMAD.WIDE.U32 R204, R203, 0x10, R204 ;  /* 0x00000010cbcc7825 */ /* 0x004fc600078e00cc */
[----:B------:R1:W5:Y:S04]  /*0840*/  LDG.E.128 R60, desc[UR4][R208.64+0x8000] ;  /* 0x00800004d03c7981 */ /* 0x000368000c1e1d00 */
[----:B------:R1:W5:Y:S04]  /*0850*/  LDG.E.128 R56, desc[UR4][R208.64+0x10000] ;  /* 0x01000004d0387981 */ /* 0x000368000c1e1d00 */
[----:B------:R1:W5:Y:S04]  /*0860*/  LDG.E.128 R52, desc[UR4][R208.64+0x18000] ;  /* 0x01800004d0347981 */ /* 0x000368000c1e1d00 */
[----:B------:R1:W5:Y:S04]  /*0870*/  LDG.E.128 R48, desc[UR4][R208.64+0x20000] ;  /* 0x02000004d0307981 */ /* 0x000368000c1e1d00 */
[----:B------:R1:W5:Y:S04]  /*0880*/  LDG.E.128 R44, desc[UR4][R208.64+0x28000] ;  /* 0x02800004d02c7981 */ /* 0x000368000c1e1d00 */
[----:B------:R1:W5:Y:S04]  /*0890*/  LDG.E.128 R40, desc[UR4][R208.64+0x30000] ;  /* 0x03000004d0287981 */ /* 0x000368000c1e1d00 */
[----:B0-----:R1:W5:Y:S04]  /*08a0*/  LDG.E.128 R36, desc[UR4][R208.64+0x38000] ;  /* 0x03800004d0247981 */ /* 0x001368000c1e1d00 */
        /* <DEDUP_REMOVED lines=9> */
.L_x_96:
[----:B0-----:R-:W0:Y:S08]  /*0940*/  LDC.64 R36, c[0x0][0x3d8] ;  /* 0x0000f600ff247b82 */ /* 0x001e300000000a00 */
[----:B------:R-:W1:Y:S01]  /*0950*/  LDC.64 R204, c[0x0][0x398] ;  /* 0x0000e600ffcc7b82 */ /* 0x000e620000000a00 */
[----:B0-----:R-:W-:-:S05]  /*0960*/  IMAD.WIDE.U32 R208, R203, 0x10, R36 ;  /* 0x00000010cbd07825 */ /* 0x001fca00078e0024 */
[----:B------:R0:W5:Y:S01]  /*0970*/  LDG.E.128 R64, desc[UR4][R208.64] ;  /* 0x00000004d0407981 */ /* 0x000162000c1e1d00 */
[----:B-1----:R-:W-:-:S03]  /*0980*/  IMAD.WIDE.U32 R204, R203, 0x10, R204 ;  /* 0x00000010cbcc7825 */ /* 0x002fc600078e00cc */
[----:B------:R0:W5:Y:S04]  /*0990*/  LDG.E.128 R60, desc[UR4][R208.64+0x8000] ;  /* 0x00800004d03c7981 */ /* 0x000168000c1e1d00 */
        /* <DEDUP_REMOVED lines=14> */
.L_x_97:
[----:B------:R-:W-:Y:S05]  /*0a80*/  @P0 BRA `(.L_x_98) ;  /* 0x0000000800840947 */ /* 0x000fea0003800000 */
[--C-:B-----5:R-:W-:Y:S01]  /*0a90*/  FADD.FTZ R251, R136, -R206.reuse ;  /* 0x800000ce88fb7221 */ /* 0x120fe20000010000 */
[----:B------:R-:W-:Y:S01]  /*0aa0*/  FMUL.FTZ R0, R64, R128 ;  /* 0x0000008040007220 */ /* 0x000fe20000410000 */
[--C-:B------:R-:W-:Y:S01]  /*0ab0*/  FADD.FTZ R137, R137, -R206.reuse ;  /* 0x800000ce89897221 */ /* 0x100fe20000010000 */
[--C-:B01----:R-:W-:Y:S01]  /*0ac0*/  FADD.FTZ R208, R139, -R206.reuse ;  /* 0x800000ce8bd07221 */ /* 0x103fe20000010000 */
[----:B------:R-:W-:Y:S01]  /*0ad0*/  FMUL.FTZ R224, R202, R251 ;  /* 0x000000fbcae07220 */ /* 0x000fe20000410000 */
[----:B------:R-:W-:Y:S01]  /*0ae0*/  FADD.FTZ R229, R132, -R206 ;  /* 0x800000ce84e57221 */ /* 0x000fe20000010000 */
[----:B------:R-:W-:Y:S01]  /*0af0*/  FMUL.FTZ R136, R65, R129 ;  /* 0x0000008141887220 */ /* 0x000fe20000410000 */
[----:B------:R-:W-:Y:S01]  /*0b00*/  FADD.FTZ R139, RZ, R0 ;  /* 0x00000000ff8b7221 */ /* 0x000fe20000010000 */
[--C-:B------:R-:W-:Y:S01]  /*0b10*/  FADD.FTZ R204, R138, -R206.reuse ;  /* 0x800000ce8acc7221 */ /* 0x100fe20000010000 */
[----:B------:R-:W-:Y:S01]  /*0b20*/  FMUL.FTZ R137, R202, R137 ;  /* 0x00000089ca897220 */ /* 0x000fe20000410000 */
[----:B------:R-:W-:Y:S01]  /*0b30*/  FFMA.FTZ R132, R224, R0, RZ ;  /* 0x00000000e0847223 */ /* 0x000fe200000100ff */
[----:B------:R-:W-:Y:S01]  /*0b40*/  FADD.FTZ R212, R141, -R206 ;  /* 0x800000ce8dd47221 */ /* 0x000fe20000010000 */
[----:B------:R-:W-:Y:S01]  /*0b50*/  FMUL.FTZ R138, R66, R130 ;  /* 0x00000082428a7220 */ /* 0x000fe20000410000 */
[----:B------:R-:W-:Y:S01]  /*0b60*/  FADD.FTZ R141, R139, R136 ;  /* 0x000000888b8d7221 */ /* 0x000fe20000010000 */
[----:B------:R-:W-:Y:S01]  /*0b70*/  FMUL.FTZ R139, R202, R204 ;  /* 0x000000ccca8b7220 */ /* 0x000fe20000410000 */
[----:B------:R-:W-:Y:S01]  /*0b80*/  FFMA.FTZ R132, R137, R136, R132 ;  /* 0x0000008889847223 */ /* 0x000fe20000010084 */
[--C-:B------:R-:W-:Y:S01]  /*0b90*/  FADD.FTZ R210, R140, -R206.reuse ;  /* 0x800000ce8cd27221 */ /* 0x100fe20000010000 */
        /* <DEDUP_REMOVED lines=65> */
[----:B------:R-:W-:Y:S01]  /*0fb0*/  FADD.FTZ R233, R162, -R206 ;  /* 0x800000cea2e97221 */ /* 0x000fe20000010000 */
[----:B------:R-:W-:Y:S01]  /*0fc0*/  FMUL.FTZ R162, R54, R118 ;  /* 0x0000007636a27220 */ /* 0x000fe20000410000 */
[----:B------:R-:W-:Y:S01]  /*0fd0*/  FADD.FTZ R237, R163, R160 ;  /* 0x000000a0a3ed7221 */ /* 0x000fe20000010000 */
[C---:B------:R-:W-:Y:S01]  /*0fe0*/  FMUL.FTZ R163, R202.reuse, R227 ;  /* 0x000000e3caa37220 */ /* 0x040fe20000410000 */
[----:B------:R-:W-:Y:S01]  /*0ff0*/  FFMA.FTZ R132, R161, R160, R132 ;  /* 0x000000a0a1847223 */ /* 0x000fe20000010084 */
[----:B------:R-:W-:Y:S01]  /*1000*/  FMUL.FTZ R204, R55, R119 ;  /* 0x0000007737cc7220 */ /* 0x000fe20000410000 */
[----:B------:R-:W-:Y:S01]  /*1010*/  FADD.FTZ R237, R237, R162 ;  /* 0x000000a2eded7221 */ /* 0x000fe20000010000 */
[----:B------:R-:W-:Y:S01]  /*1020*/  FMUL.FTZ R205, R202, R205 ;  /* 0x000000cdcacd7220 */ /* 0x000fe20000410000 */
[----:B------:R-:W-:Y:S01]  /*1030*/  FFMA.FTZ R132, R163, R162, R132 ;  /* 0x000000a2a3847223 */ /* 0x000fe20000010084 */
[--C-:B------:R-:W-:Y:S01]  /*1040*/  FADD.FTZ R235, R133, -R206.reuse ;  /* 0x800000ce85eb7221 */ /* 0x100fe20000010000 */
[--C-:B------:R-:W-:Y:S01]  /*1050*/  FADD.FTZ R133, R134, -R206.reuse ;  /* 0x800000ce86857221 */ /* 0x100fe20000010000 */
        /* <DEDUP_REMOVED lines=54> */
[----:B------:R-:W-:Y:S01]  /*13c0*/  FMUL.FTZ R236, R37, R101 ;  /* 0x0000006525ec7220 */ /* 0x000fe20000410000 */
[----:B------:R-:W-:Y:S01]  /*13d0*/  FADD.FTZ R235, R134, R233 ;  /* 0x000000e986eb7221 */ /* 0x000fe20000010000 */
[----:B------:R-:W-:Y:S01]  /*13e0*/  FFMA.FTZ R132, R226, R233, R237 ;  /* 0x000000e9e2847223 */ /* 0x000fe200000100ed */
[C---:B------:R-:W-:Y:S01]  /*13f0*/  FMUL.FTZ R232, R202.reuse, R133 ;  /* 0x00000085cae87220 */ /* 0x040fe20000410000 */
[----:B------:R-:W-:Y:S01]  /*1400*/  FMUL.FTZ R135, R202, R135 ;  /* 0x00000087ca877220 */ /* 0x000fe20000410000 */
[----:B------:R-:W-:Y:S01]  /*1410*/  FADD.FTZ R235, R235, R236 ;  /* 0x000000ecebeb7221 */ /* 0x000fe20000010000 */
[----:B------:R-:W-:Y:S01]  /*1420*/  FFMA.FTZ R133, R229, R236, R132 ;  /* 0x000000ece5857223 */ /* 0x000fe20000010084 */
[----:B------:R-:W-:Y:S01]  /*1430*/  FMUL.FTZ R132, R38, R102 ;  /* 0x0000006626847220 */ /* 0x000fe20000410000 */
[----:B------:R-:W-:-:S03]  /*1440*/  FMUL.FTZ R134, R39, R103 ;  /* 0x0000006727867220 */ /* 0x000fc60000410000 */
[----:B------:R-:W-:Y:S01]  /*1450*/  FADD.FTZ R235, R235, R132 ;  /* 0x00000084ebeb7221 */ /* 0x000fe20000010000 */
[----:B------:R-:W-:-:S03]  /*1460*/  FFMA.FTZ R238, R232, R132, R133 ;  /* 0x00000084e8ee7223 */ /* 0x000fc60000010085 */
[----:B------:R-:W-:Y:S01]  /*1470*/  FADD.FTZ R235, R235, R134 ;  /* 0x00000086ebeb7221 */ /* 0x000fe20000010000 */
[----:B------:R-:W-:Y:S01]  /*1480*/  FFMA.FTZ R238, R135, R134, R238 ;  /* 0x0000008687ee7223 */ /* 0x000fe200000100ee */
[----:B------:R-:W-:Y:S06]  /*1490*/  BRA `(.L_x_99) ;  /* 0x0000000c00007947 */ /* 0x000fec0003800000 */
.L_x_98:
[----:B------:R-:W2:Y:S01]  /*14a0*/  MUFU.RCP R0, R117 ;  /* 0x0000007500007308 */ /* 0x000ea20000001000 */
[----:B-----5:R-:W-:Y:S01]  /*14b0*/  FADD.FTZ R224, -R96, R136 ;  /* 0x0000008860e07221 */ /* 0x020fe20000010100 */
[----:B------:R-:W-:Y:S01]  /*14c0*/  FADD.FTZ R214, -R98, R138 ;  /* 0x0000008a62d67221 */ /* 0x000fe20000010100 */
[----:B------:R-:W-:Y:S01]  /*14d0*/  FADD.FTZ R235, -R85, R149 ;  /* 0x0000009555eb7221 */ /* 0x000fe20000010100 */
[----:B------:R-:W-:Y:S01]  /*14e0*/  FADD.FTZ R221, -R73, R161 ;  /* 0x000000a149dd7221 */ /* 0x000fe20000010100 */
[----:B------:R-:W-:Y:S01]  /*14f0*/  FADD.FTZ R215, -R99, R139 ;  /* 0x0000008b63d77221 */ /* 0x000fe20000010100 */
[----:B------:R-:W-:Y:S01]  /*1500*/  FADD.FTZ R237, -R86, R150 ;  /* 0x0000009656ed7221 */ /* 0x000fe20000010100 */
[----:B------:R-:W-:Y:S01]  /*1510*/  FADD.FTZ R216, -R93, R141 ;  /* 0x0000008d5dd87221 */ /* 0x000fe20000010100 */
[----:B------:R-:W3:Y:S01]  /*1520*/  MUFU.RCP R241, R128 ;  /* 0x0000008000f17308 */ /* 0x000ee20000001000 */
[----:B------:R-:W-:Y:S01]  /*1530*/  FADD.FTZ R137, -R97, R137 ;  /* 0x0000008961897221 */ /* 0x000fe20000010100 */
[----:B------:R-:W-:Y:S01]  /*1540*/  FADD.FTZ R231, -R90, R146 ;  /* 0x000000925ae77221 */ /* 0x000fe20000010100 */
[----:B------:R-:W-:Y:S01]  /*1550*/  FADD.FTZ R229, -R88, R144 ;  /* 0x0000009058e57221 */ /* 0x000fe20000010100 */
[----:B------:R-:W-:Y:S01]  /*1560*/  FADD.FTZ R146, -R91, R147 ;  /* 0x000000935b927221 */ /* 0x000fe20000010100 */
[----:B------:R-:W-:Y:S01]  /*1570*/  FADD.FTZ R223, -R75, R163 ;  /* 0x000000a34bdf7221 */ /* 0x000fe20000010100 */
[----:B------:R-:W-:Y:S01]  /*1580*/  FADD.FTZ R225, -R92, R140 ;  /* 0x0000008c5ce17221 */ /* 0x000fe20000010100 */
[----:B------:R-:W-:Y:S01]  /*1590*/  FADD.FTZ R144, -R89, R145 ;  /* 0x0000009159907221 */ /* 0x000fe20000010100 */
[----:B------:R-:W4:Y:S01]  /*15a0*/  MUFU.RCP R226, R131 ;  /* 0x0000008300e27308 */ /* 0x000f220000001000 */
[----:B--2---:R-:W-:Y:S01]  /*15b0*/  FMUL.FTZ R161, R235, R0 ;  /* 0x00000000eba17220 */ /* 0x004fe20000410000 */
[----:B------:R-:W-:Y:S01]  /*15c0*/  FMUL.FTZ R0, R64, R128 ;  /* 0x0000008040007220 */ /* 0x000fe20000410000 */
[----:B------:R-:W-:Y:S01]  /*15d0*/  FADD.FTZ R239, -R87, R151 ;  /* 0x0000009757ef7221 */ /* 0x000fe20000010100 */
[----:B------:R-:W-:Y:S01]  /*15e0*/  FADD.FTZ R227, -R94, R142 ;  /* 0x0000008e5ee37221 */ /* 0x000fe20000010100 */
[----:B------:R-:W-:Y:S01]  /*15f0*/  FADD.FTZ R217, -R77, R157 ;  /* 0x0000009d4dd97221 */ /* 0x000fe20000010100 */
[----:B------:R-:W-:Y:S01]  /*1600*/  FADD.FTZ R142, -R95, R143 ;  /* 0x0000008f5f8e7221 */ /* 0x000fe20000010100 */
[----:B------:R-:W-:Y:S01]  /*1610*/  FADD.FTZ R140, -R81, R153 ;  /* 0x00000099518c7221 */ /* 0x000fe20000010100 */
[----:B------:R-:W2:Y:S01]  /*1620*/  MUFU.RCP R136, R118 ;  /* 0x0000007600887308 */ /* 0x000ea20000001000 */
[----:B---3--:R-:W-:Y:S01]  /*1630*/  FMUL.FTZ R224, R224, R241 ;  /* 0x000000f1e0e07220 */ /* 0x008fe20000410000 */
[----:B------:R-:W-:Y:S01]  /*1640*/  FADD.FTZ R233, -R84, R148 ;  /* 0x0000009454e97221 */ /* 0x000fe20000010100 */
[----:B------:R-:W-:Y:S01]  /*1650*/  FADD.FTZ R213, -R83, R155 ;  /* 0x0000009b53d57221 */ /* 0x000fe20000010100 */
[----:B------:R-:W-:Y:S01]  /*1660*/  FADD.FTZ R152, -R80, R152 ;  /* 0x0000009850987221 */ /* 0x000fe20000010100 */
[----:B------:R-:W-:Y:S01]  /*1670*/  FMUL.FTZ R150, R56, R120 ;  /* 0x0000007838967220 */ /* 0x000fe20000410000 */
[----:B------:R-:W-:Y:S01]  /*1680*/  FADD.FTZ R220, -R72, R160 ;  /* 0x000000a048dc7221 */ /* 0x000fe20000010100 */
[----:B------:R-:W-:Y:S01]  /*1690*/  FADD.FTZ R154, -R82, R154 ;  /* 0x0000009a529a7221 */ /* 0x000fe20000010100 */
[----:B------:R-:W3:Y:S01]  /*16a0*/  MUFU.RCP R211, R125 ;  /* 0x0000007d00d37308 */ /* 0x000ee20000001000 */
[----:B----4-:R-:W-:Y:S01]  /*16b0*/  FMUL.FTZ R141, R215, R226 ;  /* 0x000000e2d78d7220 */ /* 0x010fe20000410000 */
[----:B------:R-:W-:Y:S01]  /*16c0*/  FADD.FTZ R215, RZ, R0 ;  /* 0x00000000ffd77221 */ /* 0x000fe20000010000 */
        /* <DEDUP_REMOVED lines=8> */
[----:B------:R-:W-:Y:S01]  /*1750*/  FMUL.FTZ R228, R47, R111 ;  /* 0x0000006f2fe47220 */ /* 0x000fe20000410000 */
[----:B------:R-:W-:Y:S01]  /*1760*/  FADD.FTZ R133, -R69, R133 ;  /* 0x0000008545857221 */ /* 0x000fe20000010100 */
[----:B------:R-:W-:Y:S01]  /*1770*/  FADD.FTZ R134, -R70, R134 ;  /* 0x0000008646867221 */ /* 0x000fe20000010100 */
[----:B------:R-:W-:Y:S01]  /*1780*/  FMUL.FTZ R236, R37, R101 ;  /* 0x0000006525ec7220 */ /* 0x000fe20000410000 */
[----:B------:R-:W-:Y:S01]  /*1790*/  FADD.FTZ R135, -R71, R135 ;  /* 0x0000008747877221 */ /* 0x000fe20000010100 */
[----:B01----:R-:W0:Y:S01]  /*17a0*/  MUFU.RCP R205, R123 ;  /* 0x0000007b00cd7308 */ /* 0x003e220000001000 */
[----:B---3--:R-:W-:Y:S01]  /*17b0*/  FMUL.FTZ R145, R216, R211 ;  /* 0x000000d3d8917220 */ /* 0x008fe20000410000 */
[----:B------:R-:W-:Y:S01]  /*17c0*/  FFMA.FTZ R211, R0, R224, RZ ;  /* 0x000000e000d37223 */ /* 0x000fe200000100ff */
[----:B------:R-:W-:-:S05]  /*17d0*/  FMUL.FTZ R216, R45, R109 ;  /* 0x0000006d2dd87220 */ /* 0x000fca0000410000 */
[----:B------:R-:W1:Y:S01]  /*17e0*/  MUFU.RCP R212, R124 ;  /* 0x0000007c00d47308 */ /* 0x000e620000001000 */
[----:B----4-:R-:W-:-:S07]  /*17f0*/  FMUL.FTZ R137, R137, R218 ;  /* 0x000000da89897220 */ /* 0x010fce0000410000 */
[----:B------:R-:W2:Y:S01]  /*1800*/  MUFU.RCP R138, R119 ;  /* 0x00000077008a7308 */ /* 0x000ea20000001000 */
[----:B0-----:R-:W-:Y:S01]  /*1810*/  FMUL.FTZ R157, R146, R205 ;  /* 0x000000cd929d7220 */ /* 0x001fe20000410000 */
[----:B------:R-:W-:-:S06]  /*1820*/  FMUL.FTZ R146, R62, R126 ;  /* 0x0000007e3e927220 */ /* 0x000fcc0000410000 */
[----:B------:R-:W0:Y:S01]  /*1830*/  MUFU.RCP R243, R130 ;  /* 0x0000008200f37308 */ /* 0x000e220000001000 */
[----:B-1----:R-:W-:Y:S01]  /*1840*/  FMUL.FTZ R143, R225, R212 ;  /* 0x000000d4e18f7220 */ /* 0x002fe20000410000 */
[----:B------:R-:W-:Y:S01]  /*1850*/  FADD.FTZ R225, R215, R136 ;  /* 0x00000088d7e17221 */ /* 0x000fe20000010000 */
[----:B------:R-:W-:Y:S01]  /*1860*/  FFMA.FTZ R215, R136, R137, R211 ;  /* 0x0000008988d77223 */ /* 0x000fe200000100d3 */
[----:B------:R-:W-:-:S04]  /*1870*/  FMUL.FTZ R212, R51, R115 ;  /* 0x0000007333d47220 */ /* 0x000fc80000410000 */
[----:B------:R-:W1:Y:S01]  /*1880*/  MUFU.RCP R209, R127 ;  /* 0x0000007f00d17308 */ /* 0x000e620000001000 */
[----:B--2---:R-:W-:Y:S01]  /*1890*/  FMUL.FTZ R205, R239, R138 ;  /* 0x0000008aefcd7220 */ /* 0x004fe20000410000 */
[----:B------:R-:W-:-:S04]  /*18a0*/  FMUL.FTZ R138, R66, R130 ;  /* 0x00000082428a7220 */ /* 0x000fc80000410000 */
[----:B------:R-:W-:Y:S02]  /*18b0*/  FADD.FTZ R225, R225, R138 ;  /* 0x0000008ae1e17221 */ /* 0x000fe40000010000 */
[----:B------:R-:W2:Y:S01]  /*18c0*/  MUFU.RCP R247, R113 ;  /* 0x0000007100f77308 */ /* 0x000ea20000001000 */
[----:B0-----:R-:W-:-:S04]  /*18d0*/  FMUL.FTZ R139, R214, R243 ;  /* 0x000000f3d68b7220 */ /* 0x001fc80000410000 */
[----:B------:R-:W-:-:S03]  /*18e0*/  FFMA.FTZ R215, R138, R139, R215 ;  /* 0x0000008b8ad77223 */ /* 0x000fc600000100d7 */
[----:B------:R-:W0:Y:S01]  /*18f0*/  MUFU.RCP R207, R121 ;  /* 0x0000007900cf7308 */ /* 0x000e220000001000 */
[----:B-1----:R-:W-:Y:S01]  /*1900*/  FMUL.FTZ R149, R142, R209 ;  /* 0x000000d18e957220 */ /* 0x002fe20000410000 */
[----:B------:R-:W-:-:S06]  /*1910*/  FMUL.FTZ R142, R60, R124 ;  /* 0x0000007c3c8e7220 */ /* 0x000fcc0000410000 */
[----:B------:R-:W1:Y:S01]  /*1920*/  MUFU.RCP R206, R122 ;  /* 0x0000007a00ce7308 */ /* 0x000e620000001000 */
[----:B--2---:R-:W-:Y:S01]  /*1930*/  FMUL.FTZ R209, R140, R247 ;  /* 0x000000f78cd17220 */ /* 0x004fe20000410000 */
[----:B------:R-:W-:-:S04]  /*1940*/  FMUL.FTZ R140, R67, R131 ;  /* 0x00000083438c7220 */ /* 0x000fc80000410000 */
[----:B------:R-:W-:Y:S01]  /*1950*/  FADD.FTZ R225, R225, R140 ;  /* 0x0000008ce1e17221 */ /* 0x000fe20000010000 */
[----:B------:R-:W-:Y:S01]  /*1960*/  FFMA.FTZ R215, R140, R141, R215 ;  /* 0x0000008d8cd77223 */ /* 0x000fe200000100d7 */
[----:B------:R-:W2:Y:S01]  /*1970*/  MUFU.RCP R210, R126 ;  /* 0x0000007e00d27308 */ /* 0x000ea20000001000 */
[----:B0-----:R-:W-:Y:S01]  /*1980*/  FMUL.FTZ R153, R144, R207 ;  /* 0x000000cf90997220 */ /* 0x001fe20000410000 */
[----:B------:R-:W-:Y:S01]  /*1990*/  FMUL.FTZ R144, R61, R125 ;  /* 0x0000007d3d907220 */ /* 0x000fe20000410000 */
[----:B------:R-:W-:Y:S01]  /*19a0*/  FADD.FTZ R225, R225, R142 ;  /* 0x0000008ee1e17221 */ /* 0x000fe20000010000 */
[----:B------:R-:W-:-:S04]  /*19b0*/  FFMA.FTZ R215, R142, R143, R215 ;  /* 0x0000008f8ed77223 */ /* 0x000fc800000100d7 */
[----:B------:R-:W0:Y:S01]  /*19c0*/  MUFU.RCP R148, R115 ;  /* 0x0000007300947308 */ /* 0x000e220000001000 */
[----:B-1----:R-:W-:Y:S01]  /*19d0*/  FMUL.FTZ R155, R231, R206 ;  /* 0x000000cee79b7220 */ /* 0x002fe20000410000 */
[----:B------:R-:W-:Y:S01]  /*19e0*/  FADD.FTZ R231, R225, R144 ;  /* 0x00000090e1e77221 */ /* 0x000fe20000010000 */
[----:B------:R-:W-:Y:S01]  /*19f0*/  FFMA.FTZ R225, R144, R145, R215 ;  /* 0x0000009190e17223 */ /* 0x000fe200000100d7 */
[----:B------:R-:W-:Y:S02]  /*1a00*/  FMUL.FTZ R206, R48, R112 ;  /* 0x0000007030ce7220 */ /* 0x000fe40000410000 */
[----:B------:R-:W-:Y:S02]  /*1a10*/  FADD.FTZ R231, R231, R146 ;  /* 0x00000092e7e77221 */ /* 0x000fe40000010000 */
[----:B------:R-:W1:Y:S01]  /*1a20*/  MUFU.RCP R208, R120 ;  /* 0x0000007800d07308 */ /* 0x000e620000001000 */
[----:B--2---:R-:W-:Y:S01]  /*1a30*/  FMUL.FTZ R147, R227, R210 ;  /* 0x000000d2e3937220 */ /* 0x004fe20000410000 */
[----:B------:R-:W-:-:S03]  /*1a40*/  FMUL.FTZ R210, R50, R114 ;  /* 0x0000007232d27220 */ /* 0x000fc60000410000 */
[----:B------:R-:W-:-:S03]  /*1a50*/  FFMA.FTZ R225, R146, R147, R225 ;  /* 0x0000009392e17223 */ /* 0x000fc600000100e1 */
[----:B------:R-:W2:Y:S01]  /*1a60*/  MUFU.RCP R245, R112 ;  /* 0x0000007000f57308 */ /* 0x000ea20000001000 */
[----:B0-----:R-:W-:Y:S01]  /*1a70*/  FMUL.FTZ R213, R213, R148 ;  /* 0x00000094d5d57220 */ /* 0x001fe20000410000 */
[----:B------:R-:W-:-:S04]  /*1a80*/  FMUL.FTZ R148, R63, R127 ;  /* 0x0000007f3f947220 */ /* 0x000fc80000410000 */
[----:B------:R-:W-:Y:S01]  /*1a90*/  FADD.FTZ R231, R231, R148 ;  /* 0x00000094e7e77221 */ /* 0x000fe20000010000 */
[----:B------:R-:W-:Y:S01]  /*1aa0*/  FFMA.FTZ R225, R148, R149, R225 ;  /* 0x0000009594e17223 */ /* 0x000fe200000100e1 */
[----:B------:R-:W0:Y:S01]  /*1ab0*/  MUFU.RCP R241, R114 ;  /* 0x0000007200f17308 */ /* 0x000e220000001000 */
[----:B-1----:R-:W-:Y:S01]  /*1ac0*/  FMUL.FTZ R151, R229, R208 ;  /* 0x000000d0e5977220 */ /* 0x002fe20000410000 */
[----:B------:R-:W-:-:S03]  /*1ad0*/  FADD.FTZ R231, R231, R150 ;  /* 0x00000096e7e77221 */ /* 0x000fc60000010000 */
[----:B------:R-:W-:-:S03]  /*1ae0*/  FFMA.FTZ R225, R150, R151, R225 ;  /* 0x0000009796e17223 */ /* 0x000fc600000100e1 */
[----:B------:R-:W1:Y:S01]  /*1af0*/  MUFU.RCP R227, R108 ;  /* 0x0000006c00e37308 */ /* 0x000e620000001000 */
[----:B--2---:R-:W-:Y:S01]  /*1b00*/  FMUL.FTZ R207, R152, R245 ;  /* 0x000000f598cf7220 */ /* 0x004fe20000410000 */
[----:B------:R-:W-:-:S04]  /*1b10*/  FMUL.FTZ R152, R57, R121 ;  /* 0x0000007939987220 */ /* 0x000fc80000410000 */
[----:B------:R-:W-:Y:S01]  /*1b20*/  FADD.FTZ R231, R231, R152 ;  /* 0x00000098e7e77221 */ /* 0x000fe20000010000 */
[----:B------:R-:W-:Y:S01]  /*1b30*/  FFMA.FTZ R225, R152, R153, R225 ;  /* 0x0000009998e17223 */ /* 0x000fe200000100e1 */
[----:B------:R-:W2:Y:S01]  /*1b40*/  MUFU.RCP R229, R110 ;  /* 0x0000006e00e57308 */ /* 0x000ea20000001000 */
[----:B0-----:R-:W-:Y:S01]  /*1b50*/  FMUL.FTZ R211, R154, R241 ;  /* 0x000000f19ad37220 */ /* 0x001fe20000410000 */
[----:B------:R-:W-:-:S04]  /*1b60*/  FMUL.FTZ R154, R58, R122 ;  /* 0x0000007a3a9a7220 */ /* 0x000fc80000410000 */
[----:B------:R-:W-:Y:S01]  /*1b70*/  FADD.FTZ R231, R231, R154 ;  /* 0x0000009ae7e77221 */ /* 0x000fe20000010000 */
[----:B------:R-:W-:Y:S01]  /*1b80*/  FFMA.FTZ R225, R154, R155, R225 ;  /* 0x0000009b9ae17223 */ /* 0x000fe200000100e1 */
[----:B------:R-:W0:Y:S01]  /*1b90*/  MUFU.RCP R204, R116 ;  /* 0x0000007400cc7308 */ /* 0x000e220000001000 */
[----:B-1----:R-:W-:Y:S01]  /*1ba0*/  FMUL.FTZ R215, R156, R227 ;  /* 0x000000e39cd77220 */ /* 0x002fe20000410000 */
[----:B------:R-:W-:-:S04]  /*1bb0*/  FMUL.FTZ R156, R59, R123 ;  /* 0x0000007b3b9c7220 */ /* 0x000fc80000410000 */
[----:B------:R-:W-:Y:S01]  /*1bc0*/  FADD.FTZ R231, R231, R156 ;  /* 0x0000009ce7e77221 */ /* 0x000fe20000010000 */
[----:B------:R-:W-:Y:S01]  /*1bd0*/  FFMA.FTZ R225, R156, R157, R225 ;  /* 0x0000009d9ce17223 */ /* 0x000fe200000100e1 */
[----:B------:R-:W1:Y:S01]  /*1be0*/  MUFU.RCP R160, R109 ;  /* 0x0000006d00a07308 */ /* 0x000e620000001000 */
[----:B--2---:R-:W-:Y:S01]  /*1bf0*/  FMUL.FTZ R218, R158, R229 ;  /* 0x000000e59eda7220 */ /* 0x004fe20000410000 */
[----:B------:R-:W-:-:S04]  /*1c00*/  FMUL.FTZ R158, R52, R116 ;  /* 0x00000074349e7220 */ /* 0x000fc80000410000 */
[----:B------:R-:W-:Y:S02]  /*1c10*/  FADD.FTZ R231, R231, R158 ;  /* 0x0000009ee7e77221 */ /* 0x000fe40000010000 */
[----:B------:R-:W2:Y:S01]  /*1c20*/  MUFU.RCP R162, R111 ;  /* 0x0000006f00a27308 */ /* 0x000ea20000001000 */
[----:B0-----:R-:W-:Y:S01]  /*1c30*/  FMUL.FTZ R159, R233, R204 ;  /* 0x000000cce99f7220 */ /* 0x001fe20000410000 */
[----:B------:R-:W-:-:S03]  /*1c40*/  FMUL.FTZ R204, R55, R119 ;  /* 0x0000007737cc7220 */ /* 0x000fc60000410000 */
[----:B------:R-:W-:-:S03]  /*1c50*/  FFMA.FTZ R225, R158, R159, R225 ;  /* 0x0000009f9ee17223 */ /* 0x000fc600000100e1 */
        /* <DEDUP_REMOVED lines=8> */
[----:B------:R-:W-:Y:S01]  /*1ce0*/  FADD.FTZ R231, R231, R162 ;  /* 0x000000a2e7e77221 */ /* 0x000fe20000010000 */
[----:B------:R-:W-:Y:S01]  /*1cf0*/  FFMA.FTZ R225, R162, R163, R225 ;  /* 0x000000a3a2e17223 */ /* 0x000fe200000100e1 */
[----:B------:R-:W2:Y:S01]  /*1d00*/  MUFU.RCP R214, R107 ;  /* 0x0000006b00d67308 */ /* 0x000ea20000001000 */
[----:B0-----:R-:W-:Y:S01]  /*1d10*/  FMUL.FTZ R220, R220, R227 ;  /* 0x000000e3dcdc7220 */ /* 0x001fe20000410000 */
[----:B------:R-:W-:Y:S01]  /*1d20*/  FADD.FTZ R231, R231, R204 ;  /* 0x000000cce7e77221 */ /* 0x000fe20000010000 */
[----:B------:R-:W-:-:S03]  /*1d30*/  FFMA.FTZ R225, R204, R205, R225 ;  /* 0x000000cdcce17223 */ /* 0x000fc600000100e1 */
        /* <DEDUP_REMOVED lines=9> */
[----:B------:R-:W-:Y:S01]  /*1dd0*/  FADD.FTZ R227, R227, R210 ;  /* 0x000000d2e3e37221 */ /* 0x000fe20000010000 */
[----:B------:R-:W-:Y:S01]  /*1de0*/  FFMA.FTZ R225, R210, R211, R225 ;  /* 0x000000d3d2e17223 */ /* 0x000fe200000100e1 */
[----:B------:R-:W-:Y:S02]  /*1df0*/  FMUL.FTZ R214, R44, R108 ;  /* 0x0000006c2cd67220 */ /* 0x000fe40000410000 */
[----:B------:R-:W-:Y:S01]  /*1e00*/  FADD.FTZ R227, R227, R212 ;  /* 0x000000d4e3e37221 */ /* 0x000fe20000010000 */
[----:B------:R-:W-:Y:S01]  /*1e10*/  FFMA.FTZ R225, R212, R213, R225 ;  /* 0x000000d5d4e17223 */ /* 0x000fe200000100e1 */
[----:B------:R-:W2:Y:S01]  /*1e20*/  MUFU.RCP R232, R101 ;  /* 0x0000006500e87308 */ /* 0x000ea20000001000 */
[----:B0-----:R-:W-:Y:S01]  /*1e30*/  FMUL.FTZ R222, R222, R229 ;  /* 0x000000e5dede7220 */ /* 0x001fe20000410000 */
[----:B------:R-:W-:Y:S01]  /*1e40*/  FADD.FTZ R229, R227, R214 ;  /* 0x000000d6e3e57221 */ /* 0x000fe20000010000 */
[----:B------:R-:W-:Y:S01]  /*1e50*/  FFMA.FTZ R225, R214, R215, R225 ;  /* 0x000000d7d6e17223 */ /* 0x000fe200000100e1 */
[----:B------:R-:W-:-:S02]  /*1e60*/  FMUL.FTZ R227, R46, R110 ;  /* 0x0000006e2ee37220 */ /* 0x000fc40000410000 */
[----:B------:R-:W-:Y:S02]  /*1e70*/  FADD.FTZ R230, R229, R216 ;  /* 0x000000d8e5e67221 */ /* 0x000fe40000010000 */
[----:B------:R-:W0:Y:S01]  /*1e80*/  MUFU.RCP R233, R102 ;  /* 0x0000006600e97308 */ /* 0x000e220000001000 */
        /* <DEDUP_REMOVED lines=8> */
[----:B------:R-:W1:Y:S01]  /*1f10*/  MUFU.RCP R238, R103 ;  /* 0x0000006700ee7308 */ /* 0x000e620000001000 */
[----:B------:R-:W-:Y:S01]  /*1f20*/  FFMA.FTZ R132, R228, R219, R229 ;  /* 0x000000dbe4847223 */ /* 0x000fe200000100e5 */
[----:B--2---:R-:W-:Y:S01]  /*1f30*/  FMUL.FTZ R229, R133, R232 ;  /* 0x000000e885e57220 */ /* 0x004fe20000410000 */
[----:B------:R-:W-:Y:S01]  /*1f40*/  FADD.FTZ R235, R234, R225 ;  /* 0x000000e1eaeb7221 */ /* 0x000fe20000010000 */
[----:B------:R-:W-:Y:S01]  /*1f50*/  FMUL.FTZ R234, R43, R107 ;  /* 0x0000006b2bea7220 */ /* 0x000fe20000410000 */
[----:B------:R-:W-:-:S02]  /*1f60*/  FFMA.FTZ R133, R225, R220, R132 ;  /* 0x000000dce1857223 */ /* 0x000fc40000010084 */
[----:B------:R-:W-:Y:S02]  /*1f70*/  FADD.FTZ R232, R235, R230 ;  /* 0x000000e6ebe87221 */ /* 0x000fe40000010000 */
[----:B------:R-:W-:Y:S02]  /*1f80*/  FFMA.FTZ R132, R230, R221, R133 ;  /* 0x000000dde6847223 */ /* 0x000fe40000010085 */
[----:B------:R-:W-:Y:S01]  /*1f90*/  FADD.FTZ R235, R232, R231 ;  /* 0x000000e7e8eb7221 */ /* 0x000fe20000010000 */
[----:B0-----:R-:W-:Y:S01]  /*1fa0*/  FMUL.FTZ R232, R134, R233 ;  /* 0x000000e986e87220 */ /* 0x001fe20000410000 */
[----:B------:R-:W-:Y:S01]  /*1fb0*/  FFMA.FTZ R133, R231, R222, R132 ;  /* 0x000000dee7857223 */ /* 0x000fe20000010084 */
[----:B------:R-:W-:Y:S01]  /*1fc0*/  FMUL.FTZ R233, R36, R100 ;  /* 0x0000006424e97220 */ /* 0x000fe20000410000 */
[----:B------:R-:W-:Y:S02]  /*1fd0*/  FADD.FTZ R134, R235, R234 ;  /* 0x000000eaeb867221 */ /* 0x000fe40000010000 */
[----:B------:R-:W-:Y:S01]  /*1fe0*/  FFMA.FTZ R132, R234, R223, R133 ;  /* 0x000000dfea847223 */ /* 0x000fe20000010085 */
[----:B-1----:R-:W-:Y:S01]  /*1ff0*/  FMUL.FTZ R135, R135, R238 ;  /* 0x000000ee87877220 */ /* 0x002fe20000410000 */
[----:B------:R-:W-:Y:S01]  /*2000*/  FADD.FTZ R235, R134, R233 ;  /* 0x000000e986eb7221 */ /* 0x000fe20000010000 */
[----:B------:R-:W-:Y:S01]  /*2010*/  FMUL.FTZ R134, R39, R103 ;  /* 0x0000006727867220 */ /* 0x000fe20000410000 */
[----:B------:R-:W-:Y:S01]  /*2020*/  FFMA.FTZ R133, R233, R226, R132 ;  /* 0x000000e2e9857223 */ /* 0x000fe20000010084 */
[----:B------:R-:W-:Y:S01]  /*2030*/  FMUL.FTZ R132, R38, R102 ;  /* 0x0000006626847220 */ /* 0x000fe20000410000 */
[----:B------:R-:W-:-:S02]  /*2040*/  FADD.FTZ R235, R235, R236 ;  /* 0x000000ecebeb7221 */ /* 0x000fc40000010000 */
[----:B------:R-:W-:Y:S02]  /*2050*/  FFMA.FTZ R133, R236, R229, R133 ;  /* 0x000000e5ec857223 */ /* 0x000fe40000010085 */
[----:B------:R-:W-:Y:S02]  /*2060*/  FADD.FTZ R235, R235, R132 ;  /* 0x00000084ebeb7221 */ /* 0x000fe40000010000 */
[----:B------:R-:W-:Y:S02]  /*2070*/  FFMA.FTZ R133, R132, R232, R133 ;  /* 0x000000e884857223 */ /* 0x000fe40000010085 */
[----:B------:R-:W-:Y:S02]  /*2080*/  FADD.FTZ R235, R235, R134 ;  /* 0x00000086ebeb7221 */ /* 0x000fe40000010000 */
[----:B------:R-:W-:-:S07]  /*2090*/  FFMA.FTZ R238, R134, R135, R133 ;  /* 0x0000008786ee7223 */ /* 0x000fce0000010085 */
.L_x_99:
[----:B------:R-:W0:Y:S01]  /*20a0*/  SHFL.DOWN PT, R240, R235, 0x10, 0x1f ;  /* 0x0a001f00ebf07f89 */ /* 0x000e2200000e0000 */
[----:B------:R-:W-:Y:S01]  /*20b0*/  FFMA.FTZ R12, R229, R37, R12 ;  /* 0x00000025e50c7223 */ /* 0x000fe2000001000c */
[----:B------:R-:W-:Y:S01]  /*20c0*/  FADD.FTZ R194, R37, R194 ;  /* 0x000000c225c27221 */ /* 0x000fe20000010000 */
[----:B------:R-:W-:Y:S01]  /*20d0*/  FFMA.FTZ R11, R226, R36, R11 ;  /* 0x00000024e20b7223 */ /* 0x000fe2000001000b */
[----:B------:R-:W1:Y:S01]  /*20e0*/  SHFL.DOWN PT, R133, R238, 0x10, 0x1f ;  /* 0x0a001f00ee857f89 */ /* 0x000e6200000e0000 */
[----:B------:R-:W-:Y:S01]  /*20f0*/  FADD.FTZ R193, R36, R193 ;  /* 0x000000c124c17221 */ /* 0x000fe20000010000 */
[----:B------:R-:W-:Y:S01]  /*2100*/  FFMA.FTZ R14, R223, R43, R14 ;  /* 0x0000002bdf0e7223 */ /* 0x000fe2000001000e */
[----:B------:R-:W-:Y:S01]  /*2110*/  FADD.FTZ R192, R43, R192 ;  /* 0x000000c02bc07221 */ /* 0x000fe20000010000 */
[----:B------:R-:W-:Y:S01]  /*2120*/  FFMA.FTZ R10, R135, R39, R10 ;  /* 0x00000027870a7223 */ /* 0x000fe2000001000a */
[----:B------:R-:W2:Y:S01]  /*2130*/  S2R R43, SR_CgaCtaId ;  /* 0x00000000002b7919 */ /* 0x000ea20000008800 */
[----:B------:R-:W-:Y:S01]  /*2140*/  FADD.FTZ R198, R39, R198 ;  /* 0x000000c627c67221 */ /* 0x000fe20000010000 */
[----:B------:R-:W-:Y:S01]  /*2150*/  FFMA.FTZ R16, R221, R41, R16 ;  /* 0x00000029dd107223 */ /* 0x000fe20000010010 */
[----:B------:R-:W-:Y:S01]  /*2160*/  FADD.FTZ R190, R41, R190 ;  /* 0x000000be29be7221 */ /* 0x000fe20000010000 */
[----:B------:R-:W-:Y:S01]  /*2170*/  FFMA.FTZ R15, R220, R40, R15 ;  /* 0x00000028dc0f7223 */ /* 0x000fe2000001000f */
[----:B------:R-:W-:Y:S01]  /*2180*/  FADD.FTZ R189, R40, R189 ;  /* 0x000000bd28bd7221 */ /* 0x000fe20000010000 */
[----:B------:R-:W-:Y:S01]  /*2190*/  ISETP.NE.AND P0, PT, R199, RZ, PT ;  /* 0x000000ffc700720c */ /* 0x000fe20003f05270 */
[----:B------:R-:W-:Y:S01]  /*21a0*/  FFMA.FTZ R31, R151, R56, R31 ;  /* 0x00000038971f7223 */ /* 0x000fe2000001001f */
[----:B------:R-:W-:Y:S01]  /*21b0*/  FADD.FTZ R173, R56, R173 ;  /* 0x000000ad38ad7221 */ /* 0x000fe20000010000 */
[----:B------:R-:W-:Y:S01]  /*21c0*/  FFMA.FTZ R9, R232, R38, R9 ;  /* 0x00000026e8097223 */ /* 0x000fe20000010009 */
[----:B------:R-:W-:Y:S01]  /*21d0*/  FADD.FTZ R195, R38, R195 ;  /* 0x000000c326c37221 */ /* 0x000fe20000010000 */
[----:B------:R-:W-:Y:S01]  /*21e0*/  LOP3.LUT R56, R197, 0x1, RZ, 0xc0, !PT ;  /* 0x00000001c5387812 */ /* 0x000fe200078ec0ff */
[----:B------:R-:W-:Y:S01]  /*21f0*/  FFMA.FTZ R13, R222, R42, R13 ;  /* 0x0000002ade0d7223 */ /* 0x000fe2000001000d */
[----:B------:R-:W-:Y:S01]  /*2200*/  MOV R38, 0x400 ;  /* 0x0000040000267802 */ /* 0x000fe20000000f00 */
[----:B------:R-:W-:Y:S01]  /*2210*/  FADD.FTZ R191, R42, R191 ;  /* 0x000000bf2abf7221 */ /* 0x000fe20000010000 */
[----:B0-----:R-:W-:Y:S01]  /*2220*/  FADD.FTZ R240, R240, R235 ;  /* 0x000000ebf0f07221 */ /* 0x001fe20000010000 */
[----:B------:R-:W-:Y:S01]  /*2230*/  FFMA.FTZ R20, R217, R45, R20 ;  /* 0x0000002dd9147223 */ /* 0x000fe20000010014 */
[----:B------:R-:W-:Y:S01]  /*2240*/  FADD.FTZ R186, R45, R186 ;  /* 0x000000ba2dba7221 */ /* 0x000fe20000010000 */
[----:B------:R-:W-:Y:S01]  /*2250*/  FFMA.FTZ R23, R207, R48, R23 ;  /* 0x00000030cf177223 */ /* 0x000fe20000010017 */
[----:B-1----:R-:W-:Y:S01]  /*2260*/  FADD.FTZ R133, R133, R238 ;  /* 0x000000ee85857221 */ /* 0x002fe20000010000 */
[----:B------:R-:W0:Y:S01]  /*2270*/  SHFL.DOWN PT, R237, R240, 0x8, 0x1f ;  /* 0x09001f00f0ed7f89 */ /* 0x000e2200000e0000 */
[----:B------:R-:W-:Y:S01]  /*2280*/  FADD.FTZ R181, R48, R181 ;  /* 0x000000b530b57221 */ /* 0x000fe20000010000 */
[----:B------:R-:W-:Y:S01]  /*2290*/  IADD3 R45, PT, PT, -R56, RZ, RZ ;  /* 0x000000ff382d7210 */ /* 0x000fe20007ffe1ff */
[----:B------:R-:W-:Y:S01]  /*22a0*/  FFMA.FTZ R30, R157, R59, R30 ;  /* 0x0000003b9d1e7223 */ /* 0x000fe2000001001e */
[----:B------:R-:W1:Y:S01]  /*22b0*/  SHFL.DOWN PT, R242, R133, 0x8, 0x1f ;  /* 0x09001f0085f27f89 */ /* 0x000e6200000e0000 */
[----:B------:R-:W-:Y:S01]  /*22c0*/  ISETP.NE.AND P2, PT, R8, RZ, PT ;  /* 0x000000ff0800720c */ /* 0x000fe20003f45270 */
[----:B------:R-:W-:Y:S01]  /*22d0*/  FADD.FTZ R176, R59, R176 ;  /* 0x000000b03bb07221 */ /* 0x000fe20000010000 */
[----:B------:R-:W-:Y:S01]  /*22e0*/  FFMA.FTZ R27, R159, R52, R27 ;  /* 0x000000349f1b7223 */ /* 0x000fe2000001001b */
[----:B------:R-:W-:Y:S01]  /*22f0*/  FADD.FTZ R177, R52, R177 ;  /* 0x000000b134b17221 */ /* 0x000fe20000010000 */
[----:B------:R-:W-:Y:S01]  /*2300*/  FFMA.FTZ R28, R161, R53, R28 ;  /* 0x00000035a11c7223 */ /* 0x000fe2000001001c */
[----:B------:R-:W-:Y:S01]  /*2310*/  FADD.FTZ R178, R53, R178 ;  /* 0x000000b235b27221 */ /* 0x000fe20000010000 */
[----:B------:R-:W-:Y:S01]  /*2320*/  BSSY.RECONVERGENT B0, `(.L_x_100) ;  /* 0x000005a000007945 */ /* 0x000fe20003800200 */
[----:B--2---:R-:W-:Y:S01]  /*2330*/  LEA R48, R43, R38, 0x18 ;  /* 0x000000262b307211 */ /* 0x004fe200078ec0ff */
[----:B------:R-:W-:Y:S01]  /*2340*/  FFMA.FTZ R22, R213, R51, R22 ;  /* 0x00000033d5167223 */ /* 0x000fe20000010016 */
[----:B------:R-:W-:Y:S01]  /*2350*/  FADD.FTZ R184, R51, R184 ;  /* 0x000000b833b87221 */ /* 0x000fe20000010000 */
        /* <DEDUP_REMOVED lines=9> */
[----:B0-----:R-:W-:Y:S01]  /*23f0*/  FADD.FTZ R237, R240, R237 ;  /* 0x000000edf0ed7221 */ /* 0x001fe20000010000 */
[----:B------:R-:W-:Y:S01]  /*2400*/  FADD.FTZ R187, R46, R187 ;  /* 0x000000bb2ebb7221 */ /* 0x000fe20000010000 */
[----:B------:R-:W-:Y:S01]  /*2410*/  FFMA.FTZ R19, R215, R44, R19 ;  /* 0x0000002cd7137223 */ /* 0x000fe20000010013 */
[----:B------:R-:W-:Y:S01]  /*2420*/  FADD.FTZ R185, R44, R185 ;  /* 0x000000b92cb97221 */ /* 0x000fe20000010000 */
[----:B-1----:R-:W-:Y:S01]  /*2430*/  FADD.FTZ R242, R133, R242 ;  /* 0x000000f285f27221 */ /* 0x002fe20000010000 */
[----:B------:R-:W0:Y:S01]  /*2440*/  SHFL.DOWN PT, R244, R237, 0x4, 0x1f ;  /* 0x08801f00edf47f89 */ /* 0x000e2200000e0000 */
[----:B------:R-:W1:Y:S01]  /*2450*/  LDC R133, c[0x0][0x380] ;  /* 0x0000e000ff857b82 */ /* 0x000e620000000800 */
[----:B------:R-:W-:Y:S01]  /*2460*/  FFMA.FTZ R24, R209, R49, R24 ;  /* 0x00000031d1187223 */ /* 0x000fe20000010018 */
[----:B------:R-:W-:Y:S01]  /*2470*/  FADD.FTZ R182, R49, R182 ;  /* 0x000000b631b67221 */ /* 0x000fe20000010000 */
[----:B------:R-:W2:Y:S01]  /*2480*/  SHFL.DOWN PT, R239, R242, 0x4, 0x1f ;  /* 0x08801f00f2ef7f89 */ /* 0x000ea200000e0000 */
        /* <DEDUP_REMOVED lines=14> */
[----:B------:R-:W-:Y:S01]  /*2570*/  CS2R R50, SRZ ;  /* 0x0000000000327805 */ /* 0x000fe2000001ff00 */
[----:B0-----:R-:W-:Y:S01]  /*2580*/  FADD.FTZ R244, R237, R244 ;  /* 0x000000f4edf47221 */ /* 0x001fe20000010000 */
[----:B-1----:R-:W-:Y:S01]  /*2590*/  SHF.L.U32 R42, R133, 0x3, RZ ;  /* 0x00000003852a7819 */ /* 0x002fe200000006ff */
[----:B--2---:R-:W-:-:S03]  /*25a0*/  FADD.FTZ R239, R242, R239 ;  /* 0x000000eff2ef7221 */ /* 0x004fc60000010000 */
[----:B------:R-:W0:Y:S01]  /*25b0*/  SHFL.DOWN PT, R37, R244, 0x2, 0x1f ;  /* 0x08401f00f4257f89 */ /* 0x000e2200000e0000 */
[----:B------:R-:W-:-:S03]  /*25c0*/  LOP3.LUT R43, R45, R42, RZ, 0xc0, !PT ;  /* 0x0000002a2d2b7212 */ /* 0x000fc600078ec0ff */
[----:B------:R-:W1:Y:S01]  /*25d0*/  SHFL.DOWN PT, R36, R239, 0x2, 0x1f ;  /* 0x08401f00ef247f89 */ /* 0x000e6200000e0000 */
[----:B------:R-:W-:-:S04]  /*25e0*/  IADD3 R43, P3, PT, R200, R43, RZ ;  /* 0x0000002bc82b7210 */ /* 0x000fc80007f7e0ff */
[----:B------:R-:W-:Y:S01]  /*25f0*/  IADD3.X R42, PT, PT, RZ, RZ, RZ, P3, !PT ;  /* 0x000000ffff2a7210 */ /* 0x000fe20001ffe4ff */
[----:B0-----:R-:W-:Y:S01]  /*2600*/  FADD.FTZ R244, R244, R37 ;  /* 0x00000025f4f47221 */ /* 0x001fe20000010000 */
[----:B-1----:R-:W-:-:S04]  /*2610*/  FADD.FTZ R39, R239, R36 ;  /* 0x00000024ef277221 */ /* 0x002fc80000010000 */
[----:B------:R-:W0:Y:S01]  /*2620*/  SHFL.DOWN PT, R41, R244, 0x1, 0x1f ;  /* 0x08201f00f4297f89 */ /* 0x000e2200000e0000 */
[----:B------:R-:W1:Y:S03]  /*2630*/  LDC.64 R36, c[0x0][0x3c0] ;  /* 0x0000f000ff247b82 */ /* 0x000e660000000a00 */
[----:B------:R-:W2:Y:S01]  /*2640*/  SHFL.DOWN PT, R40, R39, 0x1, 0x1f ;  /* 0x08201f0027287f89 */ /* 0x000ea200000e0000 */
[----:B0-----:R-:W-:Y:S01]  /*2650*/  FADD.FTZ R38, R244, R41 ;  /* 0x00000029f4267221 */ /* 0x001fe20000010000 */
[----:B------:R-:W-:Y:S02]  /*2660*/  IADD3 R41, PT, PT, R48, 0x40, RZ ;  /* 0x0000004030297810 */ /* 0x000fe40007ffe0ff */
[----:B-1----:R-:W-:Y:S01]  /*2670*/  LEA R52, P3, R43, R36, 0x3 ;  /* 0x000000242b347211 */ /* 0x002fe200078618ff */
[----:B--2---:R-:W-:Y:S01]  /*2680*/  FADD.FTZ R39, R39, R40 ;  /* 0x0000002827277221 */ /* 0x004fe20000010000 */
[----:B------:R-:W-:-:S02]  /*2690*/  @!P0 SHF.R.U32.HI R40, RZ, 0x2, R8 ;  /* 0x00000002ff288819 */ /* 0x000fc40000011608 */
[----:B------:R-:W-:Y:S02]  /*26a0*/  SEL R59, R41, R48, P1 ;  /* 0x00000030293b7207 */ /* 0x000fe40000800000 */
[----:B------:R-:W-:Y:S02]  /*26b0*/  @!P0 LOP3.LUT R40, R40, 0xf8, RZ, 0xc0, !PT ;  /* 0x000000f828288812 */ /* 0x000fe400078ec0ff */
[----:B------:R-:W-:Y:S02]  /*26c0*/  LEA.HI.X R53, R43, R37, R42, 0x3, P3 ;  /* 0x000000252b357211 */ /* 0x000fe400018f1c2a */
[----:B------:R-:W-:Y:S01]  /*26d0*/  @!P0 IADD3 R40, PT, PT, R59, R40, RZ ;  /* 0x000000283b288210 */ /* 0x000fe20007ffe0ff */
[----:B------:R-:W-:-:S04]  /*26e0*/  @!P2 IMAD.WIDE.U32 R54, R201, 0x8, R52 ;  /* 0x00000008c936a825 */ /* 0x000fc800078e0034 */
[----:B------:R0:W-:Y:S01]  /*26f0*/  @!P0 STS.64 [R40], R38 ;  /* 0x0000002628008388 */ /* 0x0001e20000000a00 */
        /* <DEDUP_REMOVED lines=28> */
.L_x_101:
[----:B------:R-:W-:Y:S05]  /*28c0*/  BSYNC.RECONVERGENT B0 ;  /* 0x0000000000007941 */ /* 0x000fea0003800200 */
.L_x_100:
[----:B------:R1:W-:Y:S01]  /*28d0*/  @!P2 STG.E.64 desc[UR4][R54.64], R50 ;  /* 0x000000323600a986 */ /* 0x0003e2000c101b04 */
[----:B------:R-:W-:Y:S01]  /*28e0*/  ISETP.GT.U32.AND P0, PT, R199, 0x7, PT ;  /* 0x00000007c700780c */ /* 0x000fe20003f04070 */
[----:B------:R-:W-:Y:S01]  /*28f0*/  FFMA.FTZ R165, R139, R66, R165 ;  /* 0x000000428ba57223 */ /* 0x000fe200000100a5 */
[----:B------:R-:W-:Y:S01]  /*2900*/  FADD.FTZ R3, R66, R3 ;  /* 0x0000000342037221 */ /* 0x000fe20000010000 */
[----:B------:R-:W-:Y:S01]  /*2910*/  FFMA.FTZ R168, R137, R65, R168 ;  /* 0x0000004189a87223 */ /* 0x000fe200000100a8 */
[----:B------:R-:W-:Y:S01]  /*2920*/  FADD.FTZ R4, R65, R4 ;  /* 0x0000000441047221 */ /* 0x000fe20000010000 */
[----:B------:R-:W-:Y:S01]  /*2930*/  FFMA.FTZ R167, R224, R64, R167 ;  /* 0x00000040e0a77223 */ /* 0x000fe200000100a7 */
[----:B------:R-:W-:Y:S01]  /*2940*/  FADD.FTZ R5, R64, R5 ;  /* 0x0000000540057221 */ /* 0x000fe20000010000 */
[----:B------:R-:W-:Y:S06]  /*2950*/  @P2 BRA `(.L_x_102) ;  /* 0x0000000000542947 */ /* 0x000fec0003800000 */
[----:B------:R-:W2:Y:S01]  /*2960*/  LDC.64 R36, c[0x0][0x3c8] ;  /* 0x0000f200ff247b82 */ /* 0x000ea20000000a00 */
[----:B------:R-:W-:-:S04]  /*2970*/  ISETP.NE.AND P2, PT, R56, RZ, PT ;  /* 0x000000ff3800720c */ /* 0x000fc80003f45270 */
[----:B0-----:R-:W-:Y:S02]  /*2980*/  SEL R39, R133, RZ, P2 ;  /* 0x000000ff85277207 */ /* 0x001fe40001000000 */
[----:B------:R-:W-:Y:S02]  /*2990*/  ISETP.GT.U32.AND P2, PT, R197, 0x1, PT ;  /* 0x00000001c500780c */ /* 0x000fe40003f44070 */
[----:B------:R-:W-:-:S04]  /*29a0*/  IADD3 R38, P3, PT, R6, R39, RZ ;  /* 0x0000002706267210 */ /* 0x000fc80007f7e0ff */
[----:B------:R-:W-:Y:S02]  /*29b0*/  LEA.HI.X.SX32 R40, R39, RZ, 0x1, P3 ;  /* 0x000000ff27287211 */ /* 0x000fe400018f0eff */
[----:B------:R-:W-:-:S04]  /*29c0*/  MOV R39, 0xffffffff ;  /* 0xffffffff00277802 */ /* 0x000fc80000000f00 */
[----:B------:R-:W-:Y:S02]  /*29d0*/  SEL R39, R39, 0x1, P2 ;  /* 0x0000000127277807 */ /* 0x000fe40001000000 */
[----:B--2---:R-:W-:-:S04]  /*29e0*/  LEA R36, P3, R38, R36, 0x2 ;  /* 0x0000002426247211 */ /* 0x004fc800078610ff */
[----:B------:R-:W-:Y:S01]  /*29f0*/  LEA.HI.X R37, R38, R37, R40, 0x2, P3 ;  /* 0x0000002526257211 */ /* 0x000fe200018f1428 */
[----:B------:R-:W-:Y:S06]  /*2a00*/  MEMBAR.ALL.GPU ;  /* 0x0000000000007992 */ /* 0x000fec000000a000 */
[----:B------:R-:W-:-:S00]  /*2a10*/  ERRBAR ;  /* 0x00000000000079ab */ /* 0x000fc00000000000 */
[----:B------:R-:W-:Y:S06]  /*2a20*/  CGAERRBAR ;  /* 0x00000000000075ab */ /* 0x000fec0000000000 */
[----:B------:R0:W-:Y:S01]  /*2a30*/  REDG.E.ADD.S32.STRONG.GPU desc[UR4][R36.64], R39 ;  /* 0x000000272400798e */ /* 0x0001e2000c12e304 */
[----:B------:R-:W-:-:S04]  /*2a40*/  ISETP.GE.U32.AND P2, PT, R197, 0x2, PT ;  /* 0x00000002c500780c */ /* 0x000fc80003f46070 */
[----:B------:R-:W-:-:S09]  /*2a50*/  SEL R41, RZ, 0x8, P2 ;  /* 0x00000008ff297807 */ /* 0x000fd20001000000 */
.L_x_103:
[----:B------:R-:W2:Y:S04]  /*2a60*/  LDG.E.STRONG.GPU R38, desc[UR4][R36.64] ;  /* 0x0000000424267981 */ /* 0x000ea8000c1ef900 */
[----:B--2---:R-:W-:Y:S01]  /*2a70*/  CCTL.IVALL ;  /* 0x00000000ff00798f */ /* 0x004fe20002000000 */
[----:B------:R-:W-:Y:S05]  /*2a80*/  YIELD ;  /* 0x0000000000007946 */ /* 0x000fea0003800000 */
[----:B------:R-:W-:-:S13]  /*2a90*/  ISETP.NE.AND P2, PT, R38, R41, PT ;  /* 0x000000292600720c */ /* 0x000fda0003f45270 */
[----:B------:R-:W-:Y:S05]  /*2aa0*/  @P2 BRA `(.L_x_103) ;  /* 0xfffffffc00ec2947 */ /* 0x000fea000383ffff */
.L_x_102:
[----:B------:R-:W-:Y:S05]  /*2ab0*/  WARPSYNC.ALL ;  /* 0x0000000000007948 */ /* 0x000fea0003800000 */
[----:B------:R-:W-:Y:S01]  /*2ac0*/  BAR.SYNC.DEFER_BLOCKING 0x0 ;  /* 0x0000000000007b1d */ /* 0x000fe20000010000 */
[----:B0-----:R-:W-:Y:S01]  /*2ad0*/  CS2R R36, SRZ ;  /* 0x0000000000247805 */ /* 0x001fe2000001ff00 */
[----:B------:R-:W-:-:S04]  /*2ae0*/  @!P0 IMAD.WIDE.U32 R52, R199, 0x8, R52 ;  /* 0x00000008c7348825 */ /* 0x000fc800078e0034 */
[----:B------:R-:W0:Y:S01]  /*2af0*/  LDCU UR6, c[0x0][0x384] ;  /* 0x00007080ff0677ac */ /* 0x000e220008000800 */
[----:B------:R-:W2:Y:S01]  /*2b00*/  @!P0 LDG.E.64 R36, desc[UR4][R52.64] ;  /* 0x0000000434248981 */ /* 0x000ea2000c1e1b00 */
[----:B------:R-:W-:Y:S02]  /*2b10*/  IADD3 R196, PT, PT, R196, R133, RZ ;  /* 0x00000085c4c47210 */ /* 0x000fe40007ffe0ff */
[----:B------:R-:W-:Y:S02]  /*2b20*/  IADD3 R197, PT, PT, R197, 0x1, RZ ;  /* 0x00000001c5c57810 */ /* 0x000fe40007ffe0ff */
[----:B0-----:R-:W-:Y:S02]  /*2b30*/  ISETP.GE.AND P0, PT, R196, UR6, PT ;  /* 0x00000006c4007c0c */ /* 0x001fe4000bf06270 */
[----:B------:R-:W-:Y:S02]  /*2b40*/  PLOP3.LUT P1, PT, P1, PT, PT, 0x8, 0x80 ;  /* 0x000000000080781c */ /* 0x000fe40000f2e170 */
[----:B------:R-:W-:Y:S01]  /*2b50*/  LOP3.LUT R197, R197, 0x3, RZ, 0xc0, !PT ;  /* 0x00000003c5c57812 */ /* 0x000fe200078ec0ff */
[----:B--2---:R-:W0:Y:S04]  /*2b60*/  SHFL.BFLY PT, R39, R36, 0x1, 0x1f ;  /* 0x0c201f0024277f89 */ /* 0x004e2800000e0000 */
        /* <DEDUP_REMOVED lines=41> */
[----:B-1----:R-:W-:Y:S01]  /*2e00*/  FADD.FTZ R51, -R149, R148 ;  /* 0x0000009495337221 */ /* 0x002fe20000010100 */
        /* <DEDUP_REMOVED lines=58> */
[C---:B------:R-:W-:Y:S01]  /*31b0*/  FMUL.FTZ R36, R202.reuse, R159 ;  /* 0x0000009fca247220 */ /* 0x040fe20000410000 */
[C---:B------:R-:W-:Y:S01]  /*31c0*/  FMUL.FTZ R37, R202.reuse, R161 ;  /* 0x000000a1ca257220 */ /* 0x040fe20000410000 */
[C---:B------:R-:W-:Y:S01]  /*31d0*/  FMUL.FTZ R38, R202.reuse, R163 ;  /* 0x000000a3ca267220 */ /* 0x040fe20000410000 */
[----:B------:R1:W-:Y:S01]  /*31e0*/  STG.E.128 desc[UR4][R56.64+0x8000], R48 ;  /* 0x0080003038007986 */ /* 0x0003e2000c101d04 */
[C---:B------:R-:W-:Y:S01]  /*31f0*/  FMUL.FTZ R39, R202.reuse, R39 ;  /* 0x00000027ca277220 */ /* 0x040fe20000410000 */
[C---:B------:R-:W-:Y:S01]  /*3200*/  FMUL.FTZ R40, R202.reuse, R207 ;  /* 0x000000cfca287220 */ /* 0x040fe20000410000 */
[C---:B------:R-:W-:Y:S01]  /*3210*/  FMUL.FTZ R41, R202.reuse, R209 ;  /* 0x000000d1ca297220 */ /* 0x040fe20000410000 */
[----:B------:R2:W-:Y:S01]  /*3220*/  STG.E.128 desc[UR4][R56.64+0x10000], R52 ;  /* 0x0100003438007986 */ /* 0x0005e2000c101d04 */
[C---:B------:R-:W-:Y:S01]  /*3230*/  FMUL.FTZ R42, R202.reuse, R211 ;  /* 0x000000d3ca2a7220 */ /* 0x040fe20000410000 */
[----:B------:R-:W-:-:S02]  /*3240*/  FMUL.FTZ R43, R202, R43 ;  /* 0x0000002bca2b7220 */ /* 0x000fc40000410000 */
[----:B------:R3:W-:Y:S04]  /*3250*/  STG.E.128 desc[UR4][R56.64+0x18000], R36 ;  /* 0x0180002438007986 */ /* 0x0007e8000c101d04 */
[----:B------:R3:W-:Y:S01]  /*3260*/  STG.E.128 desc[UR4][R56.64+0x20000], R40 ;  /* 0x0200002838007986 */ /* 0x0007e2000c101d04 */
[C---:B0-----:R-:W-:Y:S01]  /*3270*/  FMUL.FTZ R44, R202.reuse, R215 ;  /* 0x000000d7ca2c7220 */ /* 0x041fe20000410000 */
[C---:B------:R-:W-:Y:S01]  /*3280*/  FMUL.FTZ R45, R202.reuse, R217 ;  /* 0x000000d9ca2d7220 */ /* 0x040fe20000410000 */
[C---:B------:R-:W-:Y:S01]  /*3290*/  FMUL.FTZ R46, R202.reuse, R227 ;  /* 0x000000e3ca2e7220 */ /* 0x040fe20000410000 */
[C---:B------:R-:W-:Y:S01]  /*32a0*/  FMUL.FTZ R47, R202.reuse, R219 ;  /* 0x000000dbca2f7220 */ /* 0x040fe20000410000 */
[C---:B-1----:R-:W-:Y:S01]  /*32b0*/  FMUL.FTZ R48, R202.reuse, R225 ;  /* 0x000000e1ca307220 */ /* 0x042fe20000410000 */
[C---:B------:R-:W-:Y:S01]  /*32c0*/  FMUL.FTZ R49, R202.reuse, R221 ;  /* 0x000000ddca317220 */ /* 0x040fe20000410000 */
[C---:B------:R-:W-:Y:S01]  /*32d0*/  FMUL.FTZ R50, R202.reuse, R231 ;  /* 0x000000e7ca327220 */ /* 0x040fe20000410000 */
[C---:B------:R-:W-:Y:S01]  /*32e0*/  FMUL.FTZ R51, R202.reuse, R223 ;  /* 0x000000dfca337220 */ /* 0x040fe20000410000 */
[C---:B--2---:R-:W-:Y:S01]  /*32f0*/  FMUL.FTZ R52, R202.reuse, R233 ;  /* 0x000000e9ca347220 */ /* 0x044fe20000410000 */
[C---:B------:R-:W-:Y:S01]  /*3300*/  FMUL.FTZ R53, R202.reuse, R229 ;  /* 0x000000e5ca357220 */ /* 0x040fe20000410000 */
[C---:B------:R-:W-:Y:S01]  /*3310*/  FMUL.FTZ R54, R202.reuse, R59 ;  /* 0x0000003bca367220 */ /* 0x040fe20000410000 */
[----:B------:R-:W-:Y:S01]  /*3320*/  FMUL.FTZ R55, R202, R135 ;  /* 0x00000087ca377220 */ /* 0x000fe20000410000 */
[----:B------:R3:W-:Y:S04]  /*3330*/  STG.E.128 desc[UR4][R56.64+0x28000], R44 ;  /* 0x0280002c38007986 */ /* 0x0007e8000c101d04 */
[----:B------:R3:W-:Y:S04]  /*3340*/  STG.E.128 desc[UR4][R56.64+0x30000], R48 ;  /* 0x0300003038007986 */ /* 0x0007e8000c101d04 */
        /* <DEDUP_REMOVED lines=26> */
[----:B---3--:R-:W-:Y:S02]  /*34f0*/  MOV R39, R198 ;  /* 0x000000c600277202 */ /* 0x008fe40000000f00 */
        /* <DEDUP_REMOVED lines=39> */
.L_x_95:
[----:B------:R-:W0:Y:S01]  /*3770*/  LDC.64 R2, c[0x0][0x3e0] ;  /* 0x0000f800ff027b82 */ /* 0x000e220000000a00 */
[----:B------:R-:W-:-:S07]  /*3780*/  LEA R7, R6, R7, 0xe ;  /* 0x0000000706077211 */ /* 0x000fce00078e70ff */
[----:B------:R-:W1:Y:S01]  /*3790*/  LDC.64 R4, c[0x0][0x3e8] ;  /* 0x0000fa00ff047b82 */ /* 0x000e620000000a00 */
        /* <DEDUP_REMOVED lines=19> */
.L_x_105:
        /* <DEDUP_REMOVED lines=11> */
.L_x_2986:


//--------------------- .text._ZN10layer_norm22ln_bwd_finalize_kernelINS_22Kernel_traits_finalizeILj49152E13__nv_bfloat16fS2_fjLj1024ELj4ENS_18Kernel_traits_baseILj49152ES2_fS2_fjLj1024EEEEEEEvNS_9BwdParamsE --------------------------
	.section	.text._ZN10layer_norm22ln_bwd_finalize_kernelINS_22Kernel_traits_finalizeILj49152E13__nv_bfloat16fS2_fjLj1024ELj4ENS_18Kernel_traits_baseILj49152ES2_fS2_fjLj1024EEEEEEEvNS_9BwdParamsE,"ax",@progbits
	.align	128
        .global         _ZN10layer_norm22ln_bwd_finalize_kernelINS_22Kernel_traits_finalizeILj49152E13__nv_bfloat16fS2_fjLj1024ELj4ENS_18Kernel_traits_baseILj49152ES2_fS2_fjLj1024EEEEEEEvNS_9BwdParamsE
        .type           _ZN10layer_norm22ln_bwd_finalize_kernelINS_22Kernel_traits_finalizeILj49152E13__nv_bfloat16fS2_fjLj1024ELj4ENS_18Kernel_traits_baseILj49152ES2_fS2_fjLj1024EEEEEEEvNS_9BwdParamsE,@function
        .size           _ZN10layer_norm22ln_bwd_finalize_kernelINS_22Kernel_traits_finalizeILj49152E13__nv_bfloat16fS2_fjLj1024ELj4ENS_18Kernel_traits_baseILj49152ES2_fS2_fjLj1024EEEEEEEvNS_9BwdParamsE,(.L_x_2987 - _ZN10layer_norm22ln_bwd_finalize_kernelINS_22Kernel_traits_finalizeILj49152E13__nv_bfloat16fS2_fjLj1024ELj4ENS_18Kernel_traits_baseILj49152ES2_fS2_fjLj1024EEEEEEEvNS_9BwdParamsE)
        .other          _ZN10layer_norm22ln_bwd_finalize_kernelINS_22Kernel_traits_finalizeILj49152E13__nv_bfloat16fS2_fjLj1024ELj4ENS_18Kernel_traits_baseILj49152ES2_fS2_fjLj1024EEEEEEEvNS_9BwdParamsE,@"STO_CUDA_ENTRY STV_DEFAULT"
_ZN10layer_norm22ln_bwd_finalize_kernelINS_22Kernel_traits_finalizeILj49152E13__nv_bfloat16fS2_fjLj1024ELj4ENS_18Kernel_traits_baseILj49152ES2_fS2_fjLj1024EEEEEEEvNS_9BwdParamsE:
.text._ZN10layer_norm22ln_bwd_finalize_kernelINS_22Kernel_traits_finalizeILj49152E13__nv_bfloat16fS2_fjLj1024ELj4ENS_18Kernel_traits_baseILj49152ES2_fS2_fjLj1024EEEEEEEvNS_9BwdParamsE:
        /* <DEDUP_REMOVED lines=31> */
[----:B------:R-:W-:Y:S01]  /*01f0*/  IMAD R2, R12, 0xc000, R11 ;  /* 0x0000c0000c027824 */ /* 0x000fe200078e020b */
[----:B------:R-:W-:Y:S01]  /*0200*/  LOP3.LUT R24, R16, 0xffffff0, RZ, 0xc0, !PT ;  /* 0x0ffffff010187812 */ /* 0x000fe200078ec0ff */
[----:B------:R-:W-:Y:S01]  /*0210*/  HFMA2 R30, -RZ, RZ, 0, 0 ;  /* 0x00000000ff1e7431 */ /* 0x000fe200000001ff */
[----:B------:R-:W-:Y:S02]  /*0220*/  MOV R15, R12 ;  /* 0x0000000c000f7202 */ /* 0x000fe40000000f00 */
[----:B------:R-:W-:Y:S02]  /*0230*/  IADD3 R17, PT, PT, R2, 0xc00000, R13 ;  /* 0x00c0000002117810 */ /* 0x000fe40007ffe00d */
[----:B------:R-:W-:-:S07]  /*0240*/  IADD3 R24, PT, PT, -R24, RZ, RZ ;  /* 0x000000ff18187210 */ /* 0x000fce0007ffe1ff */
.L_x_110:
        /* <DEDUP_REMOVED lines=118> */
.L_x_109:
[----:B------:R-:W-:Y:S05]  /*09b0*/  BSYNC.RECONVERGENT B1 ;  /* 0x0000000000017941 */ /* 0x000fea0003800200 */
.L_x_108:
[----:B------:R-:W-:Y:S05]  /*09c0*/  @!P0 BRA `(.L_x_107) ;  /* 0x0000000400dc8947 */ /* 0x000fea0003800000 */
[----:B------:R-:W-:Y:S01]  /*09d0*/  ISETP.GE.U32.AND P0, PT, R38, 0x8, PT ;  /* 0x000000082600780c */ /* 0x000fe20003f06070 */
[----:B------:R-:W-:Y:S01]  /*09e0*/  BSSY.RECONVERGENT B1, `(.L_x_111) ;  /* 0x000003f000017945 */ /* 0x000fe20003800200 */
[----:B------:R-:W-:-:S04]  /*09f0*/  LOP3.LUT R35, R16, 0x7, RZ, 0xc0, !PT ;  /* 0x0000000710237812 */ /* 0x000fc800078ec0ff */
[----:B------:R-:W-:-:S07]  /*0a00*/  ISETP.NE.AND P1, PT, R35, RZ, PT ;  /* 0x000000ff2300720c */ /* 0x000fce0003f25270 */
[----:B------:R-:W-:Y:S06]  /*0a10*/  @!P0 BRA `(.L_x_112) ;  /* 0x0000000000ec8947 */ /* 0x000fec0003800000 */
[----:B------:R-:W0:Y:S01]  /*0a20*/  LDC.64 R2, c[0x0][0x3e8] ;  /* 0x0000fa00ff027b82 */ /* 0x000e220000000a00 */
[----:B------:R-:W-:-:S05]  /*0a30*/  IMAD R31, R15, 0xc000, R10 ;  /* 0x0000c0000f1f7824 */ /* 0x000fca00078e020a */
[C---:B------:R-:W-:Y:S02]  /*0a40*/  IADD3 R25, PT, PT, R31.reuse, 0x180000, RZ ;  /* 0x001800001f197810 */ /* 0x040fe40007ffe0ff */
[----:B------:R-:W1:Y:S01]  /*0a50*/  LDC.64 R4, c[0x0][0x3e0] ;  /* 0x0000f800ff047b82 */ /* 0x000e620000000a00 */
[C---:B------:R-:W-:Y:S02]  /*0a60*/  IADD3 R29, PT, PT, R31.reuse, 0x300000, RZ ;  /* 0x003000001f1d7810 */ /* 0x040fe40007ffe0ff */
        /* <DEDUP_REMOVED lines=54> */
.L_x_112:
[----:B------:R-:W-:Y:S05]  /*0dd0*/  BSYNC.RECONVERGENT B1 ;  /* 0x0000000000017941 */ /* 0x000fea0003800200 */
.L_x_111:
        /* <DEDUP_REMOVED lines=37> */
.L_x_114:
[----:B------:R-:W-:Y:S05]  /*1030*/  BSYNC.RECONVERGENT B1 ;  /* 0x0000000000017941 */ /* 0x000fea0003800200 */
.L_x_113:
[----:B------:R-:W-:Y:S05]  /*1040*/  @!P1 BRA `(.L_x_107) ;  /* 0x00000000003c9947 */ /* 0x000fea0003800000 */
[----:B------:R-:W0:Y:S01]  /*1050*/  LDC.64 R6, c[0x0][0x3e0] ;  /* 0x0000f800ff067b82 */ /* 0x000e220000000a00 */
[----:B------:R-:W-:Y:S01]  /*1060*/  IMAD R2, R15, 0xc000, R11 ;  /* 0x0000c0000f027824 */ /* 0x000fe200078e020b */
[----:B------:R-:W-:-:S04]  /*1070*/  IADD3 R24, PT, PT, -R24, RZ, RZ ;  /* 0x000000ff18187210 */ /* 0x000fc80007ffe1ff */
[----:B------:R-:W-:Y:S02]  /*1080*/  IADD3 R11, PT, PT, R13, R2, RZ ;  /* 0x000000020d0b7210 */ /* 0x000fe40007ffe0ff */
[----:B------:R-:W1:Y:S05]  /*1090*/  LDC.64 R8, c[0x0][0x3e8] ;  /* 0x0000fa00ff087b82 */ /* 0x000e6a0000000a00 */
.L_x_115:
        /* <DEDUP_REMOVED lines=10> */
.L_x_107:
[----:B------:R-:W-:Y:S05]  /*1140*/  BSYNC.RECONVERGENT B0 ;  /* 0x0000000000007941 */ /* 0x000fea0003800200 */
.L_x_106:
        /* <DEDUP_REMOVED lines=55> */
.L_x_116:
        /* <DEDUP_REMOVED lines=12> */
.L_x_2987:


//--------------------- .text._ZN10layer_norm13ln_bwd_kernelINS_13Kernel_traitsI13__nv_bfloat16fS2_fjLj49152ELj8ELj1ELj8ELj16ENS_18Kernel_traits_baseILj49152ES2_fS2_fjLj256EEEEEEEvNS_9BwdParamsE --------------------------
	.section	.text._ZN10layer_norm13ln_bwd_kernelINS_13Kernel_traitsI13__nv_bfloat16fS2_fjLj49152ELj8ELj1ELj8ELj16ENS_18Kernel_traits_baseILj49152ES2_fS2_fjLj256EEEEEEEvNS_9BwdParamsE,"ax",@progbits
	.align	128
        .global         _ZN10layer_norm13ln_bwd_kernelINS_13Kernel_traitsI13__nv_bfloat16fS2_fjLj49152ELj8ELj1ELj8ELj16ENS_18Kernel_traits_baseILj49152ES2_fS2_fjLj256EEEEEEEvNS_9BwdParamsE
        .type           _ZN10layer_norm13ln_bwd_kernelINS_13Kernel_traitsI13__nv_bfloat16fS2_fjLj49152ELj8ELj1ELj8ELj16ENS_18Kernel_traits_baseILj49152ES2_fS2_fjLj256EEEEEEEvNS_9BwdParamsE,@function
        .size           _ZN10layer_norm13ln_bwd_kernelINS_13Kernel_traitsI13__nv_bfloat16fS2_fjLj49152ELj8ELj1ELj8ELj16ENS_18Kernel_traits_baseILj49152ES2_fS2_fjLj256EEEEEEEvNS_9BwdParamsE,(.L_x_2988 - _ZN10layer_norm13ln_bwd_kernelINS_13Kernel_traitsI13__nv_bfloat16fS2_fjLj49152ELj8ELj1ELj8ELj16ENS_18Kernel_traits_baseILj49152ES2_fS2_fjLj256EEEEEEEvNS_9BwdParamsE)
        .other          _ZN10layer_norm13ln_bwd_kernelINS_13Kernel_traitsI13__nv_bfloat16fS2_fjLj49152ELj8ELj1ELj8ELj16ENS_18Kernel_traits_baseILj49152ES2_fS2_fjLj256EEEEEEEvNS_9BwdParamsE,@"STO_CUDA_ENTRY STV_DEFAULT"
_ZN10layer_norm13ln_bwd_kernelINS_13Kernel_traitsI13__nv_bfloat16fS2_fjLj49152ELj8ELj1ELj8ELj16ENS_18Kernel_traits_baseILj49152ES2_fS2_fjLj256EEEEEEEvNS_9BwdParamsE:
.text._ZN10layer_norm13ln_bwd_kernelINS_13Kernel_traitsI13__nv_bfloat16fS2_fjLj49152ELj8ELj1ELj8ELj16ENS_18Kernel_traits_baseILj49152ES2_fS2_fjLj256EEEEEEEvNS_9BwdParamsE:
        /* <DEDUP_REMOVED lines=16> */
[----:B--2---:R-:W5:Y:S04]  /*0100*/  @P0 LDG.E.64 R2, desc[UR4][R4.64] ;  /* 0x0000000404020981 */ /* 0x004f68000c1e1b00 */
[----:B------:R-:W5:Y:S04]  /*0110*/  @P0 LDG.E.64 R48, desc[UR4][R4.64+0x4000] ;  /* 0x0040000404300981 */ /* 0x000f68000c1e1b00 */
[----:B------:R-:W5:Y:S04]  /*0120*/  @P0 LDG.E.64 R54, desc[UR4][R4.64+0x8000] ;  /* 0x0080000404360981 */ /* 0x000f68000c1e1b00 */
[----:B------:R-:W5:Y:S04]  /*0130*/  @P0 LDG.E.64 R56, desc[UR4][R4.64+0xc000] ;  /* 0x00c0000404380981 */ /* 0x000f68000c1e1b00 */
[----:B------:R-:W5:Y:S04]  /*0140*/  @P0 LDG.E.64 R58, desc[UR4][R4.64+0x10000] ;  /* 0x01000004043a0981 */ /* 0x000f68000c1e1b00 */
[----:B------:R2:W5:Y:S01]  /*0150*/  @P0 LDG.E.64 R60, desc[UR4][R4.64+0x14000] ;  /* 0x01400004043c0981 */ /* 0x000562000c1e1b00 */
[----:B0-----:R-:W-:Y:S01]  /*0160*/  @!P0 IMAD.WIDE.U32 R8, R50, 0x8, R6 ;  /* 0x0000000832088825 */ /* 0x001fe200078e0006 */
[----:B------:R-:W-:-:S03]  /*0170*/  SHF.R.U32.HI R53, RZ, 0x3, R51 ;  /* 0x00000003ff357819 */ /* 0x000fc60000011633 */
[----:B----4-:R-:W-:-:S05]  /*0180*/  @P0 IMAD.WIDE.U32 R14, R50, 0x8, R14 ;  /* 0x00000008320e0825 */ /* 0x010fca00078e000e */
[----:B------:R-:W5:Y:S04]  /*0190*/  @P0 LDG.E.64 R28, desc[UR4][R14.64] ;  /* 0x000000040e1c0981 */ /* 0x000f68000c1e1b00 */
[----:B------:R-:W5:Y:S04]  /*01a0*/  @P0 LDG.E.64 R30, desc[UR4][R14.64+0x4000] ;  /* 0x004000040e1e0981 */ /* 0x000f68000c1e1b00 */
[----:B------:R-:W5:Y:S04]  /*01b0*/  @P0 LDG.E.64 R32, desc[UR4][R14.64+0x8000] ;  /* 0x008000040e200981 */ /* 0x000f68000c1e1b00 */
[----:B------:R-:W5:Y:S04]  /*01c0*/  @P0 LDG.E.64 R34, desc[UR4][R14.64+0xc000] ;  /* 0x00c000040e220981 */ /* 0x000f68000c1e1b00 */
[----:B------:R-:W5:Y:S04]  /*01d0*/  @P0 LDG.E.64 R36, desc[UR4][R14.64+0x10000] ;  /* 0x010000040e240981 */ /* 0x000f68000c1e1b00 */
[----:B------:R0:W5:Y:S01]  /*01e0*/  @P0 LDG.E.64 R38, desc[UR4][R14.64+0x14000] ;  /* 0x014000040e260981 */ /* 0x000162000c1e1b00 */
[----:B--2---:R-:W-:-:S02]  /*01f0*/  CS2R R4, SRZ ;  /* 0x0000000000047805 */ /* 0x004fc4000001ff00 */
        /* <DEDUP_REMOVED lines=21> */
[----:B------:R-:W-:Y:S01]  /*0350*/  CS2R R92, SRZ ;  /* 0x00000000005c7805 */ /* 0x000fe2000001ff00 */
[----:B------:R-:W5:Y:S04]  /*0360*/  @!P0 LDG.E.64 R2, desc[UR4][R8.64] ;  /* 0x0000000408028981 */ /* 0x000f68000c1e1b00 */
[----:B------:R-:W5:Y:S04]  /*0370*/  @!P0 LDG.E.64 R48, desc[UR4][R8.64+0x4000] ;  /* 0x0040000408308981 */ /* 0x000f68000c1e1b00 */
[----:B------:R-:W5:Y:S04]  /*0380*/  @!P0 LDG.E.64 R54, desc[UR4][R8.64+0x8000] ;  /* 0x0080000408368981 */ /* 0x000f68000c1e1b00 */
[----:B------:R-:W5:Y:S04]  /*0390*/  @!P0 LDG.E.64 R56, desc[UR4][R8.64+0xc000] ;  /* 0x00c0000408388981 */ /* 0x000f68000c1e1b00 */
[----:B------:R-:W5:Y:S04]  /*03a0*/  @!P0 LDG.E.64 R58, desc[UR4][R8.64+0x10000] ;  /* 0x01000004083a8981 */ /* 0x000f68000c1e1b00 */
[----:B------:R0:W5:Y:S01]  /*03b0*/  @!P0 LDG.E.64 R60, desc[UR4][R8.64+0x14000] ;  /* 0x01400004083c8981 */ /* 0x000162000c1e1b00 */
[----:B-1----:R-:W-:-:S02]  /*03c0*/  ISETP.GE.AND P0, PT, R53, UR6, PT ;  /* 0x0000000635007c0c */ /* 0x002fc4000bf06270 */
[----:B0-----:R-:W-:-:S11]  /*03d0*/  CS2R R8, SRZ ;  /* 0x0000000000087805 */ /* 0x001fd6000001ff00 */
[----:B------:R-:W-:Y:S05]  /*03e0*/  @P0 BRA `(.L_x_117) ;  /* 0x0000003800fc0947 */ /* 0x000fea0003800000 */
[----:B------:R-:W-:Y:S01]  /*03f0*/  HFMA2 R52, -RZ, RZ, 0, 0 ;  /* 0x00000000ff347431 */ /* 0x000fe200000001ff */
        /* <DEDUP_REMOVED lines=48> */
[----:B------:R-:W-:Y:S02]  /*0700*/  PLOP3.LUT P1, PT, PT, PT, PT, 0x8, 0x80 ;  /* 0x000000000080781c */ /* 0x000fe40003f2e170 */
[--C-:B------:R-:W-:Y:S02]  /*0710*/  SHF.R.U64 R111, R28, 0x10, R29.reuse ;  /* 0x000000101c6f7819 */ /* 0x100fe4000000121d */
[----:B------:R-:W-:Y:S02]  /*0720*/  SHF.R.U32.HI R110, RZ, 0x10, R29 ;  /* 0x00000010ff6e7819 */ /* 0x000fe4000001161d */
[--C-:B------:R-:W-:Y:S02]  /*0730*/  SHF.R.U64 R109, R30, 0x10, R31.reuse ;  /* 0x000000101e6d7819 */ /* 0x100fe4000000121f */
[----:B------:R-:W-:Y:S02]  /*0740*/  SHF.R.U32.HI R108, RZ, 0x10, R31 ;  /* 0x00000010ff6c7819 */ /* 0x000fe4000001161f */
[----:B------:R-:W-:-:S02]  /*0750*/  SHF.R.U64 R107, R32, 0x10, R33 ;  /* 0x00000010206b7819 */ /* 0x000fc40000001221 */
[----:B------:R-:W-:Y:S02]  /*0760*/  SHF.R.U32.HI R106, RZ, 0x10, R33 ;  /* 0x00000010ff6a7819 */ /* 0x000fe40000011621 */
[--C-:B------:R-:W-:Y:S02]  /*0770*/  SHF.R.U64 R105, R34, 0x10, R35.reuse ;  /* 0x0000001022697819 */ /* 0x100fe40000001223 */
[----:B------:R-:W-:Y:S02]  /*0780*/  SHF.R.U32.HI R104, RZ, 0x10, R35 ;  /* 0x00000010ff687819 */ /* 0x000fe40000011623 */
[--C-:B------:R-:W-:Y:S02]  /*0790*/  SHF.R.U64 R103, R36, 0x10, R37.reuse ;  /* 0x0000001024677819 */ /* 0x100fe40000001225 */
[----:B------:R-:W-:Y:S02]  /*07a0*/  SHF.R.U32.HI R102, RZ, 0x10, R37 ;  /* 0x00000010ff667819 */ /* 0x000fe40000011625 */
[----:B------:R-:W-:-:S02]  /*07b0*/  SHF.R.U64 R101, R38, 0x10, R39 ;  /* 0x0000001026657819 */ /* 0x000fc40000001227 */
[----:B------:R-:W-:-:S07]  /*07c0*/  SHF.R.U32.HI R100, RZ, 0x10, R39 ;  /* 0x00000010ff647819 */ /* 0x000fce0000011627 */
.L_x_128:
[----:B-1----:R-:W0:Y:S01]  /*07d0*/  LDC.64 R2, c[0x0][0x398] ;  /* 0x0000e600ff027b82 */ /* 0x002e220000000a00 */
[----:B------:R-:W-:-:S07]  /*07e0*/  MOV R0, RZ ;  /* 0x000000ff00007202 */ /* 0x000fce0000000f00 */
[----:B------:R-:W1:Y:S01]  /*07f0*/  LDC.64 R138, c[0x0][0x3a8] ;  /* 0x0000ea00ff8a7b82 */ /* 0x000e620000000a00 */
[----:B0-----:R-:W-:-:S04]  /*0800*/  ISETP.NE.U32.AND P0, PT, R2, RZ, PT ;  /* 0x000000ff0200720c */ /* 0x001fc80003f05070 */
[----:B------:R-:W-:Y:S01]  /*0810*/  ISETP.NE.AND.EX P0, PT, R3, RZ, PT, P0 ;  /* 0x000000ff0300720c */ /* 0x000fe20003f05300 */
[----:B-1----:R-:W-:-:S06]  /*0820*/  IMAD.WIDE R138, R53, 0x4, R138 ;  /* 0x00000004358a7825 */ /* 0x002fcc00078e028a */
[----:B------:R0:W5:Y:S06]  /*0830*/  LDG.E R138, desc[UR4][R138.64] ;  /* 0x000000048a8a7981 */ /* 0x00016c000c1e1900 */
[----:B------:R-:W1:Y:S02]  /*0840*/  @!P0 LDC.64 R2, c[0x0][0x3a0] ;  /* 0x0000e800ff028b82 */ /* 0x000e640000000a00 */
[----:B-1----:R-:W-:-:S05]  /*0850*/  @!P0 IMAD.WIDE R2, R53, 0x4, R2 ;  /* 0x0000000435028825 */ /* 0x002fca00078e0202 */
[----:B------:R0:W5:Y:S01]  /*0860*/  @!P0 LDG.E R0, desc[UR4][R2.64] ;  /* 0x0000000402008981 */ /* 0x000162000c1e1900 */
[----:B------:R-:W-:Y:S05]  /*0870*/  @P0 BRA `(.L_x_118) ;  /* 0x0000000000840947 */ /* 0x000fea0003800000 */
[----:B------:R-:W1:Y:S01]  /*0880*/  S2R R51, SR_CTAID.X ;  /* 0x0000000000337919 */ /* 0x000e620000002500 */
[----:B------:R-:W2:Y:S08]  /*0890*/  LDC.64 R24, c[0x0][0x390] ;  /* 0x0000e400ff187b82 */ /* 0x000eb00000000a00 */
[----:B------:R-:W3:Y:S01]  /*08a0*/  LDC.64 R146, c[0x0][0x3d8] ;  /* 0x0000f600ff927b82 */ /* 0x000ee20000000a00 */
[----:B-1----:R-:W-:-:S04]  /*08b0*/  SHF.L.U32 R50, R51, 0x8, RZ ;  /* 0x0000000833327819 */ /* 0x002fc800000006ff */
[----:B------:R-:W-:-:S05]  /*08c0*/  LOP3.LUT R50, R153, 0x700, R50, 0xf8, !PT ;  /* 0x0000070099327812 */ /* 0x000fca00078ef832 */
[----:B------:R-:W-:-:S04]  /*08d0*/  IMAD R143, R53, 0x3000, R50 ;  /* 0x00003000358f7824 */ /* 0x000fc800078e0232 */
[C---:B--2---:R-:W-:Y:S01]  /*08e0*/  IMAD.WIDE.U32 R144, R143.reuse, 0x10, R24 ;  /* 0x000000108f907825 */ /* 0x044fe200078e0018 */
[C---:B0-----:R-:W-:Y:S02]  /*08f0*/  IADD3 R139, PT, PT, R143.reuse, 0x1000, RZ ;  /* 0x000010008f8b7810 */ /* 0x041fe40007ffe0ff */
[C---:B------:R-:W-:Y:S01]  /*0900*/  IADD3 R140, PT, PT, R143.reuse, 0x1800, RZ ;  /* 0x000018008f8c7810 */ /* 0x040fe20007ffe0ff */
[C---:B---3--:R-:W-:Y:S01]  /*0910*/  IMAD.WIDE.U32 R2, R143.reuse, 0x8, R146 ;  /* 0x000000088f027825 */ /* 0x048fe200078e0092 */
[C---:B------:R-:W-:Y:S01]  /*0920*/  IADD3 R141, PT, PT, R143.reuse, 0x2000, RZ ;  /* 0x000020008f8d7810 */ /* 0x040fe20007ffe0ff */
[----:B------:R0:W5:Y:S01]  /*0930*/  LDG.E.128 R4, desc[UR4][R144.64] ;  /* 0x0000000490047981 */ /* 0x000162000c1e1d00 */
[----:B------:R-:W-:Y:S01]  /*0940*/  IADD3 R142, PT, PT, R143, 0x2800, RZ ;  /* 0x000028008f8e7810 */ /* 0x000fe20007ffe0ff */
[--C-:B------:R-:W-:Y:S02]  /*0950*/  IMAD.WIDE.U32 R12, R139, 0x10, R24.reuse ;  /* 0x000000108b0c7825 */ /* 0x100fe400078e0018 */
[----:B------:R0:W5:Y:S02]  /*0960*/  LDG.E.64 R46, desc[UR4][R2.64] ;  /* 0x00000004022e7981 */ /* 0x000164000c1e1b00 */
[----:B------:R-:W-:-:S02]  /*0970*/  IMAD.WIDE.U32 R16, R140, 0x10, R24 ;  /* 0x000000108c107825 */ /* 0x000fc400078e0018 */
[----:B------:R0:W5:Y:S02]  /*0980*/  LDG.E.64 R48, desc[UR4][R2.64+0x4000] ;  /* 0x0040000402307981 */ /* 0x000164000c1e1b00 */
[----:B------:R-:W-:Y:S02]  /*0990*/  IMAD.WIDE.U32 R20, R141, 0x10, R24 ;  /* 0x000000108d147825 */ /* 0x000fe400078e0018 */
[----:B------:R0:W5:Y:S02]  /*09a0*/  LDG.E.128 R8, desc[UR4][R144.64+0x8000] ;  /* 0x0080000490087981 */ /* 0x000164000c1e1d00 */
[--C-:B------:R-:W-:Y:S02]  /*09b0*/  IMAD.WIDE.U32 R42, R139, 0x8, R146.reuse ;  /* 0x000000088b2a7825 */ /* 0x100fe400078e0092 */
[----:B------:R-:W5:Y:S02]  /*09c0*/  LDG.E.128 R12, desc[UR4][R12.64] ;  /* 0x000000040c0c7981 */ /* 0x000f64000c1e1d00 */
[----:B------:R-:W-:-:S02]  /*09d0*/  IMAD.WIDE.U32 R40, R140, 0x8, R146 ;  /* 0x000000088c287825 */ /* 0x000fc400078e0092 */
[----:B------:R-:W5:Y:S02]  /*09e0*/  LDG.E.64 R42, desc[UR4][R42.64] ;  /* 0x000000042a2a7981 */ /* 0x000f64000c1e1b00 */
[----:B------:R-:W-:Y:S02]  /*09f0*/  IMAD.WIDE.U32 R44, R141, 0x8, R146 ;  /* 0x000000088d2c7825 */ /* 0x000fe400078e0092 */
[----:B------:R-:W5:Y:S02]  /*0a00*/  LDG.E.64 R40, desc[UR4][R40.64] ;  /* 0x0000000428287981 */ /* 0x000f64000c1e1b00 */
[C---:B------:R-:W-:Y:S02]  /*0a10*/  IMAD.WIDE.U32 R24, R142.reuse, 0x10, R24 ;  /* 0x000000108e187825 */ /* 0x040fe400078e0018 */
[----:B------:R-:W5:Y:S02]  /*0a20*/  LDG.E.64 R44, desc[UR4][R44.64] ;  /* 0x000000042c2c7981 */ /* 0x000f64000c1e1b00 */
[----:B------:R-:W-:-:S02]  /*0a30*/  IMAD.WIDE.U32 R146, R142, 0x8, R146 ;  /* 0x000000088e927825 */ /* 0x000fc400078e0092 */
[----:B------:R-:W5:Y:S04]  /*0a40*/  LDG.E.128 R16, desc[UR4][R16.64] ;  /* 0x0000000410107981 */ /* 0x000f68000c1e1d00 */
[----:B------:R0:W5:Y:S04]  /*0a50*/  LDG.E.64 R2, desc[UR4][R146.64] ;  /* 0x0000000492027981 */ /* 0x000168000c1e1b00 */
[----:B------:R-:W5:Y:S04]  /*0a60*/  LDG.E.128 R20, desc[UR4][R20.64] ;  /* 0x0000000414147981 */ /* 0x000f68000c1e1d00 */
[----:B------:R-:W5:Y:S01]  /*0a70*/  LDG.E.128 R24, desc[UR4][R24.64] ;  /* 0x0000000418187981 */ /* 0x000f62000c1e1d00 */
[----:B------:R-:W-:Y:S05]  /*0a80*/  BRA `(.L_x_119) ;  /* 0x0000000000887947 */ /* 0x000fea0003800000 */
.L_x_118:
[----:B------:R-:W1:Y:S01]  /*0a90*/  S2R R4, SR_TID.X ;  /* 0x0000000000047919 */ /* 0x000e620000002100 */
[----:B0-----:R-:W0:Y:S01]  /*0aa0*/  LDC.64 R2, c[0x0][0x3d8] ;  /* 0x0000f600ff027b82 */ /* 0x001e220000000a00 */
[----:B------:R-:W2:Y:S07]  /*0ab0*/  S2R R51, SR_CTAID.X ;  /* 0x0000000000337919 */ /* 0x000eae0000002500 */
[----:B------:R-:W3:Y:S01]  /*0ac0*/  LDC.64 R24, c[0x0][0x398] ;  /* 0x0000e600ff187b82 */ /* 0x000ee20000000a00 */
[----:B-1----:R-:W-:-:S02]  /*0ad0*/  LOP3.LUT R4, R4, 0xff, RZ, 0xc0, !PT ;  /* 0x000000ff04047812 */ /* 0x002fc400078ec0ff */
[----:B--2---:R-:W-:-:S04]  /*0ae0*/  SHF.L.U32 R5, R51, 0x8, RZ ;  /* 0x0000000833057819 */ /* 0x004fc800000006ff */
[----:B------:R-:W-:-:S05]  /*0af0*/  LOP3.LUT R50, R4, 0x700, R5, 0xf8, !PT ;  /* 0x0000070004327812 */ /* 0x000fca00078ef805 */
[----:B------:R-:W-:-:S04]  /*0b00*/  IMAD R143, R53, 0x3000, R50 ;  /* 0x00003000358f7824 */ /* 0x000fc800078e0232 */
[C---:B0-----:R-:W-:Y:S01]  /*0b10*/  IMAD.WIDE.U32 R14, R143.reuse, 0x8, R2 ;  /* 0x000000088f0e7825 */ /* 0x041fe200078e0002 */
[C---:B------:R-:W-:Y:S02]  /*0b20*/  IADD3 R139, PT, PT, R143.reuse, 0x1000, RZ ;  /* 0x000010008f8b7810 */ /* 0x040fe40007ffe0ff */
[C---:B------:R-:W-:Y:S01]  /*0b30*/  IADD3 R140, PT, PT, R143.reuse, 0x1800, RZ ;  /* 0x000018008f8c7810 */ /* 0x040fe20007ffe0ff */
[C---:B---3--:R-:W-:Y:S01]  /*0b40*/  IMAD.WIDE.U32 R144, R143.reuse, 0x10, R24 ;  /* 0x000000108f907825 */ /* 0x048fe200078e0018 */
[C---:B------:R-:W-:Y:S01]  /*0b50*/  IADD3 R141, PT, PT, R143.reuse, 0x2000, RZ ;  /* 0x000020008f8d7810 */ /* 0x040fe20007ffe0ff */
[----:B------:R1:W5:Y:S01]  /*0b60*/  LDG.E.64 R46, desc[UR4][R14.64] ;  /* 0x000000040e2e7981 */ /* 0x000362000c1e1b00 */
[----:B------:R-:W-:Y:S01]  /*0b70*/  IADD3 R142, PT, PT, R143, 0x2800, RZ ;  /* 0x000028008f8e7810 */ /* 0x000fe20007ffe0ff */
[--C-:B------:R-:W-:Y:S02]  /*0b80*/  IMAD.WIDE.U32 R42, R139, 0x8, R2.reuse ;  /* 0x000000088b2a7825 */ /* 0x100fe400078e0002 */
[----:B------:R1:W5:Y:S02]  /*0b90*/  LDG.E.64 R48, desc[UR4][R14.64+0x4000] ;  /* 0x004000040e307981 */ /* 0x000364000c1e1b00 */
[----:B------:R-:W-:-:S02]  /*0ba0*/  IMAD.WIDE.U32 R40, R140, 0x8, R2 ;  /* 0x000000088c287825 */ /* 0x000fc400078e0002 */
[----:B------:R1:W5:Y:S02]  /*0bb0*/  LDG.E.128 R4, desc[UR4][R144.64] ;  /* 0x0000000490047981 */ /* 0x000364000c1e1d00 */
[----:B------:R-:W-:Y:S02]  /*0bc0*/  IMAD.WIDE.U32 R44, R141, 0x8, R2 ;  /* 0x000000088d2c7825 */ /* 0x000fe400078e0002 */
[----:B------:R1:W5:Y:S02]  /*0bd0*/  LDG.E.128 R8, desc[UR4][R144.64+0x8000] ;  /* 0x0080000490087981 */ /* 0x000364000c1e1d00 */
[--C-:B------:R-:W-:Y:S02]  /*0be0*/  IMAD.WIDE.U32 R12, R139, 0x10, R24.reuse ;  /* 0x000000108b0c7825 */ /* 0x100fe400078e0018 */
[----:B------:R-:W5:Y:S02]  /*0bf0*/  LDG.E.64 R42, desc[UR4][R42.64] ;  /* 0x000000042a2a7981 */ /* 0x000f64000c1e1b00 */
[----:B------:R-:W-:-:S02]  /*0c00*/  IMAD.WIDE.U32 R16, R140, 0x10, R24 ;  /* 0x000000108c107825 */ /* 0x000fc400078e0018 */
[----:B------:R-:W5:Y:S02]  /*0c10*/  LDG.E.64 R40, desc[UR4][R40.64] ;  /* 0x0000000428287981 */ /* 0x000f64000c1e1b00 */
[----:B------:R-:W-:Y:S02]  /*0c20*/  IMAD.WIDE.U32 R20, R141, 0x10, R24 ;  /* 0x000000108d147825 */ /* 0x000fe400078e0018 */
[----:B------:R-:W5:Y:S02]  /*0c30*/  LDG.E.64 R44, desc[UR4][R44.64] ;  /* 0x000000042c2c7981 */ /* 0x000f64000c1e1b00 */
[C---:B------:R-:W-:Y:S02]  /*0c40*/  IMAD.WIDE.U32 R2, R142.reuse, 0x8, R2 ;  /* 0x000000088e027825 */ /* 0x040fe400078e0002 */
[----:B------:R-:W5:Y:S02]  /*0c50*/  LDG.E.128 R12, desc[UR4][R12.64] ;  /* 0x000000040c0c7981 */ /* 0x000f64000c1e1d00 */
[----:B------:R-:W-:-:S02]  /*0c60*/  IMAD.WIDE.U32 R24, R142, 0x10, R24 ;  /* 0x000000108e187825 */ /* 0x000fc400078e0018 */
[----:B------:R-:W5:Y:S04]  /*0c70*/  LDG.E.64 R2, desc[UR4][R2.64] ;  /* 0x0000000402027981 */ /* 0x000f68000c1e1b00 */
[----:B------:R-:W5:Y:S04]  /*0c80*/  LDG.E.128 R16, desc[UR4][R16.64] ;  /* 0x0000000410107981 */ /* 0x000f68000c1e1d00 */
[----:B------:R-:W5:Y:S04]  /*0c90*/  LDG.E.128 R20, desc[UR4][R20.64] ;  /* 0x0000000414147981 */ /* 0x000f68000c1e1d00 */
[----:B-1----:R-:W5:Y:S02]  /*0ca0*/  LDG.E.128 R24, desc[UR4][R24.64] ;  /* 0x0000000418187981 */ /* 0x002f64000c1e1d00 */
.L_x_119:
[----:B0----5:R-:W-:Y:S02]  /*0cb0*/  MOV R144, R46 ;  /* 0x0000002e00907202 */ /* 0x021fe40000000f00 */
        /* <DEDUP_REMOVED lines=22> */
[----:B------:R-:W-:Y:S01]  /*0e20*/  PRMT R177, R155, 0x7610, R177 ;  /* 0x000076109bb17816 */ /* 0x000fe200000000b1 */
[----:B------:R-:W-:Y:S06]  /*0e30*/  @P0 BRA `(.L_x_120) ;  /* 0x0000000c00340947 */ /* 0x000fec0003800000 */
[--C-:B------:R-:W-:Y:S01]  /*0e40*/  FADD.FTZ R161, R8, -R0.reuse ;  /* 0x8000000008a17221 */ /* 0x100fe20000010000 */
[--C-:B------:R-:W-:Y:S01]  /*0e50*/  FADD.FTZ R147, R5, -R0.reuse ;  /* 0x8000000005937221 */ /* 0x100fe20000010000 */
[----:B------:R-:W-:Y:S01]  /*0e60*/  SHF.R.U64 R8, R46, 0x10, R47 ;  /* 0x000000102e087819 */ /* 0x000fe2000000122f */
[--C-:B------:R-:W-:Y:S01]  /*0e70*/  FADD.FTZ R145, R4, -R0.reuse ;  /* 0x8000000004917221 */ /* 0x100fe20000010000 */
[----:B------:R-:W-:Y:S01]  /*0e80*/  SHF.L.U32 R5, R170, 0x10, RZ ;  /* 0x00000010aa057819 */ /* 0x000fe200000006ff */
[--C-:B------:R-:W-:Y:S01]  /*0e90*/  FADD.FTZ R155, R6, -R0.reuse ;  /* 0x80000000069b7221 */ /* 0x100fe20000010000 */
[----:B------:R-:W-:Y:S01]  /*0ea0*/  SHF.L.U32 R148, R135, 0x10, RZ ;  /* 0x0000001087947819 */ /* 0x000fe200000006ff */
[--C-:B------:R-:W-:Y:S01]  /*0eb0*/  FADD.FTZ R159, R7, -R0.reuse ;  /* 0x80000000079f7221 */ /* 0x100fe20000010000 */
[--C-:B------:R-:W-:Y:S01]  /*0ec0*/  SHF.R.U32.HI R158, RZ, 0x10, R3.reuse ;  /* 0x00000010ff9e7819 */ /* 0x100fe20000011603 */
[--C-:B------:R-:W-:Y:S01]  /*0ed0*/  FADD.FTZ R171, R9, -R0.reuse ;  /* 0x8000000009ab7221 */ /* 0x100fe20000010000 */
[----:B------:R-:W-:Y:S01]  /*0ee0*/  SHF.L.U32 R151, R133, 0x10, RZ ;  /* 0x0000001085977819 */ /* 0x000fe200000006ff */
[--C-:B------:R-:W-:Y:S01]  /*0ef0*/  FADD.FTZ R181, R10, -R0.reuse ;  /* 0x800000000ab57221 */ /* 0x100fe20000010000 */
[----:B------:R-:W-:Y:S01]  /*0f00*/  SHF.L.U32 R8, R8, 0x10, RZ ;  /* 0x0000001008087819 */ /* 0x000fe200000006ff */
[--C-:B------:R-:W-:Y:S01]  /*0f10*/  FADD.FTZ R187, R11, -R0.reuse ;  /* 0x800000000bbb7221 */ /* 0x100fe20000010000 */
[----:B------:R-:W-:Y:S01]  /*0f20*/  SHF.R.U64 R182, R2, 0x10, R3 ;  /* 0x0000001002b67819 */ /* 0x000fe20000001203 */
[--C-:B------:R-:W-:Y:S01]  /*0f30*/  FADD.FTZ R189, R12, -R0.reuse ;  /* 0x800000000cbd7221 */ /* 0x100fe20000010000 */
        /* <DEDUP_REMOVED lines=14> */
[----:B------:R-:W-:Y:S01]  /*1020*/  FADD.FTZ R225, R27, -R0 ;  /* 0x800000001be17221 */ /* 0x000fe20000010000 */
[----:B------:R-:W-:Y:S01]  /*1030*/  FMUL.FTZ R3, R148, R5 ;  /* 0x0000000594037220 */ /* 0x000fe20000410000 */
[C---:B------:R-:W-:Y:S01]  /*1040*/  FMUL.FTZ R0, R138.reuse, R145 ;  /* 0x000000918a007220 */ /* 0x040fe20000410000 */
[C---:B------:R-:W-:Y:S01]  /*1050*/  FMUL.FTZ R146, R138.reuse, R155 ;  /* 0x0000009b8a927220 */ /* 0x040fe20000410000 */
[----:B------:R-:W-:Y:S01]  /*1060*/  SHF.R.U32.HI R10, RZ, 0x10, R47 ;  /* 0x00000010ff0a7819 */ /* 0x000fe2000001162f */
[----:B------:R-:W-:Y:S01]  /*1070*/  FMUL.FTZ R147, R138, R147 ;  /* 0x000000938a937220 */ /* 0x000fe20000410000 */
[----:B------:R-:W-:Y:S01]  /*1080*/  SHF.L.U32 R7, R169, 0x10, RZ ;  /* 0x00000010a9077819 */ /* 0x000fe200000006ff */
[----:B------:R-:W-:Y:S01]  /*1090*/  FFMA.FTZ R148, R0, R3, RZ ;  /* 0x0000000300947223 */ /* 0x000fe200000100ff */
[----:B------:R-:W-:Y:S01]  /*10a0*/  SHF.L.U32 R150, R134, 0x10, RZ ;  /* 0x0000001086967819 */ /* 0x000fe200000006ff */
[----:B------:R-:W-:Y:S01]  /*10b0*/  FMUL.FTZ R145, R138, R159 ;  /* 0x0000009f8a917220 */ /* 0x000fe20000410000 */
[----:B------:R-:W-:Y:S01]  /*10c0*/  SHF.L.U32 R155, R158, 0x10, RZ ;  /* 0x000000109e9b7819 */ /* 0x000fe200000006ff */
[----:B------:R-:W-:Y:S01]  /*10d0*/  FMUL.FTZ R158, R151, R8 ;  /* 0x00000008979e7220 */ /* 0x000fe20000410000 */
[----:B------:R-:W-:Y:S01]  /*10e0*/  FADD.FTZ R151, RZ, R3 ;  /* 0x00000003ff977221 */ /* 0x000fe20000010000 */
[----:B------:R-:W-:Y:S01]  /*10f0*/  SHF.L.U32 R11, R167, 0x10, RZ ;  /* 0x00000010a70b7819 */ /* 0x000fe200000006ff */
[----:B------:R-:W-:Y:S01]  /*1100*/  FMUL.FTZ R144, R138, R161 ;  /* 0x000000a18a907220 */ /* 0x000fe20000410000 */
[----:B------:R-:W-:Y:S01]  /*1110*/  SHF.L.U32 R154, R130, 0x10, RZ ;  /* 0x00000010829a7819 */ /* 0x000fe200000006ff */
[----:B------:R-:W-:Y:S01]  /*1120*/  FMUL.FTZ R47, R138, R187 ;  /* 0x000000bb8a2f7220 */ /* 0x000fe20000410000 */
[----:B------:R-:W-:Y:S01]  /*1130*/  SHF.L.U32 R17, R163, 0x10, RZ ;  /* 0x00000010a3117819 */ /* 0x000fe200000006ff */
[----:B------:R-:W-:Y:S01]  /*1140*/  FMUL.FTZ R163, R150, R7 ;  /* 0x0000000796a37220 */ /* 0x000fe20000410000 */
[----:B------:R-:W-:Y:S01]  /*1150*/  SHF.L.U32 R157, R132, 0x10, RZ ;  /* 0x00000010849d7819 */ /* 0x000fe200000006ff */
[----:B------:R-:W-:Y:S01]  /*1160*/  FADD.FTZ R150, R151, R158 ;  /* 0x0000009e97967221 */ /* 0x000fe20000010000 */
[----:B------:R-:W-:Y:S01]  /*1170*/  SHF.L.U32 R10, R10, 0x10, RZ ;  /* 0x000000100a0a7819 */ /* 0x000fe200000006ff */
[----:B------:R-:W-:Y:S01]  /*1180*/  FFMA.FTZ R151, R147, R158, R148 ;  /* 0x0000009e93977223 */ /* 0x000fe20000010094 */
[----:B------:R-:W-:Y:S01]  /*1190*/  FMUL.FTZ R167, R154, R11 ;  /* 0x0000000b9aa77220 */ /* 0x000fe20000410000 */
[----:B------:R-:W-:Y:S01]  /*11a0*/  SHF.R.U64 R12, R48, 0x10, R49 ;  /* 0x00000010300c7819 */ /* 0x000fe20000001231 */
[----:B------:R-:W-:Y:S01]  /*11b0*/  FMUL.FTZ R48, R138, R181 ;  /* 0x000000b58a307220 */ /* 0x000fe20000410000 */
        /* <DEDUP_REMOVED lines=8> */
[----:B------:R-:W-:Y:S01]  /*1240*/  FMUL.FTZ R165, R152, R9 ;  /* 0x0000000998a57220 */ /* 0x000fe20000410000 */
[----:B------:R-:W-:Y:S01]  /*1250*/  SHF.L.U32 R12, R12, 0x10, RZ ;  /* 0x000000100c0c7819 */ /* 0x000fe200000006ff */
[----:B------:R-:W-:Y:S01]  /*1260*/  FADD.FTZ R150, R157, R154 ;  /* 0x0000009a9d967221 */ /* 0x000fe20000010000 */
[----:B------:R-:W-:Y:S01]  /*1270*/  FFMA.FTZ R151, R145, R154, R148 ;  /* 0x0000009a91977223 */ /* 0x000fe20000010094 */
[----:B------:R-:W-:Y:S01]  /*1280*/  SHF.R.U32.HI R14, RZ, 0x10, R49 ;  /* 0x00000010ff0e7819 */ /* 0x000fe20000011631 */
[----:B------:R-:W-:Y:S01]  /*1290*/  FMUL.FTZ R49, R138, R171 ;  /* 0x000000ab8a317220 */ /* 0x000fe20000410000 */
[----:B------:R-:W-:Y:S01]  /*12a0*/  FMUL.FTZ R152, R179, R12 ;  /* 0x0000000cb3987220 */ /* 0x000fe20000410000 */
[----:B------:R-:W-:Y:S01]  /*12b0*/  FADD.FTZ R161, R150, R165 ;  /* 0x000000a596a17221 */ /* 0x000fe20000010000 */
[----:B------:R-:W-:Y:S01]  /*12c0*/  SHF.L.U32 R15, R164, 0x10, RZ ;  /* 0x00000010a40f7819 */ /* 0x000fe200000006ff */
[----:B------:R-:W-:Y:S01]  /*12d0*/  FFMA.FTZ R148, R144, R165, R151 ;  /* 0x000000a590947223 */ /* 0x000fe20000010097 */
[----:B------:R-:W-:Y:S01]  /*12e0*/  SHF.L.U32 R160, R123, 0x10, RZ ;  /* 0x000000107ba07819 */ /* 0x000fe200000006ff */
[----:B------:R-:W-:Y:S01]  /*12f0*/  FADD.FTZ R150, R161, R152 ;  /* 0x00000098a1967221 */ /* 0x000fe20000010000 */
[----:B------:R-:W-:Y:S01]  /*1300*/  SHF.L.U32 R185, R128, 0x10, RZ ;  /* 0x0000001080b97819 */ /* 0x000fe200000006ff */
[----:B------:R-:W-:Y:S01]  /*1310*/  FFMA.FTZ R151, R49, R152, R148 ;  /* 0x0000009831977223 */ /* 0x000fe20000010094 */
[----:B------:R-:W-:Y:S01]  /*1320*/  SHF.L.U32 R14, R14, 0x10, RZ ;  /* 0x000000100e0e7819 */ /* 0x000fe200000006ff */
[----:B------:R-:W-:Y:S01]  /*1330*/  FMUL.FTZ R171, R160, R15 ;  /* 0x0000000fa0ab7220 */ /* 0x000fe20000410000 */
[----:B------:R-:W-:Y:S01]  /*1340*/  SHF.R.U64 R16, R42, 0x10, R43 ;  /* 0x000000102a107819 */ /* 0x000fe2000000122b */
[----:B------:R-:W-:Y:S01]  /*1350*/  FFMA.FTZ R148, R48, R167, R151 ;  /* 0x000000a730947223 */ /* 0x000fe20000010097 */
[----:B------:R-:W-:Y:S01]  /*1360*/  SHF.L.U32 R13, R166, 0x10, RZ ;  /* 0x00000010a60d7819 */ /* 0x000fe200000006ff */
[----:B------:R-:W-:Y:S01]  /*1370*/  FMUL.FTZ R160, R185, R14 ;  /* 0x0000000eb9a07220 */ /* 0x000fe20000410000 */
[----:B------:R-:W-:Y:S01]  /*1380*/  SHF.L.U32 R156, R127, 0x10, RZ ;  /* 0x000000107f9c7819 */ /* 0x000fe200000006ff */
[----:B------:R-:W-:Y:S01]  /*1390*/  FADD.FTZ R185, R150, R167 ;  /* 0x000000a796b97221 */ /* 0x000fe20000010000 */
        /* <DEDUP_REMOVED lines=8> */
[----:B------:R-:W-:Y:S01]  /*1420*/  SHF.R.U32.HI R184, RZ, 0x10, R45 ;  /* 0x00000010ffb87819 */ /* 0x000fe2000001162d */
[----:B------:R-:W-:Y:S01]  /*1430*/  FMUL.FTZ R179, R174, R19 ;  /* 0x00000013aeb37220 */ /* 0x000fe20000410000 */
[----:B------:R-:W-:Y:S01]  /*1440*/  SHF.L.U32 R175, R175, 0x10, RZ ;  /* 0x00000010afaf7819 */ /* 0x000fe200000006ff */
[----:B------:R-:W-:Y:S01]  /*1450*/  FMUL.FTZ R156, R191, R16 ;  /* 0x00000010bf9c7220 */ /* 0x000fe20000410000 */
[----:B------:R-:W-:Y:S01]  /*1460*/  SHF.L.U32 R178, R115, 0x10, RZ ;  /* 0x0000001073b27819 */ /* 0x000fe200000006ff */
[----:B------:R-:W-:Y:S01]  /*1470*/  FADD.FTZ R187, R150, R169 ;  /* 0x000000a996bb7221 */ /* 0x000fe20000010000 */
[----:B------:R-:W-:Y:S01]  /*1480*/  SHF.R.U32.HI R18, RZ, 0x10, R43 ;  /* 0x00000010ff127819 */ /* 0x000fe2000001162b */
[----:B------:R-:W-:Y:S01]  /*1490*/  FFMA.FTZ R174, R46, R169, R185 ;  /* 0x000000a92eae7223 */ /* 0x000fe200000100b9 */
[----:B------:R-:W-:Y:S01]  /*14a0*/  SHF.L.U32 R195, R126, 0x10, RZ ;  /* 0x000000107ec37819 */ /* 0x000fe200000006ff */
[----:B------:R-:W-:Y:S01]  /*14b0*/  FMUL.FTZ R181, R178, R175 ;  /* 0x000000afb2b57220 */ /* 0x000fe20000410000 */
[----:B------:R-:W-:Y:S01]  /*14c0*/  SHF.R.U64 R186, R44, 0x10, R45 ;  /* 0x000000102cba7819 */ /* 0x000fe2000000122d */
[----:B------:R-:W-:Y:S01]  /*14d0*/  FMUL.FTZ R45, R138, R193 ;  /* 0x000000c18a2d7220 */ /* 0x000fe20000410000 */
[----:B------:R-:W-:Y:S01]  /*14e0*/  SHF.L.U32 R173, R173, 0x10, RZ ;  /* 0x00000010adad7819 */ /* 0x000fe200000006ff */
[----:B------:R-:W-:Y:S01]  /*14f0*/  FMUL.FTZ R159, R195, R6 ;  /* 0x00000006c39f7220 */ /* 0x000fe20000410000 */
        /* <DEDUP_REMOVED lines=25> */
[----:B------:R-:W-:Y:S01]  /*1690*/  FFMA.FTZ R183, R43, R148, R180 ;  /* 0x000000942bb77223 */ /* 0x000fe200000100b4 */
[----:B------:R-:W-:Y:S01]  /*16a0*/  SHF.R.U32.HI R188, RZ, 0x10, R41 ;  /* 0x00000010ffbc7819 */ /* 0x000fe20000011629 */
[----:B------:R-:W-:Y:S01]  /*16b0*/  FADD.FTZ R185, R182, R171 ;  /* 0x000000abb6b97221 */ /* 0x000fe20000010000 */
[----:B------:R-:W-:Y:S01]  /*16c0*/  SHF.L.U32 R172, R122, 0x10, RZ ;  /* 0x000000107aac7819 */ /* 0x000fe200000006ff */
[----:B------:R-:W-:Y:S01]  /*16d0*/  FMUL.FTZ R41, R138, R207 ;  /* 0x000000cf8a297220 */ /* 0x000fe20000410000 */
[----:B------:R-:W-:Y:S01]  /*16e0*/  FMUL.FTZ R150, R205, R162 ;  /* 0x000000a2cd967220 */ /* 0x000fe20000410000 */
[----:B------:R-:W-:Y:S01]  /*16f0*/  FFMA.FTZ R182, R42, R171, R183 ;  /* 0x000000ab2ab67223 */ /* 0x000fe200000100b7 */
[----:B------:R-:W-:Y:S01]  /*1700*/  SHF.L.U32 R211, R120, 0x10, RZ ;  /* 0x0000001078d37819 */ /* 0x000fe200000006ff */
[----:B------:R-:W-:Y:S01]  /*1710*/  FMUL.FTZ R40, R138, R209 ;  /* 0x000000d18a287220 */ /* 0x000fe20000410000 */
        /* <DEDUP_REMOVED lines=12> */
[C---:B------:R-:W-:Y:S01]  /*17e0*/  FMUL.FTZ R24, R138.reuse, R217 ;  /* 0x000000d98a187220 */ /* 0x040fe20000410000 */
[----:B------:R-:W-:Y:S01]  /*17f0*/  FMUL.FTZ R23, R138, R23 ;  /* 0x000000178a177220 */ /* 0x000fe20000410000 */
[----:B------:R-:W-:Y:S01]  /*1800*/  FADD.FTZ R189, R188, R179 ;  /* 0x000000b3bcbd7221 */ /* 0x000fe20000010000 */
[----:B------:R-:W-:Y:S01]  /*1810*/  FFMA.FTZ R186, R26, R179, R187 ;  /* 0x000000b31aba7223 */ /* 0x000fe200000100bb */
[----:B------:R-:W-:Y:S01]  /*1820*/  SHF.L.U32 R149, R113, 0x10, RZ ;  /* 0x0000001071957819 */ /* 0x000fe200000006ff */
[C---:B------:R-:W-:Y:S01]  /*1830*/  FMUL.FTZ R22, R138.reuse, R219 ;  /* 0x000000db8a167220 */ /* 0x040fe20000410000 */
[----:B------:R-:W-:Y:S01]  /*1840*/  FADD.FTZ R188, R189, R174 ;  /* 0x000000aebdbc7221 */ /* 0x000fe20000010000 */
[----:B------:R-:W-:Y:S01]  /*1850*/  FFMA.FTZ R187, R25, R174, R186 ;  /* 0x000000ae19bb7223 */ /* 0x000fe200000100ba */
[----:B------:R-:W-:Y:S01]  /*1860*/  FMUL.FTZ R21, R138, R221 ;  /* 0x000000dd8a157220 */ /* 0x000fe20000410000 */
        /* <DEDUP_REMOVED lines=42> */
.L_x_120:
[--C-:B------:R-:W-:Y:S02]  /*1b10*/  SHF.R.U64 R171, R42, 0x10, R43.reuse ;  /* 0x000000102aab7819 */ /* 0x100fe4000000122b */
[----:B------:R-:W-:Y:S02]  /*1b20*/  SHF.L.U32 R42, R111, 0x10, RZ ;  /* 0x000000106f2a7819 */ /* 0x000fe400000006ff */
[----:B------:R-:W-:Y:S02]  /*1b30*/  SHF.R.U32.HI R179, RZ, 0x10, R43 ;  /* 0x00000010ffb37819 */ /* 0x000fe4000001162b */
[----:B------:R-:W-:Y:S01]  /*1b40*/  SHF.R.U64 R160, R44, 0x10, R45 ;  /* 0x000000102ca07819 */ /* 0x000fe2000000122d */
[----:B------:R-:W-:Y:S01]  /*1b50*/  FADD.FTZ R42, -R42, R5 ;  /* 0x000000052a2a7221 */ /* 0x000fe20000010100 */
[----:B------:R-:W-:Y:S02]  /*1b60*/  SHF.L.U32 R43, R29, 0x10, RZ ;  /* 0x000000101d2b7819 */ /* 0x000fe400000006ff */
        /* <DEDUP_REMOVED lines=8> */
[----:B------:R-:W-:Y:S01]  /*1bf0*/  MUFU.RCP R201, R178 ;  /* 0x000000b200c97308 */ /* 0x000fe20000001000 */
[----:B------:R-:W-:Y:S01]  /*1c00*/  SHF.L.U32 R190, R135, 0x10, RZ ;  /* 0x0000001087be7819 */ /* 0x000fe200000006ff */
[----:B------:R-:W-:Y:S01]  /*1c10*/  FADD.FTZ R11, -R6, R11 ;  /* 0x0000000b060b7221 */ /* 0x000fe20000010100 */
[----:B------:R-:W-:Y:S01]  /*1c20*/  SHF.L.U32 R188, R119, 0x10, RZ ;  /* 0x0000001077bc7819 */ /* 0x000fe200000006ff */
[----:B------:R-:W-:Y:S01]  /*1c30*/  FADD.FTZ R8, -R8, R15 ;  /* 0x0000000f08087221 */ /* 0x000fe20000010100 */
[----:B------:R-:W-:-:S02]  /*1c40*/  SHF.L.U32 R6, R107, 0x10, RZ ;  /* 0x000000106b067819 */ /* 0x000fc400000006ff */
[----:B------:R-:W-:Y:S01]  /*1c50*/  SHF.L.U32 R150, R121, 0x10, RZ ;  /* 0x0000001079967819 */ /* 0x000fe200000006ff */
[----:B------:R-:W-:Y:S01]  /*1c60*/  MUFU.RCP R0, R190 ;  /* 0x000000be00007308 */ /* 0x000fe20000001000 */
[----:B------:R-:W-:Y:S01]  /*1c70*/  SHF.L.U32 R184, R134, 0x10, RZ ;  /* 0x0000001086b87819 */ /* 0x000fe200000006ff */
[----:B------:R-:W-:Y:S01]  /*1c80*/  FADD.FTZ R6, -R6, R13 ;  /* 0x0000000d06067221 */ /* 0x000fe20000010100 */
[----:B------:R-:W-:Y:S02]  /*1c90*/  SHF.R.U64 R181, R48, 0x10, R49 ;  /* 0x0000001030b57819 */ /* 0x000fe40000001231 */
[----:B------:R-:W-:Y:S02]  /*1ca0*/  SHF.R.U32.HI R161, RZ, 0x10, R45 ;  /* 0x00000010ffa17819 */ /* 0x000fe4000001162d */
[----:B------:R-:W-:Y:S01]  /*1cb0*/  SHF.L.U32 R180, R122, 0x10, RZ ;  /* 0x000000107ab47819 */ /* 0x000fe200000006ff */
[----:B------:R-:W-:Y:S01]  /*1cc0*/  MUFU.RCP R5, R188 ;  /* 0x000000bc00057308 */ /* 0x000fe20000001000 */
[----:B------:R-:W-:-:S02]  /*1cd0*/  SHF.R.U64 R155, R2, 0x10, R3 ;  /* 0x00000010029b7819 */ /* 0x000fc40000001203 */
[----:B------:R-:W-:Y:S02]  /*1ce0*/  SHF.R.U32.HI R156, RZ, 0x10, R3 ;  /* 0x00000010ff9c7819 */ /* 0x000fe40000011603 */
[----:B------:R-:W-:Y:S02]  /*1cf0*/  SHF.L.U32 R15, R35, 0x10, RZ ;  /* 0x00000010230f7819 */ /* 0x000fe400000006ff */
[----:B------:R-:W-:Y:S01]  /*1d00*/  SHF.L.U32 R148, R124, 0x10, RZ ;  /* 0x000000107c947819 */ /* 0x000fe200000006ff */
[----:B------:R-:W0:Y:S01]  /*1d10*/  MUFU.RCP R146, R184 ;  /* 0x000000b800927308 */ /* 0x000e220000001000 */
[----:B------:R-:W-:Y:S01]  /*1d20*/  SHF.L.U32 R3, R28, 0x10, RZ ;  /* 0x000000101c037819 */ /* 0x000fe200000006ff */
[----:B------:R-:W-:Y:S01]  /*1d30*/  FADD.FTZ R15, -R15, R18 ;  /* 0x000000120f0f7221 */ /* 0x000fe20000010100 */
[----:B------:R-:W-:Y:S02]  /*1d40*/  SHF.L.U32 R45, R31, 0x10, RZ ;  /* 0x000000101f2d7819 */ /* 0x000fe400000006ff */
[----:B------:R-:W-:-:S02]  /*1d50*/  SHF.L.U32 R48, R104, 0x10, RZ ;  /* 0x0000001068307819 */ /* 0x000fc400000006ff */
[----:B------:R-:W-:Y:S01]  /*1d60*/  SHF.R.U64 R174, R40, 0x10, R41 ;  /* 0x0000001028ae7819 */ /* 0x000fe20000001229 */
[----:B------:R-:W-:Y:S01]  /*1d70*/  MUFU.RCP R2, R180 ;  /* 0x000000b400027308 */ /* 0x000fe20000001000 */
[----:B------:R-:W-:Y:S01]  /*1d80*/  SHF.L.U32 R157, R133, 0x10, RZ ;  /* 0x00000010859d7819 */ /* 0x000fe200000006ff */
[----:B------:R-:W-:Y:S01]  /*1d90*/  FADD.FTZ R10, -R45, R10 ;  /* 0x0000000a2d0a7221 */ /* 0x000fe20000010100 */
[----:B------:R-:W-:Y:S01]  /*1da0*/  SHF.L.U32 R153, R120, 0x10, RZ ;  /* 0x0000001078997819 */ /* 0x000fe200000006ff */
[----:B------:R-:W-:Y:S01]  /*1db0*/  FADD.FTZ R18, -R48, R19 ;  /* 0x0000001330127221 */ /* 0x000fe20000010100 */
[----:B------:R-:W-:Y:S02]  /*1dc0*/  SHF.L.U32 R158, R123, 0x10, RZ ;  /* 0x000000107b9e7819 */ /* 0x000fe400000006ff */
[----:B------:R-:W-:Y:S01]  /*1dd0*/  SHF.L.U32 R13, R34, 0x10, RZ ;  /* 0x00000010220d7819 */ /* 0x000fe200000006ff */
[----:B------:R-:W1:Y:S01]  /*1de0*/  MUFU.RCP R40, R150 ;  /* 0x0000009600287308 */ /* 0x000e620000001000 */
[----:B------:R-:W-:Y:S01]  /*1df0*/  SHF.R.U64 R186, R46, 0x10, R47 ;  /* 0x000000102eba7819 */ /* 0x000fe2000000122f */
[----:B0-----:R-:W-:Y:S01]  /*1e00*/  FMUL.FTZ R146, R43, R146 ;  /* 0x000000922b927220 */ /* 0x001fe20000410000 */
[----:B------:R-:W-:Y:S01]  /*1e10*/  SHF.R.U32.HI R176, RZ, 0x10, R41 ;  /* 0x00000010ffb07819 */ /* 0x000fe20000011629 */
[----:B------:R-:W-:Y:S01]  /*1e20*/  FADD.FTZ R41, -R3, R4 ;  /* 0x0000000403297221 */ /* 0x000fe20000010100 */
[----:B------:R-:W-:Y:S01]  /*1e30*/  SHF.L.U32 R182, R131, 0x10, RZ ;  /* 0x0000001083b67819 */ /* 0x000fe200000006ff */
[----:B------:R-:W-:Y:S01]  /*1e40*/  FADD.FTZ R16, -R13, R16 ;  /* 0x000000100d107221 */ /* 0x000fe20000010100 */
[----:B------:R-:W-:Y:S01]  /*1e50*/  SHF.L.U32 R46, R105, 0x10, RZ ;  /* 0x00000010692e7819 */ /* 0x000fe200000006ff */
[----:B------:R-:W0:Y:S01]  /*1e60*/  MUFU.RCP R193, R148 ;  /* 0x0000009400c17308 */ /* 0x000e220000001000 */
[----:B------:R-:W-:Y:S01]  /*1e70*/  SHF.L.U32 R45, R32, 0x10, RZ ;  /* 0x00000010202d7819 */ /* 0x000fe200000006ff */
[----:B------:R-:W-:Y:S01]  /*1e80*/  FMUL.FTZ R0, R41, R0 ;  /* 0x0000000029007220 */ /* 0x000fe20000410000 */
[----:B------:R-:W-:Y:S01]  /*1e90*/  SHF.L.U32 R48, R102, 0x10, RZ ;  /* 0x0000001066307819 */ /* 0x000fe200000006ff */
[----:B------:R-:W-:Y:S01]  /*1ea0*/  FADD.FTZ R17, -R46, R17 ;  /* 0x000000112e117221 */ /* 0x000fe20000010100 */
[----:B------:R-:W-:Y:S01]  /*1eb0*/  SHF.L.U32 R152, R129, 0x10, RZ ;  /* 0x0000001081987819 */ /* 0x000fe200000006ff */
[----:B------:R-:W-:Y:S01]  /*1ec0*/  FADD.FTZ R12, -R45, R12 ;  /* 0x0000000c2d0c7221 */ /* 0x000fe20000010100 */
[----:B------:R-:W-:Y:S01]  /*1ed0*/  SHF.L.U32 R13, R36, 0x10, RZ ;  /* 0x00000010240d7819 */ /* 0x000fe200000006ff */
[----:B------:R-:W2:Y:S01]  /*1ee0*/  MUFU.RCP R147, R157 ;  /* 0x0000009d00937308 */ /* 0x000ea20000001000 */
[----:B------:R-:W-:Y:S01]  /*1ef0*/  SHF.L.U32 R194, R115, 0x10, RZ ;  /* 0x0000001073c27819 */ /* 0x000fe200000006ff */
[----:B------:R-:W-:Y:S01]  /*1f00*/  FADD.FTZ R23, -R48, R23 ;  /* 0x0000001730177221 */ /* 0x000fe20000010100 */
[----:B------:R-:W-:Y:S01]  /*1f10*/  SHF.L.U32 R198, R112, 0x10, RZ ;  /* 0x0000001070c67819 */ /* 0x000fe200000006ff */
[----:B------:R-:W-:Y:S01]  /*1f20*/  FMUL.FTZ R48, R10, R201 ;  /* 0x000000c90a307220 */ /* 0x000fe20000410000 */
[----:B------:R-:W-:Y:S01]  /*1f30*/  SHF.L.U32 R46, R103, 0x10, RZ ;  /* 0x00000010672e7819 */ /* 0x000fe200000006ff */
[----:B------:R-:W-:Y:S01]  /*1f40*/  FADD.FTZ R20, -R13, R20 ;  /* 0x000000140d147221 */ /* 0x000fe20000010100 */
[----:B------:R-:W-:Y:S01]  /*1f50*/  SHF.L.U32 R154, R132, 0x10, RZ ;  /* 0x00000010849a7819 */ /* 0x000fe200000006ff */
[----:B------:R-:W3:Y:S01]  /*1f60*/  MUFU.RCP R3, R153 ;  /* 0x0000009900037308 */ /* 0x000ee20000001000 */
[----:B------:R-:W-:Y:S01]  /*1f70*/  SHF.L.U32 R45, R39, 0x10, RZ ;  /* 0x00000010272d7819 */ /* 0x000fe200000006ff */
[----:B------:R-:W-:Y:S01]  /*1f80*/  FADD.FTZ R21, -R46, R21 ;  /* 0x000000152e157221 */ /* 0x000fe20000010100 */
[----:B------:R-:W-:Y:S01]  /*1f90*/  SHF.L.U32 R172, R127, 0x10, RZ ;  /* 0x000000107fac7819 */ /* 0x000fe200000006ff */
[----:B-1----:R-:W-:Y:S01]  /*1fa0*/  FMUL.FTZ R41, R17, R40 ;  /* 0x0000002811297220 */ /* 0x002fe20000410000 */
[----:B------:R-:W-:Y:S01]  /*1fb0*/  SHF.L.U32 R159, R126, 0x10, RZ ;  /* 0x000000107e9f7819 */ /* 0x000fe200000006ff */
[----:B------:R-:W-:Y:S01]  /*1fc0*/  FADD.FTZ R204, -R45, R26 ;  /* 0x0000001a2dcc7221 */ /* 0x000fe20000010100 */
[----:B------:R-:W-:Y:S01]  /*1fd0*/  SHF.L.U32 R149, R125, 0x10, RZ ;  /* 0x000000107d957819 */ /* 0x000fe200000006ff */
[----:B------:R-:W1:Y:S01]  /*1fe0*/  MUFU.RCP R191, R158 ;  /* 0x0000009e00bf7308 */ /* 0x000e620000001000 */
[----:B------:R-:W-:Y:S01]  /*1ff0*/  SHF.L.U32 R46, R100, 0x10, RZ ;  /* 0x00000010642e7819 */ /* 0x000fe200000006ff */
[----:B------:R-:W-:Y:S01]  /*2000*/  FMUL.FTZ R26, R20, R5 ;  /* 0x00000005141a7220 */ /* 0x000fe20000410000 */
[----:B------:R-:W-:Y:S01]  /*2010*/  SHF.L.U32 R19, R37, 0x10, RZ ;  /* 0x0000001025137819 */ /* 0x000fe200000006ff */
[----:B------:R-:W-:Y:S01]  /*2020*/  FMUL.FTZ R40, R15, R2 ;  /* 0x000000020f287220 */ /* 0x000fe20000410000 */
[----:B------:R-:W-:Y:S01]  /*2030*/  SHF.L.U32 R5, R170, 0x10, RZ ;  /* 0x00000010aa057819 */ /* 0x000fe200000006ff */
[----:B0-----:R-:W-:Y:S01]  /*2040*/  FMUL.FTZ R43, R8, R193 ;  /* 0x000000c1082b7220 */ /* 0x001fe20000410000 */
[----:B------:R-:W-:Y:S01]  /*2050*/  SHF.L.U32 R151, R128, 0x10, RZ ;  /* 0x0000001080977819 */ /* 0x000fe200000006ff */
[----:B------:R-:W0:Y:S01]  /*2060*/  MUFU.RCP R144, R182 ;  /* 0x000000b600907308 */ /* 0x000e220000001000 */
[----:B------:R-:W-:Y:S01]  /*2070*/  SHF.L.U32 R4, R109, 0x10, RZ ;  /* 0x000000106d047819 */ /* 0x000fe200000006ff */
[----:B------:R-:W-:Y:S01]  /*2080*/  FADD.FTZ R205, -R46, R27 ;  /* 0x0000001b2ecd7221 */ /* 0x000fe20000010100 */
[----:B------:R-:W-:Y:S01]  /*2090*/  SHF.L.U32 R13, R38, 0x10, RZ ;  /* 0x00000010260d7819 */ /* 0x000fe200000006ff */
[----:B------:R-:W-:Y:S01]  /*20a0*/  FADD.FTZ R19, -R19, R22 ;  /* 0x0000001613137221 */ /* 0x000fe20000010100 */
[----:B------:R-:W-:Y:S01]  /*20b0*/  SHF.L.U32 R15, R164, 0x10, RZ ;  /* 0x00000010a40f7819 */ /* 0x000fe200000006ff */
[----:B--2---:R-:W-:Y:S01]  /*20c0*/  FMUL.FTZ R147, R42, R147 ;  /* 0x000000932a937220 */ /* 0x004fe20000410000 */
[----:B------:R-:W-:Y:S01]  /*20d0*/  SHF.L.U32 R8, R186, 0x10, RZ ;  /* 0x00000010ba087819 */ /* 0x000fe200000006ff */
[----:B------:R-:W2:Y:S01]  /*20e0*/  MUFU.RCP R202, R152 ;  /* 0x0000009800ca7308 */ /* 0x000ea20000001000 */
[----:B---3--:R-:W-:Y:S01]  /*20f0*/  FMUL.FTZ R27, R18, R3 ;  /* 0x00000003121b7220 */ /* 0x008fe20000410000 */
[----:B------:R-:W-:Y:S01]  /*2100*/  SHF.R.U32.HI R189, RZ, 0x10, R47 ;  /* 0x00000010ffbd7819 */ /* 0x000fe2000001162f */
[----:B-1----:R-:W-:Y:S01]  /*2110*/  FMUL.FTZ R42, R16, R191 ;  /* 0x000000bf102a7220 */ /* 0x002fe20000410000 */
[----:B------:R-:W-:Y:S01]  /*2120*/  SHF.L.U32 R192, R118, 0x10, RZ ;  /* 0x0000001076c07819 */ /* 0x000fe200000006ff */
[----:B------:R-:W-:Y:S01]  /*2130*/  FMUL.FTZ R3, R190, R5 ;  /* 0x00000005be037220 */ /* 0x000fe20000410000 */
[----:B------:R-:W-:Y:S01]  /*2140*/  SHF.L.U32 R22, R101, 0x10, RZ ;  /* 0x0000001065167819 */ /* 0x000fe200000006ff */
[----:B------:R-:W-:Y:S01]  /*2150*/  FADD.FTZ R9, -R4, R9 ;  /* 0x0000000904097221 */ /* 0x000fe20000010100 */
[----:B------:R-:W1:Y:S01]  /*2160*/  MUFU.RCP R212, R194 ;  /* 0x000000c200d47308 */ /* 0x000e620000001000 */
[----:B------:R-:W-:Y:S01]  /*2170*/  SHF.L.U32 R47, R33, 0x10, RZ ;  /* 0x00000010212f7819 */ /* 0x000fe200000006ff */
[----:B------:R-:W-:Y:S01]  /*2180*/  FADD.FTZ R13, -R13, R24 ;  /* 0x000000180d0d7221 */ /* 0x000fe20000010100 */
[----:B------:R-:W-:Y:S01]  /*2190*/  SHF.L.U32 R16, R171, 0x10, RZ ;  /* 0x00000010ab107819 */ /* 0x000fe200000006ff */
[----:B0-----:R-:W-:Y:S01]  /*21a0*/  FMUL.FTZ R144, R7, R144 ;  /* 0x0000009007907220 */ /* 0x001fe20000410000 */
[----:B------:R-:W-:Y:S01]  /*21b0*/  FMUL.FTZ R171, R158, R15 ;  /* 0x0000000f9eab7220 */ /* 0x000fe20000410000 */
[----:B------:R-:W-:Y:S01]  /*21c0*/  SHF.L.U32 R7, R169, 0x10, RZ ;  /* 0x00000010a9077819 */ /* 0x000fe200000006ff */
[----:B------:R-:W-:Y:S01]  /*21d0*/  FMUL.FTZ R158, R157, R8 ;  /* 0x000000089d9e7220 */ /* 0x000fe20000410000 */
[----:B------:R-:W0:Y:S01]  /*21e0*/  MUFU.RCP R10, R198 ;  /* 0x000000c6000a7308 */ /* 0x000e220000001000 */
[----:B------:R-:W-:Y:S01]  /*21f0*/  SHF.L.U32 R18, R179, 0x10, RZ ;  /* 0x00000010b3127819 */ /* 0x000fe200000006ff */
[----:B------:R-:W-:Y:S01]  /*2200*/  FADD.FTZ R179, RZ, R3 ;  /* 0x00000003ffb37221 */ /* 0x000fe20000010000 */
[----:B------:R-:W-:Y:S01]  /*2210*/  FFMA.FTZ R157, R3, R0, RZ ;  /* 0x00000000039d7223 */ /* 0x000fe200000100ff */
[----:B------:R-:W-:Y:S01]  /*2220*/  SHF.R.U32.HI R185, RZ, 0x10, R49 ;  /* 0x00000010ffb97819 */ /* 0x000fe20000011631 */
[----:B------:R-:W-:Y:S01]  /*2230*/  FADD.FTZ R203, -R22, R25 ;  /* 0x0000001916cb7221 */ /* 0x000fe20000010100 */
[----:B------:R-:W-:Y:S01]  /*2240*/  FADD.FTZ R14, -R47, R14 ;  /* 0x0000000e2f0e7221 */ /* 0x000fe20000010100 */
[----:B--2---:R-:W-:Y:S01]  /*2250*/  FMUL.FTZ R49, R9, R202 ;  /* 0x000000ca09317220 */ /* 0x004fe20000410000 */
[----:B------:R2:W3:Y:S01]  /*2260*/  MUFU.RCP R145, R154 ;  /* 0x0000009a00917308 */ /* 0x0004e20000001000 */
[----:B-1----:R-:W-:Y:S01]  /*2270*/  FMUL.FTZ R22, R13, R212 ;  /* 0x000000d40d167220 */ /* 0x002fe20000410000 */
[----:B------:R-:W-:Y:S01]  /*2280*/  SHF.L.U32 R9, R168, 0x10, RZ ;  /* 0x00000010a8097819 */ /* 0x000fe200000006ff */
[----:B------:R-:W-:Y:S01]  /*2290*/  FADD.FTZ R168, R179, R158 ;  /* 0x0000009eb3a87221 */ /* 0x000fe20000010000 */
[----:B------:R-:W-:Y:S01]  /*22a0*/  SHF.L.U32 R13, R166, 0x10, RZ ;  /* 0x00000010a60d7819 */ /* 0x000fe200000006ff */
[----:B------:R-:W-:Y:S01]  /*22b0*/  FFMA.FTZ R166, R158, R147, R157 ;  /* 0x000000939ea67223 */ /* 0x000fe2000001009d */
[----:B------:R-:W-:Y:S01]  /*22c0*/  SHF.L.U32 R17, R163, 0x10, RZ ;  /* 0x00000010a3117819 */ /* 0x000fe200000006ff */
[----:B------:R-:W-:Y:S01]  /*22d0*/  FMUL.FTZ R163, R184, R7 ;  /* 0x00000007b8a37220 */ /* 0x000fe20000410000 */
[----:B------:R-:W1:Y:S01]  /*22e0*/  MUFU.RCP R199, R172 ;  /* 0x000000ac00c77308 */ /* 0x000e620000001000 */
[----:B0-----:R-:W-:Y:S01]  /*22f0*/  FMUL.FTZ R2, R205, R10 ;  /* 0x0000000acd027220 */ /* 0x001fe20000410000 */
[----:B------:R-:W-:Y:S01]  /*2300*/  SHF.L.U32 R10, R189, 0x10, RZ ;  /* 0x00000010bd0a7819 */ /* 0x000fe200000006ff */
[----:B------:R-:W-:Y:S01]  /*2310*/  FMUL.FTZ R169, R172, R13 ;  /* 0x0000000daca97220 */ /* 0x000fe20000410000 */
[----:B------:R-:W-:Y:S01]  /*2320*/  SHF.L.U32 R183, R116, 0x10, RZ ;  /* 0x0000001074b77819 */ /* 0x000fe200000006ff */
[----:B------:R-:W-:Y:S01]  /*2330*/  FMUL.FTZ R157, R180, R17 ;  /* 0x00000011b49d7220 */ /* 0x000fe20000410000 */
[----:B------:R-:W-:Y:S01]  /*2340*/  SHF.L.U32 R164, R176, 0x10, RZ ;  /* 0x00000010b0a47819 */ /* 0x000fe200000006ff */
[----:B--2---:R-:W-:Y:S01]  /*2350*/  FMUL.FTZ R154, R154, R10 ;  /* 0x0000000a9a9a7220 */ /* 0x004fe20000410000 */
[----:B------:R-:W0:Y:S01]  /*2360*/  MUFU.RCP R195, R159 ;  /* 0x0000009f00c37308 */ /* 0x000e220000001000 */
[----:B---3--:R-:W-:Y:S01]  /*2370*/  FMUL.FTZ R145, R44, R145 ;  /* 0x000000912c917220 */ /* 0x008fe20000410000 */
[----:B------:R-:W-:Y:S01]  /*2380*/  FMUL.FTZ R148, R148, R18 ;  /* 0x0000001294947220 */ /* 0x000fe20000410000 */
[----:B------:R-:W-:-:S02]  /*2390*/  SHF.L.U32 R187, R113, 0x10, RZ ;  /* 0x0000001071bb7819 */ /* 0x000fc400000006ff */
[----:B------:R-:W-:Y:S02]  /*23a0*/  SHF.L.U32 R4, R117, 0x10, RZ ;  /* 0x0000001075047819 */ /* 0x000fe400000006ff */
[----:B------:R-:W-:Y:S01]  /*23b0*/  SHF.L.U32 R196, R114, 0x10, RZ ;  /* 0x0000001072c47819 */ /* 0x000fe200000006ff */
[----:B------:R-:W2:Y:S01]  /*23c0*/  MUFU.RCP R197, R149 ;  /* 0x0000009500c57308 */ /* 0x000ea20000001000 */
[----:B-1----:R-:W-:Y:S01]  /*23d0*/  FMUL.FTZ R46, R12, R199 ;  /* 0x000000c70c2e7220 */ /* 0x002fe20000410000 */
[----:B------:R-:W-:Y:S01]  /*23e0*/  SHF.L.U32 R12, R181, 0x10, RZ ;  /* 0x00000010b50c7819 */ /* 0x000fe200000006ff */
[----:B------:R-:W-:Y:S01]  /*23f0*/  FFMA.FTZ R181, R163, R146, R166 ;  /* 0x00000092a3b57223 */ /* 0x000fe200000100a6 */
[----:B------:R-:W-:Y:S01]  /*2400*/  SHF.L.U32 R166, R160, 0x10, RZ ;  /* 0x00000010a0a67819 */ /* 0x000fe200000006ff */
[----:B------:R-:W-:Y:S01]  /*2410*/  FMUL.FTZ R193, R13, R46 ;  /* 0x0000002e0dc17220 */ /* 0x000fe20000410000 */
[----:B------:R-:W-:Y:S01]  /*2420*/  SHF.L.U32 R173, R173, 0x10, RZ ;  /* 0x00000010adad7819 */ /* 0x000fe200000006ff */
[----:B------:R-:W-:Y:S01]  /*2430*/  FFMA.FTZ R160, R154, R145, R181 ;  /* 0x000000919aa07223 */ /* 0x000fe200000100b5 */
[----:B------:R-:W1:Y:S01]  /*2440*/  MUFU.RCP R200, R151 ;  /* 0x0000009700c87308 */ /* 0x000e620000001000 */
[----:B0-----:R-:W-:Y:S01]  /*2450*/  FMUL.FTZ R44, R14, R195 ;  /* 0x000000c30e2c7220 */ /* 0x001fe20000410000 */
[----:B------:R-:W-:Y:S01]  /*2460*/  SHF.L.U32 R14, R185, 0x10, RZ ;  /* 0x00000010b90e7819 */ /* 0x000fe200000006ff */
[----:B------:R-:W-:Y:S01]  /*2470*/  FADD.FTZ R185, R168, R163 ;  /* 0x000000a3a8b97221 */ /* 0x000fe20000010000 */
[----:B------:R-:W-:Y:S01]  /*2480*/  FMUL.FTZ R152, R152, R12 ;  /* 0x0000000c98987220 */ /* 0x000fe20000410000 */
[----:B------:R-:W-:Y:S01]  /*2490*/  SHF.L.U32 R168, R161, 0x10, RZ ;  /* 0x00000010a1a87819 */ /* 0x000fe200000006ff */
[----:B------:R-:W-:Y:S01]  /*24a0*/  FMUL.FTZ R161, R192, R173 ;  /* 0x000000adc0a17220 */ /* 0x000fe20000410000 */
[----:B------:R-:W-:Y:S01]  /*24b0*/  FADD.FTZ R170, R185, R154 ;  /* 0x0000009ab9aa7221 */ /* 0x000fe20000010000 */
[----:B------:R-:W0:Y:S01]  /*24c0*/  MUFU.RCP R208, R192 ;  /* 0x000000c000d07308 */ /* 0x000e220000001000 */
[----:B--2---:R-:W-:Y:S01]  /*24d0*/  FMUL.FTZ R45, R6, R197 ;  /* 0x000000c5062d7220 */ /* 0x004fe20000410000 */
[----:B------:R-:W-:Y:S01]  /*24e0*/  SHF.L.U32 R6, R165, 0x10, RZ ;  /* 0x00000010a5067819 */ /* 0x000fe200000006ff */
[----:B------:R-:W-:Y:S01]  /*24f0*/  FMUL.FTZ R165, R182, R9 ;  /* 0x00000009b6a57220 */ /* 0x000fe20000410000 */
[----:B------:R-:W-:Y:S01]  /*2500*/  FMUL.FTZ R176, R183, R168 ;  /* 0x000000a8b7b07220 */ /* 0x000fe20000410000 */
[----:B------:R-:W-:Y:S01]  /*2510*/  SHF.L.U32 R175, R175, 0x10, RZ ;  /* 0x00000010afaf7819 */ /* 0x000fe200000006ff */
[----:B------:R-:W-:Y:S01]  /*2520*/  FMUL.FTZ R190, R16, R45 ;  /* 0x0000002d10be7220 */ /* 0x000fe20000410000 */
[----:B------:R-:W-:Y:S01]  /*2530*/  FADD.FTZ R189, R170, R165 ;  /* 0x000000a5aabd7221 */ /* 0x000fe20000010000 */
[----:B------:R-:W-:Y:S01]  /*2540*/  FFMA.FTZ R185, R165, R144, R160 ;  /* 0x00000090a5b97223 */ /* 0x000fe200000100a0 */
[----:B-1----:R-:W-:Y:S01]  /*2550*/  FMUL.FTZ R47, R11, R200 ;  /* 0x000000c80b2f7220 */ /* 0x002fe20000410000 */
[----:B------:R-:W-:Y:S01]  /*2560*/  SHF.L.U32 R11, R167, 0x10, RZ ;  /* 0x00000010a70b7819 */ /* 0x000fe200000006ff */
[----:B------:R-:W-:Y:S01]  /*2570*/  FMUL.FTZ R160, R151, R14 ;  /* 0x0000000e97a07220 */ /* 0x000fe20000410000 */
[----:B------:R-:W-:Y:S01]  /*2580*/  FFMA.FTZ R172, R152, R49, R185 ;  /* 0x0000003198ac7223 */ /* 0x000fe200000100b9 */
[----:B------:R-:W-:Y:S01]  /*2590*/  SHF.L.U32 R170, R155, 0x10, RZ ;  /* 0x000000109baa7819 */ /* 0x000fe200000006ff */
[----:B------:R-:W-:Y:S01]  /*25a0*/  FMUL.FTZ R159, R159, R6 ;  /* 0x000000069f9f7220 */ /* 0x000fe20000410000 */
[----:B------:R-:W-:Y:S01]  /*25b0*/  FMUL.FTZ R167, R178, R11 ;  /* 0x0000000bb2a77220 */ /* 0x000fe20000410000 */
[----:B------:R-:W-:Y:S01]  /*25c0*/  SHF.L.U32 R155, R156, 0x10, RZ ;  /* 0x000000109c9b7819 */ /* 0x000fe200000006ff */
[----:B0-----:R-:W-:Y:S01]  /*25d0*/  FMUL.FTZ R24, R19, R208 ;  /* 0x000000d013187220 */ /* 0x001fe20000410000 */
[----:B------:R-:W-:Y:S01]  /*25e0*/  SHF.L.U32 R19, R162, 0x10, RZ ;  /* 0x00000010a2137819 */ /* 0x000fe200000006ff */
[----:B------:R-:W-:Y:S01]  /*25f0*/  FFMA.FTZ R185, R167, R48, R172 ;  /* 0x00000030a7b97223 */ /* 0x000fe200000100ac */
[----:B------:R-:W-:Y:S01]  /*2600*/  SHF.L.U32 R162, R174, 0x10, RZ ;  /* 0x00000010aea27819 */ /* 0x000fe200000006ff */
[----:B------:R-:W-:Y:S01]  /*2610*/  FADD.FTZ R174, R189, R152 ;  /* 0x00000098bdae7221 */ /* 0x000fe20000010000 */
[----:B------:R-:W-:Y:S01]  /*2620*/  FMUL.FTZ R156, R149, R16 ;  /* 0x00000010959c7220 */ /* 0x000fe20000410000 */
[----:B------:R-:W-:Y:S01]  /*2630*/  FFMA.FTZ R172, R160, R47, R185 ;  /* 0x0000002fa0ac7223 */ /* 0x000fe200000100b9 */
[----:B------:R0:W1:Y:S01]  /*2640*/  MUFU.RCP R210, R183 ;  /* 0x000000b700d27308 */ /* 0x0000620000001000 */
[----:B------:R-:W-:Y:S01]  /*2650*/  FADD.FTZ R189, R174, R167 ;  /* 0x000000a7aebd7221 */ /* 0x000fe20000010000 */
[----:B------:R-:W-:Y:S01]  /*2660*/  FMUL.FTZ R150, R150, R162 ;  /* 0x000000a296967220 */ /* 0x000fe20000410000 */
[----:B------:R-:W-:Y:S01]  /*2670*/  FFMA.FTZ R149, R169, R46, R172 ;  /* 0x0000002ea9957223 */ /* 0x000fe200000100ac */
[----:B------:R-:W-:Y:S01]  /*2680*/  FMUL.FTZ R172, R153, R164 ;  /* 0x000000a499ac7220 */ /* 0x000fe20000410000 */
[----:B------:R-:W-:Y:S01]  /*2690*/  FADD.FTZ R174, R189, R160 ;  /* 0x000000a0bdae7221 */ /* 0x000fe20000010000 */
[----:B------:R-:W-:Y:S01]  /*26a0*/  FMUL.FTZ R179, R188, R19 ;  /* 0x00000013bcb37220 */ /* 0x000fe20000410000 */
[----:B------:R-:W-:Y:S01]  /*26b0*/  FFMA.FTZ R178, R156, R45, R149 ;  /* 0x0000002d9cb27223 */ /* 0x000fe20000010095 */
[----:B------:R-:W2:Y:S01]  /*26c0*/  MUFU.RCP R206, R4 ;  /* 0x0000000400ce7308 */ /* 0x000ea20000001000 */
[----:B------:R-:W-:Y:S01]  /*26d0*/  FADD.FTZ R185, R174, R169 ;  /* 0x000000a9aeb97221 */ /* 0x000fe20000010000 */
[----:B------:R-:W-:Y:S01]  /*26e0*/  FMUL.FTZ R174, R4, R166 ;  /* 0x000000a604ae7220 */ /* 0x000fe20000410000 */
[----:B------:R-:W-:Y:S01]  /*26f0*/  FFMA.FTZ R153, R159, R44, R178 ;  /* 0x0000002c9f997223 */ /* 0x000fe200000100b2 */
[----:B------:R-:W-:Y:S01]  /*2700*/  FMUL.FTZ R178, R187, R170 ;  /* 0x000000aabbb27220 */ /* 0x000fe20000410000 */
[----:B------:R-:W-:Y:S01]  /*2710*/  FADD.FTZ R180, R185, R156 ;  /* 0x0000009cb9b47221 */ /* 0x000fe20000010000 */
[----:B------:R-:W-:Y:S01]  /*2720*/  FMUL.FTZ R181, R194, R175 ;  /* 0x000000afc2b57220 */ /* 0x000fe20000410000 */
[----:B------:R-:W-:Y:S01]  /*2730*/  SHF.L.U32 R177, R177, 0x10, RZ ;  /* 0x00000010b1b17819 */ /* 0x000fe200000006ff */
[----:B------:R3:W4:Y:S01]  /*2740*/  MUFU.RCP R214, R187 ;  /* 0x000000bb00d67308 */ /* 0x0007220000001000 */
[----:B0-----:R-:W-:Y:S01]  /*2750*/  FADD.FTZ R183, R180, R159 ;  /* 0x0000009fb4b77221 */ /* 0x001fe20000010000 */
[----:B------:R-:W-:Y:S01]  /*2760*/  FFMA.FTZ R180, R148, R43, R153 ;  /* 0x0000002b94b47223 */ /* 0x000fe20000010099 */
[----:B-1----:R-:W-:Y:S01]  /*2770*/  FMUL.FTZ R23, R23, R210 ;  /* 0x000000d217177220 */ /* 0x002fe20000410000 */
[----:B------:R-:W-:Y:S01]  /*2780*/  FMUL.FTZ R151, R196, R177 ;  /* 0x000000b1c4977220 */ /* 0x000fe20000410000 */
[----:B------:R-:W-:Y:S01]  /*2790*/  FADD.FTZ R182, R183, R148 ;  /* 0x00000094b7b67221 */ /* 0x000fe20000010000 */
[----:B------:R-:W-:Y:S01]  /*27a0*/  FFMA.FTZ R185, R171, R42, R180 ;  /* 0x0000002aabb97223 */ /* 0x000fe200000100b4 */
[----:B------:R-:W-:Y:S01]  /*27b0*/  FMUL.FTZ R149, R198, R155 ;  /* 0x0000009bc6957220 */ /* 0x000fe20000410000 */
[----:B------:R-:W0:Y:S01]  /*27c0*/  MUFU.RCP R207, R196 ;  /* 0x000000c400cf7308 */ /* 0x000e220000001000 */
[----:B---3--:R-:W-:Y:S01]  /*27d0*/  FADD.FTZ R187, R182, R171 ;  /* 0x000000abb6bb7221 */ /* 0x008fe20000010000 */
[----:B------:R-:W-:Y:S01]  /*27e0*/  FFMA.FTZ R184, R150, R41, R185 ;  /* 0x0000002996b87223 */ /* 0x000fe200000100b9 */
[----:B--2---:R-:W-:Y:S01]  /*27f0*/  FMUL.FTZ R25, R21, R206 ;  /* 0x000000ce15197220 */ /* 0x004fe20000410000 */
[----:B------:R-:W-:Y:S01]  /*2800*/  FMUL.FTZ R153, R5, R0 ;  /* 0x0000000005997220 */ /* 0x000fe20000410000 */
[----:B------:R-:W-:Y:S01]  /*2810*/  FADD.FTZ R186, R187, R150 ;  /* 0x00000096bbba7221 */ /* 0x000fe20000010000 */
[----:B------:R-:W-:Y:S01]  /*2820*/  FFMA.FTZ R187, R157, R40, R184 ;  /* 0x000000289dbb7223 */ /* 0x000fe200000100b8 */
[----:B------:R-:W-:Y:S01]  /*2830*/  FMUL.FTZ R4, R8, R147 ;  /* 0x0000009308047220 */ /* 0x000fe20000410000 */
[----:B------:R-:W-:Y:S01]  /*2840*/  FMUL.FTZ R183, R7, R146 ;  /* 0x0000009207b77220 */ /* 0x000fe20000410000 */
[----:B------:R-:W-:Y:S01]  /*2850*/  FADD.FTZ R189, R186, R157 ;  /* 0x0000009dbabd7221 */ /* 0x000fe20000010000 */
[----:B------:R-:W-:Y:S01]  /*2860*/  FFMA.FTZ R186, R172, R27, R187 ;  /* 0x0000001bacba7223 */ /* 0x000fe200000100bb */
[----:B----4-:R-:W-:Y:S01]  /*2870*/  FMUL.FTZ R21, R203, R214 ;  /* 0x000000d6cb157220 */ /* 0x010fe20000410000 */
[----:B------:R-:W-:Y:S01]  /*2880*/  FMUL.FTZ R180, R10, R145 ;  /* 0x000000910ab47220 */ /* 0x000fe20000410000 */
[----:B------:R-:W-:Y:S01]  /*2890*/  FADD.FTZ R188, R189, R172 ;  /* 0x000000acbdbc7221 */ /* 0x000fe20000010000 */
[----:B------:R-:W-:Y:S01]  /*28a0*/  FFMA.FTZ R187, R179, R26, R186 ;  /* 0x0000001ab3bb7223 */ /* 0x000fe200000100ba */
[----:B------:R-:W-:Y:S01]  /*28b0*/  FMUL.FTZ R185, R9, R144 ;  /* 0x0000009009b97220 */ /* 0x000fe20000410000 */
[----:B------:R-:W-:Y:S01]  /*28c0*/  FMUL.FTZ R182, R12, R49 ;  /* 0x000000310cb67220 */ /* 0x000fe20000410000 */
[----:B------:R-:W-:Y:S01]  /*28d0*/  FADD.FTZ R189, R188, R179 ;  /* 0x000000b3bcbd7221 */ /* 0x000fe20000010000 */
[----:B------:R-:W-:Y:S01]  /*28e0*/  FFMA.FTZ R186, R174, R25, R187 ;  /* 0x00000019aeba7223 */ /* 0x000fe200000100bb */
[----:B0-----:R-:W-:Y:S01]  /*28f0*/  FMUL.FTZ R20, R204, R207 ;  /* 0x000000cfcc147220 */ /* 0x001fe20000410000 */
        /* <DEDUP_REMOVED lines=26> */
[-C--:B------:R-:W-:Y:S01]  /*2aa0*/  FMUL.FTZ R202, R155, R2.reuse ;  /* 0x000000029bca7220 */ /* 0x080fe20000410000 */
[----:B------:R-:W-:Y:S01]  /*2ab0*/  FADD.FTZ R188, R206, R149 ;  /* 0x00000095cebc7221 */ /* 0x000fe20000010000 */
[----:B------:R-:W-:-:S07]  /*2ac0*/  FFMA.FTZ R187, R149, R2, R204 ;  /* 0x0000000295bb7223 */ /* 0x000fce00000100cc */
.L_x_121:
        /* <DEDUP_REMOVED lines=40> */
[----:B--2---:R-:W-:Y:S01]  /*2d50*/  LOP3.LUT P2, RZ, R153, 0x1f, RZ, 0xc0, !PT ;  /* 0x0000001f99ff7812 */ /* 0x004fe2000784c0ff */
[----:B------:R-:W-:Y:S01]  /*2d60*/  FADD.FTZ R65, R175, R65 ;  /* 0x00000041af417221 */ /* 0x000fe20000010000 */
[----:B------:R-:W-:Y:S01]  /*2d70*/  LOP3.LUT R6, R153, 0x1f, RZ, 0xc0, !PT ;  /* 0x0000001f99067812 */ /* 0x000fe200078ec0ff */
        /* <DEDUP_REMOVED lines=13> */
[----:B------:R-:W-:Y:S01]  /*2e50*/  ISETP.GT.U32.AND P0, PT, R6, 0x7, PT ;  /* 0x000000070600780c */ /* 0x000fe20003f04070 */
[----:B-1----:R-:W-:Y:S01]  /*2e60*/  FADD.FTZ R209, R204, R209 ;  /* 0x000000d1ccd17221 */ /* 0x002fe20000010000 */
[----:B------:R-:W0:Y:S01]  /*2e70*/  SHFL.DOWN PT, R211, R206, 0x4, 0x1f ;  /* 0x08801f00ced37f89 */ /* 0x000e2200000e0000 */
[----:B------:R-:W-:Y:S01]  /*2e80*/  ISETP.NE.AND P3, PT, R153, RZ, PT ;  /* 0x000000ff9900720c */ /* 0x000fe20003f65270 */
[----:B------:R-:W-:Y:S01]  /*2e90*/  FADD.FTZ R97, R9, R97 ;  /* 0x0000006109617221 */ /* 0x000fe20000010000 */
[----:B------:R-:W-:Y:S01]  /*2ea0*/  FADD.FTZ R96, R10, R96 ;  /* 0x000000600a607221 */ /* 0x000fe20000010000 */
[----:B------:R-:W1:Y:S01]  /*2eb0*/  SHFL.DOWN PT, R208, R209, 0x4, 0x1f ;  /* 0x08801f00d1d07f89 */ /* 0x000e6200000e0000 */
[----:B------:R-:W-:Y:S01]  /*2ec0*/  FADD.FTZ R98, R7, R98 ;  /* 0x0000006207627221 */ /* 0x000fe20000010000 */
[----:B------:R-:W-:Y:S01]  /*2ed0*/  FADD.FTZ R99, R8, R99 ;  /* 0x0000006308637221 */ /* 0x000fe20000010000 */
        /* <DEDUP_REMOVED lines=8> */
[----:B0-----:R-:W-:Y:S01]  /*2f60*/  FADD.FTZ R4, R4, R155 ;  /* 0x0000009b04047221 */ /* 0x001fe20000010000 */
[----:B-1----:R-:W-:Y:S01]  /*2f70*/  FADD.FTZ R5, R183, R166 ;  /* 0x000000a6b7057221 */ /* 0x002fe20000010000 */
[----:B---3--:R-:W-:Y:S06]  /*2f80*/  @P2 BRA `(.L_x_123) ;  /* 0x0000000000202947 */ /* 0x008fec0003800000 */
[----:B------:R-:W0:Y:S01]  /*2f90*/  S2R R9, SR_CgaCtaId ;  /* 0x0000000000097919 */ /* 0x000e220000008800 */
[----:B------:R-:W-:Y:S02]  /*2fa0*/  MOV R6, 0x400 ;  /* 0x0000040000067802 */ /* 0x000fe40000000f00 */
[----:B------:R-:W-:-:S04]  /*2fb0*/  SHF.R.U32.HI R7, RZ, 0x2, R153 ;  /* 0x00000002ff077819 */ /* 0x000fc80000011699 */
[----:B------:R-:W-:Y:S02]  /*2fc0*/  LOP3.LUT R7, R7, 0xf8, RZ, 0xc0, !PT ;  /* 0x000000f807077812 */ /* 0x000fe400078ec0ff */
[----:B0-----:R-:W-:-:S04]  /*2fd0*/  LEA R6, R9, R6, 0x18 ;  /* 0x0000000609067211 */ /* 0x001fc800078ec0ff */
[----:B------:R-:W-:-:S04]  /*2fe0*/  @P1 IADD3 R6, PT, PT, R6, 0x40, RZ ;  /* 0x0000004006061810 */ /* 0x000fc80007ffe0ff */
[----:B------:R-:W-:-:S05]  /*2ff0*/  IADD3 R7, PT, PT, R6, R7, RZ ;  /* 0x0000000706077210 */ /* 0x000fca0007ffe0ff */
[----:B------:R0:W-:Y:S02]  /*3000*/  STS.64 [R7], R4 ;  /* 0x0000000407007388 */ /* 0x0001e40000000a00 */
.L_x_123:
[----:B------:R-:W-:Y:S05]  /*3010*/  BSYNC.RECONVERGENT B0 ;  /* 0x0000000000007941 */ /* 0x000fea0003800200 */
.L_x_122:
[----:B------:R-:W-:Y:S01]  /*3020*/  BAR.SYNC.DEFER_BLOCKING 0x0 ;  /* 0x0000000000007b1d */ /* 0x000fe20000010000 */
[----:B------:R-:W-:Y:S02]  /*3030*/  CS2R R18, SRZ ;  /* 0x0000000000127805 */ /* 0x000fe4000001ff00 */
[----:B------:R-:W-:-:S03]  /*3040*/  SHF.L.U32 R164, R162, 0x3, RZ ;  /* 0x00000003a2a47819 */ /* 0x000fc600000006ff */
[----:B------:R-:W-:Y:S04]  /*3050*/  BSSY.RECONVERGENT B0, `(.L_x_124) ;  /* 0x0000021000007945 */ /* 0x000fe80003800200 */
[----:B------:R-:W-:Y:S05]  /*3060*/  @P3 BRA `(.L_x_125) ;  /* 0x00000000007c3947 */ /* 0x000fea0003800000 */
[----:B0-----:R-:W0:Y:S01]  /*3070*/  S2R R5, SR_CgaCtaId ;  /* 0x0000000000057919 */ /* 0x001e220000008800 */
[----:B------:R-:W-:-:S04]  /*3080*/  MOV R4, 0x400 ;  /* 0x0000040000047802 */ /* 0x000fc80000000f00 */
[----:B0-----:R-:W-:-:S04]  /*3090*/  LEA R17, R5, R4, 0x18 ;  /* 0x0000000405117211 */ /* 0x001fc800078ec0ff */
[C---:B------:R-:W-:Y:S02]  /*30a0*/  IADD3 R4, PT, PT, R17.reuse, 0x40, RZ ;  /* 0x0000004011047810 */ /* 0x040fe40007ffe0ff */
[C---:B------:R-:W-:Y:S02]  /*30b0*/  IADD3 R8, PT, PT, R17.reuse, 0x50, RZ ;  /* 0x0000005011087810 */ /* 0x040fe40007ffe0ff */
[----:B------:R-:W-:Y:S02]  /*30c0*/  SEL R5, R4, R17, P1 ;  /* 0x0000001104057207 */ /* 0x000fe40000800000 */
[C---:B------:R-:W-:Y:S02]  /*30d0*/  @!P1 IADD3 R8, PT, PT, R17.reuse, 0x10, RZ ;  /* 0x0000001011089810 */ /* 0x040fe40007ffe0ff */
[C---:B------:R-:W-:Y:S02]  /*30e0*/  IADD3 R12, PT, PT, R17.reuse, 0x60, RZ ;  /* 0x00000060110c7810 */ /* 0x040fe40007ffe0ff */
[----:B------:R-:W0:Y:S01]  /*30f0*/  LDS.128 R4, [R5] ;  /* 0x0000000005047984 */ /* 0x000e220000000c00 */
[----:B------:R-:W-:-:S02]  /*3100*/  @!P1 IADD3 R12, PT, PT, R17, 0x20, RZ ;  /* 0x00000020110c9810 */ /* 0x000fc40007ffe0ff */
[C---:B------:R-:W-:Y:S01]  /*3110*/  IADD3 R16, PT, PT, R17.reuse, 0x70, RZ ;  /* 0x0000007011107810 */ /* 0x040fe20007ffe0ff */
[----:B------:R-:W1:Y:S01]  /*3120*/  LDS.128 R8, [R8] ;  /* 0x0000000008087984 */ /* 0x000e620000000c00 */
[----:B------:R-:W-:-:S03]  /*3130*/  @!P1 IADD3 R16, PT, PT, R17, 0x30, RZ ;  /* 0x0000003011109810 */ /* 0x000fc60007ffe0ff */
[----:B------:R-:W2:Y:S04]  /*3140*/  LDS.128 R12, [R12] ;  /* 0x000000000c0c7984 */ /* 0x000ea80000000c00 */
        /* <DEDUP_REMOVED lines=17> */
.L_x_125:
[----:B------:R-:W-:Y:S05]  /*3260*/  BSYNC.RECONVERGENT B0 ;  /* 0x0000000000007941 */ /* 0x000fea0003800200 */
.L_x_124:
[----:B------:R-:W-:Y:S05]  /*3270*/  @P3 BRA `(.L_x_126) ;  /* 0x0000000000903947 */ /* 0x000fea0003800000 */
[----:B0-----:R-:W0:Y:S01]  /*3280*/  LDC.64 R4, c[0x0][0x3c0] ;  /* 0x0000f000ff047b82 */ /* 0x001e220000000a00 */
[C---:B------:R-:W-:Y:S01]  /*3290*/  LOP3.LUT R6, R137.reuse, 0x1, RZ, 0xc0, !PT ;  /* 0x0000000189067812 */ /* 0x040fe200078ec0ff */
[----:B------:R-:W1:Y:S01]  /*32a0*/  LDCU.64 UR6, c[0x0][0x3c8] ;  /* 0x00007900ff0677ac */ /* 0x000e620008000a00 */
[----:B------:R-:W-:Y:S02]  /*32b0*/  LOP3.LUT R8, R137, 0x1, RZ, 0xc0, !PT ;  /* 0x0000000189087812 */ /* 0x000fe400078ec0ff */
[----:B------:R-:W-:Y:S02]  /*32c0*/  IADD3 R9, PT, PT, -R6, RZ, RZ ;  /* 0x000000ff06097210 */ /* 0x000fe40007ffe1ff */
[----:B------:R-:W-:Y:S02]  /*32d0*/  LOP3.LUT R7, R51, 0x7ffffff8, RZ, 0xc0, !PT ;  /* 0x7ffffff833077812 */ /* 0x000fe400078ec0ff */
[----:B------:R-:W-:Y:S02]  /*32e0*/  LOP3.LUT R6, R9, R164, RZ, 0xc0, !PT ;  /* 0x000000a409067212 */ /* 0x000fe400078ec0ff */
[----:B------:R-:W-:-:S02]  /*32f0*/  IADD3 R9, PT, PT, -R8, RZ, RZ ;  /* 0x000000ff08097210 */ /* 0x000fc40007ffe1ff */
[----:B------:R-:W-:Y:S02]  /*3300*/  IADD3 R10, P2, PT, R6, R7, RZ ;  /* 0x00000007060a7210 */ /* 0x000fe40007f5e0ff */
[----:B------:R-:W-:Y:S02]  /*3310*/  LOP3.LUT R8, R9, R162, RZ, 0xc0, !PT ;  /* 0x000000a209087212 */ /* 0x000fe400078ec0ff */
[C---:B------:R-:W-:Y:S02]  /*3320*/  SHF.L.U32 R6, R51.reuse, 0x3, RZ ;  /* 0x0000000333067819 */ /* 0x040fe400000006ff */
[----:B------:R-:W-:Y:S02]  /*3330*/  IADD3.X R11, PT, PT, RZ, RZ, RZ, P2, !PT ;  /* 0x000000ffff0b7210 */ /* 0x000fe400017fe4ff */
[----:B------:R-:W-:Y:S02]  /*3340*/  LEA.HI R7, P3, R51, R8, RZ, 0x1d ;  /* 0x0000000833077211 */ /* 0x000fe4000787e8ff */
[----:B------:R-:W-:-:S02]  /*3350*/  LOP3.LUT R6, R6, 0x38, RZ, 0xc0, !PT ;  /* 0x0000003806067812 */ /* 0x000fc400078ec0ff */
[----:B0-----:R-:W-:Y:S02]  /*3360*/  LEA R9, P2, R10, R4, 0x3 ;  /* 0x000000040a097211 */ /* 0x001fe400078418ff */
[----:B------:R-:W-:Y:S02]  /*3370*/  LEA.HI.X.SX32 R8, R8, RZ, 0x1, P3 ;  /* 0x000000ff08087211 */ /* 0x000fe400018f0eff */
[----:B------:R-:W-:Y:S01]  /*3380*/  IADD3 R6, P3, PT, R6, R9, RZ ;  /* 0x0000000906067210 */ /* 0x000fe20007f7e0ff */
[----:B------:R-:W-:Y:S01]  /*3390*/  HFMA2 R9, -RZ, RZ, 0, 5.9604644775390625e-08 ;  /* 0x00000001ff097431 */ /* 0x000fe200000001ff */
[----:B-1----:R-:W-:Y:S02]  /*33a0*/  LEA R4, P4, R7, UR6, 0x2 ;  /* 0x0000000607047c11 */ /* 0x002fe4000f8810ff */
[----:B------:R-:W-:Y:S02]  /*33b0*/  LEA.HI.X R10, R10, R5, R11, 0x3, P2 ;  /* 0x000000050a0a7211 */ /* 0x000fe400010f1c0b */
[----:B------:R-:W-:-:S02]  /*33c0*/  ISETP.GT.U32.AND P2, PT, R137, 0x1, PT ;  /* 0x000000018900780c */ /* 0x000fc40003f44070 */
[----:B------:R-:W-:Y:S02]  /*33d0*/  LEA.HI.X R5, R7, UR7, R8, 0x2, P4 ;  /* 0x0000000707057c11 */ /* 0x000fe4000a0f1408 */
[----:B------:R-:W-:Y:S02]  /*33e0*/  IADD3.X R7, PT, PT, RZ, R10, RZ, P3, !PT ;  /* 0x0000000aff077210 */ /* 0x000fe40001ffe4ff */
[----:B------:R-:W-:-:S03]  /*33f0*/  SEL R9, R9, 0xffffffff, !P2 ;  /* 0xffffffff09097807 */ /* 0x000fc60005000000 */
[----:B------:R0:W-:Y:S01]  /*3400*/  STG.E.64 desc[UR4][R6.64], R18 ;  /* 0x0000001206007986 */ /* 0x0001e2000c101b04 */
[----:B------:R-:W-:Y:S06]  /*3410*/  MEMBAR.ALL.GPU ;  /* 0x0000000000007992 */ /* 0x000fec000000a000 */
[----:B------:R-:W-:-:S00]  /*3420*/  ERRBAR ;  /* 0x00000000000079ab */ /* 0x000fc00000000000 */
[----:B------:R-:W-:Y:S06]  /*3430*/  CGAERRBAR ;  /* 0x00000000000075ab */ /* 0x000fec0000000000 */
[----:B------:R0:W-:Y:S01]  /*3440*/  REDG.E.ADD.S32.STRONG.GPU desc[UR4][R4.64], R9 ;  /* 0x000000090400798e */ /* 0x0001e2000c12e304 */
[----:B------:R-:W-:-:S04]  /*3450*/  ISETP.GE.U32.AND P2, PT, R137, 0x2, PT ;  /* 0x000000028900780c */ /* 0x000fc80003f46070 */
[----:B------:R-:W-:-:S09]  /*3460*/  SEL R11, RZ, 0x8, P2 ;  /* 0x00000008ff0b7807 */ /* 0x000fd20001000000 */
.L_x_127:
[----:B0-----:R-:W2:Y:S04]  /*3470*/  LDG.E.STRONG.GPU R6, desc[UR4][R4.64] ;  /* 0x0000000404067981 */ /* 0x001ea8000c1ef900 */
[----:B--2---:R-:W-:Y:S01]  /*3480*/  CCTL.IVALL ;  /* 0x00000000ff00798f */ /* 0x004fe20002000000 */
[----:B------:R-:W-:Y:S05]  /*3490*/  YIELD ;  /* 0x0000000000007946 */ /* 0x000fea0003800000 */
[----:B------:R-:W-:-:S13]  /*34a0*/  ISETP.NE.AND P2, PT, R6, R11, PT ;  /* 0x0000000b0600720c */ /* 0x000fda0003f45270 */
[----:B------:R-:W-:Y:S05]  /*34b0*/  @P2 BRA `(.L_x_127) ;  /* 0xfffffffc00ec2947 */ /* 0x000fea000383ffff */
.L_x_126:
[----:B------:R-:W-:Y:S05]  /*34c0*/  WARPSYNC.ALL ;  /* 0x0000000000007948 */ /* 0x000fea0003800000 */
[----:B0-----:R-:W0:Y:S01]  /*34d0*/  @!P0 LDC.64 R4, c[0x0][0x3c0] ;  /* 0x0000f000ff048b82 */ /* 0x001e220000000a00 */
[----:B------:R-:W-:Y:S01]  /*34e0*/  @!P0 LOP3.LUT R6, R137, 0x1, RZ, 0xc0, !PT ;  /* 0x0000000189068812 */ /* 0x000fe200078ec0ff */
[----:B------:R-:W1:Y:S03]  /*34f0*/  LDCU UR6, c[0x0][0x384] ;  /* 0x00007080ff0677ac */ /* 0x000e660008000800 */
[----:B------:R-:W-:-:S02]  /*3500*/  @!P0 IADD3 R7, PT, PT, -R6, RZ, RZ ;  /* 0x000000ff06078210 */ /* 0x000fc40007ffe1ff */
[----:B------:R-:W-:Y:S02]  /*3510*/  @!P0 LOP3.LUT R6, R51, 0x7ffffff8, RZ, 0xc0, !PT ;  /* 0x7ffffff833068812 */ /* 0x000fe400078ec0ff */
[----:B------:R-:W-:Y:S01]  /*3520*/  @!P0 LOP3.LUT R7, R7, R164, RZ, 0xc0, !PT ;  /* 0x000000a407078212 */ /* 0x000fe200078ec0ff */
[----:B------:R-:W-:Y:S03]  /*3530*/  BAR.SYNC.DEFER_BLOCKING 0x0 ;  /* 0x0000000000007b1d */ /* 0x000fe60000010000 */
[----:B------:R-:W-:Y:S02]  /*3540*/  @!P0 IADD3 R7, P2, PT, R7, R6, RZ ;  /* 0x0000000607078210 */ /* 0x000fe40007f5e0ff */
[----:B------:R-:W-:Y:S02]  /*3550*/  @!P0 SHF.L.U32 R6, R153, 0x3, RZ ;  /* 0x0000000399068819 */ /* 0x000fe400000006ff */
[----:B------:R-:W-:-:S02]  /*3560*/  @!P0 IADD3.X R8, PT, PT, RZ, RZ, RZ, P2, !PT ;  /* 0x000000ffff088210 */ /* 0x000fc400017fe4ff */
[----:B------:R-:W-:Y:S02]  /*3570*/  @!P0 LOP3.LUT R6, R6, 0xf8, RZ, 0xc0, !PT ;  /* 0x000000f806068812 */ /* 0x000fe400078ec0ff */
[----:B0-----:R-:W-:-:S04]  /*3580*/  @!P0 LEA R9, P2, R7, R4, 0x3 ;  /* 0x0000000407098211 */ /* 0x001fc800078418ff */
[----:B------:R-:W-:Y:S02]  /*3590*/  @!P0 LEA.HI.X R5, R7, R5, R8, 0x3, P2 ;  /* 0x0000000507058211 */ /* 0x000fe400010f1c08 */
[----:B------:R-:W-:Y:S02]  /*35a0*/  @!P0 IADD3 R4, P2, PT, R6, R9, RZ ;  /* 0x0000000906048210 */ /* 0x000fe40007f5e0ff */
[----:B------:R-:W-:Y:S02]  /*35b0*/  CS2R R6, SRZ ;  /* 0x0000000000067805 */ /* 0x000fe4000001ff00 */
[----:B------:R-:W-:-:S05]  /*35c0*/  @!P0 IADD3.X R5, PT, PT, RZ, R5, RZ, P2, !PT ;  /* 0x00000005ff058210 */ /* 0x000fca00017fe4ff */
[----:B------:R-:W2:Y:S01]  /*35d0*/  @!P0 LDG.E.64 R6, desc[UR4][R4.64] ;  /* 0x0000000404068981 */ /* 0x000ea2000c1e1b00 */
[----:B------:R-:W-:Y:S02]  /*35e0*/  IADD3 R53, PT, PT, R53, R162, RZ ;  /* 0x000000a235357210 */ /* 0x000fe40007ffe0ff */
[----:B------:R-:W-:Y:S02]  /*35f0*/  IADD3 R137, PT, PT, R137, 0x1, RZ ;  /* 0x0000000189897810 */ /* 0x000fe40007ffe0ff */
[----:B-1----:R-:W-:Y:S02]  /*3600*/  ISETP.GE.AND P0, PT, R53, UR6, PT ;  /* 0x0000000635007c0c */ /* 0x002fe4000bf06270 */
[----:B------:R-:W-:Y:S02]  /*3610*/  PLOP3.LUT P1, PT, P1, PT, PT, 0x8, 0x80 ;  /* 0x000000000080781c */ /* 0x000fe40000f2e170 */
[----:B------:R-:W-:Y:S02]  /*3620*/  LOP3.LUT R153, R153, 0xff, RZ, 0xc0, !PT ;  /* 0x000000ff99997812 */ /* 0x000fe400078ec0ff */
[----:B------:R-:W-:Y:S01]  /*3630*/  LOP3.LUT R137, R137, 0x3, RZ, 0xc0, !PT ;  /* 0x0000000389897812 */ /* 0x000fe200078ec0ff */
[----:B--2---:R-:W0:Y:S04]  /*3640*/  SHFL.BFLY PT, R9, R6, 0x1, 0x1f ;  /* 0x0c201f0006097f89 */ /* 0x004e2800000e0000 */
        /* <DEDUP_REMOVED lines=19> */
[----:B------:R-:W-:Y:S01]  /*3780*/  FMUL.FTZ R7, R7, 2.0345052689663134515e-05 ;  /* 0x37aaaaab07077820 */ /* 0x000fe20000410000 */
[----:B------:R-:W-:-:S04]  /*3790*/  FMUL.FTZ R6, R6, 2.0345052689663134515e-05 ;  /* 0x37aaaaab06067820 */ /* 0x000fc80000410000 */
        /* <DEDUP_REMOVED lines=26> */
[----:B------:R-:W0:Y:S01]  /*3940*/  LDC.64 R2, c[0x0][0x3f0] ;  /* 0x0000fc00ff027b82 */ /* 0x000e220000000a00 */
        /* <DEDUP_REMOVED lines=23> */
[----:B0-----:R-:W-:-:S04]  /*3ac0*/  IMAD.WIDE.U32 R24, R143, 0x10, R2 ;  /* 0x000000108f187825 */ /* 0x001fc800078e0002 */
[----:B------:R-:W-:Y:S01]  /*3ad0*/  FADD.FTZ R181, -R22, R181 ;  /* 0x000000b516b57221 */ /* 0x000fe20000010100 */
[----:B------:R-:W-:Y:S01]  /*3ae0*/  FADD.FTZ R155, -R155, R178 ;  /* 0x000000b29b9b7221 */ /* 0x000fe20000010100 */
[----:B------:R-:W-:Y:S01]  /*3af0*/  FADD.FTZ R151, -R20, R151 ;  /* 0x0000009714977221 */ /* 0x000fe20000010100 */
[C---:B------:R-:W-:Y:S01]  /*3b00*/  FMUL.FTZ R4, R138.reuse, R165 ;  /* 0x000000a58a047220 */ /* 0x040fe20000410000 */
[C---:B------:R-:W-:Y:S01]  /*3b10*/  FMUL.FTZ R5, R138.reuse, R49 ;  /* 0x000000318a057220 */ /* 0x040fe20000410000 */
[C---:B------:R-:W-:Y:S01]  /*3b20*/  FMUL.FTZ R6, R138.reuse, R167 ;  /* 0x000000a78a067220 */ /* 0x040fe20000410000 */
[----:B------:R-:W-:Y:S01]  /*3b30*/  FMUL.FTZ R7, R138, R7 ;  /* 0x000000078a077220 */ /* 0x000fe20000410000 */
[----:B------:R-:W-:-:S04]  /*3b40*/  IMAD.WIDE.U32 R26, R139, 0x10, R2 ;  /* 0x000000108b1a7825 */ /* 0x000fc800078e0002 */
[C---:B------:R-:W-:Y:S01]  /*3b50*/  FMUL.FTZ R8, R138.reuse, R169 ;  /* 0x000000a98a087220 */ /* 0x040fe20000410000 */
[C---:B------:R-:W-:Y:S01]  /*3b60*/  FMUL.FTZ R9, R138.reuse, R9 ;  /* 0x000000098a097220 */ /* 0x040fe20000410000 */
[C---:B------:R-:W-:Y:S01]  /*3b70*/  FMUL.FTZ R10, R138.reuse, R159 ;  /* 0x0000009f8a0a7220 */ /* 0x040fe20000410000 */
[----:B------:R-:W-:Y:S01]  /*3b80*/  FMUL.FTZ R11, R138, R11 ;  /* 0x0000000b8a0b7220 */ /* 0x000fe20000410000 */
[--C-:B------:R-:W-:Y:S01]  /*3b90*/  IMAD.WIDE.U32 R40, R140, 0x10, R2.reuse ;  /* 0x000000108c287825 */ /* 0x100fe200078e0002 */
[----:B------:R0:W-:Y:S03]  /*3ba0*/  STG.E.128 desc[UR4][R24.64], R16 ;  /* 0x0000001018007986 */ /* 0x0001e6000c101d04 */
[C---:B------:R-:W-:Y:S01]  /*3bb0*/  FMUL.FTZ R12, R138.reuse, R171 ;  /* 0x000000ab8a0c7220 */ /* 0x040fe20000410000 */
[C---:B------:R-:W-:Y:S01]  /*3bc0*/  FMUL.FTZ R13, R138.reuse, R13 ;  /* 0x0000000d8a0d7220 */ /* 0x040fe20000410000 */
[C---:B------:R-:W-:Y:S01]  /*3bd0*/  FMUL.FTZ R14, R138.reuse, R157 ;  /* 0x0000009d8a0e7220 */ /* 0x040fe20000410000 */
[----:B------:R-:W-:Y:S01]  /*3be0*/  FMUL.FTZ R15, R138, R15 ;  /* 0x0000000f8a0f7220 */ /* 0x000fe20000410000 */
[----:B------:R-:W-:-:S04]  /*3bf0*/  IMAD.WIDE.U32 R42, R141, 0x10, R2 ;  /* 0x000000108d2a7825 */ /* 0x000fc800078e0002 */
[C---:B------:R-:W-:Y:S01]  /*3c00*/  FMUL.FTZ R20, R138.reuse, R181 ;  /* 0x000000b58a147220 */ /* 0x040fe20000410000 */
[----:B------:R-:W-:Y:S01]  /*3c10*/  FMUL.FTZ R22, R138, R151 ;  /* 0x000000978a167220 */ /* 0x000fe20000410000 */
[----:B------:R1:W-:Y:S01]  /*3c20*/  STG.E.128 desc[UR4][R24.64+0x8000], R4 ;  /* 0x0080000418007986 */ /* 0x0003e2000c101d04 */
[----:B------:R-:W-:-:S03]  /*3c30*/  IMAD.WIDE.U32 R2, R142, 0x10, R2 ;  /* 0x000000108e027825 */ /* 0x000fc600078e0002 */
[----:B------:R1:W-:Y:S04]  /*3c40*/  STG.E.128 desc[UR4][R26.64], R8 ;  /* 0x000000081a007986 */ /* 0x0003e8000c101d04 */
[----:B------:R1:W-:Y:S01]  /*3c50*/  STG.E.128 desc[UR4][R40.64], R12 ;  /* 0x0000000c28007986 */ /* 0x0003e2000c101d04 */
[C---:B0-----:R-:W-:Y:S01]  /*3c60*/  FMUL.FTZ R16, R138.reuse, R179 ;  /* 0x000000b38a107220 */ /* 0x041fe20000410000 */
[C---:B------:R-:W-:Y:S01]  /*3c70*/  FMUL.FTZ R17, R138.reuse, R21 ;  /* 0x000000158a117220 */ /* 0x040fe20000410000 */
[C---:B------:R-:W-:Y:S01]  /*3c80*/  FMUL.FTZ R18, R138.reuse, R161 ;  /* 0x000000a18a127220 */ /* 0x040fe20000410000 */
[C---:B------:R-:W-:Y:S01]  /*3c90*/  FMUL.FTZ R19, R138.reuse, R23 ;  /* 0x000000178a137220 */ /* 0x040fe20000410000 */
[C---:B------:R-:W-:Y:S01]  /*3ca0*/  FMUL.FTZ R21, R138.reuse, R155 ;  /* 0x0000009b8a157220 */ /* 0x040fe20000410000 */
[----:B------:R-:W-:-:S03]  /*3cb0*/  FMUL.FTZ R23, R138, R149 ;  /* 0x000000958a177220 */ /* 0x000fc60000410000 */
[----:B------:R1:W-:Y:S04]  /*3cc0*/  STG.E.128 desc[UR4][R42.64], R16 ;  /* 0x000000102a007986 */ /* 0x0003e8000c101d04 */
[----:B------:R1:W-:Y:S01]  /*3cd0*/  STG.E.128 desc[UR4][R2.64], R20 ;  /* 0x0000001402007986 */ /* 0x0003e2000c101d04 */
[----:B------:R-:W-:Y:S05]  /*3ce0*/  @!P0 BRA `(.L_x_128) ;  /* 0xffffffc800b88947 */ /* 0x000fea000383ffff */
[----:B-1----:R-:W-:Y:S02]  /*3cf0*/  MOV R9, R94 ;  /* 0x0000005e00097202 */ /* 0x002fe40000000f00 */
        /* <DEDUP_REMOVED lines=45> */
[----:B------:R-:W-:-:S07]  /*3fd0*/  MOV R93, R91 ;  /* 0x0000005b005d7202 */ /* 0x000fce0000000f00 */
.L_x_117:
[----:B-----5:R-:W0:Y:S01]  /*3fe0*/  LDC.64 R48, c[0x0][0x3e0] ;  /* 0x0000f800ff307b82 */ /* 0x020e220000000a00 */
[----:B------:R-:W-:-:S05]  /*3ff0*/  SHF.R.U32.HI R29, RZ, 0x3, R51 ;  /* 0x00000003ff1d7819 */ /* 0x000fca0000011633 */
[----:B------:R-:W-:Y:S02]  /*4000*/  IMAD R29, R29, 0x3000, R50 ;  /* 0x000030001d1d7824 */ /* 0x000fe400078e0232 */
[----:B------:R-:W1:Y:S03]  /*4010*/  LDC.64 R52, c[0x0][0x3e8] ;  /* 0x0000fa00ff347b82 */ /* 0x000e660000000a00 */
[C---:B------:R-:W-:Y:S02]  /*4020*/  IADD3 R33, PT, PT, R29.reuse, 0x1000, RZ ;  /* 0x000010001d217810 */ /* 0x040fe40007ffe0ff */
[C---:B------:R-:W-:Y:S02]  /*4030*/  IADD3 R37, PT, PT, R29.reuse, 0x1800, RZ ;  /* 0x000018001d257810 */ /* 0x040fe40007ffe0ff */
[C---:B------:R-:W-:Y:S02]  /*4040*/  IADD3 R51, PT, PT, R29.reuse, 0x2000, RZ ;  /* 0x000020001d337810 */ /* 0x040fe40007ffe0ff */
[C---:B------:R-:W-:Y:S01]  /*4050*/  IADD3 R55, PT, PT, R29.reuse, 0x2800, RZ ;  /* 0x000028001d377810 */ /* 0x040fe20007ffe0ff */
[----:B0-----:R-:W-:-:S04]  /*4060*/  IMAD.WIDE.U32 R2, R29, 0x10, R48 ;  /* 0x000000101d027825 */ /* 0x001fc800078e0030 */
[----:B------:R-:W-:Y:S01]  /*4070*/  IMAD.WIDE.U32 R30, R33, 0x10, R48 ;  /* 0x00000010211e7825 */ /* 0x000fe200078e0030 */
[----:B------:R0:W-:Y:S03]  /*4080*/  STG.E.128 desc[UR4][R2.64], R4 ;  /* 0x0000000402007986 */ /* 0x0001e6000c101d04 */
[----:B-1----:R-:W-:-:S04]  /*4090*/  IMAD.WIDE.U32 R28, R29, 0x10, R52 ;  /* 0x000000101d1c7825 */ /* 0x002fc800078e0034 */
[----:B------:R-:W-:Y:S01]  /*40a0*/  IMAD.WIDE.U32 R32, R33, 0x10, R52 ;  /* 0x0000001021207825 */ /* 0x000fe200078e0034 */
[----:B------:R-:W-:Y:S03]  /*40b0*/  STG.E.128 desc[UR4][R28.64], R92 ;  /* 0x0000005c1c007986 */ /* 0x000fe6000c101d04 */
[C---:B------:R-:W-:Y:S01]  /*40c0*/  IMAD.WIDE.U32 R34, R37.reuse, 0x10, R48 ;  /* 0x0000001025227825 */ /* 0x040fe200078e0030 */
[----:B------:R-:W-:Y:S03]  /*40d0*/  STG.E.128 desc[UR4][R2.64+0x8000], R8 ;  /* 0x0080000802007986 */ /* 0x000fe6000c101d04 */
[----:B------:R-:W-:Y:S01]  /*40e0*/  IMAD.WIDE.U32 R36, R37, 0x10, R52 ;  /* 0x0000001025247825 */ /* 0x000fe200078e0034 */
[----:B------:R-:W-:Y:S03]  /*40f0*/  STG.E.128 desc[UR4][R28.64+0x8000], R72 ;  /* 0x008000481c007986 */ /* 0x000fe6000c101d04 */
[C---:B------:R-:W-:Y:S01]  /*4100*/  IMAD.WIDE.U32 R38, R51.reuse, 0x10, R48 ;  /* 0x0000001033267825 */ /* 0x040fe200078e0030 */
[----:B------:R-:W-:Y:S03]  /*4110*/  STG.E.128 desc[UR4][R30.64], R12 ;  /* 0x0000000c1e007986 */ /* 0x000fe6000c101d04 */
[----:B0-----:R-:W-:Y:S01]  /*4120*/  IMAD.WIDE.U32 R4, R51, 0x10, R52 ;  /* 0x0000001033047825 */ /* 0x001fe200078e0034 */
[----:B------:R-:W-:Y:S03]  /*4130*/  STG.E.128 desc[UR4][R32.64], R68 ;  /* 0x0000004420007986 */ /* 0x000fe6000c101d04 */
[C---:B------:R-:W-:Y:S01]  /*4140*/  IMAD.WIDE.U32 R48, R55.reuse, 0x10, R48 ;  /* 0x0000001037307825 */ /* 0x040fe200078e0030 */
[----:B------:R-:W-:Y:S03]  /*4150*/  STG.E.128 desc[UR4][R34.64], R16 ;  /* 0x0000001022007986 */ /* 0x000fe6000c101d04 */
[----:B------:R-:W-:Y:S01]  /*4160*/  IMAD.WIDE.U32 R6, R55, 0x10, R52 ;  /* 0x0000001037067825 */ /* 0x000fe200078e0034 */
[----:B------:R-:W-:Y:S04]  /*4170*/  STG.E.128 desc[UR4][R36.64], R64 ;  /* 0x0000004024007986 */ /* 0x000fe8000c101d04 */
[----:B------:R-:W-:Y:S04]  /*4180*/  STG.E.128 desc[UR4][R38.64], R20 ;  /* 0x0000001426007986 */ /* 0x000fe8000c101d04 */
[----:B------:R-:W-:Y:S04]  /*4190*/  STG.E.128 desc[UR4][R4.64], R44 ;  /* 0x0000002c04007986 */ /* 0x000fe8000c101d04 */
[----:B------:R-:W-:Y:S04]  /*41a0*/  STG.E.128 desc[UR4][R48.64], R24 ;  /* 0x0000001830007986 */ /* 0x000fe8000c101d04 */
[----:B------:R-:W-:Y:S01]  /*41b0*/  STG.E.128 desc[UR4][R6.64], R40 ;  /* 0x0000002806007986 */ /* 0x000fe2000c101d04 */
[----:B------:R-:W-:Y:S05]  /*41c0*/  EXIT ;  /* 0x000000000000794d */ /* 0x000fea0003800000 */
.L_x_129:
        /* <DEDUP_REMOVED lines=11> */
.L_x_2988:


//--------------------- .text._ZN10layer_norm22ln_bwd_finalize_kernelINS_22Kernel_traits_finalizeILj49152E13__nv_bfloat16S2_S2_fjLj1024ELj4ENS_18Kernel_traits_baseILj49152ES2_S2_S2_fjLj1024EEEEEEEvNS_9BwdParamsE --------------------------
	.section	.text._ZN10layer_norm22ln_bwd_finalize_kernelINS_22Kernel_traits_finalizeILj49152E13__nv_bfloat16S2_S2_fjLj1024ELj4ENS_18Kernel_traits_baseILj49152ES2_S2_S2_fjLj1024EEEEEEEvNS_9BwdParamsE,"ax",@progbits
	.align	128
        .global         _ZN10layer_norm22ln_bwd_finalize_kernelINS_22Kernel_traits_finalizeILj49152E13__nv_bfloat16S2_S2_fjLj1024ELj4ENS_18Kernel_traits_baseILj49152ES2_S2_S2_fjLj1024EEEEEEEvNS_9BwdParamsE
        .type           _ZN10layer_norm22ln_bwd_finalize_kernelINS_22Kernel_traits_finalizeILj49152E13__nv_bfloat16S2_S2_fjLj1024ELj4ENS_18Kernel_traits_baseILj49152ES2_S2_S2_fjLj1024EEEEEEEvNS_9BwdParamsE,@function
        .size           _ZN10layer_norm22ln_bwd_finalize_kernelINS_22Kernel_traits_finalizeILj49152E13__nv_bfloat16S2_S2_fjLj1024ELj4ENS_18Kernel_traits_baseILj49152ES2_S2_S2_fjLj1024EEEEEEEvNS_9BwdParamsE,(.L_x_2989 - _ZN10layer_norm22ln_bwd_finalize_kernelINS_22Kernel_traits_finalizeILj49152E13__nv_bfloat16S2_S2_fjLj1024ELj4ENS_18Kernel_traits_baseILj49152ES2_S2_S2_fjLj1024EEEEEEEvNS_9BwdParamsE)
        .other          _ZN10layer_norm22ln_bwd_finalize_kernelINS_22Kernel_traits_finalizeILj49152E13__nv_bfloat16S2_S2_fjLj1024ELj4ENS_18Kernel_traits_baseILj49152ES2_S2_S2_fjLj1024EEEEEEEvNS_9BwdParamsE,@"STO_CUDA_ENTRY STV_DEFAULT"
_ZN10layer_norm22ln_bwd_finalize_kernelINS_22Kernel_traits_finalizeILj49152E13__nv_bfloat16S2_S2_fjLj1024ELj4ENS_18Kernel_traits_baseILj49152ES2_S2_S2_fjLj1024EEEEEEEvNS_9BwdParamsE:
.text._ZN10layer_norm22ln_bwd_finalize_kernelINS_22Kernel_traits_finalizeILj49152E13__nv_bfloat16S2_S2_fjLj1024ELj4ENS_18Kernel_traits_baseILj49152ES2_S2_S2_fjLj1024EEEEEEEvNS_9BwdParamsE:
        /* <DEDUP_REMOVED lines=37> */
.L_x_134:
        /* <DEDUP_REMOVED lines=118> */
.L_x_133:
[----:B------:R-:W-:Y:S05]  /*09b0*/  BSYNC.RECONVERGENT B1 ;  /* 0x0000000000017941 */ /* 0x000fea0003800200 */
.L_x_132:
        /* <DEDUP_REMOVED lines=65> */
.L_x_136:
[----:B------:R-:W-:Y:S05]  /*0dd0*/  BSYNC.RECONVERGENT B1 ;  /* 0x0000000000017941 */ /* 0x000fea0003800200 */
.L_x_135:
        /* <DEDUP_REMOVED lines=37> */
.L_x_138:
[----:B------:R-:W-:Y:S05]  /*1030*/  BSYNC.RECONVERGENT B1 ;  /* 0x0000000000017941 */ /* 0x000fea0003800200 */
.L_x_137:
[----:B------:R-:W-:Y:S05]  /*1040*/  @!P1 BRA `(.L_x_131) ;  /* 0x00000000003c9947 */ /* 0x000fea0003800000 */
[----:B------:R-:W0:Y:S01]  /*1050*/  LDC.64 R6, c[0x0][0x3e0] ;  /* 0x0000f800ff067b82 */ /* 0x000e220000000a00 */
[----:B------:R-:W-:Y:S01]  /*1060*/  IMAD R2, R15, 0xc000, R11 ;  /* 0x0000c0000f027824 */ /* 0x000fe200078e020b */
[----:B------:R-:W-:-:S04]  /*1070*/  IADD3 R24, PT, PT, -R24, RZ, RZ ;  /* 0x000000ff18187210 */ /* 0x000fc80007ffe1ff */
[----:B------:R-:W-:Y:S02]  /*1080*/  IADD3 R11, PT, PT, R13, R2, RZ ;  /* 0x000000020d0b7210 */ /* 0x000fe40007ffe0ff */
[----:B------:R-:W1:Y:S05]  /*1090*/  LDC.64 R8, c[0x0][0x3e8] ;  /* 0x0000fa00ff087b82 */ /* 0x000e6a0000000a00 */
.L_x_139:
        /* <DEDUP_REMOVED lines=10> */
.L_x_131:
[----:B------:R-:W-:Y:S05]  /*1140*/  BSYNC.RECONVERGENT B0 ;  /* 0x0000000000007941 */ /* 0x000fea0003800200 */
.L_x_130:
        /* <DEDUP_REMOVED lines=55> */
.L_x_140:
        /* <DEDUP_REMOVED lines=12> */
.L_x_2989:


//--------------------- .text._ZN10layer_norm13ln_bwd_kernelINS_13Kernel_traitsI13__nv_bfloat16S2_S2_fjLj49152ELj8ELj1ELj8ELj16ENS_18Kernel_traits_baseILj49152ES2_S2_S2_fjLj256EEEEEEEvNS_9BwdParamsE --------------------------
	.section	.text._ZN10layer_norm13ln_bwd_kernelINS_13Kernel_traitsI13__nv_bfloat16S2_S2_fjLj49152ELj8ELj1ELj8ELj16ENS_18Kernel_traits_baseILj49152ES2_S2_S2_fjLj256EEEEEEEvNS_9BwdParamsE,"ax",@progbits
	.align	128
        .global         _ZN10layer_norm13ln_bwd_kernelINS_13Kernel_traitsI13__nv_bfloat16S2_S2_fjLj49152ELj8ELj1ELj8ELj16ENS_18Kernel_traits_baseILj49152ES2_S2_S2_fjLj256EEEEEEEvNS_9BwdParamsE
        .type           _ZN10layer_norm13ln_bwd_kernelINS_13Kernel_traitsI13__nv_bfloat16S2_S2_fjLj49152ELj8ELj1ELj8ELj16ENS_18Kernel_traits_baseILj49152ES2_S2_S2_fjLj256EEEEEEEvNS_9BwdParamsE,@function
        .size           _ZN10layer_norm13ln_bwd_kernelINS_13Kernel_traitsI13__nv_bfloat16S2_S2_fjLj49152ELj8ELj1ELj8ELj16ENS_18Kernel_traits_baseILj49152ES2_S2_S2_fjLj256EEEEEEEvNS_9BwdParamsE,(.L_x_2990 - _ZN10layer_norm13ln_bwd_kernelINS_13Kernel_traitsI13__nv_bfloat16S2_S2_fjLj49152ELj8ELj1ELj8ELj16ENS_18Kernel_traits_baseILj49152ES2_S2_S2_fjLj256EEEEEEEvNS_9BwdParamsE)
        .other          _ZN10layer_norm13ln_bwd_kernelINS_13Kernel_traitsI13__nv_bfloat16S2_S2_fjLj49152ELj8ELj1ELj8ELj16ENS_18Kernel_traits_baseILj49152ES2_S2_S2_fjLj256EEEEEEEvNS_9BwdParamsE,@"STO_CUDA_ENTRY STV_DEFAULT"
_ZN10layer_norm13ln_bwd_kernelINS_13Kernel_traitsI13__nv_bfloat16S2_S2_fjLj49152ELj8ELj1ELj8ELj16ENS_18Kernel_traits_baseILj49152ES2_S2_S2_fjLj256EEEEEEEvNS_9BwdParamsE:
.text._ZN10layer_norm13ln_bwd_kernelINS_13Kernel_traitsI13__nv_bfloat16S2_S2_fjLj49152ELj8ELj1ELj8ELj16ENS_18Kernel_traits_baseILj49152ES2_S2_S2_fjLj256EEEEEEEvNS_9BwdParamsE:
        /* <DEDUP_REMOVED lines=18> */
[----:B------:R-:W5:Y:S01]  /*0120*/  @P0 LDG.E.128 R12, desc[UR4][R2.64+0x10000] ;  /* 0x01000004020c0981 */ /* 0x000f62000c1e1d00 */
[----:B----4-:R-:W-:Y:S01]  /*0130*/  @P0 IMAD.WIDE.U32 R34, R84, 0x10, R34 ;  /* 0x0000001054220825 */ /* 0x010fe200078e0022 */
[----:B------:R-:W-:-:S04]  /*0140*/  SHF.R.U32.HI R83, RZ, 0x3, R85 ;  /* 0x00000003ff537819 */ /* 0x000fc80000011655 */
[----:B------:R-:W5:Y:S01]  /*0150*/  @P0 LDG.E.128 R16, desc[UR4][R34.64] ;  /* 0x0000000422100981 */ /* 0x000f62000c1e1d00 */
[----:B0-----:R-:W-:-:S03]  /*0160*/  @!P0 IMAD.WIDE.U32 R38, R84, 0x10, R28 ;  /* 0x0000001054268825 */ /* 0x001fc600078e001c */
[----:B------:R-:W5:Y:S04]  /*0170*/  @P0 LDG.E.128 R20, desc[UR4][R34.64+0x8000] ;  /* 0x0080000422140981 */ /* 0x000f68000c1e1d00 */
[----:B------:R0:W5:Y:S01]  /*0180*/  @P0 LDG.E.128 R24, desc[UR4][R34.64+0x10000] ;  /* 0x0100000422180981 */ /* 0x000162000c1e1d00 */
        /* <DEDUP_REMOVED lines=9> */
[----:B0-----:R-:W-:-:S02]  /*0220*/  CS2R R34, SRZ ;  /* 0x0000000000227805 */ /* 0x001fc4000001ff00 */
        /* <DEDUP_REMOVED lines=22> */
[----:B-----5:R-:W-:Y:S02]  /*0390*/  PRMT R170, R15, 0x7632, R170 ;  /* 0x000076320faa7816 */ /* 0x020fe400000000aa */
[----:B------:R-:W-:Y:S02]  /*03a0*/  CS2R R100, SRZ ;  /* 0x0000000000647805 */ /* 0x000fe4000001ff00 */
[----:B------:R-:W-:Y:S02]  /*03b0*/  PRMT R169, R14, 0x7632, R169 ;  /* 0x000076320ea97816 */ /* 0x000fe400000000a9 */
[----:B------:R-:W-:Y:S02]  /*03c0*/  CS2R R98, SRZ ;  /* 0x0000000000627805 */ /* 0x000fe4000001ff00 */
[----:B------:R-:W-:-:S02]  /*03d0*/  PRMT R168, R13, 0x7632, R168 ;  /* 0x000076320da87816 */ /* 0x000fc400000000a8 */
[----:B------:R-:W-:Y:S02]  /*03e0*/  CS2R R96, SRZ ;  /* 0x0000000000607805 */ /* 0x000fe4000001ff00 */
[----:B------:R-:W-:Y:S02]  /*03f0*/  PRMT R167, R12, 0x7632, R167 ;  /* 0x000076320ca77816 */ /* 0x000fe400000000a7 */
        /* <DEDUP_REMOVED lines=17> */
[----:B------:R-:W-:Y:S02]  /*0510*/  MOV R82, RZ ;  /* 0x000000ff00527202 */ /* 0x000fe40000000f00 */
        /* <DEDUP_REMOVED lines=22> */
[----:B------:R-:W-:-:S07]  /*0680*/  PRMT R146, R16, 0x7632, R146 ;  /* 0x0000763210927816 */ /* 0x000fce0000000092 */
.L_x_152:
[----:B0-----:R-:W0:Y:S01]  /*0690*/  LDC.64 R28, c[0x0][0x398] ;  /* 0x0000e600ff1c7b82 */ /* 0x001e220000000a00 */
[----:B------:R-:W-:-:S07]  /*06a0*/  MOV R122, RZ ;  /* 0x000000ff007a7202 */ /* 0x000fce0000000f00 */
[----:B------:R-:W1:Y:S01]  /*06b0*/  LDC.64 R30, c[0x0][0x3a8] ;  /* 0x0000ea00ff1e7b82 */ /* 0x000e620000000a00 */
[----:B0-----:R-:W-:-:S04]  /*06c0*/  ISETP.NE.U32.AND P0, PT, R28, RZ, PT ;  /* 0x000000ff1c00720c */ /* 0x001fc80003f05070 */
[----:B------:R-:W-:Y:S01]  /*06d0*/  ISETP.NE.AND.EX P0, PT, R29, RZ, PT, P0 ;  /* 0x000000ff1d00720c */ /* 0x000fe20003f05300 */
[----:B-1----:R-:W-:-:S05]  /*06e0*/  IMAD.WIDE R30, R83, 0x4, R30 ;  /* 0x00000004531e7825 */ /* 0x002fca00078e021e */
[----:B------:R0:W5:Y:S07]  /*06f0*/  LDG.E R103, desc[UR4][R30.64] ;  /* 0x000000041e677981 */ /* 0x00016e000c1e1900 */
[----:B------:R-:W1:Y:S02]  /*0700*/  @!P0 LDC.64 R28, c[0x0][0x3a0] ;  /* 0x0000e800ff1c8b82 */ /* 0x000e640000000a00 */
[----:B-1----:R-:W-:-:S05]  /*0710*/  @!P0 IMAD.WIDE R28, R83, 0x4, R28 ;  /* 0x00000004531c8825 */ /* 0x002fca00078e021c */
[----:B------:R0:W5:Y:S01]  /*0720*/  @!P0 LDG.E R122, desc[UR4][R28.64] ;  /* 0x000000041c7a8981 */ /* 0x000162000c1e1900 */
[----:B------:R-:W-:Y:S05]  /*0730*/  @P0 BRA `(.L_x_142) ;  /* 0x0000000000540947 */ /* 0x000fea0003800000 */
[----:B------:R-:W1:Y:S01]  /*0740*/  S2R R85, SR_CTAID.X ;  /* 0x0000000000557919 */ /* 0x000e620000002500 */
[----:B------:R-:W0:Y:S08]  /*0750*/  LDC.64 R40, c[0x0][0x3d8] ;  /* 0x0000f600ff287b82 */ /* 0x000e300000000a00 */
[----:B------:R-:W2:Y:S01]  /*0760*/  LDC.64 R48, c[0x0][0x390] ;  /* 0x0000e400ff307b82 */ /* 0x000ea20000000a00 */
[----:B-1----:R-:W-:-:S04]  /*0770*/  SHF.L.U32 R84, R85, 0x8, RZ ;  /* 0x0000000855547819 */ /* 0x002fc800000006ff */
[----:B------:R-:W-:-:S05]  /*0780*/  LOP3.LUT R84, R121, 0x700, R84, 0xf8, !PT ;  /* 0x0000070079547812 */ /* 0x000fca00078ef854 */
[----:B------:R-:W-:-:S04]  /*0790*/  IMAD R104, R83, 0x1800, R84 ;  /* 0x0000180053687824 */ /* 0x000fc800078e0254 */
[C---:B0-----:R-:W-:Y:S01]  /*07a0*/  IMAD.WIDE.U32 R28, R104.reuse, 0x10, R40 ;  /* 0x00000010681c7825 */ /* 0x041fe200078e0028 */
[C---:B------:R-:W-:Y:S02]  /*07b0*/  IADD3 R105, PT, PT, R104.reuse, 0x800, RZ ;  /* 0x0000080068697810 */ /* 0x040fe40007ffe0ff */
[C---:B------:R-:W-:Y:S01]  /*07c0*/  IADD3 R106, PT, PT, R104.reuse, 0x1000, RZ ;  /* 0x00001000686a7810 */ /* 0x040fe20007ffe0ff */
[----:B--2---:R-:W-:Y:S02]  /*07d0*/  IMAD.WIDE.U32 R32, R104, 0x10, R48 ;  /* 0x0000001068207825 */ /* 0x004fe400078e0030 */
[----:B------:R-:W5:Y:S02]  /*07e0*/  LDG.E.128 R28, desc[UR4][R28.64] ;  /* 0x000000041c1c7981 */ /* 0x000f64000c1e1d00 */
[C---:B------:R-:W-:Y:S02]  /*07f0*/  IMAD.WIDE.U32 R36, R105.reuse, 0x10, R40 ;  /* 0x0000001069247825 */ /* 0x040fe400078e0028 */
[----:B------:R-:W5:Y:S02]  /*0800*/  LDG.E.128 R32, desc[UR4][R32.64] ;  /* 0x0000000420207981 */ /* 0x000f64000c1e1d00 */
[----:B------:R-:W-:-:S02]  /*0810*/  IMAD.WIDE.U32 R44, R105, 0x10, R48 ;  /* 0x00000010692c7825 */ /* 0x000fc400078e0030 */
[----:B------:R-:W5:Y:S02]  /*0820*/  LDG.E.128 R36, desc[UR4][R36.64] ;  /* 0x0000000424247981 */ /* 0x000f64000c1e1d00 */
[C---:B------:R-:W-:Y:S02]  /*0830*/  IMAD.WIDE.U32 R40, R106.reuse, 0x10, R40 ;  /* 0x000000106a287825 */ /* 0x040fe400078e0028 */
[----:B------:R-:W5:Y:S02]  /*0840*/  LDG.E.128 R44, desc[UR4][R44.64] ;  /* 0x000000042c2c7981 */ /* 0x000f64000c1e1d00 */
[----:B------:R-:W-:Y:S02]  /*0850*/  IMAD.WIDE.U32 R48, R106, 0x10, R48 ;  /* 0x000000106a307825 */ /* 0x000fe400078e0030 */
[----:B------:R-:W5:Y:S04]  /*0860*/  LDG.E.128 R40, desc[UR4][R40.64] ;  /* 0x0000000428287981 */ /* 0x000f68000c1e1d00 */
[----:B------:R-:W5:Y:S01]  /*0870*/  LDG.E.128 R48, desc[UR4][R48.64] ;  /* 0x0000000430307981 */ /* 0x000f62000c1e1d00 */
[----:B------:R-:W-:Y:S05]  /*0880*/  BRA `(.L_x_143) ;  /* 0x0000000000587947 */ /* 0x000fea0003800000 */
.L_x_142:
[----:B------:R-:W1:Y:S01]  /*0890*/  S2R R0, SR_TID.X ;  /* 0x0000000000007919 */ /* 0x000e620000002100 */
[----:B------:R-:W2:Y:S01]  /*08a0*/  LDC.64 R48, c[0x0][0x398] ;  /* 0x0000e600ff307b82 */ /* 0x000ea20000000a00 */
[----:B------:R-:W3:Y:S07]  /*08b0*/  S2R R85, SR_CTAID.X ;  /* 0x0000000000557919 */ /* 0x000eee0000002500 */
[----:B0-----:R-:W0:Y:S01]  /*08c0*/  LDC.64 R28, c[0x0][0x3d8] ;  /* 0x0000f600ff1c7b82 */ /* 0x001e220000000a00 */
[----:B-1----:R-:W-:-:S02]  /*08d0*/  LOP3.LUT R0, R0, 0xff, RZ, 0xc0, !PT ;  /* 0x000000ff00007812 */ /* 0x002fc400078ec0ff */
[----:B---3--:R-:W-:-:S04]  /*08e0*/  SHF.L.U32 R3, R85, 0x8, RZ ;  /* 0x0000000855037819 */ /* 0x008fc800000006ff */
[----:B------:R-:W-:-:S05]  /*08f0*/  LOP3.LUT R84, R0, 0x700, R3, 0xf8, !PT ;  /* 0x0000070000547812 */ /* 0x000fca00078ef803 */
[----:B------:R-:W-:-:S04]  /*0900*/  IMAD R104, R83, 0x1800, R84 ;  /* 0x0000180053687824 */ /* 0x000fc800078e0254 */
[C---:B--2---:R-:W-:Y:S01]  /*0910*/  IMAD.WIDE.U32 R32, R104.reuse, 0x10, R48 ;  /* 0x0000001068207825 */ /* 0x044fe200078e0030 */
[C---:B------:R-:W-:Y:S02]  /*0920*/  IADD3 R105, PT, PT, R104.reuse, 0x800, RZ ;  /* 0x0000080068697810 */ /* 0x040fe40007ffe0ff */
[C---:B------:R-:W-:Y:S01]  /*0930*/  IADD3 R106, PT, PT, R104.reuse, 0x1000, RZ ;  /* 0x00001000686a7810 */ /* 0x040fe20007ffe0ff */
[----:B0-----:R-:W-:Y:S02]  /*0940*/  IMAD.WIDE.U32 R30, R104, 0x10, R28 ;  /* 0x00000010681e7825 */ /* 0x001fe400078e001c */
[----:B------:R-:W5:Y:S02]  /*0950*/  LDG.E.128 R32, desc[UR4][R32.64] ;  /* 0x0000000420207981 */ /* 0x000f64000c1e1d00 */
[----:B------:R-:W-:-:S04]  /*0960*/  IMAD.WIDE.U32 R44, R105, 0x10, R48 ;  /* 0x00000010692c7825 */ /* 0x000fc800078e0030 */
[--C-:B------:R-:W-:Y:S02]  /*0970*/  IMAD.WIDE.U32 R36, R105, 0x10, R28.reuse ;  /* 0x0000001069247825 */ /* 0x100fe400078e001c */
[----:B------:R-:W5:Y:S02]  /*0980*/  LDG.E.128 R44, desc[UR4][R44.64] ;  /* 0x000000042c2c7981 */ /* 0x000f64000c1e1d00 */
[C---:B------:R-:W-:Y:S02]  /*0990*/  IMAD.WIDE.U32 R40, R106.reuse, 0x10, R28 ;  /* 0x000000106a287825 */ /* 0x040fe400078e001c */
[----:B------:R-:W5:Y:S02]  /*09a0*/  LDG.E.128 R28, desc[UR4][R30.64] ;  /* 0x000000041e1c7981 */ /* 0x000f64000c1e1d00 */
[----:B------:R-:W-:Y:S02]  /*09b0*/  IMAD.WIDE.U32 R48, R106, 0x10, R48 ;  /* 0x000000106a307825 */ /* 0x000fe400078e0030 */
[----:B------:R-:W5:Y:S04]  /*09c0*/  LDG.E.128 R36, desc[UR4][R36.64] ;  /* 0x0000000424247981 */ /* 0x000f68000c1e1d00 */
[----:B------:R-:W5:Y:S04]  /*09d0*/  LDG.E.128 R40, desc[UR4][R40.64] ;  /* 0x0000000428287981 */ /* 0x000f68000c1e1d00 */
[----:B------:R-:W5:Y:S02]  /*09e0*/  LDG.E.128 R48, desc[UR4][R48.64] ;  /* 0x0000000430307981 */ /* 0x000f64000c1e1d00 */
.L_x_143:
[----:B-----5:R-:W-:Y:S02]  /*09f0*/  PRMT R124, R43, 0x7632, R124 ;  /* 0x000076322b7c7816 */ /* 0x020fe4000000007c */
        /* <DEDUP_REMOVED lines=24> */
[----:B------:R-:W-:Y:S02]  /*0b80*/  SHF.L.U32 R137, R45, 0x10, RZ ;  /* 0x000000102d897819 */ /* 0x000fe400000006ff */
[----:B------:R-:W-:Y:S02]  /*0b90*/  SHF.L.U32 R111, R32, 0x10, RZ ;  /* 0x00000010206f7819 */ /* 0x000fe400000006ff */
[----:B------:R-:W-:Y:S01]  /*0ba0*/  SHF.L.U32 R147, R49, 0x10, RZ ;  /* 0x0000001031937819 */ /* 0x000fe200000006ff */
[--C-:B------:R-:W-:Y:S01]  /*0bb0*/  FADD.FTZ R190, R137, -R122.reuse ;  /* 0x8000007a89be7221 */ /* 0x100fe20000010000 */
[----:B------:R-:W-:Y:S02]  /*0bc0*/  SHF.L.U32 R45, R174, 0x10, RZ ;  /* 0x00000010ae2d7819 */ /* 0x000fe400000006ff */
[----:B------:R-:W-:Y:S01]  /*0bd0*/  SHF.L.U32 R49, R120, 0x10, RZ ;  /* 0x0000001078317819 */ /* 0x000fe200000006ff */
[--C-:B------:R-:W-:Y:S01]  /*0be0*/  FADD.FTZ R116, R147, -R122.reuse ;  /* 0x8000007a93747221 */ /* 0x100fe20000010000 */
[----:B------:R-:W-:Y:S01]  /*0bf0*/  SHF.L.U32 R113, R33, 0x10, RZ ;  /* 0x0000001021717819 */ /* 0x000fe200000006ff */
[--C-:B------:R-:W-:Y:S01]  /*0c00*/  FADD.FTZ R114, R45, -R122.reuse ;  /* 0x8000007a2d727221 */ /* 0x100fe20000010000 */
[----:B------:R-:W-:Y:S01]  /*0c10*/  SHF.L.U32 R181, R0, 0x10, RZ ;  /* 0x0000001000b57819 */ /* 0x000fe200000006ff */
[----:B------:R-:W-:Y:S01]  /*0c20*/  FADD.FTZ R196, R49, -R122 ;  /* 0x8000007a31c47221 */ /* 0x000fe20000010000 */
[----:B------:R-:W-:Y:S01]  /*0c30*/  SHF.L.U32 R33, R28, 0x10, RZ ;  /* 0x000000101c217819 */ /* 0x000fe200000006ff */
[----:B------:R-:W-:Y:S01]  /*0c40*/  FMUL.FTZ R116, R103, R116 ;  /* 0x0000007467747220 */ /* 0x000fe20000410000 */
[----:B------:R-:W-:-:S02]  /*0c50*/  SHF.L.U32 R0, R4, 0x10, RZ ;  /* 0x0000001004007819 */ /* 0x000fc400000006ff */
[----:B------:R-:W-:Y:S01]  /*0c60*/  SHF.L.U32 R127, R44, 0x10, RZ ;  /* 0x000000102c7f7819 */ /* 0x000fe200000006ff */
[--C-:B------:R-:W-:Y:S01]  /*0c70*/  FADD.FTZ R44, R111, -R122.reuse ;  /* 0x8000007a6f2c7221 */ /* 0x100fe20000010000 */
[----:B------:R-:W-:Y:S02]  /*0c80*/  SHF.L.U32 R179, R51, 0x10, RZ ;  /* 0x0000001033b37819 */ /* 0x000fe400000006ff */
[----:B------:R-:W-:Y:S01]  /*0c90*/  SHF.L.U32 R175, R175, 0x10, RZ ;  /* 0x00000010afaf7819 */ /* 0x000fe200000006ff */
[--C-:B------:R-:W-:Y:S01]  /*0ca0*/  FADD.FTZ R186, R127, -R122.reuse ;  /* 0x8000007a7fba7221 */ /* 0x100fe20000010000 */
[----:B------:R-:W-:Y:S01]  /*0cb0*/  SHF.L.U32 R51, R108, 0x10, RZ ;  /* 0x000000106c337819 */ /* 0x000fe200000006ff */
[--C-:B------:R-:W-:Y:S01]  /*0cc0*/  FADD.FTZ R120, R179, -R122.reuse ;  /* 0x8000007ab3787221 */ /* 0x100fe20000010000 */
[----:B------:R-:W-:Y:S02]  /*0cd0*/  SHF.L.U32 R28, R136, 0x10, RZ ;  /* 0x00000010881c7819 */ /* 0x000fe400000006ff */
[----:B------:R-:W-:Y:S01]  /*0ce0*/  SHF.L.U32 R45, R159, 0x10, RZ ;  /* 0x000000109f2d7819 */ /* 0x000fe200000006ff */
[----:B------:R-:W-:Y:S01]  /*0cf0*/  FADD.FTZ R180, R51, -R122 ;  /* 0x8000007a33b47221 */ /* 0x000fe20000010000 */
[----:B------:R-:W-:Y:S01]  /*0d00*/  SHF.L.U32 R141, R47, 0x10, RZ ;  /* 0x000000102f8d7819 */ /* 0x000fe200000006ff */
[----:B------:R-:W-:Y:S01]  /*0d10*/  FMUL.FTZ R120, R103, R120 ;  /* 0x0000007867787220 */ /* 0x000fe20000410000 */
[----:B------:R-:W-:-:S02]  /*0d20*/  SHF.L.U32 R145, R145, 0x10, RZ ;  /* 0x0000001091917819 */ /* 0x000fc400000006ff */
[----:B------:R-:W-:Y:S01]  /*0d30*/  SHF.L.U32 R32, R134, 0x10, RZ ;  /* 0x0000001086207819 */ /* 0x000fe200000006ff */
[--C-:B------:R-:W-:Y:S01]  /*0d40*/  FADD.FTZ R198, R141, -R122.reuse ;  /* 0x8000007a8dc67221 */ /* 0x100fe20000010000 */
[----:B------:R-:W-:Y:S01]  /*0d50*/  SHF.L.U32 R174, R3, 0x10, RZ ;  /* 0x0000001003ae7819 */ /* 0x000fe200000006ff */
[----:B------:R-:W-:Y:S01]  /*0d60*/  FMUL.FTZ R3, R0, R33 ;  /* 0x0000002100037220 */ /* 0x000fe20000410000 */
[----:B------:R-:W-:Y:S01]  /*0d70*/  SHF.L.U32 R49, R161, 0x10, RZ ;  /* 0x00000010a1317819 */ /* 0x000fe200000006ff */
[----:B------:R-:W-:Y:S01]  /*0d80*/  FMUL.FTZ R0, R103, R44 ;  /* 0x0000002c67007220 */ /* 0x000fe20000410000 */
[----:B------:R-:W-:Y:S01]  /*0d90*/  SHF.L.U32 R139, R46, 0x10, RZ ;  /* 0x000000102e8b7819 */ /* 0x000fe200000006ff */
[--C-:B------:R-:W-:Y:S01]  /*0da0*/  FADD.FTZ R46, R175, -R122.reuse ;  /* 0x8000007aaf2e7221 */ /* 0x100fe20000010000 */
[----:B------:R-:W-:Y:S01]  /*0db0*/  SHF.L.U32 R143, R48, 0x10, RZ ;  /* 0x00000010308f7819 */ /* 0x000fe200000006ff */
[--C-:B------:R-:W-:Y:S01]  /*0dc0*/  FADD.FTZ R192, R145, -R122.reuse ;  /* 0x8000007a91c07221 */ /* 0x100fe20000010000 */
[----:B------:R-:W-:Y:S01]  /*0dd0*/  SHF.L.U32 R123, R40, 0x10, RZ ;  /* 0x00000010287b7819 */ /* 0x000fe200000006ff */
[----:B------:R-:W-:Y:S01]  /*0de0*/  FFMA.FTZ R44, R0, R3, RZ ;  /* 0x00000003002c7223 */ /* 0x000fe200000100ff */
[----:B------:R-:W-:Y:S01]  /*0df0*/  SHF.L.U32 R47, R172, 0x10, RZ ;  /* 0x00000010ac2f7819 */ /* 0x000fe200000006ff */
[--C-:B------:R-:W-:Y:S01]  /*0e00*/  FADD.FTZ R202, R143, -R122.reuse ;  /* 0x8000007a8fca7221 */ /* 0x100fe20000010000 */
[----:B------:R-:W-:Y:S01]  /*0e10*/  SHF.L.U32 R107, R107, 0x10, RZ ;  /* 0x000000106b6b7819 */ /* 0x000fe200000006ff */
[--C-:B------:R-:W-:Y:S01]  /*0e20*/  FADD.FTZ R194, R139, -R122.reuse ;  /* 0x8000007a8bc27221 */ /* 0x100fe20000010000 */
[----:B------:R-:W-:Y:S01]  /*0e30*/  SHF.L.U32 R29, R29, 0x10, RZ ;  /* 0x000000101d1d7819 */ /* 0x000fe200000006ff */
[--C-:B------:R-:W-:Y:S01]  /*0e40*/  FADD.FTZ R188, R47, -R122.reuse ;  /* 0x8000007a2fbc7221 */ /* 0x100fe20000010000 */
[----:B------:R-:W-:Y:S01]  /*0e50*/  SHF.L.U32 R40, R130, 0x10, RZ ;  /* 0x0000001082287819 */ /* 0x000fe200000006ff */
[----:B------:R-:W-:Y:S01]  /*0e60*/  FADD.FTZ R178, R107, -R122 ;  /* 0x8000007a6bb27221 */ /* 0x000fe20000010000 */
[----:B------:R-:W-:-:S02]  /*0e70*/  SHF.L.U32 R48, R5, 0x10, RZ ;  /* 0x0000001005307819 */ /* 0x000fc400000006ff */
[----:B------:R-:W-:Y:S02]  /*0e80*/  SHF.L.U32 R31, R31, 0x10, RZ ;  /* 0x000000101f1f7819 */ /* 0x000fe400000006ff */
[----:B------:R-:W-:Y:S01]  /*0e90*/  SHF.L.U32 R177, R50, 0x10, RZ ;  /* 0x0000001032b17819 */ /* 0x000fe200000006ff */
[--C-:B------:R-:W-:Y:S01]  /*0ea0*/  FADD.FTZ R50, R113, -R122.reuse ;  /* 0x8000007a71327221 */ /* 0x100fe20000010000 */
[----:B------:R-:W-:Y:S01]  /*0eb0*/  SHF.L.U32 R175, R124, 0x10, RZ ;  /* 0x000000107caf7819 */ /* 0x000fe200000006ff */
[----:B------:R-:W-:Y:S01]  /*0ec0*/  FMUL.FTZ R124, R45, R28 ;  /* 0x0000001c2d7c7220 */ /* 0x000fe20000410000 */
[----:B------:R-:W-:Y:S01]  /*0ed0*/  SHF.L.U32 R130, R7, 0x10, RZ ;  /* 0x0000001007827819 */ /* 0x000fe200000006ff */
[----:B------:R-:W-:Y:S01]  /*0ee0*/  FADD.FTZ R45, RZ, R3 ;  /* 0x00000003ff2d7221 */ /* 0x000fe20000010000 */
[----:B------:R-:W-:Y:S01]  /*0ef0*/  SHF.L.U32 R115, R34, 0x10, RZ ;  /* 0x0000001022737819 */ /* 0x000fe200000006ff */
[----:B------:R-:W-:Y:S01]  /*0f00*/  FADD.FTZ R118, R177, -R122 ;  /* 0x8000007ab1767221 */ /* 0x000fe20000010000 */
        /* <DEDUP_REMOVED lines=10> */
[----:B------:R-:W-:Y:S01]  /*0fb0*/  FMUL.FTZ R46, R103, R112 ;  /* 0x00000070672e7220 */ /* 0x000fe20000410000 */
[----:B------:R-:W-:Y:S01]  /*0fc0*/  SHF.L.U32 R34, R132, 0x10, RZ ;  /* 0x0000001084227819 */ /* 0x000fe200000006ff */
[----:B------:R-:W-:Y:S01]  /*0fd0*/  FADD.FTZ R182, R117, -R122 ;  /* 0x8000007a75b67221 */ /* 0x000fe20000010000 */
[----:B------:R-:W-:Y:S01]  /*0fe0*/  SHF.L.U32 R35, R30, 0x10, RZ ;  /* 0x000000101e237819 */ /* 0x000fe200000006ff */
[----:B------:R-:W-:Y:S01]  /*0ff0*/  FMUL.FTZ R112, R103, R194 ;  /* 0x000000c267707220 */ /* 0x000fe20000410000 */
        /* <DEDUP_REMOVED lines=16> */
[----:B------:R-:W-:Y:S01]  /*1100*/  SHF.L.U32 R110, R6, 0x10, RZ ;  /* 0x00000010066e7819 */ /* 0x000fe200000006ff */
[----:B------:R-:W-:Y:S01]  /*1110*/  FMUL.FTZ R132, R107, R34 ;  /* 0x000000226b847220 */ /* 0x000fe20000410000 */
[----:B------:R-:W-:Y:S01]  /*1120*/  FMUL.FTZ R47, R103, R108 ;  /* 0x0000006c672f7220 */ /* 0x000fe20000410000 */
[----:B------:R-:W-:Y:S01]  /*1130*/  FADD.FTZ R107, R50, R129 ;  /* 0x00000081326b7221 */ /* 0x000fe20000010000 */
[----:B------:R-:W-:Y:S01]  /*1140*/  SHF.L.U32 R37, R37, 0x10, RZ ;  /* 0x0000001025257819 */ /* 0x000fe200000006ff */
[----:B------:R-:W-:Y:S01]  /*1150*/  FADD.FTZ R204, R109, -R122 ;  /* 0x8000007a6dcc7221 */ /* 0x000fe20000010000 */
        /* <DEDUP_REMOVED lines=9> */
[----:B------:R-:W-:Y:S01]  /*11f0*/  FMUL.FTZ R127, R134, R37 ;  /* 0x00000025867f7220 */ /* 0x000fe20000410000 */
[----:B------:R-:W-:Y:S01]  /*1200*/  SHF.L.U32 R173, R173, 0x10, RZ ;  /* 0x00000010adad7819 */ /* 0x000fe200000006ff */
[----:B------:R-:W-:Y:S01]  /*1210*/  FMUL.FTZ R134, R109, R38 ;  /* 0x000000266d867220 */ /* 0x000fe20000410000 */
[----:B------:R-:W-:Y:S01]  /*1220*/  FADD.FTZ R109, R110, R131 ;  /* 0x000000836e6d7221 */ /* 0x000fe20000010000 */
[----:B------:R-:W-:Y:S01]  /*1230*/  FFMA.FTZ R108, R46, R131, R107 ;  /* 0x000000832e6c7223 */ /* 0x000fe2000001006b */
[----:B------:R-:W-:Y:S01]  /*1240*/  SHF.L.U32 R119, R119, 0x10, RZ ;  /* 0x0000001077777819 */ /* 0x000fe200000006ff */
[----:B------:R-:W-:Y:S01]  /*1250*/  FADD.FTZ R184, R173, -R122 ;  /* 0x8000007aadb87221 */ /* 0x000fe20000010000 */
[----:B------:R-:W-:Y:S01]  /*1260*/  FADD.FTZ R110, R109, R128 ;  /* 0x000000806d6e7221 */ /* 0x000fe20000010000 */
[----:B------:R-:W-:Y:S01]  /*1270*/  SHF.L.U32 R41, R41, 0x10, RZ ;  /* 0x0000001029297819 */ /* 0x000fe200000006ff */
[----:B------:R-:W-:Y:S01]  /*1280*/  FMUL.FTZ R44, R103, R182 ;  /* 0x000000b6672c7220 */ /* 0x000fe20000410000 */
[----:B------:R-:W-:Y:S01]  /*1290*/  SHF.L.U32 R142, R13, 0x10, RZ ;  /* 0x000000100d8e7819 */ /* 0x000fe200000006ff */
[----:B------:R-:W-:Y:S01]  /*12a0*/  FFMA.FTZ R107, R45, R128, R108 ;  /* 0x000000802d6b7223 */ /* 0x000fe2000001006c */
[----:B------:R-:W-:Y:S01]  /*12b0*/  SHF.L.U32 R117, R168, 0x10, RZ ;  /* 0x00000010a8757819 */ /* 0x000fe200000006ff */
[----:B------:R-:W-:Y:S01]  /*12c0*/  FADD.FTZ R108, R110, R133 ;  /* 0x000000856e6c7221 */ /* 0x000fe20000010000 */
[----:B------:R-:W-:Y:S01]  /*12d0*/  FADD.FTZ R200, R119, -R122 ;  /* 0x8000007a77c87221 */ /* 0x000fe20000010000 */
[----:B------:R-:W-:Y:S01]  /*12e0*/  SHF.L.U32 R144, R14, 0x10, RZ ;  /* 0x000000100e907819 */ /* 0x000fe200000006ff */
[----:B------:R-:W-:Y:S01]  /*12f0*/  FMUL.FTZ R50, R103, R184 ;  /* 0x000000b867327220 */ /* 0x000fe20000410000 */
[----:B------:R-:W-:Y:S01]  /*1300*/  FFMA.FTZ R107, R44, R133, R107 ;  /* 0x000000852c6b7223 */ /* 0x000fe2000001006b */
[----:B------:R-:W-:Y:S01]  /*1310*/  SHF.L.U32 R140, R12, 0x10, RZ ;  /* 0x000000100c8c7819 */ /* 0x000fe200000006ff */
[----:B------:R-:W-:Y:S01]  /*1320*/  FMUL.FTZ R143, R142, R41 ;  /* 0x000000298e8f7220 */ /* 0x000fe20000410000 */
[----:B------:R-:W-:Y:S01]  /*1330*/  SHF.L.U32 R119, R169, 0x10, RZ ;  /* 0x00000010a9777819 */ /* 0x000fe200000006ff */
[----:B------:R-:W-:Y:S01]  /*1340*/  FMUL.FTZ R142, R117, R174 ;  /* 0x000000ae758e7220 */ /* 0x000fe20000410000 */
[----:B------:R-:W-:Y:S01]  /*1350*/  SHF.L.U32 R115, R167, 0x10, RZ ;  /* 0x00000010a7737819 */ /* 0x000fe200000006ff */
[----:B------:R-:W-:Y:S01]  /*1360*/  FADD.FTZ R117, R108, R135 ;  /* 0x000000876c757221 */ /* 0x000fe20000010000 */
[----:B------:R-:W-:Y:S01]  /*1370*/  FMUL.FTZ R51, R103, R186 ;  /* 0x000000ba67337220 */ /* 0x000fe20000410000 */
[----:B------:R-:W-:Y:S01]  /*1380*/  FFMA.FTZ R182, R50, R135, R107 ;  /* 0x0000008732b67223 */ /* 0x000fe2000001006b */
[----:B------:R-:W-:Y:S01]  /*1390*/  FMUL.FTZ R147, R144, R125 ;  /* 0x0000007d90937220 */ /* 0x000fe20000410000 */
[----:B------:R-:W-:Y:S01]  /*13a0*/  FMUL.FTZ R141, R140, R123 ;  /* 0x0000007b8c8d7220 */ /* 0x000fe20000410000 */
[----:B------:R-:W-:Y:S01]  /*13b0*/  FMUL.FTZ R144, R119, R176 ;  /* 0x000000b077907220 */ /* 0x000fe20000410000 */
[----:B------:R-:W-:Y:S01]  /*13c0*/  FMUL.FTZ R140, R115, R172 ;  /* 0x000000ac738c7220 */ /* 0x000fe20000410000 */
[----:B------:R-:W-:Y:S01]  /*13d0*/  FADD.FTZ R119, R117, R130 ;  /* 0x0000008275777221 */ /* 0x000fe20000010000 */
[----:B------:R-:W-:Y:S01]  /*13e0*/  FMUL.FTZ R115, R103, R188 ;  /* 0x000000bc67737220 */ /* 0x000fe20000410000 */
[----:B------:R-:W-:Y:S01]  /*13f0*/  FFMA.FTZ R182, R51, R130, R182 ;  /* 0x0000008233b67223 */ /* 0x000fe200000100b6 */
[----:B------:R-:W-:Y:S01]  /*1400*/  SHF.L.U32 R39, R39, 0x10, RZ ;  /* 0x0000001027277819 */ /* 0x000fe200000006ff */
[----:B------:R-:W-:Y:S01]  /*1410*/  FMUL.FTZ R117, R103, R180 ;  /* 0x000000b467757220 */ /* 0x000fe20000410000 */
[----:B------:R-:W-:Y:S01]  /*1420*/  SHF.L.U32 R138, R11, 0x10, RZ ;  /* 0x000000100b8a7819 */ /* 0x000fe200000006ff */
[----:B------:R-:W-:Y:S01]  /*1430*/  FADD.FTZ R180, R119, R132 ;  /* 0x0000008477b47221 */ /* 0x000fe20000010000 */
[----:B------:R-:W-:Y:S01]  /*1440*/  SHF.L.U32 R113, R166, 0x10, RZ ;  /* 0x00000010a6717819 */ /* 0x000fe200000006ff */
[----:B------:R-:W-:Y:S01]  /*1450*/  FMUL.FTZ R114, R103, R190 ;  /* 0x000000be67727220 */ /* 0x000fe20000410000 */
[----:B------:R-:W-:Y:S01]  /*1460*/  FFMA.FTZ R177, R115, R132, R182 ;  /* 0x0000008473b17223 */ /* 0x000fe200000100b6 */
[----:B------:R-:W-:Y:S01]  /*1470*/  SHF.L.U32 R136, R10, 0x10, RZ ;  /* 0x000000100a887819 */ /* 0x000fe200000006ff */
[----:B------:R-:W-:Y:S01]  /*1480*/  FMUL.FTZ R139, R138, R39 ;  /* 0x000000278a8b7220 */ /* 0x000fe20000410000 */
[----:B------:R-:W-:Y:S01]  /*1490*/  FMUL.FTZ R138, R113, R42 ;  /* 0x0000002a718a7220 */ /* 0x000fe20000410000 */
[C---:B------:R-:W-:Y:S01]  /*14a0*/  FMUL.FTZ R119, R103.reuse, R178 ;  /* 0x000000b267777220 */ /* 0x040fe20000410000 */
[----:B------:R-:W-:Y:S01]  /*14b0*/  FADD.FTZ R179, R180, R127 ;  /* 0x0000007fb4b37221 */ /* 0x000fe20000010000 */
[----:B------:R-:W-:Y:S01]  /*14c0*/  FMUL.FTZ R113, R103, R192 ;  /* 0x000000c067717220 */ /* 0x000fe20000410000 */
[----:B------:R-:W-:Y:S01]  /*14d0*/  FFMA.FTZ R178, R114, R127, R177 ;  /* 0x0000007f72b27223 */ /* 0x000fe200000100b1 */
[----:B------:R-:W-:Y:S01]  /*14e0*/  SHF.L.U32 R111, R165, 0x10, RZ ;  /* 0x00000010a56f7819 */ /* 0x000fe200000006ff */
[----:B------:R-:W-:Y:S01]  /*14f0*/  FMUL.FTZ R137, R136, R121 ;  /* 0x0000007988897220 */ /* 0x000fe20000410000 */
[----:B------:R-:W-:Y:S01]  /*1500*/  FADD.FTZ R180, R179, R134 ;  /* 0x00000086b3b47221 */ /* 0x000fe20000010000 */
        /* <DEDUP_REMOVED lines=10> */
[C---:B------:R-:W-:Y:S01]  /*15b0*/  FMUL.FTZ R108, R103.reuse, R202 ;  /* 0x000000ca676c7220 */ /* 0x040fe20000410000 */
[----:B------:R-:W-:Y:S01]  /*15c0*/  FADD.FTZ R185, R184, R139 ;  /* 0x0000008bb8b97221 */ /* 0x000fe20000010000 */
[C---:B------:R-:W-:Y:S01]  /*15d0*/  FMUL.FTZ R107, R103.reuse, R204 ;  /* 0x000000cc676b7220 */ /* 0x040fe20000410000 */
[----:B------:R-:W-:Y:S01]  /*15e0*/  FFMA.FTZ R186, R110, R139, R183 ;  /* 0x0000008b6eba7223 */ /* 0x000fe200000100b7 */
        /* <DEDUP_REMOVED lines=50> */
.L_x_144:
[----:B------:R-:W-:Y:S02]  /*1910*/  SHF.L.U32 R187, R44, 0x10, RZ ;  /* 0x000000102cbb7819 */ /* 0x000fe400000006ff */
[----:B------:R-:W-:Y:S02]  /*1920*/  SHF.L.U32 R199, R49, 0x10, RZ ;  /* 0x0000001031c77819 */ /* 0x000fe400000006ff */
[----:B------:R-:W-:Y:S02]  /*1930*/  SHF.L.U32 R125, R42, 0x10, RZ ;  /* 0x000000102a7d7819 */ /* 0x000fe400000006ff */
[----:B------:R-:W-:Y:S02]  /*1940*/  SHF.L.U32 R175, R175, 0x10, RZ ;  /* 0x00000010afaf7819 */ /* 0x000fe400000006ff */
[----:B------:R-:W-:Y:S02]  /*1950*/  SHF.L.U32 R44, R146, 0x10, RZ ;  /* 0x00000010922c7819 */ /* 0x000fe400000006ff */
[----:B------:R-:W-:-:S02]  /*1960*/  SHF.L.U32 R49, R171, 0x10, RZ ;  /* 0x00000010ab317819 */ /* 0x000fc400000006ff */
[----:B------:R-:W-:Y:S01]  /*1970*/  SHF.L.U32 R42, R148, 0x10, RZ ;  /* 0x00000010942a7819 */ /* 0x000fe200000006ff */
[----:B------:R-:W-:Y:S01]  /*1980*/  FADD.FTZ R44, R175, -R44 ;  /* 0x8000002caf2c7221 */ /* 0x000fe20000010000 */
[----:B------:R-:W-:Y:S02]  /*1990*/  SHF.L.U32 R197, R48, 0x10, RZ ;  /* 0x0000001030c57819 */ /* 0x000fe400000006ff */
[----:B------:R-:W-:Y:S01]  /*19a0*/  SHF.L.U32 R183, R174, 0x10, RZ ;  /* 0x00000010aeb77819 */ /* 0x000fe200000006ff */
[----:B------:R-:W-:Y:S01]  /*19b0*/  FADD.FTZ R175, R49, -R42 ;  /* 0x8000002a31af7221 */ /* 0x000fe20000010000 */
[----:B------:R-:W-:Y:S02]  /*19c0*/  SHF.L.U32 R48, R149, 0x10, RZ ;  /* 0x0000001095307819 */ /* 0x000fe400000006ff */
[----:B------:R-:W-:Y:S02]  /*19d0*/  SHF.L.U32 R184, R35, 0x10, RZ ;  /* 0x0000001023b87819 */ /* 0x000fe400000006ff */
[----:B------:R-:W-:Y:S01]  /*19e0*/  SHF.L.U32 R49, R19, 0x10, RZ ;  /* 0x0000001013317819 */ /* 0x000fe200000006ff */
[----:B------:R-:W-:Y:S01]  /*19f0*/  FADD.FTZ R183, R183, -R48 ;  /* 0x80000030b7b77221 */ /* 0x000fe20000010000 */
[----:B------:R-:W-:-:S02]  /*1a00*/  SHF.L.U32 R188, R145, 0x10, RZ ;  /* 0x0000001091bc7819 */ /* 0x000fc400000006ff */
[----:B------:R-:W-:Y:S01]  /*1a10*/  SHF.L.U32 R48, R20, 0x10, RZ ;  /* 0x0000001014307819 */ /* 0x000fe200000006ff */
[----:B------:R-:W-:Y:S01]  /*1a20*/  FADD.FTZ R174, R184, -R49 ;  /* 0x80000031b8ae7221 */ /* 0x000fe20000010000 */
[----:B------:R-:W-:Y:S02]  /*1a30*/  SHF.L.U32 R181, R152, 0x10, RZ ;  /* 0x0000001098b57819 */ /* 0x000fe400000006ff */
[----:B------:R-:W-:Y:S01]  /*1a40*/  SHF.L.U32 R172, R172, 0x10, RZ ;  /* 0x00000010acac7819 */ /* 0x000fe200000006ff */
[----:B------:R-:W-:Y:S01]  /*1a50*/  FADD.FTZ R145, R187, -R48 ;  /* 0x80000030bb917221 */ /* 0x000fe20000010000 */
[----:B------:R-:W-:Y:S01]  /*1a60*/  SHF.L.U32 R49, R151, 0x10, RZ ;  /* 0x0000001097317819 */ /* 0x000fe200000006ff */
[----:B------:R-:W-:Y:S01]  /*1a70*/  FADD.FTZ R189, R188, -R181 ;  /* 0x800000b5bcbd7221 */ /* 0x000fe20000010000 */
[----:B------:R-:W-:Y:S02]  /*1a80*/  SHF.L.U32 R143, R159, 0x10, RZ ;  /* 0x000000109f8f7819 */ /* 0x000fe400000006ff */
[----:B------:R-:W-:Y:S01]  /*1a90*/  SHF.L.U32 R140, R7, 0x10, RZ ;  /* 0x00000010078c7819 */ /* 0x000fe200000006ff */
[----:B------:R-:W-:Y:S01]  /*1aa0*/  FADD.FTZ R172, R172, -R49 ;  /* 0x80000031acac7221 */ /* 0x000fe20000010000 */
[----:B------:R-:W-:Y:S01]  /*1ab0*/  SHF.L.U32 R191, R46, 0x10, RZ ;  /* 0x000000102ebf7819 */ /* 0x000fe200000006ff */
[----:B------:R-:W0:Y:S01]  /*1ac0*/  MUFU.RCP R117, R143 ;  /* 0x0000008f00757308 */ /* 0x000e220000001000 */
[----:B------:R-:W-:-:S02]  /*1ad0*/  SHF.L.U32 R188, R120, 0x10, RZ ;  /* 0x0000001078bc7819 */ /* 0x000fc400000006ff */
[----:B------:R-:W-:Y:S02]  /*1ae0*/  SHF.L.U32 R48, R22, 0x10, RZ ;  /* 0x0000001016307819 */ /* 0x000fe400000006ff */
[----:B------:R-:W-:Y:S02]  /*1af0*/  SHF.L.U32 R193, R47, 0x10, RZ ;  /* 0x000000102fc17819 */ /* 0x000fe400000006ff */
[----:B------:R-:W-:Y:S01]  /*1b00*/  SHF.L.U32 R49, R153, 0x10, RZ ;  /* 0x0000001099317819 */ /* 0x000fe200000006ff */
[----:B------:R-:W1:Y:S01]  /*1b10*/  MUFU.RCP R111, R140 ;  /* 0x0000008c006f7308 */ /* 0x000e620000001000 */
[----:B------:R-:W-:Y:S02]  /*1b20*/  SHF.L.U32 R120, R23, 0x10, RZ ;  /* 0x0000001017787819 */ /* 0x000fe400000006ff */
[----:B------:R-:W-:Y:S01]  /*1b30*/  SHF.L.U32 R190, R119, 0x10, RZ ;  /* 0x0000001077be7819 */ /* 0x000fe200000006ff */
[----:B------:R-:W-:Y:S01]  /*1b40*/  FADD.FTZ R119, R191, -R48 ;  /* 0x80000030bf777221 */ /* 0x000fe20000010000 */
[----:B------:R-:W-:Y:S01]  /*1b50*/  FADD.FTZ R191, R188, -R49 ;  /* 0x80000031bcbf7221 */ /* 0x000fe20000010000 */
[----:B------:R-:W-:Y:S01]  /*1b60*/  FADD.FTZ R193, R193, -R120 ;  /* 0x80000078c1c17221 */ /* 0x000fe20000010000 */
[----:B------:R-:W-:-:S02]  /*1b70*/  SHF.L.U32 R186, R45, 0x10, RZ ;  /* 0x000000102dba7819 */ /* 0x000fc400000006ff */
[----:B------:R-:W-:Y:S02]  /*1b80*/  SHF.L.U32 R120, R109, 0x10, RZ ;  /* 0x000000106d787819 */ /* 0x000fe400000006ff */
[----:B------:R-:W-:Y:S02]  /*1b90*/  SHF.L.U32 R49, R155, 0x10, RZ ;  /* 0x000000109b317819 */ /* 0x000fe400000006ff */
[----:B------:R-:W-:Y:S02]  /*1ba0*/  SHF.L.U32 R122, R32, 0x10, RZ ;  /* 0x00000010207a7819 */ /* 0x000fe400000006ff */
        /* <DEDUP_REMOVED lines=9> */
[----:B0-----:R-:W-:Y:S01]  /*1c40*/  FMUL.FTZ R49, R44, R117 ;  /* 0x000000752c317220 */ /* 0x001fe20000410000 */
[----:B------:R-:W-:Y:S01]  /*1c50*/  SHF.L.U32 R141, R160, 0x10, RZ ;  /* 0x00000010a08d7819 */ /* 0x000fe200000006ff */
[----:B------:R-:W-:Y:S01]  /*1c60*/  FADD.FTZ R185, R185, -R122 ;  /* 0x8000007ab9b97221 */ /* 0x000fe20000010000 */
[----:B------:R-:W-:Y:S01]  /*1c70*/  SHF.L.U32 R184, R12, 0x10, RZ ;  /* 0x000000100cb87819 */ /* 0x000fe200000006ff */
[----:B------:R-:W-:Y:S01]  /*1c80*/  MUFU.RCP R116, R144 ;  /* 0x0000009000747308 */ /* 0x000fe20000001000 */
[----:B------:R-:W-:Y:S01]  /*1c90*/  SHF.L.U32 R178, R9, 0x10, RZ ;  /* 0x0000001009b27819 */ /* 0x000fe200000006ff */
[----:B-1----:R-:W-:Y:S01]  /*1ca0*/  FMUL.FTZ R44, R174, R111 ;  /* 0x0000006fae2c7220 */ /* 0x002fe20000410000 */
[----:B------:R-:W-:-:S02]  /*1cb0*/  SHF.L.U32 R192, R170, 0x10, RZ ;  /* 0x00000010aac07819 */ /* 0x000fc400000006ff */
[----:B------:R-:W-:Y:S02]  /*1cc0*/  SHF.L.U32 R177, R33, 0x10, RZ ;  /* 0x0000001021b17819 */ /* 0x000fe400000006ff */
[----:B------:R-:W-:Y:S01]  /*1cd0*/  SHF.L.U32 R176, R4, 0x10, RZ ;  /* 0x0000001004b07819 */ /* 0x000fe200000006ff */
[----:B------:R-:W-:Y:S01]  /*1ce0*/  MUFU.RCP R114, R141 ;  /* 0x0000008d00727308 */ /* 0x000fe20000001000 */
[----:B------:R-:W-:Y:S02]  /*1cf0*/  SHF.L.U32 R33, R28, 0x10, RZ ;  /* 0x000000101c217819 */ /* 0x000fe400000006ff */
[----:B------:R-:W-:Y:S02]  /*1d00*/  SHF.L.U32 R127, R8, 0x10, RZ ;  /* 0x00000010087f7819 */ /* 0x000fe400000006ff */
[----:B------:R-:W-:Y:S02]  /*1d10*/  SHF.L.U32 R196, R108, 0x10, RZ ;  /* 0x000000106cc47819 */ /* 0x000fe400000006ff */
[----:B------:R-:W-:Y:S01]  /*1d20*/  SHF.L.U32 R171, R165, 0x10, RZ ;  /* 0x00000010a5ab7819 */ /* 0x000fe200000006ff */
[----:B------:R-:W0:Y:S01]  /*1d30*/  MUFU.RCP R122, R184 ;  /* 0x000000b8007a7308 */ /* 0x000e220000001000 */
[----:B------:R-:W-:-:S02]  /*1d40*/  SHF.L.U32 R108, R25, 0x10, RZ ;  /* 0x00000010196c7819 */ /* 0x000fc400000006ff */
[----:B------:R-:W-:Y:S02]  /*1d50*/  SHF.L.U32 R142, R6, 0x10, RZ ;  /* 0x00000010068e7819 */ /* 0x000fe400000006ff */
[----:B------:R-:W-:Y:S01]  /*1d60*/  SHF.L.U32 R179, R34, 0x10, RZ ;  /* 0x0000001022b37819 */ /* 0x000fe200000006ff */
[----:B------:R-:W-:Y:S01]  /*1d70*/  FADD.FTZ R194, R199, -R108 ;  /* 0x8000006cc7c27221 */ /* 0x000fe20000010000 */
[----:B------:R-:W-:Y:S01]  /*1d80*/  SHF.L.U32 R123, R40, 0x10, RZ ;  /* 0x00000010287b7819 */ /* 0x000fe200000006ff */
[----:B------:R-:W1:Y:S01]  /*1d90*/  MUFU.RCP R28, R178 ;  /* 0x000000b2001c7308 */ /* 0x000e620000001000 */
[----:B------:R-:W-:Y:S02]  /*1da0*/  SHF.L.U32 R42, R18, 0x10, RZ ;  /* 0x00000010122a7819 */ /* 0x000fe400000006ff */
[----:B------:R-:W-:Y:S02]  /*1db0*/  SHF.L.U32 R137, R161, 0x10, RZ ;  /* 0x00000010a1897819 */ /* 0x000fe400000006ff */
[----:B------:R-:W-:Y:S01]  /*1dc0*/  SHF.L.U32 R147, R164, 0x10, RZ ;  /* 0x00000010a4937819 */ /* 0x000fe200000006ff */
[----:B------:R-:W-:Y:S01]  /*1dd0*/  FADD.FTZ R46, R179, -R42 ;  /* 0x8000002ab32e7221 */ /* 0x000fe20000010000 */
[----:B------:R-:W-:Y:S01]  /*1de0*/  SHF.L.U32 R40, R17, 0x10, RZ ;  /* 0x0000001011287819 */ /* 0x000fe200000006ff */
[----:B------:R-:W2:Y:S01]  /*1df0*/  MUFU.RCP R174, R192 ;  /* 0x000000c000ae7308 */ /* 0x000ea20000001000 */
[----:B------:R-:W-:-:S02]  /*1e00*/  SHF.L.U32 R48, R24, 0x10, RZ ;  /* 0x0000001018307819 */ /* 0x000fc400000006ff */
[----:B------:R-:W-:Y:S01]  /*1e10*/  SHF.L.U32 R138, R162, 0x10, RZ ;  /* 0x00000010a28a7819 */ /* 0x000fe200000006ff */
[----:B------:R-:W-:Y:S01]  /*1e20*/  FADD.FTZ R47, R177, -R40 ;  /* 0x80000028b12f7221 */ /* 0x000fe20000010000 */
[----:B------:R-:W-:Y:S01]  /*1e30*/  SHF.L.U32 R121, R38, 0x10, RZ ;  /* 0x0000001026797819 */ /* 0x000fe200000006ff */
[----:B------:R-:W-:Y:S01]  /*1e40*/  FADD.FTZ R197, R197, -R48 ;  /* 0x80000030c5c57221 */ /* 0x000fe20000010000 */
[----:B------:R-:W-:Y:S01]  /*1e50*/  SHF.L.U32 R180, R10, 0x10, RZ ;  /* 0x000000100ab47819 */ /* 0x000fe200000006ff */
[----:B------:R-:W3:Y:S01]  /*1e60*/  MUFU.RCP R118, R176 ;  /* 0x000000b000767308 */ /* 0x000ee20000001000 */
[----:B------:R-:W-:Y:S02]  /*1e70*/  SHF.L.U32 R173, R166, 0x10, RZ ;  /* 0x00000010a6ad7819 */ /* 0x000fe400000006ff */
[----:B------:R-:W-:Y:S02]  /*1e80*/  SHF.L.U32 R182, R11, 0x10, RZ ;  /* 0x000000100bb67819 */ /* 0x000fe400000006ff */
[----:B------:R-:W-:-:S02]  /*1e90*/  SHF.L.U32 R35, R30, 0x10, RZ ;  /* 0x000000101e237819 */ /* 0x000fc400000006ff */
[----:B------:R-:W-:Y:S01]  /*1ea0*/  SHF.L.U32 R199, R107, 0x10, RZ ;  /* 0x000000106bc77819 */ /* 0x000fe200000006ff */
[----:B------:R-:W4:Y:S01]  /*1eb0*/  MUFU.RCP R32, R127 ;  /* 0x0000007f00207308 */ /* 0x000f220000001000 */
[----:B------:R-:W-:Y:S02]  /*1ec0*/  SHF.L.U32 R139, R163, 0x10, RZ ;  /* 0x00000010a38b7819 */ /* 0x000fe400000006ff */
[----:B------:R-:W-:Y:S02]  /*1ed0*/  SHF.L.U32 R179, R21, 0x10, RZ ;  /* 0x0000001015b37819 */ /* 0x000fe400000006ff */
[----:B------:R-:W-:Y:S02]  /*1ee0*/  SHF.L.U32 R108, R0, 0x10, RZ ;  /* 0x00000010006c7819 */ /* 0x000fe400000006ff */
[----:B------:R-:W-:Y:S01]  /*1ef0*/  SHF.L.U32 R107, R158, 0x10, RZ ;  /* 0x000000109e6b7819 */ /* 0x000fe200000006ff */
[----:B------:R-:W5:Y:S01]  /*1f00*/  MUFU.RCP R38, R171 ;  /* 0x000000ab00267308 */ /* 0x000f620000001000 */
[----:B------:R-:W-:Y:S01]  /*1f10*/  SHF.L.U32 R51, R51, 0x10, RZ ;  /* 0x0000001033337819 */ /* 0x000fe200000006ff */
[----:B------:R-:W-:Y:S01]  /*1f20*/  FADD.FTZ R187, R186, -R179 ;  /* 0x800000b3babb7221 */ /* 0x000fe20000010000 */
[----:B------:R-:W-:Y:S01]  /*1f30*/  SHF.L.U32 R48, R27, 0x10, RZ ;  /* 0x000000101b307819 */ /* 0x000fe200000006ff */
[----:B------:R-:W-:Y:S01]  /*1f40*/  FADD.FTZ R201, R108, -R107 ;  /* 0x8000006b6cc97221 */ /* 0x000fe20000010000 */
[----:B------:R-:W-:Y:S01]  /*1f50*/  SHF.L.U32 R0, R157, 0x10, RZ ;  /* 0x000000109d007819 */ /* 0x000fe200000006ff */
[----:B0-----:R-:W-:Y:S01]  /*1f60*/  FMUL.FTZ R108, R197, R122 ;  /* 0x0000007ac56c7220 */ /* 0x001fe20000410000 */
[----:B------:R-:W-:Y:S01]  /*1f70*/  SHF.L.U32 R179, R154, 0x10, RZ ;  /* 0x000000109ab37819 */ /* 0x000fe200000006ff */
[----:B------:R-:W0:Y:S01]  /*1f80*/  MUFU.RCP R113, R142 ;  /* 0x0000008e00717308 */ /* 0x000e220000001000 */
[----:B------:R-:W-:Y:S01]  /*1f90*/  FADD.FTZ R200, R51, -R48 ;  /* 0x8000003033c87221 */ /* 0x000fe20000010000 */
[----:B------:R-:W-:Y:S01]  /*1fa0*/  FMUL.FTZ R48, R47, R116 ;  /* 0x000000742f307220 */ /* 0x000fe20000410000 */
[----:B------:R-:W-:Y:S01]  /*1fb0*/  FMUL.FTZ R47, R175, R114 ;  /* 0x00000072af2f7220 */ /* 0x000fe20000410000 */
[----:B-1----:R-:W-:Y:S01]  /*1fc0*/  FMUL.FTZ R114, R187, R28 ;  /* 0x0000001cbb727220 */ /* 0x002fe20000410000 */
[----:B--2---:R-:W-:Y:S01]  /*1fd0*/  FMUL.FTZ R122, R201, R174 ;  /* 0x000000aec97a7220 */ /* 0x004fe20000410000 */
[----:B------:R-:W-:Y:S01]  /*1fe0*/  SHF.L.U32 R28, R136, 0x10, RZ ;  /* 0x00000010881c7819 */ /* 0x000fe200000006ff */
[----:B------:R-:W-:Y:S01]  /*1ff0*/  FADD.FTZ R199, R199, -R0 ;  /* 0x80000000c7c77221 */ /* 0x000fe20000010000 */
[----:B------:R-:W1:Y:S01]  /*2000*/  MUFU.RCP R112, R137 ;  /* 0x0000008900707308 */ /* 0x000e620000001000 */
[----:B------:R-:W-:Y:S01]  /*2010*/  SHF.L.U32 R174, R3, 0x10, RZ ;  /* 0x0000001003ae7819 */ /* 0x000fe200000006ff */
[----:B------:R-:W-:Y:S01]  /*2020*/  FMUL.FTZ R3, R176, R33 ;  /* 0x00000021b0037220 */ /* 0x000fe20000410000 */
[----:B------:R-:W-:Y:S01]  /*2030*/  SHF.L.U32 R109, R156, 0x10, RZ ;  /* 0x000000109c6d7819 */ /* 0x000fe200000006ff */
[----:B---3--:R-:W-:Y:S01]  /*2040*/  FMUL.FTZ R0, R45, R118 ;  /* 0x000000762d007220 */ /* 0x008fe20000410000 */
[----:B------:R-:W-:Y:S01]  /*2050*/  FADD.FTZ R195, R190, -R179 ;  /* 0x800000b3bec37221 */ /* 0x000fe20000010000 */
[----:B----4-:R-:W-:Y:S01]  /*2060*/  FMUL.FTZ R51, R145, R32 ;  /* 0x0000002091337220 */ /* 0x010fe20000410000 */
[----:B------:R-:W-:Y:S01]  /*2070*/  SHF.L.U32 R29, R29, 0x10, RZ ;  /* 0x000000101d1d7819 */ /* 0x000fe200000006ff */
[----:B------:R-:W2:Y:S01]  /*2080*/  MUFU.RCP R30, R147 ;  /* 0x00000093001e7308 */ /* 0x000ea20000001000 */
[----:B-----5:R-:W-:Y:S01]  /*2090*/  FMUL.FTZ R111, R191, R38 ;  /* 0x00000026bf6f7220 */ /* 0x020fe20000410000 */
[----:B------:R-:W-:Y:S01]  /*20a0*/  SHF.L.U32 R145, R133, 0x10, RZ ;  /* 0x0000001085917819 */ /* 0x000fe200000006ff */
[----:B0-----:R-:W-:Y:S01]  /*20b0*/  FMUL.FTZ R46, R46, R113 ;  /* 0x000000712e2e7220 */ /* 0x001fe20000410000 */
[----:B------:R-:W-:Y:S01]  /*20c0*/  SHF.L.U32 R175, R124, 0x10, RZ ;  /* 0x000000107caf7819 */ /* 0x000fe200000006ff */
[----:B------:R-:W-:Y:S01]  /*20d0*/  FMUL.FTZ R124, R143, R28 ;  /* 0x0000001c8f7c7220 */ /* 0x000fe20000410000 */
[----:B------:R-:W-:Y:S01]  /*20e0*/  SHF.L.U32 R38, R131, 0x10, RZ ;  /* 0x0000001083267819 */ /* 0x000fe200000006ff */
[----:B------:R-:W-:Y:S01]  /*20f0*/  FADD.FTZ R133, RZ, R3 ;  /* 0x00000003ff857221 */ /* 0x000fe20000010000 */
[----:B------:R-:W0:Y:S01]  /*2100*/  MUFU.RCP R110, R138 ;  /* 0x0000008a006e7308 */ /* 0x000e220000001000 */
[----:B------:R-:W-:Y:S01]  /*2110*/  FADD.FTZ R196, R196, -R109 ;  /* 0x8000006dc4c47221 */ /* 0x000fe20000010000 */
[----:B-1----:R-:W-:Y:S01]  /*2120*/  FMUL.FTZ R45, R183, R112 ;  /* 0x00000070b72d7220 */ /* 0x002fe20000410000 */
[----:B------:R-:W-:Y:S01]  /*2130*/  FFMA.FTZ R131, R3, R0, RZ ;  /* 0x0000000003837223 */ /* 0x000fe200000100ff */
[----:B------:R-:W-:Y:S01]  /*2140*/  SHF.L.U32 R32, R134, 0x10, RZ ;  /* 0x0000001086207819 */ /* 0x000fe200000006ff */
[----:B------:R-:W-:Y:S01]  /*2150*/  FMUL.FTZ R197, R123, R108 ;  /* 0x0000006c7bc57220 */ /* 0x000fe20000410000 */
[----:B------:R-:W-:-:S02]  /*2160*/  SHF.L.U32 R176, R126, 0x10, RZ ;  /* 0x000000107eb07819 */ /* 0x000fc400000006ff */
[----:B------:R-:W1:Y:S01]  /*2170*/  MUFU.RCP R34, R180 ;  /* 0x000000b400227308 */ /* 0x000e620000001000 */
[----:B--2---:R-:W-:Y:S01]  /*2180*/  FMUL.FTZ R113, R189, R30 ;  /* 0x0000001ebd717220 */ /* 0x004fe20000410000 */
[----:B------:R-:W-:Y:S01]  /*2190*/  SHF.L.U32 R30, R135, 0x10, RZ ;  /* 0x00000010871e7819 */ /* 0x000fe200000006ff */
[----:B------:R-:W-:Y:S01]  /*21a0*/  FMUL.FTZ R135, R138, R145 ;  /* 0x000000918a877220 */ /* 0x000fe20000410000 */
[----:B------:R-:W-:Y:S01]  /*21b0*/  SHF.L.U32 R31, R31, 0x10, RZ ;  /* 0x000000101f1f7819 */ /* 0x000fe200000006ff */
[----:B------:R-:W-:Y:S01]  /*21c0*/  FMUL.FTZ R191, R38, R113 ;  /* 0x0000007126bf7220 */ /* 0x000fe20000410000 */
        /* <DEDUP_REMOVED lines=9> */
[----:B------:R-:W-:Y:S01]  /*2260*/  SHF.L.U32 R34, R132, 0x10, RZ ;  /* 0x0000001084227819 */ /* 0x000fe200000006ff */
[----:B------:R-:W-:Y:S01]  /*2270*/  FADD.FTZ R132, R133, R124 ;  /* 0x0000007c85847221 */ /* 0x000fe20000010000 */
[----:B------:R-:W-:Y:S01]  /*2280*/  FMUL.FTZ R133, R140, R31 ;  /* 0x0000001f8c857220 */ /* 0x000fe20000410000 */
[----:B------:R-:W-:Y:S02]  /*2290*/  SHF.L.U32 R39, R39, 0x10, RZ ;  /* 0x0000001027277819 */ /* 0x000fe400000006ff */
[----:B------:R-:W-:Y:S01]  /*22a0*/  SHF.L.U32 R181, R169, 0x10, RZ ;  /* 0x00000010a9b57819 */ /* 0x000fe200000006ff */
[----:B------:R-:W1:Y:S01]  /*22b0*/  MUFU.RCP R115, R139 ;  /* 0x0000008b00737308 */ /* 0x000e620000001000 */
[----:B--2---:R-:W-:Y:S01]  /*22c0*/  FMUL.FTZ R109, R195, R42 ;  /* 0x0000002ac36d7220 */ /* 0x004fe20000410000 */
[----:B------:R-:W-:Y:S01]  /*22d0*/  SHF.L.U32 R42, R129, 0x10, RZ ;  /* 0x00000010812a7819 */ /* 0x000fe200000006ff */
[----:B------:R-:W-:Y:S01]  /*22e0*/  FMUL.FTZ R129, R144, R29 ;  /* 0x0000001d90817220 */ /* 0x000fe20000410000 */
[----:B------:R-:W-:Y:S01]  /*22f0*/  SHF.L.U32 R41, R41, 0x10, RZ ;  /* 0x0000001029297819 */ /* 0x000fe200000006ff */
[----:B------:R-:W-:Y:S01]  /*2300*/  FMUL.FTZ R144, R181, R176 ;  /* 0x000000b0b5907220 */ /* 0x000fe20000410000 */
[----:B------:R-:W-:Y:S01]  /*2310*/  SHF.L.U32 R186, R13, 0x10, RZ ;  /* 0x000000100dba7819 */ /* 0x000fe200000006ff */
[----:B------:R-:W-:Y:S01]  /*2320*/  FADD.FTZ R141, R132, R129 ;  /* 0x00000081848d7221 */ /* 0x000fe20000010000 */
[----:B------:R-:W-:Y:S01]  /*2330*/  FMUL.FTZ R132, R139, R34 ;  /* 0x000000228b847220 */ /* 0x000fe20000410000 */
[----:B0-----:R-:W-:Y:S01]  /*2340*/  FMUL.FTZ R110, R193, R40 ;  /* 0x00000028c16e7220 */ /* 0x001fe20000410000 */
[----:B------:R-:W-:Y:S01]  /*2350*/  SHF.L.U32 R40, R130, 0x10, RZ ;  /* 0x0000001082287819 */ /* 0x000fe200000006ff */
[----:B------:R-:W-:Y:S01]  /*2360*/  FFMA.FTZ R130, R124, R49, R131 ;  /* 0x000000317c827223 */ /* 0x000fe20000010083 */
[----:B------:R-:W-:Y:S01]  /*2370*/  FMUL.FTZ R131, R142, R35 ;  /* 0x000000238e837220 */ /* 0x000fe20000410000 */
[----:B------:R-:W-:Y:S01]  /*2380*/  FADD.FTZ R136, R141, R126 ;  /* 0x0000007e8d887221 */ /* 0x000fe20000010000 */
[----:B------:R-:W0:Y:S01]  /*2390*/  MUFU.RCP R203, R177 ;  /* 0x000000b100cb7308 */ /* 0x000e220000001000 */
[----:B------:R-:W-:Y:S01]  /*23a0*/  FMUL.FTZ R141, R184, R123 ;  /* 0x0000007bb88d7220 */ /* 0x000fe20000410000 */
[----:B------:R-:W-:Y:S01]  /*23b0*/  SHF.L.U32 R43, R43, 0x10, RZ ;  /* 0x000000102b2b7819 */ /* 0x000fe200000006ff */
[----:B-1----:R-:W-:Y:S01]  /*23c0*/  FMUL.FTZ R115, R172, R115 ;  /* 0x00000073ac737220 */ /* 0x002fe20000410000 */
[----:B------:R-:W-:Y:S01]  /*23d0*/  SHF.L.U32 R172, R128, 0x10, RZ ;  /* 0x0000001080ac7819 */ /* 0x000fe200000006ff */
        /* <DEDUP_REMOVED lines=8> */
[----:B------:R1:W2:Y:S01]  /*2460*/  MUFU.RCP R207, R179 ;  /* 0x000000b300cf7308 */ /* 0x0002a20000001000 */
        /* <DEDUP_REMOVED lines=10> */
[----:B------:R-:W-:Y:S01]  /*2510*/  MUFU.RCP R202, R181 ;  /* 0x000000b500ca7308 */ /* 0x000fe20000001000 */
[----:B------:R-:W-:Y:S01]  /*2520*/  SHF.L.U32 R188, R14, 0x10, RZ ;  /* 0x000000100ebc7819 */ /* 0x000fe200000006ff */
[----:B------:R-:W-:Y:S01]  /*2530*/  FFMA.FTZ R143, R135, R50, R140 ;  /* 0x00000032878f7223 */ /* 0x000fe2000001008c */
[----:B------:R-:W-:Y:S01]  /*2540*/  FADD.FTZ R180, R171, R132 ;  /* 0x00000084abb47221 */ /* 0x000fe20000010000 */
[----:B------:R-:W-:Y:S01]  /*2550*/  FMUL.FTZ R140, R177, R172 ;  /* 0x000000acb18c7220 */ /* 0x000fe20000410000 */
[----:B------:R-:W-:Y:S01]  /*2560*/  SHF.L.U32 R190, R15, 0x10, RZ ;  /* 0x000000100fbe7819 */ /* 0x000fe200000006ff */
[----:B------:R-:W-:Y:S01]  /*2570*/  FFMA.FTZ R147, R130, R51, R143 ;  /* 0x0000003382937223 */ /* 0x000fe2000001008f */
[----:B-1----:R-:W-:Y:S01]  /*2580*/  FADD.FTZ R179, R180, R127 ;  /* 0x0000007fb4b37221 */ /* 0x002fe20000010000 */
[----:B------:R1:W3:Y:S01]  /*2590*/  MUFU.RCP R205, R186 ;  /* 0x000000ba00cd7308 */ /* 0x0002e20000001000 */
[----:B------:R-:W-:Y:S01]  /*25a0*/  FMUL.FTZ R143, R186, R41 ;  /* 0x00000029ba8f7220 */ /* 0x000fe20000410000 */
[----:B------:R-:W-:Y:S01]  /*25b0*/  FFMA.FTZ R178, R132, R115, R147 ;  /* 0x0000007384b27223 */ /* 0x000fe20000010093 */
[----:B------:R-:W-:Y:S01]  /*25c0*/  FADD.FTZ R182, R179, R134 ;  /* 0x00000086b3b67221 */ /* 0x000fe20000010000 */
[----:B------:R-:W-:Y:S01]  /*25d0*/  FMUL.FTZ R138, R173, R42 ;  /* 0x0000002aad8a7220 */ /* 0x000fe20000410000 */
[----:B------:R-:W-:Y:S01]  /*25e0*/  FMUL.FTZ R147, R188, R125 ;  /* 0x0000007dbc937220 */ /* 0x000fe20000410000 */
[----:B------:R-:W-:Y:S01]  /*25f0*/  FFMA.FTZ R177, R127, R114, R178 ;  /* 0x000000727fb17223 */ /* 0x000fe200000100b2 */
[----:B------:R-:W-:Y:S01]  /*2600*/  FADD.FTZ R183, R182, R137 ;  /* 0x00000089b6b77221 */ /* 0x000fe20000010000 */
[----:B------:R-:W4:Y:S01]  /*2610*/  MUFU.RCP R209, R188 ;  /* 0x000000bc00d17308 */ /* 0x000f220000001000 */
[----:B------:R-:W-:Y:S01]  /*2620*/  FMUL.FTZ R171, R190, R43 ;  /* 0x0000002bbeab7220 */ /* 0x000fe20000410000 */
[----:B------:R-:W-:Y:S01]  /*2630*/  FFMA.FTZ R180, R134, R113, R177 ;  /* 0x0000007186b47223 */ /* 0x000fe200000100b1 */
[----:B-1----:R-:W-:Y:S01]  /*2640*/  FADD.FTZ R186, R183, R136 ;  /* 0x00000088b7ba7221 */ /* 0x002fe20000010000 */
[----:B0-----:R-:W-:Y:S01]  /*2650*/  FMUL.FTZ R107, R120, R203 ;  /* 0x000000cb786b7220 */ /* 0x001fe20000410000 */
[----:B--2---:R-:W-:Y:S01]  /*2660*/  FMUL.FTZ R117, R196, R207 ;  /* 0x000000cfc4757220 */ /* 0x004fe20000410000 */
[----:B------:R-:W-:Y:S01]  /*2670*/  FFMA.FTZ R181, R137, R112, R180 ;  /* 0x0000007089b57223 */ /* 0x000fe200000100b4 */
[----:B------:R-:W-:Y:S01]  /*2680*/  FADD.FTZ R187, R186, R139 ;  /* 0x0000008bbabb7221 */ /* 0x000fe20000010000 */
[----:B------:R0:W1:Y:S01]  /*2690*/  MUFU.RCP R211, R190 ;  /* 0x000000be00d37308 */ /* 0x0000620000001000 */
[----:B---3--:R-:W-:Y:S01]  /*26a0*/  FMUL.FTZ R116, R194, R205 ;  /* 0x000000cdc2747220 */ /* 0x008fe20000410000 */
[----:B------:R-:W-:Y:S01]  /*26b0*/  FFMA.FTZ R184, R136, R111, R181 ;  /* 0x0000006f88b87223 */ /* 0x000fe200000100b5 */
[----:B------:R-:W-:Y:S01]  /*26c0*/  FMUL.FTZ R119, R199, R202 ;  /* 0x000000cac7777220 */ /* 0x000fe20000410000 */
[----:B------:R-:W-:Y:S01]  /*26d0*/  FMUL.FTZ R173, R192, R175 ;  /* 0x000000afc0ad7220 */ /* 0x000fe20000410000 */
[----:B------:R-:W-:Y:S01]  /*26e0*/  FMUL.FTZ R178, R33, R0 ;  /* 0x0000000021b27220 */ /* 0x000fe20000410000 */
[----:B------:R-:W-:Y:S01]  /*26f0*/  FFMA.FTZ R185, R139, R110, R184 ;  /* 0x0000006e8bb97223 */ /* 0x000fe200000100b8 */
[----:B------:R-:W-:Y:S01]  /*2700*/  FMUL.FTZ R177, R28, R49 ;  /* 0x000000311cb17220 */ /* 0x000fe20000410000 */
[----:B------:R-:W-:Y:S01]  /*2710*/  FMUL.FTZ R180, R29, R48 ;  /* 0x000000301db47220 */ /* 0x000fe20000410000 */
[----:B0-----:R-:W-:Y:S01]  /*2720*/  FADD.FTZ R190, R187, R138 ;  /* 0x0000008abbbe7221 */ /* 0x001fe20000010000 */
        /* <DEDUP_REMOVED lines=9> */
[----:B-1----:R-:W-:Y:S01]  /*27c0*/  FMUL.FTZ R120, R200, R211 ;  /* 0x000000d3c8787220 */ /* 0x002fe20000410000 */
        /* <DEDUP_REMOVED lines=25> */
[-C--:B------:R-:W-:Y:S01]  /*2960*/  FMUL.FTZ R202, R175, R122.reuse ;  /* 0x0000007aafca7220 */ /* 0x080fe20000410000 */
[----:B------:R-:W-:Y:S01]  /*2970*/  FADD.FTZ R190, R206, R173 ;  /* 0x000000adcebe7221 */ /* 0x000fe20000010000 */
[----:B------:R-:W-:-:S07]  /*2980*/  FFMA.FTZ R187, R173, R122, R204 ;  /* 0x0000007aadbb7223 */ /* 0x000fce00000100cc */
.L_x_145:
        /* <DEDUP_REMOVED lines=54> */
[----:B------:R-:W-:Y:S01]  /*2cf0*/  ISETP.GT.U32.AND P0, PT, R31, 0x7, PT ;  /* 0x000000071f00780c */ /* 0x000fe20003f04070 */
[----:B------:R-:W-:Y:S01]  /*2d00*/  FADD.FTZ R97, R182, R97 ;  /* 0x00000061b6617221 */ /* 0x000fe20000010000 */
[----:B------:R-:W-:Y:S01]  /*2d10*/  ISETP.NE.AND P3, PT, R121, RZ, PT ;  /* 0x000000ff7900720c */ /* 0x000fe20003f65270 */
[----:B-1----:R-:W-:Y:S01]  /*2d20*/  FADD.FTZ R205, R204, R205 ;  /* 0x000000cdcccd7221 */ /* 0x002fe20000010000 */
[----:B------:R-:W0:Y:S01]  /*2d30*/  SHFL.DOWN PT, R207, R206, 0x4, 0x1f ;  /* 0x08801f00cecf7f89 */ /* 0x000e2200000e0000 */
[----:B------:R-:W-:Y:S01]  /*2d40*/  FADD.FTZ R98, R179, R98 ;  /* 0x00000062b3627221 */ /* 0x000fe20000010000 */
[----:B------:R-:W-:Y:S01]  /*2d50*/  FADD.FTZ R99, R180, R99 ;  /* 0x00000063b4637221 */ /* 0x000fe20000010000 */
[----:B------:R-:W-:Y:S01]  /*2d60*/  FADD.FTZ R100, R177, R100 ;  /* 0x00000064b1647221 */ /* 0x000fe20000010000 */
[----:B------:R-:W1:Y:S01]  /*2d70*/  SHFL.DOWN PT, R208, R205, 0x4, 0x1f ;  /* 0x08801f00cdd07f89 */ /* 0x000e6200000e0000 */
[----:B------:R-:W-:Y:S01]  /*2d80*/  FADD.FTZ R101, R178, R101 ;  /* 0x00000065b2657221 */ /* 0x000fe20000010000 */
[----:B0-----:R-:W-:Y:S01]  /*2d90*/  FADD.FTZ R207, R206, R207 ;  /* 0x000000cfcecf7221 */ /* 0x001fe20000010000 */
[----:B-1----:R-:W-:-:S04]  /*2da0*/  FADD.FTZ R208, R205, R208 ;  /* 0x000000d0cdd07221 */ /* 0x002fc80000010000 */
[----:B------:R-:W0:Y:S04]  /*2db0*/  SHFL.DOWN PT, R172, R207, 0x2, 0x1f ;  /* 0x08401f00cfac7f89 */ /* 0x000e2800000e0000 */
[----:B------:R-:W1:Y:S01]  /*2dc0*/  SHFL.DOWN PT, R41, R208, 0x2, 0x1f ;  /* 0x08401f00d0297f89 */ /* 0x000e6200000e0000 */
[----:B0-----:R-:W-:Y:S02]  /*2dd0*/  FADD.FTZ R28, R207, R172 ;  /* 0x000000accf1c7221 */ /* 0x001fe40000010000 */
[----:B------:R-:W0:Y:S01]  /*2de0*/  LDC R172, c[0x0][0x380] ;  /* 0x0000e000ffac7b82 */ /* 0x000e220000000800 */
[----:B-1----:R-:W-:Y:S02]  /*2df0*/  FADD.FTZ R41, R208, R41 ;  /* 0x00000029d0297221 */ /* 0x002fe40000010000 */
[----:B------:R-:W1:Y:S04]  /*2e00*/  SHFL.DOWN PT, R29, R28, 0x1, 0x1f ;  /* 0x08201f001c1d7f89 */ /* 0x000e6800000e0000 */
[----:B------:R-:W2:Y:S01]  /*2e10*/  SHFL.DOWN PT, R30, R41, 0x1, 0x1f ;  /* 0x08201f00291e7f89 */ /* 0x000ea200000e0000 */
[----:B-1----:R-:W-:Y:S01]  /*2e20*/  FADD.FTZ R28, R28, R29 ;  /* 0x0000001d1c1c7221 */ /* 0x002fe20000010000 */
[----:B--2---:R-:W-:Y:S01]  /*2e30*/  FADD.FTZ R29, R41, R30 ;  /* 0x0000001e291d7221 */ /* 0x004fe20000010000 */
[----:B------:R-:W-:Y:S06]  /*2e40*/  @P2 BRA `(.L_x_147) ;  /* 0x0000000000202947 */ /* 0x000fec0003800000 */
[----:B------:R-:W1:Y:S01]  /*2e50*/  S2R R33, SR_CgaCtaId ;  /* 0x0000000000217919 */ /* 0x000e620000008800 */
[----:B------:R-:W-:Y:S02]  /*2e60*/  MOV R30, 0x400 ;  /* 0x00000400001e7802 */ /* 0x000fe40000000f00 */
[----:B------:R-:W-:-:S04]  /*2e70*/  SHF.R.U32.HI R31, RZ, 0x2, R121 ;  /* 0x00000002ff1f7819 */ /* 0x000fc80000011679 */
[----:B------:R-:W-:Y:S02]  /*2e80*/  LOP3.LUT R31, R31, 0xf8, RZ, 0xc0, !PT ;  /* 0x000000f81f1f7812 */ /* 0x000fe400078ec0ff */
[----:B-1----:R-:W-:-:S04]  /*2e90*/  LEA R30, R33, R30, 0x18 ;  /* 0x0000001e211e7211 */ /* 0x002fc800078ec0ff */
[----:B------:R-:W-:-:S04]  /*2ea0*/  @P1 IADD3 R30, PT, PT, R30, 0x40, RZ ;  /* 0x000000401e1e1810 */ /* 0x000fc80007ffe0ff */
[----:B------:R-:W-:-:S05]  /*2eb0*/  IADD3 R31, PT, PT, R30, R31, RZ ;  /* 0x0000001f1e1f7210 */ /* 0x000fca0007ffe0ff */
[----:B------:R1:W-:Y:S02]  /*2ec0*/  STS.64 [R31], R28 ;  /* 0x0000001c1f007388 */ /* 0x0003e40000000a00 */
.L_x_147:
[----:B------:R-:W-:Y:S05]  /*2ed0*/  BSYNC.RECONVERGENT B0 ;  /* 0x0000000000007941 */ /* 0x000fea0003800200 */
.L_x_146:
[----:B------:R-:W-:Y:S01]  /*2ee0*/  BAR.SYNC.DEFER_BLOCKING 0x0 ;  /* 0x0000000000007b1d */ /* 0x000fe20000010000 */
[----:B------:R-:W-:Y:S02]  /*2ef0*/  CS2R R42, SRZ ;  /* 0x00000000002a7805 */ /* 0x000fe4000001ff00 */
[----:B0-----:R-:W-:-:S03]  /*2f00*/  SHF.L.U32 R125, R172, 0x3, RZ ;  /* 0x00000003ac7d7819 */ /* 0x001fc600000006ff */
[----:B------:R-:W-:Y:S04]  /*2f10*/  BSSY.RECONVERGENT B0, `(.L_x_148) ;  /* 0x0000021000007945 */ /* 0x000fe80003800200 */
[----:B------:R-:W-:Y:S05]  /*2f20*/  @P3 BRA `(.L_x_149) ;  /* 0x00000000007c3947 */ /* 0x000fea0003800000 */
[----:B-1----:R-:W0:Y:S01]  /*2f30*/  S2R R29, SR_CgaCtaId ;  /* 0x00000000001d7919 */ /* 0x002e220000008800 */
        /* <DEDUP_REMOVED lines=30> */
.L_x_149:
[----:B------:R-:W-:Y:S05]  /*3120*/  BSYNC.RECONVERGENT B0 ;  /* 0x0000000000007941 */ /* 0x000fea0003800200 */
.L_x_148:
[----:B------:R-:W-:Y:S05]  /*3130*/  @P3 BRA `(.L_x_150) ;  /* 0x0000000000903947 */ /* 0x000fea0003800000 */
[----:B-1----:R-:W0:Y:S01]  /*3140*/  LDC.64 R28, c[0x0][0x3c0] ;  /* 0x0000f000ff1c7b82 */ /* 0x002e220000000a00 */
        /* <DEDUP_REMOVED lines=15> */
[----:B-1----:R-:W-:Y:S02]  /*3240*/  LEA R28, P4, R31, UR6, 0x2 ;  /* 0x000000061f1c7c11 */ /* 0x002fe4000f8810ff */
[----:B------:R-:W-:Y:S02]  /*3250*/  LEA.HI.X R34, R34, R29, R35, 0x3, P2 ;  /* 0x0000001d22227211 */ /* 0x000fe400010f1c23 */
[----:B------:R-:W-:Y:S02]  /*3260*/  IADD3 R30, P3, PT, R30, R33, RZ ;  /* 0x000000211e1e7210 */ /* 0x000fe40007f7e0ff */
[----:B------:R-:W-:-:S02]  /*3270*/  ISETP.GT.U32.AND P2, PT, R102, 0x1, PT ;  /* 0x000000016600780c */ /* 0x000fc40003f44070 */
[----:B------:R-:W-:Y:S02]  /*3280*/  MOV R33, 0x1 ;  /* 0x0000000100217802 */ /* 0x000fe40000000f00 */
        /* <DEDUP_REMOVED lines=10> */
.L_x_151:
[----:B0-----:R-:W2:Y:S04]  /*3330*/  LDG.E.STRONG.GPU R30, desc[UR4][R28.64] ;  /* 0x000000041c1e7981 */ /* 0x001ea8000c1ef900 */
[----:B--2---:R-:W-:Y:S01]  /*3340*/  CCTL.IVALL ;  /* 0x00000000ff00798f */ /* 0x004fe20002000000 */
[----:B------:R-:W-:Y:S05]  /*3350*/  YIELD ;  /* 0x0000000000007946 */ /* 0x000fea0003800000 */
[----:B------:R-:W-:-:S13]  /*3360*/  ISETP.NE.AND P2, PT, R30, R35, PT ;  /* 0x000000231e00720c */ /* 0x000fda0003f45270 */
[----:B------:R-:W-:Y:S05]  /*3370*/  @P2 BRA `(.L_x_151) ;  /* 0xfffffffc00ec2947 */ /* 0x000fea000383ffff */
.L_x_150:
[----:B------:R-:W-:Y:S05]  /*3380*/  WARPSYNC.ALL ;  /* 0x0000000000007948 */ /* 0x000fea0003800000 */
[----:B-1----:R-:W0:Y:S01]  /*3390*/  @!P0 LDC.64 R28, c[0x0][0x3c0] ;  /* 0x0000f000ff1c8b82 */ /* 0x002e220000000a00 */
[----:B------:R-:W-:Y:S01]  /*33a0*/  @!P0 LOP3.LUT R30, R102, 0x1, RZ, 0xc0, !PT ;  /* 0x00000001661e8812 */ /* 0x000fe200078ec0ff */
[----:B------:R-:W1:Y:S01]  /*33b0*/  LDCU UR6, c[0x0][0x384] ;  /* 0x00007080ff0677ac */ /* 0x000e620008000800 */
[----:B------:R-:W-:Y:S02]  /*33c0*/  @!P0 LOP3.LUT R31, R85, 0x7ffffff8, RZ, 0xc0, !PT ;  /* 0x7ffffff8551f8812 */ /* 0x000fe400078ec0ff */
[----:B------:R-:W-:-:S04]  /*33d0*/  @!P0 IADD3 R30, PT, PT, -R30, RZ, RZ ;  /* 0x000000ff1e1e8210 */ /* 0x000fc80007ffe1ff */
[----:B------:R-:W-:Y:S01]  /*33e0*/  @!P0 LOP3.LUT R30, R30, R125, RZ, 0xc0, !PT ;  /* 0x0000007d1e1e8212 */ /* 0x000fe200078ec0ff */
[----:B------:R-:W-:Y:S03]  /*33f0*/  BAR.SYNC.DEFER_BLOCKING 0x0 ;  /* 0x0000000000007b1d */ /* 0x000fe60000010000 */
[----:B------:R-:W-:Y:S02]  /*3400*/  @!P0 IADD3 R31, P2, PT, R30, R31, RZ ;  /* 0x0000001f1e1f8210 */ /* 0x000fe40007f5e0ff */
[----:B------:R-:W-:Y:S02]  /*3410*/  @!P0 SHF.L.U32 R30, R121, 0x3, RZ ;  /* 0x00000003791e8819 */ /* 0x000fe400000006ff */
[----:B------:R-:W-:Y:S02]  /*3420*/  @!P0 IADD3.X R32, PT, PT, RZ, RZ, RZ, P2, !PT ;  /* 0x000000ffff208210 */ /* 0x000fe400017fe4ff */
[----:B------:R-:W-:-:S02]  /*3430*/  @!P0 LOP3.LUT R30, R30, 0xf8, RZ, 0xc0, !PT ;  /* 0x000000f81e1e8812 */ /* 0x000fc400078ec0ff */
        /* <DEDUP_REMOVED lines=33> */
[----:B------:R-:W0:Y:S01]  /*3650*/  LDC.64 R28, c[0x0][0x3f0] ;  /* 0x0000fc00ff1c7b82 */ /* 0x000e220000000a00 */
        /* <DEDUP_REMOVED lines=74> */
[----:B------:R-:W-:-:S02]  /*3b00*/  F2FP.BF16.F32.PACK_AB R31, R50, R31 ;  /* 0x0000001f321f723e */ /* 0x000fc400000010ff */
[----:B------:R-:W-:Y:S01]  /*3b10*/  F2FP.BF16.F32.PACK_AB R30, R35, R30 ;  /* 0x0000001e231e723e */ /* 0x000fe200000010ff */
[--C-:B------:R-:W-:Y:S01]  /*3b20*/  IMAD.WIDE.U32 R42, R105, 0x10, R28.reuse ;  /* 0x00000010692a7825 */ /* 0x100fe200078e001c */
[----:B------:R-:W-:Y:S02]  /*3b30*/  F2FP.BF16.F32.PACK_AB R35, R47, R110 ;  /* 0x0000006e2f23723e */ /* 0x000fe400000010ff */
[----:B------:R-:W-:Y:S01]  /*3b40*/  F2FP.BF16.F32.PACK_AB R34, R45, R34 ;  /* 0x000000222d22723e */ /* 0x000fe200000010ff */
[----:B------:R-:W-:Y:S01]  /*3b50*/  IMAD.WIDE.U32 R106, R106, 0x10, R28 ;  /* 0x000000106a6a7825 */ /* 0x000fe200078e001c */
[----:B------:R-:W-:Y:S02]  /*3b60*/  F2FP.BF16.F32.PACK_AB R29, R33, R48 ;  /* 0x00000030211d723e */ /* 0x000fe400000010ff */
[----:B------:R-:W-:Y:S02]  /*3b70*/  F2FP.BF16.F32.PACK_AB R28, R3, R0 ;  /* 0x00000000031c723e */ /* 0x000fe400000010ff */
[----:B------:R-:W-:-:S02]  /*3b80*/  F2FP.BF16.F32.PACK_AB R33, R39, R114 ;  /* 0x000000722721723e */ /* 0x000fc400000010ff */
[----:B------:R-:W-:Y:S01]  /*3b90*/  F2FP.BF16.F32.PACK_AB R32, R37, R32 ;  /* 0x000000202520723e */ /* 0x000fe200000010ff */
[----:B------:R0:W-:Y:S01]  /*3ba0*/  STG.E.128 desc[UR4][R40.64], R28 ;  /* 0x0000001c28007986 */ /* 0x0001e2000c101d04 */
[----:B------:R-:W-:Y:S02]  /*3bb0*/  F2FP.BF16.F32.PACK_AB R39, R103, R120 ;  /* 0x000000786727723e */ /* 0x000fe400000010ff */
[----:B------:R-:W-:Y:S01]  /*3bc0*/  F2FP.BF16.F32.PACK_AB R38, R109, R38 ;  /* 0x000000266d26723e */ /* 0x000fe200000010ff */
[----:B------:R0:W-:Y:S01]  /*3bd0*/  STG.E.128 desc[UR4][R42.64], R32 ;  /* 0x000000202a007986 */ /* 0x0001e2000c101d04 */
[----:B------:R-:W-:Y:S02]  /*3be0*/  F2FP.BF16.F32.PACK_AB R37, R51, R116 ;  /* 0x000000743325723e */ /* 0x000fe400000010ff */
[----:B------:R-:W-:-:S05]  /*3bf0*/  F2FP.BF16.F32.PACK_AB R36, R49, R36 ;  /* 0x000000243124723e */ /* 0x000fca00000010ff */
        /* <DEDUP_REMOVED lines=26> */
[----:B0-----:R-:W-:Y:S02]  /*3da0*/  MOV R28, R101 ;  /* 0x00000065001c7202 */ /* 0x001fe40000000f00 */
        /* <DEDUP_REMOVED lines=22> */
[----:B------:R-:W-:-:S07]  /*3f10*/  MOV R59, R2 ;  /* 0x00000002003b7202 */ /* 0x000fce0000000f00 */
.L_x_141:
[----:B-----5:R-:W0:Y:S01]  /*3f20*/  LDC.64 R10, c[0x0][0x3e0] ;  /* 0x0000f800ff0a7b82 */ /* 0x020e220000000a00 */
[----:B------:R-:W-:-:S05]  /*3f30*/  SHF.R.U32.HI R5, RZ, 0x3, R85 ;  /* 0x00000003ff057819 */ /* 0x000fca0000011655 */
[----:B------:R-:W-:Y:S02]  /*3f40*/  IMAD R5, R5, 0x1800, R84 ;  /* 0x0000180005057824 */ /* 0x000fe400078e0254 */
[----:B------:R-:W1:Y:S03]  /*3f50*/  LDC.64 R12, c[0x0][0x3e8] ;  /* 0x0000fa00ff0c7b82 */ /* 0x000e660000000a00 */
[C---:B------:R-:W-:Y:S02]  /*3f60*/  IADD3 R9, PT, PT, R5.reuse, 0x800, RZ ;  /* 0x0000080005097810 */ /* 0x040fe40007ffe0ff */
[C---:B------:R-:W-:Y:S01]  /*3f70*/  IADD3 R15, PT, PT, R5.reuse, 0x1000, RZ ;  /* 0x00001000050f7810 */ /* 0x040fe20007ffe0ff */
[----:B0-----:R-:W-:-:S04]  /*3f80*/  IMAD.WIDE.U32 R2, R5, 0x20, R10 ;  /* 0x0000002005027825 */ /* 0x001fc800078e000a */
[----:B------:R-:W-:Y:S01]  /*3f90*/  IMAD.WIDE.U32 R6, R9, 0x20, R10 ;  /* 0x0000002009067825 */ /* 0x000fe200078e000a */
[----:B------:R-:W-:Y:S03]  /*3fa0*/  STG.E.128 desc[UR4][R2.64], R76 ;  /* 0x0000004c02007986 */ /* 0x000fe6000c101d04 */
[--C-:B-1----:R-:W-:Y:S01]  /*3fb0*/  IMAD.WIDE.U32 R4, R5, 0x20, R12.reuse ;  /* 0x0000002005047825 */ /* 0x102fe200078e000c */
[----:B------:R-:W-:Y:S03]  /*3fc0*/  STG.E.128 desc[UR4][R2.64+0x10], R72 ;  /* 0x0000104802007986 */ /* 0x000fe6000c101d04 */
[----:B------:R-:W-:Y:S01]  /*3fd0*/  IMAD.WIDE.U32 R8, R9, 0x20, R12 ;  /* 0x0000002009087825 */ /* 0x000fe200078e000c */
        /* <DEDUP_REMOVED lines=13> */
.L_x_153:
        /* <DEDUP_REMOVED lines=13> */
.L_x_2990:


//--------------------- .text._ZN10layer_norm22ln_bwd_finalize_kernelINS_22Kernel_traits_finalizeILj49152E6__halffS2_fjLj1024ELj4ENS_18Kernel_traits_baseILj49152ES2_fS2_fjLj1024EEEEEEEvNS_9BwdParamsE --------------------------
	.section	.text._ZN10layer_norm22ln_bwd_finalize_kernelINS_22Kernel_traits_finalizeILj49152E6__halffS2_fjLj1024ELj4ENS_18Kernel_traits_baseILj49152ES2_fS2_fjLj1024EEEEEEEvNS_9BwdParamsE,"ax",@progbits
	.align	128
        .global         _ZN10layer_norm22ln_bwd_finalize_kernelINS_22Kernel_traits_finalizeILj49152E6__halffS2_fjLj1024ELj4ENS_18Kernel_traits_baseILj49152ES2_fS2_fjLj1024EEEEEEEvNS_9BwdParamsE
        .type           _ZN10layer_norm22ln_bwd_finalize_kernelINS_22Kernel_traits_finalizeILj49152E6__halffS2_fjLj1024ELj4ENS_18Kernel_traits_baseILj49152ES2_fS2_fjLj1024EEEEEEEvNS_9BwdParamsE,@function
        .size           _ZN10layer_norm22ln_bwd_finalize_kernelINS_22Kernel_traits_finalizeILj49152E6__halffS2_fjLj1024ELj4ENS_18Kernel_traits_baseILj49152ES2_fS2_fjLj1024EEEEEEEvNS_9BwdParamsE,(.L_x_2991 - _ZN10layer_norm22ln_bwd_finalize_kernelINS_22Kernel_traits_finalizeILj49152E6__halffS2_fjLj1024ELj4ENS_18Kernel_traits_baseILj49152ES2_fS2_fjLj1024EEEEEEEvNS_9BwdParamsE)
        .other          _ZN10layer_norm22ln_bwd_finalize_kernelINS_22Kernel_traits_finalizeILj49152E6__halffS2_fjLj1024ELj4ENS_18Kernel_traits_baseILj49152ES2_fS2_fjLj1024EEEEEEEvNS_9BwdParamsE,@"STO_CUDA_ENTRY STV_DEFAULT"
_ZN10layer_norm22ln_bwd_finalize_kernelINS_22Kernel_traits_finalizeILj49152E6__halffS2_fjLj1024ELj4ENS_18Kernel_traits_baseILj49152ES2_fS2_fjLj1024EEEEEEEvNS_9BwdParamsE:
.text._ZN10layer_norm22ln_bwd_finalize_kernelINS_22Kernel_traits_finalizeILj49152E6__halffS2_fjLj1024ELj4ENS_18Kernel_traits_baseILj49152ES2_fS2_fjLj1024EEEEEEEvNS_9BwdParamsE:
        /* <DEDUP_REMOVED lines=37> */
.L_x_158:
        /* <DEDUP_REMOVED lines=118> */
.L_x_157:
[----:B------:R-:W-:Y:S05]  /*09b0*/  BSYNC.RECONVERGENT B1 ;  /* 0x0000000000017941 */ /* 0x000fea0003800200 */
.L_x_156:
        /* <DEDUP_REMOVED lines=65> */
.L_x_160:
[----:B------:R-:W-:Y:S05]  /*0dd0*/  BSYNC.RECONVERGENT B1 ;  /* 0x0000000000017941 */ /* 0x000fea0003800200 */
.L_x_159:
        /* <DEDUP_REMOVED lines=37> */
.L_x_162:
[----:B------:R-:W-:Y:S05]  /*1030*/  BSYNC.RECONVERGENT B1 ;  /* 0x0000000000017941 */ /* 0x000fea0003800200 */
.L_x_161:
[----:B------:R-:W-:Y:S05]  /*1040*/  @!P1 BRA `(.L_x_155) ;  /* 0x00000000003c9947 */ /* 0x000fea0003800000 */
[----:B------:R-:W0:Y:S01]  /*1050*/  LDC.64 R6, c[0x0][0x3e0] ;  /* 0x0000f800ff067b82 */ /* 0x000e220000000a00 */
[----:B------:R-:W-:Y:S01]  /*1060*/  IMAD R2, R15, 0xc000, R11 ;  /* 0x0000c0000f027824 */ /* 0x000fe200078e020b */
[----:B------:R-:W-:-:S04]  /*1070*/  IADD3 R24, PT, PT, -R24, RZ, RZ ;  /* 0x000000ff18187210 */ /* 0x000fc80007ffe1ff */
[----:B------:R-:W-:Y:S02]  /*1080*/  IADD3 R11, PT, PT, R13, R2, RZ ;  /* 0x000000020d0b7210 */ /* 0x000fe40007ffe0ff */
[----:B------:R-:W1:Y:S05]  /*1090*/  LDC.64 R8, c[0x0][0x3e8] ;  /* 0x0000fa00ff087b82 */ /* 0x000e6a0000000a00 */
.L_x_163:
        /* <DEDUP_REMOVED lines=10> */
.L_x_155:
[----:B------:R-:W-:Y:S05]  /*1140*/  BSYNC.RECONVERGENT B0 ;  /* 0x0000000000007941 */ /* 0x000fea0003800200 */
.L_x_154:
        /* <DEDUP_REMOVED lines=55> */
.L_x_164:
        /* <DEDUP_REMOVED lines=12> */
.L_x_2991:


//--------------------- .text._ZN10layer_norm13ln_bwd_kernelINS_13Kernel_traitsI6__halffS2_fjLj49152ELj8ELj1ELj8ELj16ENS_18Kernel_traits_baseILj49152ES2_fS2_fjLj256EEEEEEEvNS_9BwdParamsE --------------------------
	.section	.text._ZN10layer_norm13ln_bwd_kernelINS_13Kernel_traitsI6__halffS2_fjLj49152ELj8ELj1ELj8ELj16ENS_18Kernel_traits_baseILj49152ES2_fS2_fjLj256EEEEEEEvNS_9BwdParamsE,"ax",@progbits
	.align	128
        .global         _ZN10layer_norm13ln_bwd_kernelINS_13Kernel_traitsI6__halffS2_fjLj49152ELj8ELj1ELj8ELj16ENS_18Kernel_traits_baseILj49152ES2_fS2_fjLj256EEEEEEEvNS_9BwdParamsE
        .type           _ZN10layer_norm13ln_bwd_kernelINS_13Kernel_traitsI6__halffS2_fjLj49152ELj8ELj1ELj8ELj16ENS_18Kernel_traits_baseILj49152ES2_fS2_fjLj256EEEEEEEvNS_9BwdParamsE,@function
        .size           _ZN10layer_norm13ln_bwd_kernelINS_13Kernel_traitsI6__halffS2_fjLj49152ELj8ELj1ELj8ELj16ENS_18Kernel_traits_baseILj49152ES2_fS2_fjLj256EEEEEEEvNS_9BwdParamsE,(.L_x_2992 - _ZN10layer_norm13ln_bwd_kernelINS_13Kernel_traitsI6__halffS2_fjLj49152ELj8ELj1ELj8ELj16ENS_18Kernel_traits_baseILj49152ES2_fS2_fjLj256EEEEEEEvNS_9BwdParamsE)
        .other          _ZN10layer_norm13ln_bwd_kernelINS_13Kernel_traitsI6__halffS2_fjLj49152ELj8ELj1ELj8ELj16ENS_18Kernel_traits_baseILj49152ES2_fS2_fjLj256EEEEEEEvNS_9BwdParamsE,@"STO_CUDA_ENTRY STV_DEFAULT"
_ZN10layer_norm13ln_bwd_kernelINS_13Kernel_traitsI6__halffS2_fjLj49152ELj8ELj1ELj8ELj16ENS_18Kernel_traits_baseILj49152ES2_fS2_fjLj256EEEEEEEvNS_9BwdParamsE:
.text._ZN10layer_norm13ln_bwd_kernelINS_13Kernel_traitsI6__halffS2_fjLj49152ELj8ELj1ELj8ELj16ENS_18Kernel_traits_baseILj49152ES2_fS2_fjLj256EEEEEEEvNS_9BwdParamsE:
        /* <DEDUP_REMOVED lines=63> */
[----:B-----5:R-:W-:Y:S01]  /*03f0*/  MOV R120, R2 ;  /* 0x0000000200787202 */ /* 0x020fe20000000f00 */
[----:B------:R-:W-:Y:S01]  /*0400*/  HFMA2 R52, -RZ, RZ, 0, 0 ;  /* 0x00000000ff347431 */ /* 0x000fe200000001ff */
[----:B------:R-:W-:Y:S02]  /*0410*/  SHF.R.U64 R119, R2, 0x10, R3 ;  /* 0x0000001002777819 */ /* 0x000fe40000001203 */
[----:B------:R-:W-:Y:S02]  /*0420*/  CS2R R100, SRZ ;  /* 0x0000000000647805 */ /* 0x000fe4000001ff00 */
[----:B------:R-:W-:Y:S02]  /*0430*/  MOV R0, R3 ;  /* 0x0000000300007202 */ /* 0x000fe40000000f00 */
[----:B------:R-:W-:Y:S02]  /*0440*/  CS2R R98, SRZ ;  /* 0x0000000000627805 */ /* 0x000fe4000001ff00 */
[----:B------:R-:W-:-:S02]  /*0450*/  MOV R118, R44 ;  /* 0x0000002c00767202 */ /* 0x000fc40000000f00 */
[----:B------:R-:W-:Y:S02]  /*0460*/  CS2R R96, SRZ ;  /* 0x0000000000607805 */ /* 0x000fe4000001ff00 */
[----:B------:R-:W-:Y:S02]  /*0470*/  MOV R2, R45 ;  /* 0x0000002d00027202 */ /* 0x000fe40000000f00 */
[----:B------:R-:W-:Y:S02]  /*0480*/  CS2R R94, SRZ ;  /* 0x00000000005e7805 */ /* 0x000fe4000001ff00 */
[----:B------:R-:W-:Y:S02]  /*0490*/  PRMT R120, R0, 0x5410, R120 ;  /* 0x0000541000787816 */ /* 0x000fe40000000078 */
[----:B------:R-:W-:Y:S02]  /*04a0*/  CS2R R92, SRZ ;  /* 0x00000000005c7805 */ /* 0x000fe4000001ff00 */
[----:B------:R-:W-:-:S02]  /*04b0*/  PRMT R118, R2, 0x5410, R118 ;  /* 0x0000541002767816 */ /* 0x000fc40000000076 */
[----:B------:R-:W-:Y:S02]  /*04c0*/  CS2R R90, SRZ ;  /* 0x00000000005a7805 */ /* 0x000fe4000001ff00 */
[--C-:B------:R-:W-:Y:S02]  /*04d0*/  SHF.R.U64 R108, R38, 0x10, R39.reuse ;  /* 0x00000010266c7819 */ /* 0x100fe40000001227 */
[----:B------:R-:W-:Y:S02]  /*04e0*/  CS2R R88, SRZ ;  /* 0x0000000000587805 */ /* 0x000fe4000001ff00 */
[----:B------:R-:W-:Y:S02]  /*04f0*/  SHF.R.U32.HI R0, RZ, 0x10, R39 ;  /* 0x00000010ff007819 */ /* 0x000fe40000011627 */
[----:B------:R-:W-:Y:S02]  /*0500*/  CS2R R58, SRZ ;  /* 0x00000000003a7805 */ /* 0x000fe4000001ff00 */
[----:B------:R-:W-:-:S02]  /*0510*/  SHF.R.U64 R107, R36, 0x10, R37 ;  /* 0x00000010246b7819 */ /* 0x000fc40000001225 */
[----:B------:R-:W-:Y:S02]  /*0520*/  CS2R R60, SRZ ;  /* 0x00000000003c7805 */ /* 0x000fe4000001ff00 */
[----:B------:R-:W-:Y:S02]  /*0530*/  SHF.R.U32.HI R2, RZ, 0x10, R37 ;  /* 0x00000010ff027819 */ /* 0x000fe40000011625 */
        /* <DEDUP_REMOVED lines=13> */
[----:B------:R-:W-:Y:S02]  /*0610*/  SHF.R.U32.HI R7, RZ, 0x10, R3 ;  /* 0x00000010ff077819 */ /* 0x000fe40000011603 */
[----:B------:R-:W-:Y:S02]  /*0620*/  CS2R R76, SRZ ;  /* 0x00000000004c7805 */ /* 0x000fe4000001ff00 */
[----:B------:R-:W-:-:S02]  /*0630*/  PRMT R106, R0, 0x5410, R106 ;  /* 0x00005410006a7816 */ /* 0x000fc4000000006a */
[----:B------:R-:W-:Y:S02]  /*0640*/  CS2R R78, SRZ ;  /* 0x00000000004e7805 */ /* 0x000fe4000001ff00 */
[----:B------:R-:W-:Y:S02]  /*0650*/  PRMT R105, R2, 0x5410, R105 ;  /* 0x0000541002697816 */ /* 0x000fe40000000069 */
[----:B------:R-:W-:Y:S02]  /*0660*/  CS2R R80, SRZ ;  /* 0x0000000000507805 */ /* 0x000fe4000001ff00 */
[--C-:B------:R-:W-:Y:S02]  /*0670*/  SHF.R.U64 R117, R44, 0x10, R45.reuse ;  /* 0x000000102c757819 */ /* 0x100fe4000000122d */
[----:B------:R-:W-:Y:S02]  /*0680*/  CS2R R82, SRZ ;  /* 0x0000000000527805 */ /* 0x000fe4000001ff00 */
[----:B------:R-:W-:-:S02]  /*0690*/  SHF.R.U32.HI R8, RZ, 0x10, R45 ;  /* 0x00000010ff087819 */ /* 0x000fc4000001162d */
[----:B------:R-:W-:Y:S02]  /*06a0*/  CS2R R84, SRZ ;  /* 0x0000000000547805 */ /* 0x000fe4000001ff00 */
[----:B------:R-:W-:Y:S02]  /*06b0*/  MOV R116, R46 ;  /* 0x0000002e00747202 */ /* 0x000fe40000000f00 */
[----:B------:R-:W-:Y:S02]  /*06c0*/  CS2R R86, SRZ ;  /* 0x0000000000567805 */ /* 0x000fe4000001ff00 */
[----:B------:R-:W-:Y:S02]  /*06d0*/  MOV R3, R47 ;  /* 0x0000002f00037202 */ /* 0x000fe40000000f00 */
[--C-:B------:R-:W-:Y:S02]  /*06e0*/  SHF.R.U64 R115, R46, 0x10, R47.reuse ;  /* 0x000000102e737819 */ /* 0x100fe4000000122f */
[----:B------:R-:W-:-:S02]  /*06f0*/  SHF.R.U32.HI R9, RZ, 0x10, R47 ;  /* 0x00000010ff097819 */ /* 0x000fc4000001162f */
[----:B------:R-:W-:Y:S02]  /*0700*/  MOV R114, R48 ;  /* 0x0000003000727202 */ /* 0x000fe40000000f00 */
[----:B------:R-:W-:Y:S02]  /*0710*/  MOV R4, R49 ;  /* 0x0000003100047202 */ /* 0x000fe40000000f00 */
[--C-:B------:R-:W-:Y:S02]  /*0720*/  SHF.R.U64 R113, R48, 0x10, R49.reuse ;  /* 0x0000001030717819 */ /* 0x100fe40000001231 */
[----:B------:R-:W-:Y:S02]  /*0730*/  SHF.R.U32.HI R10, RZ, 0x10, R49 ;  /* 0x00000010ff0a7819 */ /* 0x000fe40000011631 */
[----:B------:R-:W-:Y:S02]  /*0740*/  MOV R112, R54 ;  /* 0x0000003600707202 */ /* 0x000fe40000000f00 */
[----:B------:R-:W-:-:S02]  /*0750*/  MOV R5, R55 ;  /* 0x0000003700057202 */ /* 0x000fc40000000f00 */
[--C-:B------:R-:W-:Y:S02]  /*0760*/  SHF.R.U64 R111, R54, 0x10, R55.reuse ;  /* 0x00000010366f7819 */ /* 0x100fe40000001237 */
[----:B------:R-:W-:Y:S02]  /*0770*/  SHF.R.U32.HI R11, RZ, 0x10, R55 ;  /* 0x00000010ff0b7819 */ /* 0x000fe40000011637 */
[----:B------:R-:W-:Y:S02]  /*0780*/  CS2R R54, SRZ ;  /* 0x0000000000367805 */ /* 0x000fe4000001ff00 */
[----:B------:R-:W-:Y:S02]  /*0790*/  MOV R110, R56 ;  /* 0x00000038006e7202 */ /* 0x000fe40000000f00 */
[----:B------:R-:W-:Y:S02]  /*07a0*/  MOV R6, R57 ;  /* 0x0000003900067202 */ /* 0x000fe40000000f00 */
[----:B------:R-:W-:-:S02]  /*07b0*/  SHF.R.U64 R109, R56, 0x10, R57 ;  /* 0x00000010386d7819 */ /* 0x000fc40000001239 */
[----:B------:R-:W-:Y:S02]  /*07c0*/  SHF.R.U32.HI R12, RZ, 0x10, R57 ;  /* 0x00000010ff0c7819 */ /* 0x000fe40000011639 */
[----:B------:R-:W-:Y:S02]  /*07d0*/  CS2R R56, SRZ ;  /* 0x0000000000387805 */ /* 0x000fe4000001ff00 */
[--C-:B------:R-:W-:Y:S02]  /*07e0*/  SHF.R.U64 R104, R30, 0x10, R31.reuse ;  /* 0x000000101e687819 */ /* 0x100fe4000000121f */
[----:B------:R-:W-:Y:S02]  /*07f0*/  SHF.R.U32.HI R0, RZ, 0x10, R31 ;  /* 0x00000010ff007819 */ /* 0x000fe4000001161f */
[--C-:B------:R-:W-:Y:S02]  /*0800*/  SHF.R.U64 R103, R28, 0x10, R29.reuse ;  /* 0x000000101c677819 */ /* 0x100fe4000000121d */
[----:B------:R-:W-:-:S02]  /*0810*/  SHF.R.U32.HI R2, RZ, 0x10, R29 ;  /* 0x00000010ff027819 */ /* 0x000fc4000001161d */
        /* <DEDUP_REMOVED lines=12> */
[----:B------:R-:W-:-:S13]  /*08e0*/  PLOP3.LUT P1, PT, PT, PT, PT, 0x8, 0x80 ;  /* 0x000000000080781c */ /* 0x000fda0003f2e170 */
.L_x_176:
[----:B-1----:R-:W0:Y:S01]  /*08f0*/  LDC.64 R2, c[0x0][0x398] ;  /* 0x0000e600ff027b82 */ /* 0x002e220000000a00 */
        /* <DEDUP_REMOVED lines=19> */
[C---:B--2---:R-:W-:Y:S01]  /*0a30*/  IMAD.WIDE.U32 R126, R125.reuse, 0x10, R24 ;  /* 0x000000107d7e7825 */ /* 0x044fe200078e0018 */
        /* <DEDUP_REMOVED lines=12> */
[----:B------:R0:W5:Y:S02]  /*0b00*/  LDG.E.64 R2, desc[UR4][R128.64] ;  /* 0x0000000480027981 */ /* 0x000164000c1e1b00 */
        /* <DEDUP_REMOVED lines=8> */
[----:B------:R-:W5:Y:S01]  /*0b90*/  LDG.E.128 R24, desc[UR4][R24.64] ;  /* 0x0000000418187981 */ /* 0x000f62000c1e1d00 */
[----:B0-----:R-:W-:Y:S05]  /*0ba0*/  BRA `(.L_x_167) ;  /* 0x0000000000887947 */ /* 0x001fea0003800000 */
.L_x_166:
[----:B0-----:R-:W0:Y:S01]  /*0bb0*/  S2R R4, SR_TID.X ;  /* 0x0000000000047919 */ /* 0x001e220000002100 */
[----:B------:R-:W1:Y:S01]  /*0bc0*/  LDC.64 R24, c[0x0][0x398] ;  /* 0x0000e600ff187b82 */ /* 0x000e620000000a00 */
[----:B------:R-:W2:Y:S07]  /*0bd0*/  S2R R51, SR_CTAID.X ;  /* 0x0000000000337919 */ /* 0x000eae0000002500 */
[----:B------:R-:W3:Y:S01]  /*0be0*/  LDC.64 R2, c[0x0][0x3d8] ;  /* 0x0000f600ff027b82 */ /* 0x000ee20000000a00 */
[----:B0-----:R-:W-:-:S02]  /*0bf0*/  LOP3.LUT R4, R4, 0xff, RZ, 0xc0, !PT ;  /* 0x000000ff04047812 */ /* 0x001fc400078ec0ff */
[----:B--2---:R-:W-:-:S04]  /*0c00*/  SHF.L.U32 R5, R51, 0x8, RZ ;  /* 0x0000000833057819 */ /* 0x004fc800000006ff */
[----:B------:R-:W-:-:S05]  /*0c10*/  LOP3.LUT R50, R4, 0x700, R5, 0xf8, !PT ;  /* 0x0000070004327812 */ /* 0x000fca00078ef805 */
[----:B------:R-:W-:-:S04]  /*0c20*/  IMAD R125, R53, 0x3000, R50 ;  /* 0x00003000357d7824 */ /* 0x000fc800078e0232 */
[C---:B-1----:R-:W-:Y:S01]  /*0c30*/  IMAD.WIDE.U32 R126, R125.reuse, 0x10, R24 ;  /* 0x000000107d7e7825 */ /* 0x042fe200078e0018 */
[C---:B------:R-:W-:Y:S02]  /*0c40*/  IADD3 R124, PT, PT, R125.reuse, 0x1000, RZ ;  /* 0x000010007d7c7810 */ /* 0x040fe40007ffe0ff */
        /* <DEDUP_REMOVED lines=15> */
[C---:B------:R-:W-:Y:S02]  /*0d40*/  IMAD.WIDE.U32 R44, R121.reuse, 0x8, R2 ;  /* 0x00000008792c7825 */ /* 0x040fe400078e0002 */
[----:B------:R-:W5:Y:S02]  /*0d50*/  LDG.E.64 R42, desc[UR4][R42.64] ;  /* 0x000000042a2a7981 */ /* 0x000f64000c1e1b00 */
[----:B------:R-:W-:Y:S02]  /*0d60*/  IMAD.WIDE.U32 R24, R121, 0x10, R24 ;  /* 0x0000001079187825 */ /* 0x000fe400078e0018 */
[----:B------:R-:W5:Y:S02]  /*0d70*/  LDG.E.64 R44, desc[UR4][R44.64] ;  /* 0x000000042c2c7981 */ /* 0x000f64000c1e1b00 */
[----:B------:R-:W-:-:S02]  /*0d80*/  IMAD.WIDE.U32 R128, R123, 0x8, R2 ;  /* 0x000000087b807825 */ /* 0x000fc400078e0002 */
[----:B------:R-:W5:Y:S04]  /*0d90*/  LDG.E.128 R12, desc[UR4][R12.64] ;  /* 0x000000040c0c7981 */ /* 0x000f68000c1e1d00 */
[----:B------:R0:W5:Y:S04]  /*0da0*/  LDG.E.64 R2, desc[UR4][R128.64] ;  /* 0x0000000480027981 */ /* 0x000168000c1e1b00 */
[----:B------:R-:W5:Y:S04]  /*0db0*/  LDG.E.128 R20, desc[UR4][R20.64] ;  /* 0x0000000414147981 */ /* 0x000f68000c1e1d00 */
[----:B------:R-:W5:Y:S02]  /*0dc0*/  LDG.E.128 R24, desc[UR4][R24.64] ;  /* 0x0000000418187981 */ /* 0x000f64000c1e1d00 */
.L_x_167:
[----:B0----5:R-:W-:Y:S02]  /*0dd0*/  MOV R126, R46 ;  /* 0x0000002e007e7202 */ /* 0x021fe40000000f00 */
[----:B------:R-:W-:Y:S02]  /*0de0*/  MOV R127, R47 ;  /* 0x0000002f007f7202 */ /* 0x000fe40000000f00 */
[----:B------:R-:W-:Y:S02]  /*0df0*/  MOV R128, R48 ;  /* 0x0000003000807202 */ /* 0x000fe40000000f00 */
[----:B------:R-:W-:Y:S02]  /*0e00*/  MOV R129, R49 ;  /* 0x0000003100817202 */ /* 0x000fe40000000f00 */
[----:B------:R-:W-:Y:S02]  /*0e10*/  PRMT R150, R127, 0x5410, R126 ;  /* 0x000054107f967816 */ /* 0x000fe4000000007e */
[----:B------:R-:W-:-:S02]  /*0e20*/  PRMT R149, R149, 0x5410, R128 ;  /* 0x0000541095957816 */ /* 0x000fc40000000080 */
[----:B------:R-:W-:Y:S02]  /*0e30*/  PRMT R148, R148, 0x5410, R129 ;  /* 0x0000541094947816 */ /* 0x000fe40000000081 */
[----:B------:R-:W-:Y:S02]  /*0e40*/  MOV R126, R40 ;  /* 0x00000028007e7202 */ /* 0x000fe40000000f00 */
[----:B------:R-:W-:Y:S02]  /*0e50*/  MOV R127, R41 ;  /* 0x00000029007f7202 */ /* 0x000fe40000000f00 */
[----:B------:R-:W-:Y:S02]  /*0e60*/  MOV R128, R2 ;  /* 0x0000000200807202 */ /* 0x000fe40000000f00 */
[----:B------:R-:W-:Y:S02]  /*0e70*/  MOV R129, R3 ;  /* 0x0000000300817202 */ /* 0x000fe40000000f00 */
        /* <DEDUP_REMOVED lines=16> */
[--C-:B------:R-:W-:Y:S01]  /*0f80*/  SHF.R.U64 R18, R2, 0x10, R3.reuse ;  /* 0x0000001002127819 */ /* 0x100fe20000001203 */
[----:B------:R-:W-:Y:S01]  /*0f90*/  HADD2.F32 R5, -RZ, R150.H1_H1 ;  /* 0x30000096ff057230 */ /* 0x000fe20000004100 */
[----:B------:R-:W-:Y:S01]  /*0fa0*/  SHF.R.U32.HI R166, RZ, 0x10, R3 ;  /* 0x00000010ffa67819 */ /* 0x000fe20000011603 */
[----:B------:R-:W-:Y:S01]  /*0fb0*/  HADD2.F32 R130, -RZ, R120.H1_H1 ;  /* 0x30000078ff827230 */ /* 0x000fe20000004100 */
[----:B------:R-:W-:Y:S01]  /*0fc0*/  SHF.R.U64 R3, R42, 0x10, R43 ;  /* 0x000000102a037819 */ /* 0x000fe2000000122b */
[--C-:B------:R-:W-:Y:S01]  /*0fd0*/  FADD.FTZ R127, R4, -R0.reuse ;  /* 0x80000000047f7221 */ /* 0x100fe20000010000 */
[----:B------:R-:W-:Y:S01]  /*0fe0*/  FADD.FTZ R141, R7, -R0 ;  /* 0x80000000078d7221 */ /* 0x000fe20000010000 */
[----:B------:R-:W-:-:S02]  /*0ff0*/  HADD2.F32 R7, -RZ, R150.H0_H0 ;  /* 0x20000096ff077230 */ /* 0x000fc40000004100 */
[--C-:B------:R-:W-:Y:S01]  /*1000*/  FADD.FTZ R143, R8, -R0.reuse ;  /* 0x80000000088f7221 */ /* 0x100fe20000010000 */
[----:B------:R-:W-:Y:S02]  /*1010*/  HADD2.F32 R133, -RZ, R119.H1_H1 ;  /* 0x30000077ff857230 */ /* 0x000fe40000004100 */
[--C-:B------:R-:W-:Y:S01]  /*1020*/  FADD.FTZ R145, R9, -R0.reuse ;  /* 0x8000000009917221 */ /* 0x100fe20000010000 */
[----:B------:R-:W-:Y:S02]  /*1030*/  HADD2.F32 R6, -RZ, R6.H0_H0 ;  /* 0x20000006ff067230 */ /* 0x000fe40000004100 */
[--C-:B------:R-:W-:Y:S01]  /*1040*/  FADD.FTZ R155, R10, -R0.reuse ;  /* 0x800000000a9b7221 */ /* 0x100fe20000010000 */
[----:B------:R-:W-:Y:S02]  /*1050*/  HADD2.F32 R150, -RZ, R3.H0_H0 ;  /* 0x20000003ff967230 */ /* 0x000fe40000004100 */
        /* <DEDUP_REMOVED lines=17> */
[----:B------:R-:W-:Y:S01]  /*1170*/  FMUL.FTZ R0, R102, R127 ;  /* 0x0000007f66007220 */ /* 0x000fe20000410000 */
[----:B------:R-:W-:Y:S01]  /*1180*/  SHF.R.U32.HI R8, RZ, 0x10, R47 ;  /* 0x00000010ff087819 */ /* 0x000fe2000001162f */
[----:B------:R-:W-:-:S02]  /*1190*/  HADD2.F32 R17, -RZ, R146.H1_H1 ;  /* 0x30000092ff117230 */ /* 0x000fc40000004100 */
[----:B------:R-:W-:Y:S01]  /*11a0*/  FMUL.FTZ R129, R102, R129 ;  /* 0x0000008166817220 */ /* 0x000fe20000410000 */
[----:B------:R-:W-:Y:S02]  /*11b0*/  HADD2.F32 R19, -RZ, R146.H0_H0 ;  /* 0x20000092ff137230 */ /* 0x000fe40000004100 */
[----:B------:R-:W-:Y:S01]  /*11c0*/  FMUL.FTZ R146, R133, R6 ;  /* 0x0000000685927220 */ /* 0x000fe20000410000 */
[----:B------:R-:W-:Y:S02]  /*11d0*/  HADD2.F32 R132, -RZ, R120.H0_H0 ;  /* 0x20000078ff847230 */ /* 0x000fe40000004100 */
[----:B------:R-:W-:Y:S01]  /*11e0*/  FADD.FTZ R133, RZ, R3 ;  /* 0x00000003ff857221 */ /* 0x000fe20000010000 */
[----:B------:R-:W-:Y:S01]  /*11f0*/  FFMA.FTZ R130, R0, R3, RZ ;  /* 0x0000000300827223 */ /* 0x000fe200000100ff */
[----:B------:R-:W-:Y:S01]  /*1200*/  SHF.R.U32.HI R140, RZ, 0x10, R45 ;  /* 0x00000010ff8c7819 */ /* 0x000fe2000001162d */
[----:B------:R-:W-:Y:S01]  /*1210*/  FMUL.FTZ R126, R102, R143 ;  /* 0x0000008f667e7220 */ /* 0x000fe20000410000 */
[----:B------:R-:W-:-:S02]  /*1220*/  HADD2.F32 R139, -RZ, R119.H0_H0 ;  /* 0x20000077ff8b7230 */ /* 0x000fc40000004100 */
[----:B------:R-:W-:Y:S01]  /*1230*/  FMUL.FTZ R143, R132, R7 ;  /* 0x00000007848f7220 */ /* 0x000fe20000410000 */
[----:B------:R-:W-:Y:S02]  /*1240*/  HADD2.F32 R8, -RZ, R8.H0_H0 ;  /* 0x20000008ff087230 */ /* 0x000fe40000004100 */
[----:B------:R-:W-:Y:S01]  /*1250*/  FADD.FTZ R132, R133, R146 ;  /* 0x0000009285847221 */ /* 0x000fe20000010000 */
[----:B------:R-:W-:Y:S01]  /*1260*/  SHF.R.U64 R154, R44, 0x10, R45 ;  /* 0x000000102c9a7819 */ /* 0x000fe2000000122d */
[----:B------:R-:W-:Y:S01]  /*1270*/  FMUL.FTZ R128, R102, R135 ;  /* 0x0000008766807220 */ /* 0x000fe20000410000 */
[----:B------:R-:W-:Y:S01]  /*1280*/  FFMA.FTZ R133, R129, R146, R130 ;  /* 0x0000009281857223 */ /* 0x000fe20000010082 */
[----:B------:R-:W-:Y:S01]  /*1290*/  SHF.R.U64 R10, R48, 0x10, R49 ;  /* 0x00000010300a7819 */ /* 0x000fe20000001231 */
[----:B------:R-:W-:Y:S01]  /*12a0*/  FMUL.FTZ R45, R102, R163 ;  /* 0x000000a3662d7220 */ /* 0x000fe20000410000 */
[----:B------:R-:W-:Y:S02]  /*12b0*/  HADD2.F32 R9, -RZ, R149.H1_H1 ;  /* 0x30000095ff097230 */ /* 0x000fe40000004100 */
[----:B------:R-:W-:Y:S01]  /*12c0*/  FADD.FTZ R135, R132, R143 ;  /* 0x0000008f84877221 */ /* 0x000fe20000010000 */
[----:B------:R-:W-:-:S02]  /*12d0*/  HADD2.F32 R134, -RZ, R118.H1_H1 ;  /* 0x30000076ff867230 */ /* 0x000fc40000004100 */
[----:B------:R-:W-:Y:S01]  /*12e0*/  FMUL.FTZ R127, R102, R141 ;  /* 0x0000008d667f7220 */ /* 0x000fe20000410000 */
[----:B------:R-:W-:Y:S02]  /*12f0*/  HADD2.F32 R163, -RZ, R140.H0_H0 ;  /* 0x2000008cffa37230 */ /* 0x000fe40000004100 */
[----:B------:R-:W-:Y:S01]  /*1300*/  FMUL.FTZ R140, R139, R8 ;  /* 0x000000088b8c7220 */ /* 0x000fe20000410000 */
[----:B------:R-:W-:Y:S01]  /*1310*/  FFMA.FTZ R130, R128, R143, R133 ;  /* 0x0000008f80827223 */ /* 0x000fe20000010085 */
[----:B------:R-:W-:Y:S02]  /*1320*/  HADD2.F32 R157, -RZ, R117.H1_H1 ;  /* 0x30000075ff9d7230 */ /* 0x000fe40000004100 */
[----:B------:R-:W-:Y:S01]  /*1330*/  FMUL.FTZ R141, R134, R9 ;  /* 0x00000009868d7220 */ /* 0x000fe20000410000 */
[----:B------:R-:W-:Y:S02]  /*1340*/  HADD2.F32 R10, -RZ, R10.H0_H0 ;  /* 0x2000000aff0a7230 */ /* 0x000fe40000004100 */
[----:B------:R-:W-:Y:S01]  /*1350*/  FADD.FTZ R132, R135, R140 ;  /* 0x0000008c87847221 */ /* 0x000fe20000010000 */
[----:B------:R-:W-:Y:S01]  /*1360*/  FFMA.FTZ R133, R127, R140, R130 ;  /* 0x0000008c7f857223 */ /* 0x000fe20000010082 */
[----:B------:R-:W-:Y:S01]  /*1370*/  SHF.R.U32.HI R12, RZ, 0x10, R49 ;  /* 0x00000010ff0c7819 */ /* 0x000fe20000011631 */
[----:B------:R-:W-:-:S02]  /*1380*/  HADD2.F32 R11, -RZ, R148.H1_H1 ;  /* 0x30000094ff0b7230 */ /* 0x000fc40000004100 */
[----:B------:R-:W-:Y:S01]  /*1390*/  FMUL.FTZ R46, R102, R161 ;  /* 0x000000a1662e7220 */ /* 0x000fe20000410000 */
[----:B------:R-:W-:Y:S02]  /*13a0*/  HADD2.F32 R136, -RZ, R118.H0_H0 ;  /* 0x20000076ff887230 */ /* 0x000fe40000004100 */
[----:B------:R-:W-:Y:S01]  /*13b0*/  FMUL.FTZ R134, R157, R10 ;  /* 0x0000000a9d867220 */ /* 0x000fe20000410000 */
[----:B------:R-:W-:Y:S01]  /*13c0*/  FADD.FTZ R161, R132, R141 ;  /* 0x0000008d84a17221 */ /* 0x000fe20000010000 */
[----:B------:R-:W-:Y:S01]  /*13d0*/  FMUL.FTZ R49, R102, R145 ;  /* 0x0000009166317220 */ /* 0x000fe20000410000 */
[----:B------:R-:W-:Y:S01]  /*13e0*/  FFMA.FTZ R130, R126, R141, R133 ;  /* 0x0000008d7e827223 */ /* 0x000fe20000010085 */
[----:B------:R-:W-:Y:S02]  /*13f0*/  HADD2.F32 R165, -RZ, R117.H0_H0 ;  /* 0x20000075ffa57230 */ /* 0x000fe40000004100 */
[----:B------:R-:W-:Y:S01]  /*1400*/  FMUL.FTZ R145, R136, R11 ;  /* 0x0000000b88917220 */ /* 0x000fe20000410000 */
[----:B------:R-:W-:-:S02]  /*1410*/  HADD2.F32 R12, -RZ, R12.H0_H0 ;  /* 0x2000000cff0c7230 */ /* 0x000fc40000004100 */
[----:B------:R-:W-:Y:S01]  /*1420*/  FADD.FTZ R132, R161, R134 ;  /* 0x00000086a1847221 */ /* 0x000fe20000010000 */
[----:B------:R-:W-:Y:S01]  /*1430*/  SHF.R.U64 R14, R40, 0x10, R41 ;  /* 0x00000010280e7819 */ /* 0x000fe20000001229 */
[C---:B------:R-:W-:Y:S01]  /*1440*/  FMUL.FTZ R48, R102.reuse, R155 ;  /* 0x0000009b66307220 */ /* 0x040fe20000410000 */
[----:B------:R-:W-:Y:S01]  /*1450*/  FFMA.FTZ R133, R49, R134, R130 ;  /* 0x0000008631857223 */ /* 0x000fe20000010082 */
[----:B------:R-:W-:Y:S02]  /*1460*/  HADD2.F32 R13, -RZ, R148.H0_H0 ;  /* 0x20000094ff0d7230 */ /* 0x000fe40000004100 */
[----:B------:R-:W-:Y:S01]  /*1470*/  FMUL.FTZ R44, R102, R169 ;  /* 0x000000a9662c7220 */ /* 0x000fe20000410000 */
[----:B------:R-:W-:Y:S02]  /*1480*/  HADD2.F32 R138, -RZ, R116.H1_H1 ;  /* 0x30000074ff8a7230 */ /* 0x000fe40000004100 */
[----:B------:R-:W-:Y:S01]  /*1490*/  FMUL.FTZ R136, R165, R12 ;  /* 0x0000000ca5887220 */ /* 0x000fe20000410000 */
[----:B------:R-:W-:Y:S01]  /*14a0*/  FADD.FTZ R169, R132, R145 ;  /* 0x0000009184a97221 */ /* 0x000fe20000010000 */
[----:B------:R-:W-:Y:S01]  /*14b0*/  FMUL.FTZ R47, R102, R159 ;  /* 0x0000009f662f7220 */ /* 0x000fe20000410000 */
[----:B------:R-:W-:Y:S01]  /*14c0*/  FFMA.FTZ R130, R48, R145, R133 ;  /* 0x0000009130827223 */ /* 0x000fe20000010085 */
[----:B------:R-:W-:-:S02]  /*14d0*/  HADD2.F32 R171, -RZ, R115.H1_H1 ;  /* 0x30000073ffab7230 */ /* 0x000fc40000004100 */
[----:B------:R-:W-:Y:S01]  /*14e0*/  FMUL.FTZ R139, R138, R13 ;  /* 0x0000000d8a8b7220 */ /* 0x000fe20000410000 */
[----:B------:R-:W-:Y:S02]  /*14f0*/  HADD2.F32 R14, -RZ, R14.H0_H0 ;  /* 0x2000000eff0e7230 */ /* 0x000fe40000004100 */
[----:B------:R-:W-:Y:S01]  /*1500*/  FADD.FTZ R132, R169, R136 ;  /* 0x00000088a9847221 */ /* 0x000fe20000010000 */
[----:B------:R-:W-:Y:S01]  /*1510*/  HADD2.F32 R144, -RZ, R114.H1_H1 ;  /* 0x30000072ff907230 */ /* 0x000fe20000004100 */
[----:B------:R-:W-:Y:S01]  /*1520*/  SHF.R.U32.HI R152, RZ, 0x10, R43 ;  /* 0x00000010ff987819 */ /* 0x000fe2000001162b */
[--C-:B------:R-:W-:Y:S02]  /*1530*/  HADD2.F32 R15, -RZ, R147.reuse.H1_H1 ;  /* 0x30000093ff0f7230 */ /* 0x100fe40000004100 */
[----:B------:R-:W-:Y:S01]  /*1540*/  FFMA.FTZ R169, R47, R136, R130 ;  /* 0x000000882fa97223 */ /* 0x000fe20000010082 */
[----:B------:R-:W-:Y:S01]  /*1550*/  SHF.R.U32.HI R16, RZ, 0x10, R41 ;  /* 0x00000010ff107819 */ /* 0x000fe20000011629 */
[----:B------:R-:W-:-:S02]  /*1560*/  HADD2.F32 R147, -RZ, R147.H0_H0 ;  /* 0x20000093ff937230 */ /* 0x000fc40000004100 */
[----:B------:R-:W-:Y:S01]  /*1570*/  FMUL.FTZ R138, R171, R14 ;  /* 0x0000000eab8a7220 */ /* 0x000fe20000410000 */
[----:B------:R-:W-:Y:S02]  /*1580*/  HADD2.F32 R158, -RZ, R112.H1_H1 ;  /* 0x30000070ff9e7230 */ /* 0x000fe40000004100 */
[----:B------:R-:W-:Y:S01]  /*1590*/  FMUL.FTZ R135, R144, R17 ;  /* 0x0000001190877220 */ /* 0x000fe20000410000 */
[----:B------:R-:W-:Y:S02]  /*15a0*/  HADD2.F32 R142, -RZ, R116.H0_H0 ;  /* 0x20000074ff8e7230 */ /* 0x000fe40000004100 */
[----:B------:R-:W-:Y:S01]  /*15b0*/  FADD.FTZ R171, R132, R139 ;  /* 0x0000008b84ab7221 */ /* 0x000fe20000010000 */
[----:B------:R-:W-:Y:S02]  /*15c0*/  HADD2.F32 R156, -RZ, R114.H0_H0 ;  /* 0x20000072ff9c7230 */ /* 0x000fe40000004100 */
[----:B------:R-:W-:Y:S01]  /*15d0*/  FFMA.FTZ R144, R46, R139, R169 ;  /* 0x0000008b2e907223 */ /* 0x000fe200000100a9 */
[----:B------:R-:W-:-:S02]  /*15e0*/  HADD2.F32 R137, -RZ, R111.H0_H0 ;  /* 0x2000006fff897230 */ /* 0x000fc40000004100 */
[----:B------:R-:W-:Y:S01]  /*15f0*/  FMUL.FTZ R159, R158, R147 ;  /* 0x000000939e9f7220 */ /* 0x000fe20000410000 */
[----:B------:R-:W-:Y:S02]  /*1600*/  HADD2.F32 R152, -RZ, R152.H0_H0 ;  /* 0x20000098ff987230 */ /* 0x000fe40000004100 */
        /* <DEDUP_REMOVED lines=10> */
[----:B------:R-:W-:Y:S01]  /*16b0*/  FMUL.FTZ R161, R160, R149 ;  /* 0x00000095a0a17220 */ /* 0x000fe20000410000 */
[----:B------:R-:W-:Y:S02]  /*16c0*/  HADD2.F32 R162, -RZ, R110.H1_H1 ;  /* 0x3000006effa27230 */ /* 0x000fe40000004100 */
[----:B------:R-:W-:Y:S01]  /*16d0*/  FMUL.FTZ R130, R173, R16 ;  /* 0x00000010ad827220 */ /* 0x000fe20000410000 */
[----:B------:R-:W-:-:S02]  /*16e0*/  HADD2.F32 R167, -RZ, R111.H1_H1 ;  /* 0x3000006fffa77230 */ /* 0x000fc40000004100 */
[----:B------:R-:W-:Y:S01]  /*16f0*/  FADD.FTZ R137, R158, R155 ;  /* 0x0000009b9e897221 */ /* 0x000fe20000010000 */
[----:B------:R-:W-:Y:S01]  /*1700*/  FMUL.FTZ R43, R102, R175 ;  /* 0x000000af662b7220 */ /* 0x000fe20000410000 */
[----:B------:R-:W-:Y:S01]  /*1710*/  FFMA.FTZ R160, R44, R155, R169 ;  /* 0x0000009b2ca07223 */ /* 0x000fe200000100a9 */
[----:B------:R-:W-:Y:S01]  /*1720*/  FMUL.FTZ R133, R162, R151 ;  /* 0x00000097a2857220 */ /* 0x000fe20000410000 */
[----:B------:R-:W-:Y:S02]  /*1730*/  HADD2.F32 R179, -RZ, R113.H1_H1 ;  /* 0x30000071ffb37230 */ /* 0x000fe40000004100 */
[----:B------:R-:W-:Y:S01]  /*1740*/  FMUL.FTZ R144, R167, R150 ;  /* 0x00000096a7907220 */ /* 0x000fe20000410000 */
[----:B------:R-:W-:Y:S02]  /*1750*/  HADD2.F32 R18, -RZ, R18.H0_H0 ;  /* 0x20000012ff127230 */ /* 0x000fe40000004100 */
[----:B------:R-:W-:Y:S01]  /*1760*/  FADD.FTZ R162, R137, R130 ;  /* 0x0000008289a27221 */ /* 0x000fe20000010000 */
[----:B------:R-:W-:Y:S01]  /*1770*/  FMUL.FTZ R42, R102, R177 ;  /* 0x000000b1662a7220 */ /* 0x000fe20000410000 */
[----:B------:R-:W-:Y:S01]  /*1780*/  FFMA.FTZ R167, R43, R130, R160 ;  /* 0x000000822ba77223 */ /* 0x000fe200000100a0 */
[----:B------:R-:W-:-:S02]  /*1790*/  HADD2.F32 R153, -RZ, R153.H0_H0 ;  /* 0x20000099ff997230 */ /* 0x000fc40000004100 */
[----:B------:R-:W-:Y:S01]  /*17a0*/  FADD.FTZ R169, R162, R135 ;  /* 0x00000087a2a97221 */ /* 0x000fe20000010000 */
[----:B------:R-:W-:Y:S02]  /*17b0*/  HADD2.F32 R164, -RZ, R110.H0_H0 ;  /* 0x2000006effa47230 */ /* 0x000fe40000004100 */
[----:B------:R-:W-:Y:S01]  /*17c0*/  FMUL.FTZ R41, R102, R181 ;  /* 0x000000b566297220 */ /* 0x000fe20000410000 */
[----:B------:R-:W-:Y:S01]  /*17d0*/  FMUL.FTZ R132, R179, R18 ;  /* 0x00000012b3847220 */ /* 0x000fe20000410000 */
[----:B------:R-:W-:Y:S01]  /*17e0*/  FFMA.FTZ R162, R42, R135, R167 ;  /* 0x000000872aa27223 */ /* 0x000fe200000100a7 */
[----:B------:R-:W-:Y:S02]  /*17f0*/  HADD2.F32 R185, -RZ, R113.H0_H0 ;  /* 0x20000071ffb97230 */ /* 0x000fe40000004100 */
[----:B------:R-:W-:Y:S01]  /*1800*/  FMUL.FTZ R165, R164, R153 ;  /* 0x00000099a4a57220 */ /* 0x000fe20000410000 */
[----:B------:R-:W-:Y:S02]  /*1810*/  HADD2.F32 R148, -RZ, R166.H0_H0 ;  /* 0x200000a6ff947230 */ /* 0x000fe40000004100 */
[C---:B------:R-:W-:Y:S01]  /*1820*/  FMUL.FTZ R40, R102.reuse, R183 ;  /* 0x000000b766287220 */ /* 0x040fe20000410000 */
        /* <DEDUP_REMOVED lines=14> */
[----:B------:R-:W-:-:S02]  /*1910*/  HADD2.F32 R131, -RZ, R109.H1_H1 ;  /* 0x3000006dff837230 */ /* 0x000fc40000004100 */
[C---:B------:R-:W-:Y:S01]  /*1920*/  FMUL.FTZ R22, R102.reuse, R193 ;  /* 0x000000c166167220 */ /* 0x040fe20000410000 */
        /* <DEDUP_REMOVED lines=46> */
.L_x_168:
[--C-:B------:R-:W-:Y:S01]  /*1c10*/  SHF.R.U64 R154, R44, 0x10, R45.reuse ;  /* 0x000000102c9a7819 */ /* 0x100fe2000000122d */
[----:B------:R-:W-:Y:S01]  /*1c20*/  HADD2.F32 R140, -RZ, R118.H0_H0 ;  /* 0x20000076ff8c7230 */ /* 0x000fe20000004100 */
[----:B------:R-:W-:Y:S01]  /*1c30*/  SHF.R.U32.HI R163, RZ, 0x10, R45 ;  /* 0x00000010ffa37819 */ /* 0x000fe2000001162d */
[----:B------:R-:W-:Y:S01]  /*1c40*/  HADD2.F32 R45, -RZ, R39.H0_H0 ;  /* 0x20000027ff2d7230 */ /* 0x000fe20000004100 */
[----:B------:R-:W-:Y:S01]  /*1c50*/  SHF.R.U64 R159, R2, 0x10, R3 ;  /* 0x00000010029f7819 */ /* 0x000fe20000001203 */
[--C-:B------:R-:W-:Y:S01]  /*1c60*/  HADD2.F32 R2, -RZ, R108.reuse.H1_H1 ;  /* 0x3000006cff027230 */ /* 0x100fe20000004100 */
[--C-:B------:R-:W-:Y:S01]  /*1c70*/  SHF.R.U64 R152, R46, 0x10, R47.reuse ;  /* 0x000000102e987819 */ /* 0x100fe2000000122f */
[----:B------:R-:W0:Y:S01]  /*1c80*/  MUFU.RCP R177, R140 ;  /* 0x0000008c00b17308 */ /* 0x000e220000001000 */
[----:B------:R-:W-:Y:S01]  /*1c90*/  FADD.FTZ R45, -R45, R6 ;  /* 0x000000062d2d7221 */ /* 0x000fe20000010100 */
[----:B------:R-:W-:Y:S01]  /*1ca0*/  HADD2.F32 R6, -RZ, R107.H0_H0 ;  /* 0x2000006bff067230 */ /* 0x000fe20000004100 */
[----:B------:R-:W-:Y:S01]  /*1cb0*/  SHF.R.U32.HI R160, RZ, 0x10, R47 ;  /* 0x00000010ffa07819 */ /* 0x000fe2000001162f */
[----:B------:R-:W-:Y:S01]  /*1cc0*/  HADD2.F32 R47, -RZ, R37.H0_H0 ;  /* 0x20000025ff2f7230 */ /* 0x000fe20000004100 */
[----:B------:R-:W-:Y:S01]  /*1cd0*/  SHF.R.U32.HI R164, RZ, 0x10, R3 ;  /* 0x00000010ffa47819 */ /* 0x000fe20000011603 */
[----:B------:R-:W-:-:S02]  /*1ce0*/  HADD2.F32 R44, -RZ, R108.H0_H0 ;  /* 0x2000006cff2c7230 */ /* 0x000fc40000004100 */
[----:B------:R-:W-:Y:S01]  /*1cf0*/  FADD.FTZ R11, -R6, R11 ;  /* 0x0000000b060b7221 */ /* 0x000fe20000010100 */
[--C-:B------:R-:W-:Y:S01]  /*1d00*/  SHF.R.U64 R155, R48, 0x10, R49.reuse ;  /* 0x00000010309b7819 */ /* 0x100fe20000001231 */
[----:B------:R-:W-:Y:S01]  /*1d10*/  HADD2.F32 R6, -RZ, R106.H1_H1 ;  /* 0x3000006aff067230 */ /* 0x000fe20000004100 */
[----:B------:R-:W-:Y:S01]  /*1d20*/  SHF.R.U32.HI R161, RZ, 0x10, R49 ;  /* 0x00000010ffa17819 */ /* 0x000fe20000011631 */
[----:B------:R-:W-:Y:S01]  /*1d30*/  HADD2.F32 R49, -RZ, R35.H0_H0 ;  /* 0x20000023ff317230 */ /* 0x000fe20000004100 */
[----:B------:R-:W-:Y:S01]  /*1d40*/  SHF.R.U64 R3, R42, 0x10, R43 ;  /* 0x000000102a037819 */ /* 0x000fe2000000122b */
[----:B------:R-:W-:Y:S01]  /*1d50*/  FADD.FTZ R42, -R2, R5 ;  /* 0x00000005022a7221 */ /* 0x000fe20000010100 */
[----:B------:R-:W-:Y:S01]  /*1d60*/  HADD2.F32 R5, -RZ, R36.H0_H0 ;  /* 0x20000024ff057230 */ /* 0x000fe20000004100 */
[----:B------:R-:W-:Y:S01]  /*1d70*/  SHF.R.U32.HI R165, RZ, 0x10, R43 ;  /* 0x00000010ffa57819 */ /* 0x000fe2000001162b */
[----:B------:R-:W-:Y:S01]  /*1d80*/  FADD.FTZ R10, -R47, R10 ;  /* 0x0000000a2f0a7221 */ /* 0x000fe20000010100 */
[----:B------:R-:W-:-:S02]  /*1d90*/  HADD2.F32 R43, -RZ, R38.H0_H0 ;  /* 0x20000026ff2b7230 */ /* 0x000fc40000004100 */
[----:B------:R-:W-:Y:S01]  /*1da0*/  FADD.FTZ R13, -R6, R13 ;  /* 0x0000000d060d7221 */ /* 0x000fe20000010100 */
[----:B------:R-:W-:Y:S02]  /*1db0*/  HADD2.F32 R156, -RZ, R112.H1_H1 ;  /* 0x30000070ff9c7230 */ /* 0x000fe40000004100 */
[----:B------:R-:W-:Y:S01]  /*1dc0*/  FADD.FTZ R44, -R44, R7 ;  /* 0x000000072c2c7221 */ /* 0x000fe20000010100 */
[----:B------:R-:W-:Y:S02]  /*1dd0*/  HADD2.F32 R47, -RZ, R34.H0_H0 ;  /* 0x20000022ff2f7230 */ /* 0x000fe40000004100 */
[----:B------:R-:W-:Y:S01]  /*1de0*/  FADD.FTZ R14, -R49, R14 ;  /* 0x0000000e310e7221 */ /* 0x000fe20000010100 */
[----:B------:R-:W-:Y:S02]  /*1df0*/  HADD2.F32 R6, -RZ, R105.H1_H1 ;  /* 0x30000069ff067230 */ /* 0x000fe40000004100 */
[----:B------:R-:W-:Y:S01]  /*1e00*/  FADD.FTZ R7, -R5, R8 ;  /* 0x0000000805077221 */ /* 0x000fe20000010100 */
[----:B------:R-:W-:Y:S01]  /*1e10*/  HADD2.F32 R141, -RZ, R118.H1_H1 ;  /* 0x30000076ff8d7230 */ /* 0x000fe20000004100 */
[----:B------:R-:W-:Y:S01]  /*1e20*/  MUFU.RCP R5, R156 ;  /* 0x0000009c00057308 */ /* 0x000fe20000001000 */
[----:B------:R-:W-:-:S02]  /*1e30*/  HADD2.F32 R49, -RZ, R33.H0_H0 ;  /* 0x20000021ff317230 */ /* 0x000fc40000004100 */
[----:B------:R-:W-:Y:S01]  /*1e40*/  FADD.FTZ R43, -R43, R4 ;  /* 0x000000042b2b7221 */ /* 0x000fe20000010100 */
[----:B------:R-:W-:Y:S02]  /*1e50*/  HADD2.F32 R132, -RZ, R113.H1_H1 ;  /* 0x30000071ff847230 */ /* 0x000fe40000004100 */
[----:B------:R-:W-:Y:S01]  /*1e60*/  FADD.FTZ R12, -R47, R12 ;  /* 0x0000000c2f0c7221 */ /* 0x000fe20000010100 */
[----:B------:R-:W-:Y:S01]  /*1e70*/  HADD2.F32 R48, -RZ, R103.H0_H0 ;  /* 0x20000067ff307230 */ /* 0x000fe20000004100 */
[--C-:B------:R-:W-:Y:S01]  /*1e80*/  SHF.R.U64 R157, R40, 0x10, R41.reuse ;  /* 0x00000010289d7819 */ /* 0x100fe20000001229 */
[----:B------:R-:W-:Y:S01]  /*1e90*/  HADD2.F32 R145, -RZ, R120.H1_H1 ;  /* 0x30000078ff917230 */ /* 0x000fe20000004100 */
[----:B------:R-:W1:Y:S01]  /*1ea0*/  MUFU.RCP R126, R141 ;  /* 0x0000008d007e7308 */ /* 0x000e620000001000 */
[----:B------:R-:W-:Y:S01]  /*1eb0*/  HADD2.F32 R4, -RZ, R107.H1_H1 ;  /* 0x3000006bff047230 */ /* 0x000fe20000004100 */
[----:B------:R-:W-:Y:S01]  /*1ec0*/  SHF.R.U32.HI R162, RZ, 0x10, R41 ;  /* 0x00000010ffa27819 */ /* 0x000fe20000011629 */
[----:B------:R-:W-:-:S02]  /*1ed0*/  HADD2.F32 R47, -RZ, R32.H0_H0 ;  /* 0x20000020ff2f7230 */ /* 0x000fc40000004100 */
[----:B------:R-:W-:Y:S01]  /*1ee0*/  FADD.FTZ R6, -R6, R17 ;  /* 0x0000001106067221 */ /* 0x000fe20000010100 */
[----:B------:R-:W-:Y:S02]  /*1ef0*/  HADD2.F32 R137, -RZ, R113.H0_H0 ;  /* 0x20000071ff897230 */ /* 0x000fe40000004100 */
[----:B------:R-:W-:Y:S01]  /*1f00*/  FADD.FTZ R17, -R49, R18 ;  /* 0x0000001231117221 */ /* 0x000fe20000010100 */
[----:B------:R-:W-:Y:S01]  /*1f10*/  HADD2.F32 R144, -RZ, R114.H0_H0 ;  /* 0x20000072ff907230 */ /* 0x000fe20000004100 */
[----:B------:R-:W2:Y:S01]  /*1f20*/  MUFU.RCP R41, R132 ;  /* 0x0000008400297308 */ /* 0x000ea20000001000 */
[----:B------:R-:W-:Y:S02]  /*1f30*/  HADD2.F32 R170, -RZ, R109.H0_H0 ;  /* 0x2000006dffaa7230 */ /* 0x000fe40000004100 */
[----:B------:R-:W-:Y:S01]  /*1f40*/  FADD.FTZ R181, -R48, R27 ;  /* 0x0000001b30b57221 */ /* 0x000fe20000010100 */
[----:B------:R-:W-:Y:S02]  /*1f50*/  HADD2.F32 R18, -RZ, R104.H0_H0 ;  /* 0x20000068ff127230 */ /* 0x000fe40000004100 */
[----:B------:R-:W-:Y:S01]  /*1f60*/  FADD.FTZ R9, -R4, R9 ;  /* 0x0000000904097221 */ /* 0x000fe20000010100 */
[----:B------:R-:W-:-:S02]  /*1f70*/  HADD2.F32 R143, -RZ, R119.H1_H1 ;  /* 0x30000077ff8f7230 */ /* 0x000fc40000004100 */
[----:B------:R-:W-:Y:S01]  /*1f80*/  FADD.FTZ R16, -R47, R16 ;  /* 0x000000102f107221 */ /* 0x000fe20000010100 */
[----:B------:R-:W-:Y:S01]  /*1f90*/  HADD2.F32 R133, -RZ, R117.H0_H0 ;  /* 0x20000075ff857230 */ /* 0x000fe20000004100 */
[----:B------:R-:W3:Y:S01]  /*1fa0*/  MUFU.RCP R0, R145 ;  /* 0x0000009100007308 */ /* 0x000ee20000001000 */
[----:B0-----:R-:W-:Y:S01]  /*1fb0*/  FMUL.FTZ R48, R10, R177 ;  /* 0x000000b10a307220 */ /* 0x001fe20000410000 */
[----:B------:R-:W-:Y:S02]  /*1fc0*/  HADD2.F32 R4, -RZ, R111.H1_H1 ;  /* 0x3000006fff047230 */ /* 0x000fe40000004100 */
[----:B------:R-:W-:Y:S01]  /*1fd0*/  FADD.FTZ R18, -R18, R23 ;  /* 0x0000001712127221 */ /* 0x000fe20000010100 */
[----:B------:R-:W-:Y:S02]  /*1fe0*/  HADD2.F32 R8, -RZ, R106.H0_H0 ;  /* 0x2000006aff087230 */ /* 0x000fe40000004100 */
[----:B-1----:R-:W-:Y:S01]  /*1ff0*/  FMUL.FTZ R126, R7, R126 ;  /* 0x0000007e077e7220 */ /* 0x002fe20000410000 */
[----:B------:R-:W-:Y:S01]  /*2000*/  HADD2.F32 R47, -RZ, R30.H0_H0 ;  /* 0x2000001eff2f7230 */ /* 0x000fe20000004100 */
[----:B------:R-:W0:Y:S01]  /*2010*/  MUFU.RCP R2, R137 ;  /* 0x0000008900027308 */ /* 0x000e220000001000 */
[----:B------:R-:W-:-:S02]  /*2020*/  HADD2.F32 R142, -RZ, R120.H0_H0 ;  /* 0x20000078ff8e7230 */ /* 0x000fc40000004100 */
[----:B------:R-:W-:Y:S01]  /*2030*/  FADD.FTZ R15, -R8, R15 ;  /* 0x0000000f080f7221 */ /* 0x000fe20000010100 */
[----:B------:R-:W-:Y:S02]  /*2040*/  HADD2.F32 R139, -RZ, R119.H0_H0 ;  /* 0x20000077ff8b7230 */ /* 0x000fe40000004100 */
[----:B------:R-:W-:Y:S01]  /*2050*/  FADD.FTZ R20, -R47, R20 ;  /* 0x000000142f147221 */ /* 0x000fe20000010100 */
[--C-:B------:R-:W-:Y:S02]  /*2060*/  HADD2.F32 R131, -RZ, R115.reuse.H1_H1 ;  /* 0x30000073ff837230 */ /* 0x100fe40000004100 */
[----:B--2---:R-:W-:Y:S01]  /*2070*/  FMUL.FTZ R41, R6, R41 ;  /* 0x0000002906297220 */ /* 0x004fe20000410000 */
[----:B------:R-:W-:Y:S01]  /*2080*/  HADD2.F32 R130, -RZ, R115.H0_H0 ;  /* 0x20000073ff827230 */ /* 0x000fe20000004100 */
[----:B------:R-:W1:Y:S01]  /*2090*/  MUFU.RCP R40, R144 ;  /* 0x0000009000287308 */ /* 0x000e620000001000 */
[----:B------:R-:W-:Y:S02]  /*20a0*/  HADD2.F32 R23, -RZ, R29.H0_H0 ;  /* 0x2000001dff177230 */ /* 0x000fe40000004100 */
[----:B---3--:R-:W-:Y:S01]  /*20b0*/  FMUL.FTZ R0, R43, R0 ;  /* 0x000000002b007220 */ /* 0x008fe20000410000 */
[----:B------:R-:W-:-:S02]  /*20c0*/  HADD2.F32 R134, -RZ, R117.H1_H1 ;  /* 0x30000075ff867230 */ /* 0x000fc40000004100 */
[----:B------:R-:W-:Y:S02]  /*20d0*/  HADD2.F32 R136, -RZ, R116.H0_H0 ;  /* 0x20000074ff887230 */ /* 0x000fe40000004100 */
[----:B------:R-:W-:Y:S01]  /*20e0*/  FADD.FTZ R180, -R23, R26 ;  /* 0x0000001a17b47221 */ /* 0x000fe20000010100 */
[----:B------:R-:W-:Y:S01]  /*20f0*/  HADD2.F32 R167, -RZ, R111.H0_H0 ;  /* 0x2000006fffa77230 */ /* 0x000fe20000004100 */
[----:B------:R-:W2:Y:S01]  /*2100*/  MUFU.RCP R10, R170 ;  /* 0x000000aa000a7308 */ /* 0x000ea20000001000 */
[----:B------:R-:W-:Y:S02]  /*2110*/  HADD2.F32 R8, -RZ, R105.H0_H0 ;  /* 0x20000069ff087230 */ /* 0x000fe40000004100 */
[----:B------:R-:W-:Y:S01]  /*2120*/  FMUL.FTZ R26, R20, R5 ;  /* 0x00000005141a7220 */ /* 0x000fe20000410000 */
[----:B------:R-:W-:Y:S02]  /*2130*/  HADD2.F32 R5, -RZ, R150.H1_H1 ;  /* 0x30000096ff057230 */ /* 0x000fe40000004100 */
[----:B------:R-:W-:-:S02]  /*2140*/  HADD2.F32 R138, -RZ, R116.H1_H1 ;  /* 0x30000074ff8a7230 */ /* 0x000fc40000004100 */
[----:B------:R-:W-:Y:S01]  /*2150*/  FADD.FTZ R19, -R8, R19 ;  /* 0x0000001308137221 */ /* 0x000fe20000010100 */
[----:B------:R-:W-:Y:S01]  /*2160*/  HADD2.F32 R8, -RZ, R104.H1_H1 ;  /* 0x30000068ff087230 */ /* 0x000fe20000004100 */
[----:B------:R-:W3:Y:S01]  /*2170*/  MUFU.RCP R129, R143 ;  /* 0x0000008f00817308 */ /* 0x000ee20000001000 */
[----:B------:R-:W-:Y:S02]  /*2180*/  HADD2.F32 R7, -RZ, R150.H0_H0 ;  /* 0x20000096ff077230 */ /* 0x000fe40000004100 */
[----:B0-----:R-:W-:Y:S01]  /*2190*/  FMUL.FTZ R27, R19, R2 ;  /* 0x00000002131b7220 */ /* 0x001fe20000410000 */
[----:B------:R-:W-:Y:S02]  /*21a0*/  HADD2.F32 R6, -RZ, R152.H0_H0 ;  /* 0x20000098ff067230 */ /* 0x000fe40000004100 */
[----:B------:R-:W-:Y:S01]  /*21b0*/  FADD.FTZ R8, -R8, R21 ;  /* 0x0000001508087221 */ /* 0x000fe20000010100 */
[----:B------:R-:W-:Y:S02]  /*21c0*/  HADD2.F32 R150, -RZ, R3.H0_H0 ;  /* 0x20000003ff967230 */ /* 0x000fe40000004100 */
[----:B------:R-:W-:Y:S01]  /*21d0*/  FMUL.FTZ R3, R145, R5 ;  /* 0x0000000591037220 */ /* 0x000fe20000410000 */
[----:B------:R-:W-:Y:S01]  /*21e0*/  HADD2.F32 R46, -RZ, R103.H1_H1 ;  /* 0x30000067ff2e7230 */ /* 0x000fe20000004100 */
[----:B------:R-:W0:Y:S01]  /*21f0*/  MUFU.RCP R176, R133 ;  /* 0x0000008500b07308 */ /* 0x000e220000001000 */
[----:B-1----:R-:W-:Y:S01]  /*2200*/  FMUL.FTZ R40, R17, R40 ;  /* 0x0000002811287220 */ /* 0x002fe20000410000 */
[----:B--2---:R-:W-:Y:S01]  /*2210*/  FMUL.FTZ R2, R181, R10 ;  /* 0x0000000ab5027220 */ /* 0x004fe20000410000 */
[----:B------:R-:W-:-:S02]  /*2220*/  HADD2.F32 R17, -RZ, R146.H1_H1 ;  /* 0x30000092ff117230 */ /* 0x000fc40000004100 */
[----:B------:R-:W-:Y:S01]  /*2230*/  FFMA.FTZ R145, R3, R0, RZ ;  /* 0x0000000003917223 */ /* 0x000fe200000100ff */
[----:B------:R-:W-:Y:S02]  /*2240*/  HADD2.F32 R19, -RZ, R146.H0_H0 ;  /* 0x20000092ff137230 */ /* 0x000fe40000004100 */
[----:B------:R-:W-:Y:S01]  /*2250*/  FMUL.FTZ R146, R143, R6 ;  /* 0x000000068f927220 */ /* 0x000fe20000410000 */
[----:B------:R-:W-:Y:S01]  /*2260*/  HADD2.F32 R10, -RZ, R155.H0_H0 ;  /* 0x2000009bff0a7230 */ /* 0x000fe20000004100 */
[----:B------:R-:W1:Y:S01]  /*2270*/  MUFU.RCP R183, R4 ;  /* 0x0000000400b77308 */ /* 0x000e620000001000 */
[----:B------:R-:W-:Y:S02]  /*2280*/  HADD2.F32 R49, -RZ, R31.H0_H0 ;  /* 0x2000001fff317230 */ /* 0x000fe40000004100 */
[----:B---3--:R-:W-:Y:S01]  /*2290*/  FMUL.FTZ R129, R42, R129 ;  /* 0x000000812a817220 */ /* 0x008fe20000410000 */
[----:B------:R-:W-:Y:S01]  /*22a0*/  FADD.FTZ R155, RZ, R3 ;  /* 0x00000003ff9b7221 */ /* 0x000fe20000010000 */
[----:B------:R-:W-:Y:S01]  /*22b0*/  FADD.FTZ R179, -R46, R25 ;  /* 0x000000192eb37221 */ /* 0x000fe20000010100 */
[----:B------:R-:W-:-:S02]  /*22c0*/  HADD2.F32 R135, -RZ, R114.H1_H1 ;  /* 0x30000072ff877230 */ /* 0x000fc40000004100 */
[----:B------:R-:W-:Y:S01]  /*22d0*/  FMUL.FTZ R143, R142, R7 ;  /* 0x000000078e8f7220 */ /* 0x000fe20000410000 */
[----:B------:R-:W-:Y:S01]  /*22e0*/  FADD.FTZ R22, -R49, R22 ;  /* 0x0000001631167221 */ /* 0x000fe20000010100 */
[----:B------:R2:W3:Y:S01]  /*22f0*/  MUFU.RCP R128, R142 ;  /* 0x0000008e00807308 */ /* 0x0004e20000001000 */
[----:B0-----:R-:W-:Y:S01]  /*2300*/  FMUL.FTZ R47, R11, R176 ;  /* 0x000000b00b2f7220 */ /* 0x001fe20000410000 */
[----:B------:R-:W-:Y:S02]  /*2310*/  HADD2.F32 R11, -RZ, R148.H1_H1 ;  /* 0x30000094ff0b7230 */ /* 0x000fe40000004100 */
[----:B------:R-:W-:Y:S02]  /*2320*/  HADD2.F32 R152, -RZ, R165.H0_H0 ;  /* 0x200000a5ff987230 */ /* 0x000fe40000004100 */
[----:B------:R-:W-:Y:S02]  /*2330*/  HADD2.F32 R158, -RZ, R112.H0_H0 ;  /* 0x20000070ff9e7230 */ /* 0x000fe40000004100 */
[----:B------:R-:W0:Y:S01]  /*2340*/  MUFU.RCP R127, R139 ;  /* 0x0000008b007f7308 */ /* 0x000e220000001000 */
[----:B-1----:R-:W-:Y:S01]  /*2350*/  FMUL.FTZ R25, R8, R183 ;  /* 0x000000b708197220 */ /* 0x002fe20000410000 */
[----:B------:R-:W-:-:S02]  /*2360*/  HADD2.F32 R8, -RZ, R160.H0_H0 ;  /* 0x200000a0ff087230 */ /* 0x000fc40000004100 */
[----:B------:R-:W-:Y:S01]  /*2370*/  FADD.FTZ R160, R155, R146 ;  /* 0x000000929ba07221 */ /* 0x000fe20000010000 */
[----:B--2---:R-:W-:Y:S01]  /*2380*/  FFMA.FTZ R142, R146, R129, R145 ;  /* 0x00000081928e7223 */ /* 0x004fe20000010091 */
[----:B------:R-:W-:Y:S01]  /*2390*/  FMUL.FTZ R145, R140, R11 ;  /* 0x0000000b8c917220 */ /* 0x000fe20000410000 */
[----:B------:R-:W-:Y:S02]  /*23a0*/  HADD2.F32 R169, -RZ, R109.H1_H1 ;  /* 0x3000006dffa97230 */ /* 0x000fe40000004100 */
[----:B------:R-:W-:Y:S01]  /*23b0*/  FMUL.FTZ R140, R139, R8 ;  /* 0x000000088b8c7220 */ /* 0x000fe20000410000 */
[----:B------:R-:W1:Y:S01]  /*23c0*/  MUFU.RCP R174, R131 ;  /* 0x0000008300ae7308 */ /* 0x000e620000001000 */
[----:B---3--:R-:W-:Y:S01]  /*23d0*/  FMUL.FTZ R128, R45, R128 ;  /* 0x000000802d807220 */ /* 0x008fe20000410000 */
[----:B------:R-:W-:Y:S02]  /*23e0*/  HADD2.F32 R154, -RZ, R154.H0_H0 ;  /* 0x2000009aff9a7230 */ /* 0x000fe40000004100 */
[----:B------:R-:W-:Y:S01]  /*23f0*/  FMUL.FTZ R183, R19, R40 ;  /* 0x0000002813b77220 */ /* 0x000fe20000410000 */
[----:B------:R-:W-:-:S02]  /*2400*/  HADD2.F32 R166, -RZ, R110.H1_H1 ;  /* 0x3000006effa67230 */ /* 0x000fc40000004100 */
[----:B------:R-:W-:Y:S01]  /*2410*/  HADD2.F32 R151, -RZ, R151.H0_H0 ;  /* 0x20000097ff977230 */ /* 0x000fe20000004100 */
[----:B------:R-:W2:Y:S01]  /*2420*/  MUFU.RCP R172, R130 ;  /* 0x0000008200ac7308 */ /* 0x000ea20000001000 */
[----:B0-----:R-:W-:Y:S01]  /*2430*/  FMUL.FTZ R127, R44, R127 ;  /* 0x0000007f2c7f7220 */ /* 0x001fe20000410000 */
[----:B------:R-:W-:Y:S02]  /*2440*/  HADD2.F32 R168, -RZ, R110.H0_H0 ;  /* 0x2000006effa87230 */ /* 0x000fe40000004100 */
[----:B------:R-:W-:Y:S02]  /*2450*/  HADD2.F32 R153, -RZ, R153.H0_H0 ;  /* 0x20000099ff997230 */ /* 0x000fe40000004100 */
[----:B------:R-:W-:Y:S02]  /*2460*/  HADD2.F32 R21, -RZ, R28.H0_H0 ;  /* 0x2000001cff157230 */ /* 0x000fe40000004100 */
[----:B------:R0:W3:Y:S01]  /*2470*/  MUFU.RCP R178, R134 ;  /* 0x0000008600b27308 */ /* 0x0000e20000001000 */
[----:B-1----:R-:W-:Y:S01]  /*2480*/  FMUL.FTZ R45, R13, R174 ;  /* 0x000000ae0d2d7220 */ /* 0x002fe20000410000 */
[----:B------:R-:W-:-:S02]  /*2490*/  HADD2.F32 R13, -RZ, R148.H0_H0 ;  /* 0x20000094ff0d7230 */ /* 0x000fc40000004100 */
[----:B------:R-:W-:Y:S01]  /*24a0*/  FADD.FTZ R21, -R21, R24 ;  /* 0x0000001815157221 */ /* 0x000fe20000010100 */
[----:B------:R-:W-:Y:S02]  /*24b0*/  HADD2.F32 R148, -RZ, R164.H0_H0 ;  /* 0x200000a4ff947230 */ /* 0x000fe40000004100 */
[----:B------:R-:W-:Y:S02]  /*24c0*/  HADD2.F32 R163, -RZ, R163.H0_H0 ;  /* 0x200000a3ffa37230 */ /* 0x000fe40000004100 */
[----:B------:R-:W-:Y:S01]  /*24d0*/  FMUL.FTZ R139, R138, R13 ;  /* 0x0000000d8a8b7220 */ /* 0x000fe20000410000 */
[----:B------:R-:W1:Y:S01]  /*24e0*/  MUFU.RCP R173, R136 ;  /* 0x0000008800ad7308 */ /* 0x000e620000001000 */
[----:B--2---:R-:W-:Y:S01]  /*24f0*/  FMUL.FTZ R43, R15, R172 ;  /* 0x000000ac0f2b7220 */ /* 0x004fe20000410000 */
[--C-:B------:R-:W-:Y:S02]  /*2500*/  HADD2.F32 R15, -RZ, R147.reuse.H1_H1 ;  /* 0x30000093ff0f7230 */ /* 0x100fe40000004100 */
[----:B0-----:R-:W-:Y:S01]  /*2510*/  FMUL.FTZ R134, R134, R10 ;  /* 0x0000000a86867220 */ /* 0x001fe20000410000 */
[----:B------:R-:W-:-:S02]  /*2520*/  HADD2.F32 R147, -RZ, R147.H0_H0 ;  /* 0x20000093ff937230 */ /* 0x000fc40000004100 */
[----:B------:R-:W-:Y:S01]  /*2530*/  FMUL.FTZ R176, R148, R27 ;  /* 0x0000001b94b07220 */ /* 0x000fe20000410000 */
[----:B------:R-:W-:Y:S01]  /*2540*/  FMUL.FTZ R155, R136, R15 ;  /* 0x0000000f889b7220 */ /* 0x000fe20000410000 */
[----:B------:R-:W0:Y:S01]  /*2550*/  MUFU.RCP R187, R167 ;  /* 0x000000a700bb7308 */ /* 0x000e220000001000 */
[----:B---3--:R-:W-:Y:S01]  /*2560*/  FMUL.FTZ R49, R9, R178 ;  /* 0x000000b209317220 */ /* 0x008fe20000410000 */
[--C-:B------:R-:W-:Y:S02]  /*2570*/  HADD2.F32 R9, -RZ, R149.reuse.H1_H1 ;  /* 0x30000095ff097230 */ /* 0x100fe40000004100 */
[----:B------:R-:W-:Y:S01]  /*2580*/  FMUL.FTZ R178, R150, R25 ;  /* 0x0000001996b27220 */ /* 0x000fe20000410000 */
[----:B------:R-:W-:Y:S02]  /*2590*/  HADD2.F32 R149, -RZ, R149.H0_H0 ;  /* 0x20000095ff957230 */ /* 0x000fe40000004100 */
[----:B------:R-:W-:Y:S01]  /*25a0*/  FMUL.FTZ R141, R141, R9 ;  /* 0x000000098d8d7220 */ /* 0x000fe20000410000 */
[----:B------:R2:W3:Y:S01]  /*25b0*/  MUFU.RCP R175, R138 ;  /* 0x0000008a00af7308 */ /* 0x0004e20000001000 */
[----:B-1----:R-:W-:Y:S01]  /*25c0*/  FMUL.FTZ R44, R14, R173 ;  /* 0x000000ad0e2c7220 */ /* 0x002fe20000410000 */
[----:B------:R-:W-:-:S02]  /*25d0*/  HADD2.F32 R14, -RZ, R157.H0_H0 ;  /* 0x2000009dff0e7230 */ /* 0x000fc40000004100 */
[----:B------:R-:W-:-:S04]  /*25e0*/  FFMA.FTZ R157, R143, R128, R142 ;  /* 0x000000808f9d7223 */ /* 0x000fc8000001008e */
[----:B------:R-:W-:Y:S01]  /*25f0*/  FFMA.FTZ R136, R140, R127, R157 ;  /* 0x0000007f8c887223 */ /* 0x000fe2000001009d */
[----:B------:R-:W1:Y:S01]  /*2600*/  MUFU.RCP R171, R135 ;  /* 0x0000008700ab7308 */ /* 0x000e620000001000 */
[----:B0-----:R-:W-:Y:S01]  /*2610*/  FMUL.FTZ R23, R18, R187 ;  /* 0x000000bb12177220 */ /* 0x001fe20000410000 */
[----:B------:R-:W-:Y:S02]  /*2620*/  HADD2.F32 R18, -RZ, R159.H0_H0 ;  /* 0x2000009fff127230 */ /* 0x000fe40000004100 */
[----:B------:R-:W-:Y:S01]  /*2630*/  FADD.FTZ R159, R160, R143 ;  /* 0x0000008fa09f7221 */ /* 0x000fe20000010000 */
[----:B------:R-:W-:-:S03]  /*2640*/  FMUL.FTZ R157, R144, R19 ;  /* 0x00000013909d7220 */ /* 0x000fc60000410000 */
[----:B--2---:R-:W-:Y:S01]  /*2650*/  FADD.FTZ R138, R159, R140 ;  /* 0x0000008c9f8a7221 */ /* 0x004fe20000010000 */
[----:B------:R0:W2:Y:S01]  /*2660*/  MUFU.RCP R185, R158 ;  /* 0x0000009e00b97308 */ /* 0x0000a20000001000 */
[----:B---3--:R-:W-:Y:S01]  /*2670*/  FMUL.FTZ R46, R12, R175 ;  /* 0x000000af0c2e7220 */ /* 0x008fe20000410000 */
[----:B------:R-:W-:Y:S02]  /*2680*/  HADD2.F32 R12, -RZ, R161.H0_H0 ;  /* 0x200000a1ff0c7230 */ /* 0x000fe40000004100 */
        /* <DEDUP_REMOVED lines=11> */
[----:B------:R-:W-:-:S02]  /*2740*/  HADD2.F32 R16, -RZ, R162.H0_H0 ;  /* 0x200000a2ff107230 */ /* 0x000fc40000004100 */
        /* <DEDUP_REMOVED lines=9> */
[----:B0-----:R-:W-:Y:S01]  /*27e0*/  FFMA.FTZ R158, R138, R45, R131 ;  /* 0x0000002d8a9e7223 */ /* 0x001fe20000010083 */
[----:B------:R0:W-:Y:S01]  /*27f0*/  MUFU.RCP R184, R169 ;  /* 0x000000a900b87308 */ /* 0x0001e20000001000 */
[----:B------:R-:W-:Y:S01]  /*2800*/  FMUL.FTZ R132, R132, R18 ;  /* 0x0000001284847220 */ /* 0x000fe20000410000 */
[----:B------:R-:W-:Y:S01]  /*2810*/  FADD.FTZ R167, R160, R155 ;  /* 0x0000009ba0a77221 */ /* 0x000fe20000010000 */
[----:B------:R-:W-:Y:S01]  /*2820*/  FFMA.FTZ R137, R155, R44, R158 ;  /* 0x0000002c9b897223 */ /* 0x000fe2000001009e */
[----:B------:R-:W-:Y:S01]  /*2830*/  FMUL.FTZ R158, R169, R154 ;  /* 0x0000009aa99e7220 */ /* 0x000fe20000410000 */
[----:B------:R-:W-:Y:S01]  /*2840*/  FMUL.FTZ R133, R166, R151 ;  /* 0x00000097a6857220 */ /* 0x000fe20000410000 */
[----:B------:R-:W-:Y:S01]  /*2850*/  FADD.FTZ R162, R167, R130 ;  /* 0x00000082a7a27221 */ /* 0x000fe20000010000 */
[----:B------:R-:W-:Y:S01]  /*2860*/  FFMA.FTZ R160, R130, R43, R137 ;  /* 0x0000002b82a07223 */ /* 0x000fe20000010089 */
[----:B------:R1:W3:Y:S01]  /*2870*/  MUFU.RCP R182, R166 ;  /* 0x000000a600b67308 */ /* 0x0002e20000001000 */
[----:B------:R-:W-:Y:S01]  /*2880*/  FMUL.FTZ R165, R168, R153 ;  /* 0x00000099a8a57220 */ /* 0x000fe20000410000 */
[----:B------:R-:W-:Y:S01]  /*2890*/  FADD.FTZ R171, R162, R135 ;  /* 0x00000087a2ab7221 */ /* 0x000fe20000010000 */
[----:B0-----:R-:W-:Y:S01]  /*28a0*/  FFMA.FTZ R169, R135, R42, R160 ;  /* 0x0000002a87a97223 */ /* 0x001fe200000100a0 */
[----:B------:R-:W-:Y:S01]  /*28b0*/  FMUL.FTZ R144, R4, R150 ;  /* 0x0000009604907220 */ /* 0x000fe20000410000 */
[----:B--2---:R-:W-:Y:S01]  /*28c0*/  FMUL.FTZ R24, R22, R185 ;  /* 0x000000b916187220 */ /* 0x004fe20000410000 */
[----:B------:R-:W-:Y:S01]  /*28d0*/  FMUL.FTZ R131, R170, R163 ;  /* 0x000000a3aa837220 */ /* 0x000fe20000410000 */
[----:B------:R-:W-:Y:S01]  /*28e0*/  FFMA.FTZ R164, R132, R41, R169 ;  /* 0x0000002984a47223 */ /* 0x000fe200000100a9 */
[----:B------:R0:W2:Y:S01]  /*28f0*/  MUFU.RCP R189, R168 ;  /* 0x000000a800bd7308 */ /* 0x0000a20000001000 */
[----:B-1----:R-:W-:Y:S01]  /*2900*/  FADD.FTZ R166, R171, R132 ;  /* 0x00000084aba67221 */ /* 0x002fe20000010000 */
[----:B------:R-:W-:Y:S01]  /*2910*/  FMUL.FTZ R137, R5, R0 ;  /* 0x0000000005897220 */ /* 0x000fe20000410000 */
[----:B------:R-:W-:Y:S01]  /*2920*/  FFMA.FTZ R171, R157, R40, R164 ;  /* 0x000000289dab7223 */ /* 0x000fe200000100a4 */
[----:B------:R-:W-:Y:S01]  /*2930*/  FMUL.FTZ R4, R6, R129 ;  /* 0x0000008106047220 */ /* 0x000fe20000410000 */
[----:B------:R-:W-:Y:S01]  /*2940*/  FADD.FTZ R173, R166, R157 ;  /* 0x0000009da6ad7221 */ /* 0x000fe20000010000 */
[----:B------:R-:W-:Y:S01]  /*2950*/  FMUL.FTZ R167, R7, R128 ;  /* 0x0000008007a77220 */ /* 0x000fe20000410000 */
[----:B------:R-:W-:Y:S01]  /*2960*/  FFMA.FTZ R166, R142, R27, R171 ;  /* 0x0000001b8ea67223 */ /* 0x000fe200000100ab */
[----:B------:R-:W-:Y:S01]  /*2970*/  FMUL.FTZ R160, R8, R127 ;  /* 0x0000007f08a07220 */ /* 0x000fe20000410000 */
[----:B0-----:R-:W-:Y:S01]  /*2980*/  FADD.FTZ R168, R173, R142 ;  /* 0x0000008eada87221 */ /* 0x001fe20000010000 */
[----:B---3--:R-:W-:Y:S01]  /*2990*/  FMUL.FTZ R22, R21, R182 ;  /* 0x000000b615167220 */ /* 0x008fe20000410000 */
[----:B------:R-:W-:Y:S01]  /*29a0*/  FFMA.FTZ R171, R159, R26, R166 ;  /* 0x0000001a9fab7223 */ /* 0x000fe200000100a6 */
[----:B------:R-:W-:Y:S01]  /*29b0*/  FMUL.FTZ R21, R179, R184 ;  /* 0x000000b8b3157220 */ /* 0x000fe20000410000 */
[----:B------:R-:W-:Y:S01]  /*29c0*/  FADD.FTZ R173, R168, R159 ;  /* 0x0000009fa8ad7221 */ /* 0x000fe20000010000 */
[----:B------:R-:W-:Y:S01]  /*29d0*/  FMUL.FTZ R169, R9, R126 ;  /* 0x0000007e09a97220 */ /* 0x000fe20000410000 */
[----:B------:R-:W-:Y:S01]  /*29e0*/  FFMA.FTZ R166, R144, R25, R171 ;  /* 0x0000001990a67223 */ /* 0x000fe200000100ab */
[----:B------:R-:W-:Y:S01]  /*29f0*/  FMUL.FTZ R162, R10, R49 ;  /* 0x000000310aa27220 */ /* 0x000fe20000410000 */
[----:B------:R-:W-:Y:S01]  /*2a00*/  FADD.FTZ R168, R173, R144 ;  /* 0x00000090ada87221 */ /* 0x000fe20000010000 */
[----:B--2---:R-:W-:Y:S01]  /*2a10*/  FMUL.FTZ R20, R180, R189 ;  /* 0x000000bdb4147220 */ /* 0x004fe20000410000 */
        /* <DEDUP_REMOVED lines=27> */
.L_x_169:
        /* <DEDUP_REMOVED lines=40> */
[C---:B--2---:R-:W-:Y:S01]  /*2e50*/  LOP3.LUT P2, RZ, R137.reuse, 0x1f, RZ, 0xc0, !PT ;  /* 0x0000001f89ff7812 */ /* 0x044fe2000784c0ff */
        /* <DEDUP_REMOVED lines=43> */
.L_x_171:
[----:B------:R-:W-:Y:S05]  /*3110*/  BSYNC.RECONVERGENT B0 ;  /* 0x0000000000007941 */ /* 0x000fea0003800200 */
.L_x_170:
        /* <DEDUP_REMOVED lines=36> */
.L_x_173:
[----:B------:R-:W-:Y:S05]  /*3360*/  BSYNC.RECONVERGENT B0 ;  /* 0x0000000000007941 */ /* 0x000fea0003800200 */
.L_x_172:
        /* <DEDUP_REMOVED lines=32> */
.L_x_175:
[----:B0-----:R-:W2:Y:S04]  /*3570*/  LDG.E.STRONG.GPU R6, desc[UR4][R4.64] ;  /* 0x0000000404067981 */ /* 0x001ea8000c1ef900 */
[----:B--2---:R-:W-:Y:S01]  /*3580*/  CCTL.IVALL ;  /* 0x00000000ff00798f */ /* 0x004fe20002000000 */
[----:B------:R-:W-:Y:S05]  /*3590*/  YIELD ;  /* 0x0000000000007946 */ /* 0x000fea0003800000 */
[----:B------:R-:W-:-:S13]  /*35a0*/  ISETP.NE.AND P2, PT, R6, R11, PT ;  /* 0x0000000b0600720c */ /* 0x000fda0003f45270 */
[----:B------:R-:W-:Y:S05]  /*35b0*/  @P2 BRA `(.L_x_175) ;  /* 0xfffffffc00ec2947 */ /* 0x000fea000383ffff */
.L_x_174:
[----:B------:R-:W-:Y:S05]  /*35c0*/  WARPSYNC.ALL ;  /* 0x0000000000007948 */ /* 0x000fea0003800000 */
[----:B0-----:R-:W0:Y:S01]  /*35d0*/  @!P0 LDC.64 R4, c[0x0][0x3c0] ;  /* 0x0000f000ff048b82 */ /* 0x001e220000000a00 */
        /* <DEDUP_REMOVED lines=106> */
[C---:B------:R-:W-:Y:S01]  /*3c80*/  FMUL.FTZ R11, R102.reuse, R11 ;  /* 0x0000000b660b7220 */ /* 0x040fe20000410000 */
        /* <DEDUP_REMOVED lines=68> */
.L_x_165:
        /* <DEDUP_REMOVED lines=31> */
.L_x_177:
        /* <DEDUP_REMOVED lines=12> */
.L_x_2992:


//--------------------- .text._ZN10layer_norm22ln_bwd_finalize_kernelINS_22Kernel_traits_finalizeILj49152E6__halfS2_S2_fjLj1024ELj4ENS_18Kernel_traits_baseILj49152ES2_S2_S2_fjLj1024EEEEEEEvNS_9BwdParamsE --------------------------
	.section	.text._ZN10layer_norm22ln_bwd_finalize_kernelINS_22Kernel_traits_finalizeILj49152E6__halfS2_S2_fjLj1024ELj4ENS_18Kernel_traits_baseILj49152ES2_S2_S2_fjLj1024EEEEEEEvNS_9BwdParamsE,"ax",@progbits
	.align	128
        .global         _ZN10layer_norm22ln_bwd_finalize_kernelINS_22Kernel_traits_finalizeILj49152E6__halfS2_S2_fjLj1024ELj4ENS_18Kernel_traits_baseILj49152ES2_S2_S2_fjLj1024EEEEEEEvNS_9BwdParamsE
        .type           _ZN10layer_norm22ln_bwd_finalize_kernelINS_22Kernel_traits_finalizeILj49152E6__halfS2_S2_fjLj1024ELj4ENS_18Kernel_traits_baseILj49152ES2_S2_S2_fjLj1024EEEEEEEvNS_9BwdParamsE,@function
        .size           _ZN10layer_norm22ln_bwd_finalize_kernelINS_22Kernel_traits_finalizeILj49152E6__halfS2_S2_fjLj1024ELj4ENS_18Kernel_traits_baseILj49152ES2_S2_S2_fjLj1024EEEEEEEvNS_9BwdParamsE,(.L_x_2993 - _ZN10layer_norm22ln_bwd_finalize_kernelINS_22Kernel_traits_finalizeILj49152E6__halfS2_S2_fjLj1024ELj4ENS_18Kernel_traits_baseILj49152ES2_S2_S2_fjLj1024EEEEEEEvNS_9BwdParamsE)
        .other          _ZN10layer_norm22ln_bwd_finalize_kernelINS_22Kernel_traits_finalizeILj49152E6__halfS2_S2_fjLj1024ELj4ENS_18Kernel_traits_baseILj49152ES2_S2_S2_fjLj1024EEEEEEEvNS_9BwdParamsE,@"STO_CUDA_ENTRY STV_DEFAULT"
_ZN10layer_norm22ln_bwd_finalize_kernelINS_22Kernel_traits_finalizeILj49152E6__halfS2_S2_fjLj1024ELj4ENS_18Kernel_traits_baseILj49152ES2_S2_S2_fjLj1024EEEEEEEvNS_9BwdParamsE:
.text._ZN10layer_norm22ln_bwd_finalize_kernelINS_22Kernel_traits_finalizeILj49152E6__halfS2_S2_fjLj1024ELj4ENS_18Kernel_traits_baseILj49152ES2_S2_S2_fjLj1024EEEEEEEvNS_9BwdParamsE:
        /* <DEDUP_REMOVED lines=37> */
.L_x_182:
        /* <DEDUP_REMOVED lines=118> */
.L_x_181:
[----:B------:R-:W-:Y:S05]  /*09b0*/  BSYNC.RECONVERGENT B1 ;  /* 0x0000000000017941 */ /* 0x000fea0003800200 */
.L_x_180:
        /* <DEDUP_REMOVED lines=65> */
.L_x_184:
[----:B------:R-:W-:Y:S05]  /*0dd0*/  BSYNC.RECONVERGENT B1 ;  /* 0x0000000000017941 */ /* 0x000fea0003800200 */
.L_x_183:
        /* <DEDUP_REMOVED lines=37> */
.L_x_186:
[----:B------:R-:W-:Y:S05]  /*1030*/  BSYNC.RECONVERGENT B1 ;  /* 0x0000000000017941 */ /* 0x000fea0003800200 */
.L_x_185:
[----:B------:R-:W-:Y:S05]  /*1040*/  @!P1 BRA `(.L_x_179) ;  /* 0x00000000003c9947 */ /* 0x000fea0003800000 */
[----:B------:R-:W0:Y:S01]  /*1050*/  LDC.64 R6, c[0x0][0x3e0] ;  /* 0x0000f800ff067b82 */ /* 0x000e220000000a00 */
[----:B------:R-:W-:Y:S01]  /*1060*/  IMAD R2, R15, 0xc000, R11 ;  /* 0x0000c0000f027824 */ /* 0x000fe200078e020b */
[----:B------:R-:W-:-:S04]  /*1070*/  IADD3 R24, PT, PT, -R24, RZ, RZ ;  /* 0x000000ff18187210 */ /* 0x000fc80007ffe1ff */
[----:B------:R-:W-:Y:S02]  /*1080*/  IADD3 R11, PT, PT, R13, R2, RZ ;  /* 0x000000020d0b7210 */ /* 0x000fe40007ffe0ff */
[----:B------:R-:W1:Y:S05]  /*1090*/  LDC.64 R8, c[0x0][0x3e8] ;  /* 0x0000fa00ff087b82 */ /* 0x000e6a0000000a00 */
.L_x_187:
        /* <DEDUP_REMOVED lines=10> */
.L_x_179:
[----:B------:R-:W-:Y:S05]  /*1140*/  BSYNC.RECONVERGENT B0 ;  /* 0x0000000000007941 */ /* 0x000fea0003800200 */
.L_x_178:
        /* <DEDUP_REMOVED lines=55> */
.L_x_188:
        /* <DEDUP_REMOVED lines=12> */
.L_x_2993:


//--------------------- .text._ZN10layer_norm13ln_bwd_kernelINS_13Kernel_traitsI6__halfS2_S2_fjLj49152ELj8ELj1ELj8ELj16ENS_18Kernel_traits_baseILj49152ES2_S2_S2_fjLj256EEEEEEEvNS_9BwdParamsE --------------------------
	.section	.text._ZN10layer_norm13ln_bwd_kernelINS_13Kernel_traitsI6__halfS2_S2_fjLj49152ELj8ELj1ELj8ELj16ENS_18Kernel_traits_baseILj49152ES2_S2_S2_fjLj256EEEEEEEvNS_9BwdParamsE,"ax",@progbits
	.align	128
        .global         _ZN10layer_norm13ln_bwd_kernelINS_13Kernel_traitsI6__halfS2_S2_fjLj49152ELj8ELj1ELj8ELj16ENS_18Kernel_traits_baseILj49152ES2_S2_S2_fjLj256EEEEEEEvNS_9BwdParamsE
        .type           _ZN10layer_norm13ln_bwd_kernelINS_13Kernel_traitsI6__halfS2_S2_fjLj49152ELj8ELj1ELj8ELj16ENS_18Kernel_traits_baseILj49152ES2_S2_S2_fjLj256EEEEEEEvNS_9BwdParamsE,@function
        .size           _ZN10layer_norm13ln_bwd_kernelINS_13Kernel_traitsI6__halfS2_S2_fjLj49152ELj8ELj1ELj8ELj16ENS_18Kernel_traits_baseILj49152ES2_S2_S2_fjLj256EEEEEEEvNS_9BwdParamsE,(.L_x_2994 - _ZN10layer_norm13ln_bwd_kernelINS_13Kernel_traitsI6__halfS2_S2_fjLj49152ELj8ELj1ELj8ELj16ENS_18Kernel_traits_baseILj49152ES2_S2_S2_fjLj256EEEEEEEvNS_9BwdParamsE)
        .other          _ZN10layer_norm13ln_bwd_kernelINS_13Kernel_traitsI6__halfS2_S2_fjLj49152ELj8ELj1ELj8ELj16ENS_18Kernel_traits_baseILj49152ES2_S2_S2_fjLj256EEEEEEEvNS_9BwdParamsE,@"STO_CUDA_ENTRY STV_DEFAULT"
_ZN10layer_norm13ln_bwd_kernelINS_13Kernel_traitsI6__halfS2_S2_fjLj49152ELj8ELj1ELj8ELj16ENS_18Kernel_traits_baseILj49152ES2_S2_S2_fjLj256EEEEEEEvNS_9BwdParamsE:
.text._ZN10layer_norm13ln_bwd_kernelINS_13Kernel_traitsI6__halfS2_S2_fjLj49152ELj8ELj1ELj8ELj16ENS_18Kernel_traits_baseILj49152ES2_S2_S2_fjLj256EEEEEEEvNS_9BwdParamsE:
        /* <DEDUP_REMOVED lines=18> */
[----:B------:R2:W5:Y:S01]  /*0120*/  @P0 LDG.E.128 R16, desc[UR4][R28.64+0x10000] ;  /* 0x010000041c100981 */ /* 0x000562000c1e1d00 */
[----:B----4-:R-:W-:Y:S01]  /*0130*/  @P0 IMAD.WIDE.U32 R32, R52, 0x10, R32 ;  /* 0x0000001034200825 */ /* 0x010fe200078e0020 */
[----:B------:R-:W-:-:S04]  /*0140*/  SHF.R.U32.HI R53, RZ, 0x3, R2 ;  /* 0x00000003ff357819 */ /* 0x000fc80000011602 */
[----:B------:R-:W5:Y:S01]  /*0150*/  @P0 LDG.E.128 R12, desc[UR4][R32.64] ;  /* 0x00000004200c0981 */ /* 0x000f62000c1e1d00 */
[----:B0-----:R-:W-:-:S03]  /*0160*/  @!P0 IMAD.WIDE.U32 R34, R52, 0x10, R30 ;  /* 0x0000001034228825 */ /* 0x001fc600078e001e */
[----:B------:R-:W5:Y:S04]  /*0170*/  @P0 LDG.E.128 R8, desc[UR4][R32.64+0x8000] ;  /* 0x0080000420080981 */ /* 0x000f68000c1e1d00 */
[----:B------:R0:W5:Y:S01]  /*0180*/  @P0 LDG.E.128 R4, desc[UR4][R32.64+0x10000] ;  /* 0x0100000420040981 */ /* 0x000162000c1e1d00 */
[----:B--2---:R-:W-:Y:S02]  /*0190*/  CS2R R28, SRZ ;  /* 0x00000000001c7805 */ /* 0x004fe4000001ff00 */
        /* <DEDUP_REMOVED lines=29> */
[----:B------:R-:W-:Y:S02]  /*0370*/  PLOP3.LUT P1, PT, PT, PT, PT, 0x8, 0x80 ;  /* 0x000000000080781c */ /* 0x000fe40003f2e170 */
        /* <DEDUP_REMOVED lines=23> */
[----:B------:R-:W-:-:S07]  /*04f0*/  CS2R R80, SRZ ;  /* 0x0000000000507805 */ /* 0x000fce000001ff00 */
.L_x_200:
[----:B0-----:R-:W0:Y:S01]  /*0500*/  LDC.64 R2, c[0x0][0x398] ;  /* 0x0000e600ff027b82 */ /* 0x001e220000000a00 */
        /* <DEDUP_REMOVED lines=9> */
[----:B------:R-:W-:Y:S05]  /*05a0*/  @P0 BRA `(.L_x_190) ;  /* 0x0000000000540947 */ /* 0x000fea0003800000 */
[----:B0-----:R-:W0:Y:S01]  /*05b0*/  S2R R2, SR_CTAID.X ;  /* 0x0000000000027919 */ /* 0x001e220000002500 */
[----:B------:R-:W1:Y:S08]  /*05c0*/  LDC.64 R40, c[0x0][0x3d8] ;  /* 0x0000f600ff287b82 */ /* 0x000e700000000a00 */
[----:B------:R-:W2:Y:S01]  /*05d0*/  LDC.64 R48, c[0x0][0x390] ;  /* 0x0000e400ff307b82 */ /* 0x000ea20000000a00 */
[----:B0-----:R-:W-:-:S04]  /*05e0*/  SHF.L.U32 R52, R2, 0x8, RZ ;  /* 0x0000000802347819 */ /* 0x001fc800000006ff */
[----:B------:R-:W-:-:S05]  /*05f0*/  LOP3.LUT R52, R43, 0x700, R52, 0xf8, !PT ;  /* 0x000007002b347812 */ /* 0x000fca00078ef834 */
[----:B------:R-:W-:-:S04]  /*0600*/  IMAD R106, R53, 0x1800, R52 ;  /* 0x00001800356a7824 */ /* 0x000fc800078e0234 */
[C---:B-1----:R-:W-:Y:S01]  /*0610*/  IMAD.WIDE.U32 R28, R106.reuse, 0x10, R40 ;  /* 0x000000106a1c7825 */ /* 0x042fe200078e0028 */
        /* <DEDUP_REMOVED lines=14> */
.L_x_190:
        /* <DEDUP_REMOVED lines=11> */
[----:B---3--:R-:W-:Y:S02]  /*07b0*/  IMAD.WIDE.U32 R30, R106, 0x10, R28 ;  /* 0x000000106a1e7825 */ /* 0x008fe400078e001c */
        /* <DEDUP_REMOVED lines=10> */
.L_x_191:
[----:B------:R-:W-:Y:S05]  /*0860*/  @P0 BRA `(.L_x_192) ;  /* 0x0000000c00640947 */ /* 0x000fea0003800000 */
[--C-:B-----5:R-:W-:Y:S02]  /*0870*/  HADD2.F32 R135, -RZ, R47.reuse.H0_H0 ;  /* 0x2000002fff877230 */ /* 0x120fe40000004100 */
[----:B------:R-:W-:Y:S02]  /*0880*/  HADD2.F32 R47, -RZ, R47.H1_H1 ;  /* 0x3000002fff2f7230 */ /* 0x000fe40000004100 */
[--C-:B------:R-:W-:Y:S02]  /*0890*/  HADD2.F32 R3, -RZ, R32.reuse.H0_H0 ;  /* 0x20000020ff037230 */ /* 0x100fe40000004100 */
[--C-:B------:R-:W-:Y:S01]  /*08a0*/  FADD.FTZ R158, R135, -R0.reuse ;  /* 0x80000000879e7221 */ /* 0x100fe20000010000 */
[----:B------:R-:W-:Y:S02]  /*08b0*/  HADD2.F32 R107, -RZ, R32.H1_H1 ;  /* 0x30000020ff6b7230 */ /* 0x000fe40000004100 */
[----:B------:R-:W-:Y:S01]  /*08c0*/  FADD.FTZ R160, R47, -R0 ;  /* 0x800000002fa07221 */ /* 0x000fe20000010000 */
[----:B------:R-:W-:-:S02]  /*08d0*/  HADD2.F32 R129, -RZ, R45.H0_H0 ;  /* 0x2000002dff817230 */ /* 0x000fc40000004100 */
[--C-:B------:R-:W-:Y:S01]  /*08e0*/  FADD.FTZ R116, R3, -R0.reuse ;  /* 0x8000000003747221 */ /* 0x100fe20000010000 */
[--C-:B------:R-:W-:Y:S02]  /*08f0*/  HADD2.F32 R111, -RZ, R33.reuse.H0_H0 ;  /* 0x20000021ff6f7230 */ /* 0x100fe40000004100 */
[--C-:B------:R-:W-:Y:S01]  /*0900*/  FADD.FTZ R122, R107, -R0.reuse ;  /* 0x800000006b7a7221 */ /* 0x100fe20000010000 */
        /* <DEDUP_REMOVED lines=15> */
[--C-:B------:R-:W-:Y:S01]  /*0a00*/  FADD.FTZ R138, R119, -R0.reuse ;  /* 0x80000000778a7221 */ /* 0x100fe20000010000 */
[--C-:B------:R-:W-:Y:S02]  /*0a10*/  HADD2.F32 R121, -RZ, R35.reuse.H0_H0 ;  /* 0x20000023ff797230 */ /* 0x100fe40000004100 */
[----:B------:R-:W-:Y:S02]  /*0a20*/  HADD2.F32 R123, -RZ, R35.H1_H1 ;  /* 0x30000023ff7b7230 */ /* 0x000fe40000004100 */
[----:B------:R-:W-:Y:S01]  /*0a30*/  FMUL.FTZ R45, R46, R33 ;  /* 0x000000212e2d7220 */ /* 0x000fe20000410000 */
[--C-:B------:R-:W-:Y:S02]  /*0a40*/  HADD2.F32 R125, -RZ, R44.reuse.H0_H0 ;  /* 0x2000002cff7d7230 */ /* 0x100fe40000004100 */
[----:B------:R-:W-:Y:S01]  /*0a50*/  FADD.FTZ R142, R121, -R0 ;  /* 0x80000000798e7221 */ /* 0x000fe20000010000 */
[----:B------:R-:W-:-:S02]  /*0a60*/  HADD2.F32 R127, -RZ, R44.H1_H1 ;  /* 0x3000002cff7f7230 */ /* 0x000fc40000004100 */
[--C-:B------:R-:W-:Y:S01]  /*0a70*/  FADD.FTZ R144, R123, -R0.reuse ;  /* 0x800000007b907221 */ /* 0x100fe20000010000 */
[--C-:B------:R-:W-:Y:S02]  /*0a80*/  HADD2.F32 R137, -RZ, R48.reuse.H0_H0 ;  /* 0x20000030ff897230 */ /* 0x100fe40000004100 */
[--C-:B------:R-:W-:Y:S01]  /*0a90*/  FADD.FTZ R146, R125, -R0.reuse ;  /* 0x800000007d927221 */ /* 0x100fe20000010000 */
[----:B------:R-:W-:Y:S02]  /*0aa0*/  HADD2.F32 R139, -RZ, R48.H1_H1 ;  /* 0x30000030ff8b7230 */ /* 0x000fe40000004100 */
[--C-:B------:R-:W-:Y:S01]  /*0ab0*/  FADD.FTZ R148, R127, -R0.reuse ;  /* 0x800000007f947221 */ /* 0x100fe20000010000 */
        /* <DEDUP_REMOVED lines=12> */
[----:B------:R-:W-:Y:S02]  /*0b80*/  HADD2.F32 R34, -RZ, R29.H1_H1 ;  /* 0x3000001dff227230 */ /* 0x000fe40000004100 */
[--C-:B------:R-:W-:Y:S01]  /*0b90*/  FADD.FTZ R178, R149, -R0.reuse ;  /* 0x8000000095b27221 */ /* 0x100fe20000010000 */
[----:B------:R-:W-:Y:S02]  /*0ba0*/  HADD2.F32 R47, -RZ, R25.H1_H1 ;  /* 0x30000019ff2f7230 */ /* 0x000fe40000004100 */
[----:B------:R-:W-:Y:S01]  /*0bb0*/  FADD.FTZ R180, R151, -R0 ;  /* 0x8000000097b47221 */ /* 0x000fe20000010000 */
[----:B------:R-:W-:Y:S02]  /*0bc0*/  HADD2.F32 R32, -RZ, R28.H0_H0 ;  /* 0x2000001cff207230 */ /* 0x000fe40000004100 */
[----:B------:R-:W-:Y:S01]  /*0bd0*/  FMUL.FTZ R125, R105, R138 ;  /* 0x0000008a697d7220 */ /* 0x000fe20000410000 */
[----:B------:R-:W-:-:S02]  /*0be0*/  HADD2.F32 R29, -RZ, R30.H0_H0 ;  /* 0x2000001eff1d7230 */ /* 0x000fc40000004100 */
[----:B------:R-:W-:Y:S01]  /*0bf0*/  FMUL.FTZ R46, R47, R34 ;  /* 0x000000222f2e7220 */ /* 0x000fe20000410000 */
[----:B------:R-:W-:Y:S02]  /*0c00*/  HADD2.F32 R3, -RZ, R24.H0_H0 ;  /* 0x20000018ff037230 */ /* 0x000fe40000004100 */
[C---:B------:R-:W-:Y:S01]  /*0c10*/  FMUL.FTZ R127, R105.reuse, R144 ;  /* 0x00000090697f7220 */ /* 0x040fe20000410000 */
[----:B------:R-:W-:Y:S02]  /*0c20*/  HADD2.F32 R50, -RZ, R26.H0_H0 ;  /* 0x2000001aff327230 */ /* 0x000fe40000004100 */
[----:B------:R-:W-:Y:S01]  /*0c30*/  FMUL.FTZ R138, R105, R152 ;  /* 0x00000098698a7220 */ /* 0x000fe20000410000 */
[----:B------:R-:W-:Y:S02]  /*0c40*/  HADD2.F32 R30, -RZ, R30.H1_H1 ;  /* 0x3000001eff1e7230 */ /* 0x000fe40000004100 */
[----:B------:R-:W-:Y:S01]  /*0c50*/  FMUL.FTZ R0, R3, R32 ;  /* 0x0000002003007220 */ /* 0x000fe20000410000 */
[----:B------:R-:W-:-:S02]  /*0c60*/  HADD2.F32 R35, -RZ, R31.H0_H0 ;  /* 0x2000001fff237230 */ /* 0x000fc40000004100 */
[----:B------:R-:W-:Y:S01]  /*0c70*/  FMUL.FTZ R47, R50, R29 ;  /* 0x0000001d322f7220 */ /* 0x000fe20000410000 */
[----:B------:R-:W-:Y:S02]  /*0c80*/  HADD2.F32 R48, -RZ, R31.H1_H1 ;  /* 0x3000001fff307230 */ /* 0x000fe40000004100 */
[C---:B------:R-:W-:Y:S01]  /*0c90*/  FMUL.FTZ R3, R105.reuse, R116 ;  /* 0x0000007469037220 */ /* 0x040fe20000410000 */
[----:B------:R-:W-:Y:S02]  /*0ca0*/  HADD2.F32 R107, -RZ, R26.H1_H1 ;  /* 0x3000001aff6b7230 */ /* 0x000fe40000004100 */
[C---:B------:R-:W-:Y:S01]  /*0cb0*/  FMUL.FTZ R116, R105.reuse, R128 ;  /* 0x0000008069747220 */ /* 0x040fe20000410000 */
[----:B------:R-:W-:Y:S02]  /*0cc0*/  HADD2.F32 R31, -RZ, R36.H0_H0 ;  /* 0x20000024ff1f7230 */ /* 0x000fe40000004100 */
[----:B------:R-:W-:Y:S01]  /*0cd0*/  FMUL.FTZ R145, R105, R160 ;  /* 0x000000a069917220 */ /* 0x000fe20000410000 */
[----:B------:R-:W-:-:S02]  /*0ce0*/  HADD2.F32 R113, -RZ, R43.H0_H0 ;  /* 0x2000002bff717230 */ /* 0x000fc40000004100 */
[----:B------:R-:W-:Y:S01]  /*0cf0*/  FMUL.FTZ R50, R107, R30 ;  /* 0x0000001e6b327220 */ /* 0x000fe20000410000 */
[----:B------:R-:W-:Y:S02]  /*0d00*/  HADD2.F32 R114, -RZ, R43.H1_H1 ;  /* 0x3000002bff727230 */ /* 0x000fe40000004100 */
[C---:B------:R-:W-:Y:S01]  /*0d10*/  FMUL.FTZ R147, R105.reuse, R164 ;  /* 0x000000a469937220 */ /* 0x040fe20000410000 */
[----:B------:R-:W-:Y:S02]  /*0d20*/  HADD2.F32 R118, -RZ, R27.H0_H0 ;  /* 0x2000001bff767230 */ /* 0x000fe40000004100 */
[C---:B------:R-:W-:Y:S01]  /*0d30*/  FMUL.FTZ R149, R105.reuse, R168 ;  /* 0x000000a869957220 */ /* 0x040fe20000410000 */
[----:B------:R-:W-:Y:S02]  /*0d40*/  HADD2.F32 R28, -RZ, R28.H1_H1 ;  /* 0x3000001cff1c7230 */ /* 0x000fe40000004100 */
[----:B------:R-:W-:Y:S01]  /*0d50*/  FMUL.FTZ R152, R105, R178 ;  /* 0x000000b269987220 */ /* 0x000fe20000410000 */
[----:B------:R-:W-:-:S02]  /*0d60*/  HADD2.F32 R36, -RZ, R36.H1_H1 ;  /* 0x30000024ff247230 */ /* 0x000fc40000004100 */
[----:B------:R-:W-:Y:S01]  /*0d70*/  FMUL.FTZ R107, R118, R35 ;  /* 0x00000023766b7220 */ /* 0x000fe20000410000 */
[----:B------:R-:W-:Y:S02]  /*0d80*/  HADD2.F32 R43, -RZ, R24.H1_H1 ;  /* 0x30000018ff2b7230 */ /* 0x000fe40000004100 */
[----:B------:R-:W-:Y:S01]  /*0d90*/  FMUL.FTZ R159, R116, R33 ;  /* 0x00000021749f7220 */ /* 0x000fe20000410000 */
[----:B------:R-:W-:Y:S02]  /*0da0*/  HADD2.F32 R117, -RZ, R20.H1_H1 ;  /* 0x30000014ff757230 */ /* 0x000fe40000004100 */
[----:B------:R-:W-:Y:S01]  /*0db0*/  FMUL.FTZ R164, R127, R48 ;  /* 0x000000307fa47220 */ /* 0x000fe20000410000 */
[--C-:B------:R-:W-:Y:S02]  /*0dc0*/  HADD2.F32 R49, -RZ, R37.reuse.H0_H0 ;  /* 0x20000025ff317230 */ /* 0x100fe40000004100 */
[----:B------:R-:W-:Y:S01]  /*0dd0*/  FMUL.FTZ R44, R43, R28 ;  /* 0x0000001c2b2c7220 */ /* 0x000fe20000410000 */
[----:B------:R-:W-:-:S02]  /*0de0*/  HADD2.F32 R108, -RZ, R37.H1_H1 ;  /* 0x30000025ff6c7230 */ /* 0x000fc40000004100 */
[----:B------:R-:W-:Y:S01]  /*0df0*/  FMUL.FTZ R118, R117, R36 ;  /* 0x0000002475767220 */ /* 0x000fe20000410000 */
[----:B------:R-:W-:Y:S02]  /*0e00*/  HADD2.F32 R120, -RZ, R20.H0_H0 ;  /* 0x20000014ff787230 */ /* 0x000fe40000004100 */
[----:B------:R-:W-:Y:S01]  /*0e10*/  FMUL.FTZ R117, R105, R122 ;  /* 0x0000007a69757220 */ /* 0x000fe20000410000 */
[----:B------:R-:W-:Y:S01]  /*0e20*/  FADD.FTZ R43, RZ, R0 ;  /* 0x00000000ff2b7221 */ /* 0x000fe20000010000 */
[--C-:B------:R-:W-:Y:S02]  /*0e30*/  HADD2.F32 R37, -RZ, R38.reuse.H0_H0 ;  /* 0x20000026ff257230 */ /* 0x100fe40000004100 */
[----:B------:R-:W-:Y:S01]  /*0e40*/  FFMA.FTZ R122, R3, R0, RZ ;  /* 0x00000000037a7223 */ /* 0x000fe200000100ff */
[----:B------:R-:W-:Y:S02]  /*0e50*/  HADD2.F32 R124, -RZ, R21.H0_H0 ;  /* 0x20000015ff7c7230 */ /* 0x000fe40000004100 */
[----:B------:R-:W-:Y:S01]  /*0e60*/  FADD.FTZ R128, R43, R44 ;  /* 0x0000002c2b807221 */ /* 0x000fe20000010000 */
[----:B------:R-:W-:-:S02]  /*0e70*/  HADD2.F32 R38, -RZ, R38.H1_H1 ;  /* 0x30000026ff267230 */ /* 0x000fc40000004100 */
[----:B------:R-:W-:Y:S01]  /*0e80*/  FMUL.FTZ R115, R120, R31 ;  /* 0x0000001f78737220 */ /* 0x000fe20000410000 */
[----:B------:R-:W-:Y:S02]  /*0e90*/  HADD2.F32 R119, -RZ, R22.H1_H1 ;  /* 0x30000016ff777230 */ /* 0x000fe40000004100 */
[----:B------:R-:W-:Y:S01]  /*0ea0*/  FFMA.FTZ R43, R117, R44, R122 ;  /* 0x0000002c752b7223 */ /* 0x000fe2000001007a */
[----:B------:R-:W-:Y:S01]  /*0eb0*/  FMUL.FTZ R120, R124, R49 ;  /* 0x000000317c787220 */ /* 0x000fe20000410000 */
[----:B------:R-:W-:Y:S01]  /*0ec0*/  FADD.FTZ R133, R128, R45 ;  /* 0x0000002d80857221 */ /* 0x000fe20000010000 */
[----:B------:R-:W-:Y:S01]  /*0ed0*/  FMUL.FTZ R122, R105, R136 ;  /* 0x00000088697a7220 */ /* 0x000fe20000410000 */
[----:B------:R-:W-:Y:S01]  /*0ee0*/  FMUL.FTZ R124, R119, R38 ;  /* 0x00000026777c7220 */ /* 0x000fe20000410000 */
[----:B------:R-:W-:Y:S01]  /*0ef0*/  FMUL.FTZ R119, R105, R132 ;  /* 0x0000008469777220 */ /* 0x000fe20000410000 */
[----:B------:R-:W-:Y:S01]  /*0f00*/  FFMA.FTZ R132, R116, R45, R43 ;  /* 0x0000002d74847223 */ /* 0x000fe2000001002b */
[----:B------:R-:W-:Y:S01]  /*0f10*/  FADD.FTZ R136, R133, R46 ;  /* 0x0000002e85887221 */ /* 0x000fe20000010000 */
[----:B------:R-:W-:Y:S01]  /*0f20*/  FMUL.FTZ R128, R105, R142 ;  /* 0x0000008e69807220 */ /* 0x000fe20000410000 */
[----:B------:R-:W-:-:S02]  /*0f30*/  HADD2.F32 R111, -RZ, R27.H1_H1 ;  /* 0x3000001bff6f7230 */ /* 0x000fc40000004100 */
[----:B------:R-:W-:Y:S01]  /*0f40*/  FFMA.FTZ R43, R119, R46, R132 ;  /* 0x0000002e772b7223 */ /* 0x000fe20000010084 */
[----:B------:R-:W-:Y:S01]  /*0f50*/  FADD.FTZ R143, R136, R47 ;  /* 0x0000002f888f7221 */ /* 0x000fe20000010000 */
[C---:B------:R-:W-:Y:S01]  /*0f60*/  FMUL.FTZ R132, R105.reuse, R146 ;  /* 0x0000009269847220 */ /* 0x040fe20000410000 */
[----:B------:R-:W-:Y:S01]  /*0f70*/  FMUL.FTZ R133, R105, R148 ;  /* 0x0000009469857220 */ /* 0x000fe20000410000 */
[----:B------:R-:W-:Y:S01]  /*0f80*/  FFMA.FTZ R142, R122, R47, R43 ;  /* 0x0000002f7a8e7223 */ /* 0x000fe2000001002b */
[----:B------:R-:W-:Y:S01]  /*0f90*/  FADD.FTZ R144, R143, R50 ;  /* 0x000000328f907221 */ /* 0x000fe20000010000 */
[----:B------:R-:W-:Y:S01]  /*0fa0*/  FMUL.FTZ R111, R111, R48 ;  /* 0x000000306f6f7220 */ /* 0x000fe20000410000 */
[----:B------:R-:W-:Y:S01]  /*0fb0*/  FMUL.FTZ R136, R105, R150 ;  /* 0x0000009669887220 */ /* 0x000fe20000410000 */
[----:B------:R-:W-:Y:S01]  /*0fc0*/  FFMA.FTZ R43, R125, R50, R142 ;  /* 0x000000327d2b7223 */ /* 0x000fe2000001008e */
[----:B------:R-:W-:Y:S01]  /*0fd0*/  FADD.FTZ R146, R144, R107 ;  /* 0x0000006b90927221 */ /* 0x000fe20000010000 */
[----:B------:R-:W-:-:S02]  /*0fe0*/  HADD2.F32 R121, -RZ, R21.H1_H1 ;  /* 0x30000015ff797230 */ /* 0x000fc40000004100 */
[----:B------:R-:W-:Y:S01]  /*0ff0*/  FMUL.FTZ R142, R105, R154 ;  /* 0x0000009a698e7220 */ /* 0x000fe20000410000 */
[----:B------:R-:W-:Y:S01]  /*1000*/  FFMA.FTZ R148, R128, R107, R43 ;  /* 0x0000006b80947223 */ /* 0x000fe2000001002b */
[----:B------:R-:W-:Y:S01]  /*1010*/  FADD.FTZ R150, R146, R111 ;  /* 0x0000006f92967221 */ /* 0x000fe20000010000 */
[----:B------:R-:W-:Y:S02]  /*1020*/  HADD2.F32 R126, -RZ, R22.H0_H0 ;  /* 0x20000016ff7e7230 */ /* 0x000fe40000004100 */
[----:B------:R-:W-:Y:S01]  /*1030*/  FMUL.FTZ R121, R121, R108 ;  /* 0x0000006c79797220 */ /* 0x000fe20000410000 */
[----:B------:R-:W-:Y:S01]  /*1040*/  FFMA.FTZ R43, R127, R111, R148 ;  /* 0x0000006f7f2b7223 */ /* 0x000fe20000010094 */
[----:B------:R-:W-:Y:S01]  /*1050*/  FADD.FTZ R151, R150, R115 ;  /* 0x0000007396977221 */ /* 0x000fe20000010000 */
[----:B------:R-:W-:Y:S02]  /*1060*/  HADD2.F32 R51, -RZ, R39.H0_H0 ;  /* 0x20000027ff337230 */ /* 0x000fe40000004100 */
[----:B------:R-:W-:Y:S01]  /*1070*/  FMUL.FTZ R123, R126, R37 ;  /* 0x000000257e7b7220 */ /* 0x000fe20000410000 */
[----:B------:R-:W-:Y:S01]  /*1080*/  FFMA.FTZ R150, R132, R115, R43 ;  /* 0x0000007384967223 */ /* 0x000fe2000001002b */
[----:B------:R-:W-:Y:S01]  /*1090*/  FADD.FTZ R43, R151, R118 ;  /* 0x00000076972b7221 */ /* 0x000fe20000010000 */
[----:B------:R-:W-:-:S02]  /*10a0*/  HADD2.F32 R130, -RZ, R23.H0_H0 ;  /* 0x20000017ff827230 */ /* 0x000fc40000004100 */
[----:B------:R-:W-:Y:S01]  /*10b0*/  FMUL.FTZ R143, R105, R156 ;  /* 0x0000009c698f7220 */ /* 0x000fe20000410000 */
[----:B------:R-:W-:Y:S01]  /*10c0*/  FFMA.FTZ R153, R133, R118, R150 ;  /* 0x0000007685997223 */ /* 0x000fe20000010096 */
[----:B------:R-:W-:Y:S01]  /*10d0*/  FADD.FTZ R154, R43, R120 ;  /* 0x000000782b9a7221 */ /* 0x000fe20000010000 */
[----:B------:R-:W-:Y:S02]  /*10e0*/  HADD2.F32 R110, -RZ, R39.H1_H1 ;  /* 0x30000027ff6e7230 */ /* 0x000fe40000004100 */
[----:B------:R-:W-:Y:S01]  /*10f0*/  FMUL.FTZ R126, R130, R51 ;  /* 0x00000033827e7220 */ /* 0x000fe20000410000 */
[----:B------:R-:W-:Y:S01]  /*1100*/  FFMA.FTZ R43, R136, R120, R153 ;  /* 0x00000078882b7223 */ /* 0x000fe20000010099 */
[----:B------:R-:W-:Y:S01]  /*1110*/  FADD.FTZ R154, R154, R121 ;  /* 0x000000799a9a7221 */ /* 0x000fe20000010000 */
[----:B------:R-:W-:Y:S02]  /*1120*/  HADD2.F32 R129, -RZ, R23.H1_H1 ;  /* 0x30000017ff817230 */ /* 0x000fe40000004100 */
[----:B------:R-:W-:Y:S01]  /*1130*/  FMUL.FTZ R144, R105, R158 ;  /* 0x0000009e69907220 */ /* 0x000fe20000410000 */
[----:B------:R-:W-:Y:S01]  /*1140*/  FFMA.FTZ R43, R138, R121, R43 ;  /* 0x000000798a2b7223 */ /* 0x000fe2000001002b */
[----:B------:R-:W-:Y:S01]  /*1150*/  FADD.FTZ R155, R154, R123 ;  /* 0x0000007b9a9b7221 */ /* 0x000fe20000010000 */
[----:B------:R-:W-:-:S02]  /*1160*/  HADD2.F32 R39, -RZ, R40.H0_H0 ;  /* 0x20000028ff277230 */ /* 0x000fc40000004100 */
[----:B------:R-:W-:Y:S01]  /*1170*/  FMUL.FTZ R129, R129, R110 ;  /* 0x0000006e81817220 */ /* 0x000fe20000410000 */
[----:B------:R-:W-:Y:S01]  /*1180*/  FFMA.FTZ R154, R142, R123, R43 ;  /* 0x0000007b8e9a7223 */ /* 0x000fe2000001002b */
[----:B------:R-:W-:Y:S01]  /*1190*/  FADD.FTZ R155, R155, R124 ;  /* 0x0000007c9b9b7221 */ /* 0x000fe20000010000 */
[----:B------:R-:W-:Y:S02]  /*11a0*/  HADD2.F32 R134, -RZ, R16.H0_H0 ;  /* 0x20000010ff867230 */ /* 0x000fe40000004100 */
[----:B------:R-:W-:Y:S01]  /*11b0*/  FMUL.FTZ R146, R105, R162 ;  /* 0x000000a269927220 */ /* 0x000fe20000410000 */
[----:B------:R-:W-:Y:S01]  /*11c0*/  FFMA.FTZ R43, R143, R124, R154 ;  /* 0x0000007c8f2b7223 */ /* 0x000fe2000001009a */
[----:B------:R-:W-:Y:S01]  /*11d0*/  FADD.FTZ R154, R155, R126 ;  /* 0x0000007e9b9a7221 */ /* 0x000fe20000010000 */
[----:B------:R-:W-:Y:S02]  /*11e0*/  HADD2.F32 R40, -RZ, R40.H1_H1 ;  /* 0x30000028ff287230 */ /* 0x000fe40000004100 */
[----:B------:R-:W-:Y:S01]  /*11f0*/  FMUL.FTZ R130, R134, R39 ;  /* 0x0000002786827220 */ /* 0x000fe20000410000 */
[----:B------:R-:W-:Y:S01]  /*1200*/  FFMA.FTZ R156, R144, R126, R43 ;  /* 0x0000007e909c7223 */ /* 0x000fe2000001002b */
[----:B------:R-:W-:-:S02]  /*1210*/  HADD2.F32 R131, -RZ, R16.H1_H1 ;  /* 0x30000010ff837230 */ /* 0x000fc40000004100 */
[----:B------:R-:W-:Y:S01]  /*1220*/  FADD.FTZ R43, R154, R129 ;  /* 0x000000819a2b7221 */ /* 0x000fe20000010000 */
[----:B------:R-:W-:Y:S02]  /*1230*/  HADD2.F32 R109, -RZ, R41.H0_H0 ;  /* 0x20000029ff6d7230 */ /* 0x000fe40000004100 */
[----:B------:R-:W-:Y:S01]  /*1240*/  FFMA.FTZ R155, R145, R129, R156 ;  /* 0x00000081919b7223 */ /* 0x000fe2000001009c */
[----:B------:R-:W-:Y:S02]  /*1250*/  HADD2.F32 R140, -RZ, R17.H0_H0 ;  /* 0x20000011ff8c7230 */ /* 0x000fe40000004100 */
[----:B------:R-:W-:Y:S01]  /*1260*/  FMUL.FTZ R131, R131, R40 ;  /* 0x0000002883837220 */ /* 0x000fe20000410000 */
[----:B------:R-:W-:Y:S01]  /*1270*/  FADD.FTZ R154, R43, R130 ;  /* 0x000000822b9a7221 */ /* 0x000fe20000010000 */
[----:B------:R-:W-:Y:S01]  /*1280*/  FFMA.FTZ R156, R146, R130, R155 ;  /* 0x00000082929c7223 */ /* 0x000fe2000001009b */
[----:B------:R-:W-:Y:S02]  /*1290*/  HADD2.F32 R112, -RZ, R41.H1_H1 ;  /* 0x30000029ff707230 */ /* 0x000fe40000004100 */
[----:B------:R-:W-:Y:S01]  /*12a0*/  FMUL.FTZ R134, R140, R109 ;  /* 0x0000006d8c867220 */ /* 0x000fe20000410000 */
[----:B------:R-:W-:-:S02]  /*12b0*/  HADD2.F32 R135, -RZ, R17.H1_H1 ;  /* 0x30000011ff877230 */ /* 0x000fc40000004100 */
[----:B------:R-:W-:Y:S01]  /*12c0*/  FMUL.FTZ R148, R105, R166 ;  /* 0x000000a669947220 */ /* 0x000fe20000410000 */
[----:B------:R-:W-:Y:S01]  /*12d0*/  FADD.FTZ R43, R154, R131 ;  /* 0x000000839a2b7221 */ /* 0x000fe20000010000 */
[----:B------:R-:W-:Y:S01]  /*12e0*/  FFMA.FTZ R155, R147, R131, R156 ;  /* 0x00000083939b7223 */ /* 0x000fe2000001009c */
[----:B------:R-:W-:Y:S02]  /*12f0*/  HADD2.F32 R41, -RZ, R42.H0_H0 ;  /* 0x2000002aff297230 */ /* 0x000fe40000004100 */
[----:B------:R-:W-:Y:S01]  /*1300*/  FMUL.FTZ R135, R135, R112 ;  /* 0x0000007087877220 */ /* 0x000fe20000410000 */
[----:B------:R-:W-:Y:S02]  /*1310*/  HADD2.F32 R170, -RZ, R18.H0_H0 ;  /* 0x20000012ffaa7230 */ /* 0x000fe40000004100 */
[----:B------:R-:W-:Y:S01]  /*1320*/  FADD.FTZ R154, R43, R134 ;  /* 0x000000862b9a7221 */ /* 0x000fe20000010000 */
[----:B------:R-:W-:Y:S01]  /*1330*/  FFMA.FTZ R156, R148, R134, R155 ;  /* 0x00000086949c7223 */ /* 0x000fe2000001009b */
[----:B------:R-:W-:-:S02]  /*1340*/  HADD2.F32 R42, -RZ, R42.H1_H1 ;  /* 0x3000002aff2a7230 */ /* 0x000fc40000004100 */
[----:B------:R-:W-:Y:S01]  /*1350*/  FMUL.FTZ R150, R105, R172 ;  /* 0x000000ac69967220 */ /* 0x000fe20000410000 */
[----:B------:R-:W-:Y:S02]  /*1360*/  HADD2.F32 R139, -RZ, R18.H1_H1 ;  /* 0x30000012ff8b7230 */ /* 0x000fe40000004100 */
[----:B------:R-:W-:Y:S01]  /*1370*/  FMUL.FTZ R137, R170, R41 ;  /* 0x00000029aa897220 */ /* 0x000fe20000410000 */
[----:B------:R-:W-:Y:S01]  /*1380*/  FADD.FTZ R154, R154, R135 ;  /* 0x000000879a9a7221 */ /* 0x000fe20000010000 */
[----:B------:R-:W-:Y:S01]  /*1390*/  FFMA.FTZ R43, R149, R135, R156 ;  /* 0x00000087952b7223 */ /* 0x000fe2000001009c */
[--C-:B------:R-:W-:Y:S02]  /*13a0*/  HADD2.F32 R176, -RZ, R19.reuse.H0_H0 ;  /* 0x20000013ffb07230 */ /* 0x100fe40000004100 */
[----:B------:R-:W-:Y:S01]  /*13b0*/  FMUL.FTZ R139, R139, R42 ;  /* 0x0000002a8b8b7220 */ /* 0x000fe20000410000 */
[----:B------:R-:W-:Y:S01]  /*13c0*/  FMUL.FTZ R151, R105, R174 ;  /* 0x000000ae69977220 */ /* 0x000fe20000410000 */
[----:B------:R-:W-:Y:S01]  /*13d0*/  FADD.FTZ R154, R154, R137 ;  /* 0x000000899a9a7221 */ /* 0x000fe20000010000 */
[----:B------:R-:W-:Y:S01]  /*13e0*/  FFMA.FTZ R156, R150, R137, R43 ;  /* 0x00000089969c7223 */ /* 0x000fe2000001002b */
[----:B------:R-:W-:-:S02]  /*13f0*/  HADD2.F32 R141, -RZ, R19.H1_H1 ;  /* 0x30000013ff8d7230 */ /* 0x000fc40000004100 */
        /* <DEDUP_REMOVED lines=28> */
[C---:B------:R-:W-:Y:S01]  /*15c0*/  FMUL.FTZ R180, R153.reuse, R114 ;  /* 0x0000007299b47220 */ /* 0x040fe20000410000 */
[----:B------:R-:W-:Y:S01]  /*15d0*/  FADD.FTZ R154, R154, R141 ;  /* 0x0000008d9a9a7221 */ /* 0x000fe20000010000 */
[----:B------:R-:W-:Y:S01]  /*15e0*/  FFMA.FTZ R156, R153, R141, R156 ;  /* 0x0000008d999c7223 */ /* 0x000fe2000001009c */
[----:B------:R-:W-:Y:S06]  /*15f0*/  BRA `(.L_x_193) ;  /* 0x0000001000207947 */ /* 0x000fec0003800000 */
.L_x_192:
[----:B-----5:R-:W-:Y:S02]  /*1600*/  HADD2.F32 R117, -RZ, R32.H0_H0 ;  /* 0x20000020ff757230 */ /* 0x020fe40000004100 */
[----:B------:R-:W-:Y:S02]  /*1610*/  HADD2.F32 R0, -RZ, R12.H0_H0 ;  /* 0x2000000cff007230 */ /* 0x000fe40000004100 */
[----:B------:R-:W-:Y:S02]  /*1620*/  HADD2.F32 R116, -RZ, R32.H1_H1 ;  /* 0x30000020ff747230 */ /* 0x000fe40000004100 */
[----:B------:R-:W-:Y:S02]  /*1630*/  HADD2.F32 R3, -RZ, R12.H1_H1 ;  /* 0x3000000cff037230 */ /* 0x000fe40000004100 */
[----:B------:R-:W-:Y:S01]  /*1640*/  FADD.FTZ R0, R117, -R0 ;  /* 0x8000000075007221 */ /* 0x000fe20000010000 */
[--C-:B------:R-:W-:Y:S02]  /*1650*/  HADD2.F32 R178, -RZ, R50.reuse.H0_H0 ;  /* 0x20000032ffb27230 */ /* 0x100fe40000004100 */
[----:B------:R-:W-:-:S02]  /*1660*/  HADD2.F32 R151, -RZ, R50.H1_H1 ;  /* 0x30000032ff977230 */ /* 0x000fc40000004100 */
[----:B------:R-:W-:Y:S01]  /*1670*/  FADD.FTZ R117, R116, -R3 ;  /* 0x8000000374757221 */ /* 0x000fe20000010000 */
[----:B------:R-:W-:Y:S02]  /*1680*/  HADD2.F32 R124, -RZ, R26.H0_H0 ;  /* 0x2000001aff7c7230 */ /* 0x000fe40000004100 */
[----:B------:R-:W-:Y:S02]  /*1690*/  HADD2.F32 R133, -RZ, R35.H1_H1 ;  /* 0x30000023ff857230 */ /* 0x000fe40000004100 */
[----:B------:R-:W-:Y:S01]  /*16a0*/  HADD2.F32 R50, -RZ, R15.H1_H1 ;  /* 0x3000000fff327230 */ /* 0x000fe20000004100 */
[----:B------:R-:W0:Y:S01]  /*16b0*/  MUFU.RCP R155, R124 ;  /* 0x0000007c009b7308 */ /* 0x000e220000001000 */
[----:B------:R-:W-:Y:S02]  /*16c0*/  HADD2.F32 R139, -RZ, R44.H1_H1 ;  /* 0x3000002cff8b7230 */ /* 0x000fe40000004100 */
[----:B------:R-:W-:Y:S02]  /*16d0*/  HADD2.F32 R116, -RZ, R8.H1_H1 ;  /* 0x30000008ff747230 */ /* 0x000fe40000004100 */
[----:B------:R-:W-:Y:S01]  /*16e0*/  FADD.FTZ R50, R133, -R50 ;  /* 0x8000003285327221 */ /* 0x000fe20000010000 */
[----:B------:R-:W-:-:S02]  /*16f0*/  HADD2.F32 R130, -RZ, R25.H0_H0 ;  /* 0x20000019ff827230 */ /* 0x000fc40000004100 */
[--C-:B------:R-:W-:Y:S02]  /*1700*/  HADD2.F32 R142, -RZ, R45.reuse.H0_H0 ;  /* 0x2000002dff8e7230 */ /* 0x100fe40000004100 */
[----:B------:R-:W-:Y:S01]  /*1710*/  FADD.FTZ R133, R139, -R116 ;  /* 0x800000748b857221 */ /* 0x000fe20000010000 */
[----:B------:R-:W-:Y:S01]  /*1720*/  HADD2.F32 R144, -RZ, R45.H1_H1 ;  /* 0x3000002dff907230 */ /* 0x000fe20000004100 */
[----:B------:R-:W1:Y:S01]  /*1730*/  MUFU.RCP R141, R130 ;  /* 0x00000082008d7308 */ /* 0x000e620000001000 */
[----:B------:R-:W-:Y:S02]  /*1740*/  HADD2.F32 R143, -RZ, R46.H1_H1 ;  /* 0x3000002eff8f7230 */ /* 0x000fe40000004100 */
[----:B------:R-:W-:Y:S02]  /*1750*/  HADD2.F32 R116, -RZ, R10.H1_H1 ;  /* 0x3000000aff747230 */ /* 0x000fe40000004100 */
[----:B------:R-:W-:Y:S02]  /*1760*/  HADD2.F32 R122, -RZ, R33.H1_H1 ;  /* 0x30000021ff7a7230 */ /* 0x000fe40000004100 */
[----:B------:R-:W-:-:S02]  /*1770*/  HADD2.F32 R45, -RZ, R13.H1_H1 ;  /* 0x3000000dff2d7230 */ /* 0x000fc40000004100 */
[----:B------:R-:W-:Y:S01]  /*1780*/  FADD.FTZ R143, R143, -R116 ;  /* 0x800000748f8f7221 */ /* 0x000fe20000010000 */
[----:B------:R-:W-:Y:S02]  /*1790*/  HADD2.F32 R132, -RZ, R34.H0_H0 ;  /* 0x20000022ff847230 */ /* 0x000fe40000004100 */
[----:B------:R-:W-:Y:S02]  /*17a0*/  HADD2.F32 R146, -RZ, R46.H0_H0 ;  /* 0x2000002eff927230 */ /* 0x000fe40000004100 */
[----:B------:R-:W-:Y:S01]  /*17b0*/  FADD.FTZ R45, R122, -R45 ;  /* 0x8000002d7a2d7221 */ /* 0x000fe20000010000 */
[----:B------:R-:W-:Y:S02]  /*17c0*/  HADD2.F32 R3, -RZ, R14.H0_H0 ;  /* 0x2000000eff037230 */ /* 0x000fe40000004100 */
[----:B------:R-:W-:Y:S02]  /*17d0*/  HADD2.F32 R125, -RZ, R34.H1_H1 ;  /* 0x30000022ff7d7230 */ /* 0x000fe40000004100 */
[----:B------:R-:W-:-:S02]  /*17e0*/  HADD2.F32 R46, -RZ, R14.H1_H1 ;  /* 0x3000000eff2e7230 */ /* 0x000fc40000004100 */
[----:B------:R-:W-:Y:S01]  /*17f0*/  FADD.FTZ R122, R132, -R3 ;  /* 0x80000003847a7221 */ /* 0x000fe20000010000 */
[----:B------:R-:W-:Y:S02]  /*1800*/  HADD2.F32 R147, -RZ, R48.H1_H1 ;  /* 0x30000030ff937230 */ /* 0x000fe40000004100 */
[----:B------:R-:W-:Y:S02]  /*1810*/  HADD2.F32 R116, -RZ, R4.H1_H1 ;  /* 0x30000004ff747230 */ /* 0x000fe40000004100 */
[----:B------:R-:W-:Y:S01]  /*1820*/  FADD.FTZ R46, R125, -R46 ;  /* 0x8000002e7d2e7221 */ /* 0x000fe20000010000 */
[----:B------:R-:W-:Y:S02]  /*1830*/  HADD2.F32 R138, -RZ, R44.H0_H0 ;  /* 0x2000002cff8a7230 */ /* 0x000fe40000004100 */
[----:B0-----:R-:W-:Y:S01]  /*1840*/  FMUL.FTZ R122, R122, R155 ;  /* 0x0000009b7a7a7220 */ /* 0x001fe20000410000 */
[----:B------:R-:W-:Y:S02]  /*1850*/  HADD2.F32 R119, -RZ, R33.H0_H0 ;  /* 0x20000021ff777230 */ /* 0x000fe40000004100 */
[----:B------:R-:W-:Y:S01]  /*1860*/  FADD.FTZ R147, R147, -R116 ;  /* 0x8000007493937221 */ /* 0x000fe20000010000 */
[----:B------:R-:W-:-:S02]  /*1870*/  HADD2.F32 R44, -RZ, R13.H0_H0 ;  /* 0x2000000dff2c7230 */ /* 0x000fc40000004100 */
[----:B------:R-:W-:Y:S02]  /*1880*/  HADD2.F32 R3, -RZ, R8.H0_H0 ;  /* 0x20000008ff037230 */ /* 0x000fe40000004100 */
[----:B------:R-:W-:Y:S02]  /*1890*/  HADD2.F32 R125, -RZ, R9.H1_H1 ;  /* 0x30000009ff7d7230 */ /* 0x000fe40000004100 */
[----:B------:R-:W-:Y:S01]  /*18a0*/  FADD.FTZ R44, R119, -R44 ;  /* 0x8000002c772c7221 */ /* 0x000fe20000010000 */
[----:B------:R-:W-:Y:S02]  /*18b0*/  HADD2.F32 R135, -RZ, R24.H0_H0 ;  /* 0x20000018ff877230 */ /* 0x000fe40000004100 */
[----:B------:R-:W-:Y:S01]  /*18c0*/  FADD.FTZ R132, R138, -R3 ;  /* 0x800000038a847221 */ /* 0x000fe20000010000 */
[--C-:B------:R-:W-:Y:S02]  /*18d0*/  HADD2.F32 R148, -RZ, R47.reuse.H0_H0 ;  /* 0x2000002fff947230 */ /* 0x100fe40000004100 */
[----:B------:R-:W-:Y:S01]  /*18e0*/  FADD.FTZ R138, R144, -R125 ;  /* 0x8000007d908a7221 */ /* 0x000fe20000010000 */
[----:B------:R-:W-:Y:S01]  /*18f0*/  HADD2.F32 R150, -RZ, R47.H1_H1 ;  /* 0x3000002fff967230 */ /* 0x000fe20000004100 */
[----:B------:R-:W0:Y:S01]  /*1900*/  MUFU.RCP R127, R135 ;  /* 0x00000087007f7308 */ /* 0x000e220000001000 */
[----:B------:R-:W-:-:S02]  /*1910*/  HADD2.F32 R116, -RZ, R6.H1_H1 ;  /* 0x30000006ff747230 */ /* 0x000fc40000004100 */
[----:B------:R-:W-:Y:S02]  /*1920*/  HADD2.F32 R136, -RZ, R35.H0_H0 ;  /* 0x20000023ff887230 */ /* 0x000fe40000004100 */
[----:B------:R-:W-:Y:S02]  /*1930*/  HADD2.F32 R47, -RZ, R15.H0_H0 ;  /* 0x2000000fff2f7230 */ /* 0x000fe40000004100 */
[----:B------:R-:W-:Y:S01]  /*1940*/  FADD.FTZ R151, R151, -R116 ;  /* 0x8000007497977221 */ /* 0x000fe20000010000 */
[----:B------:R-:W-:Y:S02]  /*1950*/  HADD2.F32 R119, -RZ, R9.H0_H0 ;  /* 0x20000009ff777230 */ /* 0x000fe40000004100 */
[----:B-1----:R-:W-:Y:S01]  /*1960*/  FMUL.FTZ R116, R44, R141 ;  /* 0x0000008d2c747220 */ /* 0x002fe20000410000 */
[----:B------:R-:W-:Y:S02]  /*1970*/  HADD2.F32 R3, -RZ, R10.H0_H0 ;  /* 0x2000000aff037230 */ /* 0x000fe40000004100 */
[----:B------:R-:W-:Y:S01]  /*1980*/  FADD.FTZ R47, R136, -R47 ;  /* 0x8000002f882f7221 */ /* 0x000fe20000010000 */
[----:B------:R-:W-:-:S02]  /*1990*/  HADD2.F32 R125, -RZ, R11.H1_H1 ;  /* 0x3000000bff7d7230 */ /* 0x000fc40000004100 */
[----:B------:R-:W-:Y:S01]  /*19a0*/  FADD.FTZ R136, R142, -R119 ;  /* 0x800000778e887221 */ /* 0x000fe20000010000 */
[----:B------:R-:W-:Y:S02]  /*19b0*/  HADD2.F32 R155, -RZ, R19.H1_H1 ;  /* 0x30000013ff9b7230 */ /* 0x000fe40000004100 */
[----:B------:R-:W-:Y:S01]  /*19c0*/  FADD.FTZ R142, R146, -R3 ;  /* 0x80000003928e7221 */ /* 0x000fe20000010000 */
[----:B------:R-:W-:Y:S02]  /*19d0*/  HADD2.F32 R131, -RZ, R24.H1_H1 ;  /* 0x30000018ff837230 */ /* 0x000fe40000004100 */
[----:B------:R-:W-:Y:S01]  /*19e0*/  FADD.FTZ R145, R150, -R125 ;  /* 0x8000007d96917221 */ /* 0x000fe20000010000 */
[----:B------:R-:W-:Y:S01]  /*19f0*/  HADD2.F32 R118, -RZ, R27.H0_H0 ;  /* 0x2000001bff767230 */ /* 0x000fe20000004100 */
[----:B------:R-:W1:Y:S01]  /*1a00*/  MUFU.RCP R44, R155 ;  /* 0x0000009b002c7308 */ /* 0x000e620000001000 */
[----:B------:R-:W-:Y:S02]  /*1a10*/  HADD2.F32 R115, -RZ, R25.H1_H1 ;  /* 0x30000019ff737230 */ /* 0x000fe40000004100 */
[----:B------:R-:W-:-:S02]  /*1a20*/  HADD2.F32 R152, -RZ, R48.H0_H0 ;  /* 0x20000030ff987230 */ /* 0x000fc40000004100 */
[----:B------:R-:W-:Y:S02]  /*1a30*/  HADD2.F32 R176, -RZ, R49.H1_H1 ;  /* 0x30000031ffb07230 */ /* 0x000fe40000004100 */
[----:B------:R-:W-:Y:S01]  /*1a40*/  HADD2.F32 R3, -RZ, R4.H0_H0 ;  /* 0x20000004ff037230 */ /* 0x000fe20000004100 */
[----:B------:R-:W2:Y:S01]  /*1a50*/  MUFU.RCP R128, R131 ;  /* 0x0000008300807308 */ /* 0x000ea20000001000 */
[----:B------:R-:W-:Y:S02]  /*1a60*/  HADD2.F32 R125, -RZ, R5.H1_H1 ;  /* 0x30000005ff7d7230 */ /* 0x000fe40000004100 */
[----:B------:R-:W-:Y:S02]  /*1a70*/  HADD2.F32 R119, -RZ, R11.H0_H0 ;  /* 0x2000000bff777230 */ /* 0x000fe40000004100 */
[----:B------:R-:W-:Y:S01]  /*1a80*/  FADD.FTZ R146, R152, -R3 ;  /* 0x8000000398927221 */ /* 0x000fe20000010000 */
[----:B------:R-:W-:Y:S02]  /*1a90*/  HADD2.F32 R107, -RZ, R26.H1_H1 ;  /* 0x3000001aff6b7230 */ /* 0x000fe40000004100 */
[----:B------:R-:W-:Y:S01]  /*1aa0*/  FADD.FTZ R149, R176, -R125 ;  /* 0x8000007db0957221 */ /* 0x000fe20000010000 */
[----:B------:R-:W-:Y:S01]  /*1ab0*/  HADD2.F32 R182, -RZ, R51.H1_H1 ;  /* 0x30000033ffb67230 */ /* 0x000fe20000004100 */
[----:B------:R-:W3:Y:S01]  /*1ac0*/  MUFU.RCP R162, R118 ;  /* 0x0000007600a27308 */ /* 0x000ee20000001000 */
[----:B------:R-:W-:-:S02]  /*1ad0*/  HADD2.F32 R3, -RZ, R6.H0_H0 ;  /* 0x20000006ff037230 */ /* 0x000fc40000004100 */
[----:B------:R-:W-:Y:S01]  /*1ae0*/  FADD.FTZ R144, R148, -R119 ;  /* 0x8000007794907221 */ /* 0x000fe20000010000 */
[----:B------:R-:W-:Y:S02]  /*1af0*/  HADD2.F32 R125, -RZ, R7.H1_H1 ;  /* 0x30000007ff7d7230 */ /* 0x000fe40000004100 */
[----:B------:R-:W-:Y:S02]  /*1b00*/  HADD2.F32 R174, -RZ, R49.H0_H0 ;  /* 0x20000031ffae7230 */ /* 0x000fe40000004100 */
[----:B------:R-:W-:Y:S01]  /*1b10*/  FADD.FTZ R150, R178, -R3 ;  /* 0x80000003b2967221 */ /* 0x000fe20000010000 */
[----:B------:R-:W-:Y:S01]  /*1b20*/  HADD2.F32 R32, -RZ, R28.H0_H0 ;  /* 0x2000001cff207230 */ /* 0x000fe20000004100 */
[----:B------:R-:W4:Y:S01]  /*1b30*/  MUFU.RCP R160, R115 ;  /* 0x0000007300a07308 */ /* 0x000f220000001000 */
[----:B------:R-:W-:Y:S02]  /*1b40*/  HADD2.F32 R119, -RZ, R5.H0_H0 ;  /* 0x20000005ff777230 */ /* 0x000fe40000004100 */
[----:B------:R-:W-:Y:S01]  /*1b50*/  FADD.FTZ R153, R182, -R125 ;  /* 0x8000007db6997221 */ /* 0x000fe20000010000 */
[----:B------:R-:W-:-:S02]  /*1b60*/  HADD2.F32 R111, -RZ, R27.H1_H1 ;  /* 0x3000001bff6f7230 */ /* 0x000fc40000004100 */
[----:B0-----:R-:W-:Y:S01]  /*1b70*/  FMUL.FTZ R3, R0, R127 ;  /* 0x0000007f00037220 */ /* 0x001fe20000410000 */
[----:B------:R-:W-:Y:S02]  /*1b80*/  HADD2.F32 R28, -RZ, R28.H1_H1 ;  /* 0x3000001cff1c7230 */ /* 0x000fe40000004100 */
[----:B------:R-:W-:Y:S01]  /*1b90*/  FADD.FTZ R148, R174, -R119 ;  /* 0x80000077ae947221 */ /* 0x000fe20000010000 */
[----:B------:R-:W-:Y:S01]  /*1ba0*/  FMUL.FTZ R0, R135, R32 ;  /* 0x0000002087007220 */ /* 0x000fe20000410000 */
[----:B------:R-:W0:Y:S01]  /*1bb0*/  MUFU.RCP R157, R107 ;  /* 0x0000006b009d7308 */ /* 0x000e220000001000 */
[----:B------:R-:W-:Y:S02]  /*1bc0*/  HADD2.F32 R180, -RZ, R51.H0_H0 ;  /* 0x20000033ffb47230 */ /* 0x000fe40000004100 */
[----:B-1----:R-:W-:Y:S01]  /*1bd0*/  FMUL.FTZ R153, R153, R44 ;  /* 0x0000002c99997220 */ /* 0x002fe20000410000 */
[----:B------:R-:W-:Y:S02]  /*1be0*/  HADD2.F32 R119, -RZ, R7.H0_H0 ;  /* 0x20000007ff777230 */ /* 0x000fe40000004100 */
[----:B--2---:R-:W-:Y:S01]  /*1bf0*/  FMUL.FTZ R117, R117, R128 ;  /* 0x0000008075757220 */ /* 0x004fe20000410000 */
[----:B------:R-:W-:-:S02]  /*1c00*/  HADD2.F32 R33, -RZ, R29.H0_H0 ;  /* 0x2000001dff217230 */ /* 0x000fc40000004100 */
[----:B------:R-:W-:Y:S01]  /*1c10*/  FMUL.FTZ R44, R131, R28 ;  /* 0x0000001c832c7220 */ /* 0x000fe20000410000 */
[----:B---3--:R-:W-:Y:S01]  /*1c20*/  FMUL.FTZ R128, R47, R162 ;  /* 0x000000a22f807220 */ /* 0x008fe20000410000 */
[----:B------:R-:W1:Y:S01]  /*1c30*/  MUFU.RCP R159, R111 ;  /* 0x0000006f009f7308 */ /* 0x000e620000001000 */
[----:B------:R-:W-:Y:S01]  /*1c40*/  FADD.FTZ R131, RZ, R0 ;  /* 0x00000000ff837221 */ /* 0x000fe20000010000 */
[----:B------:R-:W-:Y:S01]  /*1c50*/  FFMA.FTZ R47, R0, R3, RZ ;  /* 0x00000003002f7223 */ /* 0x000fe200000100ff */
[----:B------:R-:W-:Y:S01]  /*1c60*/  FADD.FTZ R152, R180, -R119 ;  /* 0x80000077b4987221 */ /* 0x000fe20000010000 */
[----:B------:R-:W-:Y:S02]  /*1c70*/  HADD2.F32 R34, -RZ, R29.H1_H1 ;  /* 0x3000001dff227230 */ /* 0x000fe40000004100 */
[----:B----4-:R-:W-:Y:S01]  /*1c80*/  FMUL.FTZ R119, R45, R160 ;  /* 0x000000a02d777220 */ /* 0x010fe20000410000 */
[----:B------:R-:W-:Y:S01]  /*1c90*/  FMUL.FTZ R45, R130, R33 ;  /* 0x00000021822d7220 */ /* 0x000fe20000410000 */
[----:B------:R-:W-:Y:S01]  /*1ca0*/  FADD.FTZ R160, R131, R44 ;  /* 0x0000002c83a07221 */ /* 0x000fe20000010000 */
[----:B------:R-:W-:Y:S01]  /*1cb0*/  FFMA.FTZ R130, R44, R117, R47 ;  /* 0x000000752c827223 */ /* 0x000fe2000001002f */
[----:B------:R-:W-:-:S02]  /*1cc0*/  HADD2.F32 R29, -RZ, R30.H0_H0 ;  /* 0x2000001eff1d7230 */ /* 0x000fc40000004100 */
[----:B0-----:R-:W-:Y:S01]  /*1cd0*/  FMUL.FTZ R125, R46, R157 ;  /* 0x0000009d2e7d7220 */ /* 0x001fe20000410000 */
[----:B------:R-:W-:Y:S02]  /*1ce0*/  HADD2.F32 R120, -RZ, R20.H0_H0 ;  /* 0x20000014ff787230 */ /* 0x000fe40000004100 */
[----:B------:R-:W-:Y:S01]  /*1cf0*/  FMUL.FTZ R46, R115, R34 ;  /* 0x00000022732e7220 */ /* 0x000fe20000410000 */
[----:B------:R-:W-:Y:S01]  /*1d00*/  FADD.FTZ R131, R160, R45 ;  /* 0x0000002da0837221 */ /* 0x000fe20000010000 */
[----:B------:R-:W-:Y:S01]  /*1d10*/  FFMA.FTZ R115, R45, R116, R130 ;  /* 0x000000742d737223 */ /* 0x000fe20000010082 */
[----:B------:R-:W-:Y:S01]  /*1d20*/  HADD2.F32 R30, -RZ, R30.H1_H1 ;  /* 0x3000001eff1e7230 */ /* 0x000fe20000004100 */
[----:B------:R0:W2:Y:S01]  /*1d30*/  MUFU.RCP R161, R120 ;  /* 0x0000007800a17308 */ /* 0x0000a20000001000 */
[----:B------:R-:W-:Y:S02]  /*1d40*/  HADD2.F32 R121, -RZ, R20.H1_H1 ;  /* 0x30000014ff797230 */ /* 0x000fe40000004100 */
[----:B------:R-:W-:Y:S01]  /*1d50*/  FMUL.FTZ R47, R124, R29 ;  /* 0x0000001d7c2f7220 */ /* 0x000fe20000410000 */
[----:B------:R-:W-:Y:S01]  /*1d60*/  FADD.FTZ R130, R131, R46 ;  /* 0x0000002e83827221 */ /* 0x000fe20000010000 */
[----:B------:R-:W-:-:S02]  /*1d70*/  HADD2.F32 R35, -RZ, R31.H0_H0 ;  /* 0x2000001fff237230 */ /* 0x000fc40000004100 */
[----:B------:R-:W-:Y:S01]  /*1d80*/  FFMA.FTZ R124, R46, R119, R115 ;  /* 0x000000772e7c7223 */ /* 0x000fe20000010073 */
[----:B------:R-:W-:Y:S02]  /*1d90*/  HADD2.F32 R48, -RZ, R31.H1_H1 ;  /* 0x3000001fff307230 */ /* 0x000fe40000004100 */
[----:B-1----:R-:W-:Y:S01]  /*1da0*/  FMUL.FTZ R127, R50, R159 ;  /* 0x0000009f327f7220 */ /* 0x002fe20000410000 */
[--C-:B------:R-:W-:Y:S01]  /*1db0*/  HADD2.F32 R31, -RZ, R36.reuse.H0_H0 ;  /* 0x20000024ff1f7230 */ /* 0x100fe20000004100 */
[----:B------:R-:W1:Y:S01]  /*1dc0*/  MUFU.RCP R164, R121 ;  /* 0x0000007900a47308 */ /* 0x000e620000001000 */
[----:B------:R-:W-:Y:S02]  /*1dd0*/  HADD2.F32 R126, -RZ, R21.H0_H0 ;  /* 0x20000015ff7e7230 */ /* 0x000fe40000004100 */
[----:B------:R-:W-:Y:S01]  /*1de0*/  FMUL.FTZ R50, R107, R30 ;  /* 0x0000001e6b327220 */ /* 0x000fe20000410000 */
[----:B------:R-:W-:Y:S02]  /*1df0*/  HADD2.F32 R49, -RZ, R37.H0_H0 ;  /* 0x20000025ff317230 */ /* 0x000fe40000004100 */
[----:B------:R-:W-:Y:S01]  /*1e00*/  FADD.FTZ R135, R130, R47 ;  /* 0x0000002f82877221 */ /* 0x000fe20000010000 */
[----:B------:R-:W-:-:S02]  /*1e10*/  HADD2.F32 R36, -RZ, R36.H1_H1 ;  /* 0x30000024ff247230 */ /* 0x000fc40000004100 */
[----:B------:R-:W-:Y:S01]  /*1e20*/  FFMA.FTZ R131, R47, R122, R124 ;  /* 0x0000007a2f837223 */ /* 0x000fe2000001007c */
[----:B------:R-:W-:Y:S02]  /*1e30*/  HADD2.F32 R123, -RZ, R21.H1_H1 ;  /* 0x30000015ff7b7230 */ /* 0x000fe40000004100 */
[----:B------:R-:W-:Y:S01]  /*1e40*/  FMUL.FTZ R115, R120, R31 ;  /* 0x0000001f78737220 */ /* 0x000fe20000410000 */
[----:B------:R-:W-:Y:S01]  /*1e50*/  HADD2.F32 R108, -RZ, R37.H1_H1 ;  /* 0x30000025ff6c7230 */ /* 0x000fe20000004100 */
[----:B------:R3:W4:Y:S01]  /*1e60*/  MUFU.RCP R163, R126 ;  /* 0x0000007e00a37308 */ /* 0x0007220000001000 */
[----:B------:R-:W-:Y:S02]  /*1e70*/  HADD2.F32 R134, -RZ, R22.H0_H0 ;  /* 0x20000016ff867230 */ /* 0x000fe40000004100 */
[----:B------:R-:W-:Y:S01]  /*1e80*/  FMUL.FTZ R107, R118, R35 ;  /* 0x00000023766b7220 */ /* 0x000fe20000410000 */
[----:B------:R-:W-:Y:S02]  /*1e90*/  HADD2.F32 R37, -RZ, R38.H0_H0 ;  /* 0x20000026ff257230 */ /* 0x000fe40000004100 */
[----:B0-----:R-:W-:Y:S01]  /*1ea0*/  FMUL.FTZ R120, R126, R49 ;  /* 0x000000317e787220 */ /* 0x001fe20000410000 */
[----:B------:R-:W-:Y:S01]  /*1eb0*/  FADD.FTZ R130, R135, R50 ;  /* 0x0000003287827221 */ /* 0x000fe20000010000 */
[----:B------:R-:W-:Y:S01]  /*1ec0*/  FMUL.FTZ R118, R121, R36 ;  /* 0x0000002479767220 */ /* 0x000fe20000410000 */
[----:B------:R-:W-:Y:S01]  /*1ed0*/  HADD2.F32 R51, -RZ, R39.H0_H0 ;  /* 0x20000027ff337230 */ /* 0x000fe20000004100 */
[----:B------:R0:W4:Y:S01]  /*1ee0*/  MUFU.RCP R165, R123 ;  /* 0x0000007b00a57308 */ /* 0x0001220000001000 */
[----:B---3--:R-:W-:Y:S01]  /*1ef0*/  FFMA.FTZ R126, R50, R125, R131 ;  /* 0x0000007d327e7223 */ /* 0x008fe20000010083 */
[----:B------:R-:W-:-:S02]  /*1f00*/  HADD2.F32 R140, -RZ, R23.H0_H0 ;  /* 0x20000017ff8c7230 */ /* 0x000fc40000004100 */
[----:B------:R-:W-:Y:S01]  /*1f10*/  FMUL.FTZ R121, R123, R108 ;  /* 0x0000006c7b797220 */ /* 0x000fe20000410000 */
[----:B------:R-:W-:Y:S01]  /*1f20*/  FMUL.FTZ R111, R111, R48 ;  /* 0x000000306f6f7220 */ /* 0x000fe20000410000 */
[----:B------:R-:W-:Y:S02]  /*1f30*/  HADD2.F32 R110, -RZ, R39.H1_H1 ;  /* 0x30000027ff6e7230 */ /* 0x000fe40000004100 */
[----:B--2---:R-:W-:Y:S01]  /*1f40*/  FMUL.FTZ R132, R132, R161 ;  /* 0x000000a184847220 */ /* 0x004fe20000410000 */
[----:B------:R-:W-:Y:S01]  /*1f50*/  HADD2.F32 R38, -RZ, R38.H1_H1 ;  /* 0x30000026ff267230 */ /* 0x000fe20000004100 */
[----:B------:R2:W3:Y:S01]  /*1f60*/  MUFU.RCP R167, R134 ;  /* 0x0000008600a77308 */ /* 0x0004e20000001000 */
[----:B0-----:R-:W-:Y:S01]  /*1f70*/  FMUL.FTZ R123, R134, R37 ;  /* 0x00000025867b7220 */ /* 0x001fe20000410000 */
[----:B------:R-:W-:Y:S02]  /*1f80*/  HADD2.F32 R129, -RZ, R22.H1_H1 ;  /* 0x30000016ff817230 */ /* 0x000fe40000004100 */
[----:B-1----:R-:W-:Y:S01]  /*1f90*/  FMUL.FTZ R133, R133, R164 ;  /* 0x000000a485857220 */ /* 0x002fe20000410000 */
[----:B------:R-:W-:-:S02]  /*1fa0*/  HADD2.F32 R39, -RZ, R40.H0_H0 ;  /* 0x20000028ff277230 */ /* 0x000fc40000004100 */
[----:B----4-:R-:W-:Y:S01]  /*1fb0*/  FMUL.FTZ R136, R136, R163 ;  /* 0x000000a388887220 */ /* 0x010fe20000410000 */
[--C-:B------:R-:W-:Y:S02]  /*1fc0*/  HADD2.F32 R113, -RZ, R43.reuse.H0_H0 ;  /* 0x2000002bff717230 */ /* 0x100fe40000004100 */
[----:B------:R-:W-:Y:S01]  /*1fd0*/  FMUL.FTZ R124, R129, R38 ;  /* 0x00000026817c7220 */ /* 0x000fe20000410000 */
[----:B------:R-:W-:Y:S02]  /*1fe0*/  HADD2.F32 R114, -RZ, R43.H1_H1 ;  /* 0x3000002bff727230 */ /* 0x000fe40000004100 */
[----:B--2---:R-:W-:Y:S01]  /*1ff0*/  FADD.FTZ R134, R130, R107 ;  /* 0x0000006b82867221 */ /* 0x004fe20000010000 */
[----:B------:R-:W-:Y:S01]  /*2000*/  FFMA.FTZ R130, R107, R128, R126 ;  /* 0x000000806b827223 */ /* 0x000fe2000001007e */
[----:B------:R-:W-:Y:S01]  /*2010*/  HADD2.F32 R40, -RZ, R40.H1_H1 ;  /* 0x30000028ff287230 */ /* 0x000fe20000004100 */
[----:B------:R0:W1:Y:S01]  /*2020*/  MUFU.RCP R169, R140 ;  /* 0x0000008c00a97308 */ /* 0x0000620000001000 */
[----:B------:R-:W-:-:S02]  /*2030*/  HADD2.F32 R43, -RZ, R23.H1_H1 ;  /* 0x30000017ff2b7230 */ /* 0x000fc40000004100 */
[----:B------:R-:W-:Y:S01]  /*2040*/  FMUL.FTZ R126, R140, R51 ;  /* 0x000000338c7e7220 */ /* 0x000fe20000410000 */
[--C-:B------:R-:W-:Y:S02]  /*2050*/  HADD2.F32 R137, -RZ, R16.reuse.H1_H1 ;  /* 0x30000010ff897230 */ /* 0x100fe40000004100 */
[----:B------:R-:W-:Y:S01]  /*2060*/  FMUL.FTZ R138, R138, R165 ;  /* 0x000000a58a8a7220 */ /* 0x000fe20000410000 */
[----:B------:R-:W-:Y:S02]  /*2070*/  HADD2.F32 R109, -RZ, R41.H0_H0 ;  /* 0x20000029ff6d7230 */ /* 0x000fe40000004100 */
[----:B---3--:R-:W-:Y:S01]  /*2080*/  FMUL.FTZ R142, R142, R167 ;  /* 0x000000a78e8e7220 */ /* 0x008fe20000410000 */
[----:B------:R-:W-:Y:S01]  /*2090*/  HADD2.F32 R154, -RZ, R16.H0_H0 ;  /* 0x20000010ff9a7230 */ /* 0x000fe20000004100 */
[----:B------:R2:W3:Y:S01]  /*20a0*/  MUFU.RCP R166, R129 ;  /* 0x0000008100a67308 */ /* 0x0004e20000001000 */
[----:B0-----:R-:W-:Y:S01]  /*20b0*/  FADD.FTZ R140, R134, R111 ;  /* 0x0000006f868c7221 */ /* 0x001fe20000010000 */
[----:B------:R-:W-:Y:S01]  /*20c0*/  FFMA.FTZ R134, R111, R127, R130 ;  /* 0x0000007f6f867223 */ /* 0x000fe20000010082 */
[----:B------:R-:W-:Y:S01]  /*20d0*/  FMUL.FTZ R131, R137, R40 ;  /* 0x0000002889837220 */ /* 0x000fe20000410000 */
[----:B------:R-:W-:-:S02]  /*20e0*/  HADD2.F32 R156, -RZ, R17.H0_H0 ;  /* 0x20000011ff9c7230 */ /* 0x000fc40000004100 */
[----:B------:R-:W-:Y:S01]  /*20f0*/  FMUL.FTZ R130, R154, R39 ;  /* 0x000000279a827220 */ /* 0x000fe20000410000 */
[----:B------:R-:W-:Y:S02]  /*2100*/  HADD2.F32 R139, -RZ, R17.H1_H1 ;  /* 0x30000011ff8b7230 */ /* 0x000fe40000004100 */
[----:B------:R-:W-:Y:S01]  /*2110*/  FMUL.FTZ R157, R28, R117 ;  /* 0x000000751c9d7220 */ /* 0x000fe20000410000 */
[----:B------:R0:W4:Y:S01]  /*2120*/  MUFU.RCP R168, R43 ;  /* 0x0000002b00a87308 */ /* 0x0001220000001000 */
[----:B--2---:R-:W-:Y:S01]  /*2130*/  FMUL.FTZ R129, R43, R110 ;  /* 0x0000006e2b817220 */ /* 0x004fe20000410000 */
[----:B-1----:R-:W-:Y:S01]  /*2140*/  FMUL.FTZ R144, R144, R169 ;  /* 0x000000a990907220 */ /* 0x002fe20000410000 */
[--C-:B------:R-:W-:Y:S02]  /*2150*/  HADD2.F32 R158, -RZ, R18.reuse.H0_H0 ;  /* 0x20000012ff9e7230 */ /* 0x100fe40000004100 */
[----:B------:R-:W-:Y:S01]  /*2160*/  FMUL.FTZ R159, R33, R116 ;  /* 0x00000074219f7220 */ /* 0x000fe20000410000 */
[----:B------:R-:W-:-:S02]  /*2170*/  HADD2.F32 R179, -RZ, R18.H1_H1 ;  /* 0x30000012ffb37230 */ /* 0x000fc40000004100 */
[----:B------:R-:W-:Y:S01]  /*2180*/  FMUL.FTZ R160, R34, R119 ;  /* 0x0000007722a07220 */ /* 0x000fe20000410000 */
[----:B------:R-:W-:Y:S01]  /*2190*/  HADD2.F32 R176, -RZ, R19.H0_H0 ;  /* 0x20000013ffb07230 */ /* 0x000fe20000004100 */
[----:B------:R1:W2:Y:S01]  /*21a0*/  MUFU.RCP R170, R137 ;  /* 0x0000008900aa7308 */ /* 0x0002a20000001000 */
[----:B0-----:R-:W-:Y:S01]  /*21b0*/  FFMA.FTZ R43, R115, R132, R134 ;  /* 0x00000084732b7223 */ /* 0x001fe20000010086 */
[----:B------:R-:W-:Y:S01]  /*21c0*/  FMUL.FTZ R134, R156, R109 ;  /* 0x0000006d9c867220 */ /* 0x000fe20000410000 */
[----:B---3--:R-:W-:Y:S01]  /*21d0*/  FMUL.FTZ R143, R143, R166 ;  /* 0x000000a68f8f7220 */ /* 0x008fe20000410000 */
[----:B------:R-:W-:Y:S02]  /*21e0*/  HADD2.F32 R112, -RZ, R41.H1_H1 ;  /* 0x30000029ff707230 */ /* 0x000fe40000004100 */
[----:B------:R-:W-:Y:S01]  /*21f0*/  FFMA.FTZ R43, R118, R133, R43 ;  /* 0x00000085762b7223 */ /* 0x000fe2000001002b */
[--C-:B------:R-:W-:Y:S02]  /*2200*/  HADD2.F32 R41, -RZ, R42.reuse.H0_H0 ;  /* 0x2000002aff297230 */ /* 0x100fe40000004100 */
[----:B------:R-:W-:Y:S01]  /*2210*/  FMUL.FTZ R161, R29, R122 ;  /* 0x0000007a1da17220 */ /* 0x000fe20000410000 */
[----:B------:R0:W3:Y:S01]  /*2220*/  MUFU.RCP R171, R154 ;  /* 0x0000009a00ab7308 */ /* 0x0000e20000001000 */
[----:B-1----:R-:W-:Y:S01]  /*2230*/  FADD.FTZ R137, R140, R115 ;  /* 0x000000738c897221 */ /* 0x002fe20000010000 */
[----:B----4-:R-:W-:Y:S01]  /*2240*/  FMUL.FTZ R145, R145, R168 ;  /* 0x000000a891917220 */ /* 0x010fe20000410000 */
[----:B------:R-:W-:Y:S01]  /*2250*/  FMUL.FTZ R135, R139, R112 ;  /* 0x000000708b877220 */ /* 0x000fe20000410000 */
[----:B------:R-:W-:-:S02]  /*2260*/  HADD2.F32 R42, -RZ, R42.H1_H1 ;  /* 0x3000002aff2a7230 */ /* 0x000fc40000004100 */
[----:B------:R-:W-:Y:S01]  /*2270*/  FADD.FTZ R141, R137, R118 ;  /* 0x00000076898d7221 */ /* 0x000fe20000010000 */
[----:B------:R-:W-:Y:S01]  /*2280*/  FMUL.FTZ R137, R158, R41 ;  /* 0x000000299e897220 */ /* 0x000fe20000410000 */
[----:B------:R-:W-:Y:S01]  /*2290*/  FMUL.FTZ R140, R176, R113 ;  /* 0x00000071b08c7220 */ /* 0x000fe20000410000 */
[----:B------:R1:W4:Y:S01]  /*22a0*/  MUFU.RCP R173, R156 ;  /* 0x0000009c00ad7308 */ /* 0x0003220000001000 */
[----:B0-----:R-:W-:Y:S01]  /*22b0*/  FFMA.FTZ R154, R120, R136, R43 ;  /* 0x00000088789a7223 */ /* 0x001fe2000001002b */
[----:B--2---:R-:W-:Y:S01]  /*22c0*/  FMUL.FTZ R147, R147, R170 ;  /* 0x000000aa93937220 */ /* 0x004fe20000410000 */
[----:B------:R-:W-:Y:S01]  /*22d0*/  FMUL.FTZ R162, R30, R125 ;  /* 0x0000007d1ea27220 */ /* 0x000fe20000410000 */
[----:B------:R-:W-:Y:S01]  /*22e0*/  FMUL.FTZ R163, R35, R128 ;  /* 0x0000008023a37220 */ /* 0x000fe20000410000 */
[----:B------:R-:W-:Y:S01]  /*22f0*/  FFMA.FTZ R154, R121, R138, R154 ;  /* 0x0000008a799a7223 */ /* 0x000fe2000001009a */
[----:B------:R-:W-:Y:S01]  /*2300*/  FMUL.FTZ R164, R48, R127 ;  /* 0x0000007f30a47220 */ /* 0x000fe20000410000 */
[----:B------:R-:W-:Y:S01]  /*2310*/  FMUL.FTZ R165, R31, R132 ;  /* 0x000000841fa57220 */ /* 0x000fe20000410000 */
[----:B------:R0:W2:Y:S01]  /*2320*/  MUFU.RCP R172, R139 ;  /* 0x0000008b00ac7308 */ /* 0x0000a20000001000 */
[----:B-1----:R-:W-:Y:S01]  /*2330*/  FADD.FTZ R156, R141, R120 ;  /* 0x000000788d9c7221 */ /* 0x002fe20000010000 */
[----:B------:R-:W-:Y:S01]  /*2340*/  FMUL.FTZ R141, R155, R114 ;  /* 0x000000729b8d7220 */ /* 0x000fe20000410000 */
[----:B------:R-:W-:Y:S01]  /*2350*/  FFMA.FTZ R43, R123, R142, R154 ;  /* 0x0000008e7b2b7223 */ /* 0x000fe2000001009a */
[----:B---3--:R-:W-:Y:S01]  /*2360*/  FMUL.FTZ R146, R146, R171 ;  /* 0x000000ab92927220 */ /* 0x008fe20000410000 */
[----:B------:R-:W-:Y:S01]  /*2370*/  FADD.FTZ R156, R156, R121 ;  /* 0x000000799c9c7221 */ /* 0x000fe20000010000 */
[----:B------:R-:W-:Y:S01]  /*2380*/  FMUL.FTZ R166, R36, R133 ;  /* 0x0000008524a67220 */ /* 0x000fe20000410000 */
[----:B------:R-:W-:Y:S01]  /*2390*/  FFMA.FTZ R43, R124, R143, R43 ;  /* 0x0000008f7c2b7223 */ /* 0x000fe2000001002b */
[----:B------:R1:W3:Y:S01]  /*23a0*/  MUFU.RCP R175, R158 ;  /* 0x0000009e00af7308 */ /* 0x0002e20000001000 */
[----:B------:R-:W-:Y:S01]  /*23b0*/  FADD.FTZ R155, R156, R123 ;  /* 0x0000007b9c9b7221 */ /* 0x000fe20000010000 */
[----:B----4-:R-:W-:Y:S01]  /*23c0*/  FMUL.FTZ R148, R148, R173 ;  /* 0x000000ad94947220 */ /* 0x010fe20000410000 */
[----:B------:R-:W-:Y:S01]  /*23d0*/  FFMA.FTZ R154, R126, R144, R43 ;  /* 0x000000907e9a7223 */ /* 0x000fe2000001002b */
[----:B0-----:R-:W-:Y:S01]  /*23e0*/  FMUL.FTZ R139, R179, R42 ;  /* 0x0000002ab38b7220 */ /* 0x001fe20000410000 */
[----:B------:R-:W-:Y:S01]  /*23f0*/  FADD.FTZ R155, R155, R124 ;  /* 0x0000007c9b9b7221 */ /* 0x000fe20000010000 */
[----:B------:R-:W-:Y:S01]  /*2400*/  FMUL.FTZ R167, R49, R136 ;  /* 0x0000008831a77220 */ /* 0x000fe20000410000 */
[----:B------:R-:W-:Y:S01]  /*2410*/  FFMA.FTZ R43, R129, R145, R154 ;  /* 0x00000091812b7223 */ /* 0x000fe2000001009a */
[----:B------:R-:W0:Y:S01]  /*2420*/  MUFU.RCP R174, R179 ;  /* 0x000000b300ae7308 */ /* 0x000e220000001000 */
[----:B------:R-:W-:Y:S01]  /*2430*/  FADD.FTZ R156, R155, R126 ;  /* 0x0000007e9b9c7221 */ /* 0x000fe20000010000 */
[----:B--2---:R-:W-:Y:S01]  /*2440*/  FMUL.FTZ R149, R149, R172 ;  /* 0x000000ac95957220 */ /* 0x004fe20000410000 */
[----:B------:R-:W-:Y:S01]  /*2450*/  FFMA.FTZ R154, R130, R146, R43 ;  /* 0x00000092829a7223 */ /* 0x000fe2000001002b */
[----:B-1----:R-:W-:Y:S01]  /*2460*/  FMUL.FTZ R158, R32, R3 ;  /* 0x00000003209e7220 */ /* 0x002fe20000410000 */
[----:B------:R-:W-:Y:S01]  /*2470*/  FADD.FTZ R155, R156, R129 ;  /* 0x000000819c9b7221 */ /* 0x000fe20000010000 */
[----:B------:R-:W-:Y:S01]  /*2480*/  FMUL.FTZ R168, R108, R138 ;  /* 0x0000008a6ca87220 */ /* 0x000fe20000410000 */
[----:B------:R-:W-:Y:S01]  /*2490*/  FFMA.FTZ R43, R131, R147, R154 ;  /* 0x00000093832b7223 */ /* 0x000fe2000001009a */
[----:B------:R-:W1:Y:S01]  /*24a0*/  MUFU.RCP R177, R176 ;  /* 0x000000b000b17308 */ /* 0x000e620000001000 */
[----:B------:R-:W-:Y:S01]  /*24b0*/  FADD.FTZ R156, R155, R130 ;  /* 0x000000829b9c7221 */ /* 0x000fe20000010000 */
        /* <DEDUP_REMOVED lines=9> */
[----:B------:R-:W-:Y:S01]  /*2550*/  FFMA.FTZ R154, R137, R150, R154 ;  /* 0x00000096899a7223 */ /* 0x000fe2000001009a */
[----:B------:R-:W-:Y:S01]  /*2560*/  FMUL.FTZ R171, R110, R145 ;  /* 0x000000916eab7220 */ /* 0x000fe20000410000 */
[----:B------:R-:W-:Y:S01]  /*2570*/  FADD.FTZ R156, R156, R135 ;  /* 0x000000879c9c7221 */ /* 0x000fe20000010000 */
[----:B------:R-:W-:Y:S01]  /*2580*/  FMUL.FTZ R174, R39, R146 ;  /* 0x0000009227ae7220 */ /* 0x000fe20000410000 */
[----:B------:R-:W-:Y:S01]  /*2590*/  FFMA.FTZ R43, R139, R151, R154 ;  /* 0x000000978b2b7223 */ /* 0x000fe2000001009a */
[----:B------:R-:W-:Y:S01]  /*25a0*/  FMUL.FTZ R173, R40, R147 ;  /* 0x0000009328ad7220 */ /* 0x000fe20000410000 */
[----:B------:R-:W-:Y:S01]  /*25b0*/  FADD.FTZ R156, R156, R137 ;  /* 0x000000899c9c7221 */ /* 0x000fe20000010000 */
[----:B-1----:R-:W-:Y:S01]  /*25c0*/  FMUL.FTZ R152, R152, R177 ;  /* 0x000000b198987220 */ /* 0x002fe20000410000 */
        /* <DEDUP_REMOVED lines=8> */
[-C--:B------:R-:W-:Y:S01]  /*2650*/  FMUL.FTZ R180, R114, R153.reuse ;  /* 0x0000009972b47220 */ /* 0x080fe20000410000 */
[----:B------:R-:W-:Y:S01]  /*2660*/  FFMA.FTZ R156, R141, R153, R156 ;  /* 0x000000998d9c7223 */ /* 0x000fe2000001009c */
[----:B------:R-:W-:-:S07]  /*2670*/  FADD.FTZ R154, R154, R141 ;  /* 0x0000008d9a9a7221 */ /* 0x000fce0000010000 */
.L_x_193:
        /* <DEDUP_REMOVED lines=46> */
[----:B------:R-:W-:Y:S01]  /*2960*/  ISETP.GT.U32.AND P0, PT, R28, 0x7, PT ;  /* 0x000000071c00780c */ /* 0x000fe20003f04070 */
        /* <DEDUP_REMOVED lines=37> */
.L_x_195:
[----:B------:R-:W-:Y:S05]  /*2bc0*/  BSYNC.RECONVERGENT B0 ;  /* 0x0000000000007941 */ /* 0x000fea0003800200 */
.L_x_194:
        /* <DEDUP_REMOVED lines=36> */
.L_x_197:
[----:B------:R-:W-:Y:S05]  /*2e10*/  BSYNC.RECONVERGENT B0 ;  /* 0x0000000000007941 */ /* 0x000fea0003800200 */
.L_x_196:
        /* <DEDUP_REMOVED lines=32> */
.L_x_199:
[----:B0-----:R-:W2:Y:S04]  /*3020*/  LDG.E.STRONG.GPU R30, desc[UR4][R28.64] ;  /* 0x000000041c1e7981 */ /* 0x001ea8000c1ef900 */
[----:B--2---:R-:W-:Y:S01]  /*3030*/  CCTL.IVALL ;  /* 0x00000000ff00798f */ /* 0x004fe20002000000 */
[----:B------:R-:W-:Y:S05]  /*3040*/  YIELD ;  /* 0x0000000000007946 */ /* 0x000fea0003800000 */
[----:B------:R-:W-:-:S13]  /*3050*/  ISETP.NE.AND P2, PT, R30, R35, PT ;  /* 0x000000231e00720c */ /* 0x000fda0003f45270 */
[----:B------:R-:W-:Y:S05]  /*3060*/  @P2 BRA `(.L_x_199) ;  /* 0xfffffffc00ec2947 */ /* 0x000fea000383ffff */
.L_x_198:
        /* <DEDUP_REMOVED lines=48> */
[----:B------:R-:W-:Y:S01]  /*3370*/  FFMA.FTZ R3, R30, R3, R31 ;  /* 0x000000031e037223 */ /* 0x000fe2000001001f */
        /* <DEDUP_REMOVED lines=69> */
[----:B------:R-:W-:Y:S01]  /*37d0*/  F2FP.F16.F32.PACK_AB R31, R28, R31 ;  /* 0x0000001f1c1f723e */ /* 0x000fe200000000ff */
[----:B0-----:R-:W-:Y:S01]  /*37e0*/  IMAD.WIDE.U32 R106, R106, 0x10, R40 ;  /* 0x000000106a6a7825 */ /* 0x001fe200078e0028 */
[----:B------:R-:W-:-:S02]  /*37f0*/  F2FP.F16.F32.PACK_AB R30, R33, R30 ;  /* 0x0000001e211e723e */ /* 0x000fc400000000ff */
[----:B------:R-:W-:Y:S01]  /*3800*/  F2FP.F16.F32.PACK_AB R29, R46, R29 ;  /* 0x0000001d2e1d723e */ /* 0x000fe200000000ff */
[--C-:B------:R-:W-:Y:S01]  /*3810*/  IMAD.WIDE.U32 R104, R104, 0x10, R40.reuse ;  /* 0x0000001068687825 */ /* 0x100fe200078e0028 */
[----:B------:R-:W-:Y:S02]  /*3820*/  F2FP.F16.F32.PACK_AB R28, R3, R0 ;  /* 0x00000000031c723e */ /* 0x000fe400000000ff */
[----:B------:R-:W-:Y:S01]  /*3830*/  F2FP.F16.F32.PACK_AB R35, R36, R35 ;  /* 0x000000232423723e */ /* 0x000fe200000000ff */
[----:B------:R-:W-:Y:S01]  /*3840*/  IMAD.WIDE.U32 R40, R103, 0x10, R40 ;  /* 0x0000001067287825 */ /* 0x000fe200078e0028 */
[----:B------:R-:W-:Y:S01]  /*3850*/  F2FP.F16.F32.PACK_AB R34, R43, R34 ;  /* 0x000000222b22723e */ /* 0x000fe200000000ff */
[----:B------:R0:W-:Y:S01]  /*3860*/  STG.E.128 desc[UR4][R106.64], R28 ;  /* 0x0000001c6a007986 */ /* 0x0001e2000c101d04 */
[----:B------:R-:W-:Y:S02]  /*3870*/  F2FP.F16.F32.PACK_AB R33, R39, R120 ;  /* 0x000000782721723e */ /* 0x000fe400000000ff */
[----:B------:R-:W-:-:S02]  /*3880*/  F2FP.F16.F32.PACK_AB R32, R37, R32 ;  /* 0x000000202520723e */ /* 0x000fc400000000ff */
[----:B------:R-:W-:Y:S02]  /*3890*/  F2FP.F16.F32.PACK_AB R39, R109, R140 ;  /* 0x0000008c6d27723e */ /* 0x000fe400000000ff */
[----:B------:R-:W-:Y:S01]  /*38a0*/  F2FP.F16.F32.PACK_AB R38, R51, R38 ;  /* 0x000000263326723e */ /* 0x000fe200000000ff */
[----:B------:R0:W-:Y:S01]  /*38b0*/  STG.E.128 desc[UR4][R104.64], R32 ;  /* 0x0000002068007986 */ /* 0x0001e2000c101d04 */
[----:B------:R-:W-:Y:S02]  /*38c0*/  F2FP.F16.F32.PACK_AB R37, R47, R134 ;  /* 0x000000862f25723e */ /* 0x000fe400000000ff */
[----:B------:R-:W-:Y:S02]  /*38d0*/  F2FP.F16.F32.PACK_AB R36, R45, R130 ;  /* 0x000000822d24723e */ /* 0x000fe400000000ff */
[----:B------:R-:W-:-:S03]  /*38e0*/  LOP3.LUT R43, R49, 0xff, RZ, 0xc0, !PT ;  /* 0x000000ff312b7812 */ /* 0x000fc600078ec0ff */
[----:B------:R0:W-:Y:S01]  /*38f0*/  STG.E.128 desc[UR4][R40.64], R36 ;  /* 0x0000002428007986 */ /* 0x0001e2000c101d04 */
[----:B------:R-:W-:Y:S05]  /*3900*/  @!P0 BRA `(.L_x_200) ;  /* 0xffffffc800fc8947 */ /* 0x000fea000383ffff */
        /* <DEDUP_REMOVED lines=42> */
.L_x_189:
        /* <DEDUP_REMOVED lines=25> */
.L_x_201:
        /* <DEDUP_REMOVED lines=12> */
.L_x_2994:


//--------------------- .text._ZN10layer_norm22ln_bwd_finalize_kernelINS_22Kernel_traits_finalizeILj49152EffffjLj1024ELj4ENS_18Kernel_traits_baseILj49152EffffjLj1024EEEEEEEvNS_9BwdParamsE --------------------------
	.section	.text._ZN10layer_norm22ln_bwd_finalize_kernelINS_22Kernel_traits_finalizeILj49152EffffjLj1024ELj4ENS_18Kernel_traits_baseILj49152EffffjLj1024EEEEEEEvNS_9BwdParamsE,"ax",@progbits
	.align	128
        .global         _ZN10layer_norm22ln_bwd_finalize_kernelINS_22Kernel_traits_finalizeILj49152EffffjLj1024ELj4ENS_18Kernel_traits_baseILj49152EffffjLj1024EEEEEEEvNS_9BwdParamsE
        .type           _ZN10layer_norm22ln_bwd_finalize_kernelINS_22Kernel_traits_finalizeILj49152EffffjLj1024ELj4ENS_18Kernel_traits_baseILj49152EffffjLj1024EEEEEEEvNS_9BwdParamsE,@function
        .size           _ZN10layer_norm22ln_bwd_finalize_kernelINS_22Kernel_traits_finalizeILj49152EffffjLj1024ELj4ENS_18Kernel_traits_baseILj49152EffffjLj1024EEEEEEEvNS_9BwdParamsE,(.L_x_2995 - _ZN10layer_norm22ln_bwd_finalize_kernelINS_22Kernel_traits_finalizeILj49152EffffjLj1024ELj4ENS_18Kernel_traits_baseILj49152EffffjLj1024EEEEEEEvNS_9BwdParamsE)
        .other          _ZN10layer_norm22ln_bwd_finalize_kernelINS_22Kernel_traits_finalizeILj49152EffffjLj1024ELj4ENS_18Kernel_traits_baseILj49152EffffjLj1024EEEEEEEvNS_9BwdParamsE,@"STO_CUDA_ENTRY STV_DEFAULT"
_ZN10layer_norm22ln_bwd_finalize_kernelINS_22Kernel_traits_finalizeILj49152EffffjLj1024ELj4ENS_18Kernel_traits_baseILj49152EffffjLj1024EEEEEEEvNS_9BwdParamsE:
.text._ZN10layer_norm22ln_bwd_finalize_kernelINS_22Kernel_traits_finalizeILj49152EffffjLj1024ELj4ENS_18Kernel_traits_baseILj49152EffffjLj1024EEEEEEEvNS_9BwdParamsE:
        /* <DEDUP_REMOVED lines=37> */
.L_x_206:
        /* <DEDUP_REMOVED lines=118> */
.L_x_205:
[----:B------:R-:W-:Y:S05]  /*09b0*/  BSYNC.RECONVERGENT B1 ;  /* 0x0000000000017941 */ /* 0x000fea0003800200 */
.L_x_204:
        /* <DEDUP_REMOVED lines=65> */
.L_x_208:
[----:B------:R-:W-:Y:S05]  /*0dd0*/  BSYNC.RECONVERGENT B1 ;  /* 0x0000000000017941 */ /* 0x000fea0003800200 */
.L_x_207:
        /* <DEDUP_REMOVED lines=37> */
.L_x_210:
[----:B------:R-:W-:Y:S05]  /*1030*/  BSYNC.RECONVERGENT B1 ;  /* 0x0000000000017941 */ /* 0x000fea0003800200 */
.L_x_209:
[----:B------:R-:W-:Y:S05]  /*1040*/  @!P1 BRA `(.L_x_203) ;  /* 0x00000000003c9947 */ /* 0x000fea0003800000 */
[----:B------:R-:W0:Y:S01]  /*1050*/  LDC.64 R6, c[0x0][0x3e0] ;  /* 0x0000f800ff067b82 */ /* 0x000e220000000a00 */
[----:B------:R-:W-:Y:S01]  /*1060*/  IMAD R2, R15, 0xc000, R11 ;  /* 0x0000c0000f027824 */ /* 0x000fe200078e020b */
[----:B------:R-:W-:-:S04]  /*1070*/  IADD3 R24, PT, PT, -R24, RZ, RZ ;  /* 0x000000ff18187210 */ /* 0x000fc80007ffe1ff */
[----:B------:R-:W-:Y:S02]  /*1080*/  IADD3 R11, PT, PT, R13, R2, RZ ;  /* 0x000000020d0b7210 */ /* 0x000fe40007ffe0ff */
[----:B------:R-:W1:Y:S05]  /*1090*/  LDC.64 R8, c[0x0][0x3e8] ;  /* 0x0000fa00ff087b82 */ /* 0x000e6a0000000a00 */
.L_x_211:
        /* <DEDUP_REMOVED lines=10> */
.L_x_203:
[----:B------:R-:W-:Y:S05]  /*1140*/  BSYNC.RECONVERGENT B0 ;  /* 0x0000000000007941 */ /* 0x000fea0003800200 */
.L_x_202:
        /* <DEDUP_REMOVED lines=53> */
.L_x_212:
        /* <DEDUP_REMOVED lines=14> */
.L_x_2995:


//--------------------- .text._ZN10layer_norm13ln_bwd_kernelINS_13Kernel_traitsIffffjLj49152ELj8ELj1ELj8ELj16ENS_18Kernel_traits_baseILj49152EffffjLj256EEEEEEEvNS_9BwdParamsE --------------------------
	.section	.text._ZN10layer_norm13ln_bwd_kernelINS_13Kernel_traitsIffffjLj49152ELj8ELj1ELj8ELj16ENS_18Kernel_traits_baseILj49152EffffjLj256EEEEEEEvNS_9BwdParamsE,"ax",@progbits
	.align	128
        .global         _ZN10layer_norm13ln_bwd_kernelINS_13Kernel_traitsIffffjLj49152ELj8ELj1ELj8ELj16ENS_18Kernel_traits_baseILj49152EffffjLj256EEEEEEEvNS_9BwdParamsE
        .type           _ZN10layer_norm13ln_bwd_kernelINS_13Kernel_traitsIffffjLj49152ELj8ELj1ELj8ELj16ENS_18Kernel_traits_baseILj49152EffffjLj256EEEEEEEvNS_9BwdParamsE,@function
        .size           _ZN10layer_norm13ln_bwd_kernelINS_13Kernel_traitsIffffjLj49152ELj8ELj1ELj8ELj16ENS_18Kernel_traits_baseILj49152EffffjLj256EEEEEEEvNS_9BwdParamsE,(.L_x_2996 - _ZN10layer_norm13ln_bwd_kernelINS_13Kernel_traitsIffffjLj49152ELj8ELj1ELj8ELj16ENS_18Kernel_traits_baseILj49152EffffjLj256EEEEEEEvNS_9BwdParamsE)
        .other          _ZN10layer_norm13ln_bwd_kernelINS_13Kernel_traitsIffffjLj49152ELj8ELj1ELj8ELj16ENS_18Kernel_traits_baseILj49152EffffjLj256EEEEEEEvNS_9BwdParamsE,@"STO_CUDA_ENTRY STV_DEFAULT"
_ZN10layer_norm13ln_bwd_kernelINS_13Kernel_traitsIffffjLj49152ELj8ELj1ELj8ELj16ENS_18Kernel_traits_baseILj49152EffffjLj256EEEEEEEvNS_9BwdParamsE:
.text._ZN10layer_norm13ln_bwd_kernelINS_13Kernel_traitsIffffjLj49152ELj8ELj1ELj8ELj16ENS_18Kernel_traits_baseILj49152EffffjLj256EEEEEEEvNS_9BwdParamsE:
        /* <DEDUP_REMOVED lines=41> */
[----:B0-----:R-:W-:Y:S02]  /*0290*/  CS2R R52, SRZ ;  /* 0x0000000000347805 */ /* 0x001fe4000001ff00 */
        /* <DEDUP_REMOVED lines=12> */
[----:B------:R-:W5:Y:S04]  /*0360*/  @!P0 LDG.E.128 R48, desc[UR4][R54.64] ;  /* 0x0000000436308981 */ /* 0x000f68000c1e1d00 */
[----:B------:R-:W5:Y:S04]  /*0370*/  @!P0 LDG.E.128 R44, desc[UR4][R54.64+0x8000] ;  /* 0x00800004362c8981 */ /* 0x000f68000c1e1d00 */
        /* <DEDUP_REMOVED lines=24> */
[----:B------:R-:W-:Y:S02]  /*0500*/  MOV R118, RZ ;  /* 0x000000ff00767202 */ /* 0x000fe40000000f00 */
        /* <DEDUP_REMOVED lines=9> */
.L_x_224:
[----:B-1----:R-:W0:Y:S01]  /*05a0*/  LDC.64 R52, c[0x0][0x398] ;  /* 0x0000e600ff347b82 */ /* 0x002e220000000a00 */
        /* <DEDUP_REMOVED lines=17> */
[C---:B------:R-:W-:Y:S02]  /*06c0*/  IADD3 R152, PT, PT, R156.reuse, 0x1000, RZ ;  /* 0x000010009c987810 */ /* 0x040fe40007ffe0ff */
[C---:B------:R-:W-:Y:S01]  /*06d0*/  IADD3 R153, PT, PT, R156.reuse, 0x1800, RZ ;  /* 0x000018009c997810 */ /* 0x040fe20007ffe0ff */
[C---:B---3--:R-:W-:Y:S01]  /*06e0*/  IMAD.WIDE.U32 R160, R156.reuse, 0x10, R96 ;  /* 0x000000109ca07825 */ /* 0x048fe200078e0060 */
[C---:B------:R-:W-:Y:S01]  /*06f0*/  IADD3 R154, PT, PT, R156.reuse, 0x2000, RZ ;  /* 0x000020009c9a7810 */ /* 0x040fe20007ffe0ff */
[----:B0-----:R0:W5:Y:S01]  /*0700*/  LDG.E.128 R52, desc[UR4][R158.64] ;  /* 0x000000049e347981 */ /* 0x001162000c1e1d00 */
[----:B------:R-:W-:Y:S01]  /*0710*/  IADD3 R155, PT, PT, R156, 0x2800, RZ ;  /* 0x000028009c9b7810 */ /* 0x000fe20007ffe0ff */
[--C-:B------:R-:W-:Y:S02]  /*0720*/  IMAD.WIDE.U32 R60, R152, 0x10, R72.reuse ;  /* 0x00000010983c7825 */ /* 0x100fe400078e0048 */
[----:B------:R0:W5:Y:S02]  /*0730*/  LDG.E.128 R56, desc[UR4][R158.64+0x8000] ;  /* 0x008000049e387981 */ /* 0x000164000c1e1d00 */
[----:B------:R-:W-:-:S02]  /*0740*/  IMAD.WIDE.U32 R64, R153, 0x10, R72 ;  /* 0x0000001099407825 */ /* 0x000fc400078e0048 */
[----:B------:R0:W5:Y:S02]  /*0750*/  LDG.E.128 R76, desc[UR4][R160.64] ;  /* 0x00000004a04c7981 */ /* 0x000164000c1e1d00 */
[----:B------:R-:W-:Y:S02]  /*0760*/  IMAD.WIDE.U32 R68, R154, 0x10, R72 ;  /* 0x000000109a447825 */ /* 0x000fe400078e0048 */
[----:B------:R0:W5:Y:S02]  /*0770*/  LDG.E.128 R80, desc[UR4][R160.64+0x8000] ;  /* 0x00800004a0507981 */ /* 0x000164000c1e1d00 */
[--C-:B------:R-:W-:Y:S02]  /*0780*/  IMAD.WIDE.U32 R84, R152, 0x10, R96.reuse ;  /* 0x0000001098547825 */ /* 0x100fe400078e0060 */
[----:B------:R-:W5:Y:S02]  /*0790*/  LDG.E.128 R60, desc[UR4][R60.64] ;  /* 0x000000043c3c7981 */ /* 0x000f64000c1e1d00 */
[----:B------:R-:W-:-:S02]  /*07a0*/  IMAD.WIDE.U32 R88, R153, 0x10, R96 ;  /* 0x0000001099587825 */ /* 0x000fc400078e0060 */
[----:B------:R-:W5:Y:S02]  /*07b0*/  LDG.E.128 R64, desc[UR4][R64.64] ;  /* 0x0000000440407981 */ /* 0x000f64000c1e1d00 */
[----:B------:R-:W-:Y:S02]  /*07c0*/  IMAD.WIDE.U32 R92, R154, 0x10, R96 ;  /* 0x000000109a5c7825 */ /* 0x000fe400078e0060 */
[----:B------:R-:W5:Y:S02]  /*07d0*/  LDG.E.128 R68, desc[UR4][R68.64] ;  /* 0x0000000444447981 */ /* 0x000f64000c1e1d00 */
[C---:B------:R-:W-:Y:S02]  /*07e0*/  IMAD.WIDE.U32 R72, R155.reuse, 0x10, R72 ;  /* 0x000000109b487825 */ /* 0x040fe400078e0048 */
[----:B------:R-:W5:Y:S02]  /*07f0*/  LDG.E.128 R84, desc[UR4][R84.64] ;  /* 0x0000000454547981 */ /* 0x000f64000c1e1d00 */
[----:B------:R-:W-:-:S02]  /*0800*/  IMAD.WIDE.U32 R96, R155, 0x10, R96 ;  /* 0x000000109b607825 */ /* 0x000fc400078e0060 */
[----:B------:R-:W5:Y:S04]  /*0810*/  LDG.E.128 R72, desc[UR4][R72.64] ;  /* 0x0000000448487981 */ /* 0x000f68000c1e1d00 */
[----:B------:R-:W5:Y:S04]  /*0820*/  LDG.E.128 R88, desc[UR4][R88.64] ;  /* 0x0000000458587981 */ /* 0x000f68000c1e1d00 */
[----:B------:R-:W5:Y:S04]  /*0830*/  LDG.E.128 R92, desc[UR4][R92.64] ;  /* 0x000000045c5c7981 */ /* 0x000f68000c1e1d00 */
[----:B------:R-:W5:Y:S01]  /*0840*/  LDG.E.128 R96, desc[UR4][R96.64] ;  /* 0x0000000460607981 */ /* 0x000f62000c1e1d00 */
[----:B0-----:R-:W-:Y:S05]  /*0850*/  BRA `(.L_x_215) ;  /* 0x0000000000887947 */ /* 0x001fea0003800000 */
.L_x_214:
        /* <DEDUP_REMOVED lines=11> */
[C---:B0-----:R-:W-:Y:S01]  /*0910*/  IMAD.WIDE.U32 R160, R156.reuse, 0x10, R52 ;  /* 0x000000109ca07825 */ /* 0x041fe200078e0034 */
[C---:B------:R-:W-:Y:S01]  /*0920*/  IADD3 R154, PT, PT, R156.reuse, 0x2000, RZ ;  /* 0x000020009c9a7810 */ /* 0x040fe20007ffe0ff */
[----:B------:R0:W5:Y:S01]  /*0930*/  LDG.E.128 R76, desc[UR4][R158.64] ;  /* 0x000000049e4c7981 */ /* 0x000162000c1e1d00 */
[----:B------:R-:W-:Y:S01]  /*0940*/  IADD3 R155, PT, PT, R156, 0x2800, RZ ;  /* 0x000028009c9b7810 */ /* 0x000fe20007ffe0ff */
[--C-:B------:R-:W-:Y:S02]  /*0950*/  IMAD.WIDE.U32 R84, R152, 0x10, R96.reuse ;  /* 0x0000001098547825 */ /* 0x100fe400078e0060 */
[----:B------:R0:W5:Y:S02]  /*0960*/  LDG.E.128 R56, desc[UR4][R160.64+0x8000] ;  /* 0x00800004a0387981 */ /* 0x000164000c1e1d00 */
[----:B------:R-:W-:-:S02]  /*0970*/  IMAD.WIDE.U32 R88, R153, 0x10, R96 ;  /* 0x0000001099587825 */ /* 0x000fc400078e0060 */
[----:B------:R0:W5:Y:S02]  /*0980*/  LDG.E.128 R80, desc[UR4][R158.64+0x8000] ;  /* 0x008000049e507981 */ /* 0x000164000c1e1d00 */
[----:B------:R-:W-:Y:S02]  /*0990*/  IMAD.WIDE.U32 R92, R154, 0x10, R96 ;  /* 0x000000109a5c7825 */ /* 0x000fe400078e0060 */
[----:B------:R-:W5:Y:S02]  /*09a0*/  LDG.E.128 R84, desc[UR4][R84.64] ;  /* 0x0000000454547981 */ /* 0x000f64000c1e1d00 */
[--C-:B------:R-:W-:Y:S02]  /*09b0*/  IMAD.WIDE.U32 R60, R152, 0x10, R52.reuse ;  /* 0x00000010983c7825 */ /* 0x100fe400078e0034 */
[----:B------:R-:W5:Y:S02]  /*09c0*/  LDG.E.128 R88, desc[UR4][R88.64] ;  /* 0x0000000458587981 */ /* 0x000f64000c1e1d00 */
[----:B------:R-:W-:-:S02]  /*09d0*/  IMAD.WIDE.U32 R64, R153, 0x10, R52 ;  /* 0x0000001099407825 */ /* 0x000fc400078e0034 */
[----:B------:R-:W5:Y:S02]  /*09e0*/  LDG.E.128 R60, desc[UR4][R60.64] ;  /* 0x000000043c3c7981 */ /* 0x000f64000c1e1d00 */
[--C-:B------:R-:W-:Y:S02]  /*09f0*/  IMAD.WIDE.U32 R68, R154, 0x10, R52.reuse ;  /* 0x000000109a447825 */ /* 0x100fe400078e0034 */
[----:B------:R-:W5:Y:S02]  /*0a00*/  LDG.E.128 R64, desc[UR4][R64.64] ;  /* 0x0000000440407981 */ /* 0x000f64000c1e1d00 */
[C---:B------:R-:W-:Y:S02]  /*0a10*/  IMAD.WIDE.U32 R72, R155.reuse, 0x10, R52 ;  /* 0x000000109b487825 */ /* 0x040fe400078e0034 */
[----:B------:R0:W5:Y:S02]  /*0a20*/  LDG.E.128 R52, desc[UR4][R160.64] ;  /* 0x00000004a0347981 */ /* 0x000164000c1e1d00 */
[----:B------:R-:W-:-:S02]  /*0a30*/  IMAD.WIDE.U32 R96, R155, 0x10, R96 ;  /* 0x000000109b607825 */ /* 0x000fc400078e0060 */
[----:B------:R-:W5:Y:S04]  /*0a40*/  LDG.E.128 R68, desc[UR4][R68.64] ;  /* 0x0000000444447981 */ /* 0x000f68000c1e1d00 */
[----:B------:R-:W5:Y:S04]  /*0a50*/  LDG.E.128 R72, desc[UR4][R72.64] ;  /* 0x0000000448487981 */ /* 0x000f68000c1e1d00 */
[----:B------:R-:W5:Y:S04]  /*0a60*/  LDG.E.128 R92, desc[UR4][R92.64] ;  /* 0x000000045c5c7981 */ /* 0x000f68000c1e1d00 */
[----:B0-----:R-:W5:Y:S02]  /*0a70*/  LDG.E.128 R96, desc[UR4][R96.64] ;  /* 0x0000000460607981 */ /* 0x001f64000c1e1d00 */
.L_x_215:
[----:B------:R-:W-:Y:S05]  /*0a80*/  @P0 BRA `(.L_x_216) ;  /* 0x0000000400e40947 */ /* 0x000fea0003800000 */
[--C-:B-----5:R-:W-:Y:S01]  /*0a90*/  FADD.FTZ R76, R76, -R0.reuse ;  /* 0x800000004c4c7221 */ /* 0x120fe20000010000 */
        /* <DEDUP_REMOVED lines=25> */
[----:B------:R-:W-:Y:S01]  /*0c30*/  FMUL.FTZ R76, R53, R49 ;  /* 0x00000031354c7220 */ /* 0x000fe20000410000 */
[----:B------:R-:W-:Y:S01]  /*0c40*/  FMUL.FTZ R79, R151, R158 ;  /* 0x0000009e974f7220 */ /* 0x000fe20000410000 */
[----:B------:R-:W-:Y:S01]  /*0c50*/  FADD.FTZ R81, RZ, R0 ;  /* 0x00000000ff517221 */ /* 0x000fe20000010000 */
[----:B------:R-:W-:Y:S01]  /*0c60*/  FFMA.FTZ R78, R3, R0, RZ ;  /* 0x00000000034e7223 */ /* 0x000fe200000100ff */
[----:B------:R-:W-:Y:S01]  /*0c70*/  FMUL.FTZ R77, R54, R50 ;  /* 0x00000032364d7220 */ /* 0x000fe20000410000 */
[----:B------:R-:W-:Y:S01]  /*0c80*/  FMUL.FTZ R80, R151, R160 ;  /* 0x000000a097507220 */ /* 0x000fe20000410000 */
[----:B------:R-:W-:Y:S01]  /*0c90*/  FADD.FTZ R82, R81, R76 ;  /* 0x0000004c51527221 */ /* 0x000fe20000010000 */
[----:B------:R-:W-:Y:S01]  /*0ca0*/  FFMA.FTZ R81, R79, R76, R78 ;  /* 0x0000004c4f517223 */ /* 0x000fe2000001004e */
[----:B------:R-:W-:Y:S01]  /*0cb0*/  FMUL.FTZ R78, R55, R51 ;  /* 0x00000033374e7220 */ /* 0x000fe20000410000 */
        /* <DEDUP_REMOVED lines=82> */
[----:B------:R-:W-:-:S03]  /*11e0*/  FFMA.FTZ R179, R176, R175, R179 ;  /* 0x000000afb0b37223 */ /* 0x000fc600000100b3 */
[----:B------:R-:W-:Y:S01]  /*11f0*/  FADD.FTZ R180, R180, R177 ;  /* 0x000000b1b4b47221 */ /* 0x000fe20000010000 */
[----:B------:R-:W-:Y:S01]  /*1200*/  FFMA.FTZ R179, R178, R177, R179 ;  /* 0x000000b1b2b37223 */ /* 0x000fe200000100b3 */
[----:B------:R-:W-:Y:S06]  /*1210*/  BRA `(.L_x_217) ;  /* 0x0000000800407947 */ /* 0x000fec0003800000 */
.L_x_216:
[----:B------:R-:W0:Y:S01]  /*1220*/  MUFU.RCP R169, R51 ;  /* 0x0000003300a97308 */ /* 0x000e220000001000 */
[----:B-----5:R-:W-:Y:S01]  /*1230*/  FADD.FTZ R0, -R27, R79 ;  /* 0x0000004f1b007221 */ /* 0x020fe20000010100 */
[----:B------:R-:W-:Y:S01]  /*1240*/  FADD.FTZ R3, -R24, R76 ;  /* 0x0000004c18037221 */ /* 0x000fe20000010100 */
[----:B------:R-:W-:Y:S01]  /*1250*/  FADD.FTZ R157, -R23, R83 ;  /* 0x00000053179d7221 */ /* 0x000fe20000010100 */
[----:B------:R-:W-:Y:S01]  /*1260*/  FADD.FTZ R76, -R20, R80 ;  /* 0x00000050144c7221 */ /* 0x000fe20000010100 */
[----:B------:R-:W-:Y:S01]  /*1270*/  FADD.FTZ R81, -R21, R81 ;  /* 0x0000005115517221 */ /* 0x000fe20000010100 */
[----:B------:R-:W-:Y:S01]  /*1280*/  FADD.FTZ R85, -R17, R85 ;  /* 0x0000005511557221 */ /* 0x000fe20000010100 */
[----:B------:R-:W-:Y:S01]  /*1290*/  FADD.FTZ R77, -R25, R77 ;  /* 0x0000004d194d7221 */ /* 0x000fe20000010100 */
[----:B------:R-:W1:Y:S01]  /*12a0*/  MUFU.RCP R168, R48 ;  /* 0x0000003000a87308 */ /* 0x000e620000001000 */
[----:B------:R-:W-:Y:S01]  /*12b0*/  FADD.FTZ R161, -R13, R89 ;  /* 0x000000590da17221 */ /* 0x000fe20000010100 */
[----:B------:R-:W-:Y:S01]  /*12c0*/  FADD.FTZ R158, -R16, R84 ;  /* 0x00000054109e7221 */ /* 0x000fe20000010100 */
[----:B------:R-:W-:Y:S01]  /*12d0*/  FADD.FTZ R159, -R19, R87 ;  /* 0x00000057139f7221 */ /* 0x000fe20000010100 */
[----:B------:R-:W-:Y:S01]  /*12e0*/  FADD.FTZ R170, -R11, R95 ;  /* 0x0000005f0baa7221 */ /* 0x000fe20000010100 */
[----:B------:R-:W-:Y:S01]  /*12f0*/  FADD.FTZ R82, -R22, R82 ;  /* 0x0000005216527221 */ /* 0x000fe20000010100 */
[----:B------:R-:W-:Y:S01]  /*1300*/  FADD.FTZ R86, -R18, R86 ;  /* 0x0000005612567221 */ /* 0x000fe20000010100 */
[----:B------:R-:W-:Y:S01]  /*1310*/  FADD.FTZ R78, -R26, R78 ;  /* 0x0000004e1a4e7221 */ /* 0x000fe20000010100 */
[----:B------:R-:W2:Y:S01]  /*1320*/  MUFU.RCP R171, R44 ;  /* 0x0000002c00ab7308 */ /* 0x000ea20000001000 */
[----:B0-----:R-:W-:Y:S01]  /*1330*/  FMUL.FTZ R83, R0, R169 ;  /* 0x000000a900537220 */ /* 0x001fe20000410000 */
[----:B------:R-:W-:Y:S01]  /*1340*/  FMUL.FTZ R0, R52, R48 ;  /* 0x0000003034007220 */ /* 0x000fe20000410000 */
[----:B------:R-:W-:Y:S01]  /*1350*/  FADD.FTZ R160, -R12, R88 ;  /* 0x000000580ca07221 */ /* 0x000fe20000010100 */
[----:B------:R-:W-:Y:S01]  /*1360*/  FADD.FTZ R172, -R4, R96 ;  /* 0x0000006004ac7221 */ /* 0x000fe20000010100 */
[----:B------:R-:W-:Y:S01]  /*1370*/  FADD.FTZ R166, -R9, R93 ;  /* 0x0000005d09a67221 */ /* 0x000fe20000010100 */
[----:B------:R-:W-:Y:S01]  /*1380*/  FADD.FTZ R167, -R10, R94 ;  /* 0x0000005e0aa77221 */ /* 0x000fe20000010100 */
[----:B------:R-:W-:Y:S01]  /*1390*/  FADD.FTZ R162, -R14, R90 ;  /* 0x0000005a0ea27221 */ /* 0x000fe20000010100 */
[----:B------:R-:W0:Y:S01]  /*13a0*/  MUFU.RCP R182, R45 ;  /* 0x0000002d00b67308 */ /* 0x000e220000001000 */
[----:B-1----:R-:W-:Y:S01]  /*13b0*/  FMUL.FTZ R3, R3, R168 ;  /* 0x000000a803037220 */ /* 0x002fe20000410000 */
[----:B------:R-:W-:Y:S01]  /*13c0*/  FADD.FTZ R164, -R8, R92 ;  /* 0x0000005c08a47221 */ /* 0x000fe20000010100 */
[----:B------:R-:W-:Y:S01]  /*13d0*/  FADD.FTZ R174, -R5, R97 ;  /* 0x0000006105ae7221 */ /* 0x000fe20000010100 */
[----:B------:R-:W-:Y:S01]  /*13e0*/  FADD.FTZ R176, -R6, R98 ;  /* 0x0000006206b07221 */ /* 0x000fe20000010100 */
[----:B------:R-:W-:Y:S01]  /*13f0*/  FADD.FTZ R163, -R15, R91 ;  /* 0x0000005b0fa37221 */ /* 0x000fe20000010100 */
[----:B------:R-:W-:-:S02]  /*1400*/  FADD.FTZ R178, -R7, R99 ;  /* 0x0000006307b27221 */ /* 0x000fc40000010100 */
[----:B------:R-:W1:Y:S01]  /*1410*/  MUFU.RCP R186, R41 ;  /* 0x0000002900ba7308 */ /* 0x000e620000001000 */
[----:B--2---:R-:W-:Y:S01]  /*1420*/  FMUL.FTZ R84, R76, R171 ;  /* 0x000000ab4c547220 */ /* 0x004fe20000410000 */
[----:B------:R-:W-:-:S06]  /*1430*/  FMUL.FTZ R76, R53, R49 ;  /* 0x00000031354c7220 */ /* 0x000fcc0000410000 */
[----:B------:R-:W2:Y:S01]  /*1440*/  MUFU.RCP R180, R49 ;  /* 0x0000003100b47308 */ /* 0x000ea20000001000 */
[----:B0-----:R-:W-:Y:S01]  /*1450*/  FMUL.FTZ R87, R81, R182 ;  /* 0x000000b651577220 */ /* 0x001fe20000410000 */
[----:B------:R-:W-:-:S06]  /*1460*/  FFMA.FTZ R81, R0, R3, RZ ;  /* 0x0000000300517223 */ /* 0x000fcc00000100ff */
[----:B------:R-:W0:Y:S01]  /*1470*/  MUFU.RCP R173, R46 ;  /* 0x0000002e00ad7308 */ /* 0x000e220000001000 */
[----:B-1----:R-:W-:Y:S01]  /*1480*/  FMUL.FTZ R95, R85, R186 ;  /* 0x000000ba555f7220 */ /* 0x002fe20000410000 */
[----:B------:R-:W-:-:S06]  /*1490*/  FADD.FTZ R85, RZ, R0 ;  /* 0x00000000ff557221 */ /* 0x000fcc0000010000 */
[----:B------:R-:W1:Y:S01]  /*14a0*/  MUFU.RCP R177, R42 ;  /* 0x0000002a00b17308 */ /* 0x000e620000001000 */
[----:B--2---:R-:W-:Y:S01]  /*14b0*/  FMUL.FTZ R79, R77, R180 ;  /* 0x000000b44d4f7220 */ /* 0x004fe20000410000 */
[----:B------:R-:W-:-:S06]  /*14c0*/  FMUL.FTZ R77, R54, R50 ;  /* 0x00000032364d7220 */ /* 0x000fcc0000410000 */
[----:B------:R-:W2:Y:S01]  /*14d0*/  MUFU.RCP R165, R50 ;  /* 0x0000003200a57308 */ /* 0x000ea20000001000 */
[----:B0-----:R-:W-:Y:S01]  /*14e0*/  FMUL.FTZ R88, R82, R173 ;  /* 0x000000ad52587220 */ /* 0x001fe20000410000 */
[----:B------:R-:W-:Y:S01]  /*14f0*/  FFMA.FTZ R82, R76, R79, R81 ;  /* 0x0000004f4c527223 */ /* 0x000fe20000010051 */
[----:B------:R-:W-:-:S05]  /*1500*/  FMUL.FTZ R81, R56, R44 ;  /* 0x0000002c38517220 */ /* 0x000fca0000410000 */
[----:B------:R-:W0:Y:S01]  /*1510*/  MUFU.RCP R175, R40 ;  /* 0x0000002800af7308 */ /* 0x000e220000001000 */
[----:B-1----:R-:W-:Y:S01]  /*1520*/  FMUL.FTZ R96, R86, R177 ;  /* 0x000000b156607220 */ /* 0x002fe20000410000 */
[----:B------:R-:W-:-:S04]  /*1530*/  FADD.FTZ R86, R85, R76 ;  /* 0x0000004c55567221 */ /* 0x000fc80000010000 */
[----:B------:R-:W-:Y:S02]  /*1540*/  FADD.FTZ R93, R86, R77 ;  /* 0x0000004d565d7221 */ /* 0x000fe40000010000 */
[----:B------:R-:W1:Y:S01]  /*1550*/  MUFU.RCP R89, R36 ;  /* 0x0000002400597308 */ /* 0x000e620000001000 */
[----:B--2---:R-:W-:Y:S01]  /*1560*/  FMUL.FTZ R80, R78, R165 ;  /* 0x000000a54e507220 */ /* 0x004fe20000410000 */
[----:B------:R-:W-:-:S03]  /*1570*/  FMUL.FTZ R78, R55, R51 ;  /* 0x00000033374e7220 */ /* 0x000fc60000410000 */
[----:B------:R-:W-:Y:S01]  /*1580*/  FFMA.FTZ R85, R77, R80, R82 ;  /* 0x000000504d557223 */ /* 0x000fe20000010052 */
[----:B------:R-:W-:Y:S01]  /*1590*/  FADD.FTZ R90, R93, R78 ;  /* 0x0000004e5d5a7221 */ /* 0x000fe20000010000 */
[----:B------:R-:W-:Y:S01]  /*15a0*/  FMUL.FTZ R82, R57, R45 ;  /* 0x0000002d39527220 */ /* 0x000fe20000410000 */
[----:B------:R-:W2:Y:S01]  /*15b0*/  MUFU.RCP R184, R47 ;  /* 0x0000002f00b87308 */ /* 0x000ea20000001000 */
[----:B------:R-:W-:Y:S01]  /*15c0*/  FFMA.FTZ R86, R78, R83, R85 ;  /* 0x000000534e567223 */ /* 0x000fe20000010055 */
[----:B0-----:R-:W-:Y:S01]  /*15d0*/  FMUL.FTZ R92, R158, R175 ;  /* 0x000000af9e5c7220 */ /* 0x001fe20000410000 */
[----:B------:R-:W-:Y:S01]  /*15e0*/  FADD.FTZ R93, R90, R81 ;  /* 0x000000515a5d7221 */ /* 0x000fe20000010000 */
[----:B------:R-:W-:-:S03]  /*15f0*/  FMUL.FTZ R85, R58, R46 ;  /* 0x0000002e3a557220 */ /* 0x000fc60000410000 */
[----:B------:R-:W-:Y:S01]  /*1600*/  FADD.FTZ R98, R93, R82 ;  /* 0x000000525d627221 */ /* 0x000fe20000010000 */
[----:B------:R-:W0:Y:S01]  /*1610*/  MUFU.RCP R188, R43 ;  /* 0x0000002b00bc7308 */ /* 0x000e220000001000 */
[----:B-1----:R-:W-:Y:S01]  /*1620*/  FMUL.FTZ R158, R160, R89 ;  /* 0x00000059a09e7220 */ /* 0x002fe20000410000 */
[----:B------:R-:W-:Y:S01]  /*1630*/  FFMA.FTZ R89, R81, R84, R86 ;  /* 0x0000005451597223 */ /* 0x000fe20000010056 */
[----:B------:R-:W-:-:S03]  /*1640*/  FMUL.FTZ R86, R59, R47 ;  /* 0x0000002f3b567220 */ /* 0x000fc60000410000 */
[----:B------:R-:W-:Y:S01]  /*1650*/  FFMA.FTZ R90, R82, R87, R89 ;  /* 0x00000057525a7223 */ /* 0x000fe20000010059 */
[----:B------:R-:W-:Y:S01]  /*1660*/  FMUL.FTZ R89, R60, R40 ;  /* 0x000000283c597220 */ /* 0x000fe20000410000 */
[----:B------:R-:W1:Y:S01]  /*1670*/  MUFU.RCP R94, R37 ;  /* 0x00000025005e7308 */ /* 0x000e620000001000 */
[----:B--2---:R-:W-:Y:S01]  /*1680*/  FMUL.FTZ R91, R157, R184 ;  /* 0x000000b89d5b7220 */ /* 0x004fe20000410000 */
[----:B------:R-:W-:Y:S01]  /*1690*/  FADD.FTZ R157, R98, R85 ;  /* 0x00000055629d7221 */ /* 0x000fe20000010000 */
[----:B------:R-:W-:Y:S01]  /*16a0*/  FFMA.FTZ R93, R85, R88, R90 ;  /* 0x00000058555d7223 */ /* 0x000fe2000001005a */
[----:B------:R-:W-:Y:S02]  /*16b0*/  FMUL.FTZ R90, R61, R41 ;  /* 0x000000293d5a7220 */ /* 0x000fe40000410000 */
[----:B------:R-:W-:Y:S02]  /*16c0*/  FADD.FTZ R98, R157, R86 ;  /* 0x000000569d627221 */ /* 0x000fe40000010000 */
[----:B------:R-:W2:Y:S01]  /*16d0*/  MUFU.RCP R97, R38 ;  /* 0x0000002600617308 */ /* 0x000ea20000001000 */
[----:B0-----:R-:W-:Y:S01]  /*16e0*/  FMUL.FTZ R99, R159, R188 ;  /* 0x000000bc9f637220 */ /* 0x001fe20000410000 */
[----:B------:R-:W-:-:S06]  /*16f0*/  FADD.FTZ R157, R98, R89 ;  /* 0x00000059629d7221 */ /* 0x000fcc0000010000 */
[----:B------:R-:W0:Y:S01]  /*1700*/  MUFU.RCP R168, R39 ;  /* 0x0000002700a87308 */ /* 0x000e220000001000 */
[----:B-1----:R-:W-:Y:S01]  /*1710*/  FMUL.FTZ R159, R161, R94 ;  /* 0x0000005ea19f7220 */ /* 0x002fe20000410000 */
[----:B------:R-:W-:Y:S01]  /*1720*/  FFMA.FTZ R94, R86, R91, R93 ;  /* 0x0000005b565e7223 */ /* 0x000fe2000001005d */
[----:B------:R-:W-:-:S05]  /*1730*/  FMUL.FTZ R93, R62, R42 ;  /* 0x0000002a3e5d7220 */ /* 0x000fca0000410000 */
[----:B------:R-:W1:Y:S01]  /*1740*/  MUFU.RCP R165, R32 ;  /* 0x0000002000a57308 */ /* 0x000e620000001000 */
[----:B--2---:R-:W-:Y:S01]  /*1750*/  FMUL.FTZ R160, R162, R97 ;  /* 0x00000061a2a07220 */ /* 0x004fe20000410000 */
[----:B------:R-:W-:Y:S01]  /*1760*/  FFMA.FTZ R97, R89, R92, R94 ;  /* 0x0000005c59617223 */ /* 0x000fe2000001005e */
[----:B------:R-:W-:Y:S01]  /*1770*/  FADD.FTZ R162, R157, R90 ;  /* 0x0000005a9da27221 */ /* 0x000fe20000010000 */
[----:B------:R-:W-:Y:S02]  /*1780*/  FMUL.FTZ R94, R63, R43 ;  /* 0x0000002b3f5e7220 */ /* 0x000fe40000410000 */
[----:B------:R-:W-:Y:S01]  /*1790*/  FFMA.FTZ R98, R90, R95, R97 ;  /* 0x0000005f5a627223 */ /* 0x000fe20000010061 */
[----:B------:R-:W-:Y:S01]  /*17a0*/  FMUL.FTZ R97, R64, R36 ;  /* 0x0000002440617220 */ /* 0x000fe20000410000 */
[----:B------:R-:W2:Y:S01]  /*17b0*/  MUFU.RCP R169, R33 ;  /* 0x0000002100a97308 */ /* 0x000ea20000001000 */
[----:B0-----:R-:W-:Y:S01]  /*17c0*/  FMUL.FTZ R161, R163, R168 ;  /* 0x000000a8a3a17220 */ /* 0x001fe20000410000 */
[----:B------:R-:W-:Y:S01]  /*17d0*/  FADD.FTZ R163, R162, R93 ;  /* 0x0000005da2a37221 */ /* 0x000fe20000010000 */
[----:B------:R-:W-:Y:S01]  /*17e0*/  FFMA.FTZ R157, R93, R96, R98 ;  /* 0x000000605d9d7223 */ /* 0x000fe20000010062 */
[----:B------:R-:W-:-:S02]  /*17f0*/  FMUL.FTZ R98, R65, R37 ;  /* 0x0000002541627220 */ /* 0x000fc40000410000 */
[----:B------:R-:W-:Y:S01]  /*1800*/  FADD.FTZ R168, R163, R94 ;  /* 0x0000005ea3a87221 */ /* 0x000fe20000010000 */
[----:B------:R-:W-:Y:S01]  /*1810*/  FFMA.FTZ R162, R94, R99, R157 ;  /* 0x000000635ea27223 */ /* 0x000fe2000001009d */
[----:B------:R-:W0:Y:S01]  /*1820*/  MUFU.RCP R182, R34 ;  /* 0x0000002200b67308 */ /* 0x000e220000001000 */
[----:B-1----:R-:W-:Y:S01]  /*1830*/  FMUL.FTZ R164, R164, R165 ;  /* 0x000000a5a4a47220 */ /* 0x002fe20000410000 */
[----:B------:R-:W-:Y:S01]  /*1840*/  FADD.FTZ R165, R168, R97 ;  /* 0x00000061a8a57221 */ /* 0x000fe20000010000 */
[----:B------:R-:W-:Y:S01]  /*1850*/  FFMA.FTZ R163, R97, R158, R162 ;  /* 0x0000009e61a37223 */ /* 0x000fe200000100a2 */
[----:B------:R-:W-:Y:S01]  /*1860*/  FMUL.FTZ R157, R66, R38 ;  /* 0x00000026429d7220 */ /* 0x000fe20000410000 */
[----:B------:R-:W-:Y:S01]  /*1870*/  FMUL.FTZ R162, R67, R39 ;  /* 0x0000002743a27220 */ /* 0x000fe20000410000 */
[----:B------:R-:W-:Y:S01]  /*1880*/  FADD.FTZ R180, R165, R98 ;  /* 0x00000062a5b47221 */ /* 0x000fe20000010000 */
[----:B------:R-:W-:Y:S01]  /*1890*/  FFMA.FTZ R168, R98, R159, R163 ;  /* 0x0000009f62a87223 */ /* 0x000fe200000100a3 */
[----:B------:R-:W1:Y:S01]  /*18a0*/  MUFU.RCP R171, R35 ;  /* 0x0000002300ab7308 */ /* 0x000e620000001000 */
[----:B--2---:R-:W-:Y:S01]  /*18b0*/  FMUL.FTZ R166, R166, R169 ;  /* 0x000000a9a6a67220 */ /* 0x004fe20000410000 */
[----:B------:R-:W-:Y:S01]  /*18c0*/  FADD.FTZ R169, R180, R157 ;  /* 0x0000009db4a97221 */ /* 0x000fe20000010000 */
[----:B------:R-:W-:Y:S01]  /*18d0*/  FFMA.FTZ R165, R157, R160, R168 ;  /* 0x000000a09da57223 */ /* 0x000fe200000100a8 */
[----:B------:R-:W-:-:S02]  /*18e0*/  FMUL.FTZ R163, R68, R32 ;  /* 0x0000002044a37220 */ /* 0x000fc40000410000 */
[----:B------:R-:W-:Y:S01]  /*18f0*/  FADD.FTZ R184, R169, R162 ;  /* 0x000000a2a9b87221 */ /* 0x000fe20000010000 */
[----:B------:R-:W-:Y:S01]  /*1900*/  FFMA.FTZ R180, R162, R161, R165 ;  /* 0x000000a1a2b47223 */ /* 0x000fe200000100a5 */
[----:B------:R-:W2:Y:S01]  /*1910*/  MUFU.RCP R173, R28 ;  /* 0x0000001c00ad7308 */ /* 0x000ea20000001000 */
[----:B------:R-:W-:Y:S01]  /*1920*/  FMUL.FTZ R165, R69, R33 ;  /* 0x0000002145a57220 */ /* 0x000fe20000410000 */
[----:B------:R-:W-:Y:S01]  /*1930*/  FADD.FTZ R184, R184, R163 ;  /* 0x000000a3b8b87221 */ /* 0x000fe20000010000 */
[----:B------:R-:W-:Y:S01]  /*1940*/  FFMA.FTZ R180, R163, R164, R180 ;  /* 0x000000a4a3b47223 */ /* 0x000fe200000100b4 */
[----:B0-----:R-:W-:Y:S01]  /*1950*/  FMUL.FTZ R168, R167, R182 ;  /* 0x000000b6a7a87220 */ /* 0x001fe20000410000 */
[----:B------:R-:W-:Y:S01]  /*1960*/  FMUL.FTZ R167, R70, R34 ;  /* 0x0000002246a77220 */ /* 0x000fe20000410000 */
[----:B------:R-:W-:Y:S01]  /*1970*/  FADD.FTZ R184, R184, R165 ;  /* 0x000000a5b8b87221 */ /* 0x000fe20000010000 */
[----:B------:R-:W-:Y:S01]  /*1980*/  FFMA.FTZ R180, R165, R166, R180 ;  /* 0x000000a6a5b47223 */ /* 0x000fe200000100b4 */
[----:B------:R-:W0:Y:S01]  /*1990*/  MUFU.RCP R175, R29 ;  /* 0x0000001d00af7308 */ /* 0x000e220000001000 */
[----:B-1----:R-:W-:Y:S01]  /*19a0*/  FMUL.FTZ R170, R170, R171 ;  /* 0x000000abaaaa7220 */ /* 0x002fe20000410000 */
[----:B------:R-:W-:Y:S01]  /*19b0*/  FMUL.FTZ R169, R71, R35 ;  /* 0x0000002347a97220 */ /* 0x000fe20000410000 */
[----:B------:R-:W-:Y:S01]  /*19c0*/  FADD.FTZ R184, R184, R167 ;  /* 0x000000a7b8b87221 */ /* 0x000fe20000010000 */
[----:B------:R-:W-:Y:S01]  /*19d0*/  FFMA.FTZ R180, R167, R168, R180 ;  /* 0x000000a8a7b47223 */ /* 0x000fe200000100b4 */
[----:B------:R-:W-:-:S02]  /*19e0*/  FMUL.FTZ R171, R72, R28 ;  /* 0x0000001c48ab7220 */ /* 0x000fc40000410000 */
[----:B------:R-:W-:Y:S01]  /*19f0*/  FADD.FTZ R184, R184, R169 ;  /* 0x000000a9b8b87221 */ /* 0x000fe20000010000 */
[----:B------:R-:W1:Y:S01]  /*1a00*/  MUFU.RCP R177, R30 ;  /* 0x0000001e00b17308 */ /* 0x000e620000001000 */
[----:B--2---:R-:W-:Y:S01]  /*1a10*/  FMUL.FTZ R172, R172, R173 ;  /* 0x000000adacac7220 */ /* 0x004fe20000410000 */
[----:B------:R-:W-:Y:S01]  /*1a20*/  FFMA.FTZ R180, R169, R170, R180 ;  /* 0x000000aaa9b47223 */ /* 0x000fe200000100b4 */
[----:B------:R-:W-:Y:S01]  /*1a30*/  FMUL.FTZ R173, R73, R29 ;  /* 0x0000001d49ad7220 */ /* 0x000fe20000410000 */
[----:B------:R-:W-:Y:S02]  /*1a40*/  FADD.FTZ R184, R184, R171 ;  /* 0x000000abb8b87221 */ /* 0x000fe40000010000 */
[----:B------:R-:W-:Y:S02]  /*1a50*/  FFMA.FTZ R180, R171, R172, R180 ;  /* 0x000000acabb47223 */ /* 0x000fe400000100b4 */
[----:B------:R-:W2:Y:S01]  /*1a60*/  MUFU.RCP R179, R31 ;  /* 0x0000001f00b37308 */ /* 0x000ea20000001000 */
[----:B0-----:R-:W-:Y:S01]  /*1a70*/  FMUL.FTZ R174, R174, R175 ;  /* 0x000000afaeae7220 */ /* 0x001fe20000410000 */
[----:B------:R-:W-:Y:S01]  /*1a80*/  FMUL.FTZ R175, R74, R30 ;  /* 0x0000001e4aaf7220 */ /* 0x000fe20000410000 */
[----:B------:R-:W-:-:S02]  /*1a90*/  FADD.FTZ R184, R184, R173 ;  /* 0x000000adb8b87221 */ /* 0x000fc40000010000 */
[----:B------:R-:W-:Y:S02]  /*1aa0*/  FFMA.FTZ R180, R173, R174, R180 ;  /* 0x000000aeadb47223 */ /* 0x000fe400000100b4 */
[----:B------:R-:W-:Y:S01]  /*1ab0*/  FADD.FTZ R184, R184, R175 ;  /* 0x000000afb8b87221 */ /* 0x000fe20000010000 */
[----:B-1----:R-:W-:Y:S01]  /*1ac0*/  FMUL.FTZ R176, R176, R177 ;  /* 0x000000b1b0b07220 */ /* 0x002fe20000410000 */
[----:B------:R-:W-:-:S03]  /*1ad0*/  FMUL.FTZ R177, R75, R31 ;  /* 0x0000001f4bb17220 */ /* 0x000fc60000410000 */
[----:B------:R-:W-:Y:S01]  /*1ae0*/  FFMA.FTZ R182, R175, R176, R180 ;  /* 0x000000b0afb67223 */ /* 0x000fe200000100b4 */
[----:B------:R-:W-:Y:S01]  /*1af0*/  FADD.FTZ R180, R184, R177 ;  /* 0x000000b1b8b47221 */ /* 0x000fe20000010000 */
[----:B--2---:R-:W-:-:S04]  /*1b00*/  FMUL.FTZ R178, R178, R179 ;  /* 0x000000b3b2b27220 */ /* 0x004fc80000410000 */
[----:B------:R-:W-:-:S07]  /*1b10*/  FFMA.FTZ R179, R177, R178, R182 ;  /* 0x000000b2b1b37223 */ /* 0x000fce00000100b6 */
.L_x_217:
        /* <DEDUP_REMOVED lines=9> */
[----:B------:R-:W2:Y:S01]  /*1bb0*/  S2R R72, SR_TID.X ;  /* 0x0000000000487919 */ /* 0x000ea20000002100 */
[----:B------:R-:W-:Y:S01]  /*1bc0*/  FADD.FTZ R139, R64, R139 ;  /* 0x0000008b408b7221 */ /* 0x000fe20000010000 */
[----:B------:R-:W-:Y:S01]  /*1bd0*/  FFMA.FTZ R109, R96, R62, R109 ;  /* 0x0000003e606d7223 */ /* 0x000fe2000001006d */
[----:B------:R-:W-:Y:S01]  /*1be0*/  FADD.FTZ R137, R62, R137 ;  /* 0x000000893e897221 */ /* 0x000fe20000010000 */
[----:B------:R-:W-:Y:S01]  /*1bf0*/  FFMA.FTZ R104, R87, R57, R104 ;  /* 0x0000003957687223 */ /* 0x000fe20000010068 */
[----:B------:R-:W-:Y:S01]  /*1c00*/  FADD.FTZ R130, R57, R130 ;  /* 0x0000008239827221 */ /* 0x000fe20000010000 */
[----:B------:R-:W-:Y:S01]  /*1c10*/  BSSY.RECONVERGENT B0, `(.L_x_218) ;  /* 0x0000045000007945 */ /* 0x000fe20003800200 */
        /* <DEDUP_REMOVED lines=15> */
[----:B------:R-:W-:Y:S01]  /*1d10*/  FFMA.FTZ R115, R164, R68, R115 ;  /* 0x00000044a4737223 */ /* 0x000fe20000010073 */
[----:B------:R-:W-:Y:S01]  /*1d20*/  FADD.FTZ R143, R68, R143 ;  /* 0x0000008f448f7221 */ /* 0x000fe20000010000 */
[----:B------:R-:W1:Y:S01]  /*1d30*/  SHFL.DOWN PT, R183, R182, 0x8, 0x1f ;  /* 0x09001f00b6b77f89 */ /* 0x000e6200000e0000 */
[----:B------:R-:W-:Y:S01]  /*1d40*/  FFMA.FTZ R114, R161, R67, R114 ;  /* 0x00000043a1727223 */ /* 0x000fe20000010072 */
[----:B------:R-:W-:Y:S01]  /*1d50*/  FADD.FTZ R140, R67, R140 ;  /* 0x0000008c438c7221 */ /* 0x000fe20000010000 */
[----:B------:R-:W-:Y:S01]  /*1d60*/  FFMA.FTZ R113, R160, R66, R113 ;  /* 0x00000042a0717223 */ /* 0x000fe20000010071 */
[----:B------:R-:W-:Y:S01]  /*1d70*/  FADD.FTZ R141, R66, R141 ;  /* 0x0000008d428d7221 */ /* 0x000fe20000010000 */
[----:B------:R-:W-:Y:S01]  /*1d80*/  FFMA.FTZ R112, R159, R65, R112 ;  /* 0x000000419f707223 */ /* 0x000fe20000010070 */
[----:B------:R-:W-:Y:S01]  /*1d90*/  FADD.FTZ R138, R65, R138 ;  /* 0x0000008a418a7221 */ /* 0x000fe20000010000 */
[----:B------:R-:W-:Y:S01]  /*1da0*/  FFMA.FTZ R110, R99, R63, R110 ;  /* 0x0000003f636e7223 */ /* 0x000fe2000001006e */
[C---:B--2---:R-:W-:Y:S01]  /*1db0*/  LOP3.LUT P2, RZ, R72.reuse, 0x1f, RZ, 0xc0, !PT ;  /* 0x0000001f48ff7812 */ /* 0x044fe2000784c0ff */
[----:B------:R-:W-:Y:S01]  /*1dc0*/  FADD.FTZ R136, R63, R136 ;  /* 0x000000883f887221 */ /* 0x000fe20000010000 */
[----:B------:R-:W-:Y:S01]  /*1dd0*/  LOP3.LUT R57, R72, 0x1f, RZ, 0xc0, !PT ;  /* 0x0000001f48397812 */ /* 0x000fe200078ec0ff */
        /* <DEDUP_REMOVED lines=15> */
[----:B------:R-:W-:Y:S01]  /*1ed0*/  ISETP.GT.U32.AND P0, PT, R57, 0x7, PT ;  /* 0x000000073900780c */ /* 0x000fe20003f04070 */
[----:B------:R-:W-:Y:S01]  /*1ee0*/  FFMA.FTZ R101, R80, R54, R101 ;  /* 0x0000003650657223 */ /* 0x000fe20000010065 */
[----:B------:R-:W-:Y:S01]  /*1ef0*/  ISETP.NE.AND P3, PT, R72, RZ, PT ;  /* 0x000000ff4800720c */ /* 0x000fe20003f65270 */
        /* <DEDUP_REMOVED lines=22> */
.L_x_219:
[----:B------:R-:W-:Y:S05]  /*2060*/  BSYNC.RECONVERGENT B0 ;  /* 0x0000000000007941 */ /* 0x000fea0003800200 */
.L_x_218:
        /* <DEDUP_REMOVED lines=36> */
.L_x_221:
[----:B------:R-:W-:Y:S05]  /*22b0*/  BSYNC.RECONVERGENT B0 ;  /* 0x0000000000007941 */ /* 0x000fea0003800200 */
.L_x_220:
        /* <DEDUP_REMOVED lines=32> */
.L_x_223:
[----:B0-----:R-:W2:Y:S04]  /*24c0*/  LDG.E.STRONG.GPU R54, desc[UR4][R52.64] ;  /* 0x0000000434367981 */ /* 0x001ea8000c1ef900 */
[----:B--2---:R-:W-:Y:S01]  /*24d0*/  CCTL.IVALL ;  /* 0x00000000ff00798f */ /* 0x004fe20002000000 */
[----:B------:R-:W-:Y:S05]  /*24e0*/  YIELD ;  /* 0x0000000000007946 */ /* 0x000fea0003800000 */
[----:B------:R-:W-:-:S13]  /*24f0*/  ISETP.NE.AND P2, PT, R54, R59, PT ;  /* 0x0000003b3600720c */ /* 0x000fda0003f45270 */
[----:B------:R-:W-:Y:S05]  /*2500*/  @P2 BRA `(.L_x_223) ;  /* 0xfffffffc00ec2947 */ /* 0x000fea000383ffff */
.L_x_222:
[----:B------:R-:W-:Y:S05]  /*2510*/  WARPSYNC.ALL ;  /* 0x0000000000007948 */ /* 0x000fea0003800000 */
[----:B-1----:R-:W0:Y:S01]  /*2520*/  @!P0 LDC.64 R52, c[0x0][0x3c0] ;  /* 0x0000f000ff348b82 */ /* 0x002e220000000a00 */
        /* <DEDUP_REMOVED lines=93> */
[----:B------:R-:W-:-:S04]  /*2b00*/  IMAD.WIDE.U32 R76, R152, 0x10, R52 ;  /* 0x00000010984c7825 */ /* 0x000fc800078e0034 */
[----:B------:R-:W-:Y:S01]  /*2b10*/  FADD.FTZ R68, -R172, R171 ;  /* 0x000000abac447221 */ /* 0x000fe20000010100 */
[----:B------:R-:W-:Y:S01]  /*2b20*/  FADD.FTZ R174, -R174, R173 ;  /* 0x000000adaeae7221 */ /* 0x000fe20000010100 */
[----:B------:R-:W-:Y:S01]  /*2b30*/  FADD.FTZ R70, -R176, R175 ;  /* 0x000000afb0467221 */ /* 0x000fe20000010100 */
[----:B------:R-:W-:-:S04]  /*2b40*/  IMAD.WIDE.U32 R78, R153, 0x10, R52 ;  /* 0x00000010994e7825 */ /* 0x000fc800078e0034 */
[----:B------:R-:W-:Y:S01]  /*2b50*/  FADD.FTZ R178, -R178, R177 ;  /* 0x000000b1b2b27221 */ /* 0x000fe20000010100 */
[C---:B------:R-:W-:Y:S01]  /*2b60*/  FMUL.FTZ R54, R151.reuse, R54 ;  /* 0x0000003697367220 */ /* 0x040fe20000410000 */
[----:B------:R-:W-:Y:S01]  /*2b70*/  FMUL.FTZ R55, R151, R86 ;  /* 0x0000005697377220 */ /* 0x000fe20000410000 */
[----:B------:R-:W-:-:S04]  /*2b80*/  IMAD.WIDE.U32 R80, R154, 0x10, R52 ;  /* 0x000000109a507825 */ /* 0x000fc800078e0034 */
[C---:B------:R-:W-:Y:S01]  /*2b90*/  FMUL.FTZ R56, R151.reuse, R56 ;  /* 0x0000003897387220 */ /* 0x040fe20000410000 */
[C---:B------:R-:W-:Y:S01]  /*2ba0*/  FMUL.FTZ R57, R151.reuse, R90 ;  /* 0x0000005a97397220 */ /* 0x040fe20000410000 */
[----:B------:R-:W-:Y:S01]  /*2bb0*/  FMUL.FTZ R58, R151, R58 ;  /* 0x0000003a973a7220 */ /* 0x000fe20000410000 */
[----:B------:R-:W-:-:S04]  /*2bc0*/  IMAD.WIDE.U32 R82, R155, 0x10, R52 ;  /* 0x000000109b527825 */ /* 0x000fc800078e0034 */
[C---:B------:R-:W-:Y:S01]  /*2bd0*/  FMUL.FTZ R52, R151.reuse, R84 ;  /* 0x0000005497347220 */ /* 0x040fe20000410000 */
[C---:B------:R-:W-:Y:S01]  /*2be0*/  FMUL.FTZ R53, R151.reuse, R0 ;  /* 0x0000000097357220 */ /* 0x040fe20000410000 */
[C---:B------:R-:W-:Y:S01]  /*2bf0*/  FMUL.FTZ R59, R151.reuse, R94 ;  /* 0x0000005e973b7220 */ /* 0x040fe20000410000 */
[----:B------:R0:W-:Y:S01]  /*2c00*/  STG.E.128 desc[UR4][R156.64], R64 ;  /* 0x000000409c007986 */ /* 0x0001e2000c101d04 */
        /* <DEDUP_REMOVED lines=8> */
[----:B------:R1:W-:Y:S01]  /*2c90*/  STG.E.128 desc[UR4][R156.64+0x8000], R52 ;  /* 0x008000349c007986 */ /* 0x0003e2000c101d04 */
[----:B------:R-:W-:-:S03]  /*2ca0*/  LOP3.LUT R85, R72, 0xff, RZ, 0xc0, !PT ;  /* 0x000000ff48557812 */ /* 0x000fc600078ec0ff */
[----:B------:R1:W-:Y:S04]  /*2cb0*/  STG.E.128 desc[UR4][R76.64], R56 ;  /* 0x000000384c007986 */ /* 0x0003e8000c101d04 */
[----:B------:R1:W-:Y:S01]  /*2cc0*/  STG.E.128 desc[UR4][R78.64], R60 ;  /* 0x0000003c4e007986 */ /* 0x0003e2000c101d04 */
[C---:B0-----:R-:W-:Y:S01]  /*2cd0*/  FMUL.FTZ R64, R151.reuse, R164 ;  /* 0x000000a497407220 */ /* 0x041fe20000410000 */
[C---:B------:R-:W-:Y:S01]  /*2ce0*/  FMUL.FTZ R65, R151.reuse, R166 ;  /* 0x000000a697417220 */ /* 0x040fe20000410000 */
[C---:B------:R-:W-:Y:S01]  /*2cf0*/  FMUL.FTZ R66, R151.reuse, R168 ;  /* 0x000000a897427220 */ /* 0x040fe20000410000 */
[----:B------:R-:W-:-:S05]  /*2d00*/  FMUL.FTZ R67, R151, R170 ;  /* 0x000000aa97437220 */ /* 0x000fca0000410000 */
[----:B------:R1:W-:Y:S04]  /*2d10*/  STG.E.128 desc[UR4][R80.64], R64 ;  /* 0x0000004050007986 */ /* 0x0003e8000c101d04 */
[----:B------:R1:W-:Y:S01]  /*2d20*/  STG.E.128 desc[UR4][R82.64], R68 ;  /* 0x0000004452007986 */ /* 0x0003e2000c101d04 */
[----:B------:R-:W-:Y:S05]  /*2d30*/  @!P0 BRA `(.L_x_224) ;  /* 0xffffffd800188947 */ /* 0x000fea000383ffff */
[----:B------:R-:W-:Y:S02]  /*2d40*/  MOV R96, R103 ;  /* 0x0000006700607202 */ /* 0x000fe40000000f00 */
[----:B------:R-:W-:Y:S02]  /*2d50*/  MOV R103, R102 ;  /* 0x0000006600677202 */ /* 0x000fe40000000f00 */
[----:B------:R-:W-:Y:S02]  /*2d60*/  MOV R102, R101 ;  /* 0x0000006500667202 */ /* 0x000fe40000000f00 */
[----:B------:R-:W-:Y:S02]  /*2d70*/  MOV R101, R100 ;  /* 0x0000006400657202 */ /* 0x000fe40000000f00 */
[----:B-1----:R-:W-:Y:S02]  /*2d80*/  MOV R55, R148 ;  /* 0x0000009400377202 */ /* 0x002fe40000000f00 */
        /* <DEDUP_REMOVED lines=43> */
.L_x_213:
        /* <DEDUP_REMOVED lines=10> */
[----:B------:R-:W-:Y:S03]  /*30e0*/  STG.E.128 desc[UR4][R2.64], R80 ;  /* 0x0000005002007986 */ /* 0x000fe6000c101d04 */
        /* <DEDUP_REMOVED lines=20> */
.L_x_225:
        /* <DEDUP_REMOVED lines=13> */
.L_x_2996:


//--------------------- .text._ZN10layer_norm22ln_bwd_finalize_kernelINS_22Kernel_traits_finalizeILj40960E13__nv_bfloat16fS2_fjLj1024ELj4ENS_18Kernel_traits_baseILj40960ES2_fS2_fjLj1024EEEEEEEvNS_9BwdParamsE --------------------------
	.section	.text._ZN10layer_norm22ln_bwd_finalize_kernelINS_22Kernel_traits_finalizeILj40960E13__nv_bfloat16fS2_fjLj1024ELj4ENS_18Kernel_traits_baseILj40960ES2_fS2_fjLj1024EEEEEEEvNS_9BwdParamsE,"ax",@progbits
	.align	128
        .global         _ZN10layer_norm22ln_bwd_finalize_kernelINS_22Kernel_traits_finalizeILj40960E13__nv_bfloat16fS2_fjLj1024ELj4ENS_18Kernel_traits_baseILj40960ES2_fS2_fjLj1024EEEEEEEvNS_9BwdParamsE
        .type           _ZN10layer_norm22ln_bwd_finalize_kernelINS_22Kernel_traits_finalizeILj40960E13__nv_bfloat16fS2_fjLj1024ELj4ENS_18Kernel_traits_baseILj40960ES2_fS2_fjLj1024EEEEEEEvNS_9BwdParamsE,@function
        .size           _ZN10layer_norm22ln_bwd_finalize_kernelINS_22Kernel_traits_finalizeILj40960E13__nv_bfloat16fS2_fjLj1024ELj4ENS_18Kernel_traits_baseILj40960ES2_fS2_fjLj1024EEEEEEEvNS_9BwdParamsE,(.L_x_2997 - _ZN10layer_norm22ln_bwd_finalize_kernelINS_22Kernel_traits_finalizeILj40960E13__nv_bfloat16fS2_fjLj1024ELj4ENS_18Kernel_traits_baseILj40960ES2_fS2_fjLj1024EEEEEEEvNS_9BwdParamsE)
        .other          _ZN10layer_norm22ln_bwd_finalize_kernelINS_22Kernel_traits_finalizeILj40960E13__nv_bfloat16fS2_fjLj1024ELj4ENS_18Kernel_traits_baseILj40960ES2_fS2_fjLj1024EEEEEEEvNS_9BwdParamsE,@"STO_CUDA_ENTRY STV_DEFAULT"
_ZN10layer_norm22ln_bwd_finalize_kernelINS_22Kernel_traits_finalizeILj40960E13__nv_bfloat16fS2_fjLj1024ELj4ENS_18Kernel_traits_baseILj40960ES2_fS2_fjLj1024EEEEEEEvNS_9BwdParamsE:
.text._ZN10layer_norm22ln_bwd_finalize_kernelINS_22Kernel_traits_finalizeILj40960E13__nv_bfloat16fS2_fjLj1024ELj4ENS_18Kernel_traits_baseILj40960ES2_fS2_fjLj1024EEEEEEEvNS_9BwdParamsE:
        /* <DEDUP_REMOVED lines=37> */
.L_x_230:
        /* <DEDUP_REMOVED lines=118> */
.L_x_229:
[----:B------:R-:W-:Y:S05]  /*09b0*/  BSYNC.RECONVERGENT B1 ;  /* 0x0000000000017941 */ /* 0x000fea0003800200 */
.L_x_228:
        /* <DEDUP_REMOVED lines=65> */
.L_x_232:
[----:B------:R-:W-:Y:S05]  /*0dd0*/  BSYNC.RECONVERGENT B1 ;  /* 0x0000000000017941 */ /* 0x000fea0003800200 */
.L_x_231:
        /* <DEDUP_REMOVED lines=37> */
.L_x_234:
[----:B------:R-:W-:Y:S05]  /*1030*/  BSYNC.RECONVERGENT B1 ;  /* 0x0000000000017941 */ /* 0x000fea0003800200 */
.L_x_233:
[----:B------:R-:W-:Y:S05]  /*1040*/  @!P1 BRA `(.L_x_227) ;  /* 0x00000000003c9947 */ /* 0x000fea0003800000 */
[----:B------:R-:W0:Y:S01]  /*1050*/  LDC.64 R6, c[0x0][0x3e0] ;  /* 0x0000f800ff067b82 */ /* 0x000e220000000a00 */
[----:B------:R-:W-:Y:S01]  /*1060*/  IMAD R2, R15, 0xa000, R11 ;  /* 0x0000a0000f027824 */ /* 0x000fe200078e020b */
[----:B------:R-:W-:-:S04]  /*1070*/  IADD3 R24, PT, PT, -R24, RZ, RZ ;  /* 0x000000ff18187210 */ /* 0x000fc80007ffe1ff */
[----:B------:R-:W-:Y:S02]  /*1080*/  IADD3 R11, PT, PT, R13, R2, RZ ;  /* 0x000000020d0b7210 */ /* 0x000fe40007ffe0ff */
[----:B------:R-:W1:Y:S05]  /*1090*/  LDC.64 R8, c[0x0][0x3e8] ;  /* 0x0000fa00ff087b82 */ /* 0x000e6a0000000a00 */
.L_x_235:
        /* <DEDUP_REMOVED lines=10> */
.L_x_227:
[----:B------:R-:W-:Y:S05]  /*1140*/  BSYNC.RECONVERGENT B0 ;  /* 0x0000000000007941 */ /* 0x000fea0003800200 */
.L_x_226:
        /* <DEDUP_REMOVED lines=55> */
.L_x_236:
        /* <DEDUP_REMOVED lines=12> */
.L_x_2997:


//--------------------- .text._ZN10layer_norm13ln_bwd_kernelINS_13Kernel_traitsI13__nv_bfloat16fS2_fjLj40960ELj4ELj1ELj8ELj16ENS_18Kernel_traits_baseILj40960ES2_fS2_fjLj256EEEEEEEvNS_9BwdParamsE --------------------------
	.section	.text._ZN10layer_norm13ln_bwd_kernelINS_13Kernel_traitsI13__nv_bfloat16fS2_fjLj40960ELj4ELj1ELj8ELj16ENS_18Kernel_traits_baseILj40960ES2_fS2_fjLj256EEEEEEEvNS_9BwdParamsE,"ax",@progbits
	.align	128
        .global         _ZN10layer_norm13ln_bwd_kernelINS_13Kernel_traitsI13__nv_bfloat16fS2_fjLj40960ELj4ELj1ELj8ELj16ENS_18Kernel_traits_baseILj40960ES2_fS2_fjLj256EEEEEEEvNS_9BwdParamsE
        .type           _ZN10layer_norm13ln_bwd_kernelINS_13Kernel_traitsI13__nv_bfloat16fS2_fjLj40960ELj4ELj1ELj8ELj16ENS_18Kernel_traits_baseILj40960ES2_fS2_fjLj256EEEEEEEvNS_9BwdParamsE,@function
        .size           _ZN10layer_norm13ln_bwd_kernelINS_13Kernel_traitsI13__nv_bfloat16fS2_fjLj40960ELj4ELj1ELj8ELj16ENS_18Kernel_traits_baseILj40960ES2_fS2_fjLj256EEEEEEEvNS_9BwdParamsE,(.L_x_2998 - _ZN10layer_norm13ln_bwd_kernelINS_13Kernel_traitsI13__nv_bfloat16fS2_fjLj40960ELj4ELj1ELj8ELj16ENS_18Kernel_traits_baseILj40960ES2_fS2_fjLj256EEEEEEEvNS_9BwdParamsE)
        .other          _ZN10layer_norm13ln_bwd_kernelINS_13Kernel_traitsI13__nv_bfloat16fS2_fjLj40960ELj4ELj1ELj8ELj16ENS_18Kernel_traits_baseILj40960ES2_fS2_fjLj256EEEEEEEvNS_9BwdParamsE,@"STO_CUDA_ENTRY STV_DEFAULT"
_ZN10layer_norm13ln_bwd_kernelINS_13Kernel_traitsI13__nv_bfloat16fS2_fjLj40960ELj4ELj1ELj8ELj16ENS_18Kernel_traits_baseILj40960ES2_fS2_fjLj256EEEEEEEvNS_9BwdParamsE:
.text._ZN10layer_norm13ln_bwd_kernelINS_13Kernel_traitsI13__nv_bfloat16fS2_fjLj40960ELj4ELj1ELj8ELj16ENS_18Kernel_traits_baseILj40960ES2_fS2_fjLj256EEEEEEEvNS_9BwdParamsE:
[----:B------:R-:W0:Y:S01]  /*0000*/  LDC R1, c[0x0][0x37c] ;  /* 0x0000df00ff017b82 */ /* 0x000e220000000800 */
[----:B------:R-:W1:Y:S01]  /*0010*/  S2R R133, SR_TID.X ;  /* 0x0000000000857919 */ /* 0x000e620000002100 */
[----:B------:R-:W2:Y:S06]  /*0020*/  LDCU.64 UR6, c[0x0][0x398] ;  /* 0x00007300ff0677ac */ /* 0x000eac0008000a00 */
[----:B------:R-:W3:Y:S01]  /*0030*/  S2UR UR8, SR_CTAID.X ;  /* 0x00000000000879c3 */ /* 0x000ee20000002500 */
[----:B0-----:R-:W-:Y:S01]  /*0040*/  IADD3 R1, PT, PT, R1, -0x100, RZ ;  /* 0xffffff0001017810 */ /* 0x001fe20007ffe0ff */
[----:B------:R-:W0:Y:S01]  /*0050*/  LDCU.64 UR4, c[0x0][0x358] ;  /* 0x00006b00ff0477ac */ /* 0x000e220008000a00 */
[----:B--2---:R-:W-:-:S04]  /*0060*/  UISETP.NE.U32.AND UP0, UPT, UR6, URZ, UPT ;  /* 0x000000ff0600728c */ /* 0x004fc8000bf05070 */
[----:B------:R-:W-:Y:S01]  /*0070*/  UISETP.NE.AND.EX UP0, UPT, UR7, URZ, UPT, UP0 ;  /* 0x000000ff0700728c */ /* 0x000fe2000bf05300 */
[----:B---3--:R-:W-:-:S04]  /*0080*/  MOV R3, UR8 ;  /* 0x0000000800037c02 */ /* 0x008fc80008000f00 */
[----:B------:R-:W-:Y:S02]  /*0090*/  SHF.L.U32 R0, R3, 0x8, RZ ;  /* 0x0000000803007819 */ /* 0x000fe400000006ff */
[----:B-1----:R-:W-:Y:S02]  /*00a0*/  LOP3.LUT R133, R133, 0xff, RZ, 0xc0, !PT ;  /* 0x000000ff85857812 */ /* 0x002fe400078ec0ff */
[----:B------:R-:W-:Y:S02]  /*00b0*/  SHF.R.U32.HI R4, RZ, 0x2, R3 ;  /* 0x00000002ff047819 */ /* 0x000fe40000011603 */
[----:B------:R-:W-:Y:S01]  /*00c0*/  LOP3.LUT R5, R133, 0x300, R0, 0xf8, !PT ;  /* 0x0000030085057812 */ /* 0x000fe200078ef800 */
[----:B------:R-:W-:Y:S06]  /*00d0*/  BRA.U !UP0, `(.L_x_237) ;  /* 0x0000000108647547 */ /* 0x000fec000b800000 */
[----:B------:R-:W1:Y:S08]  /*00e0*/  LDC.64 R16, c[0x0][0x3b0] ;  /* 0x0000ec00ff107b82 */ /* 0x000e700000000a00 */
[----:B------:R-:W2:Y:S01]  /*00f0*/  LDC.64 R18, c[0x0][0x3b8] ;  /* 0x0000ee00ff127b82 */ /* 0x000ea20000000a00 */
[----:B-1----:R-:W-:-:S05]  /*0100*/  IMAD.WIDE.U32 R16, R5, 0x8, R16 ;  /* 0x0000000805107825 */ /* 0x002fca00078e0010 */
[----:B0-----:R1:W5:Y:S01]  /*0110*/  LDG.E.64 R106, desc[UR4][R16.64] ;  /* 0x00000004106a7981 */ /* 0x001362000c1e1b00 */
[----:B--2---:R-:W-:-:S03]  /*0120*/  IMAD.WIDE.U32 R18, R5, 0x8, R18 ;  /* 0x0000000805127825 */ /* 0x004fc600078e0012 */
[----:B------:R1:W5:Y:S04]  /*0130*/  LDG.E.64 R6, desc[UR4][R16.64+0x2000] ;  /* 0x0020000410067981 */ /* 0x000368000c1e1b00 */
        /* <DEDUP_REMOVED lines=17> */
[----:B------:R1:W5:Y:S01]  /*0250*/  LDG.E.64 R128, desc[UR4][R18.64+0x12000] ;  /* 0x0120000412807981 */ /* 0x000362000c1e1b00 */
[----:B------:R-:W-:Y:S05]  /*0260*/  BRA `(.L_x_238) ;  /* 0x0000000000307947 */ /* 0x000fea0003800000 */
.L_x_237:
[----:B------:R-:W1:Y:S02]  /*0270*/  LDC.64 R6, c[0x0][0x3b0] ;  /* 0x0000ec00ff067b82 */ /* 0x000e640000000a00 */
[----:B-1----:R-:W-:-:S05]  /*0280*/  IMAD.WIDE.U32 R16, R5, 0x8, R6 ;  /* 0x0000000805107825 */ /* 0x002fca00078e0006 */
[----:B0-----:R0:W5:Y:S04]  /*0290*/  LDG.E.64 R106, desc[UR4][R16.64] ;  /* 0x00000004106a7981 */ /* 0x001168000c1e1b00 */
        /* <DEDUP_REMOVED lines=8> */
[----:B------:R0:W5:Y:S02]  /*0320*/  LDG.E.64 R98, desc[UR4][R16.64+0x12000] ;  /* 0x0120000410627981 */ /* 0x000164000c1e1b00 */
.L_x_238:
[----:B------:R-:W2:Y:S01]  /*0330*/  LDCU UR6, c[0x0][0x384] ;  /* 0x00007080ff0677ac */ /* 0x000ea20008000800 */
        /* <DEDUP_REMOVED lines=17> */
[----:B--2---:R-:W-:-:S02]  /*0450*/  ISETP.GE.AND P0, PT, R4, UR6, PT ;  /* 0x0000000604007c0c */ /* 0x004fc4000bf06270 */
        /* <DEDUP_REMOVED lines=21> */
[----:B-1----:R-:W-:Y:S02]  /*05b0*/  CS2R R18, SRZ ;  /* 0x0000000000127805 */ /* 0x002fe4000001ff00 */
[----:B0-----:R-:W-:Y:S01]  /*05c0*/  CS2R R16, SRZ ;  /* 0x0000000000107805 */ /* 0x001fe2000001ff00 */
[----:B------:R-:W-:Y:S06]  /*05d0*/  @P0 BRA `(.L_x_239) ;  /* 0x0000006400980947 */ /* 0x000fec0003800000 */
[----:B------:R0:W-:Y:S01]  /*05e0*/  STL [R1+0x7c], RZ ;  /* 0x00007cff01007387 */ /* 0x0001e20000100800 */
[----:B-----5:R-:W-:Y:S01]  /*05f0*/  MOV R0, R106 ;  /* 0x0000006a00007202 */ /* 0x020fe20000000f00 */
[----:B------:R-:W-:Y:S01]  /*0600*/  HFMA2 R232, -RZ, RZ, 0, 0 ;  /* 0x00000000ffe87431 */ /* 0x000fe200000001ff */
[----:B------:R-:W-:Y:S01]  /*0610*/  MOV R2, R107 ;  /* 0x0000006b00027202 */ /* 0x000fe20000000f00 */
[----:B------:R0:W-:Y:S01]  /*0620*/  STL [R1+0x78], RZ ;  /* 0x000078ff01007387 */ /* 0x0001e20000100800 */
[----:B------:R-:W-:Y:S01]  /*0630*/  HFMA2 R227, -RZ, RZ, 0, 0 ;  /* 0x00000000ffe37431 */ /* 0x000fe200000001ff */
[----:B------:R-:W-:Y:S01]  /*0640*/  MOV R17, R6 ;  /* 0x0000000600117202 */ /* 0x000fe20000000f00 */
[----:B------:R-:W-:Y:S01]  /*0650*/  HFMA2 R16, -RZ, RZ, 0, 0 ;  /* 0x00000000ff107431 */ /* 0x000fe200000001ff */
[----:B------:R0:W-:Y:S01]  /*0660*/  STL [R1+0x74], RZ ;  /* 0x000074ff01007387 */ /* 0x0001e20000100800 */
[----:B------:R-:W-:Y:S02]  /*0670*/  MOV R18, R7 ;  /* 0x0000000700127202 */ /* 0x000fe40000000f00 */
[----:B------:R-:W-:-:S02]  /*0680*/  CS2R R228, SRZ ;  /* 0x0000000000e47805 */ /* 0x000fc4000001ff00 */
[--C-:B------:R-:W-:Y:S01]  /*0690*/  SHF.R.U64 R19, R6, 0x10, R7.reuse ;  /* 0x0000001006137819 */ /* 0x100fe20000001207 */
[----:B------:R0:W-:Y:S01]  /*06a0*/  STL [R1+0x70], RZ ;  /* 0x000070ff01007387 */ /* 0x0001e20000100800 */
[----:B------:R-:W-:Y:S02]  /*06b0*/  SHF.R.U32.HI R20, RZ, 0x10, R7 ;  /* 0x00000010ff147819 */ /* 0x000fe40000011607 */
[----:B------:R-:W-:Y:S02]  /*06c0*/  CS2R R6, SRZ ;  /* 0x0000000000067805 */ /* 0x000fe4000001ff00 */
[----:B------:R-:W-:Y:S01]  /*06d0*/  MOV R21, R8 ;  /* 0x0000000800157202 */ /* 0x000fe20000000f00 */
[----:B------:R0:W-:Y:S01]  /*06e0*/  STL [R1+0x88], RZ ;  /* 0x000088ff01007387 */ /* 0x0001e20000100800 */
[----:B------:R-:W-:Y:S02]  /*06f0*/  MOV R22, R9 ;  /* 0x0000000900167202 */ /* 0x000fe40000000f00 */
[--C-:B------:R-:W-:Y:S01]  /*0700*/  SHF.R.U64 R23, R8, 0x10, R9.reuse ;  /* 0x0000001008177819 */ /* 0x100fe20000001209 */
[----:B------:R0:W-:Y:S01]  /*0710*/  STL [R1+0x84], RZ ;  /* 0x000084ff01007387 */ /* 0x0001e20000100800 */
[----:B------:R-:W-:-:S02]  /*0720*/  SHF.R.U32.HI R24, RZ, 0x10, R9 ;  /* 0x00000010ff187819 */ /* 0x000fc40000011609 */
[----:B------:R-:W-:Y:S02]  /*0730*/  CS2R R8, SRZ ;  /* 0x0000000000087805 */ /* 0x000fe4000001ff00 */
[----:B------:R-:W-:Y:S01]  /*0740*/  MOV R25, R10 ;  /* 0x0000000a00197202 */ /* 0x000fe20000000f00 */
[----:B------:R0:W-:Y:S01]  /*0750*/  STL [R1+0x80], RZ ;  /* 0x000080ff01007387 */ /* 0x0001e20000100800 */
[----:B------:R-:W-:Y:S02]  /*0760*/  MOV R26, R11 ;  /* 0x0000000b001a7202 */ /* 0x000fe40000000f00 */
[--C-:B------:R-:W-:Y:S01]  /*0770*/  SHF.R.U64 R27, R10, 0x10, R11.reuse ;  /* 0x000000100a1b7819 */ /* 0x100fe2000000120b */
[----:B------:R0:W-:Y:S01]  /*0780*/  STL [R1+0x6c], RZ ;  /* 0x00006cff01007387 */ /* 0x0001e20000100800 */
[----:B------:R-:W-:Y:S02]  /*0790*/  SHF.R.U32.HI R28, RZ, 0x10, R11 ;  /* 0x00000010ff1c7819 */ /* 0x000fe4000001160b */
[----:B------:R-:W-:-:S02]  /*07a0*/  CS2R R10, SRZ ;  /* 0x00000000000a7805 */ /* 0x000fc4000001ff00 */
[----:B------:R-:W-:Y:S01]  /*07b0*/  MOV R29, R12 ;  /* 0x0000000c001d7202 */ /* 0x000fe20000000f00 */
[----:B------:R0:W-:Y:S01]  /*07c0*/  STL [R1+0x94], RZ ;  /* 0x000094ff01007387 */ /* 0x0001e20000100800 */
[----:B------:R-:W-:Y:S02]  /*07d0*/  MOV R30, R13 ;  /* 0x0000000d001e7202 */ /* 0x000fe40000000f00 */
[--C-:B------:R-:W-:Y:S01]  /*07e0*/  SHF.R.U64 R31, R12, 0x10, R13.reuse ;  /* 0x000000100c1f7819 */ /* 0x100fe2000000120d */
[----:B------:R0:W-:Y:S01]  /*07f0*/  STL [R1+0x90], RZ ;  /* 0x000090ff01007387 */ /* 0x0001e20000100800 */
[----:B------:R-:W-:Y:S02]  /*0800*/  SHF.R.U32.HI R32, RZ, 0x10, R13 ;  /* 0x00000010ff207819 */ /* 0x000fe4000001160d */
[----:B------:R-:W-:Y:S02]  /*0810*/  CS2R R12, SRZ ;  /* 0x00000000000c7805 */ /* 0x000fe4000001ff00 */
[----:B------:R-:W-:Y:S01]  /*0820*/  MOV R33, R14 ;  /* 0x0000000e00217202 */ /* 0x000fe20000000f00 */
[----:B------:R0:W-:Y:S01]  /*0830*/  STL [R1+0x8c], RZ ;  /* 0x00008cff01007387 */ /* 0x0001e20000100800 */
[----:B------:R-:W-:-:S02]  /*0840*/  MOV R34, R15 ;  /* 0x0000000f00227202 */ /* 0x000fc40000000f00 */
        /* <DEDUP_REMOVED lines=10> */
[----:B------:R-:W-:Y:S01]  /*08f0*/  MOV R41, R94 ;  /* 0x0000005e00297202 */ /* 0x000fe20000000f00 */
[----:B------:R0:W-:Y:S01]  /*0900*/  STL [R1+0x98], RZ ;  /* 0x000098ff01007387 */ /* 0x0001e20000100800 */
[----:B------:R-:W-:Y:S02]  /*0910*/  MOV R42, R95 ;  /* 0x0000005f002a7202 */ /* 0x000fe40000000f00 */
[--C-:B------:R-:W-:Y:S01]  /*0920*/  SHF.R.U64 R43, R94, 0x10, R95.reuse ;  /* 0x000000105e2b7819 */ /* 0x100fe2000000125f */
[----:B------:R0:W-:Y:S01]  /*0930*/  STL [R1+0x64], RZ ;  /* 0x000064ff01007387 */ /* 0x0001e20000100800 */
[----:B------:R-:W-:Y:S02]  /*0940*/  SHF.R.U32.HI R44, RZ, 0x10, R95 ;  /* 0x00000010ff2c7819 */ /* 0x000fe4000001165f */
[----:B------:R-:W-:Y:S01]  /*0950*/  MOV R45, R96 ;  /* 0x00000060002d7202 */ /* 0x000fe20000000f00 */
[----:B------:R0:W-:Y:S01]  /*0960*/  STL [R1+0xac], RZ ;  /* 0x0000acff01007387 */ /* 0x0001e20000100800 */
[----:B------:R-:W-:-:S02]  /*0970*/  MOV R46, R97 ;  /* 0x00000061002e7202 */ /* 0x000fc40000000f00 */
[--C-:B------:R-:W-:Y:S01]  /*0980*/  SHF.R.U64 R47, R96, 0x10, R97.reuse ;  /* 0x00000010602f7819 */ /* 0x100fe20000001261 */
[----:B------:R0:W-:Y:S01]  /*0990*/  STL [R1+0xa8], RZ ;  /* 0x0000a8ff01007387 */ /* 0x0001e20000100800 */
[----:B------:R-:W-:Y:S02]  /*09a0*/  SHF.R.U32.HI R48, RZ, 0x10, R97 ;  /* 0x00000010ff307819 */ /* 0x000fe40000011661 */
[----:B------:R-:W-:Y:S01]  /*09b0*/  MOV R49, R98 ;  /* 0x0000006200317202 */ /* 0x000fe20000000f00 */
[----:B------:R0:W-:Y:S01]  /*09c0*/  STL [R1+0xa4], RZ ;  /* 0x0000a4ff01007387 */ /* 0x0001e20000100800 */
[----:B------:R-:W-:Y:S02]  /*09d0*/  MOV R50, R99 ;  /* 0x0000006300327202 */ /* 0x000fe40000000f00 */
[--C-:B------:R-:W-:Y:S01]  /*09e0*/  SHF.R.U64 R51, R98, 0x10, R99.reuse ;  /* 0x0000001062337819 */ /* 0x100fe20000001263 */
[----:B------:R0:W-:Y:S01]  /*09f0*/  STL [R1+0x60], RZ ;  /* 0x000060ff01007387 */ /* 0x0001e20000100800 */
[----:B------:R-:W-:-:S02]  /*0a00*/  SHF.R.U32.HI R52, RZ, 0x10, R99 ;  /* 0x00000010ff347819 */ /* 0x000fc40000011663 */
[----:B------:R-:W-:Y:S01]  /*0a10*/  PLOP3.LUT P1, PT, PT, PT, PT, 0x8, 0x80 ;  /* 0x000000000080781c */ /* 0x000fe20003f2e170 */
[----:B------:R0:W-:Y:S01]  /*0a20*/  STL [R1+0xb8], RZ ;  /* 0x0000b8ff01007387 */ /* 0x0001e20000100800 */
[----:B------:R-:W-:Y:S02]  /*0a30*/  MOV R231, RZ ;  /* 0x000000ff00e77202 */ /* 0x000fe40000000f00 */
[----:B------:R-:W-:Y:S01]  /*0a40*/  MOV R225, RZ ;  /* 0x000000ff00e17202 */ /* 0x000fe20000000f00 */
[----:B------:R0:W-:Y:S01]  /*0a50*/  STL [R1+0xb4], RZ ;  /* 0x0000b4ff01007387 */ /* 0x0001e20000100800 */
[----:B------:R-:W-:Y:S02]  /*0a60*/  PRMT R53, R0, 0x7610, R53 ;  /* 0x0000761000357816 */ /* 0x000fe40000000035 */
[----:B------:R-:W-:Y:S01]  /*0a70*/  PRMT R54, R2, 0x7610, R54 ;  /* 0x0000761002367816 */ /* 0x000fe20000000036 */
[----:B------:R0:W-:Y:S04]  /*0a80*/  STL [R1+0xb0], RZ ;  /* 0x0000b0ff01007387 */ /* 0x0001e80000100800 */
        /* <DEDUP_REMOVED lines=40> */
[----:B------:R0:W-:Y:S02]  /*0d10*/  STL [R1], RZ ;  /* 0x000000ff01007387 */ /* 0x0001e40000100800 */
.L_x_250:
[----:B-1----:R-:W1:Y:S01]  /*0d20*/  LDC.64 R56, c[0x0][0x3a8] ;  /* 0x0000ea00ff387b82 */ /* 0x002e620000000a00 */
[----:B------:R-:W-:-:S07]  /*0d30*/  MOV R122, RZ ;  /* 0x000000ff007a7202 */ /* 0x000fce0000000f00 */
[----:B------:R-:W2:Y:S01]  /*0d40*/  LDC.64 R2, c[0x0][0x398] ;  /* 0x0000e600ff027b82 */ /* 0x000ea20000000a00 */
[----:B-1----:R-:W-:-:S05]  /*0d50*/  IMAD.WIDE R56, R4, 0x4, R56 ;  /* 0x0000000404387825 */ /* 0x002fca00078e0238 */
[----:B------:R-:W5:Y:S01]  /*0d60*/  LDG.E R55, desc[UR4][R56.64] ;  /* 0x0000000438377981 */ /* 0x000f62000c1e1900 */
[----:B--2---:R-:W-:-:S04]  /*0d70*/  ISETP.NE.U32.AND P0, PT, R2, RZ, PT ;  /* 0x000000ff0200720c */ /* 0x004fc80003f05070 */
[----:B------:R-:W-:-:S13]  /*0d80*/  ISETP.NE.AND.EX P0, PT, R3, RZ, PT, P0 ;  /* 0x000000ff0300720c */ /* 0x000fda0003f05300 */
[----:B------:R-:W1:Y:S02]  /*0d90*/  @!P0 LDC.64 R2, c[0x0][0x3a0] ;  /* 0x0000e800ff028b82 */ /* 0x000e640000000a00 */
[----:B-1----:R-:W-:-:S05]  /*0da0*/  @!P0 IMAD.WIDE R2, R4, 0x4, R2 ;  /* 0x0000000404028825 */ /* 0x002fca00078e0202 */
[----:B------:R1:W5:Y:S02]  /*0db0*/  @!P0 LDG.E R122, desc[UR4][R2.64] ;  /* 0x00000004027a8981 */ /* 0x000364000c1e1900 */
[----:B-1----:R-:W1:Y:S02]  /*0dc0*/  S2R R3, SR_CTAID.X ;  /* 0x0000000000037919 */ /* 0x002e640000002500 */
[----:B-1----:R-:W-:-:S04]  /*0dd0*/  SHF.L.U32 R0, R3, 0x8, RZ ;  /* 0x0000000803007819 */ /* 0x002fc800000006ff */
[----:B------:R-:W-:Y:S01]  /*0de0*/  LOP3.LUT R5, R133, 0x300, R0, 0xf8, !PT ;  /* 0x0000030085057812 */ /* 0x000fe200078ef800 */
[----:B------:R-:W-:Y:S06]  /*0df0*/  @P0 BRA `(.L_x_240) ;  /* 0x0000000000c80947 */ /* 0x000fec0003800000 */
[----:B------:R-:W1:Y:S01]  /*0e00*/  LDC.64 R148, c[0x0][0x3d8] ;  /* 0x0000f600ff947b82 */ /* 0x000e620000000a00 */
[----:B------:R-:W-:-:S05]  /*0e10*/  IMAD R96, R4, 0x2800, R5 ;  /* 0x0000280004607824 */ /* 0x000fca00078e0205 */
[C---:B------:R-:W-:Y:S02]  /*0e20*/  IADD3 R97, PT, PT, R96.reuse, 0x800, RZ ;  /* 0x0000080060617810 */ /* 0x040fe40007ffe0ff */
[----:B------:R-:W2:Y:S01]  /*0e30*/  LDC.64 R56, c[0x0][0x390] ;  /* 0x0000e400ff387b82 */ /* 0x000ea20000000a00 */
[C---:B------:R-:W-:Y:S02]  /*0e40*/  IADD3 R98, PT, PT, R96.reuse, 0xc00, RZ ;  /* 0x00000c0060627810 */ /* 0x040fe40007ffe0ff */
[C---:B------:R-:W-:Y:S02]  /*0e50*/  IADD3 R99, PT, PT, R96.reuse, 0x1000, RZ ;  /* 0x0000100060637810 */ /* 0x040fe40007ffe0ff */
[C---:B------:R-:W-:Y:S02]  /*0e60*/  IADD3 R100, PT, PT, R96.reuse, 0x1400, RZ ;  /* 0x0000140060647810 */ /* 0x040fe40007ffe0ff */
[C---:B------:R-:W-:Y:S02]  /*0e70*/  IADD3 R101, PT, PT, R96.reuse, 0x1800, RZ ;  /* 0x0000180060657810 */ /* 0x040fe40007ffe0ff */
[----:B------:R-:W-:-:S02]  /*0e80*/  IADD3 R102, PT, PT, R96, 0x1c00, RZ ;  /* 0x00001c0060667810 */ /* 0x000fc40007ffe0ff */
[C---:B------:R-:W-:Y:S02]  /*0e90*/  IADD3 R103, PT, PT, R96.reuse, 0x2000, RZ ;  /* 0x0000200060677810 */ /* 0x040fe40007ffe0ff */
[C---:B------:R-:W-:Y:S01]  /*0ea0*/  IADD3 R104, PT, PT, R96.reuse, 0x2400, RZ ;  /* 0x0000240060687810 */ /* 0x040fe20007ffe0ff */
[----:B-1----:R-:W-:-:S04]  /*0eb0*/  IMAD.WIDE.U32 R164, R96, 0x8, R148 ;  /* 0x0000000860a47825 */ /* 0x002fc800078e0094 */
[----:B------:R-:W-:Y:S01]  /*0ec0*/  IMAD.WIDE.U32 R162, R97, 0x8, R148 ;  /* 0x0000000861a27825 */ /* 0x000fe200078e0094 */
[----:B------:R1:W5:Y:S03]  /*0ed0*/  LDG.E.64 R166, desc[UR4][R164.64] ;  /* 0x00000004a4a67981 */ /* 0x000366000c1e1b00 */
[----:B--2---:R-:W-:Y:S02]  /*0ee0*/  IMAD.WIDE.U32 R64, R96, 0x10, R56 ;  /* 0x0000001060407825 */ /* 0x004fe400078e0038 */
[----:B------:R-:W5:Y:S02]  /*0ef0*/  LDG.E.64 R162, desc[UR4][R162.64] ;  /* 0x00000004a2a27981 */ /* 0x000f64000c1e1b00 */
[--C-:B------:R-:W-:Y:S02]  /*0f00*/  IMAD.WIDE.U32 R160, R98, 0x8, R148.reuse ;  /* 0x0000000862a07825 */ /* 0x100fe400078e0094 */
[----:B------:R1:W5:Y:S02]  /*0f10*/  LDG.E.128 R60, desc[UR4][R64.64] ;  /* 0x00000004403c7981 */ /* 0x000364000c1e1d00 */
[----:B------:R-:W-:-:S02]  /*0f20*/  IMAD.WIDE.U32 R158, R99, 0x8, R148 ;  /* 0x00000008639e7825 */ /* 0x000fc400078e0094 */
[----:B------:R-:W5:Y:S02]  /*0f30*/  LDG.E.64 R164, desc[UR4][R164.64+0x2000] ;  /* 0x00200004a4a47981 */ /* 0x000f64000c1e1b00 */
[--C-:B------:R-:W-:Y:S02]  /*0f40*/  IMAD.WIDE.U32 R156, R100, 0x8, R148.reuse ;  /* 0x00000008649c7825 */ /* 0x100fe400078e0094 */
[----:B------:R-:W5:Y:S02]  /*0f50*/  LDG.E.64 R160, desc[UR4][R160.64] ;  /* 0x00000004a0a07981 */ /* 0x000f64000c1e1b00 */
[--C-:B------:R-:W-:Y:S02]  /*0f60*/  IMAD.WIDE.U32 R154, R101, 0x8, R148.reuse ;  /* 0x00000008659a7825 */ /* 0x100fe400078e0094 */
[----:B------:R-:W5:Y:S02]  /*0f70*/  LDG.E.128 R64, desc[UR4][R64.64+0x4000] ;  /* 0x0040000440407981 */ /* 0x000f64000c1e1d00 */
[----:B------:R-:W-:-:S02]  /*0f80*/  IMAD.WIDE.U32 R152, R102, 0x8, R148 ;  /* 0x0000000866987825 */ /* 0x000fc400078e0094 */
[----:B------:R-:W5:Y:S02]  /*0f90*/  LDG.E.64 R158, desc[UR4][R158.64] ;  /* 0x000000049e9e7981 */ /* 0x000f64000c1e1b00 */
[----:B------:R-:W-:Y:S02]  /*0fa0*/  IMAD.WIDE.U32 R150, R103, 0x8, R148 ;  /* 0x0000000867967825 */ /* 0x000fe400078e0094 */
[----:B------:R-:W5:Y:S02]  /*0fb0*/  LDG.E.64 R156, desc[UR4][R156.64] ;  /* 0x000000049c9c7981 */ /* 0x000f64000c1e1b00 */
[--C-:B------:R-:W-:Y:S02]  /*0fc0*/  IMAD.WIDE.U32 R68, R97, 0x10, R56.reuse ;  /* 0x0000001061447825 */ /* 0x100fe400078e0038 */
[----:B------:R-:W5:Y:S02]  /*0fd0*/  LDG.E.64 R154, desc[UR4][R154.64] ;  /* 0x000000049a9a7981 */ /* 0x000f64000c1e1b00 */
[----:B------:R-:W-:-:S02]  /*0fe0*/  IMAD.WIDE.U32 R72, R98, 0x10, R56 ;  /* 0x0000001062487825 */ /* 0x000fc400078e0038 */
[----:B------:R-:W5:Y:S02]  /*0ff0*/  LDG.E.64 R152, desc[UR4][R152.64] ;  /* 0x0000000498987981 */ /* 0x000f64000c1e1b00 */
[--C-:B------:R-:W-:Y:S02]  /*1000*/  IMAD.WIDE.U32 R76, R99, 0x10, R56.reuse ;  /* 0x00000010634c7825 */ /* 0x100fe400078e0038 */
[----:B------:R-:W5:Y:S02]  /*1010*/  LDG.E.64 R150, desc[UR4][R150.64] ;  /* 0x0000000496967981 */ /* 0x000f64000c1e1b00 */
[--C-:B------:R-:W-:Y:S02]  /*1020*/  IMAD.WIDE.U32 R80, R100, 0x10, R56.reuse ;  /* 0x0000001064507825 */ /* 0x100fe400078e0038 */
[----:B------:R-:W5:Y:S02]  /*1030*/  LDG.E.128 R68, desc[UR4][R68.64] ;  /* 0x0000000444447981 */ /* 0x000f64000c1e1d00 */
[----:B------:R-:W-:-:S02]  /*1040*/  IMAD.WIDE.U32 R84, R101, 0x10, R56 ;  /* 0x0000001065547825 */ /* 0x000fc400078e0038 */
[----:B------:R-:W5:Y:S02]  /*1050*/  LDG.E.128 R72, desc[UR4][R72.64] ;  /* 0x0000000448487981 */ /* 0x000f64000c1e1d00 */
[--C-:B------:R-:W-:Y:S02]  /*1060*/  IMAD.WIDE.U32 R88, R102, 0x10, R56.reuse ;  /* 0x0000001066587825 */ /* 0x100fe400078e0038 */
[----:B------:R-:W5:Y:S02]  /*1070*/  LDG.E.128 R76, desc[UR4][R76.64] ;  /* 0x000000044c4c7981 */ /* 0x000f64000c1e1d00 */
[----:B------:R-:W-:Y:S02]  /*1080*/  IMAD.WIDE.U32 R92, R103, 0x10, R56 ;  /* 0x00000010675c7825 */ /* 0x000fe400078e0038 */
[----:B------:R-:W5:Y:S02]  /*1090*/  LDG.E.128 R80, desc[UR4][R80.64] ;  /* 0x0000000450507981 */ /* 0x000f64000c1e1d00 */
[----:B------:R-:W-:-:S02]  /*10a0*/  IMAD.WIDE.U32 R148, R104, 0x8, R148 ;  /* 0x0000000868947825 */ /* 0x000fc400078e0094 */
[----:B------:R-:W5:Y:S02]  /*10b0*/  LDG.E.128 R84, desc[UR4][R84.64] ;  /* 0x0000000454547981 */ /* 0x000f64000c1e1d00 */
[----:B------:R-:W-:Y:S02]  /*10c0*/  IMAD.WIDE.U32 R56, R104, 0x10, R56 ;  /* 0x0000001068387825 */ /* 0x000fe400078e0038 */
[----:B------:R-:W5:Y:S04]  /*10d0*/  LDG.E.64 R148, desc[UR4][R148.64] ;  /* 0x0000000494947981 */ /* 0x000f68000c1e1b00 */
[----:B------:R-:W5:Y:S04]  /*10e0*/  LDG.E.128 R88, desc[UR4][R88.64] ;  /* 0x0000000458587981 */ /* 0x000f68000c1e1d00 */
[----:B------:R-:W5:Y:S04]  /*10f0*/  LDG.E.128 R92, desc[UR4][R92.64] ;  /* 0x000000045c5c7981 */ /* 0x000f68000c1e1d00 */
[----:B------:R-:W5:Y:S01]  /*1100*/  LDG.E.128 R56, desc[UR4][R56.64] ;  /* 0x0000000438387981 */ /* 0x000f62000c1e1d00 */
[----:B-1----:R-:W-:Y:S05]  /*1110*/  BRA `(.L_x_241) ;  /* 0x0000000000c47947 */ /* 0x002fea0003800000 */
.L_x_240:
        /* <DEDUP_REMOVED lines=48> */
[----:B-1----:R-:W5:Y:S02]  /*1420*/  LDG.E.128 R56, desc[UR4][R56.64] ;  /* 0x0000000438387981 */ /* 0x002f64000c1e1d00 */
.L_x_241:
[----:B-----5:R-:W-:Y:S02]  /*1430*/  MOV R0, R166 ;  /* 0x000000a600007202 */ /* 0x020fe40000000f00 */
[----:B------:R-:W-:Y:S02]  /*1440*/  MOV R123, R165 ;  /* 0x000000a5007b7202 */ /* 0x000fe40000000f00 */
[----:B------:R-:W-:Y:S02]  /*1450*/  MOV R105, R164 ;  /* 0x000000a400697202 */ /* 0x000fe40000000f00 */
[----:B------:R-:W-:Y:S02]  /*1460*/  MOV R130, R162 ;  /* 0x000000a200827202 */ /* 0x000fe40000000f00 */
[----:B------:R-:W-:Y:S02]  /*1470*/  MOV R133, R161 ;  /* 0x000000a100857202 */ /* 0x000fe40000000f00 */
[----:B------:R-:W-:-:S02]  /*1480*/  MOV R135, R159 ;  /* 0x0000009f00877202 */ /* 0x000fc40000000f00 */
[----:B------:R-:W-:Y:S02]  /*1490*/  MOV R137, R157 ;  /* 0x0000009d00897202 */ /* 0x000fe40000000f00 */
[----:B------:R-:W-:Y:S02]  /*14a0*/  PRMT R183, R0, 0x7610, R183 ;  /* 0x0000761000b77816 */ /* 0x000fe400000000b7 */
[----:B------:R-:W-:Y:S02]  /*14b0*/  PRMT R143, R123, 0x7610, R143 ;  /* 0x000076107b8f7816 */ /* 0x000fe4000000008f */
        /* <DEDUP_REMOVED lines=12> */
[----:B------:R-:W-:Y:S02]  /*1580*/  PRMT R142, R105, 0x7610, R142 ;  /* 0x00007610698e7816 */ /* 0x000fe4000000008e */
[----:B------:R-:W-:Y:S02]  /*1590*/  PRMT R144, R130, 0x7610, R144 ;  /* 0x0000761082907816 */ /* 0x000fe40000000090 */
[----:B------:R-:W-:-:S02]  /*15a0*/  PRMT R147, R133, 0x7610, R147 ;  /* 0x0000761085937816 */ /* 0x000fc40000000093 */
[----:B------:R-:W-:Y:S02]  /*15b0*/  PRMT R169, R135, 0x7610, R169 ;  /* 0x0000761087a97816 */ /* 0x000fe400000000a9 */
[----:B------:R-:W-:Y:S02]  /*15c0*/  PRMT R171, R137, 0x7610, R171 ;  /* 0x0000761089ab7816 */ /* 0x000fe400000000ab */
[----:B------:R-:W-:Y:S02]  /*15d0*/  MOV R2, R167 ;  /* 0x000000a700027202 */ /* 0x000fe40000000f00 */
        /* <DEDUP_REMOVED lines=11> */
[----:B------:R-:W-:Y:S01]  /*1690*/  PRMT R137, R123, 0x7610, R137 ;  /* 0x000076107b897816 */ /* 0x000fe20000000089 */
[----:B------:R-:W-:Y:S06]  /*16a0*/  @P0 BRA `(.L_x_242) ;  /* 0x00000014005c0947 */ /* 0x000fec0003800000 */
[--C-:B------:R-:W-:Y:S01]  /*16b0*/  FADD.FTZ R175, R65, -R122.reuse ;  /* 0x8000007a41af7221 */ /* 0x100fe20000010000 */
[--C-:B------:R-:W-:Y:S01]  /*16c0*/  FADD.FTZ R195, R56, -R122.reuse ;  /* 0x8000007a38c37221 */ /* 0x100fe20000010000 */
[--C-:B------:R-:W-:Y:S01]  /*16d0*/  SHF.R.U64 R65, R164, 0x10, R165.reuse ;  /* 0x00000010a4417819 */ /* 0x100fe200000012a5 */
[--C-:B------:R-:W-:Y:S01]  /*16e0*/  FADD.FTZ R0, R60, -R122.reuse ;  /* 0x8000007a3c007221 */ /* 0x100fe20000010000 */
[----:B------:R-:W-:Y:S01]  /*16f0*/  SHF.R.U32.HI R164, RZ, 0x10, R165 ;  /* 0x00000010ffa47819 */ /* 0x000fe200000116a5 */
[--C-:B------:R-:W-:Y:S01]  /*1700*/  FADD.FTZ R199, R61, -R122.reuse ;  /* 0x8000007a3dc77221 */ /* 0x100fe20000010000 */
[----:B------:R-:W-:Y:S01]  /*1710*/  SHF.L.U32 R56, R2, 0x10, RZ ;  /* 0x0000001002387819 */ /* 0x000fe200000006ff */
[----:B------:R-:W-:Y:S01]  /*1720*/  FMUL.FTZ R0, R55, R0 ;  /* 0x0000000037007220 */ /* 0x000fe20000410000 */
[----:B------:R-:W-:Y:S01]  /*1730*/  SHF.R.U64 R166, R166, 0x10, R167 ;  /* 0x00000010a6a67819 */ /* 0x000fe200000012a7 */
[--C-:B------:R-:W-:Y:S01]  /*1740*/  FADD.FTZ R181, R62, -R122.reuse ;  /* 0x8000007a3eb57221 */ /* 0x100fe20000010000 */
[----:B------:R-:W-:Y:S01]  /*1750*/  SHF.L.U32 R183, R183, 0x10, RZ ;  /* 0x00000010b7b77819 */ /* 0x000fe200000006ff */
[----:B------:R-:W-:Y:S01]  /*1760*/  FMUL.FTZ R199, R55, R199 ;  /* 0x000000c737c77220 */ /* 0x000fe20000410000 */
[----:B------:R-:W-:Y:S01]  /*1770*/  SHF.R.U64 R165, R106, 0x10, R107 ;  /* 0x000000106aa57819 */ /* 0x000fe2000000126b */
        /* <DEDUP_REMOVED lines=9> */
[----:B------:R-:W-:Y:S01]  /*1810*/  SHF.R.U32.HI R167, RZ, 0x10, R167 ;  /* 0x00000010ffa77819 */ /* 0x000fe200000116a7 */
[----:B------:R-:W-:Y:S01]  /*1820*/  FMUL.FTZ R202, R165, R166 ;  /* 0x000000a6a5ca7220 */ /* 0x000fe20000410000 */
[----:B------:R-:W-:Y:S01]  /*1830*/  SHF.L.U32 R131, R54, 0x10, RZ ;  /* 0x0000001036837819 */ /* 0x000fe200000006ff */
[----:B------:R-:W-:Y:S01]  /*1840*/  FADD.FTZ R223, RZ, R2 ;  /* 0x00000002ffdf7221 */ /* 0x000fe20000010000 */
[----:B------:R-:W-:Y:S01]  /*1850*/  SHF.R.U32.HI R105, RZ, 0x10, R107 ;  /* 0x00000010ff697819 */ /* 0x000fe2000001166b */
[----:B------:R-:W-:Y:S01]  /*1860*/  FFMA.FTZ R224, R0, R2, RZ ;  /* 0x0000000200e07223 */ /* 0x000fe200000100ff */
[----:B------:R-:W-:Y:S01]  /*1870*/  SHF.L.U32 R167, R167, 0x10, RZ ;  /* 0x00000010a7a77819 */ /* 0x000fe200000006ff */
[----:B------:R-:W-:Y:S01]  /*1880*/  FMUL.FTZ R131, R131, R56 ;  /* 0x0000003883837220 */ /* 0x000fe20000410000 */
[----:B------:R-:W-:Y:S01]  /*1890*/  SHF.L.U32 R105, R105, 0x10, RZ ;  /* 0x0000001069697819 */ /* 0x000fe200000006ff */
[----:B------:R-:W-:Y:S01]  /*18a0*/  FADD.FTZ R223, R223, R202 ;  /* 0x000000cadfdf7221 */ /* 0x000fe20000010000 */
[----:B------:R-:W-:Y:S01]  /*18b0*/  FFMA.FTZ R224, R199, R202, R224 ;  /* 0x000000cac7e07223 */ /* 0x000fe200000100e0 */
[----:B------:R-:W-:Y:S01]  /*18c0*/  SHF.L.U32 R142, R142, 0x10, RZ ;  /* 0x000000108e8e7819 */ /* 0x000fe200000006ff */
[----:B------:R-:W-:Y:S01]  /*18d0*/  FADD.FTZ R186, R94, -R122 ;  /* 0x8000007a5eba7221 */ /* 0x000fe20000010000 */
[----:B------:R-:W-:Y:S01]  /*18e0*/  SHF.L.U32 R132, R17, 0x10, RZ ;  /* 0x0000001011847819 */ /* 0x000fe200000006ff */
[----:B------:R-:W-:Y:S01]  /*18f0*/  FMUL.FTZ R105, R105, R167 ;  /* 0x000000a769697220 */ /* 0x000fe20000410000 */
[----:B------:R-:W-:Y:S01]  /*1900*/  FADD.FTZ R223, R223, R131 ;  /* 0x00000083dfdf7221 */ /* 0x000fe20000010000 */
[----:B------:R-:W-:Y:S01]  /*1910*/  FFMA.FTZ R224, R181, R131, R224 ;  /* 0x00000083b5e07223 */ /* 0x000fe200000100e0 */
        /* <DEDUP_REMOVED lines=32> */
[----:B------:R-:W-:Y:S01]  /*1b20*/  SHF.L.U32 R122, R19, 0x10, RZ ;  /* 0x00000010137a7819 */ /* 0x000fe200000006ff */
[----:B------:R-:W-:Y:S01]  /*1b30*/  FMUL.FTZ R180, R55, R180 ;  /* 0x000000b437b47220 */ /* 0x000fe20000410000 */
[----:B------:R-:W-:Y:S01]  /*1b40*/  SHF.L.U32 R65, R65, 0x10, RZ ;  /* 0x0000001041417819 */ /* 0x000fe200000006ff */
[----:B------:R-:W-:Y:S01]  /*1b50*/  FMUL.FTZ R132, R132, R142 ;  /* 0x0000008e84847220 */ /* 0x000fe20000410000 */
[----:B------:R-:W-:Y:S01]  /*1b60*/  FADD.FTZ R223, R223, R105 ;  /* 0x00000069dfdf7221 */ /* 0x000fe20000010000 */
[----:B------:R-:W-:Y:S01]  /*1b70*/  FFMA.FTZ R224, R206, R105, R224 ;  /* 0x00000069cee07223 */ /* 0x000fe200000100e0 */
        /* <DEDUP_REMOVED lines=25> */
[----:B------:R-:W-:Y:S01]  /*1d10*/  SHF.R.U32.HI R162, RZ, 0x10, R163 ;  /* 0x00000010ffa27819 */ /* 0x000fe200000116a3 */
        /* <DEDUP_REMOVED lines=45> */
[--C-:B------:R-:W-:Y:S01]  /*1ff0*/  SHF.R.U64 R60, R156, 0x10, R157.reuse ;  /* 0x000000109c3c7819 */ /* 0x100fe2000000129d */
[----:B------:R-:W-:Y:S01]  /*2000*/  FMUL.FTZ R76, R55, R76 ;  /* 0x0000004c374c7220 */ /* 0x000fe20000410000 */
[----:B------:R-:W-:Y:S01]  /*2010*/  SHF.R.U32.HI R156, RZ, 0x10, R157 ;  /* 0x00000010ff9c7819 */ /* 0x000fe2000001169d */
        /* <DEDUP_REMOVED lines=26> */
[C---:B------:R-:W-:Y:S01]  /*21c0*/  FMUL.FTZ R200, R55.reuse, R84 ;  /* 0x0000005437c87220 */ /* 0x040fe20000410000 */
[----:B------:R-:W-:Y:S01]  /*21d0*/  SHF.L.U32 R60, R60, 0x10, RZ ;  /* 0x000000103c3c7819 */ /* 0x000fe200000006ff */
[----:B------:R-:W-:Y:S01]  /*21e0*/  FMUL.FTZ R80, R55, R80 ;  /* 0x0000005037507220 */ /* 0x000fe20000410000 */
        /* <DEDUP_REMOVED lines=10> */
[----:B------:R-:W-:Y:S01]  /*2290*/  SHF.R.U64 R67, R148, 0x10, R149 ;  /* 0x0000001094437819 */ /* 0x000fe20000001295 */
[----:B------:R-:W-:Y:S01]  /*22a0*/  FMUL.FTZ R82, R55, R82 ;  /* 0x0000005237527220 */ /* 0x000fe20000410000 */
[----:B------:R-:W-:Y:S01]  /*22b0*/  SHF.R.U64 R64, R152, 0x10, R153 ;  /* 0x0000001098407819 */ /* 0x000fe20000001299 */
[----:B------:R-:W-:Y:S01]  /*22c0*/  FMUL.FTZ R203, R207, R171 ;  /* 0x000000abcfcb7220 */ /* 0x000fe20000410000 */
[----:B------:R-:W-:Y:S01]  /*22d0*/  SHF.R.U32.HI R148, RZ, 0x10, R149 ;  /* 0x00000010ff947819 */ /* 0x000fe20000011695 */
[----:B------:R-:W-:Y:S01]  /*22e0*/  FADD.FTZ R223, R223, R92 ;  /* 0x0000005cdfdf7221 */ /* 0x000fe20000010000 */
[----:B------:R-:W-:Y:S01]  /*22f0*/  SHF.R.U32.HI R152, RZ, 0x10, R153 ;  /* 0x00000010ff987819 */ /* 0x000fe20000011699 */
[----:B------:R-:W-:Y:S01]  /*2300*/  FFMA.FTZ R224, R81, R92, R224 ;  /* 0x0000005c51e07223 */ /* 0x000fe200000100e0 */
[----:B------:R-:W-:Y:S01]  /*2310*/  SHF.L.U32 R149, R36, 0x10, RZ ;  /* 0x0000001024957819 */ /* 0x000fe200000006ff */
[----:B------:R-:W-:Y:S01]  /*2320*/  FMUL.FTZ R209, R55, R83 ;  /* 0x0000005337d17220 */ /* 0x000fe20000410000 */
[----:B------:R-:W-:Y:S01]  /*2330*/  SHF.R.U64 R66, R150, 0x10, R151 ;  /* 0x0000001096427819 */ /* 0x000fe20000001297 */
[----:B------:R-:W-:Y:S01]  /*2340*/  FADD.FTZ R223, R223, R203 ;  /* 0x000000cbdfdf7221 */ /* 0x000fe20000010000 */
[----:B------:R-:W-:Y:S01]  /*2350*/  SHF.R.U32.HI R150, RZ, 0x10, R151 ;  /* 0x00000010ff967819 */ /* 0x000fe20000011697 */
[----:B------:R-:W-:Y:S01]  /*2360*/  FFMA.FTZ R224, R82, R203, R224 ;  /* 0x000000cb52e07223 */ /* 0x000fe200000100e0 */
[--C-:B------:R-:W-:Y:S01]  /*2370*/  SHF.R.U64 R63, R154, 0x10, R155.reuse ;  /* 0x000000109a3f7819 */ /* 0x100fe2000000129b */
[C---:B------:R-:W-:Y:S01]  /*2380*/  FMUL.FTZ R85, R55.reuse, R85 ;  /* 0x0000005537557220 */ /* 0x040fe20000410000 */
        /* <DEDUP_REMOVED lines=137> */
.L_x_242:
[----:B------:R-:W-:Y:S02]  /*2c20*/  SHF.L.U32 R200, R113, 0x10, RZ ;  /* 0x0000001071c87819 */ /* 0x000fe400000006ff */
[----:B------:R-:W-:Y:S02]  /*2c30*/  SHF.L.U32 R193, R108, 0x10, RZ ;  /* 0x000000106cc17819 */ /* 0x000fe400000006ff */
        /* <DEDUP_REMOVED lines=13> */
[----:B------:R-:W1:Y:S01]  /*2d10*/  MUFU.RCP R64, R60 ;  /* 0x0000003c00407308 */ /* 0x000e620000001000 */
[----:B------:R-:W-:Y:S01]  /*2d20*/  SHF.R.U64 R215, R118, 0x10, R119 ;  /* 0x0000001076d77819 */ /* 0x000fe20000001277 */
[----:B------:R-:W-:Y:S01]  /*2d30*/  FADD.FTZ R197, -R197, R74 ;  /* 0x0000004ac5c57221 */ /* 0x000fe20000010100 */
[----:B------:R-:W-:Y:S01]  /*2d40*/  SHF.L.U32 R84, R33, 0x10, RZ ;  /* 0x0000001021547819 */ /* 0x000fe200000006ff */
[----:B------:R-:W-:Y:S01]  /*2d50*/  FADD.FTZ R88, -R202, R88 ;  /* 0x00000058ca587221 */ /* 0x000fe20000010100 */
[----:B------:R-:W-:-:S02]  /*2d60*/  SHF.L.U32 R198, R116, 0x10, RZ ;  /* 0x0000001074c67819 */ /* 0x000fc400000006ff */
[----:B------:R-:W-:Y:S01]  /*2d70*/  SHF.L.U32 R215, R215, 0x10, RZ ;  /* 0x00000010d7d77819 */ /* 0x000fe200000006ff */
[----:B------:R-:W2:Y:S01]  /*2d80*/  MUFU.RCP R202, R84 ;  /* 0x0000005400ca7308 */ /* 0x000ea20000001000 */
[----:B------:R-:W-:Y:S01]  /*2d90*/  SHF.L.U32 R74, R30, 0x10, RZ ;  /* 0x000000101e4a7819 */ /* 0x000fe200000006ff */
[----:B------:R-:W-:Y:S01]  /*2da0*/  FADD.FTZ R76, -R198, R76 ;  /* 0x0000004cc64c7221 */ /* 0x000fe20000010100 */
[----:B------:R-:W-:Y:S01]  /*2db0*/  SHF.L.U32 R132, R17, 0x10, RZ ;  /* 0x0000001011847819 */ /* 0x000fe200000006ff */
[----:B------:R-:W-:Y:S01]  /*2dc0*/  FADD.FTZ R81, -R215, R81 ;  /* 0x00000051d7517221 */ /* 0x000fe20000010100 */
[----:B------:R-:W-:Y:S02]  /*2dd0*/  SHF.L.U32 R215, R41, 0x10, RZ ;  /* 0x0000001029d77819 */ /* 0x000fe400000006ff */
[----:B------:R-:W-:Y:S01]  /*2de0*/  SHF.L.U32 R199, R114, 0x10, RZ ;  /* 0x0000001072c77819 */ /* 0x000fe200000006ff */
[----:B------:R-:W3:Y:S01]  /*2df0*/  MUFU.RCP R198, R74 ;  /* 0x0000004a00c67308 */ /* 0x000ee20000001000 */
[----:B------:R-:W-:Y:S01]  /*2e00*/  SHF.R.U64 R221, R120, 0x10, R121 ;  /* 0x0000001078dd7819 */ /* 0x000fe20000001279 */
[----:B-1----:R-:W-:Y:S01]  /*2e10*/  FMUL.FTZ R76, R76, R64 ;  /* 0x000000404c4c7220 */ /* 0x002fe20000410000 */
[----:B------:R-:W-:Y:S01]  /*2e20*/  SHF.L.U32 R141, R22, 0x10, RZ ;  /* 0x00000010168d7819 */ /* 0x000fe200000006ff */
[----:B------:R-:W-:Y:S01]  /*2e30*/  FADD.FTZ R72, -R199, R72 ;  /* 0x00000048c7487221 */ /* 0x000fe20000010100 */
[----:B------:R-:W-:-:S02]  /*2e40*/  SHF.L.U32 R189, R26, 0x10, RZ ;  /* 0x000000101abd7819 */ /* 0x000fc400000006ff */
[----:B------:R-:W-:Y:S01]  /*2e50*/  SHF.L.U32 R134, R18, 0x10, RZ ;  /* 0x0000001012867819 */ /* 0x000fe200000006ff */
[----:B------:R-:W1:Y:S01]  /*2e60*/  MUFU.RCP R222, R215 ;  /* 0x000000d700de7308 */ /* 0x000e620000001000 */
[----:B------:R-:W-:Y:S01]  /*2e70*/  SHF.L.U32 R221, R221, 0x10, RZ ;  /* 0x00000010dddd7819 */ /* 0x000fe200000006ff */
[----:B--2---:R-:W-:Y:S01]  /*2e80*/  FMUL.FTZ R80, R80, R202 ;  /* 0x000000ca50507220 */ /* 0x004fe20000410000 */
[----:B------:R-:W-:Y:S02]  /*2e90*/  SHF.L.U32 R136, R21, 0x10, RZ ;  /* 0x0000001015887819 */ /* 0x000fe400000006ff */
[----:B------:R-:W-:Y:S01]  /*2ea0*/  SHF.L.U32 R199, R117, 0x10, RZ ;  /* 0x0000001075c77819 */ /* 0x000fe200000006ff */
[----:B------:R-:W-:Y:S01]  /*2eb0*/  FADD.FTZ R85, -R221, R85 ;  /* 0x00000055dd557221 */ /* 0x000fe20000010100 */
[----:B------:R-:W-:Y:S01]  /*2ec0*/  SHF.R.U64 R223, R128, 0x10, R129 ;  /* 0x0000001080df7819 */ /* 0x000fe20000001281 */
[----:B------:R-:W2:Y:S01]  /*2ed0*/  MUFU.RCP R180, R132 ;  /* 0x0000008400b47308 */ /* 0x000ea20000001000 */
[----:B------:R-:W-:Y:S01]  /*2ee0*/  SHF.R.U64 R64, R106, 0x10, R107 ;  /* 0x000000106a407819 */ /* 0x000fe2000000126b */
[----:B------:R-:W-:Y:S01]  /*2ef0*/  FADD.FTZ R199, -R199, R78 ;  /* 0x0000004ec7c77221 */ /* 0x000fe20000010100 */
[----:B------:R-:W-:-:S02]  /*2f00*/  SHF.L.U32 R221, R127, 0x10, RZ ;  /* 0x000000107fdd7819 */ /* 0x000fc400000006ff */
[----:B------:R-:W-:Y:S01]  /*2f10*/  SHF.L.U32 R223, R223, 0x10, RZ ;  /* 0x00000010dfdf7819 */ /* 0x000fe200000006ff */
[----:B---3--:R-:W-:Y:S01]  /*2f20*/  FMUL.FTZ R198, R199, R198 ;  /* 0x000000c6c7c67220 */ /* 0x008fe20000410000 */
[----:B------:R-:W-:Y:S01]  /*2f30*/  SHF.L.U32 R202, R64, 0x10, RZ ;  /* 0x0000001040ca7819 */ /* 0x000fe200000006ff */
[----:B------:R-:W3:Y:S01]  /*2f40*/  MUFU.RCP R185, R141 ;  /* 0x0000008d00b97308 */ /* 0x000ee20000001000 */
[----:B------:R-:W-:Y:S01]  /*2f50*/  SHF.L.U32 R195, R111, 0x10, RZ ;  /* 0x000000106fc37819 */ /* 0x000fe200000006ff */
[----:B------:R-:W-:Y:S01]  /*2f60*/  FADD.FTZ R221, -R221, R94 ;  /* 0x0000005edddd7221 */ /* 0x000fe20000010100 */
[----:B------:R-:W-:Y:S01]  /*2f70*/  SHF.L.U32 R196, R112, 0x10, RZ ;  /* 0x0000001070c47819 */ /* 0x000fe200000006ff */
[----:B------:R-:W-:Y:S01]  /*2f80*/  FADD.FTZ R94, -R223, R57 ;  /* 0x00000039df5e7221 */ /* 0x000fe20000010100 */
[----:B------:R-:W-:Y:S01]  /*2f90*/  SHF.L.U32 R223, R128, 0x10, RZ ;  /* 0x0000001080df7819 */ /* 0x000fe200000006ff */
[----:B------:R-:W-:Y:S01]  /*2fa0*/  FADD.FTZ R195, -R195, R66 ;  /* 0x00000042c3c37221 */ /* 0x000fe20000010100 */
[----:B------:R-:W-:Y:S01]  /*2fb0*/  SHF.L.U32 R57, R44, 0x10, RZ ;  /* 0x000000102c397819 */ /* 0x000fe200000006ff */
[----:B------:R-:W4:Y:S01]  /*2fc0*/  MUFU.RCP R190, R189 ;  /* 0x000000bd00be7308 */ /* 0x000f220000001000 */
[----:B------:R-:W-:Y:S01]  /*2fd0*/  SHF.R.U64 R209, R108, 0x10, R109 ;  /* 0x000000106cd17819 */ /* 0x000fe2000000126d */
[----:B-1----:R-:W-:Y:S01]  /*2fe0*/  FMUL.FTZ R88, R88, R222 ;  /* 0x000000de58587220 */ /* 0x002fe20000410000 */
[----:B------:R-:W-:Y:S01]  /*2ff0*/  SHF.L.U32 R174, R53, 0x10, RZ ;  /* 0x0000001035ae7819 */ /* 0x000fe200000006ff */
[----:B------:R-:W-:Y:S01]  /*3000*/  FADD.FTZ R196, -R196, R68 ;  /* 0x00000044c4c47221 */ /* 0x000fe20000010100 */
[----:B------:R-:W-:Y:S01]  /*3010*/  SHF.L.U32 R140, R25, 0x10, RZ ;  /* 0x00000010198c7819 */ /* 0x000fe200000006ff */
[----:B--2---:R-:W-:Y:S01]  /*3020*/  FMUL.FTZ R180, R194, R180 ;  /* 0x000000b4c2b47220 */ /* 0x004fe20000410000 */
[----:B------:R-:W-:Y:S01]  /*3030*/  SHF.R.U32.HI R222, RZ, 0x10, R129 ;  /* 0x00000010ffde7819 */ /* 0x000fe20000011681 */
[----:B------:R-:W1:Y:S01]  /*3040*/  MUFU.RCP R178, R134 ;  /* 0x0000008600b27308 */ /* 0x000e620000001000 */
[----:B------:R-:W-:Y:S01]  /*3050*/  FADD.FTZ R223, -R223, R56 ;  /* 0x00000038dfdf7221 */ /* 0x000fe20000010100 */
[----:B------:R-:W-:Y:S01]  /*3060*/  SHF.L.U32 R194, R46, 0x10, RZ ;  /* 0x000000102ec27819 */ /* 0x000fe200000006ff */
[----:B---3--:R-:W-:Y:S01]  /*3070*/  FMUL.FTZ R70, R70, R185 ;  /* 0x000000b946467220 */ /* 0x008fe20000410000 */
[----:B------:R-:W-:-:S02]  /*3080*/  SHF.L.U32 R185, R49, 0x10, RZ ;  /* 0x0000001031b97819 */ /* 0x000fc400000006ff */
[----:B------:R-:W-:Y:S02]  /*3090*/  SHF.L.U32 R209, R209, 0x10, RZ ;  /* 0x00000010d1d17819 */ /* 0x000fe400000006ff */
[----:B------:R-:W2:Y:S01]  /*30a0*/  MUFU.RCP R184, R136 ;  /* 0x0000008800b87308 */ /* 0x000ea20000001000 */
[----:B----4-:R-:W-:Y:S01]  /*30b0*/  FMUL.FTZ R190, R197, R190 ;  /* 0x000000bec5be7220 */ /* 0x010fe20000410000 */
[----:B------:R-:W-:Y:S01]  /*30c0*/  SHF.L.U32 R197, R50, 0x10, RZ ;  /* 0x0000001032c57819 */ /* 0x000fe200000006ff */
[----:B------:R-:W-:Y:S01]  /*30d0*/  FADD.FTZ R61, -R209, R61 ;  /* 0x0000003dd13d7221 */ /* 0x000fe20000010100 */
[----:B------:R-:W-:Y:S02]  /*30e0*/  SHF.L.U32 R222, R222, 0x10, RZ ;  /* 0x00000010dede7819 */ /* 0x000fe400000006ff */
[----:B------:R-:W-:Y:S02]  /*30f0*/  SHF.R.U32.HI R224, RZ, 0x10, R127 ;  /* 0x00000010ffe07819 */ /* 0x000fe4000001167f */
[----:B------:R-:W3:Y:S01]  /*3100*/  MUFU.RCP R199, R202 ;  /* 0x000000ca00c77308 */ /* 0x000ee20000001000 */
[----:B-1----:R-:W-:Y:S01]  /*3110*/  FMUL.FTZ R178, R195, R178 ;  /* 0x000000b2c3b27220 */ /* 0x002fe20000410000 */
[----:B------:R-:W-:Y:S01]  /*3120*/  SHF.R.U32.HI R219, RZ, 0x10, R125 ;  /* 0x00000010ffdb7819 */ /* 0x000fe2000001167d */
[----:B------:R-:W-:Y:S01]  /*3130*/  FADD.FTZ R222, -R222, R59 ;  /* 0x0000003bdede7221 */ /* 0x000fe20000010100 */
[----:B------:R-:W-:-:S02]  /*3140*/  SHF.L.U32 R131, R54, 0x10, RZ ;  /* 0x0000001036837819 */ /* 0x000fc400000006ff */
[----:B------:R-:W-:Y:S02]  /*3150*/  SHF.R.U32.HI R64, RZ, 0x10, R107 ;  /* 0x00000010ff407819 */ /* 0x000fe4000001166b */
[----:B------:R-:W1:Y:S01]  /*3160*/  MUFU.RCP R56, R57 ;  /* 0x0000003900387308 */ /* 0x000e620000001000 */
[----:B--2---:R-:W-:Y:S01]  /*3170*/  FMUL.FTZ R184, R196, R184 ;  /* 0x000000b8c4b87220 */ /* 0x004fe20000410000 */
[----:B------:R-:W-:Y:S02]  /*3180*/  SHF.L.U32 R66, R31, 0x10, RZ ;  /* 0x000000101f427819 */ /* 0x000fe400000006ff */
[----:B------:R-:W-:Y:S02]  /*3190*/  SHF.L.U32 R224, R224, 0x10, RZ ;  /* 0x00000010e0e07819 */ /* 0x000fe400000006ff */
[----:B------:R-:W-:Y:S02]  /*31a0*/  SHF.L.U32 R219, R219, 0x10, RZ ;  /* 0x00000010dbdb7819 */ /* 0x000fe400000006ff */
[----:B------:R-:W2:Y:S01]  /*31b0*/  MUFU.RCP R0, R174 ;  /* 0x000000ae00007308 */ /* 0x000ea20000001000 */
[----:B------:R-:W-:Y:S01]  /*31c0*/  SHF.L.U32 R59, R52, 0x10, RZ ;  /* 0x00000010343b7819 */ /* 0x000fe200000006ff */
[----:B---3--:R-:W-:Y:S01]  /*31d0*/  FMUL.FTZ R199, R61, R199 ;  /* 0x000000c73dc77220 */ /* 0x008fe20000410000 */
[----:B------:R-:W-:Y:S01]  /*31e0*/  SHF.L.U32 R64, R64, 0x10, RZ ;  /* 0x0000001040407819 */ /* 0x000fe200000006ff */
[----:B------:R-:W-:Y:S01]  /*31f0*/  FADD.FTZ R95, -R224, R95 ;  /* 0x0000005fe05f7221 */ /* 0x000fe20000010100 */
[----:B------:R-:W-:Y:S01]  /*3200*/  SHF.L.U32 R122, R19, 0x10, RZ ;  /* 0x00000010137a7819 */ /* 0x000fe200000006ff */
[----:B------:R-:W-:Y:S01]  /*3210*/  FADD.FTZ R219, -R219, R91 ;  /* 0x0000005bdbdb7221 */ /* 0x000fe20000010100 */
[----:B------:R-:W-:Y:S01]  /*3220*/  SHF.L.U32 R224, R129, 0x10, RZ ;  /* 0x0000001081e07819 */ /* 0x000fe200000006ff */
[----:B------:R-:W3:Y:S01]  /*3230*/  MUFU.RCP R186, R140 ;  /* 0x0000008c00ba7308 */ /* 0x000ee20000001000 */
[----:B------:R-:W-:Y:S01]  /*3240*/  SHF.R.U64 R166, R166, 0x10, R167 ;  /* 0x00000010a6a67819 */ /* 0x000fe200000012a7 */
[----:B-1----:R-:W-:Y:S01]  /*3250*/  FMUL.FTZ R219, R219, R56 ;  /* 0x00000038dbdb7220 */ /* 0x002fe20000410000 */
[----:B------:R-:W-:Y:S01]  /*3260*/  SHF.L.U32 R183, R183, 0x10, RZ ;  /* 0x00000010b7b77819 */ /* 0x000fe200000006ff */
[----:B------:R-:W-:Y:S01]  /*3270*/  FADD.FTZ R224, -R224, R58 ;  /* 0x0000003ae0e07221 */ /* 0x000fe20000010100 */
[----:B------:R-:W-:-:S02]  /*3280*/  SHF.R.U64 R217, R116, 0x10, R117 ;  /* 0x0000001074d97819 */ /* 0x000fc40000001275 */
[----:B------:R-:W-:Y:S01]  /*3290*/  SHF.R.U32.HI R206, RZ, 0x10, R109 ;  /* 0x00000010ffce7819 */ /* 0x000fe2000001166d */
[----:B------:R-:W1:Y:S01]  /*32a0*/  MUFU.RCP R195, R194 ;  /* 0x000000c200c37308 */ /* 0x000e620000001000 */
[----:B------:R-:W-:Y:S01]  /*32b0*/  SHF.L.U32 R56, R2, 0x10, RZ ;  /* 0x0000001002387819 */ /* 0x000fe200000006ff */
[----:B--2---:R-:W-:Y:S01]  /*32c0*/  FMUL.FTZ R0, R193, R0 ;  /* 0x00000000c1007220 */ /* 0x004fe20000410000 */
[----:B------:R-:W-:Y:S01]  /*32d0*/  SHF.L.U32 R166, R166, 0x10, RZ ;  /* 0x00000010a6a67819 */ /* 0x000fe200000006ff */
[----:B------:R-:W-:Y:S01]  /*32e0*/  FMUL.FTZ R2, R174, R183 ;  /* 0x000000b7ae027220 */ /* 0x000fe20000410000 */
[----:B------:R-:W-:Y:S02]  /*32f0*/  SHF.L.U32 R217, R217, 0x10, RZ ;  /* 0x00000010d9d97819 */ /* 0x000fe400000006ff */
[----:B------:R-:W-:Y:S01]  /*3300*/  SHF.R.U64 R207, R110, 0x10, R111 ;  /* 0x000000106ecf7819 */ /* 0x000fe2000000126f */
[----:B------:R-:W2:Y:S01]  /*3310*/  MUFU.RCP R196, R185 ;  /* 0x000000b900c47308 */ /* 0x000ea20000001000 */
[----:B---3--:R-:W-:Y:S01]  /*3320*/  FMUL.FTZ R72, R72, R186 ;  /* 0x000000ba48487220 */ /* 0x008fe20000410000 */
[----:B------:R-:W-:Y:S01]  /*3330*/  SHF.R.U32.HI R167, RZ, 0x10, R167 ;  /* 0x00000010ffa77819 */ /* 0x000fe200000116a7 */
[----:B------:R-:W-:Y:S01]  /*3340*/  FMUL.FTZ R202, R202, R166 ;  /* 0x000000a6caca7220 */ /* 0x000fe20000410000 */
[----:B------:R-:W-:Y:S01]  /*3350*/  SHF.L.U32 R206, R206, 0x10, RZ ;  /* 0x00000010cece7819 */ /* 0x000fe200000006ff */
[----:B------:R-:W-:Y:S01]  /*3360*/  FADD.FTZ R77, -R217, R77 ;  /* 0x0000004dd94d7221 */ /* 0x000fe20000010100 */
[----:B------:R-:W-:-:S02]  /*3370*/  SHF.L.U32 R207, R207, 0x10, RZ ;  /* 0x00000010cfcf7819 */ /* 0x000fc400000006ff */
[----:B------:R-:W3:Y:S01]  /*3380*/  MUFU.RCP R233, R197 ;  /* 0x000000c500e97308 */ /* 0x000ee20000001000 */
[----:B-1----:R-:W-:Y:S01]  /*3390*/  FMUL.FTZ R186, R221, R195 ;  /* 0x000000c3ddba7220 */ /* 0x002fe20000410000 */
[----:B------:R-:W-:Y:S01]  /*33a0*/  SHF.L.U32 R123, R20, 0x10, RZ ;  /* 0x00000010147b7819 */ /* 0x000fe200000006ff */
[----:B------:R-:W-:Y:S01]  /*33b0*/  FADD.FTZ R206, -R206, R63 ;  /* 0x0000003fcece7221 */ /* 0x000fe20000010100 */
[----:B------:R-:W-:Y:S01]  /*33c0*/  SHF.L.U32 R167, R167, 0x10, RZ ;  /* 0x00000010a7a77819 */ /* 0x000fe200000006ff */
[----:B------:R-:W-:Y:S01]  /*33d0*/  FADD.FTZ R65, -R207, R65 ;  /* 0x00000041cf417221 */ /* 0x000fe20000010100 */
[----:B------:R-:W-:Y:S02]  /*33e0*/  SHF.R.U64 R164, R164, 0x10, R165 ;  /* 0x00000010a4a47819 */ /* 0x000fe400000012a5 */
[----:B------:R1:W4:Y:S01]  /*33f0*/  MUFU.RCP R181, R131 ;  /* 0x0000008300b57308 */ /* 0x0003220000001000 */
[----:B--2---:R-:W-:Y:S01]  /*3400*/  FMUL.FTZ R195, R223, R196 ;  /* 0x000000c4dfc37220 */ /* 0x004fe20000410000 */
[----:B------:R-:W-:Y:S01]  /*3410*/  FADD.FTZ R223, RZ, R2 ;  /* 0x00000002ffdf7221 */ /* 0x000fe20000010000 */
[----:B------:R-:W-:-:S02]  /*3420*/  SHF.L.U32 R142, R142, 0x10, RZ ;  /* 0x000000108e8e7819 */ /* 0x000fc400000006ff */
[----:B------:R-:W-:Y:S01]  /*3430*/  SHF.L.U32 R138, R23, 0x10, RZ ;  /* 0x00000010178a7819 */ /* 0x000fe200000006ff */
[----:B------:R-:W-:Y:S01]  /*3440*/  FADD.FTZ R223, R223, R202 ;  /* 0x000000cadfdf7221 */ /* 0x000fe20000010000 */
[----:B------:R-:W-:Y:S01]  /*3450*/  SHF.R.U32.HI R208, RZ, 0x10, R111 ;  /* 0x00000010ffd07819 */ /* 0x000fe2000001166f */
[----:B------:R-:W2:Y:S01]  /*3460*/  MUFU.RCP R68, R66 ;  /* 0x0000004200447308 */ /* 0x000ea20000001000 */
[----:B---3--:R-:W-:Y:S01]  /*3470*/  FMUL.FTZ R196, R224, R233 ;  /* 0x000000e9e0c47220 */ /* 0x008fe20000410000 */
[----:B------:R-:W-:Y:S01]  /*3480*/  FFMA.FTZ R224, R2, R0, RZ ;  /* 0x0000000002e07223 */ /* 0x000fe200000100ff */
[----:B-1----:R-:W-:Y:S01]  /*3490*/  FMUL.FTZ R131, R131, R56 ;  /* 0x0000003883837220 */ /* 0x002fe20000410000 */
[----:B------:R-:W-:Y:S01]  /*34a0*/  SHF.R.U32.HI R212, RZ, 0x10, R115 ;  /* 0x00000010ffd47819 */ /* 0x000fe20000011673 */
[----:B------:R-:W-:Y:S01]  /*34b0*/  FMUL.FTZ R132, R132, R142 ;  /* 0x0000008e84847220 */ /* 0x000fe20000410000 */
[----:B------:R-:W-:Y:S01]  /*34c0*/  FFMA.FTZ R224, R202, R199, R224 ;  /* 0x000000c7cae07223 */ /* 0x000fe200000100e0 */
[----:B------:R-:W-:Y:S01]  /*34d0*/  FADD.FTZ R223, R223, R131 ;  /* 0x00000083dfdf7221 */ /* 0x000fe20000010000 */
[----:B------:R-:W1:Y:S01]  /*34e0*/  MUFU.RCP R61, R59 ;  /* 0x0000003b003d7308 */ /* 0x000e620000001000 */
[----:B----4-:R-:W-:Y:S01]  /*34f0*/  FMUL.FTZ R181, R62, R181 ;  /* 0x000000b53eb57220 */ /* 0x010fe20000410000 */
[----:B------:R-:W-:-:S02]  /*3500*/  SHF.R.U32.HI R165, RZ, 0x10, R165 ;  /* 0x00000010ffa57819 */ /* 0x000fc400000116a5 */
[----:B------:R-:W-:Y:S01]  /*3510*/  SHF.L.U32 R208, R208, 0x10, RZ ;  /* 0x00000010d0d07819 */ /* 0x000fe200000006ff */
[----:B------:R-:W-:Y:S01]  /*3520*/  FFMA.FTZ R224, R131, R181, R224 ;  /* 0x000000b583e07223 */ /* 0x000fe200000100e0 */
[----:B------:R-:W-:Y:S02]  /*3530*/  SHF.R.U64 R213, R112, 0x10, R113 ;  /* 0x0000001070d57819 */ /* 0x000fe40000001271 */
[----:B------:R-:W3:Y:S01]  /*3540*/  MUFU.RCP R234, R64 ;  /* 0x0000004000ea7308 */ /* 0x000ee20000001000 */
[----:B--2---:R-:W-:Y:S01]  /*3550*/  FMUL.FTZ R68, R77, R68 ;  /* 0x000000444d447220 */ /* 0x004fe20000410000 */
[----:B------:R-:W-:Y:S01]  /*3560*/  SHF.L.U32 R212, R212, 0x10, RZ ;  /* 0x00000010d4d47819 */ /* 0x000fe200000006ff */
[----:B------:R-:W-:Y:S01]  /*3570*/  FADD.FTZ R208, -R208, R67 ;  /* 0x00000043d0d07221 */ /* 0x000fe20000010100 */
[----:B------:R-:W-:Y:S02]  /*3580*/  SHF.L.U32 R143, R143, 0x10, RZ ;  /* 0x000000108f8f7819 */ /* 0x000fe400000006ff */
[----:B------:R-:W-:Y:S01]  /*3590*/  SHF.L.U32 R139, R24, 0x10, RZ ;  /* 0x00000010188b7819 */ /* 0x000fe200000006ff */
[----:B------:R-:W-:Y:S01]  /*35a0*/  FADD.FTZ R212, -R212, R75 ;  /* 0x0000004bd4d47221 */ /* 0x000fe20000010100 */
[----:B------:R-:W2:Y:S01]  /*35b0*/  MUFU.RCP R175, R122 ;  /* 0x0000007a00af7308 */ /* 0x000ea20000001000 */
[----:B-1----:R-:W-:Y:S01]  /*35c0*/  FMUL.FTZ R77, R222, R61 ;  /* 0x0000003dde4d7220 */ /* 0x002fe20000410000 */
[----:B------:R-:W-:Y:S01]  /*35d0*/  SHF.L.U32 R61, R105, 0x10, RZ ;  /* 0x00000010693d7819 */ /* 0x000fe200000006ff */
[----:B------:R-:W-:Y:S01]  /*35e0*/  FMUL.FTZ R105, R64, R167 ;  /* 0x000000a740697220 */ /* 0x000fe20000410000 */
[----:B------:R-:W-:Y:S01]  /*35f0*/  SHF.L.U32 R213, R213, 0x10, RZ ;  /* 0x00000010d5d57819 */ /* 0x000fe200000006ff */
[----:B------:R-:W-:Y:S01]  /*3600*/  FMUL.FTZ R134, R134, R143 ;  /* 0x0000008f86867220 */ /* 0x000fe20000410000 */
[----:B------:R-:W-:Y:S01]  /*3610*/  SHF.L.U32 R75, R39, 0x10, RZ ;  /* 0x00000010274b7819 */ /* 0x000fe200000006ff */
[----:B------:R-:W-:Y:S01]  /*3620*/  FADD.FTZ R223, R223, R105 ;  /* 0x00000069dfdf7221 */ /* 0x000fe20000010000 */
[----:B------:R-:W1:Y:S01]  /*3630*/  MUFU.RCP R182, R123 ;  /* 0x0000007b00b67308 */ /* 0x000e620000001000 */
[----:B---3--:R-:W-:Y:S01]  /*3640*/  FMUL.FTZ R206, R206, R234 ;  /* 0x000000eacece7220 */ /* 0x008fe20000410000 */
[----:B------:R-:W-:Y:S01]  /*3650*/  SHF.R.U64 R162, R162, 0x10, R163 ;  /* 0x00000010a2a27819 */ /* 0x000fe200000012a3 */
[----:B------:R-:W-:Y:S01]  /*3660*/  FADD.FTZ R223, R223, R132 ;  /* 0x00000084dfdf7221 */ /* 0x000fe20000010000 */
[----:B------:R-:W-:Y:S01]  /*3670*/  SHF.L.U32 R144, R144, 0x10, RZ ;  /* 0x0000001090907819 */ /* 0x000fe200000006ff */
[----:B------:R-:W-:Y:S01]  /*3680*/  FFMA.FTZ R224, R105, R206, R224 ;  /* 0x000000ce69e07223 */ /* 0x000fe200000100e0 */
[----:B------:R-:W-:Y:S01]  /*3690*/  FADD.FTZ R69, -R213, R69 ;  /* 0x00000045d5457221 */ /* 0x000fe20000010100 */
[----:B------:R-:W-:Y:S01]  /*36a0*/  SHF.L.U32 R187, R27, 0x10, RZ ;  /* 0x000000101bbb7819 */ /* 0x000fe200000006ff */
[----:B------:R-:W3:Y:S01]  /*36b0*/  MUFU.RCP R176, R138 ;  /* 0x0000008a00b07308 */ /* 0x000ee20000001000 */
[----:B--2---:R-:W-:Y:S01]  /*36c0*/  FMUL.FTZ R175, R65, R175 ;  /* 0x000000af41af7220 */ /* 0x004fe20000410000 */
[----:B------:R-:W-:Y:S01]  /*36d0*/  SHF.L.U32 R65, R164, 0x10, RZ ;  /* 0x00000010a4417819 */ /* 0x000fe200000006ff */
[----:B------:R-:W-:Y:S01]  /*36e0*/  FFMA.FTZ R224, R132, R180, R224 ;  /* 0x000000b484e07223 */ /* 0x000fe200000100e0 */
[----:B------:R-:W-:Y:S01]  /*36f0*/  SHF.L.U32 R164, R165, 0x10, RZ ;  /* 0x00000010a5a47819 */ /* 0x000fe200000006ff */
[----:B------:R-:W-:Y:S01]  /*3700*/  FMUL.FTZ R136, R136, R144 ;  /* 0x0000009088887220 */ /* 0x000fe20000410000 */
[----:B------:R-:W-:Y:S01]  /*3710*/  SHF.R.U32.HI R210, RZ, 0x10, R113 ;  /* 0x00000010ffd27819 */ /* 0x000fe20000011671 */
[----:B------:R-:W-:Y:S01]  /*3720*/  FMUL.FTZ R122, R122, R65 ;  /* 0x000000417a7a7220 */ /* 0x000fe20000410000 */
[----:B------:R-:W2:Y:S01]  /*3730*/  MUFU.RCP R177, R139 ;  /* 0x0000008b00b17308 */ /* 0x000ea20000001000 */
[----:B-1----:R-:W-:Y:S01]  /*3740*/  FMUL.FTZ R182, R208, R182 ;  /* 0x000000b6d0b67220 */ /* 0x002fe20000410000 */
[----:B------:R-:W-:Y:S01]  /*3750*/  FMUL.FTZ R123, R123, R164 ;  /* 0x000000a47b7b7220 */ /* 0x000fe20000410000 */
[----:B------:R-:W-:Y:S01]  /*3760*/  FADD.FTZ R223, R223, R122 ;  /* 0x0000007adfdf7221 */ /* 0x000fe20000010000 */
[----:B------:R-:W-:Y:S01]  /*3770*/  FFMA.FTZ R224, R122, R175, R224 ;  /* 0x000000af7ae07223 */ /* 0x000fe200000100e0 */
[----:B------:R-:W-:-:S02]  /*3780*/  SHF.R.U32.HI R216, RZ, 0x10, R119 ;  /* 0x00000010ffd87819 */ /* 0x000fc40000011677 */
[----:B------:R-:W-:Y:S01]  /*3790*/  FADD.FTZ R223, R223, R134 ;  /* 0x00000086dfdf7221 */ /* 0x000fe20000010000 */
[----:B------:R-:W-:Y:S01]  /*37a0*/  FFMA.FTZ R224, R134, R178, R224 ;  /* 0x000000b286e07223 */ /* 0x000fe200000100e0 */
[----:B------:R-:W1:Y:S01]  /*37b0*/  MUFU.RCP R213, R75 ;  /* 0x0000004b00d57308 */ /* 0x000e620000001000 */
[----:B------:R-:W-:Y:S01]  /*37c0*/  SHF.L.U32 R165, R162, 0x10, RZ ;  /* 0x00000010a2a57819 */ /* 0x000fe200000006ff */
[----:B------:R-:W-:Y:S01]  /*37d0*/  FADD.FTZ R223, R223, R123 ;  /* 0x0000007bdfdf7221 */ /* 0x000fe20000010000 */
[----:B------:R-:W-:Y:S01]  /*37e0*/  FFMA.FTZ R224, R123, R182, R224 ;  /* 0x000000b67be07223 */ /* 0x000fe200000100e0 */
[----:B------:R-:W-:Y:S01]  /*37f0*/  SHF.L.U32 R67, R36, 0x10, RZ ;  /* 0x0000001024437819 */ /* 0x000fe200000006ff */
[----:B---3--:R-:W-:Y:S01]  /*3800*/  FMUL.FTZ R69, R69, R176 ;  /* 0x000000b045457220 */ /* 0x008fe20000410000 */
[----:B------:R-:W-:Y:S01]  /*3810*/  SHF.R.U32.HI R163, RZ, 0x10, R163 ;  /* 0x00000010ffa37819 */ /* 0x000fe200000116a3 */
[----:B------:R-:W-:Y:S01]  /*3820*/  FMUL.FTZ R138, R138, R165 ;  /* 0x000000a58a8a7220 */ /* 0x000fe20000410000 */
[----:B------:R-:W3:Y:S01]  /*3830*/  MUFU.RCP R188, R187 ;  /* 0x000000bb00bc7308 */ /* 0x000ee20000001000 */
[----:B------:R-:W-:Y:S01]  /*3840*/  SHF.L.U32 R210, R210, 0x10, RZ ;  /* 0x00000010d2d27819 */ /* 0x000fe200000006ff */
[----:B------:R-:W-:Y:S01]  /*3850*/  FADD.FTZ R223, R223, R136 ;  /* 0x00000088dfdf7221 */ /* 0x000fe20000010000 */
[----:B------:R-:W-:Y:S01]  /*3860*/  SHF.L.U32 R216, R216, 0x10, RZ ;  /* 0x00000010d8d87819 */ /* 0x000fe200000006ff */
[----:B------:R-:W-:Y:S01]  /*3870*/  FFMA.FTZ R224, R136, R184, R224 ;  /* 0x000000b888e07223 */ /* 0x000fe200000100e0 */
[----:B------:R-:W-:Y:S01]  /*3880*/  SHF.L.U32 R145, R145, 0x10, RZ ;  /* 0x0000001091917819 */ /* 0x000fe200000006ff */
[----:B------:R-:W-:Y:S01]  /*3890*/  FADD.FTZ R71, -R210, R71 ;  /* 0x00000047d2477221 */ /* 0x000fe20000010100 */
[----:B------:R-:W-:Y:S01]  /*38a0*/  SHF.L.U32 R191, R28, 0x10, RZ ;  /* 0x000000101cbf7819 */ /* 0x000fe200000006ff */
[----:B------:R-:W4:Y:S01]  /*38b0*/  MUFU.RCP R209, R67 ;  /* 0x0000004300d17308 */ /* 0x000f220000001000 */
[----:B------:R-:W-:Y:S01]  /*38c0*/  SHF.R.U64 R211, R114, 0x10, R115 ;  /* 0x0000001072d37819 */ /* 0x000fe20000001273 */
[----:B------:R-:W-:Y:S01]  /*38d0*/  FADD.FTZ R216, -R216, R83 ;  /* 0x00000053d8d87221 */ /* 0x000fe20000010100 */
[----:B------:R-:W-:Y:S01]  /*38e0*/  SHF.L.U32 R162, R163, 0x10, RZ ;  /* 0x00000010a3a27819 */ /* 0x000fe200000006ff */
[----:B------:R-:W-:Y:S01]  /*38f0*/  FMUL.FTZ R141, R141, R145 ;  /* 0x000000918d8d7220 */ /* 0x000fe20000410000 */
[----:B------:R-:W-:Y:S01]  /*3900*/  FADD.FTZ R223, R223, R138 ;  /* 0x0000008adfdf7221 */ /* 0x000fe20000010000 */
[----:B------:R-:W-:Y:S01]  /*3910*/  FFMA.FTZ R224, R138, R69, R224 ;  /* 0x000000458ae07223 */ /* 0x000fe200000100e0 */
[----:B------:R-:W-:Y:S01]  /*3920*/  SHF.L.U32 R83, R40, 0x10, RZ ;  /* 0x0000001028537819 */ /* 0x000fe200000006ff */
[----:B------:R-:W5:Y:S01]  /*3930*/  MUFU.RCP R192, R191 ;  /* 0x000000bf00c07308 */ /* 0x000f620000001000 */
[----:B------:R-:W-:Y:S01]  /*3940*/  SHF.R.U64 R160, R160, 0x10, R161 ;  /* 0x00000010a0a07819 */ /* 0x000fe200000012a1 */
[----:B--2---:R-:W-:Y:S01]  /*3950*/  FMUL.FTZ R71, R71, R177 ;  /* 0x000000b147477220 */ /* 0x004fe20000410000 */
[----:B------:R-:W-:Y:S01]  /*3960*/  SHF.L.U32 R211, R211, 0x10, RZ ;  /* 0x00000010d3d37819 */ /* 0x000fe200000006ff */
[----:B------:R-:W-:Y:S01]  /*3970*/  FMUL.FTZ R139, R139, R162 ;  /* 0x000000a28b8b7220 */ /* 0x000fe20000410000 */
[----:B------:R-:W-:Y:S01]  /*3980*/  SHF.L.U32 R146, R146, 0x10, RZ ;  /* 0x0000001092927819 */ /* 0x000fe200000006ff */
[----:B------:R-:W-:Y:S01]  /*3990*/  FADD.FTZ R223, R223, R141 ;  /* 0x0000008ddfdf7221 */ /* 0x000fe20000010000 */
[----:B------:R-:W-:Y:S01]  /*39a0*/  FFMA.FTZ R224, R141, R70, R224 ;  /* 0x000000468de07223 */ /* 0x000fe200000100e0 */
[----:B------:R-:W2:Y:S01]  /*39b0*/  MUFU.RCP R217, R83 ;  /* 0x0000005300d97308 */ /* 0x000ea20000001000 */
[----:B-1----:R-:W-:Y:S01]  /*39c0*/  FMUL.FTZ R85, R85, R213 ;  /* 0x000000d555557220 */ /* 0x002fe20000410000 */
[----:B------:R-:W-:Y:S01]  /*39d0*/  SHF.L.U32 R213, R160, 0x10, RZ ;  /* 0x00000010a0d57819 */ /* 0x000fe200000006ff */
[----:B------:R-:W-:Y:S01]  /*39e0*/  FADD.FTZ R211, -R211, R73 ;  /* 0x00000049d3d37221 */ /* 0x000fe20000010100 */
[----:B------:R-:W-:Y:S01]  /*39f0*/  FMUL.FTZ R140, R140, R146 ;  /* 0x000000928c8c7220 */ /* 0x000fe20000410000 */
[----:B------:R-:W-:Y:S01]  /*3a00*/  FADD.FTZ R223, R223, R139 ;  /* 0x0000008bdfdf7221 */ /* 0x000fe20000010000 */
[----:B------:R-:W-:Y:S01]  /*3a10*/  FFMA.FTZ R224, R139, R71, R224 ;  /* 0x000000478be07223 */ /* 0x000fe200000100e0 */
[----:B------:R-:W-:Y:S01]  /*3a20*/  SHF.R.U32.HI R220, RZ, 0x10, R121 ;  /* 0x00000010ffdc7819 */ /* 0x000fe20000011679 */
[----:B---3--:R-:W-:Y:S01]  /*3a30*/  FMUL.FTZ R188, R211, R188 ;  /* 0x000000bcd3bc7220 */ /* 0x008fe20000410000 */
[----:B------:R-:W-:Y:S01]  /*3a40*/  SHF.R.U32.HI R161, RZ, 0x10, R161 ;  /* 0x00000010ffa17819 */ /* 0x000fe200000116a1 */
[----:B------:R-:W-:Y:S01]  /*3a50*/  FMUL.FTZ R187, R187, R213 ;  /* 0x000000d5bbbb7220 */ /* 0x000fe20000410000 */
[----:B------:R-:W-:Y:S01]  /*3a60*/  SHF.L.U32 R207, R37, 0x10, RZ ;  /* 0x0000001025cf7819 */ /* 0x000fe200000006ff */
[----:B------:R-:W-:Y:S01]  /*3a70*/  FADD.FTZ R223, R223, R140 ;  /* 0x0000008cdfdf7221 */ /* 0x000fe20000010000 */
[----:B------:R-:W-:Y:S01]  /*3a80*/  SHF.L.U32 R147, R147, 0x10, RZ ;  /* 0x0000001093937819 */ /* 0x000fe200000006ff */
[----:B------:R-:W-:Y:S01]  /*3a90*/  FFMA.FTZ R224, R140, R72, R224 ;  /* 0x000000488ce07223 */ /* 0x000fe200000100e0 */
[----:B------:R-:W-:Y:S01]  /*3aa0*/  SHF.L.U32 R201, R119, 0x10, RZ ;  /* 0x0000001077c97819 */ /* 0x000fe200000006ff */
[----:B----4-:R-:W-:Y:S01]  /*3ab0*/  FMUL.FTZ R209, R216, R209 ;  /* 0x000000d1d8d17220 */ /* 0x010fe20000410000 */
[----:B------:R-:W-:Y:S01]  /*3ac0*/  SHF.L.U32 R220, R220, 0x10, RZ ;  /* 0x00000010dcdc7819 */ /* 0x000fe200000006ff */
[----:B------:R-:W1:Y:S01]  /*3ad0*/  MUFU.RCP R210, R207 ;  /* 0x000000cf00d27308 */ /* 0x000e620000001000 */
[----:B------:R-:W-:Y:S01]  /*3ae0*/  SHF.L.U32 R78, R32, 0x10, RZ ;  /* 0x00000010204e7819 */ /* 0x000fe200000006ff */
[----:B------:R-:W-:Y:S01]  /*3af0*/  FMUL.FTZ R189, R189, R147 ;  /* 0x00000093bdbd7220 */ /* 0x000fe20000410000 */
[----:B------:R-:W-:Y:S01]  /*3b00*/  SHF.L.U32 R216, R161, 0x10, RZ ;  /* 0x00000010a1d87819 */ /* 0x000fe200000006ff */
[----:B------:R-:W-:Y:S01]  /*3b10*/  FADD.FTZ R223, R223, R187 ;  /* 0x000000bbdfdf7221 */ /* 0x000fe20000010000 */
[----:B------:R-:W-:Y:S01]  /*3b20*/  FFMA.FTZ R224, R187, R188, R224 ;  /* 0x000000bcbbe07223 */ /* 0x000fe200000100e0 */
[----:B------:R-:W-:Y:S01]  /*3b30*/  SHF.L.U32 R205, R126, 0x10, RZ ;  /* 0x000000107ecd7819 */ /* 0x000fe200000006ff */
[----:B------:R-:W-:Y:S01]  /*3b40*/  FADD.FTZ R82, -R201, R82 ;  /* 0x00000052c9527221 */ /* 0x000fe20000010100 */
[----:B------:R-:W-:Y:S01]  /*3b50*/  FADD.FTZ R87, -R220, R87 ;  /* 0x00000057dc577221 */ /* 0x000fe20000010100 */
[----:B------:R-:W-:Y:S01]  /*3b60*/  SHF.R.U64 R158, R158, 0x10, R159 ;  /* 0x000000109e9e7819 */ /* 0x000fe2000000129f */
[----:B------:R-:W3:Y:S01]  /*3b70*/  MUFU.RCP R201, R78 ;  /* 0x0000004e00c97308 */ /* 0x000ee20000001000 */
[----:B------:R-:W-:Y:S01]  /*3b80*/  SHF.L.U32 R168, R168, 0x10, RZ ;  /* 0x00000010a8a87819 */ /* 0x000fe200000006ff */
[----:B-----5:R-:W-:Y:S01]  /*3b90*/  FMUL.FTZ R192, R212, R192 ;  /* 0x000000c0d4c07220 */ /* 0x020fe20000410000 */
[----:B------:R-:W-:Y:S01]  /*3ba0*/  FMUL.FTZ R191, R191, R216 ;  /* 0x000000d8bfbf7220 */ /* 0x000fe20000410000 */
[----:B------:R-:W-:Y:S01]  /*3bb0*/  FADD.FTZ R223, R223, R189 ;  /* 0x000000bddfdf7221 */ /* 0x000fe20000010000 */
[----:B------:R-:W-:Y:S01]  /*3bc0*/  FFMA.FTZ R224, R189, R190, R224 ;  /* 0x000000bebde07223 */ /* 0x000fe200000100e0 */
[----:B------:R-:W-:Y:S01]  /*3bd0*/  SHF.L.U32 R204, R121, 0x10, RZ ;  /* 0x0000001079cc7819 */ /* 0x000fe200000006ff */
[----:B------:R-:W-:Y:S01]  /*3be0*/  FADD.FTZ R205, -R205, R92 ;  /* 0x0000005ccdcd7221 */ /* 0x000fe20000010100 */
[----:B------:R-:W-:Y:S01]  /*3bf0*/  SHF.L.U32 R203, R125, 0x10, RZ ;  /* 0x000000107dcb7819 */ /* 0x000fe200000006ff */
[----:B--2---:R-:W-:Y:S01]  /*3c00*/  FMUL.FTZ R87, R87, R217 ;  /* 0x000000d957577220 */ /* 0x004fe20000410000 */
[----:B------:R-:W-:Y:S01]  /*3c10*/  SHF.R.U64 R156, R156, 0x10, R157 ;  /* 0x000000109c9c7819 */ /* 0x000fe2000000129d */
[----:B------:R-:W-:Y:S01]  /*3c20*/  FMUL.FTZ R160, R60, R168 ;  /* 0x000000a83ca07220 */ /* 0x000fe20000410000 */
[----:B------:R-:W-:Y:S01]  /*3c30*/  SHF.L.U32 R92, R35, 0x10, RZ ;  /* 0x00000010235c7819 */ /* 0x000fe200000006ff */
[----:B------:R-:W-:Y:S01]  /*3c40*/  FADD.FTZ R223, R223, R191 ;  /* 0x000000bfdfdf7221 */ /* 0x000fe20000010000 */
[----:B------:R-:W-:Y:S01]  /*3c50*/  SHF.R.U32.HI R214, RZ, 0x10, R117 ;  /* 0x00000010ffd67819 */ /* 0x000fe20000011675 */
[----:B------:R-:W-:Y:S01]  /*3c60*/  FFMA.FTZ R224, R191, R192, R224 ;  /* 0x000000c0bfe07223 */ /* 0x000fe200000100e0 */
[----:B------:R-:W-:Y:S01]  /*3c70*/  SHF.L.U32 R217, R158, 0x10, RZ ;  /* 0x000000109ed97819 */ /* 0x000fe200000006ff */
[----:B------:R-:W-:Y:S01]  /*3c80*/  FADD.FTZ R86, -R204, R86 ;  /* 0x00000056cc567221 */ /* 0x000fe20000010100 */
[----:B------:R-:W-:Y:S01]  /*3c90*/  SHF.L.U32 R91, R43, 0x10, RZ ;  /* 0x000000102b5b7819 */ /* 0x000fe200000006ff */
[----:B------:R-:W-:Y:S01]  /*3ca0*/  FADD.FTZ R90, -R203, R90 ;  /* 0x0000005acb5a7221 */ /* 0x000fe20000010100 */
[----:B------:R-:W-:Y:S01]  /*3cb0*/  SHF.R.U32.HI R159, RZ, 0x10, R159 ;  /* 0x00000010ff9f7819 */ /* 0x000fe2000001169f */
[----:B------:R-:W2:Y:S01]  /*3cc0*/  MUFU.RCP R204, R92 ;  /* 0x0000005c00cc7308 */ /* 0x000ea20000001000 */
[----:B------:R-:W-:Y:S01]  /*3cd0*/  SHF.L.U32 R203, R34, 0x10, RZ ;  /* 0x0000001022cb7819 */ /* 0x000fe200000006ff */
[----:B------:R-:W-:Y:S01]  /*3ce0*/  FADD.FTZ R223, R223, R160 ;  /* 0x000000a0dfdf7221 */ /* 0x000fe20000010000 */
[----:B------:R-:W-:Y:S01]  /*3cf0*/  SHF.L.U32 R214, R214, 0x10, RZ ;  /* 0x00000010d6d67819 */ /* 0x000fe200000006ff */
[----:B------:R-:W-:Y:S01]  /*3d00*/  FFMA.FTZ R224, R160, R76, R224 ;  /* 0x0000004ca0e07223 */ /* 0x000fe200000100e0 */
[----:B------:R-:W-:Y:S01]  /*3d10*/  SHF.L.U32 R169, R169, 0x10, RZ ;  /* 0x00000010a9a97819 */ /* 0x000fe200000006ff */
[----:B-1----:R-:W-:Y:S01]  /*3d20*/  FMUL.FTZ R200, R200, R210 ;  /* 0x000000d2c8c87220 */ /* 0x002fe20000410000 */
[----:B------:R-:W-:Y:S01]  /*3d30*/  SHF.L.U32 R60, R156, 0x10, RZ ;  /* 0x000000109c3c7819 */ /* 0x000fe200000006ff */
[----:B------:R-:W-:Y:S01]  /*3d40*/  FMUL.FTZ R156, R66, R217 ;  /* 0x000000d9429c7220 */ /* 0x000fe20000410000 */
[----:B------:R-:W1:Y:S01]  /*3d50*/  MUFU.RCP R220, R91 ;  /* 0x0000005b00dc7308 */ /* 0x000e620000001000 */
[----:B------:R-:W-:Y:S01]  /*3d60*/  SHF.L.U32 R158, R159, 0x10, RZ ;  /* 0x000000109f9e7819 */ /* 0x000fe200000006ff */
[----:B------:R-:W-:Y:S01]  /*3d70*/  FADD.FTZ R79, -R214, R79 ;  /* 0x0000004fd64f7221 */ /* 0x000fe20000010100 */
[----:B------:R-:W-:Y:S01]  /*3d80*/  FMUL.FTZ R74, R74, R169 ;  /* 0x000000a94a4a7220 */ /* 0x000fe20000410000 */
[----:B------:R-:W-:Y:S01]  /*3d90*/  FADD.FTZ R223, R223, R156 ;  /* 0x0000009cdfdf7221 */ /* 0x000fe20000010000 */
[----:B------:R-:W-:Y:S01]  /*3da0*/  FFMA.FTZ R224, R156, R68, R224 ;  /* 0x000000449ce07223 */ /* 0x000fe200000100e0 */
[----:B------:R-:W-:Y:S01]  /*3db0*/  SHF.R.U64 R218, R124, 0x10, R125 ;  /* 0x000000107cda7819 */ /* 0x000fe2000000127d */
[----:B---3--:R-:W-:Y:S01]  /*3dc0*/  FMUL.FTZ R79, R79, R201 ;  /* 0x000000c94f4f7220 */ /* 0x008fe20000410000 */
[----:B------:R-:W3:Y:S01]  /*3dd0*/  MUFU.RCP R63, R203 ;  /* 0x000000cb003f7308 */ /* 0x000ee20000001000 */
[----:B------:R-:W-:Y:S01]  /*3de0*/  SHF.L.U32 R210, R51, 0x10, RZ ;  /* 0x0000001033d27819 */ /* 0x000fe200000006ff */
[----:B------:R-:W-:Y:S01]  /*3df0*/  FMUL.FTZ R78, R78, R158 ;  /* 0x0000009e4e4e7220 */ /* 0x000fe20000410000 */
[----:B------:R-:W-:Y:S01]  /*3e00*/  SHF.L.U32 R170, R170, 0x10, RZ ;  /* 0x00000010aaaa7819 */ /* 0x000fe200000006ff */
[----:B------:R-:W-:Y:S01]  /*3e10*/  FADD.FTZ R223, R223, R74 ;  /* 0x0000004adfdf7221 */ /* 0x000fe20000010000 */
[----:B------:R-:W-:Y:S01]  /*3e20*/  FFMA.FTZ R224, R74, R198, R224 ;  /* 0x000000c64ae07223 */ /* 0x000fe200000100e0 */
[----:B------:R-:W-:Y:S01]  /*3e30*/  SHF.L.U32 R218, R218, 0x10, RZ ;  /* 0x00000010dada7819 */ /* 0x000fe200000006ff */
[----:B--2---:R-:W-:Y:S01]  /*3e40*/  FMUL.FTZ R81, R81, R204 ;  /* 0x000000cc51517220 */ /* 0x004fe20000410000 */
[----:B------:R-:W2:Y:S01]  /*3e50*/  MUFU.RCP R221, R210 ;  /* 0x000000d200dd7308 */ /* 0x000ea20000001000 */
[----:B------:R-:W-:Y:S01]  /*3e60*/  FMUL.FTZ R84, R84, R170 ;  /* 0x000000aa54547220 */ /* 0x000fe20000410000 */
[----:B------:R-:W-:Y:S01]  /*3e70*/  FADD.FTZ R223, R223, R78 ;  /* 0x0000004edfdf7221 */ /* 0x000fe20000010000 */
[----:B------:R-:W-:Y:S01]  /*3e80*/  FFMA.FTZ R224, R78, R79, R224 ;  /* 0x0000004f4ee07223 */ /* 0x000fe200000100e0 */
[----:B------:R-:W-:Y:S01]  /*3e90*/  FADD.FTZ R89, -R218, R89 ;  /* 0x00000059da597221 */ /* 0x000fe20000010100 */
[----:B------:R-:W-:Y:S01]  /*3ea0*/  SHF.R.U32.HI R157, RZ, 0x10, R157 ;  /* 0x00000010ff9d7819 */ /* 0x000fe2000001169d */
[----:B------:R-:W-:Y:S01]  /*3eb0*/  FMUL.FTZ R92, R92, R60 ;  /* 0x0000003c5c5c7220 */ /* 0x000fe20000410000 */
[----:B------:R-:W-:Y:S01]  /*3ec0*/  SHF.L.U32 R73, R38, 0x10, RZ ;  /* 0x0000001026497819 */ /* 0x000fe200000006ff */
[----:B------:R-:W-:Y:S01]  /*3ed0*/  FADD.FTZ R223, R223, R84 ;  /* 0x00000054dfdf7221 */ /* 0x000fe20000010000 */
[----:B------:R-:W-:Y:S01]  /*3ee0*/  SHF.L.U32 R171, R171, 0x10, RZ ;  /* 0x00000010abab7819 */ /* 0x000fe200000006ff */
[----:B------:R-:W-:Y:S01]  /*3ef0*/  FFMA.FTZ R224, R84, R80, R224 ;  /* 0x0000005054e07223 */ /* 0x000fe200000100e0 */
[----:B-1----:R-:W-:Y:S01]  /*3f00*/  FMUL.FTZ R89, R89, R220 ;  /* 0x000000dc59597220 */ /* 0x002fe20000410000 */
[----:B------:R-:W-:Y:S01]  /*3f10*/  SHF.R.U64 R152, R152, 0x10, R153 ;  /* 0x0000001098987819 */ /* 0x000fe20000001299 */
[----:B------:R-:W1:Y:S01]  /*3f20*/  MUFU.RCP R214, R73 ;  /* 0x0000004900d67308 */ /* 0x000e620000001000 */
[----:B------:R-:W-:Y:S01]  /*3f30*/  SHF.L.U32 R220, R157, 0x10, RZ ;  /* 0x000000109ddc7819 */ /* 0x000fe200000006ff */
[----:B---3--:R-:W-:Y:S01]  /*3f40*/  FMUL.FTZ R82, R82, R63 ;  /* 0x0000003f52527220 */ /* 0x008fe20000410000 */
[----:B------:R-:W-:Y:S01]  /*3f50*/  FMUL.FTZ R203, R203, R171 ;  /* 0x000000abcbcb7220 */ /* 0x000fe20000410000 */
[----:B------:R-:W-:Y:S01]  /*3f60*/  FADD.FTZ R223, R223, R92 ;  /* 0x0000005cdfdf7221 */ /* 0x000fe20000010000 */
[----:B------:R-:W-:Y:S01]  /*3f70*/  FFMA.FTZ R224, R92, R81, R224 ;  /* 0x000000515ce07223 */ /* 0x000fe200000100e0 */
[----:B------:R-:W-:Y:S01]  /*3f80*/  SHF.R.U64 R154, R154, 0x10, R155 ;  /* 0x000000109a9a7819 */ /* 0x000fe2000000129b */
[----:B--2---:R-:W-:Y:S01]  /*3f90*/  FMUL.FTZ R94, R94, R221 ;  /* 0x000000dd5e5e7220 */ /* 0x004fe20000410000 */
[----:B------:R-:W-:Y:S01]  /*3fa0*/  SHF.L.U32 R172, R172, 0x10, RZ ;  /* 0x00000010acac7819 */ /* 0x000fe200000006ff */
[----:B------:R-:W-:Y:S01]  /*3fb0*/  FADD.FTZ R223, R223, R203 ;  /* 0x000000cbdfdf7221 */ /* 0x000fe20000010000 */
[----:B------:R-:W-:Y:S01]  /*3fc0*/  SHF.L.U32 R64, R152, 0x10, RZ ;  /* 0x0000001098407819 */ /* 0x000fe200000006ff */
[----:B------:R-:W-:Y:S01]  /*3fd0*/  FMUL.FTZ R152, R67, R220 ;  /* 0x000000dc43987220 */ /* 0x000fe20000410000 */
[----:B------:R-:W-:Y:S01]  /*3fe0*/  FFMA.FTZ R224, R203, R82, R224 ;  /* 0x00000052cbe07223 */ /* 0x000fe200000100e0 */
[----:B------:R-:W-:Y:S01]  /*3ff0*/  SHF.R.U64 R226, R126, 0x10, R127 ;  /* 0x000000107ee27819 */ /* 0x000fe2000000127f */
[----:B------:R-:W-:Y:S01]  /*4000*/  FMUL.FTZ R207, R207, R172 ;  /* 0x000000accfcf7220 */ /* 0x000fe20000410000 */
[----:B------:R-:W-:Y:S01]  /*4010*/  SHF.L.U32 R221, R154, 0x10, RZ ;  /* 0x000000109add7819 */ /* 0x000fe200000006ff */
[----:B------:R-:W-:Y:S01]  /*4020*/  FADD.FTZ R223, R223, R152 ;  /* 0x00000098dfdf7221 */ /* 0x000fe20000010000 */
[----:B------:R-:W-:Y:S01]  /*4030*/  FFMA.FTZ R224, R152, R209, R224 ;  /* 0x000000d198e07223 */ /* 0x000fe200000100e0 */
[----:B------:R-:W-:Y:S01]  /*4040*/  SHF.L.U32 R226, R226, 0x10, RZ ;  /* 0x00000010e2e27819 */ /* 0x000fe200000006ff */
[----:B-1----:R-:W-:Y:S01]  /*4050*/  FMUL.FTZ R86, R86, R214 ;  /* 0x000000d656567220 */ /* 0x002fe20000410000 */
[----:B------:R-:W-:Y:S01]  /*4060*/  SHF.R.U32.HI R155, RZ, 0x10, R155 ;  /* 0x00000010ff9b7819 */ /* 0x000fe2000001169b */
[----:B------:R-:W-:Y:S01]  /*4070*/  FMUL.FTZ R75, R75, R221 ;  /* 0x000000dd4b4b7220 */ /* 0x000fe20000410000 */
[----:B------:R-:W-:Y:S01]  /*4080*/  SHF.L.U32 R218, R42, 0x10, RZ ;  /* 0x000000102ada7819 */ /* 0x000fe200000006ff */
[----:B------:R-:W-:Y:S01]  /*4090*/  FADD.FTZ R223, R223, R207 ;  /* 0x000000cfdfdf7221 */ /* 0x000fe20000010000 */
[----:B------:R-:W-:Y:S01]  /*40a0*/  SHF.L.U32 R173, R173, 0x10, RZ ;  /* 0x00000010adad7819 */ /* 0x000fe200000006ff */
[----:B------:R-:W-:Y:S01]  /*40b0*/  FFMA.FTZ R224, R207, R200, R224 ;  /* 0x000000c8cfe07223 */ /* 0x000fe200000100e0 */
[----:B------:R-:W-:Y:S01]  /*40c0*/  FADD.FTZ R93, -R226, R93 ;  /* 0x0000005de25d7221 */ /* 0x000fe20000010100 */
[----:B------:R-:W-:Y:S01]  /*40d0*/  SHF.L.U32 R154, R155, 0x10, RZ ;  /* 0x000000109b9a7819 */ /* 0x000fe200000006ff */
[----:B------:R-:W1:Y:S01]  /*40e0*/  MUFU.RCP R226, R218 ;  /* 0x000000da00e27308 */ /* 0x000e620000001000 */
        /* <DEDUP_REMOVED lines=8> */
[----:B------:R-:W2:Y:S01]  /*4170*/  MUFU.RCP R230, R58 ;  /* 0x0000003a00e67308 */ /* 0x000ea20000001000 */
[----:B------:R-:W-:Y:S01]  /*4180*/  SHF.L.U32 R62, R47, 0x10, RZ ;  /* 0x000000102f3e7819 */ /* 0x000fe200000006ff */
[----:B------:R-:W-:Y:S01]  /*4190*/  FMUL.FTZ R159, R215, R179 ;  /* 0x000000b3d79f7220 */ /* 0x000fe20000410000 */
[----:B------:R-:W-:Y:S01]  /*41a0*/  FADD.FTZ R223, R223, R83 ;  /* 0x00000053dfdf7221 */ /* 0x000fe20000010000 */
[----:B------:R-:W-:Y:S01]  /*41b0*/  FFMA.FTZ R224, R83, R87, R224 ;  /* 0x0000005753e07223 */ /* 0x000fe200000100e0 */
[----:B------:R-:W-:Y:S01]  /*41c0*/  SHF.R.U32.HI R153, RZ, 0x10, R153 ;  /* 0x00000010ff997819 */ /* 0x000fe20000011699 */
[----:B------:R-:W-:Y:S01]  /*41d0*/  FMUL.FTZ R91, R91, R64 ;  /* 0x000000405b5b7220 */ /* 0x000fe20000410000 */
[----:B------:R-:W-:Y:S01]  /*41e0*/  SHF.L.U32 R130, R130, 0x10, RZ ;  /* 0x0000001082827819 */ /* 0x000fe200000006ff */
[----:B------:R-:W3:Y:S01]  /*41f0*/  MUFU.RCP R193, R62 ;  /* 0x0000003e00c17308 */ /* 0x000ee20000001000 */
[----:B------:R-:W-:Y:S01]  /*4200*/  FADD.FTZ R223, R223, R159 ;  /* 0x0000009fdfdf7221 */ /* 0x000fe20000010000 */
[----:B------:R-:W-:Y:S01]  /*4210*/  FFMA.FTZ R224, R159, R88, R224 ;  /* 0x000000589fe07223 */ /* 0x000fe200000100e0 */
[----:B------:R-:W-:Y:S01]  /*4220*/  SHF.L.U32 R63, R48, 0x10, RZ ;  /* 0x00000010303f7819 */ /* 0x000fe200000006ff */
[----:B-1----:R-:W-:Y:S01]  /*4230*/  FMUL.FTZ R90, R90, R226 ;  /* 0x000000e25a5a7220 */ /* 0x002fe20000410000 */
[----:B------:R-:W-:Y:S01]  /*4240*/  SHF.L.U32 R211, R153, 0x10, RZ ;  /* 0x0000001099d37819 */ /* 0x000fe200000006ff */
[----:B------:R-:W-:Y:S01]  /*4250*/  FMUL.FTZ R163, R218, R130 ;  /* 0x00000082daa37220 */ /* 0x000fe20000410000 */
[----:B------:R-:W-:Y:S01]  /*4260*/  FADD.FTZ R223, R223, R91 ;  /* 0x0000005bdfdf7221 */ /* 0x000fe20000010000 */
[----:B------:R-:W-:Y:S01]  /*4270*/  FFMA.FTZ R224, R91, R89, R224 ;  /* 0x000000595be07223 */ /* 0x000fe200000100e0 */
[----:B------:R-:W-:Y:S01]  /*4280*/  SHF.R.U64 R150, R150, 0x10, R151 ;  /* 0x0000001096967819 */ /* 0x000fe20000001297 */
[----:B------:R-:W1:Y:S01]  /*4290*/  MUFU.RCP R214, R63 ;  /* 0x0000003f00d67308 */ /* 0x000e620000001000 */
[----:B------:R-:W-:Y:S01]  /*42a0*/  FMUL.FTZ R174, R57, R211 ;  /* 0x000000d339ae7220 */ /* 0x000fe20000410000 */
[----:B------:R-:W-:Y:S01]  /*42b0*/  FADD.FTZ R223, R223, R163 ;  /* 0x000000a3dfdf7221 */ /* 0x000fe20000010000 */
[----:B------:R-:W-:Y:S01]  /*42c0*/  FFMA.FTZ R224, R163, R90, R224 ;  /* 0x0000005aa3e07223 */ /* 0x000fe200000100e0 */
[----:B------:R-:W-:Y:S01]  /*42d0*/  SHF.L.U32 R66, R150, 0x10, RZ ;  /* 0x0000001096427819 */ /* 0x000fe200000006ff */
[----:B--2---:R-:W-:Y:S01]  /*42e0*/  FMUL.FTZ R205, R205, R230 ;  /* 0x000000e6cdcd7220 */ /* 0x004fe20000410000 */
[----:B------:R-:W-:Y:S01]  /*42f0*/  FMUL.FTZ R176, R58, R61 ;  /* 0x0000003d3ab07220 */ /* 0x000fe20000410000 */
[----:B------:R-:W-:Y:S01]  /*4300*/  FADD.FTZ R223, R223, R174 ;  /* 0x000000aedfdf7221 */ /* 0x000fe20000010000 */
[----:B------:R-:W-:Y:S01]  /*4310*/  FFMA.FTZ R224, R174, R219, R224 ;  /* 0x000000dbaee07223 */ /* 0x000fe200000100e0 */
[----:B------:R-:W-:Y:S01]  /*4320*/  SHF.R.U32.HI R151, RZ, 0x10, R151 ;  /* 0x00000010ff977819 */ /* 0x000fe20000011697 */
[----:B---3--:R-:W-:Y:S01]  /*4330*/  FMUL.FTZ R93, R93, R193 ;  /* 0x000000c15d5d7220 */ /* 0x008fe20000410000 */
        /* <DEDUP_REMOVED lines=8> */
[----:B------:R-:W-:Y:S01]  /*43c0*/  SHF.R.U64 R148, R148, 0x10, R149 ;  /* 0x0000001094947819 */ /* 0x000fe20000001295 */
[----:B-1----:R-:W-:Y:S01]  /*43d0*/  FMUL.FTZ R95, R95, R214 ;  /* 0x000000d65f5f7220 */ /* 0x002fe20000410000 */
        /* <DEDUP_REMOVED lines=62> */
.L_x_243:
[----:B------:R-:W-:Y:S01]  /*47c0*/  FADD.FTZ R16, R57, R16 ;  /* 0x0000001039107221 */ /* 0x000fe20000010000 */
[----:B------:R-:W-:Y:S01]  /*47d0*/  FADD.FTZ R15, R59, R15 ;  /* 0x0000000f3b0f7221 */ /* 0x000fe20000010000 */
[----:B------:R-:W1:Y:S01]  /*47e0*/  SHFL.DOWN PT, R57, R223, 0x10, 0x1f ;  /* 0x0a001f00df397f89 */ /* 0x000e6200000e0000 */
[----:B------:R-:W-:Y:S01]  /*47f0*/  FADD.FTZ R12, R149, R12 ;  /* 0x0000000c950c7221 */ /* 0x000fe20000010000 */
[----:B------:R-:W-:Y:S01]  /*4800*/  FADD.FTZ R14, R62, R14 ;  /* 0x0000000e3e0e7221 */ /* 0x000fe20000010000 */
[----:B------:R-:W-:Y:S01]  /*4810*/  FADD.FTZ R13, R63, R13 ;  /* 0x0000000d3f0d7221 */ /* 0x000fe20000010000 */
[----:B------:R-:W2:Y:S01]  /*4820*/  SHFL.DOWN PT, R59, R224, 0x10, 0x1f ;  /* 0x0a001f00e03b7f89 */ /* 0x000ea200000e0000 */
[----:B------:R-:W-:-:S03]  /*4830*/  FADD.FTZ R11, R151, R11 ;  /* 0x0000000b970b7221 */ /* 0x000fc60000010000 */
[----:B------:R-:W3:Y:S01]  /*4840*/  LDL.LU R149, [R1+0x8] ;  /* 0x0000080001957983 */ /* 0x000ee20000300800 */
[----:B------:R-:W-:Y:S01]  /*4850*/  FADD.FTZ R10, R153, R10 ;  /* 0x0000000a990a7221 */ /* 0x000fe20000010000 */
[----:B-1----:R-:W-:Y:S02]  /*4860*/  FADD.FTZ R57, R57, R223 ;  /* 0x000000df39397221 */ /* 0x002fe40000010000 */
[----:B------:R-:W4:Y:S01]  /*4870*/  LDL.LU R223, [R1+0x1c] ;  /* 0x00001c0001df7983 */ /* 0x000f220000300800 */
[----:B--2---:R-:W-:-:S03]  /*4880*/  FADD.FTZ R59, R59, R224 ;  /* 0x000000e03b3b7221 */ /* 0x004fc60000010000 */
[----:B------:R-:W2:Y:S04]  /*4890*/  LDL.LU R224, [R1+0x18] ;  /* 0x0000180001e07983 */ /* 0x000ea80000300800 */
[----:B------:R-:W5:Y:S04]  /*48a0*/  LDL.LU R151, [R1+0x4] ;  /* 0x0000040001977983 */ /* 0x000f680000300800 */
[----:B------:R-:W4:Y:S01]  /*48b0*/  LDL.LU R153, [R1] ;  /* 0x0000000001997983 */ /* 0x000f220000300800 */
[----:B------:R-:W-:Y:S01]  /*48c0*/  FADD.FTZ R8, R157, R8 ;  /* 0x000000089d087221 */ /* 0x000fe20000010000 */
[----:B------:R-:W-:Y:S01]  /*48d0*/  FADD.FTZ R7, R161, R7 ;  /* 0x00000007a1077221 */ /* 0x000fe20000010000 */
[----:B------:R-:W-:Y:S01]  /*48e0*/  FADD.FTZ R225, R194, R225 ;  /* 0x000000e1c2e17221 */ /* 0x000fe20000010000 */
[----:B------:R-:W2:Y:S04]  /*48f0*/  LDL.LU R157, [R1+0x14] ;  /* 0x00001400019d7983 */ /* 0x000ea80000300800 */
[----:B------:R-:W2:Y:S04]  /*4900*/  LDL.LU R161, [R1+0x10] ;  /* 0x0000100001a17983 */ /* 0x000ea80000300800 */
[----:B------:R-:W2:Y:S01]  /*4910*/  LDL.LU R194, [R1+0xc] ;  /* 0x00000c0001c27983 */ /* 0x000ea20000300800 */
[----:B------:R-:W-:-:S03]  /*4920*/  FADD.FTZ R9, R155, R9 ;  /* 0x000000099b097221 */ /* 0x000fc60000010000 */
[----:B------:R-:W2:Y:S01]  /*4930*/  LDL.LU R155, [R1+0x20] ;  /* 0x00002000019b7983 */ /* 0x000ea20000300800 */
[----:B------:R-:W-:Y:S01]  /*4940*/  FADD.FTZ R228, R210, R228 ;  /* 0x000000e4d2e47221 */ /* 0x000fe20000010000 */
[----:B------:R-:W-:Y:S01]  /*4950*/  FADD.FTZ R227, R208, R227 ;  /* 0x000000e3d0e37221 */ /* 0x000fe20000010000 */
[----:B------:R-:W-:Y:S01]  /*4960*/  FADD.FTZ R232, R215, R232 ;  /* 0x000000e8d7e87221 */ /* 0x000fe20000010000 */
[----:B------:R-:W-:Y:S01]  /*4970*/  FADD.FTZ R231, R214, R231 ;  /* 0x000000e7d6e77221 */ /* 0x000fe20000010000 */
[----:B------:R-:W-:Y:S01]  /*4980*/  FADD.FTZ R229, R212, R229 ;  /* 0x000000e5d4e57221 */ /* 0x000fe20000010000 */
[----:B------:R-:W1:Y:S04]  /*4990*/  SHFL.DOWN PT, R62, R57, 0x8, 0x1f ;  /* 0x09001f00393e7f89 */ /* 0x000e6800000e0000 */
[----:B------:R-:W0:Y:S01]  /*49a0*/  SHFL.DOWN PT, R63, R59, 0x8, 0x1f ;  /* 0x09001f003b3f7f89 */ /* 0x000e2200000e0000 */
[----:B---3--:R-:W-:Y:S01]  /*49b0*/  FADD.FTZ R149, R226, R149 ;  /* 0x00000095e2957221 */ /* 0x008fe20000010000 */
[----:B-----5:R-:W-:Y:S01]  /*49c0*/  FADD.FTZ R151, R222, R151 ;  /* 0x00000097de977221 */ /* 0x020fe20000010000 */
[----:B----4-:R-:W-:-:S05]  /*49d0*/  FADD.FTZ R153, R218, R153 ;  /* 0x00000099da997221 */ /* 0x010fca0000010000 */
[----:B------:R3:W-:Y:S04]  /*49e0*/  STL [R1], R153 ;  /* 0x0000009901007387 */ /* 0x0007e80000100800 */
[----:B---3--:R-:W3:Y:S04]  /*49f0*/  LDL.LU R153, [R1+0x24] ;  /* 0x0000240001997983 */ /* 0x008ee80000300800 */
[----:B------:R4:W-:Y:S04]  /*4a00*/  STL [R1+0x4], R151 ;  /* 0x0000049701007387 */ /* 0x0009e80000100800 */
[----:B----4-:R-:W4:Y:S04]  /*4a10*/  LDL.LU R151, [R1+0x28] ;  /* 0x0000280001977983 */ /* 0x010f280000300800 */
[----:B------:R5:W-:Y:S04]  /*4a20*/  STL [R1+0x8], R149 ;  /* 0x0000089501007387 */ /* 0x000be80000100800 */
[----:B-----5:R-:W5:Y:S01]  /*4a30*/  LDL.LU R149, [R1+0x2c] ;  /* 0x00002c0001957983 */ /* 0x020f620000300800 */
[----:B--2---:R-:W-:Y:S01]  /*4a40*/  FADD.FTZ R194, R230, R194 ;  /* 0x000000c2e6c27221 */ /* 0x004fe20000010000 */
[----:B------:R-:W-:Y:S01]  /*4a50*/  FADD.FTZ R161, R233, R161 ;  /* 0x000000a1e9a17221 */ /* 0x000fe20000010000 */
[----:B------:R-:W-:Y:S01]  /*4a60*/  FADD.FTZ R157, R234, R157 ;  /* 0x0000009dea9d7221 */ /* 0x000fe20000010000 */
[----:B------:R-:W-:-:S02]  /*4a70*/  FADD.FTZ R224, R235, R224 ;  /* 0x000000e0ebe07221 */ /* 0x000fc40000010000 */
[----:B------:R2:W-:Y:S01]  /*4a80*/  STL [R1+0xc], R194 ;  /* 0x00000cc201007387 */ /* 0x0005e20000100800 */
[----:B------:R-:W-:-:S03]  /*4a90*/  FADD.FTZ R223, R236, R223 ;  /* 0x000000dfecdf7221 */ /* 0x000fc60000010000 */
[----:B------:R1:W-:Y:S04]  /*4aa0*/  STL [R1+0x10], R161 ;  /* 0x000010a101007387 */ /* 0x0003e80000100800 */
[----:B------:R-:W5:Y:S04]  /*4ab0*/  LDL.LU R210, [R1+0x30] ;  /* 0x0000300001d27983 */ /* 0x000f680000300800 */
[----:B------:R0:W-:Y:S01]  /*4ac0*/  STL [R1+0x14], R157 ;  /* 0x0000149d01007387 */ /* 0x0001e20000100800 */
[----:B------:R-:W-:-:S03]  /*4ad0*/  FADD.FTZ R155, R237, R155 ;  /* 0x0000009bed9b7221 */ /* 0x000fc60000010000 */
[----:B------:R-:W5:Y:S04]  /*4ae0*/  LDL.LU R208, [R1+0x34] ;  /* 0x0000340001d07983 */ /* 0x000f680000300800 */
[----:B------:R-:W-:Y:S04]  /*4af0*/  STL [R1+0x18], R224 ;  /* 0x000018e001007387 */ /* 0x000fe80000100800 */
[----:B--2---:R-:W2:Y:S04]  /*4b00*/  LDL.LU R194, [R1+0x38] ;  /* 0x0000380001c27983 */ /* 0x004ea80000300800 */
[----:B------:R-:W-:Y:S04]  /*4b10*/  STL [R1+0x1c], R223 ;  /* 0x00001cdf01007387 */ /* 0x000fe80000100800 */
[----:B-1----:R-:W2:Y:S04]  /*4b20*/  LDL.LU R161, [R1+0x3c] ;  /* 0x00003c0001a17983 */ /* 0x002ea80000300800 */
[----:B0-----:R-:W2:Y:S04]  /*4b30*/  LDL.LU R157, [R1+0x40] ;  /* 0x00004000019d7983 */ /* 0x001ea80000300800 */
[----:B------:R0:W-:Y:S04]  /*4b40*/  STL [R1+0x20], R155 ;  /* 0x0000209b01007387 */ /* 0x0001e80000100800 */
[----:B0-----:R-:W2:Y:S01]  /*4b50*/  LDL.LU R155, [R1+0x44] ;  /* 0x00004400019b7983 */ /* 0x001ea20000300800 */
[----:B---3--:R-:W-:-:S05]  /*4b60*/  FADD.FTZ R153, R238, R153 ;  /* 0x00000099ee997221 */ /* 0x008fca0000010000 */
[----:B------:R0:W-:Y:S01]  /*4b70*/  STL [R1+0x24], R153 ;  /* 0x0000249901007387 */ /* 0x0001e20000100800 */
[----:B----4-:R-:W-:-:S03]  /*4b80*/  FADD.FTZ R151, R239, R151 ;  /* 0x00000097ef977221 */ /* 0x010fc60000010000 */
[----:B0-----:R-:W3:Y:S04]  /*4b90*/  LDL.LU R153, [R1+0xf8] ;  /* 0x0000f80001997983 */ /* 0x001ee80000300800 */
[----:B------:R0:W-:Y:S01]  /*4ba0*/  STL [R1+0x28], R151 ;  /* 0x0000289701007387 */ /* 0x0001e20000100800 */
[----:B-----5:R-:W-:-:S03]  /*4bb0*/  FADD.FTZ R149, R240, R149 ;  /* 0x00000095f0957221 */ /* 0x020fc60000010000 */
[----:B0-----:R-:W4:Y:S04]  /*4bc0*/  LDL.LU R151, [R1+0xfc] ;  /* 0x0000fc0001977983 */ /* 0x001f280000300800 */
[----:B------:R-:W5:Y:S04]  /*4bd0*/  LDL.LU R226, [R1+0x48] ;  /* 0x0000480001e27983 */ /* 0x000f680000300800 */
[----:B------:R-:W5:Y:S04]  /*4be0*/  LDL.LU R224, [R1+0xec] ;  /* 0x0000ec0001e07983 */ /* 0x000f680000300800 */
[----:B------:R0:W-:Y:S04]  /*4bf0*/  STL [R1+0x2c], R149 ;  /* 0x00002c9501007387 */ /* 0x0001e80000100800 */
[----:B0-----:R-:W5:Y:S04]  /*4c00*/  LDL.LU R149, [R1+0xf0] ;  /* 0x0000f00001957983 */ /* 0x001f680000300800 */
[----:B------:R-:W5:Y:S04]  /*4c10*/  LDL.LU R223, [R1+0xf4] ;  /* 0x0000f40001df7983 */ /* 0x000f680000300800 */
[----:B------:R-:W5:Y:S04]  /*4c20*/  LDL.LU R222, [R1+0x4c] ;  /* 0x00004c0001de7983 */ /* 0x000f680000300800 */
[----:B------:R-:W5:Y:S04]  /*4c30*/  LDL.LU R218, [R1+0xe0] ;  /* 0x0000e00001da7983 */ /* 0x000f680000300800 */
[----:B------:R-:W5:Y:S04]  /*4c40*/  LDL.LU R215, [R1+0xe4] ;  /* 0x0000e40001d77983 */ /* 0x000f680000300800 */
[----:B------:R-:W5:Y:S01]  /*4c50*/  LDL.LU R214, [R1+0xe8] ;  /* 0x0000e80001d67983 */ /* 0x000f620000300800 */
[----:B------:R-:W-:Y:S01]  /*4c60*/  FADD.FTZ R210, R241, R210 ;  /* 0x000000d2f1d27221 */ /* 0x000fe20000010000 */
[----:B------:R-:W-:Y:S01]  /*4c70*/  FADD.FTZ R208, R242, R208 ;  /* 0x000000d0f2d07221 */ /* 0x000fe20000010000 */
[----:B--2---:R-:W-:Y:S01]  /*4c80*/  FADD.FTZ R194, R243, R194 ;  /* 0x000000c2f3c27221 */ /* 0x004fe20000010000 */
[----:B------:R-:W2:Y:S01]  /*4c90*/  LDL.LU R212, [R1+0x50] ;  /* 0x0000500001d47983 */ /* 0x000ea20000300800 */
[----:B------:R-:W-:-:S03]  /*4ca0*/  FADD.FTZ R161, R244, R161 ;  /* 0x000000a1f4a17221 */ /* 0x000fc60000010000 */
[----:B------:R0:W-:Y:S01]  /*4cb0*/  STL [R1+0x30], R210 ;  /* 0x000030d201007387 */ /* 0x0001e20000100800 */
[----:B------:R-:W-:Y:S01]  /*4cc0*/  FADD.FTZ R157, R245, R157 ;  /* 0x0000009df59d7221 */ /* 0x000fe20000010000 */
[----:B------:R-:W-:Y:S02]  /*4cd0*/  FADD.FTZ R155, R246, R155 ;  /* 0x0000009bf69b7221 */ /* 0x000fe40000010000 */
[----:B0-----:R-:W2:Y:S04]  /*4ce0*/  LDL.LU R210, [R1+0xd4] ;  /* 0x0000d40001d27983 */ /* 0x001ea80000300800 */
[----:B------:R0:W-:Y:S04]  /*4cf0*/  STL [R1+0x34], R208 ;  /* 0x000034d001007387 */ /* 0x0001e80000100800 */
        /* <DEDUP_REMOVED lines=8> */
[----:B0-----:R-:W2:Y:S01]  /*4d80*/  LDL.LU R155, [R1+0xcc] ;  /* 0x0000cc00019b7983 */ /* 0x001ea20000300800 */
[----:B---3--:R-:W-:-:S05]  /*4d90*/  FADD.FTZ R153, R247, R153 ;  /* 0x00000099f7997221 */ /* 0x008fca0000010000 */
[----:B------:R0:W-:Y:S01]  /*4da0*/  STL [R1+0xf8], R153 ;  /* 0x0000f89901007387 */ /* 0x0001e20000100800 */
[----:B----4-:R-:W-:-:S03]  /*4db0*/  FADD.FTZ R151, R248, R151 ;  /* 0x00000097f8977221 */ /* 0x010fc60000010000 */
[----:B0-----:R-:W3:Y:S01]  /*4dc0*/  LDL.LU R153, [R1+0xd0] ;  /* 0x0000d00001997983 */ /* 0x001ee20000300800 */
[----:B-----5:R-:W-:-:S03]  /*4dd0*/  FADD.FTZ R226, R249, R226 ;  /* 0x000000e2f9e27221 */ /* 0x020fc60000010000 */
[----:B------:R0:W-:Y:S01]  /*4de0*/  STL [R1+0xfc], R151 ;  /* 0x0000fc9701007387 */ /* 0x0001e20000100800 */
[----:B------:R-:W-:-:S03]  /*4df0*/  FADD.FTZ R224, R250, R224 ;  /* 0x000000e0fae07221 */ /* 0x000fc60000010000 */
[----:B0-----:R-:W4:Y:S01]  /*4e00*/  LDL.LU R151, [R1+0x58] ;  /* 0x0000580001977983 */ /* 0x001f220000300800 */
[----:B------:R-:W-:Y:S01]  /*4e10*/  FADD.FTZ R149, R251, R149 ;  /* 0x00000095fb957221 */ /* 0x000fe20000010000 */
[----:B------:R-:W-:-:S04]  /*4e20*/  FADD.FTZ R223, R252, R223 ;  /* 0x000000dffcdf7221 */ /* 0x000fc80000010000 */
[----:B------:R0:W-:Y:S01]  /*4e30*/  STL [R1+0xf0], R149 ;  /* 0x0000f09501007387 */ /* 0x0001e20000100800 */
[----:B------:R-:W-:-:S03]  /*4e40*/  FADD.FTZ R222, R148, R222 ;  /* 0x000000de94de7221 */ /* 0x000fc60000010000 */
[----:B------:R-:W-:Y:S01]  /*4e50*/  STL [R1+0x48], R226 ;  /* 0x000048e201007387 */ /* 0x000fe20000100800 */
[----:B------:R-:W-:-:S03]  /*4e60*/  FADD.FTZ R218, R137, R218 ;  /* 0x000000da89da7221 */ /* 0x000fc60000010000 */
[----:B0-----:R-:W5:Y:S01]  /*4e70*/  LDL.LU R149, [R1+0xbc] ;  /* 0x0000bc0001957983 */ /* 0x001f620000300800 */
[----:B------:R-:W-:-:S03]  /*4e80*/  FADD.FTZ R215, R67, R215 ;  /* 0x000000d743d77221 */ /* 0x000fc60000010000 */
[----:B------:R-:W-:Y:S01]  /*4e90*/  STL [R1+0xec], R224 ;  /* 0x0000ece001007387 */ /* 0x000fe20000100800 */
[----:B------:R-:W-:-:S03]  /*4ea0*/  FADD.FTZ R214, R135, R214 ;  /* 0x000000d687d67221 */ /* 0x000fc60000010000 */
[----:B------:R-:W5:Y:S04]  /*4eb0*/  LDL.LU R148, [R1+0xc0] ;  /* 0x0000c00001947983 */ /* 0x000f680000300800 */
[----:B------:R-:W-:Y:S04]  /*4ec0*/  STL [R1+0xf4], R223 ;  /* 0x0000f4df01007387 */ /* 0x000fe80000100800 */
[----:B------:R-:W-:Y:S04]  /*4ed0*/  STL [R1+0x4c], R222 ;  /* 0x00004cde01007387 */ /* 0x000fe80000100800 */
[----:B------:R0:W-:Y:S04]  /*4ee0*/  STL [R1+0xe0], R218 ;  /* 0x0000e0da01007387 */ /* 0x0001e80000100800 */
[----:B0-----:R-:W5:Y:S04]  /*4ef0*/  LDL.LU R218, [R1+0xc4] ;  /* 0x0000c40001da7983 */ /* 0x001f680000300800 */
[----:B------:R0:W-:Y:S04]  /*4f00*/  STL [R1+0xe4], R215 ;  /* 0x0000e4d701007387 */ /* 0x0001e80000100800 */
[----:B0-----:R-:W5:Y:S04]  /*4f10*/  LDL.LU R215, [R1+0x5c] ;  /* 0x00005c0001d77983 */ /* 0x001f680000300800 */
[----:B------:R0:W-:Y:S04]  /*4f20*/  STL [R1+0xe8], R214 ;  /* 0x0000e8d601007387 */ /* 0x0001e80000100800 */
[----:B------:R-:W5:Y:S01]  /*4f30*/  LDL.LU R67, [R1+0xb0] ;  /* 0x0000b00001437983 */ /* 0x000f620000300800 */
[----:B--2---:R-:W-:Y:S01]  /*4f40*/  FADD.FTZ R212, R58, R212 ;  /* 0x000000d43ad47221 */ /* 0x004fe20000010000 */
[----:B------:R-:W-:Y:S01]  /*4f50*/  FADD.FTZ R210, R133, R210 ;  /* 0x000000d285d27221 */ /* 0x000fe20000010000 */
[----:B------:R-:W-:Y:S01]  /*4f60*/  FADD.FTZ R208, R66, R208 ;  /* 0x000000d042d07221 */ /* 0x000fe20000010000 */
[----:B------:R-:W-:-:S02]  /*4f70*/  FADD.FTZ R194, R61, R194 ;  /* 0x000000c23dc27221 */ /* 0x000fc40000010000 */
[----:B------:R1:W-:Y:S04]  /*4f80*/  STL [R1+0x50], R212 ;  /* 0x000050d401007387 */ /* 0x0003e80000100800 */
[----:B------:R2:W-:Y:S01]  /*4f90*/  STL [R1+0xd4], R210 ;  /* 0x0000d4d201007387 */ /* 0x0005e20000100800 */
[----:B------:R-:W-:-:S03]  /*4fa0*/  FADD.FTZ R161, R211, R161 ;  /* 0x000000a1d3a17221 */ /* 0x000fc60000010000 */
[----:B0-----:R-:W5:Y:S04]  /*4fb0*/  LDL.LU R214, [R1+0xb4] ;  /* 0x0000b40001d67983 */ /* 0x001f680000300800 */
[----:B------:R0:W-:Y:S04]  /*4fc0*/  STL [R1+0xd8], R208 ;  /* 0x0000d8d001007387 */ /* 0x0001e80000100800 */
[----:B-1----:R-:W5:Y:S04]  /*4fd0*/  LDL.LU R212, [R1+0xb8] ;  /* 0x0000b80001d47983 */ /* 0x002f680000300800 */
[----:B------:R1:W-:Y:S01]  /*4fe0*/  STL [R1+0xdc], R194 ;  /* 0x0000dcc201007387 */ /* 0x0003e20000100800 */
[----:B------:R-:W-:-:S03]  /*4ff0*/  FADD.FTZ R157, R130, R157 ;  /* 0x0000009d829d7221 */ /* 0x000fc60000010000 */
[----:B------:R3:W-:Y:S04]  /*5000*/  STL [R1+0x54], R161 ;  /* 0x000054a101007387 */ /* 0x0007e80000100800 */
[----:B--2---:R-:W2:Y:S04]  /*5010*/  LDL.LU R210, [R1+0x60] ;  /* 0x0000600001d27983 */ /* 0x004ea80000300800 */
[----:B0-----:R-:W2:Y:S01]  /*5020*/  LDL.LU R208, [R1+0xa4] ;  /* 0x0000a40001d07983 */ /* 0x001ea20000300800 */
[----:B------:R-:W-:-:S03]  /*5030*/  FADD.FTZ R155, R64, R155 ;  /* 0x0000009b409b7221 */ /* 0x000fc60000010000 */
[----:B------:R0:W-:Y:S04]  /*5040*/  STL [R1+0xc8], R157 ;  /* 0x0000c89d01007387 */ /* 0x0001e80000100800 */
[----:B------:R-:W2:Y:S04]  /*5050*/  LDL.LU R58, [R1+0xa8] ;  /* 0x0000a800013a7983 */ /* 0x000ea80000300800 */
[----:B------:R0:W-:Y:S04]  /*5060*/  STL [R1+0xcc], R155 ;  /* 0x0000cc9b01007387 */ /* 0x0001e80000100800 */
[----:B-1----:R-:W2:Y:S01]  /*5070*/  LDL.LU R194, [R1+0xac] ;  /* 0x0000ac0001c27983 */ /* 0x002ea20000300800 */
[----:B---3--:R-:W-:-:S03]  /*5080*/  FADD.FTZ R153, R179, R153 ;  /* 0x00000099b3997221 */ /* 0x008fc60000010000 */
[----:B------:R-:W3:Y:S04]  /*5090*/  LDL.LU R179, [R1+0x64] ;  /* 0x0000640001b37983 */ /* 0x000ee80000300800 */
[----:B------:R1:W-:Y:S04]  /*50a0*/  STL [R1+0xd0], R153 ;  /* 0x0000d09901007387 */ /* 0x0003e80000100800 */
[----:B------:R-:W3:Y:S01]  /*50b0*/  LDL.LU R161, [R1+0x98] ;  /* 0x0000980001a17983 */ /* 0x000ee20000300800 */
[----:B----4-:R-:W-:-:S05]  /*50c0*/  FADD.FTZ R151, R154, R151 ;  /* 0x000000979a977221 */ /* 0x010fca0000010000 */
[----:B------:R4:W-:Y:S04]  /*50d0*/  STL [R1+0x58], R151 ;  /* 0x0000589701007387 */ /* 0x0009e80000100800 */
[----:B0-----:R-:W3:Y:S04]  /*50e0*/  LDL.LU R157, [R1+0x9c] ;  /* 0x00009c00019d7983 */ /* 0x001ee80000300800 */
[----:B------:R-:W3:Y:S04]  /*50f0*/  LDL.LU R137, [R1+0xa0] ;  /* 0x0000a00001897983 */ /* 0x000ee80000300800 */
[----:B------:R-:W3:Y:S04]  /*5100*/  LDL.LU R155, [R1+0x68] ;  /* 0x00006800019b7983 */ /* 0x000ee80000300800 */
[----:B------:R-:W3:Y:S01]  /*5110*/  LDL.LU R154, [R1+0x8c] ;  /* 0x00008c00019a7983 */ /* 0x000ee20000300800 */
[----:B-----5:R-:W-:-:S03]  /*5120*/  FADD.FTZ R149, R173, R149 ;  /* 0x00000095ad957221 */ /* 0x020fc60000010000 */
[----:B-1----:R-:W5:Y:S01]  /*5130*/  LDL.LU R153, [R1+0x90] ;  /* 0x0000900001997983 */ /* 0x002f620000300800 */
[----:B------:R-:W-:-:S03]  /*5140*/  FADD.FTZ R148, R221, R148 ;  /* 0x00000094dd947221 */ /* 0x000fc60000010000 */
[----:B------:R0:W-:Y:S04]  /*5150*/  STL [R1+0xbc], R149 ;  /* 0x0000bc9501007387 */ /* 0x0001e80000100800 */
[----:B----4-:R-:W4:Y:S04]  /*5160*/  LDL.LU R151, [R1+0x94] ;  /* 0x0000940001977983 */ /* 0x010f280000300800 */
[----:B0-----:R-:W4:Y:S04]  /*5170*/  LDL.LU R149, [R1+0x6c] ;  /* 0x00006c0001957983 */ /* 0x001f280000300800 */
[----:B------:R0:W-:Y:S01]  /*5180*/  STL [R1+0xc0], R148 ;  /* 0x0000c09401007387 */ /* 0x0001e20000100800 */
[----:B------:R-:W-:-:S03]  /*5190*/  FADD.FTZ R218, R172, R218 ;  /* 0x000000daacda7221 */ /* 0x000fc60000010000 */
[----:B0-----:R-:W4:Y:S04]  /*51a0*/  LDL.LU R148, [R1+0x80] ;  /* 0x0000800001947983 */ /* 0x001f280000300800 */
[----:B------:R-:W4:Y:S04]  /*51b0*/  LDL.LU R135, [R1+0x84] ;  /* 0x0000840001877983 */ /* 0x000f280000300800 */
[----:B------:R-:W4:Y:S01]  /*51c0*/  LDL.LU R130, [R1+0x88] ;  /* 0x0000880001827983 */ /* 0x000f220000300800 */
[----:B------:R-:W-:-:S03]  /*51d0*/  FADD.FTZ R215, R220, R215 ;  /* 0x000000d7dcd77221 */ /* 0x000fc60000010000 */
[----:B------:R-:W-:Y:S01]  /*51e0*/  STL [R1+0xc4], R218 ;  /* 0x0000c4da01007387 */ /* 0x000fe20000100800 */
[----:B------:R-:W-:-:S05]  /*51f0*/  FADD.FTZ R67, R171, R67 ;  /* 0x00000043ab437221 */ /* 0x000fca0000010000 */
[----:B------:R0:W-:Y:S04]  /*5200*/  STL [R1+0xb0], R67 ;  /* 0x0000b04301007387 */ /* 0x0001e80000100800 */
[----:B------:R-:W-:Y:S04]  /*5210*/  STL [R1+0x5c], R215 ;  /* 0x00005cd701007387 */ /* 0x000fe80000100800 */
[----:B0-----:R-:W4:Y:S04]  /*5220*/  LDL.LU R67, [R1+0x70] ;  /* 0x0000700001437983 */ /* 0x001f280000300800 */
[----:B------:R-:W4:Y:S04]  /*5230*/  LDL.LU R66, [R1+0x74] ;  /* 0x0000740001427983 */ /* 0x000f280000300800 */
[----:B------:R-:W4:Y:S04]  /*5240*/  LDL.LU R64, [R1+0x78] ;  /* 0x0000780001407983 */ /* 0x000f280000300800 */
[----:B------:R-:W4:Y:S01]  /*5250*/  LDL.LU R61, [R1+0x7c] ;  /* 0x00007c00013d7983 */ /* 0x000f220000300800 */
[----:B------:R-:W-:Y:S01]  /*5260*/  FADD.FTZ R62, R57, R62 ;  /* 0x0000003e393e7221 */ /* 0x000fe20000010000 */
[----:B------:R-:W-:-:S04]  /*5270*/  FADD.FTZ R63, R59, R63 ;  /* 0x0000003f3b3f7221 */ /* 0x000fc80000010000 */
[----:B------:R-:W0:Y:S04]  /*5280*/  SHFL.DOWN PT, R57, R62, 0x4, 0x1f ;  /* 0x08801f003e397f89 */ /* 0x000e2800000e0000 */
[----:B------:R-:W1:Y:S01]  /*5290*/  SHFL.DOWN PT, R59, R63, 0x4, 0x1f ;  /* 0x08801f003f3b7f89 */ /* 0x000e6200000e0000 */
[----:B------:R-:W-:Y:S01]  /*52a0*/  FADD.FTZ R214, R60, R214 ;  /* 0x000000d63cd67221 */ /* 0x000fe20000010000 */
[----:B------:R-:W-:Y:S01]  /*52b0*/  FADD.FTZ R212, R170, R212 ;  /* 0x000000d4aad47221 */ /* 0x000fe20000010000 */
[----:B------:R-:W1:Y:S01]  /*52c0*/  S2R R133, SR_TID.X ;  /* 0x0000000000857919 */ /* 0x000e620000002100 */
[----:B--2---:R-:W-:Y:S01]  /*52d0*/  FADD.FTZ R210, R158, R210 ;  /* 0x000000d29ed27221 */ /* 0x004fe20000010000 */
[----:B0-----:R-:W-:Y:S01]  /*52e0*/  FADD.FTZ R57, R62, R57 ;  /* 0x000000393e397221 */ /* 0x001fe20000010000 */
[----:B-1----:R-:W-:-:S04]  /*52f0*/  FADD.FTZ R59, R63, R59 ;  /* 0x0000003b3f3b7221 */ /* 0x002fc80000010000 */
[----:B------:R-:W0:Y:S04]  /*5300*/  SHFL.DOWN PT, R62, R57, 0x2, 0x1f ;  /* 0x08401f00393e7f89 */ /* 0x000e2800000e0000 */
[----:B------:R-:W1:Y:S01]  /*5310*/  SHFL.DOWN PT, R63, R59, 0x2, 0x1f ;  /* 0x08401f003b3f7f89 */ /* 0x000e6200000e0000 */
[----:B------:R-:W-:Y:S01]  /*5320*/  FADD.FTZ R58, R217, R58 ;  /* 0x0000003ad93a7221 */ /* 0x000fe20000010000 */
[----:B------:R-:W-:Y:S01]  /*5330*/  FADD.FTZ R208, R169, R208 ;  /* 0x000000d0a9d07221 */ /* 0x000fe20000010000 */
[----:B------:R-:W-:Y:S01]  /*5340*/  FADD.FTZ R194, R168, R194 ;  /* 0x000000c2a8c27221 */ /* 0x000fe20000010000 */
[----:B------:R-:W-:Y:S04]  /*5350*/  STL [R1+0xb4], R214 ;  /* 0x0000b4d601007387 */ /* 0x000fe80000100800 */
[----:B------:R-:W-:Y:S04]  /*5360*/  STL [R1+0xb8], R212 ;  /* 0x0000b8d401007387 */ /* 0x000fe80000100800 */
[----:B------:R-:W-:Y:S04]  /*5370*/  STL [R1+0xa8], R58 ;  /* 0x0000a83a01007387 */ /* 0x000fe80000100800 */
[----:B------:R-:W-:Y:S04]  /*5380*/  STL [R1+0x60], R210 ;  /* 0x000060d201007387 */ /* 0x000fe80000100800 */
[----:B------:R-:W-:Y:S04]  /*5390*/  STL [R1+0xa4], R208 ;  /* 0x0000a4d001007387 */ /* 0x000fe80000100800 */
[----:B------:R-:W-:Y:S01]  /*53a0*/  STL [R1+0xac], R194 ;  /* 0x0000acc201007387 */ /* 0x000fe20000100800 */
[----:B0-----:R-:W-:Y:S01]  /*53b0*/  FADD.FTZ R62, R57, R62 ;  /* 0x0000003e393e7221 */ /* 0x001fe20000010000 */
[----:B-1----:R-:W-:-:S04]  /*53c0*/  FADD.FTZ R63, R59, R63 ;  /* 0x0000003f3b3f7221 */ /* 0x002fc80000010000 */
[----:B------:R-:W-:Y:S04]  /*53d0*/  SHFL.DOWN PT, R58, R62, 0x1, 0x1f ;  /* 0x08201f003e3a7f89 */ /* 0x000fe800000e0000 */
[----:B------:R-:W0:Y:S01]  /*53e0*/  SHFL.DOWN PT, R57, R63, 0x1, 0x1f ;  /* 0x08201f003f397f89 */ /* 0x000e2200000e0000 */
[C---:B------:R-:W-:Y:S01]  /*53f0*/  LOP3.LUT P2, RZ, R133.reuse, 0x1f, RZ, 0xc0, !PT ;  /* 0x0000001f85ff7812 */ /* 0x040fe2000784c0ff */
[----:B------:R-:W-:Y:S01]  /*5400*/  BSSY.RECONVERGENT B0, `(.L_x_244) ;  /* 0x0000030000007945 */ /* 0x000fe20003800200 */
[C---:B------:R-:W-:Y:S02]  /*5410*/  LOP3.LUT R59, R133.reuse, 0x1f, RZ, 0xc0, !PT ;  /* 0x0000001f853b7812 */ /* 0x040fe400078ec0ff */
[----:B------:R-:W-:Y:S02]  /*5420*/  ISETP.NE.AND P3, PT, R133, RZ, PT ;  /* 0x000000ff8500720c */ /* 0x000fe40003f65270 */
[----:B------:R-:W-:Y:S01]  /*5430*/  ISETP.GT.U32.AND P0, PT, R59, 0x3, PT ;  /* 0x000000033b00780c */ /* 0x000fe20003f04070 */
[----:B0-----:R-:W-:Y:S01]  /*5440*/  FADD.FTZ R57, R63, R57 ;  /* 0x000000393f397221 */ /* 0x001fe20000010000 */
[----:B---3--:R-:W-:-:S05]  /*5450*/  FADD.FTZ R179, R216, R179 ;  /* 0x000000b3d8b37221 */ /* 0x008fca0000010000 */
[----:B------:R-:W-:Y:S01]  /*5460*/  STL [R1+0x64], R179 ;  /* 0x000064b301007387 */ /* 0x000fe20000100800 */
[----:B------:R-:W-:Y:S01]  /*5470*/  FADD.FTZ R161, R147, R161 ;  /* 0x000000a193a17221 */ /* 0x000fe20000010000 */
[----:B------:R-:W-:Y:S01]  /*5480*/  FADD.FTZ R157, R213, R157 ;  /* 0x0000009dd59d7221 */ /* 0x000fe20000010000 */
[----:B------:R-:W-:Y:S01]  /*5490*/  FADD.FTZ R137, R146, R137 ;  /* 0x0000008992897221 */ /* 0x000fe20000010000 */
[----:B------:R-:W-:-:S04]  /*54a0*/  FADD.FTZ R155, R162, R155 ;  /* 0x0000009ba29b7221 */ /* 0x000fc80000010000 */
[----:B------:R0:W-:Y:S01]  /*54b0*/  STL [R1+0xa0], R137 ;  /* 0x0000a08901007387 */ /* 0x0001e20000100800 */
[----:B------:R-:W-:-:S03]  /*54c0*/  FADD.FTZ R154, R145, R154 ;  /* 0x0000009a919a7221 */ /* 0x000fc60000010000 */
[----:B------:R1:W-:Y:S01]  /*54d0*/  STL [R1+0x98], R161 ;  /* 0x000098a101007387 */ /* 0x0003e20000100800 */
[----:B-----5:R-:W-:-:S03]  /*54e0*/  FADD.FTZ R153, R165, R153 ;  /* 0x00000099a5997221 */ /* 0x020fc60000010000 */
[----:B------:R1:W-:Y:S01]  /*54f0*/  STL [R1+0x9c], R157 ;  /* 0x00009c9d01007387 */ /* 0x0003e20000100800 */
[----:B0-----:R-:W0:Y:S03]  /*5500*/  LDC R137, c[0x0][0x380] ;  /* 0x0000e000ff897b82 */ /* 0x001e260000000800 */
[----:B------:R1:W-:Y:S01]  /*5510*/  STL [R1+0x68], R155 ;  /* 0x0000689b01007387 */ /* 0x0003e20000100800 */
[----:B----4-:R-:W-:-:S03]  /*5520*/  FADD.FTZ R151, R144, R151 ;  /* 0x0000009790977221 */ /* 0x010fc60000010000 */
[----:B------:R1:W-:Y:S01]  /*5530*/  STL [R1+0x8c], R154 ;  /* 0x00008c9a01007387 */ /* 0x0003e20000100800 */
[----:B------:R-:W-:-:S03]  /*5540*/  FADD.FTZ R149, R164, R149 ;  /* 0x00000095a4957221 */ /* 0x000fc60000010000 */
[----:B------:R1:W-:Y:S04]  /*5550*/  STL [R1+0x90], R153 ;  /* 0x0000909901007387 */ /* 0x0003e80000100800 */
[----:B------:R1:W-:Y:S04]  /*5560*/  STL [R1+0x94], R151 ;  /* 0x0000949701007387 */ /* 0x0003e80000100800 */
[----:B------:R1:W-:Y:S01]  /*5570*/  STL [R1+0x6c], R149 ;  /* 0x00006c9501007387 */ /* 0x0003e20000100800 */
[----:B------:R-:W-:Y:S01]  /*5580*/  FADD.FTZ R148, R143, R148 ;  /* 0x000000948f947221 */ /* 0x000fe20000010000 */
[----:B------:R-:W-:-:S04]  /*5590*/  FADD.FTZ R135, R65, R135 ;  /* 0x0000008741877221 */ /* 0x000fc80000010000 */
[----:B------:R1:W-:Y:S01]  /*55a0*/  STL [R1+0x80], R148 ;  /* 0x0000809401007387 */ /* 0x0003e20000100800 */
[----:B------:R-:W-:-:S03]  /*55b0*/  FADD.FTZ R130, R142, R130 ;  /* 0x000000828e827221 */ /* 0x000fc60000010000 */
[----:B------:R1:W-:Y:S04]  /*55c0*/  STL [R1+0x84], R135 ;  /* 0x0000848701007387 */ /* 0x0003e80000100800 */
[----:B------:R1:W-:Y:S01]  /*55d0*/  STL [R1+0x88], R130 ;  /* 0x0000888201007387 */ /* 0x0003e20000100800 */
[----:B------:R-:W-:Y:S01]  /*55e0*/  FADD.FTZ R67, R167, R67 ;  /* 0x00000043a7437221 */ /* 0x000fe20000010000 */
[----:B------:R-:W-:-:S04]  /*55f0*/  FADD.FTZ R66, R56, R66 ;  /* 0x0000004238427221 */ /* 0x000fc80000010000 */
[----:B------:R1:W-:Y:S01]  /*5600*/  STL [R1+0x70], R67 ;  /* 0x0000704301007387 */ /* 0x0003e20000100800 */
[----:B------:R-:W-:-:S03]  /*5610*/  FADD.FTZ R64, R166, R64 ;  /* 0x00000040a6407221 */ /* 0x000fc60000010000 */
[----:B------:R1:W-:Y:S01]  /*5620*/  STL [R1+0x74], R66 ;  /* 0x0000744201007387 */ /* 0x0003e20000100800 */
[----:B------:R-:W-:-:S03]  /*5630*/  FADD.FTZ R61, R183, R61 ;  /* 0x0000003db73d7221 */ /* 0x000fc60000010000 */
[----:B------:R1:W-:Y:S04]  /*5640*/  STL [R1+0x78], R64 ;  /* 0x0000784001007387 */ /* 0x0003e80000100800 */
[----:B------:R1:W-:Y:S01]  /*5650*/  STL [R1+0x7c], R61 ;  /* 0x00007c3d01007387 */ /* 0x0003e20000100800 */
[----:B------:R-:W-:Y:S01]  /*5660*/  FADD.FTZ R56, R62, R58 ;  /* 0x0000003a3e387221 */ /* 0x000fe20000010000 */
[----:B0-----:R-:W-:Y:S06]  /*5670*/  @P2 BRA `(.L_x_245) ;  /* 0x0000000000202947 */ /* 0x001fec0003800000 */
[----:B------:R-:W0:Y:S01]  /*5680*/  S2R R59, SR_CgaCtaId ;  /* 0x00000000003b7919 */ /* 0x000e220000008800 */
[----:B------:R-:W-:-:S04]  /*5690*/  MOV R58, 0x400 ;  /* 0x00000400003a7802 */ /* 0x000fc80000000f00 */
[----:B0-----:R-:W-:Y:S02]  /*56a0*/  LEA R58, R59, R58, 0x18 ;  /* 0x0000003a3b3a7211 */ /* 0x001fe400078ec0ff */
[----:B------:R-:W-:Y:S02]  /*56b0*/  SHF.R.U32.HI R59, RZ, 0x2, R133 ;  /* 0x00000002ff3b7819 */ /* 0x000fe40000011685 */
[----:B------:R-:W-:Y:S02]  /*56c0*/  @P1 IADD3 R58, PT, PT, R58, 0x40, RZ ;  /* 0x000000403a3a1810 */ /* 0x000fe40007ffe0ff */
[----:B------:R-:W-:-:S04]  /*56d0*/  LOP3.LUT R59, R59, 0xf8, RZ, 0xc0, !PT ;  /* 0x000000f83b3b7812 */ /* 0x000fc800078ec0ff */
[----:B------:R-:W-:-:S05]  /*56e0*/  IADD3 R59, PT, PT, R58, R59, RZ ;  /* 0x0000003b3a3b7210 */ /* 0x000fca0007ffe0ff */
[----:B------:R0:W-:Y:S02]  /*56f0*/  STS.64 [R59], R56 ;  /* 0x000000383b007388 */ /* 0x0001e40000000a00 */
.L_x_245:
[----:B------:R-:W-:Y:S05]  /*5700*/  BSYNC.RECONVERGENT B0 ;  /* 0x0000000000007941 */ /* 0x000fea0003800200 */
.L_x_244:
[----:B------:R-:W-:Y:S01]  /*5710*/  BAR.SYNC.DEFER_BLOCKING 0x0 ;  /* 0x0000000000007b1d */ /* 0x000fe20000010000 */
[----:B-1----:R-:W-:Y:S02]  /*5720*/  CS2R R66, SRZ ;  /* 0x0000000000427805 */ /* 0x002fe4000001ff00 */
        /* <DEDUP_REMOVED lines=12> */
[----:B------:R-:W-:-:S03]  /*57f0*/  @!P1 IADD3 R143, PT, PT, R64, 0x30, RZ ;  /* 0x00000030408f9810 */ /* 0x000fc60007ffe0ff */
[----:B------:R-:W1:Y:S01]  /*5800*/  LDS.128 R56, [R56] ;  /* 0x0000000038387984 */ /* 0x000e620000000c00 */
[----:B0-----:R-:W-:Y:S01]  /*5810*/  FADD.FTZ R65, RZ, R60 ;  /* 0x0000003cff417221 */ /* 0x001fe20000010000 */
[----:B------:R-:W-:Y:S01]  /*5820*/  FADD.FTZ R60, RZ, R61 ;  /* 0x0000003dff3c7221 */ /* 0x000fe20000010000 */
[C---:B------:R-:W-:Y:S02]  /*5830*/  IADD3 R61, PT, PT, R64.reuse, 0x60, RZ ;  /* 0x00000060403d7810 */ /* 0x040fe40007ffe0ff */
[----:B------:R-:W-:Y:S01]  /*5840*/  @!P1 IADD3 R61, PT, PT, R64, 0x20, RZ ;  /* 0x00000020403d9810 */ /* 0x000fe20007ffe0ff */
[----:B------:R-:W-:Y:S01]  /*5850*/  FADD.FTZ R60, R63, R60 ;  /* 0x0000003c3f3c7221 */ /* 0x000fe20000010000 */
[----:B------:R-:W-:-:S03]  /*5860*/  FADD.FTZ R65, R62, R65 ;  /* 0x000000413e417221 */ /* 0x000fc60000010000 */
[----:B-1----:R-:W-:Y:S01]  /*5870*/  FADD.FTZ R142, R60, R57 ;  /* 0x000000393c8e7221 */ /* 0x002fe20000010000 */
[----:B------:R-:W-:Y:S01]  /*5880*/  FADD.FTZ R135, R65, R56 ;  /* 0x0000003841877221 */ /* 0x000fe20000010000 */
[----:B------:R-:W0:Y:S02]  /*5890*/  LDS.128 R60, [R61] ;  /* 0x000000003d3c7984 */ /* 0x000e240000000c00 */
[----:B------:R-:W-:Y:S01]  /*58a0*/  FADD.FTZ R142, R59, R142 ;  /* 0x0000008e3b8e7221 */ /* 0x000fe20000010000 */
[----:B------:R-:W-:Y:S01]  /*58b0*/  FADD.FTZ R135, R58, R135 ;  /* 0x000000873a877221 */ /* 0x000fe20000010000 */
[----:B------:R-:W1:Y:S03]  /*58c0*/  LDS.128 R64, [R143] ;  /* 0x000000008f407984 */ /* 0x000e660000000c00 */
[----:B0-----:R-:W-:Y:S01]  /*58d0*/  FADD.FTZ R135, R135, R60 ;  /* 0x0000003c87877221 */ /* 0x001fe20000010000 */
[----:B------:R-:W-:-:S03]  /*58e0*/  FADD.FTZ R142, R142, R61 ;  /* 0x0000003d8e8e7221 */ /* 0x000fc60000010000 */
[----:B------:R-:W-:Y:S01]  /*58f0*/  FADD.FTZ R135, R62, R135 ;  /* 0x000000873e877221 */ /* 0x000fe20000010000 */
[----:B------:R-:W-:-:S03]  /*5900*/  FADD.FTZ R142, R63, R142 ;  /* 0x0000008e3f8e7221 */ /* 0x000fc60000010000 */
[----:B-1----:R-:W-:Y:S01]  /*5910*/  FADD.FTZ R135, R135, R64 ;  /* 0x0000004087877221 */ /* 0x002fe20000010000 */
[----:B------:R-:W-:-:S03]  /*5920*/  FADD.FTZ R142, R142, R65 ;  /* 0x000000418e8e7221 */ /* 0x000fc60000010000 */
[----:B------:R-:W-:Y:S01]  /*5930*/  FADD.FTZ R66, R66, R135 ;  /* 0x0000008742427221 */ /* 0x000fe20000010000 */
[----:B------:R-:W-:-:S07]  /*5940*/  FADD.FTZ R67, R67, R142 ;  /* 0x0000008e43437221 */ /* 0x000fce0000010000 */
.L_x_247:
[----:B------:R-:W-:Y:S05]  /*5950*/  BSYNC.RECONVERGENT B0 ;  /* 0x0000000000007941 */ /* 0x000fea0003800200 */
.L_x_246:
[----:B------:R-:W-:Y:S05]  /*5960*/  @P3 BRA `(.L_x_248) ;  /* 0x0000000000903947 */ /* 0x000fea0003800000 */
[----:B0-----:R-:W0:Y:S01]  /*5970*/  LDC.64 R56, c[0x0][0x3c0] ;  /* 0x0000f000ff387b82 */ /* 0x001e220000000a00 */
[----:B------:R-:W-:Y:S01]  /*5980*/  LOP3.LUT R58, R6, 0x1, RZ, 0xc0, !PT ;  /* 0x00000001063a7812 */ /* 0x000fe200078ec0ff */
[----:B------:R-:W1:Y:S03]  /*5990*/  LDCU.64 UR6, c[0x0][0x3c8] ;  /* 0x00007900ff0677ac */ /* 0x000e660008000a00 */
[----:B------:R-:W-:-:S04]  /*59a0*/  IADD3 R59, PT, PT, -R58, RZ, RZ ;  /* 0x000000ff3a3b7210 */ /* 0x000fc80007ffe1ff */
[----:B------:R-:W-:Y:S02]  /*59b0*/  LOP3.LUT R58, R59, R130, RZ, 0xc0, !PT ;  /* 0x000000823b3a7212 */ /* 0x000fe400078ec0ff */
[----:B------:R-:W-:-:S04]  /*59c0*/  LOP3.LUT R59, R3, 0x7ffffffc, RZ, 0xc0, !PT ;  /* 0x7ffffffc033b7812 */ /* 0x000fc800078ec0ff */
[----:B------:R-:W-:-:S04]  /*59d0*/  IADD3 R58, P2, PT, R58, R59, RZ ;  /* 0x0000003b3a3a7210 */ /* 0x000fc80007f5e0ff */
[----:B0-----:R-:W-:Y:S02]  /*59e0*/  LEA R59, P3, R58, R56, 0x3 ;  /* 0x000000383a3b7211 */ /* 0x001fe400078618ff */
[----:B------:R-:W-:-:S04]  /*59f0*/  IADD3.X R56, PT, PT, RZ, RZ, RZ, P2, !PT ;  /* 0x000000ffff387210 */ /* 0x000fc800017fe4ff */
[----:B------:R-:W-:Y:S02]  /*5a00*/  LEA.HI.X R57, R58, R57, R56, 0x3, P3 ;  /* 0x000000393a397211 */ /* 0x000fe400018f1c38 */
[----:B------:R-:W-:Y:S02]  /*5a10*/  SHF.L.U32 R56, R3, 0x3, RZ ;  /* 0x0000000303387819 */ /* 0x000fe400000006ff */
[----:B------:R-:W-:Y:S02]  /*5a20*/  LOP3.LUT R58, R6, 0x1, RZ, 0xc0, !PT ;  /* 0x00000001063a7812 */ /* 0x000fe400078ec0ff */
[----:B------:R-:W-:Y:S02]  /*5a30*/  LOP3.LUT R56, R56, 0x18, RZ, 0xc0, !PT ;  /* 0x0000001838387812 */ /* 0x000fe400078ec0ff */
[----:B------:R-:W-:Y:S02]  /*5a40*/  IADD3 R58, PT, PT, -R58, RZ, RZ ;  /* 0x000000ff3a3a7210 */ /* 0x000fe40007ffe1ff */
[----:B------:R-:W-:-:S02]  /*5a50*/  IADD3 R56, P2, PT, R56, R59, RZ ;  /* 0x0000003b38387210 */ /* 0x000fc40007f5e0ff */
[----:B------:R-:W-:Y:S02]  /*5a60*/  LOP3.LUT R58, R58, R137, RZ, 0xc0, !PT ;  /* 0x000000893a3a7212 */ /* 0x000fe400078ec0ff */
[----:B------:R-:W-:Y:S02]  /*5a70*/  IADD3.X R57, PT, PT, RZ, R57, RZ, P2, !PT ;  /* 0x00000039ff397210 */ /* 0x000fe400017fe4ff */
[----:B------:R-:W-:-:S03]  /*5a80*/  LEA.HI R59, P2, R3, R58, RZ, 0x1e ;  /* 0x0000003a033b7211 */ /* 0x000fc6000785f0ff */
[----:B------:R1:W-:Y:S01]  /*5a90*/  STG.E.64 desc[UR4][R56.64], R66 ;  /* 0x0000004238007986 */ /* 0x0003e2000c101b04 */
[----:B------:R-:W-:Y:S02]  /*5aa0*/  LEA.HI.X.SX32 R58, R58, RZ, 0x1, P2 ;  /* 0x000000ff3a3a7211 */ /* 0x000fe400010f0eff */
[----:B-1----:R-:W-:-:S04]  /*5ab0*/  LEA R56, P2, R59, UR6, 0x2 ;  /* 0x000000063b387c11 */ /* 0x002fc8000f8410ff */
[----:B------:R-:W-:Y:S02]  /*5ac0*/  LEA.HI.X R57, R59, UR7, R58, 0x2, P2 ;  /* 0x000000073b397c11 */ /* 0x000fe400090f143a */
[----:B------:R-:W-:Y:S02]  /*5ad0*/  ISETP.GT.U32.AND P2, PT, R6, 0x1, PT ;  /* 0x000000010600780c */ /* 0x000fe40003f44070 */
[----:B------:R-:W-:-:S04]  /*5ae0*/  MOV R59, 0xffffffff ;  /* 0xffffffff003b7802 */ /* 0x000fc80000000f00 */
[----:B------:R-:W-:Y:S01]  /*5af0*/  SEL R59, R59, 0x1, P2 ;  /* 0x000000013b3b7807 */ /* 0x000fe20001000000 */
[----:B------:R-:W-:Y:S06]  /*5b00*/  MEMBAR.ALL.GPU ;  /* 0x0000000000007992 */ /* 0x000fec000000a000 */
[----:B------:R-:W-:-:S00]  /*5b10*/  ERRBAR ;  /* 0x00000000000079ab */ /* 0x000fc00000000000 */
[----:B------:R-:W-:Y:S06]  /*5b20*/  CGAERRBAR ;  /* 0x00000000000075ab */ /* 0x000fec0000000000 */
[----:B------:R0:W-:Y:S01]  /*5b30*/  REDG.E.ADD.S32.STRONG.GPU desc[UR4][R56.64], R59 ;  /* 0x0000003b3800798e */ /* 0x0001e2000c12e304 */
[----:B------:R-:W-:-:S04]  /*5b40*/  ISETP.GE.U32.AND P2, PT, R6, 0x2, PT ;  /* 0x000000020600780c */ /* 0x000fc80003f46070 */
[----:B------:R-:W-:-:S09]  /*5b50*/  SEL R61, RZ, 0x4, P2 ;  /* 0x00000004ff3d7807 */ /* 0x000fd20001000000 */
.L_x_249:
[----:B------:R-:W2:Y:S04]  /*5b60*/  LDG.E.STRONG.GPU R58, desc[UR4][R56.64] ;  /* 0x00000004383a7981 */ /* 0x000ea8000c1ef900 */
[----:B--2---:R-:W-:Y:S01]  /*5b70*/  CCTL.IVALL ;  /* 0x00000000ff00798f */ /* 0x004fe20002000000 */
[----:B------:R-:W-:Y:S05]  /*5b80*/  YIELD ;  /* 0x0000000000007946 */ /* 0x000fea0003800000 */
[----:B------:R-:W-:-:S13]  /*5b90*/  ISETP.NE.AND P2, PT, R58, R61, PT ;  /* 0x0000003d3a00720c */ /* 0x000fda0003f45270 */
[----:B------:R-:W-:Y:S05]  /*5ba0*/  @P2 BRA `(.L_x_249) ;  /* 0xfffffffc00ec2947 */ /* 0x000fea000383ffff */
.L_x_248:
        /* <DEDUP_REMOVED lines=8> */
[----:B------:R-:W-:-:S04]  /*5c30*/  @!P0 IADD3 R58, P2, PT, R59, R58, RZ ;  /* 0x0000003a3b3a8210 */ /* 0x000fc80007f5e0ff */
[----:B0-----:R-:W-:Y:S02]  /*5c40*/  @!P0 LEA R59, P3, R58, R56, 0x3 ;  /* 0x000000383a3b8211 */ /* 0x001fe400078618ff */
[----:B------:R-:W-:-:S04]  /*5c50*/  @!P0 IADD3.X R56, PT, PT, RZ, RZ, RZ, P2, !PT ;  /* 0x000000ffff388210 */ /* 0x000fc800017fe4ff */
[----:B------:R-:W-:Y:S02]  /*5c60*/  @!P0 LEA.HI.X R57, R58, R57, R56, 0x3, P3 ;  /* 0x000000393a398211 */ /* 0x000fe400018f1c38 */
[----:B------:R-:W-:-:S04]  /*5c70*/  @!P0 SHF.L.U32 R56, R133, 0x3, RZ ;  /* 0x0000000385388819 */ /* 0x000fc800000006ff */
[----:B------:R-:W-:-:S04]  /*5c80*/  @!P0 LOP3.LUT R56, R56, 0xf8, RZ, 0xc0, !PT ;  /* 0x000000f838388812 */ /* 0x000fc800078ec0ff */
        /* <DEDUP_REMOVED lines=30> */
[----:B------:R-:W-:Y:S01]  /*5e70*/  FMUL.FTZ R57, R57, 2.4414062863797880709e-05 ;  /* 0x37cccccd39397820 */ /* 0x000fe20000410000 */
[----:B------:R-:W-:-:S04]  /*5e80*/  FMUL.FTZ R56, R56, 2.4414062863797880709e-05 ;  /* 0x37cccccd38387820 */ /* 0x000fc80000410000 */
[C-C-:B------:R-:W-:Y:S01]  /*5e90*/  FFMA.FTZ R178, R56.reuse, R178, R57.reuse ;  /* 0x000000b238b27223 */ /* 0x140fe20000010039 */
[C-C-:B------:R-:W-:Y:S01]  /*5ea0*/  FFMA.FTZ R0, R56.reuse, R0, R57.reuse ;  /* 0x0000000038007223 */ /* 0x140fe20000010039 */
[C-C-:B------:R-:W-:Y:S01]  /*5eb0*/  FFMA.FTZ R199, R56.reuse, R199, R57.reuse ;  /* 0x000000c738c77223 */ /* 0x140fe20000010039 */
[--C-:B------:R-:W-:Y:S01]  /*5ec0*/  FFMA.FTZ R181, R56, R181, R57.reuse ;  /* 0x000000b538b57223 */ /* 0x100fe20000010039 */
        /* <DEDUP_REMOVED lines=76> */
[----:B------:R-:W-:-:S04]  /*6390*/  IMAD.WIDE.U32 R86, R97, 0x10, R134 ;  /* 0x0000001061567825 */ /* 0x000fc800078e0086 */
[C---:B------:R-:W-:Y:S01]  /*63a0*/  FMUL.FTZ R64, R55.reuse, R64 ;  /* 0x0000004037407220 */ /* 0x040fe20000410000 */
[C---:B------:R-:W-:Y:S01]  /*63b0*/  FMUL.FTZ R65, R55.reuse, R65 ;  /* 0x0000004137417220 */ /* 0x040fe20000410000 */
[C---:B------:R-:W-:Y:S01]  /*63c0*/  FMUL.FTZ R66, R55.reuse, R66 ;  /* 0x0000004237427220 */ /* 0x040fe20000410000 */
[----:B------:R-:W-:Y:S01]  /*63d0*/  FMUL.FTZ R67, R55, R67 ;  /* 0x0000004337437220 */ /* 0x000fe20000410000 */
        /* <DEDUP_REMOVED lines=17> */
[----:B------:R0:W-:Y:S01]  /*64f0*/  STG.E.128 desc[UR4][R84.64], R56 ;  /* 0x0000003854007986 */ /* 0x0001e2000c101d04 */
[----:B------:R-:W-:Y:S01]  /*6500*/  FADD.FTZ R195, -R195, R185 ;  /* 0x000000b9c3c37221 */ /* 0x000fe20000010100 */
[----:B------:R-:W-:Y:S01]  /*6510*/  FADD.FTZ R94, -R94, R197 ;  /* 0x000000c55e5e7221 */ /* 0x000fe20000010100 */
[----:B------:R-:W-:Y:S01]  /*6520*/  FADD.FTZ R196, -R196, R201 ;  /* 0x000000c9c4c47221 */ /* 0x000fe20000010100 */
[--C-:B------:R-:W-:Y:S01]  /*6530*/  IMAD.WIDE.U32 R76, R100, 0x10, R134.reuse ;  /* 0x00000010644c7825 */ /* 0x100fe200078e0086 */
[----:B------:R1:W-:Y:S03]  /*6540*/  STG.E.128 desc[UR4][R84.64+0x4000], R60 ;  /* 0x0040003c54007986 */ /* 0x0003e6000c101d04 */
[--C-:B------:R-:W-:Y:S01]  /*6550*/  IMAD.WIDE.U32 R78, R101, 0x10, R134.reuse ;  /* 0x00000010654e7825 */ /* 0x100fe200078e0086 */
[----:B------:R2:W-:Y:S03]  /*6560*/  STG.E.128 desc[UR4][R86.64], R64 ;  /* 0x0000004056007986 */ /* 0x0005e6000c101d04 */
[--C-:B------:R-:W-:Y:S01]  /*6570*/  IMAD.WIDE.U32 R80, R102, 0x10, R134.reuse ;  /* 0x0000001066507825 */ /* 0x100fe200078e0086 */
[----:B------:R3:W-:Y:S03]  /*6580*/  STG.E.128 desc[UR4][R88.64], R68 ;  /* 0x0000004458007986 */ /* 0x0007e6000c101d04 */
[--C-:B------:R-:W-:Y:S01]  /*6590*/  IMAD.WIDE.U32 R82, R103, 0x10, R134.reuse ;  /* 0x0000001067527825 */ /* 0x100fe200078e0086 */
[----:B------:R4:W-:Y:S03]  /*65a0*/  STG.E.128 desc[UR4][R90.64], R72 ;  /* 0x000000485a007986 */ /* 0x0009e6000c101d04 */
[C---:B0-----:R-:W-:Y:S01]  /*65b0*/  FMUL.FTZ R56, R55.reuse, R122 ;  /* 0x0000007a37387220 */ /* 0x041fe20000410000 */
[C---:B------:R-:W-:Y:S01]  /*65c0*/  FMUL.FTZ R57, R55.reuse, R92 ;  /* 0x0000005c37397220 */ /* 0x040fe20000410000 */
[C---:B------:R-:W-:Y:S01]  /*65d0*/  FMUL.FTZ R58, R55.reuse, R203 ;  /* 0x000000cb373a7220 */ /* 0x040fe20000410000 */
[----:B------:R-:W-:Y:S01]  /*65e0*/  FMUL.FTZ R59, R55, R209 ;  /* 0x000000d1373b7220 */ /* 0x000fe20000410000 */
[----:B------:R-:W-:-:S04]  /*65f0*/  IMAD.WIDE.U32 R104, R104, 0x10, R134 ;  /* 0x0000001068687825 */ /* 0x000fc800078e0086 */
[C---:B-1----:R-:W-:Y:S01]  /*6600*/  FMUL.FTZ R60, R55.reuse, R200 ;  /* 0x000000c8373c7220 */ /* 0x042fe20000410000 */
[C---:B------:R-:W-:Y:S01]  /*6610*/  FMUL.FTZ R61, R55.reuse, R123 ;  /* 0x0000007b373d7220 */ /* 0x040fe20000410000 */
[C---:B------:R-:W-:Y:S01]  /*6620*/  FMUL.FTZ R62, R55.reuse, R130 ;  /* 0x00000082373e7220 */ /* 0x040fe20000410000 */
[C---:B------:R-:W-:Y:S01]  /*6630*/  FMUL.FTZ R63, R55.reuse, R131 ;  /* 0x00000083373f7220 */ /* 0x040fe20000410000 */
[C---:B--2---:R-:W-:Y:S01]  /*6640*/  FMUL.FTZ R64, R55.reuse, R159 ;  /* 0x0000009f37407220 */ /* 0x044fe20000410000 */
[C---:B------:R-:W-:Y:S01]  /*6650*/  FMUL.FTZ R65, R55.reuse, R132 ;  /* 0x0000008437417220 */ /* 0x040fe20000410000 */
[C---:B------:R-:W-:Y:S01]  /*6660*/  FMUL.FTZ R66, R55.reuse, R163 ;  /* 0x000000a337427220 */ /* 0x040fe20000410000 */
[C---:B------:R-:W-:Y:S01]  /*6670*/  FMUL.FTZ R67, R55.reuse, R219 ;  /* 0x000000db37437220 */ /* 0x040fe20000410000 */
[C---:B---3--:R-:W-:Y:S01]  /*6680*/  FMUL.FTZ R68, R55.reuse, R205 ;  /* 0x000000cd37447220 */ /* 0x048fe20000410000 */
[C---:B------:R-:W-:Y:S01]  /*6690*/  FMUL.FTZ R69, R55.reuse, R93 ;  /* 0x0000005d37457220 */ /* 0x040fe20000410000 */
[C---:B------:R-:W-:Y:S01]  /*66a0*/  FMUL.FTZ R70, R55.reuse, R186 ;  /* 0x000000ba37467220 */ /* 0x040fe20000410000 */
[C---:B------:R-:W-:Y:S01]  /*66b0*/  FMUL.FTZ R71, R55.reuse, R95 ;  /* 0x0000005f37477220 */ /* 0x040fe20000410000 */
[C---:B----4-:R-:W-:Y:S01]  /*66c0*/  FMUL.FTZ R72, R55.reuse, R195 ;  /* 0x000000c337487220 */ /* 0x050fe20000410000 */
[C---:B------:R-:W-:Y:S01]  /*66d0*/  FMUL.FTZ R73, R55.reuse, R94 ;  /* 0x0000005e37497220 */ /* 0x040fe20000410000 */
[C---:B------:R-:W-:Y:S01]  /*66e0*/  FMUL.FTZ R74, R55.reuse, R196 ;  /* 0x000000c4374a7220 */ /* 0x040fe20000410000 */
[----:B------:R-:W-:Y:S01]  /*66f0*/  FMUL.FTZ R75, R55, R204 ;  /* 0x000000cc374b7220 */ /* 0x000fe20000410000 */
[----:B------:R1:W-:Y:S04]  /*6700*/  STG.E.128 desc[UR4][R76.64], R56 ;  /* 0x000000384c007986 */ /* 0x0003e8000c101d04 */
[----:B------:R1:W-:Y:S04]  /*6710*/  STG.E.128 desc[UR4][R78.64], R60 ;  /* 0x0000003c4e007986 */ /* 0x0003e8000c101d04 */
[----:B------:R1:W-:Y:S04]  /*6720*/  STG.E.128 desc[UR4][R80.64], R64 ;  /* 0x0000004050007986 */ /* 0x0003e8000c101d04 */
[----:B------:R1:W-:Y:S04]  /*6730*/  STG.E.128 desc[UR4][R82.64], R68 ;  /* 0x0000004452007986 */ /* 0x0003e8000c101d04 */
[----:B------:R1:W-:Y:S01]  /*6740*/  STG.E.128 desc[UR4][R104.64], R72 ;  /* 0x0000004868007986 */ /* 0x0003e2000c101d04 */
[----:B------:R-:W-:Y:S05]  /*6750*/  @!P0 BRA `(.L_x_250) ;  /* 0xffffffa400708947 */ /* 0x000fea000383ffff */
[----:B------:R0:W5:Y:S04]  /*6760*/  LDL.LU R20, [R1+0x7c] ;  /* 0x00007c0001147983 */ /* 0x0001680000300800 */
        /* <DEDUP_REMOVED lines=35> */
[----:B-1----:R0:W5:Y:S04]  /*69a0*/  LDL.LU R56, [R1+0xe8] ;  /* 0x0000e80001387983 */ /* 0x0021680000300800 */
        /* <DEDUP_REMOVED lines=26> */
[----:B------:R0:W5:Y:S01]  /*6b50*/  LDL.LU R80, [R1] ;  /* 0x0000000001507983 */ /* 0x0001620000300800 */
        /* <DEDUP_REMOVED lines=13> */
[----:B0-----:R-:W-:-:S07]  /*6c30*/  MOV R17, R15 ;  /* 0x0000000f00117202 */ /* 0x001fce0000000f00 */
.L_x_239:
[----:B-----5:R-:W0:Y:S01]  /*6c40*/  LDC.64 R106, c[0x0][0x3e0] ;  /* 0x0000f800ff6a7b82 */ /* 0x020e220000000a00 */
[----:B------:R-:W-:-:S05]  /*6c50*/  SHF.R.U32.HI R0, RZ, 0x2, R3 ;  /* 0x00000002ff007819 */ /* 0x000fca0000011603 */
[----:B------:R-:W-:Y:S02]  /*6c60*/  IMAD R5, R0, 0x2800, R5 ;  /* 0x0000280000057824 */ /* 0x000fe400078e0205 */
[----:B------:R-:W1:Y:S03]  /*6c70*/  LDC.64 R108, c[0x0][0x3e8] ;  /* 0x0000fa00ff6c7b82 */ /* 0x000e660000000a00 */
[C---:B------:R-:W-:Y:S02]  /*6c80*/  IADD3 R9, PT, PT, R5.reuse, 0x800, RZ ;  /* 0x0000080005097810 */ /* 0x040fe40007ffe0ff */
[C---:B------:R-:W-:Y:S02]  /*6c90*/  IADD3 R13, PT, PT, R5.reuse, 0xc00, RZ ;  /* 0x00000c00050d7810 */ /* 0x040fe40007ffe0ff */
[C---:B------:R-:W-:Y:S02]  /*6ca0*/  IADD3 R93, PT, PT, R5.reuse, 0x1000, RZ ;  /* 0x00001000055d7810 */ /* 0x040fe40007ffe0ff */
[----:B------:R-:W-:-:S02]  /*6cb0*/  IADD3 R97, PT, PT, R5, 0x1400, RZ ;  /* 0x0000140005617810 */ /* 0x000fc40007ffe0ff */
[C---:B------:R-:W-:Y:S02]  /*6cc0*/  IADD3 R101, PT, PT, R5.reuse, 0x1800, RZ ;  /* 0x0000180005657810 */ /* 0x040fe40007ffe0ff */
[C---:B------:R-:W-:Y:S02]  /*6cd0*/  IADD3 R105, PT, PT, R5.reuse, 0x1c00, RZ ;  /* 0x00001c0005697810 */ /* 0x040fe40007ffe0ff */
[C---:B------:R-:W-:Y:S01]  /*6ce0*/  IADD3 R111, PT, PT, R5.reuse, 0x2000, RZ ;  /* 0x00002000056f7810 */ /* 0x040fe20007ffe0ff */
[C---:B0-----:R-:W-:Y:S01]  /*6cf0*/  IMAD.WIDE.U32 R2, R5.reuse, 0x10, R106 ;  /* 0x0000001005027825 */ /* 0x041fe200078e006a */
[----:B------:R-:W-:-:S03]  /*6d00*/  IADD3 R113, PT, PT, R5, 0x2400, RZ ;  /* 0x0000240005717810 */ /* 0x000fc60007ffe0ff */
        /* <DEDUP_REMOVED lines=38> */
.L_x_251:
        /* <DEDUP_REMOVED lines=9> */
.L_x_2998:


//--------------------- .text._ZN10layer_norm22ln_bwd_finalize_kernelINS_22Kernel_traits_finalizeILj40960E13__nv_bfloat16S2_S2_fjLj1024ELj4ENS_18Kernel_traits_baseILj40960ES2_S2_S2_fjLj1024EEEEEEEvNS_9BwdParamsE --------------------------
	.section	.text._ZN10layer_norm22ln_bwd_finalize_kernelINS_22Kernel_traits_finalizeILj40960E13__nv_bfloat16S2_S2_fjLj1024ELj4ENS_18Kernel_traits_baseILj40960ES2_S2_S2_fjLj1024EEEEEEEvNS_9BwdParamsE,"ax",@progbits
	.align	128
        .global         _ZN10layer_norm22ln_bwd_finalize_kernelINS_22Kernel_traits_finalizeILj40960E13__nv_bfloat16S2_S2_fjLj1024ELj4ENS_18Kernel_traits_baseILj40960ES2_S2_S2_fjLj1024EEEEEEEvNS_9BwdParamsE
        .type           _ZN10layer_norm22ln_bwd_finalize_kernelINS_22Kernel_traits_finalizeILj40960E13__nv_bfloat16S2_S2_fjLj1024ELj4ENS_18Kernel_traits_baseILj40960ES2_S2_S2_fjLj1024EEEEEEEvNS_9BwdParamsE,@function
        .size           _ZN10layer_norm22ln_bwd_finalize_kernelINS_22Kernel_traits_finalizeILj40960E13__nv_bfloat16S2_S2_fjLj1024ELj4ENS_18Kernel_traits_baseILj40960ES2_S2_S2_fjLj1024EEEEEEEvNS_9BwdParamsE,(.L_x_2999 - _ZN10layer_norm22ln_bwd_finalize_kernelINS_22Kernel_traits_finalizeILj40960E13__nv_bfloat16S2_S2_fjLj1024ELj4ENS_18Kernel_traits_baseILj40960ES2_S2_S2_fjLj1024EEEEEEEvNS_9BwdParamsE)
        .other          _ZN10layer_norm22ln_bwd_finalize_kernelINS_22Kernel_traits_finalizeILj40960E13__nv_bfloat16S2_S2_fjLj1024ELj4ENS_18Kernel_traits_baseILj40960ES2_S2_S2_fjLj1024EEEEEEEvNS_9BwdParamsE,@"STO_CUDA_ENTRY STV_DEFAULT"
_ZN10layer_norm22ln_bwd_finalize_kernelINS_22Kernel_traits_finalizeILj40960E13__nv_bfloat16S2_S2_fjLj1024ELj4ENS_18Kernel_traits_baseILj40960ES2_S2_S2_fjLj1024EEEEEEEvNS_9BwdParamsE:
.text._ZN10layer_norm22ln_bwd_finalize_kernelINS_22Kernel_traits_finalizeILj40960E13__nv_bfloat16S2_S2_fjLj1024ELj4ENS_18Kernel_traits_baseILj40960ES2_S2_S2_fjLj1024EEEEEEEvNS_9BwdParamsE:
        /* <DEDUP_REMOVED lines=37> */
.L_x_256:
        /* <DEDUP_REMOVED lines=118> */
.L_x_255:
[----:B------:R-:W-:Y:S05]  /*09b0*/  BSYNC.RECONVERGENT B1 ;  /* 0x0000000000017941 */ /* 0x000fea0003800200 */
.L_x_254:
        /* <DEDUP_REMOVED lines=65> */
.L_x_258:
[----:B------:R-:W-:Y:S05]  /*0dd0*/  BSYNC.RECONVERGENT B1 ;  /* 0x0000000000017941 */ /* 0x000fea0003800200 */
.L_x_257:
        /* <DEDUP_REMOVED lines=37> */
.L_x_260:
[----:B------:R-:W-:Y:S05]  /*1030*/  BSYNC.RECONVERGENT B1 ;  /* 0x0000000000017941 */ /* 0x000fea0003800200 */
.L_x_259:
[----:B------:R-:W-:Y:S05]  /*1040*/  @!P1 BRA `(.L_x_253) ;  /* 0x00000000003c9947 */ /* 0x000fea0003800000 */
[----:B------:R-:W0:Y:S01]  /*1050*/  LDC.64 R6, c[0x0][0x3e0] ;  /* 0x0000f800ff067b82 */ /* 0x000e220000000a00 */
[----:B------:R-:W-:Y:S01]  /*1060*/  IMAD R2, R15, 0xa000, R11 ;  /* 0x0000a0000f027824 */ /* 0x000fe200078e020b */
[----:B------:R-:W-:-:S04]  /*1070*/  IADD3 R24, PT, PT, -R24, RZ, RZ ;  /* 0x000000ff18187210 */ /* 0x000fc80007ffe1ff */
[----:B------:R-:W-:Y:S02]  /*1080*/  IADD3 R11, PT, PT, R13, R2, RZ ;  /* 0x000000020d0b7210 */ /* 0x000fe40007ffe0ff */
[----:B------:R-:W1:Y:S05]  /*1090*/  LDC.64 R8, c[0x0][0x3e8] ;  /* 0x0000fa00ff087b82 */ /* 0x000e6a0000000a00 */
.L_x_261:
        /* <DEDUP_REMOVED lines=10> */
.L_x_253:
[----:B------:R-:W-:Y:S05]  /*1140*/  BSYNC.RECONVERGENT B0 ;  /* 0x0000000000007941 */ /* 0x000fea0003800200 */
.L_x_252:
        /* <DEDUP_REMOVED lines=55> */
.L_x_262:
        /* <DEDUP_REMOVED lines=12> */
.L_x_2999:


//--------------------- .text._ZN10layer_norm13ln_bwd_kernelINS_13Kernel_traitsI13__nv_bfloat16S2_S2_fjLj40960ELj4ELj1ELj8ELj16ENS_18Kernel_traits_baseILj40960ES2_S2_S2_fjLj256EEEEEEEvNS_9BwdParamsE --------------------------
	.section	.text._ZN10layer_norm13ln_bwd_kernelINS_13Kernel_traitsI13__nv_bfloat16S2_S2_fjLj40960ELj4ELj1ELj8ELj16ENS_18Kernel_traits_baseILj40960ES2_S2_S2_fjLj256EEEEEEEvNS_9BwdParamsE,"ax",@progbits
	.align	128
        .global         _ZN10layer_norm13ln_bwd_kernelINS_13Kernel_traitsI13__nv_bfloat16S2_S2_fjLj40960ELj4ELj1ELj8ELj16ENS_18Kernel_traits_baseILj40960ES2_S2_S2_fjLj256EEEEEEEvNS_9BwdParamsE
        .type           _ZN10layer_norm13ln_bwd_kernelINS_13Kernel_traitsI13__nv_bfloat16S2_S2_fjLj40960ELj4ELj1ELj8ELj16ENS_18Kernel_traits_baseILj40960ES2_S2_S2_fjLj256EEEEEEEvNS_9BwdParamsE,@function
        .size           _ZN10layer_norm13ln_bwd_kernelINS_13Kernel_traitsI13__nv_bfloat16S2_S2_fjLj40960ELj4ELj1ELj8ELj16ENS_18Kernel_traits_baseILj40960ES2_S2_S2_fjLj256EEEEEEEvNS_9BwdParamsE,(.L_x_3000 - _ZN10layer_norm13ln_bwd_kernelINS_13Kernel_traitsI13__nv_bfloat16S2_S2_fjLj40960ELj4ELj1ELj8ELj16ENS_18Kernel_traits_baseILj40960ES2_S2_S2_fjLj256EEEEEEEvNS_9BwdParamsE)
        .other          _ZN10layer_norm13ln_bwd_kernelINS_13Kernel_traitsI13__nv_bfloat16S2_S2_fjLj40960ELj4ELj1ELj8ELj16ENS_18Kernel_traits_baseILj40960ES2_S2_S2_fjLj256EEEEEEEvNS_9BwdParamsE,@"STO_CUDA_ENTRY STV_DEFAULT"
_ZN10layer_norm13ln_bwd_kernelINS_13Kernel_traitsI13__nv_bfloat16S2_S2_fjLj40960ELj4ELj1ELj8ELj16ENS_18Kernel_traits_baseILj40960ES2_S2_S2_fjLj256EEEEEEEvNS_9BwdParamsE:
.text._ZN10layer_norm13ln_bwd_kernelINS_13Kernel_traitsI13__nv_bfloat16S2_S2_fjLj40960ELj4ELj1ELj8ELj16ENS_18Kernel_traits_baseILj40960ES2_S2_S2_fjLj256EEEEEEEvNS_9BwdParamsE:
[----:B------:R-:W0:Y:S01]  /*0000*/  LDC R1, c[0x0][0x37c] ;  /* 0x0000df00ff017b82 */ /* 0x000e220000000800 */
[----:B------:R-:W1:Y:S07]  /*0010*/  S2R R179, SR_TID.X ;  /* 0x0000000000b37919 */ /* 0x000e6e0000002100 */
[----:B------:R-:W2:Y:S01]  /*0020*/  S2UR UR9, SR_CTAID.X ;  /* 0x00000000000979c3 */ /* 0x000ea20000002500 */
[----:B------:R-:W3:Y:S01]  /*0030*/  LDCU.64 UR4, c[0x0][0x398] ;  /* 0x00007300ff0477ac */ /* 0x000ee20008000a00 */
[----:B0-----:R-:W-:Y:S01]  /*0040*/  IADD3 R1, PT, PT, R1, -0x118, RZ ;  /* 0xfffffee801017810 */ /* 0x001fe20007ffe0ff */
[----:B------:R-:W0:Y:S05]  /*0050*/  LDCU.64 UR12, c[0x0][0x358] ;  /* 0x00006b00ff0c77ac */ /* 0x000e2a0008000a00 */
[----:B------:R-:W4:Y:S08]  /*0060*/  LDC.64 R2, c[0x0][0x3b0] ;  /* 0x0000ec00ff027b82 */ /* 0x000f300000000a00 */
[----:B------:R-:W0:Y:S01]  /*0070*/  LDC.64 R4, c[0x0][0x3b8] ;  /* 0x0000ee00ff047b82 */ /* 0x000e220000000a00 */
[----:B---3--:R-:W-:-:S04]  /*0080*/  ISETP.NE.U32.AND P0, PT, RZ, UR4, PT ;  /* 0x00000004ff007c0c */ /* 0x008fc8000bf05070 */
[----:B------:R-:W-:Y:S01]  /*0090*/  ISETP.NE.AND.EX P0, PT, RZ, UR5, PT, P0 ;  /* 0x00000005ff007c0c */ /* 0x000fe2000bf05300 */
[----:B--2---:R-:W-:-:S06]  /*00a0*/  USHF.L.U32 UR4, UR9, 0x8, URZ ;  /* 0x0000000809047899 */ /* 0x004fcc00080006ff */
[----:B------:R-:W-:Y:S02]  /*00b0*/  MOV R0, UR4 ;  /* 0x0000000400007c02 */ /* 0x000fe40008000f00 */
[----:B-1----:R-:W-:-:S03]  /*00c0*/  LOP3.LUT R179, R179, 0xff, RZ, 0xc0, !PT ;  /* 0x000000ffb3b37812 */ /* 0x002fc600078ec0ff */
[----:B------:R-:W1:Y:S01]  /*00d0*/  LDCU UR4, c[0x0][0x384] ;  /* 0x00007080ff0477ac */ /* 0x000e620008000800 */
[----:B------:R-:W-:Y:S01]  /*00e0*/  LOP3.LUT R131, R179, 0x300, R0, 0xf8, !PT ;  /* 0x00000300b3837812 */ /* 0x000fe200078ef800 */
[----:B------:R-:W2:Y:S04]  /*00f0*/  @!P0 LDC.64 R6, c[0x0][0x3b0] ;  /* 0x0000ec00ff068b82 */ /* 0x000ea80000000a00 */
[----:B----4-:R-:W-:-:S05]  /*0100*/  @P0 IMAD.WIDE.U32 R2, R131, 0x10, R2 ;  /* 0x0000001083020825 */ /* 0x010fca00078e0002 */
[----:B0-----:R0:W5:Y:S04]  /*0110*/  @P0 LDG.E.128 R84, desc[UR12][R2.64] ;  /* 0x0000000c02540981 */ /* 0x001168000c1e1d00 */
[----:B------:R0:W5:Y:S04]  /*0120*/  @P0 LDG.E.128 R80, desc[UR12][R2.64+0x4000] ;  /* 0x0040000c02500981 */ /* 0x000168000c1e1d00 */
[----:B------:R0:W5:Y:S04]  /*0130*/  @P0 LDG.E.128 R76, desc[UR12][R2.64+0x8000] ;  /* 0x0080000c024c0981 */ /* 0x000168000c1e1d00 */
[----:B------:R0:W5:Y:S04]  /*0140*/  @P0 LDG.E.128 R72, desc[UR12][R2.64+0xc000] ;  /* 0x00c0000c02480981 */ /* 0x000168000c1e1d00 */
[----:B------:R0:W5:Y:S01]  /*0150*/  @P0 LDG.E.128 R68, desc[UR12][R2.64+0x10000] ;  /* 0x0100000c02440981 */ /* 0x000162000c1e1d00 */
[----:B------:R-:W-:-:S04]  /*0160*/  @P0 IMAD.WIDE.U32 R4, R131, 0x10, R4 ;  /* 0x0000001083040825 */ /* 0x000fc800078e0004 */
[----:B--2---:R-:W-:Y:S01]  /*0170*/  @!P0 IMAD.WIDE.U32 R6, R131, 0x10, R6 ;  /* 0x0000001083068825 */ /* 0x004fe200078e0006 */
[----:B------:R0:W5:Y:S04]  /*0180*/  @P0 LDG.E.128 R64, desc[UR12][R4.64] ;  /* 0x0000000c04400981 */ /* 0x000168000c1e1d00 */
[----:B------:R0:W5:Y:S04]  /*0190*/  @P0 LDG.E.128 R60, desc[UR12][R4.64+0x4000] ;  /* 0x0040000c043c0981 */ /* 0x000168000c1e1d00 */
[----:B------:R0:W5:Y:S04]  /*01a0*/  @P0 LDG.E.128 R56, desc[UR12][R4.64+0x8000] ;  /* 0x0080000c04380981 */ /* 0x000168000c1e1d00 */
[----:B------:R0:W5:Y:S04]  /*01b0*/  @P0 LDG.E.128 R52, desc[UR12][R4.64+0xc000] ;  /* 0x00c0000c04340981 */ /* 0x000168000c1e1d00 */
[----:B------:R0:W5:Y:S04]  /*01c0*/  @P0 LDG.E.128 R48, desc[UR12][R4.64+0x10000] ;  /* 0x0100000c04300981 */ /* 0x000168000c1e1d00 */
[----:B------:R0:W5:Y:S04]  /*01d0*/  @!P0 LDG.E.128 R84, desc[UR12][R6.64] ;  /* 0x0000000c06548981 */ /* 0x000168000c1e1d00 */
[----:B------:R0:W5:Y:S04]  /*01e0*/  @!P0 LDG.E.128 R80, desc[UR12][R6.64+0x4000] ;  /* 0x0040000c06508981 */ /* 0x000168000c1e1d00 */
[----:B------:R0:W5:Y:S04]  /*01f0*/  @!P0 LDG.E.128 R76, desc[UR12][R6.64+0x8000] ;  /* 0x0080000c064c8981 */ /* 0x000168000c1e1d00 */
[----:B------:R0:W5:Y:S04]  /*0200*/  @!P0 LDG.E.128 R72, desc[UR12][R6.64+0xc000] ;  /* 0x00c0000c06488981 */ /* 0x000168000c1e1d00 */
[----:B------:R0:W5:Y:S01]  /*0210*/  @!P0 LDG.E.128 R68, desc[UR12][R6.64+0x10000] ;  /* 0x0100000c06448981 */ /* 0x000162000c1e1d00 */
[----:B------:R-:W-:Y:S01]  /*0220*/  USHF.R.U32.HI UR10, URZ, 0x2, UR9 ;  /* 0x00000002ff0a7899 */ /* 0x000fe20008011609 */
[----:B------:R-:W-:-:S02]  /*0230*/  CS2R R32, SRZ ;  /* 0x0000000000207805 */ /* 0x000fc4000001ff00 */
[----:B------:R-:W-:Y:S02]  /*0240*/  CS2R R34, SRZ ;  /* 0x0000000000227805 */ /* 0x000fe4000001ff00 */
[----:B------:R-:W-:Y:S01]  /*0250*/  CS2R R36, SRZ ;  /* 0x0000000000247805 */ /* 0x000fe2000001ff00 */
[----:B-1----:R-:W-:Y:S01]  /*0260*/  UISETP.GE.AND UP0, UPT, UR10, UR4, UPT ;  /* 0x000000040a00728c */ /* 0x002fe2000bf06270 */
        /* <DEDUP_REMOVED lines=36> */
[----:B------:R-:W-:Y:S01]  /*04b0*/  CS2R R142, SRZ ;  /* 0x00000000008e7805 */ /* 0x000fe2000001ff00 */
[----:B0-----:R-:W-:Y:S06]  /*04c0*/  BRA.U UP0, `(.L_x_263) ;  /* 0x0000006500c07547 */ /* 0x001fec000b800000 */
[----:B------:R0:W-:Y:S01]  /*04d0*/  STL [R1+0x54], RZ ;  /* 0x000054ff01007387 */ /* 0x0001e20000100800 */
[----:B-----5:R-:W-:Y:S01]  /*04e0*/  PRMT R104, R51, 0x7632, R104 ;  /* 0x0000763233687816 */ /* 0x020fe20000000068 */
[----:B------:R-:W-:Y:S01]  /*04f0*/  HFMA2 R3, -RZ, RZ, 0, 0 ;  /* 0x00000000ff037431 */ /* 0x000fe200000001ff */
[----:B------:R-:W-:Y:S01]  /*0500*/  PRMT R103, R50, 0x7632, R103 ;  /* 0x0000763232677816 */ /* 0x000fe20000000067 */
[----:B------:R0:W-:Y:S01]  /*0510*/  STL [R1+0x50], RZ ;  /* 0x000050ff01007387 */ /* 0x0001e20000100800 */
[----:B------:R-:W-:Y:S02]  /*0520*/  PRMT R102, R49, 0x7632, R102 ;  /* 0x0000763231667816 */ /* 0x000fe40000000066 */
[----:B------:R-:W-:Y:S02]  /*0530*/  CS2R R30, SRZ ;  /* 0x00000000001e7805 */ /* 0x000fe4000001ff00 */
[----:B------:R-:W-:Y:S01]  /*0540*/  PRMT R101, R48, 0x7632, R101 ;  /* 0x0000763230657816 */ /* 0x000fe20000000065 */
[----:B------:R0:W-:Y:S01]  /*0550*/  STL [R1+0x4c], RZ ;  /* 0x00004cff01007387 */ /* 0x0001e20000100800 */
[----:B------:R-:W-:-:S02]  /*0560*/  PRMT R100, R55, 0x7632, R100 ;  /* 0x0000763237647816 */ /* 0x000fc40000000064 */
[----:B------:R-:W-:Y:S02]  /*0570*/  CS2R R28, SRZ ;  /* 0x00000000001c7805 */ /* 0x000fe4000001ff00 */
        /* <DEDUP_REMOVED lines=28> */
[----:B------:R-:W-:Y:S01]  /*0740*/  PLOP3.LUT P0, PT, PT, PT, PT, 0x8, 0x80 ;  /* 0x000000000080781c */ /* 0x000fe20003f0e170 */
        /* <DEDUP_REMOVED lines=21> */
[----:B------:R-:W-:Y:S01]  /*08a0*/  PRMT R40, R77, 0x7632, R40 ;  /* 0x000076324d287816 */ /* 0x000fe20000000028 */
[----:B------:R-:W-:Y:S01]  /*08b0*/  UMOV UR4, URZ ;  /* 0x000000ff00047c82 */ /* 0x000fe20008000000 */
[----:B------:R-:W-:Y:S01]  /*08c0*/  PRMT R39, R76, 0x7632, R39 ;  /* 0x000076324c277816 */ /* 0x000fe20000000027 */
[----:B------:R0:W-:Y:S01]  /*08d0*/  STL [R1+0x84], RZ ;  /* 0x000084ff01007387 */ /* 0x0001e20000100800 */
[----:B------:R-:W-:Y:S02]  /*08e0*/  PRMT R38, R83, 0x7632, R38 ;  /* 0x0000763253267816 */ /* 0x000fe40000000026 */
[----:B------:R-:W-:Y:S01]  /*08f0*/  PRMT R37, R82, 0x7632, R37 ;  /* 0x0000763252257816 */ /* 0x000fe20000000025 */
[----:B------:R0:W-:Y:S01]  /*0900*/  STL [R1+0x80], RZ ;  /* 0x000080ff01007387 */ /* 0x0001e20000100800 */
[----:B------:R-:W-:-:S02]  /*0910*/  PRMT R36, R81, 0x7632, R36 ;  /* 0x0000763251247816 */ /* 0x000fc40000000024 */
[----:B------:R-:W-:Y:S01]  /*0920*/  PRMT R35, R80, 0x7632, R35 ;  /* 0x0000763250237816 */ /* 0x000fe20000000023 */
[----:B------:R0:W-:Y:S01]  /*0930*/  STL [R1+0x7c], RZ ;  /* 0x00007cff01007387 */ /* 0x0001e20000100800 */
[----:B------:R-:W-:Y:S02]  /*0940*/  PRMT R34, R87, 0x7632, R34 ;  /* 0x0000763257227816 */ /* 0x000fe40000000022 */
[----:B------:R-:W-:Y:S01]  /*0950*/  PRMT R33, R86, 0x7632, R33 ;  /* 0x0000763256217816 */ /* 0x000fe20000000021 */
[----:B------:R0:W-:Y:S01]  /*0960*/  STL [R1+0x38], RZ ;  /* 0x000038ff01007387 */ /* 0x0001e20000100800 */
[----:B------:R-:W-:-:S03]  /*0970*/  PRMT R32, R85, 0x7632, R32 ;  /* 0x0000763255207816 */ /* 0x000fc60000000020 */
        /* <DEDUP_REMOVED lines=30> */
[----:B------:R0:W-:Y:S04]  /*0b60*/  STL [R1], RZ ;  /* 0x000000ff01007387 */ /* 0x0001e80000100800 */
[----:B------:R0:W-:Y:S04]  /*0b70*/  STL.S16 [R1+0x114], R104 ;  /* 0x0001146801007387 */ /* 0x0001e80000100600 */
        /* <DEDUP_REMOVED lines=17> */
[----:B------:R0:W-:Y:S02]  /*0c90*/  STL.S16 [R1+0xcc], R0 ;  /* 0x0000cc0001007387 */ /* 0x0001e40000100600 */
.L_x_274:
[----:B-1----:R-:W1:Y:S01]  /*0ca0*/  LDCU.64 UR6, c[0x0][0x398] ;  /* 0x00007300ff0677ac */ /* 0x002e620008000a00 */
[----:B------:R-:W2:Y:S01]  /*0cb0*/  LDCU.64 UR8, c[0x0][0x3a8] ;  /* 0x00007500ff0877ac */ /* 0x000ea20008000a00 */
[----:B-1----:R-:W-:-:S04]  /*0cc0*/  UISETP.NE.U32.AND UP0, UPT, UR6, URZ, UPT ;  /* 0x000000ff0600728c */ /* 0x002fc8000bf05070 */
[----:B------:R-:W-:Y:S02]  /*0cd0*/  UISETP.NE.AND.EX UP0, UPT, UR7, URZ, UPT, UP0 ;  /* 0x000000ff0700728c */ /* 0x000fe4000bf05300 */
[----:B--2---:R-:W-:-:S04]  /*0ce0*/  UIMAD.WIDE UR8, UR10, 0x4, UR8 ;  /* 0x000000040a0878a5 */ /* 0x004fc8000f8e0208 */
[----:B------:R-:W-:Y:S02]  /*0cf0*/  PLOP3.LUT P1, PT, PT, PT, UP0, 0x80, 0x8 ;  /* 0x000000000008781c */ /* 0x000fe40003f2f008 */
[----:B0-----:R-:W-:Y:S02]  /*0d00*/  MOV R88, UR8 ;  /* 0x0000000800587c02 */ /* 0x001fe40008000f00 */
        /* <DEDUP_REMOVED lines=8> */
[----:B------:R-:W-:Y:S01]  /*0d90*/  MOV R132, UR10 ;  /* 0x0000000a00847c02 */ /* 0x000fe20008000f00 */
[----:B0-----:R-:W-:-:S06]  /*0da0*/  USHF.L.U32 UR5, UR9, 0x8, URZ ;  /* 0x0000000809057899 */ /* 0x001fcc00080006ff */
[----:B------:R-:W-:Y:S01]  /*0db0*/  MOV R0, UR5 ;  /* 0x0000000500007c02 */ /* 0x000fe20008000f00 */
[----:B------:R-:W-:-:S03]  /*0dc0*/  UMOV UR5, URZ ;  /* 0x000000ff00057c82 */ /* 0x000fc60008000000 */
[----:B------:R-:W-:-:S05]  /*0dd0*/  LOP3.LUT R131, R179, 0x300, R0, 0xf8, !PT ;  /* 0x00000300b3837812 */ /* 0x000fca00078ef800 */
[----:B------:R-:W-:Y:S01]  /*0de0*/  IMAD R132, R132, 0x1400, R131 ;  /* 0x0000140084847824 */ /* 0x000fe200078e0283 */
[----:B--2---:R-:W-:Y:S02]  /*0df0*/  R2UR UR15, R88 ;  /* 0x00000000580f72ca */ /* 0x004fe400000e0000 */
[----:B---3--:R-:W-:Y:S01]  /*0e00*/  @!P1 R2UR UR5, R90 ;  /* 0x000000005a0592ca */ /* 0x008fe200000e0000 */
[----:B------:R-:W-:-:S14]  /*0e10*/  BRA.U UP0, `(.L_x_264) ;  /* 0x00000001006c7547 */ /* 0x000fdc000b800000 */
[----:B------:R-:W0:Y:S01]  /*0e20*/  LDC.64 R88, c[0x0][0x3d8] ;  /* 0x0000f600ff587b82 */ /* 0x000e220000000a00 */
[C---:B------:R-:W-:Y:S02]  /*0e30*/  IADD3 R113, PT, PT, R132.reuse, 0x400, RZ ;  /* 0x0000040084717810 */ /* 0x040fe40007ffe0ff */
[C---:B------:R-:W-:Y:S02]  /*0e40*/  IADD3 R117, PT, PT, R132.reuse, 0x800, RZ ;  /* 0x0000080084757810 */ /* 0x040fe40007ffe0ff */
[C---:B------:R-:W-:Y:S02]  /*0e50*/  IADD3 R121, PT, PT, R132.reuse, 0xc00, RZ ;  /* 0x00000c0084797810 */ /* 0x040fe40007ffe0ff */
[C---:B------:R-:W-:Y:S01]  /*0e60*/  IADD3 R125, PT, PT, R132.reuse, 0x1000, RZ ;  /* 0x00001000847d7810 */ /* 0x040fe20007ffe0ff */
[----:B------:R-:W1:Y:S01]  /*0e70*/  LDC.64 R108, c[0x0][0x390] ;  /* 0x0000e400ff6c7b82 */ /* 0x000e620000000a00 */
[----:B0-----:R-:W-:-:S04]  /*0e80*/  IMAD.WIDE.U32 R104, R132, 0x10, R88 ;  /* 0x0000001084687825 */ /* 0x001fc800078e0058 */
[--C-:B------:R-:W-:Y:S02]  /*0e90*/  IMAD.WIDE.U32 R100, R113, 0x10, R88.reuse ;  /* 0x0000001071647825 */ /* 0x100fe400078e0058 */
[----:B------:R-:W5:Y:S02]  /*0ea0*/  LDG.E.128 R104, desc[UR12][R104.64] ;  /* 0x0000000c68687981 */ /* 0x000f64000c1e1d00 */
[--C-:B------:R-:W-:Y:S02]  /*0eb0*/  IMAD.WIDE.U32 R96, R117, 0x10, R88.reuse ;  /* 0x0000001075607825 */ /* 0x100fe400078e0058 */
[----:B------:R-:W5:Y:S02]  /*0ec0*/  LDG.E.128 R100, desc[UR12][R100.64] ;  /* 0x0000000c64647981 */ /* 0x000f64000c1e1d00 */
[--C-:B------:R-:W-:Y:S02]  /*0ed0*/  IMAD.WIDE.U32 R92, R121, 0x10, R88.reuse ;  /* 0x00000010795c7825 */ /* 0x100fe400078e0058 */
[----:B------:R-:W5:Y:S02]  /*0ee0*/  LDG.E.128 R96, desc[UR12][R96.64] ;  /* 0x0000000c60607981 */ /* 0x000f64000c1e1d00 */
[----:B------:R-:W-:-:S02]  /*0ef0*/  IMAD.WIDE.U32 R88, R125, 0x10, R88 ;  /* 0x000000107d587825 */ /* 0x000fc400078e0058 */
[----:B------:R-:W5:Y:S02]  /*0f00*/  LDG.E.128 R92, desc[UR12][R92.64] ;  /* 0x0000000c5c5c7981 */ /* 0x000f64000c1e1d00 */
[--C-:B-1----:R-:W-:Y:S02]  /*0f10*/  IMAD.WIDE.U32 R112, R113, 0x10, R108.reuse ;  /* 0x0000001071707825 */ /* 0x102fe400078e006c */
[----:B------:R-:W5:Y:S02]  /*0f20*/  LDG.E.128 R88, desc[UR12][R88.64] ;  /* 0x0000000c58587981 */ /* 0x000f64000c1e1d00 */
[--C-:B------:R-:W-:Y:S02]  /*0f30*/  IMAD.WIDE.U32 R116, R117, 0x10, R108.reuse ;  /* 0x0000001075747825 */ /* 0x100fe400078e006c */
[----:B------:R-:W5:Y:S02]  /*0f40*/  LDG.E.128 R112, desc[UR12][R112.64] ;  /* 0x0000000c70707981 */ /* 0x000f64000c1e1d00 */
[----:B------:R-:W-:-:S02]  /*0f50*/  IMAD.WIDE.U32 R120, R121, 0x10, R108 ;  /* 0x0000001079787825 */ /* 0x000fc400078e006c */
[----:B------:R-:W5:Y:S02]  /*0f60*/  LDG.E.128 R116, desc[UR12][R116.64] ;  /* 0x0000000c74747981 */ /* 0x000f64000c1e1d00 */
[--C-:B------:R-:W-:Y:S02]  /*0f70*/  IMAD.WIDE.U32 R124, R125, 0x10, R108.reuse ;  /* 0x000000107d7c7825 */ /* 0x100fe400078e006c */
[----:B------:R-:W5:Y:S02]  /*0f80*/  LDG.E.128 R120, desc[UR12][R120.64] ;  /* 0x0000000c78787981 */ /* 0x000f64000c1e1d00 */
[----:B------:R-:W-:Y:S02]  /*0f90*/  IMAD.WIDE.U32 R108, R132, 0x10, R108 ;  /* 0x00000010846c7825 */ /* 0x000fe400078e006c */
[----:B------:R-:W5:Y:S04]  /*0fa0*/  LDG.E.128 R124, desc[UR12][R124.64] ;  /* 0x0000000c7c7c7981 */ /* 0x000f68000c1e1d00 */
[----:B------:R-:W5:Y:S01]  /*0fb0*/  LDG.E.128 R108, desc[UR12][R108.64] ;  /* 0x0000000c6c6c7981 */ /* 0x000f62000c1e1d00 */
[----:B------:R-:W-:Y:S05]  /*0fc0*/  BRA `(.L_x_265) ;  /* 0x0000000000687947 */ /* 0x000fea0003800000 */
.L_x_264:
        /* <DEDUP_REMOVED lines=25> */
[----:B------:R-:W5:Y:S02]  /*1160*/  LDG.E.128 R108, desc[UR12][R108.64] ;  /* 0x0000000c6c6c7981 */ /* 0x000f64000c1e1d00 */
.L_x_265:
        /* <DEDUP_REMOVED lines=45> */
[----:B------:R-:W-:Y:S02]  /*1440*/  SHF.L.U32 R176, R0, 0x10, RZ ;  /* 0x0000001000b07819 */ /* 0x000fe400000006ff */
[----:B------:R-:W-:Y:S01]  /*1450*/  SHF.L.U32 R198, R96, 0x10, RZ ;  /* 0x0000001060c67819 */ /* 0x000fe200000006ff */
[----:B------:R-:W-:Y:S01]  /*1460*/  FADD.FTZ R161, R161, -UR5 ;  /* 0x80000005a1a17e21 */ /* 0x000fe20008010000 */
[----:B------:R-:W-:Y:S01]  /*1470*/  SHF.L.U32 R120, R140, 0x10, RZ ;  /* 0x000000108c787819 */ /* 0x000fe200000006ff */
[----:B------:R-:W-:Y:S01]  /*1480*/  FADD.FTZ R176, R176, -UR5 ;  /* 0x80000005b0b07e21 */ /* 0x000fe20008010000 */
[----:B------:R-:W-:Y:S01]  /*1490*/  SHF.L.U32 R2, R156, 0x10, RZ ;  /* 0x000000109c027819 */ /* 0x000fe200000006ff */
[----:B------:R-:W-:Y:S01]  /*14a0*/  FMUL.FTZ R161, R161, UR15 ;  /* 0x0000000fa1a17c20 */ /* 0x000fe20008410000 */
[----:B------:R-:W-:Y:S01]  /*14b0*/  SHF.L.U32 R0, R76, 0x10, RZ ;  /* 0x000000104c007819 */ /* 0x000fe200000006ff */
[----:B------:R-:W-:Y:S01]  /*14c0*/  FADD.FTZ R120, R120, -UR5 ;  /* 0x8000000578787e21 */ /* 0x000fe20008010000 */
[----:B------:R-:W-:Y:S01]  /*14d0*/  SHF.L.U32 R104, R104, 0x10, RZ ;  /* 0x0000001068687819 */ /* 0x000fe200000006ff */
[----:B------:R-:W-:Y:S01]  /*14e0*/  FMUL.FTZ R176, R176, UR15 ;  /* 0x0000000fb0b07c20 */ /* 0x000fe20008410000 */
[----:B------:R-:W-:-:S02]  /*14f0*/  PRMT R191, R84, 0x7632, R191 ;  /* 0x0000763254bf7816 */ /* 0x000fc400000000bf */
[----:B------:R-:W-:Y:S02]  /*1500*/  SHF.L.U32 R192, R84, 0x10, RZ ;  /* 0x0000001054c07819 */ /* 0x000fe400000006ff */
[----:B------:R-:W-:Y:S02]  /*1510*/  SHF.L.U32 R178, R107, 0x10, RZ ;  /* 0x000000106bb27819 */ /* 0x000fe400000006ff */
[----:B------:R-:W-:Y:S02]  /*1520*/  SHF.L.U32 R139, R151, 0x10, RZ ;  /* 0x00000010978b7819 */ /* 0x000fe400000006ff */
[----:B------:R-:W-:Y:S02]  /*1530*/  SHF.L.U32 R119, R119, 0x10, RZ ;  /* 0x0000001077777819 */ /* 0x000fe400000006ff */
        /* <DEDUP_REMOVED lines=13> */
[----:B------:R-:W-:Y:S01]  /*1610*/  FADD.FTZ R108, R109, -UR5 ;  /* 0x800000056d6c7e21 */ /* 0x000fe20008010000 */
[----:B------:R-:W-:Y:S01]  /*1620*/  SHF.L.U32 R93, R147, 0x10, RZ ;  /* 0x00000010935d7819 */ /* 0x000fe200000006ff */
[----:B------:R-:W-:Y:S01]  /*1630*/  FADD.FTZ R228, RZ, R2 ;  /* 0x00000002ffe47221 */ /* 0x000fe20000010000 */
[----:B------:R-:W-:Y:S01]  /*1640*/  SHF.L.U32 R147, R157, 0x10, RZ ;  /* 0x000000109d937819 */ /* 0x000fe200000006ff */
[----:B------:R-:W-:Y:S01]  /*1650*/  FADD.FTZ R157, R119, -UR5 ;  /* 0x80000005779d7e21 */ /* 0x000fe20008010000 */
[----:B------:R-:W-:Y:S01]  /*1660*/  SHF.L.U32 R202, R92, 0x10, RZ ;  /* 0x000000105cca7819 */ /* 0x000fe200000006ff */
[----:B------:R-:W-:Y:S01]  /*1670*/  FMUL.FTZ R119, R120, UR15 ;  /* 0x0000000f78777c20 */ /* 0x000fe20008410000 */
[----:B------:R-:W-:Y:S01]  /*1680*/  SHF.L.U32 R204, R94, 0x10, RZ ;  /* 0x000000105ecc7819 */ /* 0x000fe200000006ff */
[----:B------:R-:W-:Y:S01]  /*1690*/  FMUL.FTZ R120, R191, R206 ;  /* 0x000000cebf787220 */ /* 0x000fe20000410000 */
[----:B------:R-:W-:Y:S01]  /*16a0*/  SHF.L.U32 R105, R105, 0x10, RZ ;  /* 0x0000001069697819 */ /* 0x000fe200000006ff */
[----:B------:R-:W-:Y:S01]  /*16b0*/  FFMA.FTZ R229, R0, R2, RZ ;  /* 0x0000000200e57223 */ /* 0x000fe200000100ff */
[----:B------:R-:W-:Y:S01]  /*16c0*/  SHF.L.U32 R92, R162, 0x10, RZ ;  /* 0x00000010a25c7819 */ /* 0x000fe200000006ff */
[----:B------:R-:W-:Y:S01]  /*16d0*/  FMUL.FTZ R108, R108, UR15 ;  /* 0x0000000f6c6c7c20 */ /* 0x000fe20008410000 */
[----:B------:R-:W-:Y:S01]  /*16e0*/  SHF.L.U32 R94, R85, 0x10, RZ ;  /* 0x00000010555e7819 */ /* 0x000fe200000006ff */
[----:B------:R-:W-:Y:S01]  /*16f0*/  FADD.FTZ R228, R228, R120 ;  /* 0x00000078e4e47221 */ /* 0x000fe20000010000 */
[----:B------:R-:W-:Y:S01]  /*1700*/  SHF.L.U32 R205, R95, 0x10, RZ ;  /* 0x000000105fcd7819 */ /* 0x000fe200000006ff */
[----:B------:R-:W-:Y:S01]  /*1710*/  FADD.FTZ R109, R92, -UR5 ;  /* 0x800000055c6d7e21 */ /* 0x000fe20008010000 */
[----:B------:R-:W-:Y:S01]  /*1720*/  SHF.L.U32 R110, R110, 0x10, RZ ;  /* 0x000000106e6e7819 */ /* 0x000fe200000006ff */
[----:B------:R-:W-:Y:S01]  /*1730*/  FMUL.FTZ R94, R94, R105 ;  /* 0x000000695e5e7220 */ /* 0x000fe20000410000 */
[----:B------:R-:W-:Y:S01]  /*1740*/  SHF.L.U32 R207, R207, 0x10, RZ ;  /* 0x00000010cfcf7819 */ /* 0x000fe200000006ff */
[----:B------:R-:W-:Y:S01]  /*1750*/  FFMA.FTZ R229, R119, R120, R229 ;  /* 0x0000007877e57223 */ /* 0x000fe200000100e5 */
        /* <DEDUP_REMOVED lines=8> */
[----:B------:R-:W-:Y:S01]  /*17e0*/  FFMA.FTZ R229, R108, R94, R229 ;  /* 0x0000005e6ce57223 */ /* 0x000fe200000100e5 */
[----:B------:R-:W-:Y:S01]  /*17f0*/  SHF.L.U32 R201, R99, 0x10, RZ ;  /* 0x0000001063c97819 */ /* 0x000fe200000006ff */
[----:B------:R-:W-:Y:S01]  /*1800*/  FADD.FTZ R107, R107, -UR5 ;  /* 0x800000056b6b7e21 */ /* 0x000fe20008010000 */
[----:B------:R-:W-:Y:S01]  /*1810*/  SHF.L.U32 R111, R111, 0x10, RZ ;  /* 0x000000106f6f7819 */ /* 0x000fe200000006ff */
[----:B------:R-:W-:Y:S01]  /*1820*/  FMUL.FTZ R98, R98, R177 ;  /* 0x000000b162627220 */ /* 0x000fe20000410000 */
[----:B------:R-:W-:Y:S01]  /*1830*/  SHF.L.U32 R208, R208, 0x10, RZ ;  /* 0x00000010d0d07819 */ /* 0x000fe200000006ff */
[----:B------:R-:W-:Y:S01]  /*1840*/  FMUL.FTZ R106, R106, UR15 ;  /* 0x0000000f6a6a7c20 */ /* 0x000fe20008410000 */
[----:B------:R-:W-:Y:S01]  /*1850*/  SHF.L.U32 R99, R33, 0x10, RZ ;  /* 0x0000001021637819 */ /* 0x000fe200000006ff */
[----:B------:R-:W-:Y:S01]  /*1860*/  FADD.FTZ R228, R228, R95 ;  /* 0x0000005fe4e47221 */ /* 0x000fe20000010000 */
[----:B------:R-:W-:Y:S01]  /*1870*/  FFMA.FTZ R229, R109, R95, R229 ;  /* 0x0000005f6de57223 */ /* 0x000fe200000100e5 */
[----:B------:R-:W-:Y:S01]  /*1880*/  SHF.L.U32 R180, R101, 0x10, RZ ;  /* 0x0000001065b47819 */ /* 0x000fe200000006ff */
[----:B------:R-:W-:Y:S01]  /*1890*/  FMUL.FTZ R107, R107, UR15 ;  /* 0x0000000f6b6b7c20 */ /* 0x000fe20008410000 */
[----:B------:R-:W-:Y:S01]  /*18a0*/  SHF.L.U32 R181, R102, 0x10, RZ ;  /* 0x0000001066b57819 */ /* 0x000fe200000006ff */
[----:B------:R-:W-:Y:S01]  /*18b0*/  FMUL.FTZ R99, R99, R208 ;  /* 0x000000d063637220 */ /* 0x000fe20000410000 */
        /* <DEDUP_REMOVED lines=16> */
[----:B------:R-:W-:Y:S01]  /*19c0*/  FADD.FTZ R96, R112, -UR5 ;  /* 0x8000000570607e21 */ /* 0x000fe20008010000 */
[----:B------:R-:W-:Y:S01]  /*19d0*/  SHF.L.U32 R97, R152, 0x10, RZ ;  /* 0x0000001098617819 */ /* 0x000fe200000006ff */
[----:B------:R-:W-:Y:S01]  /*19e0*/  FMUL.FTZ R103, R103, R209 ;  /* 0x000000d167677220 */ /* 0x000fe20000410000 */
[----:B------:R-:W-:Y:S01]  /*19f0*/  SHF.L.U32 R190, R80, 0x10, RZ ;  /* 0x0000001050be7819 */ /* 0x000fe200000006ff */
[----:B------:R-:W-:Y:S01]  /*1a00*/  FMUL.FTZ R101, R101, UR15 ;  /* 0x0000000f65657c20 */ /* 0x000fe20008410000 */
        /* <DEDUP_REMOVED lines=12> */
[----:B------:R-:W-:Y:S01]  /*1ad0*/  FMUL.FTZ R111, R189, R210 ;  /* 0x000000d2bd6f7220 */ /* 0x000fe20000410000 */
        /* <DEDUP_REMOVED lines=15> */
[----:B------:R-:W-:Y:S01]  /*1bd0*/  FMUL.FTZ R93, R93, UR15 ;  /* 0x0000000f5d5d7c20 */ /* 0x000fe20008410000 */
[----:B------:R-:W-:Y:S01]  /*1be0*/  FADD.FTZ R228, R228, R112 ;  /* 0x00000070e4e47221 */ /* 0x000fe20000010000 */
[----:B------:R-:W-:Y:S01]  /*1bf0*/  FFMA.FTZ R229, R92, R112, R229 ;  /* 0x000000705ce57223 */ /* 0x000fe200000100e5 */
        /* <DEDUP_REMOVED lines=23> */
[----:B------:R-:W-:Y:S01]  /*1d70*/  FADD.FTZ R149, R117, -UR5 ;  /* 0x8000000575957e21 */ /* 0x000fe20008010000 */
        /* <DEDUP_REMOVED lines=210> */
.L_x_266:
[----:B------:R-:W2:Y:S04]  /*2aa0*/  LDL R249, [R1+0xcc] ;  /* 0x0000cc0001f97983 */ /* 0x000ea80000100800 */
[----:B------:R-:W3:Y:S01]  /*2ab0*/  LDL R251, [R1+0xd4] ;  /* 0x0000d40001fb7983 */ /* 0x000ee20000100800 */
[----:B------:R-:W-:-:S03]  /*2ac0*/  SHF.L.U32 R167, R123, 0x10, RZ ;  /* 0x000000107ba77819 */ /* 0x000fc600000006ff */
[----:B------:R-:W4:Y:S01]  /*2ad0*/  LDL R123, [R1+0xdc] ;  /* 0x0000dc00017b7983 */ /* 0x000f220000100800 */
[----:B------:R-:W-:-:S03]  /*2ae0*/  SHF.L.U32 R169, R124, 0x10, RZ ;  /* 0x000000107ca97819 */ /* 0x000fc600000006ff */
[----:B------:R-:W5:Y:S01]  /*2af0*/  LDL R124, [R1+0xe4] ;  /* 0x0000e400017c7983 */ /* 0x000f620000100800 */
        /* <DEDUP_REMOVED lines=12> */
[----:B------:R-:W-:Y:S02]  /*2bc0*/  SHF.L.U32 R181, R110, 0x10, RZ ;  /* 0x000000106eb57819 */ /* 0x000fe400000006ff */
[----:B------:R-:W-:Y:S01]  /*2bd0*/  SHF.L.U32 R110, R127, 0x10, RZ ;  /* 0x000000107f6e7819 */ /* 0x000fe200000006ff */
[----:B------:R-:W5:Y:S04]  /*2be0*/  LDL R166, [R1+0xfc] ;  /* 0x0000fc0001a67983 */ /* 0x000f680000100800 */
[----:B------:R-:W5:Y:S01]  /*2bf0*/  LDL R127, [R1+0xf4] ;  /* 0x0000f400017f7983 */ /* 0x000f620000100800 */
[----:B------:R-:W-:Y:S02]  /*2c00*/  SHF.L.U32 R199, R111, 0x10, RZ ;  /* 0x000000106fc77819 */ /* 0x000fe400000006ff */
[----:B------:R-:W-:Y:S01]  /*2c10*/  SHF.L.U32 R202, R152, 0x10, RZ ;  /* 0x0000001098ca7819 */ /* 0x000fe200000006ff */
[----:B------:R-:W5:Y:S01]  /*2c20*/  LDL R250, [R1+0xd0] ;  /* 0x0000d00001fa7983 */ /* 0x000f620000100800 */
[----:B------:R-:W-:-:S02]  /*2c30*/  SHF.L.U32 R152, R147, 0x10, RZ ;  /* 0x0000001093987819 */ /* 0x000fc400000006ff */
[----:B------:R-:W-:Y:S01]  /*2c40*/  SHF.L.U32 R194, R149, 0x10, RZ ;  /* 0x0000001095c27819 */ /* 0x000fe200000006ff */
[----:B------:R-:W5:Y:S01]  /*2c50*/  LDL R164, [R1+0x108] ;  /* 0x0001080001a47983 */ /* 0x000f620000100800 */
[----:B------:R-:W-:Y:S02]  /*2c60*/  SHF.L.U32 R161, R120, 0x10, RZ ;  /* 0x0000001078a17819 */ /* 0x000fe400000006ff */
[----:B------:R-:W-:Y:S02]  /*2c70*/  SHF.L.U32 R120, R66, 0x10, RZ ;  /* 0x0000001042787819 */ /* 0x000fe400000006ff */
[----:B------:R-:W-:Y:S02]  /*2c80*/  SHF.L.U32 R119, R119, 0x10, RZ ;  /* 0x0000001077777819 */ /* 0x000fe400000006ff */
[----:B------:R-:W-:Y:S01]  /*2c90*/  SHF.L.U32 R173, R126, 0x10, RZ ;  /* 0x000000107ead7819 */ /* 0x000fe200000006ff */
[----:B------:R-:W-:Y:S01]  /*2ca0*/  FADD.FTZ R181, R181, -R120 ;  /* 0x80000078b5b57221 */ /* 0x000fe20000010000 */
[----:B------:R-:W5:Y:S01]  /*2cb0*/  LDL R126, [R1+0xf0] ;  /* 0x0000f000017e7983 */ /* 0x000f620000100800 */
[----:B------:R-:W-:-:S02]  /*2cc0*/  SHF.L.U32 R230, R142, 0x10, RZ ;  /* 0x000000108ee67819 */ /* 0x000fc400000006ff */
[----:B------:R-:W-:Y:S01]  /*2cd0*/  SHF.L.U32 R226, R151, 0x10, RZ ;  /* 0x0000001097e27819 */ /* 0x000fe200000006ff */
[----:B------:R-:W5:Y:S01]  /*2ce0*/  LDL R142, [R1+0x10c] ;  /* 0x00010c00018e7983 */ /* 0x000f620000100800 */
[----:B------:R-:W-:Y:S02]  /*2cf0*/  SHF.L.U32 R188, R153, 0x10, RZ ;  /* 0x0000001099bc7819 */ /* 0x000fe400000006ff */
[----:B------:R-:W-:Y:S02]  /*2d00*/  SHF.L.U32 R229, R155, 0x10, RZ ;  /* 0x000000109be57819 */ /* 0x000fe400000006ff */
[----:B--2---:R-:W-:-:S05]  /*2d10*/  SHF.L.U32 R111, R249, 0x10, RZ ;  /* 0x00000010f96f7819 */ /* 0x004fca00000006ff */
[----:B------:R-:W-:Y:S01]  /*2d20*/  FADD.FTZ R109, R109, -R111 ;  /* 0x8000006f6d6d7221 */ /* 0x000fe20000010000 */
[----:B---3--:R-:W-:-:S05]  /*2d30*/  SHF.L.U32 R111, R251, 0x10, RZ ;  /* 0x00000010fb6f7819 */ /* 0x008fca00000006ff */
[----:B------:R-:W-:Y:S01]  /*2d40*/  FADD.FTZ R198, R198, -R111 ;  /* 0x8000006fc6c67221 */ /* 0x000fe20000010000 */
[----:B----4-:R-:W-:-:S05]  /*2d50*/  SHF.L.U32 R111, R123, 0x10, RZ ;  /* 0x000000107b6f7819 */ /* 0x010fca00000006ff */
[----:B------:R-:W-:Y:S01]  /*2d60*/  FADD.FTZ R152, R152, -R111 ;  /* 0x8000006f98987221 */ /* 0x000fe20000010000 */
[----:B-----5:R-:W-:-:S05]  /*2d70*/  SHF.L.U32 R111, R124, 0x10, RZ ;  /* 0x000000107c6f7819 */ /* 0x020fca00000006ff */
[----:B------:R-:W-:Y:S01]  /*2d80*/  FADD.FTZ R194, R194, -R111 ;  /* 0x8000006fc2c27221 */ /* 0x000fe20000010000 */
[----:B------:R-:W-:Y:S02]  /*2d90*/  SHF.L.U32 R111, R158, 0x10, RZ ;  /* 0x000000109e6f7819 */ /* 0x000fe400000006ff */
[----:B------:R-:W-:Y:S02]  /*2da0*/  SHF.L.U32 R158, R59, 0x10, RZ ;  /* 0x000000103b9e7819 */ /* 0x000fe400000006ff */
[----:B------:R-:W-:-:S03]  /*2db0*/  SHF.L.U32 R120, R252, 0x10, RZ ;  /* 0x00000010fc787819 */ /* 0x000fc600000006ff */
[----:B------:R-:W-:Y:S01]  /*2dc0*/  FADD.FTZ R158, R119, -R158 ;  /* 0x8000009e779e7221 */ /* 0x000fe20000010000 */
[----:B------:R-:W-:Y:S01]  /*2dd0*/  SHF.L.U32 R119, R159, 0x10, RZ ;  /* 0x000000109f777819 */ /* 0x000fe200000006ff */
[----:B------:R-:W-:Y:S01]  /*2de0*/  FADD.FTZ R202, R202, -R120 ;  /* 0x80000078caca7221 */ /* 0x000fe20000010000 */
[----:B------:R-:W-:-:S03]  /*2df0*/  SHF.L.U32 R120, R125, 0x10, RZ ;  /* 0x000000107d787819 */ /* 0x000fc600000006ff */
[----:B------:R-:W-:Y:S01]  /*2e00*/  FADD.FTZ R230, R230, -R119 ;  /* 0x80000077e6e67221 */ /* 0x000fe20000010000 */
[----:B------:R-:W-:Y:S02]  /*2e10*/  SHF.L.U32 R119, R182, 0x10, RZ ;  /* 0x00000010b6777819 */ /* 0x000fe400000006ff */
[----:B------:R-:W2:Y:S01]  /*2e20*/  LDL R182, [R1+0x114] ;  /* 0x0001140001b67983 */ /* 0x000ea20000100800 */
[----:B------:R-:W-:Y:S01]  /*2e30*/  FADD.FTZ R226, R226, -R120 ;  /* 0x80000078e2e27221 */ /* 0x000fe20000010000 */
[----:B------:R-:W-:Y:S02]  /*2e40*/  SHF.L.U32 R120, R162, 0x10, RZ ;  /* 0x00000010a2787819 */ /* 0x000fe400000006ff */
[----:B------:R-:W3:Y:S01]  /*2e50*/  LDL R162, [R1+0x104] ;  /* 0x0001040001a27983 */ /* 0x000ee20000100800 */
[----:B------:R-:W-:Y:S01]  /*2e60*/  FADD.FTZ R188, R188, -R111 ;  /* 0x8000006fbcbc7221 */ /* 0x000fe20000010000 */
[----:B------:R-:W-:-:S05]  /*2e70*/  SHF.L.U32 R111, R127, 0x10, RZ ;  /* 0x000000107f6f7819 */ /* 0x000fca00000006ff */
[----:B------:R-:W-:Y:S01]  /*2e80*/  FADD.FTZ R229, R229, -R111 ;  /* 0x8000006fe5e57221 */ /* 0x000fe20000010000 */
[----:B------:R-:W-:Y:S02]  /*2e90*/  SHF.L.U32 R111, R166, 0x10, RZ ;  /* 0x00000010a66f7819 */ /* 0x000fe400000006ff */
[----:B------:R-:W4:Y:S01]  /*2ea0*/  LDL R166, [R1+0x110] ;  /* 0x0001100001a67983 */ /* 0x000f220000100800 */
[----:B------:R-:W-:Y:S02]  /*2eb0*/  SHF.L.U32 R203, R112, 0x10, RZ ;  /* 0x0000001070cb7819 */ /* 0x000fe400000006ff */
[----:B------:R-:W-:-:S05]  /*2ec0*/  SHF.L.U32 R112, R65, 0x10, RZ ;  /* 0x0000001041707819 */ /* 0x000fca00000006ff */
[----:B------:R-:W-:Y:S01]  /*2ed0*/  FADD.FTZ R108, R108, -R112 ;  /* 0x800000706c6c7221 */ /* 0x000fe20000010000 */
[----:B------:R-:W-:Y:S02]  /*2ee0*/  SHF.L.U32 R112, R67, 0x10, RZ ;  /* 0x0000001043707819 */ /* 0x000fe400000006ff */
[----:B------:R-:W-:-:S03]  /*2ef0*/  SHF.L.U32 R228, R113, 0x10, RZ ;  /* 0x0000001071e47819 */ /* 0x000fc600000006ff */
[----:B------:R-:W-:Y:S01]  /*2f00*/  FADD.FTZ R199, R199, -R112 ;  /* 0x80000070c7c77221 */ /* 0x000fe20000010000 */
[----:B------:R-:W-:Y:S02]  /*2f10*/  SHF.L.U32 R112, R61, 0x10, RZ ;  /* 0x000000103d707819 */ /* 0x000fe400000006ff */
[----:B------:R-:W-:-:S03]  /*2f20*/  SHF.L.U32 R195, R115, 0x10, RZ ;  /* 0x0000001073c37819 */ /* 0x000fc600000006ff */
[----:B------:R-:W-:Y:S01]  /*2f30*/  FADD.FTZ R228, R228, -R112 ;  /* 0x80000070e4e47221 */ /* 0x000fe20000010000 */
[----:B------:R-:W-:Y:S02]  /*2f40*/  SHF.L.U32 R112, R63, 0x10, RZ ;  /* 0x000000103f707819 */ /* 0x000fe400000006ff */
[----:B------:R-:W-:Y:S02]  /*2f50*/  SHF.L.U32 R2, R84, 0x10, RZ ;  /* 0x0000001054027819 */ /* 0x000fe400000006ff */
[----:B------:R-:W-:Y:S01]  /*2f60*/  SHF.L.U32 R189, R117, 0x10, RZ ;  /* 0x0000001075bd7819 */ /* 0x000fe200000006ff */
[----:B------:R-:W-:Y:S01]  /*2f70*/  FADD.FTZ R195, R195, -R112 ;  /* 0x80000070c3c37221 */ /* 0x000fe20000010000 */
[----:B------:R-:W-:Y:S02]  /*2f80*/  SHF.L.U32 R112, R57, 0x10, RZ ;  /* 0x0000001039707819 */ /* 0x000fe400000006ff */
[----:B------:R-:W-:Y:S01]  /*2f90*/  SHF.L.U32 R186, R33, 0x10, RZ ;  /* 0x0000001021ba7819 */ /* 0x000fe200000006ff */
[----:B------:R-:W-:Y:S01]  /*2fa0*/  MUFU.RCP R177, R2 ;  /* 0x0000000200b17308 */ /* 0x000fe20000001000 */
[----:B------:R-:W-:-:S02]  /*2fb0*/  SHF.L.U32 R227, R114, 0x10, RZ ;  /* 0x0000001072e37819 */ /* 0x000fc400000006ff */
[----:B------:R-:W-:Y:S01]  /*2fc0*/  SHF.L.U32 R123, R62, 0x10, RZ ;  /* 0x000000103e7b7819 */ /* 0x000fe200000006ff */
[----:B------:R-:W-:Y:S01]  /*2fd0*/  FADD.FTZ R189, R189, -R112 ;  /* 0x80000070bdbd7221 */ /* 0x000fe20000010000 */
[----:B------:R-:W-:Y:S02]  /*2fe0*/  SHF.L.U32 R185, R34, 0x10, RZ ;  /* 0x0000001022b97819 */ /* 0x000fe400000006ff */
[----:B------:R-:W-:Y:S01]  /*2ff0*/  SHF.L.U32 R174, R86, 0x10, RZ ;  /* 0x0000001056ae7819 */ /* 0x000fe200000006ff */
[----:B------:R-:W-:Y:S01]  /*3000*/  MUFU.RCP R146, R186 ;  /* 0x000000ba00927308 */ /* 0x000fe20000001000 */
[----:B------:R-:W-:Y:S02]  /*3010*/  SHF.L.U32 R190, R157, 0x10, RZ ;  /* 0x000000109dbe7819 */ /* 0x000fe400000006ff */
[----:B------:R-:W-:Y:S02]  /*3020*/  SHF.L.U32 R170, R156, 0x10, RZ ;  /* 0x000000109caa7819 */ /* 0x000fe400000006ff */
[----:B------:R-:W-:Y:S01]  /*3030*/  SHF.L.U32 R112, R126, 0x10, RZ ;  /* 0x000000107e707819 */ /* 0x000fe200000006ff */
[----:B------:R-:W-:Y:S01]  /*3040*/  FADD.FTZ R227, R227, -R123 ;  /* 0x8000007be3e37221 */ /* 0x000fe20000010000 */
[----:B------:R-:W-:Y:S01]  /*3050*/  SHF.L.U32 R175, R87, 0x10, RZ ;  /* 0x0000001057af7819 */ /* 0x000fe200000006ff */
[----:B------:R-:W-:Y:S01]  /*3060*/  MUFU.RCP R148, R185 ;  /* 0x000000b900947308 */ /* 0x000fe20000001000 */
[----:B------:R-:W-:-:S02]  /*3070*/  SHF.L.U32 R176, R80, 0x10, RZ ;  /* 0x0000001050b07819 */ /* 0x000fc400000006ff */
[----:B------:R-:W-:Y:S01]  /*3080*/  SHF.L.U32 R123, R40, 0x10, RZ ;  /* 0x00000010287b7819 */ /* 0x000fe200000006ff */
[----:B------:R-:W-:Y:S01]  /*3090*/  FADD.FTZ R190, R190, -R120 ;  /* 0x80000078bebe7221 */ /* 0x000fe20000010000 */
[----:B------:R-:W-:Y:S01]  /*30a0*/  SHF.L.U32 R114, R82, 0x10, RZ ;  /* 0x0000001052727819 */ /* 0x000fe200000006ff */
[----:B------:R-:W-:Y:S01]  /*30b0*/  FADD.FTZ R170, R170, -R112 ;  /* 0x80000070aaaa7221 */ /* 0x000fe20000010000 */
[----:B------:R-:W-:Y:S01]  /*30c0*/  SHF.L.U32 R113, R36, 0x10, RZ ;  /* 0x0000001024717819 */ /* 0x000fe200000006ff */
[----:B------:R-:W-:Y:S01]  /*30d0*/  MUFU.RCP R179, R174 ;  /* 0x000000ae00b37308 */ /* 0x000fe20000001000 */
[----:B------:R-:W-:Y:S02]  /*30e0*/  SHF.L.U32 R172, R118, 0x10, RZ ;  /* 0x0000001076ac7819 */ /* 0x000fe400000006ff */
[----:B------:R-:W-:Y:S02]  /*30f0*/  SHF.L.U32 R163, R121, 0x10, RZ ;  /* 0x0000001079a37819 */ /* 0x000fe400000006ff */
[----:B------:R-:W-:-:S02]  /*3100*/  SHF.L.U32 R117, R64, 0x10, RZ ;  /* 0x0000001040757819 */ /* 0x000fc400000006ff */
[----:B------:R-:W-:Y:S01]  /*3110*/  SHF.L.U32 R120, R58, 0x10, RZ ;  /* 0x000000103a787819 */ /* 0x000fe200000006ff */
[----:B------:R-:W-:Y:S01]  /*3120*/  MUFU.RCP R150, R175 ;  /* 0x000000af00967308 */ /* 0x000fe20000001000 */
[----:B------:R-:W-:Y:S02]  /*3130*/  SHF.L.U32 R112, R53, 0x10, RZ ;  /* 0x0000001035707819 */ /* 0x000fe400000006ff */
[----:B------:R-:W-:Y:S02]  /*3140*/  SHF.L.U32 R232, R133, 0x10, RZ ;  /* 0x0000001085e87819 */ /* 0x000fe400000006ff */
[----:B------:R-:W-:Y:S02]  /*3150*/  SHF.L.U32 R231, R135, 0x10, RZ ;  /* 0x0000001087e77819 */ /* 0x000fe400000006ff */
[----:B------:R-:W-:Y:S01]  /*3160*/  SHF.L.U32 R118, R250, 0x10, RZ ;  /* 0x00000010fa767819 */ /* 0x000fe200000006ff */
[----:B------:R-:W-:Y:S01]  /*3170*/  MUFU.RCP R143, R176 ;  /* 0x000000b0008f7308 */ /* 0x000fe20000001000 */
[----:B------:R-:W-:Y:S01]  /*3180*/  SHF.L.U32 R237, R0, 0x10, RZ ;  /* 0x0000001000ed7819 */ /* 0x000fe200000006ff */
[----:B------:R-:W-:Y:S01]  /*3190*/  FADD.FTZ R178, R178, -R117 ;  /* 0x80000075b2b27221 */ /* 0x000fe20000010000 */
[----:B------:R-:W-:Y:S01]  /*31a0*/  FADD.FTZ R172, R172, -R120 ;  /* 0x80000078acac7221 */ /* 0x000fe20000010000 */
[----:B------:R-:W-:-:S04]  /*31b0*/  FADD.FTZ R163, R163, -R112 ;  /* 0x80000070a3a37221 */ /* 0x000fc80000010000 */
[----:B------:R-:W0:Y:S01]  /*31c0*/  MUFU.RCP R151, R123 ;  /* 0x0000007b00977308 */ /* 0x000e220000001000 */
[----:B------:R-:W-:Y:S01]  /*31d0*/  SHF.L.U32 R120, R52, 0x10, RZ ;  /* 0x0000001034787819 */ /* 0x000fe200000006ff */
[----:B------:R-:W-:Y:S01]  /*31e0*/  FADD.FTZ R232, R232, -R111 ;  /* 0x8000006fe8e87221 */ /* 0x000fe20000010000 */
[----:B------:R-:W-:Y:S01]  /*31f0*/  SHF.L.U32 R112, R55, 0x10, RZ ;  /* 0x0000001037707819 */ /* 0x000fe200000006ff */
[----:B------:R-:W-:-:S04]  /*3200*/  FADD.FTZ R231, R231, -R119 ;  /* 0x80000077e7e77221 */ /* 0x000fc80000010000 */
[----:B------:R-:W1:Y:S01]  /*3210*/  MUFU.RCP R183, R114 ;  /* 0x0000007200b77308 */ /* 0x000e620000001000 */
[----:B------:R-:W-:Y:S01]  /*3220*/  SHF.L.U32 R192, R116, 0x10, RZ ;  /* 0x0000001074c07819 */ /* 0x000fe200000006ff */
[----:B------:R-:W-:Y:S01]  /*3230*/  FADD.FTZ R180, R180, -R118 ;  /* 0x80000076b4b47221 */ /* 0x000fe20000010000 */
[----:B------:R-:W-:-:S05]  /*3240*/  SHF.L.U32 R125, R56, 0x10, RZ ;  /* 0x00000010387d7819 */ /* 0x000fca00000006ff */
[----:B------:R-:W-:Y:S01]  /*3250*/  MUFU.RCP R145, R113 ;  /* 0x0000007100917308 */ /* 0x000fe20000001000 */
[----:B------:R-:W-:Y:S02]  /*3260*/  SHF.L.U32 R234, R134, 0x10, RZ ;  /* 0x0000001086ea7819 */ /* 0x000fe400000006ff */
[----:B------:R-:W-:Y:S02]  /*3270*/  SHF.L.U32 R233, R138, 0x10, RZ ;  /* 0x000000108ae97819 */ /* 0x000fe400000006ff */
[----:B------:R-:W-:Y:S02]  /*3280*/  SHF.L.U32 R119, R164, 0x10, RZ ;  /* 0x00000010a4777819 */ /* 0x000fe400000006ff */
[----:B------:R-:W-:Y:S02]  /*3290*/  SHF.L.U32 R165, R122, 0x10, RZ ;  /* 0x000000107aa57819 */ /* 0x000fe400000006ff */
[----:B------:R-:W-:Y:S02]  /*32a0*/  SHF.L.U32 R138, R48, 0x10, RZ ;  /* 0x00000010308a7819 */ /* 0x000fe400000006ff */
[----:B------:R-:W-:-:S02]  /*32b0*/  SHF.L.U32 R236, R137, 0x10, RZ ;  /* 0x0000001089ec7819 */ /* 0x000fc400000006ff */
[----:B------:R-:W-:Y:S02]  /*32c0*/  SHF.L.U32 R122, R60, 0x10, RZ ;  /* 0x000000103c7a7819 */ /* 0x000fe400000006ff */
[----:B------:R-:W-:Y:S01]  /*32d0*/  PRMT R137, R64, 0x7632, R137 ;  /* 0x0000763240897816 */ /* 0x000fe20000000089 */
[----:B------:R-:W-:Y:S01]  /*32e0*/  FADD.FTZ R161, R161, -R120 ;  /* 0x80000078a1a17221 */ /* 0x000fe20000010000 */
[----:B------:R-:W-:Y:S01]  /*32f0*/  SHF.L.U32 R201, R99, 0x10, RZ ;  /* 0x0000001063c97819 */ /* 0x000fe200000006ff */
[----:B------:R-:W-:Y:S01]  /*3300*/  FADD.FTZ R167, R167, -R112 ;  /* 0x80000070a7a77221 */ /* 0x000fe20000010000 */
[----:B------:R-:W-:Y:S01]  /*3310*/  PRMT R99, R84, 0x7632, R99 ;  /* 0x0000763254637816 */ /* 0x000fe20000000063 */
[----:B------:R-:W-:Y:S01]  /*3320*/  FADD.FTZ R192, R192, -R125 ;  /* 0x8000007dc0c07221 */ /* 0x000fe20000010000 */
[----:B------:R-:W-:Y:S01]  /*3330*/  SHF.L.U32 R133, R72, 0x10, RZ ;  /* 0x0000001048857819 */ /* 0x000fe200000006ff */
[----:B------:R-:W-:Y:S01]  /*3340*/  FADD.FTZ R233, R233, -R119 ;  /* 0x80000077e9e97221 */ /* 0x000fe20000010000 */
[----:B------:R-:W-:Y:S01]  /*3350*/  SHF.L.U32 R120, R54, 0x10, RZ ;  /* 0x0000001036787819 */ /* 0x000fe200000006ff */
[----:B------:R-:W-:Y:S01]  /*3360*/  FADD.FTZ R169, R169, -R138 ;  /* 0x8000008aa9a97221 */ /* 0x000fe20000010000 */
[----:B------:R-:W-:Y:S01]  /*3370*/  SHF.L.U32 R112, R49, 0x10, RZ ;  /* 0x0000001031707819 */ /* 0x000fe200000006ff */
[----:B------:R-:W-:Y:S01]  /*3380*/  FADD.FTZ R203, R203, -R122 ;  /* 0x8000007acbcb7221 */ /* 0x000fe20000010000 */
[----:B------:R-:W-:-:S02]  /*3390*/  SHF.L.U32 R125, R41, 0x10, RZ ;  /* 0x00000010297d7819 */ /* 0x000fc400000006ff */
[----:B------:R-:W-:Y:S02]  /*33a0*/  SHF.L.U32 R235, R136, 0x10, RZ ;  /* 0x0000001088eb7819 */ /* 0x000fe400000006ff */
        /* <DEDUP_REMOVED lines=10> */
[----:B------:R-:W-:Y:S01]  /*3450*/  FADD.FTZ R119, R119, -R137 ;  /* 0x8000008977777221 */ /* 0x000fe20000010000 */
[----:B0-----:R-:W-:Y:S01]  /*3460*/  FMUL.FTZ R151, R188, R151 ;  /* 0x00000097bc977220 */ /* 0x001fe20000410000 */
[----:B------:R-:W0:Y:S01]  /*3470*/  MUFU.RCP R155, R125 ;  /* 0x0000007d009b7308 */ /* 0x000e220000001000 */
[----:B------:R-:W-:Y:S01]  /*3480*/  SHF.L.U32 R160, R85, 0x10, RZ ;  /* 0x0000001055a07819 */ /* 0x000fe200000006ff */
[----:B-1----:R-:W-:Y:S01]  /*3490*/  FMUL.FTZ R137, R227, R183 ;  /* 0x000000b7e3897220 */ /* 0x002fe20000410000 */
[----:B------:R-:W-:-:S02]  /*34a0*/  SHF.L.U32 R124, R78, 0x10, RZ ;  /* 0x000000104e7c7819 */ /* 0x000fc400000006ff */
[----:B------:R-:W-:-:S03]  /*34b0*/  SHF.L.U32 R183, R70, 0x10, RZ ;  /* 0x0000001046b77819 */ /* 0x000fc600000006ff */
[----:B------:R-:W1:Y:S01]  /*34c0*/  MUFU.RCP R120, R135 ;  /* 0x0000008700787308 */ /* 0x000e620000001000 */
[----:B------:R-:W-:Y:S02]  /*34d0*/  SHF.L.U32 R204, R94, 0x10, RZ ;  /* 0x000000105ecc7819 */ /* 0x000fe400000006ff */
[----:B------:R-:W-:-:S05]  /*34e0*/  SHF.L.U32 R187, R32, 0x10, RZ ;  /* 0x0000001020bb7819 */ /* 0x000fca00000006ff */
[----:B------:R-:W1:Y:S01]  /*34f0*/  MUFU.RCP R112, R138 ;  /* 0x0000008a00707308 */ /* 0x000e620000001000 */
[----:B------:R-:W-:-:S07]  /*3500*/  SHF.L.U32 R205, R95, 0x10, RZ ;  /* 0x000000105fcd7819 */ /* 0x000fce00000006ff */
[----:B------:R-:W1:Y:S01]  /*3510*/  MUFU.RCP R188, R99 ;  /* 0x0000006300bc7308 */ /* 0x000e620000001000 */
[----:B------:R-:W-:-:S07]  /*3520*/  SHF.L.U32 R104, R104, 0x10, RZ ;  /* 0x0000001068687819 */ /* 0x000fce00000006ff */
[----:B------:R-:W1:Y:S08]  /*3530*/  MUFU.RCP R157, R126 ;  /* 0x0000007e009d7308 */ /* 0x000e700000001000 */
[----:B------:R-:W1:Y:S01]  /*3540*/  MUFU.RCP R168, R160 ;  /* 0x000000a000a87308 */ /* 0x000e620000001000 */
[----:B------:R-:W-:-:S07]  /*3550*/  SHF.L.U32 R206, R206, 0x10, RZ ;  /* 0x00000010cece7819 */ /* 0x000fce00000006ff */
[----:B------:R-:W1:Y:S01]  /*3560*/  MUFU.RCP R153, R124 ;  /* 0x0000007c00997308 */ /* 0x000e620000001000 */
[----:B------:R-:W-:Y:S01]  /*3570*/  FMUL.FTZ R2, R2, R104 ;  /* 0x0000006802027220 */ /* 0x000fe20000410000 */
[----:B-----5:R-:W-:-:S06]  /*3580*/  FMUL.FTZ R161, R161, R156 ;  /* 0x0000009ca1a17220 */ /* 0x020fcc0000410000 */
[----:B------:R-:W5:Y:S01]  /*3590*/  MUFU.RCP R144, R187 ;  /* 0x000000bb00907308 */ /* 0x000f620000001000 */
[----:B0-----:R-:W-:Y:S01]  /*35a0*/  FMUL.FTZ R155, R170, R155 ;  /* 0x0000009baa9b7220 */ /* 0x001fe20000410000 */
[----:B------:R-:W-:Y:S01]  /*35b0*/  SHF.L.U32 R156, R129, 0x10, RZ ;  /* 0x00000010819c7819 */ /* 0x000fe200000006ff */
[----:B-1----:R-:W-:Y:S01]  /*35c0*/  FMUL.FTZ R163, R163, R120 ;  /* 0x00000078a3a37220 */ /* 0x002fe20000410000 */
[----:B------:R-:W-:Y:S01]  /*35d0*/  SHF.L.U32 R105, R105, 0x10, RZ ;  /* 0x0000001069697819 */ /* 0x000fe200000006ff */
[----:B------:R-:W-:Y:S01]  /*35e0*/  FMUL.FTZ R165, R165, R112 ;  /* 0x00000070a5a57220 */ /* 0x000fe20000410000 */
[----:B------:R-:W-:Y:S01]  /*35f0*/  FMUL.FTZ R119, R119, R188 ;  /* 0x000000bc77777220 */ /* 0x000fe20000410000 */
[----:B------:R-:W-:Y:S01]  /*3600*/  FMUL.FTZ R120, R99, R206 ;  /* 0x000000ce63787220 */ /* 0x000fe20000410000 */
[----:B------:R-:W-:Y:S01]  /*3610*/  FADD.FTZ R112, RZ, R2 ;  /* 0x00000002ff707221 */ /* 0x000fe20000010000 */
[----:B------:R-:W-:Y:S01]  /*3620*/  FMUL.FTZ R157, R158, R157 ;  /* 0x0000009d9e9d7220 */ /* 0x000fe20000410000 */
[----:B------:R-:W-:-:S02]  /*3630*/  SHF.L.U32 R207, R207, 0x10, RZ ;  /* 0x00000010cfcf7819 */ /* 0x000fc400000006ff */
[----:B------:R-:W-:Y:S01]  /*3640*/  SHF.L.U32 R158, R71, 0x10, RZ ;  /* 0x00000010479e7819 */ /* 0x000fe200000006ff */
[----:B------:R-:W-:Y:S01]  /*3650*/  FMUL.FTZ R108, R108, R168 ;  /* 0x000000a86c6c7220 */ /* 0x000fe20000410000 */
[----:B------:R-:W-:Y:S01]  /*3660*/  FADD.FTZ R112, R112, R120 ;  /* 0x0000007870707221 */ /* 0x000fe20000010000 */
[----:B------:R-:W-:Y:S01]  /*3670*/  FMUL.FTZ R153, R172, R153 ;  /* 0x00000099ac997220 */ /* 0x000fe20000410000 */
[----:B-----5:R-:W-:Y:S01]  /*3680*/  FMUL.FTZ R109, R109, R144 ;  /* 0x000000906d6d7220 */ /* 0x020fe20000410000 */
[----:B------:R-:W-:Y:S02]  /*3690*/  SHF.L.U32 R184, R35, 0x10, RZ ;  /* 0x0000001023b87819 */ /* 0x000fe400000006ff */
[----:B------:R-:W-:Y:S02]  /*36a0*/  SHF.L.U32 R208, R208, 0x10, RZ ;  /* 0x00000010d0d07819 */ /* 0x000fe400000006ff */
[----:B------:R-:W-:Y:S01]  /*36b0*/  MUFU.RCP R141, R184 ;  /* 0x000000b8008d7308 */ /* 0x000fe20000001000 */
[----:B------:R-:W-:-:S02]  /*36c0*/  SHF.L.U32 R154, R81, 0x10, RZ ;  /* 0x00000010519a7819 */ /* 0x000fc400000006ff */
[----:B------:R-:W-:Y:S01]  /*36d0*/  FMUL.FTZ R99, R186, R208 ;  /* 0x000000d0ba637220 */ /* 0x000fe20000410000 */
[----:B------:R-:W-:-:S04]  /*36e0*/  SHF.L.U32 R209, R209, 0x10, RZ ;  /* 0x00000010d1d17819 */ /* 0x000fc800000006ff */
[----:B------:R-:W-:Y:S01]  /*36f0*/  MUFU.RCP R139, R154 ;  /* 0x0000009a008b7308 */ /* 0x000fe20000001000 */
[----:B------:R-:W-:Y:S02]  /*3700*/  SHF.L.U32 R210, R210, 0x10, RZ ;  /* 0x00000010d2d27819 */ /* 0x000fe400000006ff */
[----:B--2---:R-:W-:Y:S02]  /*3710*/  SHF.L.U32 R0, R182, 0x10, RZ ;  /* 0x00000010b6007819 */ /* 0x004fe400000006ff */
[----:B---3--:R-:W-:-:S03]  /*3720*/  SHF.L.U32 R111, R162, 0x10, RZ ;  /* 0x00000010a26f7819 */ /* 0x008fc600000006ff */
[----:B------:R-:W-:Y:S01]  /*3730*/  FADD.FTZ R237, R237, -R0 ;  /* 0x80000000eded7221 */ /* 0x000fe20000010000 */
[----:B------:R-:W-:Y:S01]  /*3740*/  FMUL.FTZ R0, R178, R177 ;  /* 0x000000b1b2007220 */ /* 0x000fe20000410000 */
[----:B------:R-:W-:Y:S01]  /*3750*/  SHF.L.U32 R178, R107, 0x10, RZ ;  /* 0x000000106bb27819 */ /* 0x000fe200000006ff */
[----:B------:R-:W-:Y:S01]  /*3760*/  FMUL.FTZ R107, R180, R146 ;  /* 0x00000092b46b7220 */ /* 0x000fe20000410000 */
[----:B------:R-:W-:Y:S01]  /*3770*/  FADD.FTZ R234, R234, -R111 ;  /* 0x8000006feaea7221 */ /* 0x000fe20000010000 */
[----:B------:R-:W-:Y:S01]  /*3780*/  SHF.L.U32 R180, R101, 0x10, RZ ;  /* 0x0000001065b47819 */ /* 0x000fe200000006ff */
[----:B------:R-:W-:Y:S01]  /*3790*/  FMUL.FTZ R101, R198, R148 ;  /* 0x00000094c6657220 */ /* 0x000fe20000410000 */
[----:B------:R-:W-:Y:S02]  /*37a0*/  SHF.L.U32 R111, R142, 0x10, RZ ;  /* 0x000000108e6f7819 */ /* 0x000fe400000006ff */
[----:B------:R-:W-:Y:S01]  /*37b0*/  SHF.L.U32 R177, R106, 0x10, RZ ;  /* 0x000000106ab17819 */ /* 0x000fe200000006ff */
[----:B------:R-:W-:Y:S01]  /*37c0*/  FMUL.FTZ R106, R181, R179 ;  /* 0x000000b3b56a7220 */ /* 0x000fe20000410000 */
[----:B------:R-:W-:-:S02]  /*37d0*/  SHF.L.U32 R148, R47, 0x10, RZ ;  /* 0x000000102f947819 */ /* 0x000fc400000006ff */
[----:B------:R-:W-:Y:S02]  /*37e0*/  SHF.L.U32 R146, R68, 0x10, RZ ;  /* 0x0000001044927819 */ /* 0x000fe400000006ff */
[----:B------:R-:W-:Y:S01]  /*37f0*/  SHF.L.U32 R179, R100, 0x10, RZ ;  /* 0x0000001064b37819 */ /* 0x000fe200000006ff */
[----:B------:R-:W-:Y:S01]  /*3800*/  FMUL.FTZ R100, R199, R150 ;  /* 0x00000096c7647220 */ /* 0x000fe20000410000 */
[----:B------:R-:W-:Y:S01]  /*3810*/  SHF.L.U32 R198, R96, 0x10, RZ ;  /* 0x0000001060c67819 */ /* 0x000fe200000006ff */
[----:B------:R-:W-:Y:S01]  /*3820*/  FADD.FTZ R235, R235, -R111 ;  /* 0x8000006febeb7221 */ /* 0x000fe20000010000 */
[----:B------:R-:W0:Y:S01]  /*3830*/  MUFU.RCP R98, R148 ;  /* 0x0000009400627308 */ /* 0x000e220000001000 */
[----:B------:R-:W-:Y:S01]  /*3840*/  FMUL.FTZ R96, R203, R143 ;  /* 0x0000008fcb607220 */ /* 0x000fe20000410000 */
[----:B------:R-:W-:Y:S02]  /*3850*/  SHF.L.U32 R150, R69, 0x10, RZ ;  /* 0x0000001045967819 */ /* 0x000fe400000006ff */
[----:B----4-:R-:W-:-:S02]  /*3860*/  SHF.L.U32 R111, R166, 0x10, RZ ;  /* 0x00000010a66f7819 */ /* 0x010fc400000006ff */
[----:B------:R-:W-:Y:S02]  /*3870*/  SHF.L.U32 R181, R102, 0x10, RZ ;  /* 0x0000001066b57819 */ /* 0x000fe400000006ff */
[----:B------:R-:W-:Y:S01]  /*3880*/  SHF.L.U32 R203, R93, 0x10, RZ ;  /* 0x000000105dcb7819 */ /* 0x000fe200000006ff */
[----:B------:R-:W1:Y:S01]  /*3890*/  MUFU.RCP R102, R146 ;  /* 0x0000009200667308 */ /* 0x000e620000001000 */
[----:B------:R-:W-:Y:S01]  /*38a0*/  FMUL.FTZ R93, R152, R145 ;  /* 0x00000091985d7220 */ /* 0x000fe20000410000 */
[----:B------:R-:W-:Y:S02]  /*38b0*/  SHF.L.U32 R142, R50, 0x10, RZ ;  /* 0x00000010328e7819 */ /* 0x000fe400000006ff */
[----:B------:R-:W-:Y:S01]  /*38c0*/  SHF.L.U32 R152, R128, 0x10, RZ ;  /* 0x0000001080987819 */ /* 0x000fe200000006ff */
[----:B------:R-:W-:Y:S01]  /*38d0*/  FADD.FTZ R236, R236, -R111 ;  /* 0x8000006fecec7221 */ /* 0x000fe20000010000 */
[----:B------:R-:W-:Y:S02]  /*38e0*/  SHF.L.U32 R182, R103, 0x10, RZ ;  /* 0x0000001067b67819 */ /* 0x000fe400000006ff */
[----:B------:R-:W2:Y:S01]  /*38f0*/  MUFU.RCP R94, R150 ;  /* 0x00000096005e7308 */ /* 0x000ea20000001000 */
[----:B------:R-:W-:Y:S01]  /*3900*/  SHF.L.U32 R111, R51, 0x10, RZ ;  /* 0x00000010336f7819 */ /* 0x000fe200000006ff */
[----:B------:R-:W-:Y:S01]  /*3910*/  FADD.FTZ R173, R173, -R142 ;  /* 0x8000008eadad7221 */ /* 0x000fe20000010000 */
[----:B------:R-:W-:-:S05]  /*3920*/  SHF.L.U32 R142, R75, 0x10, RZ ;  /* 0x000000104b8e7819 */ /* 0x000fca00000006ff */
[----:B------:R-:W3:Y:S01]  /*3930*/  MUFU.RCP R103, R183 ;  /* 0x000000b700677308 */ /* 0x000ee20000001000 */
[----:B------:R-:W-:-:S07]  /*3940*/  FADD.FTZ R110, R110, -R111 ;  /* 0x8000006f6e6e7221 */ /* 0x000fce0000010000 */
[----:B------:R-:W4:Y:S01]  /*3950*/  MUFU.RCP R95, R152 ;  /* 0x00000098005f7308 */ /* 0x000f220000001000 */
[----:B0-----:R-:W-:Y:S01]  /*3960*/  FMUL.FTZ R170, R233, R98 ;  /* 0x00000062e9aa7220 */ /* 0x001fe20000410000 */
[----:B------:R-:W-:-:S06]  /*3970*/  FFMA.FTZ R98, R2, R0, RZ ;  /* 0x0000000002627223 */ /* 0x000fcc00000100ff */
[----:B------:R-:W0:Y:S01]  /*3980*/  MUFU.RCP R111, R142 ;  /* 0x0000008e006f7308 */ /* 0x000e220000001000 */
[----:B-1----:R-:W-:Y:S01]  /*3990*/  FMUL.FTZ R169, R169, R102 ;  /* 0x00000066a9a97220 */ /* 0x002fe20000410000 */
[----:B--2---:R-:W-:Y:S01]  /*39a0*/  FMUL.FTZ R171, R171, R94 ;  /* 0x0000005eabab7220 */ /* 0x004fe20000410000 */
[----:B------:R-:W-:Y:S01]  /*39b0*/  FMUL.FTZ R94, R160, R105 ;  /* 0x00000069a05e7220 */ /* 0x000fe20000410000 */
[----:B------:R-:W-:Y:S01]  /*39c0*/  FFMA.FTZ R98, R120, R119, R98 ;  /* 0x0000007778627223 */ /* 0x000fe20000010062 */
[----:B---3--:R-:W-:-:S03]  /*39d0*/  FMUL.FTZ R173, R173, R103 ;  /* 0x00000067adad7220 */ /* 0x008fc60000410000 */
[----:B------:R-:W1:Y:S01]  /*39e0*/  MUFU.RCP R102, R156 ;  /* 0x0000009c00667308 */ /* 0x000e620000001000 */
[----:B----4-:R-:W-:Y:S01]  /*39f0*/  FMUL.FTZ R172, R235, R95 ;  /* 0x0000005febac7220 */ /* 0x010fe20000410000 */
[----:B------:R-:W-:Y:S01]  /*3a00*/  FMUL.FTZ R95, R187, R207 ;  /* 0x000000cfbb5f7220 */ /* 0x000fe20000410000 */
[----:B------:R-:W-:Y:S01]  /*3a10*/  FADD.FTZ R112, R112, R94 ;  /* 0x0000005e70707221 */ /* 0x000fe20000010000 */
[----:B------:R-:W-:Y:S01]  /*3a20*/  FFMA.FTZ R187, R94, R108, R98 ;  /* 0x0000006c5ebb7223 */ /* 0x000fe20000010062 */
[----:B------:R-:W-:-:S03]  /*3a30*/  SHF.L.U32 R160, R130, 0x10, RZ ;  /* 0x0000001082a07819 */ /* 0x000fc600000006ff */
[----:B------:R-:W2:Y:S01]  /*3a40*/  MUFU.RCP R103, R158 ;  /* 0x0000009e00677308 */ /* 0x000ea20000001000 */
[----:B0-----:R-:W-:Y:S01]  /*3a50*/  FMUL.FTZ R167, R167, R111 ;  /* 0x0000006fa7a77220 */ /* 0x001fe20000410000 */
[----:B------:R-:W-:Y:S01]  /*3a60*/  FMUL.FTZ R98, R174, R177 ;  /* 0x000000b1ae627220 */ /* 0x000fe20000410000 */
[----:B------:R-:W-:Y:S01]  /*3a70*/  FADD.FTZ R112, R112, R95 ;  /* 0x0000005f70707221 */ /* 0x000fe20000010000 */
[----:B------:R-:W-:-:S04]  /*3a80*/  FFMA.FTZ R187, R95, R109, R187 ;  /* 0x0000006d5fbb7223 */ /* 0x000fc800000100bb */
[----:B------:R-:W0:Y:S01]  /*3a90*/  MUFU.RCP R111, R160 ;  /* 0x000000a0006f7308 */ /* 0x000e220000001000 */
[----:B------:R-:W-:Y:S01]  /*3aa0*/  FADD.FTZ R112, R112, R98 ;  /* 0x0000006270707221 */ /* 0x000fe20000010000 */
[----:B------:R-:W-:Y:S01]  /*3ab0*/  FFMA.FTZ R187, R98, R106, R187 ;  /* 0x0000006a62bb7223 */ /* 0x000fe200000100bb */
[----:B-1----:R-:W-:Y:S01]  /*3ac0*/  FMUL.FTZ R174, R236, R102 ;  /* 0x00000066ecae7220 */ /* 0x002fe20000410000 */
[----:B------:R-:W-:Y:S01]  /*3ad0*/  FMUL.FTZ R102, R175, R178 ;  /* 0x000000b2af667220 */ /* 0x000fe20000410000 */
        /* <DEDUP_REMOVED lines=10> */
[----:B0-----:R-:W-:Y:S01]  /*3b80*/  FMUL.FTZ R176, R237, R111 ;  /* 0x0000006fedb07220 */ /* 0x001fe20000410000 */
[----:B------:R-:W0:Y:S01]  /*3b90*/  MUFU.RCP R197, R115 ;  /* 0x0000007300c57308 */ /* 0x000e220000001000 */
[----:B------:R-:W-:Y:S01]  /*3ba0*/  SHF.L.U32 R116, R83, 0x10, RZ ;  /* 0x0000001053747819 */ /* 0x000fe200000006ff */
[----:B------:R-:W-:Y:S01]  /*3bb0*/  FMUL.FTZ R111, R184, R210 ;  /* 0x000000d2b86f7220 */ /* 0x000fe20000410000 */
[----:B------:R-:W-:Y:S01]  /*3bc0*/  SHF.L.U32 R199, R97, 0x10, RZ ;  /* 0x0000001061c77819 */ /* 0x000fe200000006ff */
[----:B------:R-:W-:Y:S01]  /*3bd0*/  FMUL.FTZ R97, R202, R141 ;  /* 0x0000008dca617220 */ /* 0x000fe20000410000 */
[----:B------:R-:W-:Y:S01]  /*3be0*/  FADD.FTZ R184, R112, R110 ;  /* 0x0000006e70b87221 */ /* 0x000fe20000010000 */
[----:B------:R-:W-:Y:S01]  /*3bf0*/  FFMA.FTZ R187, R110, R96, R187 ;  /* 0x000000606ebb7223 */ /* 0x000fe200000100bb */
[----:B------:R-:W-:Y:S01]  /*3c00*/  SHF.L.U32 R117, R38, 0x10, RZ ;  /* 0x0000001026757819 */ /* 0x000fe200000006ff */
[----:B------:R-:W1:Y:S01]  /*3c10*/  MUFU.RCP R196, R116 ;  /* 0x0000007400c47308 */ /* 0x000e620000001000 */
[----:B------:R-:W-:Y:S01]  /*3c20*/  SHF.L.U32 R202, R92, 0x10, RZ ;  /* 0x000000105cca7819 */ /* 0x000fe200000006ff */
[----:B------:R-:W-:Y:S01]  /*3c30*/  FMUL.FTZ R92, R228, R139 ;  /* 0x0000008be45c7220 */ /* 0x000fe20000410000 */
[----:B------:R-:W-:Y:S01]  /*3c40*/  SHF.L.U32 R211, R211, 0x10, RZ ;  /* 0x00000010d3d37819 */ /* 0x000fe200000006ff */
[----:B------:R-:W-:Y:S01]  /*3c50*/  FMUL.FTZ R112, R154, R180 ;  /* 0x000000b49a707220 */ /* 0x000fe20000410000 */
[----:B------:R-:W-:Y:S01]  /*3c60*/  FADD.FTZ R184, R184, R111 ;  /* 0x0000006fb8b87221 */ /* 0x000fe20000010000 */
[----:B------:R-:W-:Y:S01]  /*3c70*/  FFMA.FTZ R187, R111, R97, R187 ;  /* 0x000000616fbb7223 */ /* 0x000fe200000100bb */
[----:B------:R-:W-:Y:S01]  /*3c80*/  SHF.L.U32 R118, R76, 0x10, RZ ;  /* 0x000000104c767819 */ /* 0x000fe200000006ff */
[----:B------:R-:W2:Y:S01]  /*3c90*/  MUFU.RCP R193, R117 ;  /* 0x0000007500c17308 */ /* 0x000ea20000001000 */
[----:B------:R-:W-:Y:S01]  /*3ca0*/  FMUL.FTZ R113, R113, R211 ;  /* 0x000000d371717220 */ /* 0x000fe20000410000 */
[----:B------:R-:W-:Y:S01]  /*3cb0*/  FADD.FTZ R184, R184, R112 ;  /* 0x00000070b8b87221 */ /* 0x000fe20000010000 */
[----:B------:R-:W-:Y:S01]  /*3cc0*/  FFMA.FTZ R187, R112, R92, R187 ;  /* 0x0000005c70bb7223 */ /* 0x000fe200000100bb */
[----:B------:R-:W-:Y:S01]  /*3cd0*/  SHF.L.U32 R121, R39, 0x10, RZ ;  /* 0x0000001027797819 */ /* 0x000fe200000006ff */
[----:B------:R-:W-:Y:S01]  /*3ce0*/  FMUL.FTZ R114, R114, R181 ;  /* 0x000000b572727220 */ /* 0x000fe20000410000 */
[----:B------:R-:W-:Y:S01]  /*3cf0*/  SHF.L.U32 R212, R212, 0x10, RZ ;  /* 0x00000010d4d47819 */ /* 0x000fe200000006ff */
[----:B------:R-:W-:Y:S01]  /*3d00*/  FADD.FTZ R184, R184, R113 ;  /* 0x00000071b8b87221 */ /* 0x000fe20000010000 */
[----:B------:R-:W3:Y:S01]  /*3d10*/  MUFU.RCP R191, R118 ;  /* 0x0000007600bf7308 */ /* 0x000ee20000001000 */
[----:B------:R-:W-:Y:S01]  /*3d20*/  FFMA.FTZ R187, R113, R93, R187 ;  /* 0x0000005d71bb7223 */ /* 0x000fe200000100bb */
[----:B------:R-:W-:Y:S01]  /*3d30*/  SHF.L.U32 R122, R77, 0x10, RZ ;  /* 0x000000104d7a7819 */ /* 0x000fe200000006ff */
[----:B0-----:R-:W-:Y:S01]  /*3d40*/  FMUL.FTZ R139, R226, R197 ;  /* 0x000000c5e28b7220 */ /* 0x001fe20000410000 */
[----:B------:R-:W-:Y:S01]  /*3d50*/  FMUL.FTZ R115, R115, R212 ;  /* 0x000000d473737220 */ /* 0x000fe20000410000 */
[----:B------:R-:W-:Y:S01]  /*3d60*/  FADD.FTZ R184, R184, R114 ;  /* 0x00000072b8b87221 */ /* 0x000fe20000010000 */
[----:B------:R-:W-:-:S02]  /*3d70*/  FFMA.FTZ R187, R114, R137, R187 ;  /* 0x0000008972bb7223 */ /* 0x000fc400000100bb */
[----:B------:R-:W0:Y:S01]  /*3d80*/  MUFU.RCP R147, R121 ;  /* 0x0000007900937308 */ /* 0x000e220000001000 */
[----:B------:R-:W-:Y:S01]  /*3d90*/  SHF.L.U32 R213, R213, 0x10, RZ ;  /* 0x00000010d5d57819 */ /* 0x000fe200000006ff */
[----:B-1----:R-:W-:Y:S01]  /*3da0*/  FMUL.FTZ R141, R195, R196 ;  /* 0x000000c4c38d7220 */ /* 0x002fe20000410000 */
[----:B------:R-:W-:Y:S01]  /*3db0*/  FMUL.FTZ R116, R116, R182 ;  /* 0x000000b674747220 */ /* 0x000fe20000410000 */
[----:B------:R-:W-:Y:S01]  /*3dc0*/  FADD.FTZ R184, R184, R115 ;  /* 0x00000073b8b87221 */ /* 0x000fe20000010000 */
[----:B------:R-:W-:-:S03]  /*3dd0*/  FFMA.FTZ R187, R115, R139, R187 ;  /* 0x0000008b73bb7223 */ /* 0x000fc600000100bb */
[----:B------:R1:W4:Y:S01]  /*3de0*/  MUFU.RCP R149, R122 ;  /* 0x0000007a00957308 */ /* 0x0003220000001000 */
[----:B--2---:R-:W-:Y:S01]  /*3df0*/  FMUL.FTZ R143, R194, R193 ;  /* 0x000000c1c28f7220 */ /* 0x004fe20000410000 */
[----:B------:R-:W-:Y:S01]  /*3e00*/  FMUL.FTZ R117, R117, R213 ;  /* 0x000000d575757220 */ /* 0x000fe20000410000 */
[----:B------:R-:W-:Y:S01]  /*3e10*/  FADD.FTZ R184, R184, R116 ;  /* 0x00000074b8b87221 */ /* 0x000fe20000010000 */
[----:B------:R-:W-:Y:S01]  /*3e20*/  FFMA.FTZ R187, R116, R141, R187 ;  /* 0x0000008d74bb7223 */ /* 0x000fe200000100bb */
[----:B------:R-:W-:Y:S01]  /*3e30*/  SHF.L.U32 R214, R214, 0x10, RZ ;  /* 0x00000010d6d67819 */ /* 0x000fe200000006ff */
[----:B---3--:R-:W-:Y:S01]  /*3e40*/  FMUL.FTZ R145, R192, R191 ;  /* 0x000000bfc0917220 */ /* 0x008fe20000410000 */
[----:B------:R-:W-:Y:S01]  /*3e50*/  FMUL.FTZ R118, R118, R198 ;  /* 0x000000c676767220 */ /* 0x000fe20000410000 */
[----:B------:R-:W-:Y:S01]  /*3e60*/  FADD.FTZ R184, R184, R117 ;  /* 0x00000075b8b87221 */ /* 0x000fe20000010000 */
[----:B------:R-:W-:Y:S01]  /*3e70*/  FFMA.FTZ R187, R117, R143, R187 ;  /* 0x0000008f75bb7223 */ /* 0x000fe200000100bb */
[----:B0-----:R-:W-:Y:S01]  /*3e80*/  FMUL.FTZ R147, R190, R147 ;  /* 0x00000093be937220 */ /* 0x001fe20000410000 */
[----:B------:R-:W-:Y:S01]  /*3e90*/  FMUL.FTZ R121, R121, R214 ;  /* 0x000000d679797220 */ /* 0x000fe20000410000 */
[----:B------:R-:W-:Y:S01]  /*3ea0*/  FADD.FTZ R184, R184, R118 ;  /* 0x00000076b8b87221 */ /* 0x000fe20000010000 */
[----:B------:R-:W-:Y:S01]  /*3eb0*/  FFMA.FTZ R187, R118, R145, R187 ;  /* 0x0000009176bb7223 */ /* 0x000fe200000100bb */
[----:B------:R-:W-:Y:S01]  /*3ec0*/  SHF.L.U32 R127, R42, 0x10, RZ ;  /* 0x000000102a7f7819 */ /* 0x000fe200000006ff */
[----:B-1----:R-:W-:Y:S01]  /*3ed0*/  FMUL.FTZ R122, R122, R199 ;  /* 0x000000c77a7a7220 */ /* 0x002fe20000410000 */
[----:B------:R-:W-:Y:S01]  /*3ee0*/  SHF.L.U32 R215, R215, 0x10, RZ ;  /* 0x00000010d7d77819 */ /* 0x000fe200000006ff */
[----:B----4-:R-:W-:Y:S01]  /*3ef0*/  FMUL.FTZ R149, R189, R149 ;  /* 0x00000095bd957220 */ /* 0x010fe20000410000 */
[----:B------:R-:W-:Y:S01]  /*3f00*/  FADD.FTZ R184, R184, R121 ;  /* 0x00000079b8b87221 */ /* 0x000fe20000010000 */
[----:B------:R-:W-:Y:S01]  /*3f10*/  FFMA.FTZ R187, R121, R147, R187 ;  /* 0x0000009379bb7223 */ /* 0x000fe200000100bb */
[----:B------:R-:W0:Y:S01]  /*3f20*/  MUFU.RCP R159, R127 ;  /* 0x0000007f009f7308 */ /* 0x000e220000001000 */
        /* <DEDUP_REMOVED lines=8> */
[----:B------:R-:W1:Y:S02]  /*3fb0*/  MUFU.RCP R162, R134 ;  /* 0x0000008600a27308 */ /* 0x000e640000001000 */
        /* <DEDUP_REMOVED lines=9> */
[----:B0-----:R-:W-:Y:S01]  /*4050*/  FMUL.FTZ R159, R229, R159 ;  /* 0x0000009fe59f7220 */ /* 0x001fe20000410000 */
        /* <DEDUP_REMOVED lines=8> */
[----:B------:R-:W0:Y:S01]  /*40e0*/  MUFU.RCP R166, R140 ;  /* 0x0000008c00a67308 */ /* 0x000e220000001000 */
[----:B-1----:R-:W-:Y:S01]  /*40f0*/  FMUL.FTZ R162, R230, R162 ;  /* 0x000000a2e6a27220 */ /* 0x002fe20000410000 */
        /* <DEDUP_REMOVED lines=8> */
[----:B------:R-:W1:Y:S01]  /*4180*/  MUFU.RCP R168, R144 ;  /* 0x0000009000a87308 */ /* 0x000e620000001000 */
        /* <DEDUP_REMOVED lines=17> */
[----:B-1----:R-:W-:Y:S01]  /*42a0*/  FMUL.FTZ R168, R234, R168 ;  /* 0x000000a8eaa87220 */ /* 0x002fe20000410000 */
        /* <DEDUP_REMOVED lines=30> */
[----:B------:R-:W-:-:S02]  /*4490*/  FFMA.FTZ R229, R156, R174, R229 ;  /* 0x000000ae9ce57223 */ /* 0x000fc400000100e5 */
        /* <DEDUP_REMOVED lines=45> */
.L_x_267:
[----:B------:R-:W-:Y:S01]  /*4770*/  FADD.FTZ R6, R90, R6 ;  /* 0x000000065a067221 */ /* 0x000fe20000010000 */
[----:B------:R-:W-:Y:S01]  /*4780*/  FADD.FTZ R4, R91, R4 ;  /* 0x000000045b047221 */ /* 0x000fe20000010000 */
[----:B------:R-:W0:Y:S01]  /*4790*/  SHFL.DOWN PT, R90, R228, 0x10, 0x1f ;  /* 0x0a001f00e45a7f89 */ /* 0x000e2200000e0000 */
[----:B------:R-:W-:-:S03]  /*47a0*/  FADD.FTZ R3, R225, R3 ;  /* 0x00000003e1037221 */ /* 0x000fc60000010000 */
[----:B------:R-:W1:Y:S01]  /*47b0*/  SHFL.DOWN PT, R91, R229, 0x10, 0x1f ;  /* 0x0a001f00e55b7f89 */ /* 0x000e6200000e0000 */
[----:B------:R-:W-:-:S03]  /*47c0*/  FADD.FTZ R9, R222, R9 ;  /* 0x00000009de097221 */ /* 0x000fc60000010000 */
[----:B------:R-:W2:Y:S01]  /*47d0*/  LDL.LU R225, [R1+0x20] ;  /* 0x0000200001e17983 */ /* 0x000ea20000300800 */
[----:B------:R-:W-:Y:S01]  /*47e0*/  FADD.FTZ R11, R221, R11 ;  /* 0x0000000bdd0b7221 */ /* 0x000fe20000010000 */
[----:B------:R-:W-:Y:S01]  /*47f0*/  FADD.FTZ R12, R205, R12 ;  /* 0x0000000ccd0c7221 */ /* 0x000fe20000010000 */
[----:B------:R-:W-:Y:S01]  /*4800*/  FADD.FTZ R13, R220, R13 ;  /* 0x0000000ddc0d7221 */ /* 0x000fe20000010000 */
[----:B------:R-:W-:Y:S01]  /*4810*/  FADD.FTZ R14, R204, R14 ;  /* 0x0000000ecc0e7221 */ /* 0x000fe20000010000 */
[----:B------:R-:W-:Y:S01]  /*4820*/  FADD.FTZ R15, R219, R15 ;  /* 0x0000000fdb0f7221 */ /* 0x000fe20000010000 */
[----:B------:R-:W-:Y:S01]  /*4830*/  FADD.FTZ R5, R224, R5 ;  /* 0x00000005e0057221 */ /* 0x000fe20000010000 */
[----:B0-----:R-:W-:Y:S02]  /*4840*/  FADD.FTZ R90, R90, R228 ;  /* 0x000000e45a5a7221 */ /* 0x001fe40000010000 */
[----:B------:R-:W3:Y:S01]  /*4850*/  LDL.LU R228, [R1+0x1c] ;  /* 0x00001c0001e47983 */ /* 0x000ee20000300800 */
[----:B-1----:R-:W-:-:S03]  /*4860*/  FADD.FTZ R91, R91, R229 ;  /* 0x000000e55b5b7221 */ /* 0x002fc60000010000 */
[----:B------:R-:W4:Y:S01]  /*4870*/  LDL.LU R229, [R1+0x18] ;  /* 0x0000180001e57983 */ /* 0x000f220000300800 */
[----:B------:R-:W-:Y:S01]  /*4880*/  FADD.FTZ R7, R223, R7 ;  /* 0x00000007df077221 */ /* 0x000fe20000010000 */
[----:B------:R-:W-:Y:S02]  /*4890*/  FADD.FTZ R8, R89, R8 ;  /* 0x0000000859087221 */ /* 0x000fe40000010000 */
[----:B------:R-:W5:Y:S04]  /*48a0*/  LDL.LU R222, [R1+0x14] ;  /* 0x0000140001de7983 */ /* 0x000f680000300800 */
[----:B------:R-:W5:Y:S04]  /*48b0*/  LDL.LU R221, [R1+0x10] ;  /* 0x0000100001dd7983 */ /* 0x000f680000300800 */
[----:B------:R-:W5:Y:S04]  /*48c0*/  LDL.LU R205, [R1+0xc] ;  /* 0x00000c0001cd7983 */ /* 0x000f680000300800 */
[----:B------:R-:W5:Y:S04]  /*48d0*/  LDL.LU R220, [R1+0x8] ;  /* 0x0000080001dc7983 */ /* 0x000f680000300800 */
[----:B------:R-:W5:Y:S04]  /*48e0*/  LDL.LU R204, [R1+0x4] ;  /* 0x0000040001cc7983 */ /* 0x000f680000300800 */
[----:B------:R-:W5:Y:S01]  /*48f0*/  LDL.LU R219, [R1] ;  /* 0x0000000001db7983 */ /* 0x000f620000300800 */
[----:B------:R-:W-:Y:S01]  /*4900*/  FADD.FTZ R19, R217, R19 ;  /* 0x00000013d9137221 */ /* 0x000fe20000010000 */
[----:B------:R-:W-:-:S02]  /*4910*/  FADD.FTZ R30, R181, R30 ;  /* 0x0000001eb51e7221 */ /* 0x000fc40000010000 */
[----:B------:R-:W5:Y:S04]  /*4920*/  LDL.LU R217, [R1+0xc4] ;  /* 0x0000c40001d97983 */ /* 0x000f680000300800 */
[----:B------:R-:W5:Y:S04]  /*4930*/  LDL.LU R181, [R1+0xc8] ;  /* 0x0000c80001b57983 */ /* 0x000f680000300800 */
[----:B------:R-:W0:Y:S02]  /*4940*/  SHFL.DOWN PT, R224, R90, 0x8, 0x1f ;  /* 0x09001f005ae07f89 */ /* 0x000e2400000e0000 */
[----:B0-----:R-:W-:-:S02]  /*4950*/  FADD.FTZ R224, R90, R224 ;  /* 0x000000e05ae07221 */ /* 0x001fc40000010000 */
[----:B------:R-:W0:Y:S01]  /*4960*/  SHFL.DOWN PT, R90, R91, 0x8, 0x1f ;  /* 0x09001f005b5a7f89 */ /* 0x000e2200000e0000 */
[----:B------:R-:W-:Y:S01]  /*4970*/  FADD.FTZ R21, R216, R21 ;  /* 0x00000015d8157221 */ /* 0x000fe20000010000 */
[----:B0-----:R-:W-:Y:S01]  /*4980*/  FADD.FTZ R90, R91, R90 ;  /* 0x0000005a5b5a7221 */ /* 0x001fe20000010000 */
[----:B------:R-:W-:Y:S01]  /*4990*/  FADD.FTZ R23, R215, R23 ;  /* 0x00000017d7177221 */ /* 0x000fe20000010000 */
[----:B------:R-:W-:Y:S01]  /*49a0*/  FADD.FTZ R25, R214, R25 ;  /* 0x00000019d6197221 */ /* 0x000fe20000010000 */
[----:B------:R-:W-:Y:S01]  /*49b0*/  FADD.FTZ R27, R213, R27 ;  /* 0x0000001bd51b7221 */ /* 0x000fe20000010000 */
[----:B------:R-:W-:Y:S01]  /*49c0*/  FADD.FTZ R29, R212, R29 ;  /* 0x0000001dd41d7221 */ /* 0x000fe20000010000 */
[----:B------:R-:W0:Y:S01]  /*49d0*/  SHFL.DOWN PT, R223, R90, 0x4, 0x1f ;  /* 0x08801f005adf7f89 */ /* 0x000e2200000e0000 */
        /* <DEDUP_REMOVED lines=8> */
[----:B------:R-:W1:Y:S01]  /*4a60*/  SHFL.DOWN PT, R91, R224, 0x4, 0x1f ;  /* 0x08801f00e05b7f89 */ /* 0x000e6200000e0000 */
[----:B0-----:R-:W-:Y:S01]  /*4a70*/  FADD.FTZ R223, R90, R223 ;  /* 0x000000df5adf7221 */ /* 0x001fe20000010000 */
[----:B--2---:R-:W-:Y:S01]  /*4a80*/  FADD.FTZ R225, R105, R225 ;  /* 0x000000e169e17221 */ /* 0x004fe20000010000 */
[----:B---3--:R-:W-:Y:S01]  /*4a90*/  FADD.FTZ R228, R207, R228 ;  /* 0x000000e4cfe47221 */ /* 0x008fe20000010000 */
[----:B----4-:R-:W-:Y:S01]  /*4aa0*/  FADD.FTZ R229, R177, R229 ;  /* 0x000000e5b1e57221 */ /* 0x010fe20000010000 */
[----:B-----5:R-:W-:Y:S01]  /*4ab0*/  FADD.FTZ R222, R208, R222 ;  /* 0x000000ded0de7221 */ /* 0x020fe20000010000 */
[----:B------:R-:W-:Y:S01]  /*4ac0*/  FADD.FTZ R221, R178, R221 ;  /* 0x000000ddb2dd7221 */ /* 0x000fe20000010000 */
[----:B------:R-:W-:Y:S01]  /*4ad0*/  FADD.FTZ R205, R209, R205 ;  /* 0x000000cdd1cd7221 */ /* 0x000fe20000010000 */
[----:B------:R-:W-:Y:S01]  /*4ae0*/  FADD.FTZ R220, R179, R220 ;  /* 0x000000dcb3dc7221 */ /* 0x000fe20000010000 */
[----:B------:R-:W-:Y:S01]  /*4af0*/  FADD.FTZ R204, R210, R204 ;  /* 0x000000ccd2cc7221 */ /* 0x000fe20000010000 */
[----:B------:R-:W-:-:S05]  /*4b00*/  FADD.FTZ R219, R180, R219 ;  /* 0x000000dbb4db7221 */ /* 0x000fca0000010000 */
[----:B------:R-:W-:Y:S04]  /*4b10*/  STL [R1], R219 ;  /* 0x000000db01007387 */ /* 0x000fe80000100800 */
[----:B------:R-:W-:Y:S04]  /*4b20*/  STL [R1+0x4], R204 ;  /* 0x000004cc01007387 */ /* 0x000fe80000100800 */
[----:B------:R-:W-:Y:S04]  /*4b30*/  STL [R1+0x8], R220 ;  /* 0x000008dc01007387 */ /* 0x000fe80000100800 */
[----:B------:R-:W2:Y:S04]  /*4b40*/  LDL.LU R216, [R1+0x24] ;  /* 0x0000240001d87983 */ /* 0x000ea80000300800 */
[----:B------:R0:W-:Y:S04]  /*4b50*/  STL [R1+0xc], R205 ;  /* 0x00000ccd01007387 */ /* 0x0001e80000100800 */
[----:B------:R-:W3:Y:S04]  /*4b60*/  LDL.LU R215, [R1+0xb8] ;  /* 0x0000b80001d77983 */ /* 0x000ee80000300800 */
[----:B------:R-:W-:Y:S04]  /*4b70*/  STL [R1+0x10], R221 ;  /* 0x000010dd01007387 */ /* 0x000fe80000100800 */
[----:B------:R-:W4:Y:S04]  /*4b80*/  LDL.LU R214, [R1+0xbc] ;  /* 0x0000bc0001d67983 */ /* 0x000f280000300800 */
[----:B------:R-:W5:Y:S04]  /*4b90*/  LDL.LU R213, [R1+0xc0] ;  /* 0x0000c00001d57983 */ /* 0x000f680000300800 */
[----:B------:R-:W-:Y:S04]  /*4ba0*/  STL [R1+0x14], R222 ;  /* 0x000014de01007387 */ /* 0x000fe80000100800 */
[----:B------:R-:W5:Y:S04]  /*4bb0*/  LDL.LU R90, [R1+0x28] ;  /* 0x00002800015a7983 */ /* 0x000f680000300800 */
[----:B------:R-:W-:Y:S04]  /*4bc0*/  STL [R1+0x18], R229 ;  /* 0x000018e501007387 */ /* 0x000fe80000100800 */
[----:B------:R-:W5:Y:S04]  /*4bd0*/  LDL.LU R212, [R1+0xac] ;  /* 0x0000ac0001d47983 */ /* 0x000f680000300800 */
[----:B------:R-:W5:Y:S04]  /*4be0*/  LDL.LU R211, [R1+0xb0] ;  /* 0x0000b00001d37983 */ /* 0x000f680000300800 */
[----:B------:R-:W-:Y:S04]  /*4bf0*/  STL [R1+0x1c], R228 ;  /* 0x00001ce401007387 */ /* 0x000fe80000100800 */
[----:B------:R-:W5:Y:S04]  /*4c00*/  LDL.LU R210, [R1+0xb4] ;  /* 0x0000b40001d27983 */ /* 0x000f680000300800 */
[----:B------:R-:W-:Y:S04]  /*4c10*/  STL [R1+0x20], R225 ;  /* 0x000020e101007387 */ /* 0x000fe80000100800 */
[----:B------:R-:W5:Y:S04]  /*4c20*/  LDL.LU R209, [R1+0x2c] ;  /* 0x00002c0001d17983 */ /* 0x000f680000300800 */
[----:B------:R-:W5:Y:S04]  /*4c30*/  LDL.LU R208, [R1+0xa0] ;  /* 0x0000a00001d07983 */ /* 0x000f680000300800 */
[----:B------:R-:W5:Y:S04]  /*4c40*/  LDL.LU R207, [R1+0xa4] ;  /* 0x0000a40001cf7983 */ /* 0x000f680000300800 */
[----:B0-----:R-:W5:Y:S01]  /*4c50*/  LDL.LU R205, [R1+0xa8] ;  /* 0x0000a80001cd7983 */ /* 0x001f620000300800 */
[----:B------:R-:W-:-:S03]  /*4c60*/  FADD.FTZ R181, R104, R181 ;  /* 0x000000b568b57221 */ /* 0x000fc60000010000 */
[----:B------:R-:W5:Y:S04]  /*4c70*/  LDL.LU R204, [R1+0x30] ;  /* 0x0000300001cc7983 */ /* 0x000f680000300800 */
[----:B------:R-:W5:Y:S01]  /*4c80*/  LDL.LU R203, [R1+0x94] ;  /* 0x0000940001cb7983 */ /* 0x000f620000300800 */
[----:B------:R-:W-:-:S03]  /*4c90*/  FADD.FTZ R217, R206, R217 ;  /* 0x000000d9ced97221 */ /* 0x000fc60000010000 */
[----:B------:R-:W5:Y:S04]  /*4ca0*/  LDL.LU R202, [R1+0x98] ;  /* 0x0000980001ca7983 */ /* 0x000f680000300800 */
[----:B------:R-:W5:Y:S04]  /*4cb0*/  LDL.LU R201, [R1+0x9c] ;  /* 0x00009c0001c97983 */ /* 0x000f680000300800 */
[----:B------:R-:W5:Y:S04]  /*4cc0*/  LDL.LU R200, [R1+0x34] ;  /* 0x0000340001c87983 */ /* 0x000f680000300800 */
[----:B------:R-:W5:Y:S04]  /*4cd0*/  LDL.LU R199, [R1+0x88] ;  /* 0x0000880001c77983 */ /* 0x000f680000300800 */
[----:B------:R-:W5:Y:S04]  /*4ce0*/  LDL.LU R198, [R1+0x8c] ;  /* 0x00008c0001c67983 */ /* 0x000f680000300800 */
[----:B------:R-:W5:Y:S04]  /*4cf0*/  LDL.LU R182, [R1+0x90] ;  /* 0x0000900001b67983 */ /* 0x000f680000300800 */
[----:B------:R0:W-:Y:S04]  /*4d00*/  STL [R1+0xc8], R181 ;  /* 0x0000c8b501007387 */ /* 0x0001e80000100800 */
[----:B0-----:R-:W5:Y:S04]  /*4d10*/  LDL.LU R181, [R1+0x38] ;  /* 0x0000380001b57983 */ /* 0x001f680000300800 */
[----:B------:R-:W-:Y:S04]  /*4d20*/  STL [R1+0xc4], R217 ;  /* 0x0000c4d901007387 */ /* 0x000fe80000100800 */
[----:B------:R-:W5:Y:S04]  /*4d30*/  LDL.LU R180, [R1+0x7c] ;  /* 0x00007c0001b47983 */ /* 0x000f680000300800 */
[----:B------:R-:W5:Y:S04]  /*4d40*/  LDL.LU R178, [R1+0x80] ;  /* 0x0000800001b27983 */ /* 0x000f680000300800 */
[----:B------:R-:W5:Y:S04]  /*4d50*/  LDL.LU R177, [R1+0x84] ;  /* 0x0000840001b17983 */ /* 0x000f680000300800 */
[----:B------:R-:W5:Y:S01]  /*4d60*/  LDL.LU R105, [R1+0x3c] ;  /* 0x00003c0001697983 */ /* 0x000f620000300800 */
[----:B-1----:R-:W-:Y:S01]  /*4d70*/  FADD.FTZ R91, R224, R91 ;  /* 0x0000005be05b7221 */ /* 0x002fe20000010000 */
[----:B------:R-:W-:-:S02]  /*4d80*/  FADD.FTZ R10, R88, R10 ;  /* 0x0000000a580a7221 */ /* 0x000fc40000010000 */
[----:B------:R-:W0:Y:S04]  /*4d90*/  SHFL.DOWN PT, R89, R223, 0x2, 0x1f ;  /* 0x08401f00df597f89 */ /* 0x000e2800000e0000 */
[----:B------:R-:W1:Y:S01]  /*4da0*/  SHFL.DOWN PT, R88, R91, 0x2, 0x1f ;  /* 0x08401f005b587f89 */ /* 0x000e6200000e0000 */
[----:B------:R-:W1:Y:S01]  /*4db0*/  S2R R179, SR_TID.X ;  /* 0x0000000000b37919 */ /* 0x000e620000002100 */
[----:B0-----:R-:W-:Y:S01]  /*4dc0*/  FADD.FTZ R89, R223, R89 ;  /* 0x00000059df597221 */ /* 0x001fe20000010000 */
[----:B-1----:R-:W-:-:S05]  /*4dd0*/  FADD.FTZ R88, R91, R88 ;  /* 0x000000585b587221 */ /* 0x002fca0000010000 */
[----:B------:R-:W0:Y:S01]  /*4de0*/  SHFL.DOWN PT, R91, R88, 0x1, 0x1f ;  /* 0x08201f00585b7f89 */ /* 0x000e2200000e0000 */
[C---:B------:R-:W-:Y:S01]  /*4df0*/  LOP3.LUT P1, RZ, R179.reuse, 0x1f, RZ, 0xc0, !PT ;  /* 0x0000001fb3ff7812 */ /* 0x040fe2000782c0ff */
[----:B------:R-:W-:Y:S01]  /*4e00*/  BSSY.RECONVERGENT B0, `(.L_x_268) ;  /* 0x0000041000007945 */ /* 0x000fe20003800200 */
[----:B------:R-:W-:Y:S01]  /*4e10*/  FADD.FTZ R17, R218, R17 ;  /* 0x00000011da117221 */ /* 0x000fe20000010000 */
[----:B------:R-:W-:Y:S01]  /*4e20*/  ISETP.NE.AND P2, PT, R179, RZ, PT ;  /* 0x000000ffb300720c */ /* 0x000fe20003f45270 */
[----:B0-----:R-:W-:Y:S01]  /*4e30*/  FADD.FTZ R88, R88, R91 ;  /* 0x0000005b58587221 */ /* 0x001fe20000010000 */
[----:B--2---:R-:W-:Y:S01]  /*4e40*/  FADD.FTZ R216, R252, R216 ;  /* 0x000000d8fcd87221 */ /* 0x004fe20000010000 */
[----:B---3--:R-:W-:-:S04]  /*4e50*/  FADD.FTZ R215, R251, R215 ;  /* 0x000000d7fbd77221 */ /* 0x008fc80000010000 */
[----:B------:R-:W-:Y:S01]  /*4e60*/  STL [R1+0x24], R216 ;  /* 0x000024d801007387 */ /* 0x000fe20000100800 */
[----:B----4-:R-:W-:-:S03]  /*4e70*/  FADD.FTZ R214, R250, R214 ;  /* 0x000000d6fad67221 */ /* 0x010fc60000010000 */
[----:B------:R-:W-:Y:S01]  /*4e80*/  STL [R1+0xb8], R215 ;  /* 0x0000b8d701007387 */ /* 0x000fe20000100800 */
[----:B-----5:R-:W-:-:S03]  /*4e90*/  FADD.FTZ R213, R249, R213 ;  /* 0x000000d5f9d57221 */ /* 0x020fc60000010000 */
[----:B------:R-:W-:Y:S01]  /*4ea0*/  STL [R1+0xbc], R214 ;  /* 0x0000bcd601007387 */ /* 0x000fe20000100800 */
[----:B------:R-:W-:-:S05]  /*4eb0*/  FADD.FTZ R90, R248, R90 ;  /* 0x0000005af85a7221 */ /* 0x000fca0000010000 */
[----:B------:R-:W-:Y:S01]  /*4ec0*/  STL [R1+0x28], R90 ;  /* 0x0000285a01007387 */ /* 0x000fe20000100800 */
[----:B------:R-:W-:-:S03]  /*4ed0*/  FADD.FTZ R212, R247, R212 ;  /* 0x000000d4f7d47221 */ /* 0x000fc60000010000 */
        /* <DEDUP_REMOVED lines=28> */
[----:B------:R-:W-:Y:S04]  /*50a0*/  STL [R1+0x8c], R198 ;  /* 0x00008cc601007387 */ /* 0x000fe80000100800 */
[----:B------:R-:W-:Y:S04]  /*50b0*/  STL [R1+0x90], R182 ;  /* 0x000090b601007387 */ /* 0x000fe80000100800 */
[----:B------:R-:W0:Y:S01]  /*50c0*/  SHFL.DOWN PT, R90, R89, 0x1, 0x1f ;  /* 0x08201f00595a7f89 */ /* 0x000e2200000e0000 */
[----:B------:R-:W-:Y:S01]  /*50d0*/  FADD.FTZ R181, R232, R181 ;  /* 0x000000b5e8b57221 */ /* 0x000fe20000010000 */
[----:B------:R-:W-:-:S04]  /*50e0*/  FADD.FTZ R180, R231, R180 ;  /* 0x000000b4e7b47221 */ /* 0x000fc80000010000 */
[----:B------:R1:W-:Y:S01]  /*50f0*/  STL [R1+0x38], R181 ;  /* 0x000038b501007387 */ /* 0x0003e20000100800 */
[----:B------:R-:W-:-:S03]  /*5100*/  FADD.FTZ R178, R230, R178 ;  /* 0x000000b2e6b27221 */ /* 0x000fc60000010000 */
[----:B------:R1:W-:Y:S01]  /*5110*/  STL [R1+0x7c], R180 ;  /* 0x00007cb401007387 */ /* 0x0003e20000100800 */
[----:B------:R-:W-:-:S03]  /*5120*/  FADD.FTZ R177, R227, R177 ;  /* 0x000000b1e3b17221 */ /* 0x000fc60000010000 */
[----:B------:R1:W-:Y:S01]  /*5130*/  STL [R1+0x80], R178 ;  /* 0x000080b201007387 */ /* 0x0003e20000100800 */
[----:B------:R-:W-:-:S03]  /*5140*/  FADD.FTZ R105, R226, R105 ;  /* 0x00000069e2697221 */ /* 0x000fc60000010000 */
[----:B------:R1:W-:Y:S04]  /*5150*/  STL [R1+0x84], R177 ;  /* 0x000084b101007387 */ /* 0x0003e80000100800 */
[----:B------:R1:W-:Y:S01]  /*5160*/  STL [R1+0x3c], R105 ;  /* 0x00003c6901007387 */ /* 0x0003e20000100800 */
[----:B0-----:R-:W-:Y:S01]  /*5170*/  FADD.FTZ R89, R89, R90 ;  /* 0x0000005a59597221 */ /* 0x001fe20000010000 */
[----:B------:R-:W-:Y:S06]  /*5180*/  @P1 BRA `(.L_x_269) ;  /* 0x0000000000201947 */ /* 0x000fec0003800000 */
        /* <DEDUP_REMOVED lines=8> */
.L_x_269:
[----:B------:R-:W-:Y:S05]  /*5210*/  BSYNC.RECONVERGENT B0 ;  /* 0x0000000000007941 */ /* 0x000fea0003800200 */
.L_x_268:
[----:B------:R-:W-:Y:S01]  /*5220*/  BAR.SYNC.DEFER_BLOCKING 0x0 ;  /* 0x0000000000007b1d */ /* 0x000fe20000010000 */
[----:B0-----:R-:W-:-:S05]  /*5230*/  CS2R R90, SRZ ;  /* 0x00000000005a7805 */ /* 0x001fca000001ff00 */
[----:B------:R-:W-:Y:S04]  /*5240*/  BSSY.RECONVERGENT B0, `(.L_x_270) ;  /* 0x0000021000007945 */ /* 0x000fe80003800200 */
[----:B------:R-:W-:Y:S05]  /*5250*/  @P2 BRA `(.L_x_271) ;  /* 0x00000000007c2947 */ /* 0x000fea0003800000 */
[----:B------:R-:W0:Y:S01]  /*5260*/  S2R R104, SR_CgaCtaId ;  /* 0x0000000000687919 */ /* 0x000e220000008800 */
[----:B------:R-:W-:-:S04]  /*5270*/  MOV R88, 0x400 ;  /* 0x0000040000587802 */ /* 0x000fc80000000f00 */
[----:B0-----:R-:W-:-:S04]  /*5280*/  LEA R104, R104, R88, 0x18 ;  /* 0x0000005868687211 */ /* 0x001fc800078ec0ff */
[----:B------:R-:W-:-:S04]  /*5290*/  IADD3 R88, PT, PT, R104, 0x40, RZ ;  /* 0x0000004068587810 */ /* 0x000fc80007ffe0ff */
[----:B------:R-:W-:-:S06]  /*52a0*/  SEL R88, R88, R104, P0 ;  /* 0x0000006858587207 */ /* 0x000fcc0000000000 */
[----:B------:R-:W0:Y:S02]  /*52b0*/  LDS.128 R88, [R88] ;  /* 0x0000000058587984 */ /* 0x000e240000000c00 */
[----:B0-----:R-:W-:Y:S01]  /*52c0*/  FADD.FTZ R88, RZ, R88 ;  /* 0x00000058ff587221 */ /* 0x001fe20000010000 */
[----:B------:R-:W-:-:S03]  /*52d0*/  FADD.FTZ R89, RZ, R89 ;  /* 0x00000059ff597221 */ /* 0x000fc60000010000 */
[----:B-1----:R-:W-:Y:S01]  /*52e0*/  FADD.FTZ R105, R90, R88 ;  /* 0x000000585a697221 */ /* 0x002fe20000010000 */
[C---:B------:R-:W-:Y:S01]  /*52f0*/  IADD3 R88, PT, PT, R104.reuse, 0x50, RZ ;  /* 0x0000005068587810 */ /* 0x040fe20007ffe0ff */
[----:B------:R-:W-:Y:S01]  /*5300*/  FADD.FTZ R177, R91, R89 ;  /* 0x000000595bb17221 */ /* 0x000fe20000010000 */
[----:B------:R-:W-:-:S06]  /*5310*/  @!P0 IADD3 R88, PT, PT, R104, 0x10, RZ ;  /* 0x0000001068588810 */ /* 0x000fcc0007ffe0ff */
[----:B------:R-:W0:Y:S02]  /*5320*/  LDS.128 R88, [R88] ;  /* 0x0000000058587984 */ /* 0x000e240000000c00 */
[----:B0-----:R-:W-:Y:S01]  /*5330*/  FADD.FTZ R105, R105, R88 ;  /* 0x0000005869697221 */ /* 0x001fe20000010000 */
[C---:B------:R-:W-:Y:S01]  /*5340*/  IADD3 R88, PT, PT, R104.reuse, 0x60, RZ ;  /* 0x0000006068587810 */ /* 0x040fe20007ffe0ff */
[----:B------:R-:W-:Y:S01]  /*5350*/  FADD.FTZ R177, R177, R89 ;  /* 0x00000059b1b17221 */ /* 0x000fe20000010000 */
[----:B------:R-:W-:Y:S01]  /*5360*/  @!P0 IADD3 R88, PT, PT, R104, 0x20, RZ ;  /* 0x0000002068588810 */ /* 0x000fe20007ffe0ff */
[----:B------:R-:W-:Y:S02]  /*5370*/  FADD.FTZ R105, R90, R105 ;  /* 0x000000695a697221 */ /* 0x000fe40000010000 */
[----:B------:R-:W-:-:S03]  /*5380*/  FADD.FTZ R177, R91, R177 ;  /* 0x000000b15bb17221 */ /* 0x000fc60000010000 */
        /* <DEDUP_REMOVED lines=9> */
[----:B------:R-:W-:-:S03]  /*5420*/  FADD.FTZ R89, R177, R89 ;  /* 0x00000059b1597221 */ /* 0x000fc60000010000 */
[----:B------:R-:W-:Y:S01]  /*5430*/  FADD.FTZ R90, R90, R88 ;  /* 0x000000585a5a7221 */ /* 0x000fe20000010000 */
[----:B------:R-:W-:-:S07]  /*5440*/  FADD.FTZ R91, R91, R89 ;  /* 0x000000595b5b7221 */ /* 0x000fce0000010000 */
.L_x_271:
[----:B------:R-:W-:Y:S05]  /*5450*/  BSYNC.RECONVERGENT B0 ;  /* 0x0000000000007941 */ /* 0x000fea0003800200 */
.L_x_270:
[----:B------:R-:W2:Y:S01]  /*5460*/  LDL.LU R203, [R1+0x70] ;  /* 0x0000700001cb7983 */ /* 0x000ea20000300800 */
[----:B------:R-:W0:Y:S03]  /*5470*/  LDCU UR14, c[0x0][0x380] ;  /* 0x00007000ff0e77ac */ /* 0x000e260008000800 */
[----:B------:R-:W3:Y:S04]  /*5480*/  LDL.LU R202, [R1+0x74] ;  /* 0x0000740001ca7983 */ /* 0x000ee80000300800 */
[----:B------:R-:W4:Y:S04]  /*5490*/  LDL.LU R201, [R1+0x78] ;  /* 0x0000780001c97983 */ /* 0x000f280000300800 */
[----:B------:R-:W5:Y:S04]  /*54a0*/  LDL.LU R200, [R1+0x40] ;  /* 0x0000400001c87983 */ /* 0x000f680000300800 */
[----:B------:R-:W5:Y:S04]  /*54b0*/  LDL.LU R199, [R1+0x64] ;  /* 0x0000640001c77983 */ /* 0x000f680000300800 */
[----:B------:R-:W5:Y:S04]  /*54c0*/  LDL.LU R88, [R1+0x68] ;  /* 0x0000680001587983 */ /* 0x000f680000300800 */
[----:B------:R-:W5:Y:S04]  /*54d0*/  LDL.LU R198, [R1+0x6c] ;  /* 0x00006c0001c67983 */ /* 0x000f680000300800 */
[----:B------:R-:W5:Y:S04]  /*54e0*/  LDL.LU R182, [R1+0x44] ;  /* 0x0000440001b67983 */ /* 0x000f680000300800 */
[----:B-1----:R-:W5:Y:S04]  /*54f0*/  LDL.LU R181, [R1+0x58] ;  /* 0x0000580001b57983 */ /* 0x002f680000300800 */
[----:B------:R-:W5:Y:S04]  /*5500*/  LDL.LU R180, [R1+0x5c] ;  /* 0x00005c0001b47983 */ /* 0x000f680000300800 */
[----:B------:R-:W5:Y:S04]  /*5510*/  LDL.LU R178, [R1+0x60] ;  /* 0x0000600001b27983 */ /* 0x000f680000300800 */
[----:B------:R-:W5:Y:S04]  /*5520*/  LDL.LU R177, [R1+0x48] ;  /* 0x0000480001b17983 */ /* 0x000f680000300800 */
[----:B------:R-:W5:Y:S04]  /*5530*/  LDL.LU R105, [R1+0x4c] ;  /* 0x00004c0001697983 */ /* 0x000f680000300800 */
[----:B------:R-:W5:Y:S04]  /*5540*/  LDL.LU R104, [R1+0x50] ;  /* 0x0000500001687983 */ /* 0x000f680000300800 */
[----:B------:R-:W5:Y:S01]  /*5550*/  LDL.LU R89, [R1+0x54] ;  /* 0x0000540001597983 */ /* 0x000f620000300800 */
[----:B0-----:R-:W-:Y:S01]  /*5560*/  USHF.L.U32 UR8, UR14, 0x2, URZ ;  /* 0x000000020e087899 */ /* 0x001fe200080006ff */
[----:B--2---:R-:W-:Y:S01]  /*5570*/  FADD.FTZ R203, R183, R203 ;  /* 0x000000cbb7cb7221 */ /* 0x004fe20000010000 */
[----:B---3--:R-:W-:-:S04]  /*5580*/  FADD.FTZ R202, R184, R202 ;  /* 0x000000cab8ca7221 */ /* 0x008fc80000010000 */
[----:B------:R-:W-:Y:S01]  /*5590*/  STL [R1+0x70], R203 ;  /* 0x000070cb01007387 */ /* 0x000fe20000100800 */
[----:B----4-:R-:W-:-:S03]  /*55a0*/  FADD.FTZ R201, R185, R201 ;  /* 0x000000c9b9c97221 */ /* 0x010fc60000010000 */
[----:B------:R-:W-:Y:S01]  /*55b0*/  STL [R1+0x74], R202 ;  /* 0x000074ca01007387 */ /* 0x000fe20000100800 */
[----:B-----5:R-:W-:-:S03]  /*55c0*/  FADD.FTZ R200, R186, R200 ;  /* 0x000000c8bac87221 */ /* 0x020fc60000010000 */
[----:B------:R-:W-:Y:S01]  /*55d0*/  STL [R1+0x78], R201 ;  /* 0x000078c901007387 */ /* 0x000fe20000100800 */
[----:B------:R-:W-:Y:S01]  /*55e0*/  FADD.FTZ R199, R187, R199 ;  /* 0x000000c7bbc77221 */ /* 0x000fe20000010000 */
[----:B------:R-:W-:Y:S01]  /*55f0*/  FADD.FTZ R88, R188, R88 ;  /* 0x00000058bc587221 */ /* 0x000fe20000010000 */
[----:B------:R-:W-:-:S04]  /*5600*/  FADD.FTZ R198, R189, R198 ;  /* 0x000000c6bdc67221 */ /* 0x000fc80000010000 */
[----:B------:R0:W-:Y:S01]  /*5610*/  STL [R1+0x68], R88 ;  /* 0x0000685801007387 */ /* 0x0001e20000100800 */
[----:B------:R-:W-:-:S03]  /*5620*/  FADD.FTZ R182, R190, R182 ;  /* 0x000000b6beb67221 */ /* 0x000fc60000010000 */
[----:B------:R1:W-:Y:S01]  /*5630*/  STL [R1+0x40], R200 ;  /* 0x000040c801007387 */ /* 0x0003e20000100800 */
[----:B------:R-:W-:-:S03]  /*5640*/  FADD.FTZ R181, R191, R181 ;  /* 0x000000b5bfb57221 */ /* 0x000fc60000010000 */
[----:B------:R1:W-:Y:S01]  /*5650*/  STL [R1+0x64], R199 ;  /* 0x000064c701007387 */ /* 0x0003e20000100800 */
[----:B0-----:R-:W-:Y:S01]  /*5660*/  LOP3.LUT R88, R179, 0x1f, RZ, 0xc0, !PT ;  /* 0x0000001fb3587812 */ /* 0x001fe200078ec0ff */
[----:B------:R-:W-:Y:S02]  /*5670*/  FADD.FTZ R180, R192, R180 ;  /* 0x000000b4c0b47221 */ /* 0x000fe40000010000 */
[----:B------:R1:W-:Y:S01]  /*5680*/  STL [R1+0x6c], R198 ;  /* 0x00006cc601007387 */ /* 0x0003e20000100800 */
[----:B------:R-:W-:Y:S01]  /*5690*/  ISETP.GT.U32.AND P1, PT, R88, 0x3, PT ;  /* 0x000000035800780c */ /* 0x000fe20003f24070 */
[----:B------:R-:W-:Y:S02]  /*56a0*/  FADD.FTZ R178, R193, R178 ;  /* 0x000000b2c1b27221 */ /* 0x000fe40000010000 */
[----:B------:R1:W-:Y:S01]  /*56b0*/  STL [R1+0x44], R182 ;  /* 0x000044b601007387 */ /* 0x0003e20000100800 */
[----:B------:R-:W-:-:S03]  /*56c0*/  FADD.FTZ R177, R194, R177 ;  /* 0x000000b1c2b17221 */ /* 0x000fc60000010000 */
[----:B------:R1:W-:Y:S01]  /*56d0*/  STL [R1+0x58], R181 ;  /* 0x000058b501007387 */ /* 0x0003e20000100800 */
[----:B------:R-:W-:-:S03]  /*56e0*/  FADD.FTZ R105, R195, R105 ;  /* 0x00000069c3697221 */ /* 0x000fc60000010000 */
[----:B------:R1:W-:Y:S01]  /*56f0*/  STL [R1+0x5c], R180 ;  /* 0x00005cb401007387 */ /* 0x0003e20000100800 */
[----:B------:R-:W-:-:S03]  /*5700*/  FADD.FTZ R104, R196, R104 ;  /* 0x00000068c4687221 */ /* 0x000fc60000010000 */
[----:B------:R1:W-:Y:S01]  /*5710*/  STL [R1+0x60], R178 ;  /* 0x000060b201007387 */ /* 0x0003e20000100800 */
[----:B------:R-:W-:-:S03]  /*5720*/  FADD.FTZ R89, R197, R89 ;  /* 0x00000059c5597221 */ /* 0x000fc60000010000 */
[----:B------:R1:W-:Y:S04]  /*5730*/  STL [R1+0x48], R177 ;  /* 0x000048b101007387 */ /* 0x0003e80000100800 */
[----:B------:R1:W-:Y:S04]  /*5740*/  STL [R1+0x4c], R105 ;  /* 0x00004c6901007387 */ /* 0x0003e80000100800 */
[----:B------:R1:W-:Y:S04]  /*5750*/  STL [R1+0x54], R89 ;  /* 0x0000545901007387 */ /* 0x0003e80000100800 */
[----:B------:R1:W-:Y:S01]  /*5760*/  STL [R1+0x50], R104 ;  /* 0x0000506801007387 */ /* 0x0003e20000100800 */
[----:B------:R-:W-:Y:S05]  /*5770*/  @P2 BRA `(.L_x_272) ;  /* 0x0000000000a42947 */ /* 0x000fea0003800000 */
[----:B-1----:R-:W0:Y:S01]  /*5780*/  LDC.64 R88, c[0x0][0x3c0] ;  /* 0x0000f000ff587b82 */ /* 0x002e220000000a00 */
[----:B------:R-:W-:Y:S02]  /*5790*/  ULOP3.LUT UR5, UR4, 0x1, URZ, 0xc0, !UPT ;  /* 0x0000000104057892 */ /* 0x000fe4000f8ec0ff */
[----:B------:R-:W-:Y:S01]  /*57a0*/  ULOP3.LUT UR6, UR9, 0x7ffffffc, URZ, 0xc0, !UPT ;  /* 0x7ffffffc09067892 */ /* 0x000fe2000f8ec0ff */
[----:B------:R-:W1:Y:S03]  /*57b0*/  LDCU.64 UR16, c[0x0][0x3c8] ;  /* 0x00007900ff1077ac */ /* 0x000e660008000a00 */
[----:B------:R-:W-:Y:S01]  /*57c0*/  IADD3 R104, PT, PT, RZ, -UR5, RZ ;  /* 0x80000005ff687c10 */ /* 0x000fe2000fffe0ff */
[----:B------:R-:W-:-:S03]  /*57d0*/  USHF.L.U32 UR5, UR9, 0x3, URZ ;  /* 0x0000000309057899 */ /* 0x000fc600080006ff */
[----:B------:R-:W-:Y:S01]  /*57e0*/  LOP3.LUT R104, R104, UR8, RZ, 0xc0, !PT ;  /* 0x0000000868687c12 */ /* 0x000fe2000f8ec0ff */
[----:B------:R-:W-:Y:S02]  /*57f0*/  UISETP.GT.U32.AND UP0, UPT, UR4, 0x1, UPT ;  /* 0x000000010400788c */ /* 0x000fe4000bf04070 */
[----:B------:R-:W-:Y:S01]  /*5800*/  ULOP3.LUT UR5, UR5, 0x18, URZ, 0xc0, !UPT ;  /* 0x0000001805057892 */ /* 0x000fe2000f8ec0ff */
[----:B------:R-:W-:Y:S01]  /*5810*/  IADD3 R104, P2, PT, R104, UR6, RZ ;  /* 0x0000000668687c10 */ /* 0x000fe2000ff5e0ff */
[----:B------:R-:W-:-:S03]  /*5820*/  UMOV UR7, 0xffffffff ;  /* 0xffffffff00077882 */ /* 0x000fc60000000000 */
[----:B------:R-:W-:Y:S02]  /*5830*/  IADD3.X R105, PT, PT, RZ, RZ, RZ, P2, !PT ;  /* 0x000000ffff697210 */ /* 0x000fe400017fe4ff */
[----:B0-----:R-:W-:-:S04]  /*5840*/  LEA R88, P3, R104, R88, 0x3 ;  /* 0x0000005868587211 */ /* 0x001fc800078618ff */
[----:B------:R-:W-:Y:S01]  /*5850*/  IADD3 R88, P2, PT, R88, UR5, RZ ;  /* 0x0000000558587c10 */ /* 0x000fe2000ff5e0ff */
[----:B------:R-:W-:Y:S01]  /*5860*/  ULOP3.LUT UR5, UR4, 0x1, URZ, 0xc0, !UPT ;  /* 0x0000000104057892 */ /* 0x000fe2000f8ec0ff */
[----:B------:R-:W-:-:S03]  /*5870*/  LEA.HI.X R89, R104, R89, R105, 0x3, P3 ;  /* 0x0000005968597211 */ /* 0x000fc600018f1c69 */
[----:B------:R-:W-:Y:S01]  /*5880*/  UIADD3 UR5, UPT, UPT, -UR5, URZ, URZ ;  /* 0x000000ff05057290 */ /* 0x000fe2000fffe1ff */
[----:B------:R-:W-:-:S03]  /*5890*/  IADD3.X R89, PT, PT, RZ, R89, RZ, P2, !PT ;  /* 0x00000059ff597210 */ /* 0x000fc600017fe4ff */
[----:B------:R-:W-:Y:S02]  /*58a0*/  ULOP3.LUT UR5, UR5, UR14, URZ, 0xc0, !UPT ;  /* 0x0000000e05057292 */ /* 0x000fe4000f8ec0ff */
[----:B------:R1:W-:Y:S02]  /*58b0*/  STG.E.64 desc[UR12][R88.64], R90 ;  /* 0x0000005a58007986 */ /* 0x0003e4000c101b0c */
[----:B------:R-:W-:-:S04]  /*58c0*/  ULEA.HI UR11, UP1, UR9, UR5, URZ, 0x1e ;  /* 0x00000005090b7291 */ /* 0x000fc8000f83f0ff */
[----:B------:R-:W-:Y:S02]  /*58d0*/  ULEA.HI.X.SX32 UR6, UR5, URZ, 0x1, UP1 ;  /* 0x000000ff05067291 */ /* 0x000fe400088f0eff */
[----:B------:R-:W-:Y:S01]  /*58e0*/  MOV R104, UR11 ;  /* 0x0000000b00687c02 */ /* 0x000fe20008000f00 */
[----:B------:R-:W-:-:S03]  /*58f0*/  USEL UR5, UR7, 0x1, UP0 ;  /* 0x0000000107057887 */ /* 0x000fc60008000000 */
[----:B-1----:R-:W-:Y:S02]  /*5900*/  LEA R88, P2, R104, UR16, 0x2 ;  /* 0x0000001068587c11 */ /* 0x002fe4000f8410ff */
[----:B------:R-:W-:Y:S02]  /*5910*/  MOV R89, UR11 ;  /* 0x0000000b00597c02 */ /* 0x000fe40008000f00 */
[----:B------:R-:W-:Y:S02]  /*5920*/  MOV R90, UR6 ;  /* 0x00000006005a7c02 */ /* 0x000fe40008000f00 */
[----:B------:R-:W-:Y:S02]  /*5930*/  MOV R105, UR5 ;  /* 0x0000000500697c02 */ /* 0x000fe40008000f00 */
[----:B------:R-:W-:Y:S01]  /*5940*/  LEA.HI.X R89, R89, UR17, R90, 0x2, P2 ;  /* 0x0000001159597c11 */ /* 0x000fe200090f145a */
[----:B------:R-:W-:Y:S06]  /*5950*/  MEMBAR.ALL.GPU ;  /* 0x0000000000007992 */ /* 0x000fec000000a000 */
[----:B------:R-:W-:-:S00]  /*5960*/  ERRBAR ;  /* 0x00000000000079ab */ /* 0x000fc00000000000 */
[----:B------:R-:W-:Y:S06]  /*5970*/  CGAERRBAR ;  /* 0x00000000000075ab */ /* 0x000fec0000000000 */
[----:B------:R0:W-:Y:S01]  /*5980*/  REDG.E.ADD.S32.STRONG.GPU desc[UR12][R88.64], R105 ;  /* 0x000000695800798e */ /* 0x0001e2000c12e30c */
[----:B------:R-:W-:-:S06]  /*5990*/  UISETP.GE.U32.AND UP0, UPT, UR4, 0x2, UPT ;  /* 0x000000020400788c */ /* 0x000fcc000bf06070 */
[----:B------:R-:W-:-:S04]  /*59a0*/  PLOP3.LUT P2, PT, PT, PT, UP0, 0x80, 0x8 ;  /* 0x000000000008781c */ /* 0x000fc80003f4f008 */
[----:B------:R-:W-:-:S09]  /*59b0*/  SEL R91, RZ, 0x4, P2 ;  /* 0x00000004ff5b7807 */ /* 0x000fd20001000000 */
.L_x_273:
[----:B------:R-:W2:Y:S04]  /*59c0*/  LDG.E.STRONG.GPU R90, desc[UR12][R88.64] ;  /* 0x0000000c585a7981 */ /* 0x000ea8000c1ef900 */
[----:B--2---:R-:W-:Y:S01]  /*59d0*/  CCTL.IVALL ;  /* 0x00000000ff00798f */ /* 0x004fe20002000000 */
[----:B------:R-:W-:Y:S05]  /*59e0*/  YIELD ;  /* 0x0000000000007946 */ /* 0x000fea0003800000 */
[----:B------:R-:W-:-:S13]  /*59f0*/  ISETP.NE.AND P2, PT, R90, R91, PT ;  /* 0x0000005b5a00720c */ /* 0x000fda0003f45270 */
[----:B------:R-:W-:Y:S05]  /*5a00*/  @P2 BRA `(.L_x_273) ;  /* 0xfffffffc00ec2947 */ /* 0x000fea000383ffff */
.L_x_272:
[----:B------:R-:W-:Y:S05]  /*5a10*/  WARPSYNC.ALL ;  /* 0x0000000000007948 */ /* 0x000fea0003800000 */
[----:B01----:R-:W0:Y:S01]  /*5a20*/  @!P1 LDC.64 R88, c[0x0][0x3c0] ;  /* 0x0000f000ff589b82 */ /* 0x003e220000000a00 */
[----:B------:R-:W-:Y:S01]  /*5a30*/  MOV R90, UR4 ;  /* 0x00000004005a7c02 */ /* 0x000fe20008000f00 */
[----:B------:R-:W1:Y:S01]  /*5a40*/  LDCU UR5, c[0x0][0x384] ;  /* 0x00007080ff0577ac */ /* 0x000e620008000800 */
[----:B------:R-:W-:Y:S02]  /*5a50*/  MOV R91, UR9 ;  /* 0x00000009005b7c02 */ /* 0x000fe40008000f00 */
[----:B------:R-:W-:-:S02]  /*5a60*/  @!P1 LOP3.LUT R90, R90, 0x1, RZ, 0xc0, !PT ;  /* 0x000000015a5a9812 */ /* 0x000fc400078ec0ff */
[----:B------:R-:W-:Y:S02]  /*5a70*/  @!P1 LOP3.LUT R91, R91, 0x7ffffffc, RZ, 0xc0, !PT ;  /* 0x7ffffffc5b5b9812 */ /* 0x000fe400078ec0ff */
[----:B------:R-:W-:-:S04]  /*5a80*/  @!P1 IADD3 R90, PT, PT, -R90, RZ, RZ ;  /* 0x000000ff5a5a9210 */ /* 0x000fc80007ffe1ff */
[----:B------:R-:W-:Y:S01]  /*5a90*/  @!P1 LOP3.LUT R90, R90, UR8, RZ, 0xc0, !PT ;  /* 0x000000085a5a9c12 */ /* 0x000fe2000f8ec0ff */
        /* <DEDUP_REMOVED lines=11> */
[----:B------:R-:W-:Y:S01]  /*5b50*/  UIADD3 UR10, UPT, UPT, UR10, UR14, URZ ;  /* 0x0000000e0a0a7290 */ /* 0x000fe2000fffe0ff */
[----:B------:R-:W-:Y:S01]  /*5b60*/  PLOP3.LUT P0, PT, P0, PT, PT, 0x8, 0x80 ;  /* 0x000000000080781c */ /* 0x000fe2000070e170 */
[----:B------:R-:W-:Y:S01]  /*5b70*/  UIADD3 UR4, UPT, UPT, UR4, 0x1, URZ ;  /* 0x0000000104047890 */ /* 0x000fe2000fffe0ff */
[----:B------:R-:W-:Y:S01]  /*5b80*/  LOP3.LUT R179, R179, 0xff, RZ, 0xc0, !PT ;  /* 0x000000ffb3b37812 */ /* 0x000fe200078ec0ff */
[----:B-1----:R-:W-:Y:S02]  /*5b90*/  UISETP.GE.AND UP0, UPT, UR10, UR5, UPT ;  /* 0x000000050a00728c */ /* 0x002fe4000bf06270 */
[----:B------:R-:W-:Y:S01]  /*5ba0*/  ULOP3.LUT UR4, UR4, 0x3, URZ, 0xc0, !UPT ;  /* 0x0000000304047892 */ /* 0x000fe2000f8ec0ff */
        /* <DEDUP_REMOVED lines=71> */
[----:B------:R-:W-:Y:S01]  /*6020*/  IADD3 R109, PT, PT, R132, 0x400, RZ ;  /* 0x00000400846d7810 */ /* 0x000fe20007ffe0ff */
[----:B------:R-:W-:Y:S01]  /*6030*/  FMUL.FTZ R98, R98, UR15 ;  /* 0x0000000f62627c20 */ /* 0x000fe20008410000 */
[----:B------:R-:W-:Y:S01]  /*6040*/  IADD3 R111, PT, PT, R132, 0x800, RZ ;  /* 0x00000800846f7810 */ /* 0x000fe20007ffe0ff */
[----:B------:R-:W-:Y:S01]  /*6050*/  FMUL.FTZ R93, R90, UR15 ;  /* 0x0000000f5a5d7c20 */ /* 0x000fe20008410000 */
[C---:B------:R-:W-:Y:S01]  /*6060*/  IADD3 R113, PT, PT, R132.reuse, 0xc00, RZ ;  /* 0x00000c0084717810 */ /* 0x040fe20007ffe0ff */
[----:B------:R-:W-:Y:S01]  /*6070*/  FADD.FTZ R97, -R97, R112 ;  /* 0x0000007061617221 */ /* 0x000fe20000010100 */
[----:B------:R-:W-:Y:S01]  /*6080*/  IADD3 R89, PT, PT, R132, 0x1000, RZ ;  /* 0x0000100084597810 */ /* 0x000fe20007ffe0ff */
[----:B------:R-:W-:Y:S01]  /*6090*/  FADD.FTZ R105, -R105, R94 ;  /* 0x0000005e69697221 */ /* 0x000fe20000010100 */
[----:B------:R-:W-:Y:S01]  /*60a0*/  FADD.FTZ R0, -R0, R95 ;  /* 0x0000005f00007221 */ /* 0x000fe20000010100 */
[----:B------:R-:W-:Y:S01]  /*60b0*/  FADD.FTZ R101, -R101, R110 ;  /* 0x0000006e65657221 */ /* 0x000fe20000010100 */
[----:B------:R-:W-:Y:S01]  /*60c0*/  FADD.FTZ R121, -R108, R121 ;  /* 0x000000796c797221 */ /* 0x000fe20000010100 */
[----:B------:R-:W-:Y:S01]  /*60d0*/  FADD.FTZ R184, -R184, R133 ;  /* 0x00000085b8b87221 */ /* 0x000fe20000010100 */
[----:B0-----:R-:W-:Y:S01]  /*60e0*/  IMAD.WIDE.U32 R132, R132, 0x10, R114 ;  /* 0x0000001084847825 */ /* 0x001fe200078e0072 */
[----:B------:R-:W-:-:S03]  /*60f0*/  F2FP.BF16.F32.PACK_AB R90, R93, R98 ;  /* 0x000000625d5a723e */ /* 0x000fc600000010ff */
[----:B------:R-:W-:Y:S01]  /*6100*/  FMUL.FTZ R93, R97, UR15 ;  /* 0x0000000f615d7c20 */ /* 0x000fe20008410000 */
[----:B------:R-:W-:Y:S01]  /*6110*/  FMUL.FTZ R92, R92, UR15 ;  /* 0x0000000f5c5c7c20 */ /* 0x000fe20008410000 */
[----:B------:R-:W-:-:S04]  /*6120*/  IMAD.WIDE.U32 R108, R109, 0x10, R114 ;  /* 0x000000106d6c7825 */ /* 0x000fc800078e0072 */
[----:B------:R-:W-:Y:S01]  /*6130*/  FADD.FTZ R91, -R91, R2 ;  /* 0x000000025b5b7221 */ /* 0x000fe20000010100 */
[----:B------:R-:W-:Y:S01]  /*6140*/  FMUL.FTZ R0, R0, UR15 ;  /* 0x0000000f00007c20 */ /* 0x000fe20008410000 */
[----:B------:R-:W-:Y:S01]  /*6150*/  FMUL.FTZ R101, R101, UR15 ;  /* 0x0000000f65657c20 */ /* 0x000fe20008410000 */
[----:B------:R-:W-:-:S04]  /*6160*/  IMAD.WIDE.U32 R110, R111, 0x10, R114 ;  /* 0x000000106f6e7825 */ /* 0x000fc800078e0072 */
[----:B------:R-:W-:Y:S01]  /*6170*/  FMUL.FTZ R96, R96, UR15 ;  /* 0x0000000f60607c20 */ /* 0x000fe20008410000 */
[----:B------:R-:W-:Y:S01]  /*6180*/  FADD.FTZ R107, -R107, R102 ;  /* 0x000000666b6b7221 */ /* 0x000fe20000010100 */
[----:B------:R-:W-:Y:S01]  /*6190*/  FADD.FTZ R100, -R100, R103 ;  /* 0x0000006764647221 */ /* 0x000fe20000010100 */
[----:B------:R-:W-:-:S04]  /*61a0*/  IMAD.WIDE.U32 R112, R113, 0x10, R114 ;  /* 0x0000001071707825 */ /* 0x000fc800078e0072 */
[----:B------:R-:W-:Y:S01]  /*61b0*/  FADD.FTZ R153, -R153, R124 ;  /* 0x0000007c99997221 */ /* 0x000fe20000010100 */
[----:B------:R-:W-:Y:S01]  /*61c0*/  FADD.FTZ R178, -R178, R125 ;  /* 0x0000007db2b27221 */ /* 0x000fe20000010100 */
[----:B------:R-:W-:Y:S01]  /*61d0*/  FADD.FTZ R141, -R141, R116 ;  /* 0x000000748d8d7221 */ /* 0x000fe20000010100 */
[----:B------:R-:W-:-:S04]  /*61e0*/  IMAD.WIDE.U32 R114, R89, 0x10, R114 ;  /* 0x0000001059727825 */ /* 0x000fc800078e0072 */
[----:B------:R-:W-:Y:S01]  /*61f0*/  FMUL.FTZ R89, R105, UR15 ;  /* 0x0000000f69597c20 */ /* 0x000fe20008410000 */
[----:B------:R-:W-:Y:S01]  /*6200*/  FADD.FTZ R106, -R106, R117 ;  /* 0x000000756a6a7221 */ /* 0x000fe20000010100 */
[----:B------:R-:W-:Y:S01]  /*6210*/  FADD.FTZ R162, -R162, R135 ;  /* 0x00000087a2a27221 */ /* 0x000fe20000010100 */
[----:B------:R-:W-:Y:S01]  /*6220*/  FADD.FTZ R139, -R139, R136 ;  /* 0x000000888b8b7221 */ /* 0x000fe20000010100 */
[----:B------:R-:W-:Y:S01]  /*6230*/  FADD.FTZ R119, -R119, R120 ;  /* 0x0000007877777221 */ /* 0x000fe20000010100 */
[----:B------:R-:W-:Y:S01]  /*6240*/  FMUL.FTZ R88, R91, UR15 ;  /* 0x0000000f5b587c20 */ /* 0x000fe20008410000 */
[----:B------:R-:W-:Y:S01]  /*6250*/  FMUL.FTZ R94, R137, UR15 ;  /* 0x0000000f895e7c20 */ /* 0x000fe20008410000 */
[----:B------:R-:W-:Y:S01]  /*6260*/  FMUL.FTZ R97, R104, UR15 ;  /* 0x0000000f68617c20 */ /* 0x000fe20008410000 */
[----:B------:R-:W-:Y:S01]  /*6270*/  F2FP.BF16.F32.PACK_AB R93, R92, R93 ;  /* 0x0000005d5c5d723e */ /* 0x000fe200000010ff */
[----:B------:R-:W-:Y:S01]  /*6280*/  FMUL.FTZ R91, R107, UR15 ;  /* 0x0000000f6b5b7c20 */ /* 0x000fe20008410000 */
[----:B------:R-:W-:Y:S01]  /*6290*/  FMUL.FTZ R100, R100, UR15 ;  /* 0x0000000f64647c20 */ /* 0x000fe20008410000 */
[----:B------:R-:W-:Y:S01]  /*62a0*/  F2FP.BF16.F32.PACK_AB R89, R0, R89 ;  /* 0x000000590059723e */ /* 0x000fe200000010ff */
[----:B------:R-:W-:Y:S01]  /*62b0*/  FMUL.FTZ R98, R153, UR15 ;  /* 0x0000000f99627c20 */ /* 0x000fe20008410000 */
[----:B------:R-:W-:Y:S01]  /*62c0*/  FMUL.FTZ R103, R178, UR15 ;  /* 0x0000000fb2677c20 */ /* 0x000fe20008410000 */
[----:B------:R-:W-:Y:S01]  /*62d0*/  F2FP.BF16.F32.PACK_AB R92, R96, R101 ;  /* 0x00000065605c723e */ /* 0x000fe200000010ff */
[----:B------:R-:W-:Y:S01]  /*62e0*/  FADD.FTZ R145, -R145, R118 ;  /* 0x0000007691917221 */ /* 0x000fe20000010100 */
[----:B------:R-:W-:Y:S01]  /*62f0*/  FADD.FTZ R149, -R149, R122 ;  /* 0x0000007a95957221 */ /* 0x000fe20000010100 */
[----:B------:R-:W-:Y:S01]  /*6300*/  FADD.FTZ R180, -R180, R123 ;  /* 0x0000007bb4b47221 */ /* 0x000fe20000010100 */
[----:B------:R-:W-:Y:S01]  /*6310*/  FADD.FTZ R157, -R157, R126 ;  /* 0x0000007e9d9d7221 */ /* 0x000fe20000010100 */
[----:B------:R-:W-:Y:S01]  /*6320*/  FADD.FTZ R182, -R182, R127 ;  /* 0x0000007fb6b67221 */ /* 0x000fe20000010100 */
        /* <DEDUP_REMOVED lines=15> */
[----:B------:R-:W-:Y:S01]  /*6420*/  FMUL.FTZ R119, R119, UR15 ;  /* 0x0000000f77777c20 */ /* 0x000fe20008410000 */
        /* <DEDUP_REMOVED lines=27> */
[----:B------:R-:W-:Y:S01]  /*65e0*/  F2FP.BF16.F32.PACK_AB R97, R180, R97 ;  /* 0x00000061b461723e */ /* 0x000fe200000010ff */
[----:B------:R1:W-:Y:S01]  /*65f0*/  STG.E.128 desc[UR12][R132.64], R88 ;  /* 0x0000005884007986 */ /* 0x0003e2000c101d0c */
[----:B------:R-:W-:Y:S02]  /*6600*/  F2FP.BF16.F32.PACK_AB R96, R121, R96 ;  /* 0x000000607960723e */ /* 0x000fe400000010ff */
[----:B------:R-:W-:Y:S01]  /*6610*/  F2FP.BF16.F32.PACK_AB R103, R2, R103 ;  /* 0x000000670267723e */ /* 0x000fe200000010ff */
[----:B------:R1:W-:Y:S01]  /*6620*/  STG.E.128 desc[UR12][R108.64], R92 ;  /* 0x0000005c6c007986 */ /* 0x0003e2000c101d0c */
[----:B------:R-:W-:Y:S02]  /*6630*/  F2FP.BF16.F32.PACK_AB R102, R143, R102 ;  /* 0x000000668f66723e */ /* 0x000fe400000010ff */
[----:B------:R-:W-:Y:S01]  /*6640*/  F2FP.BF16.F32.PACK_AB R100, R105, R100 ;  /* 0x000000646964723e */ /* 0x000fe200000010ff */
[----:B------:R1:W-:Y:S01]  /*6650*/  STG.E.128 desc[UR12][R110.64], R96 ;  /* 0x000000606e007986 */ /* 0x0003e2000c101d0c */
[----:B------:R-:W-:-:S02]  /*6660*/  F2FP.BF16.F32.PACK_AB R107, R160, R107 ;  /* 0x0000006ba06b723e */ /* 0x000fc400000010ff */
[----:B------:R-:W-:Y:S01]  /*6670*/  F2FP.BF16.F32.PACK_AB R106, R159, R106 ;  /* 0x0000006a9f6a723e */ /* 0x000fe200000010ff */
[----:B------:R1:W-:Y:S01]  /*6680*/  STG.E.128 desc[UR12][R112.64], R100 ;  /* 0x0000006470007986 */ /* 0x0003e2000c101d0c */
[----:B------:R-:W-:Y:S02]  /*6690*/  F2FP.BF16.F32.PACK_AB R105, R0, R171 ;  /* 0x000000ab0069723e */ /* 0x000fe400000010ff */
[----:B------:R-:W-:-:S05]  /*66a0*/  F2FP.BF16.F32.PACK_AB R104, R151, R104 ;  /* 0x000000689768723e */ /* 0x000fca00000010ff */
[----:B------:R1:W-:Y:S01]  /*66b0*/  STG.E.128 desc[UR12][R114.64], R104 ;  /* 0x0000006872007986 */ /* 0x0003e2000c101d0c */
[----:B------:R-:W-:Y:S05]  /*66c0*/  BRA.U !UP0, `(.L_x_274) ;  /* 0xffffffa508747547 */ /* 0x000fea000b83ffff */
        /* <DEDUP_REMOVED lines=79> */
[----:B0-----:R-:W-:-:S07]  /*6bc0*/  MOV R143, R3 ;  /* 0x00000003008f7202 */ /* 0x001fce0000000f00 */
.L_x_263:
[----:B------:R-:W0:Y:S01]  /*6bd0*/  LDC.64 R16, c[0x0][0x3e0] ;  /* 0x0000f800ff107b82 */ /* 0x000e220000000a00 */
[----:B------:R-:W-:-:S06]  /*6be0*/  USHF.R.U32.HI UR4, URZ, 0x2, UR9 ;  /* 0x00000002ff047899 */ /* 0x000fcc0008011609 */
[----:B------:R-:W-:Y:S01]  /*6bf0*/  MOV R0, UR4 ;  /* 0x0000000400007c02 */ /* 0x000fe20008000f00 */
[----:B------:R-:W1:Y:S04]  /*6c00*/  LDC.64 R18, c[0x0][0x3e8] ;  /* 0x0000fa00ff127b82 */ /* 0x000e680000000a00 */
[----:B------:R-:W-:-:S05]  /*6c10*/  IMAD R5, R0, 0x1400, R131 ;  /* 0x0000140000057824 */ /* 0x000fca00078e0283 */
[C---:B------:R-:W-:Y:S02]  /*6c20*/  IADD3 R9, PT, PT, R5.reuse, 0x400, RZ ;  /* 0x0000040005097810 */ /* 0x040fe40007ffe0ff */
[C---:B------:R-:W-:Y:S02]  /*6c30*/  IADD3 R15, PT, PT, R5.reuse, 0x800, RZ ;  /* 0x00000800050f7810 */ /* 0x040fe40007ffe0ff */
[C---:B-----5:R-:W-:Y:S02]  /*6c40*/  IADD3 R49, PT, PT, R5.reuse, 0xc00, RZ ;  /* 0x00000c0005317810 */ /* 0x060fe40007ffe0ff */
[C---:B------:R-:W-:Y:S01]  /*6c50*/  IADD3 R51, PT, PT, R5.reuse, 0x1000, RZ ;  /* 0x0000100005337810 */ /* 0x040fe20007ffe0ff */
[----:B0-----:R-:W-:-:S04]  /*6c60*/  IMAD.WIDE.U32 R2, R5, 0x20, R16 ;  /* 0x0000002005027825 */ /* 0x001fc800078e0010 */
[----:B------:R-:W-:Y:S01]  /*6c70*/  IMAD.WIDE.U32 R6, R9, 0x20, R16 ;  /* 0x0000002009067825 */ /* 0x000fe200078e0010 */
[----:B------:R-:W-:Y:S03]  /*6c80*/  STG.E.128 desc[UR12][R2.64], R112 ;  /* 0x0000007002007986 */ /* 0x000fe6000c101d0c */
[--C-:B-1----:R-:W-:Y:S01]  /*6c90*/  IMAD.WIDE.U32 R4, R5, 0x20, R18.reuse ;  /* 0x0000002005047825 */ /* 0x102fe200078e0012 */
[----:B------:R0:W-:Y:S03]  /*6ca0*/  STG.E.128 desc[UR12][R2.64+0x10], R116 ;  /* 0x0000107402007986 */ /* 0x0001e6000c101d0c */
[----:B------:R-:W-:Y:S01]  /*6cb0*/  IMAD.WIDE.U32 R8, R9, 0x20, R18 ;  /* 0x0000002009087825 */ /* 0x000fe200078e0012 */
[----:B------:R-:W-:Y:S03]  /*6cc0*/  STG.E.128 desc[UR12][R4.64], R32 ;  /* 0x0000002004007986 */ /* 0x000fe6000c101d0c */
[--C-:B------:R-:W-:Y:S01]  /*6cd0*/  IMAD.WIDE.U32 R10, R15, 0x20, R16.reuse ;  /* 0x000000200f0a7825 */ /* 0x100fe200078e0010 */
[----:B------:R-:W-:Y:S03]  /*6ce0*/  STG.E.128 desc[UR12][R4.64+0x10], R36 ;  /* 0x0000102404007986 */ /* 0x000fe6000c101d0c */
[--C-:B------:R-:W-:Y:S01]  /*6cf0*/  IMAD.WIDE.U32 R12, R49, 0x20, R16.reuse ;  /* 0x00000020310c7825 */ /* 0x100fe200078e0010 */
[----:B------:R-:W-:Y:S03]  /*6d00*/  STG.E.128 desc[UR12][R6.64], R120 ;  /* 0x0000007806007986 */ /* 0x000fe6000c101d0c */
[----:B------:R-:W-:Y:S01]  /*6d10*/  IMAD.WIDE.U32 R16, R51, 0x20, R16 ;  /* 0x0000002033107825 */ /* 0x000fe200078e0010 */
[----:B------:R-:W-:Y:S03]  /*6d20*/  STG.E.128 desc[UR12][R6.64+0x10], R124 ;  /* 0x0000107c06007986 */ /* 0x000fe6000c101d0c */
[--C-:B0-----:R-:W-:Y:S01]  /*6d30*/  IMAD.WIDE.U32 R2, R15, 0x20, R18.reuse ;  /* 0x000000200f027825 */ /* 0x101fe200078e0012 */
[----:B------:R-:W-:Y:S03]  /*6d40*/  STG.E.128 desc[UR12][R8.64], R40 ;  /* 0x0000002808007986 */ /* 0x000fe6000c101d0c */
[--C-:B------:R-:W-:Y:S01]  /*6d50*/  IMAD.WIDE.U32 R14, R49, 0x20, R18.reuse ;  /* 0x00000020310e7825 */ /* 0x100fe200078e0012 */
        /* <DEDUP_REMOVED lines=15> */
.L_x_275:
        /* <DEDUP_REMOVED lines=11> */
.L_x_3000:


//--------------------- .text._ZN10layer_norm22ln_bwd_finalize_kernelINS_22Kernel_traits_finalizeILj40960E6__halffS2_fjLj1024ELj4ENS_18Kernel_traits_baseILj40960ES2_fS2_fjLj1024EEEEEEEvNS_9BwdParamsE --------------------------
	.section	.text._ZN10layer_norm22ln_bwd_finalize_kernelINS_22Kernel_traits_finalizeILj40960E6__halffS2_fjLj1024ELj4ENS_18Kernel_traits_baseILj40960ES2_fS2_fjLj1024EEEEEEEvNS_9BwdParamsE,"ax",@progbits
	.align	128
        .global         _ZN10layer_norm22ln_bwd_finalize_kernelINS_22Kernel_traits_finalizeILj40960E6__halffS2_fjLj1024ELj4ENS_18Kernel_traits_baseILj40960ES2_fS2_fjLj1024EEEEEEEvNS_9BwdParamsE
        .type           _ZN10layer_norm22ln_bwd_finalize_kernelINS_22Kernel_traits_finalizeILj40960E6__halffS2_fjLj1024ELj4ENS_18Kernel_traits_baseILj40960ES2_fS2_fjLj1024EEEEEEEvNS_9BwdParamsE,@function
        .size           _ZN10layer_norm22ln_bwd_finalize_kernelINS_22Kernel_traits_finalizeILj40960E6__halffS2_fjLj1024ELj4ENS_18Kernel_traits_baseILj40960ES2_fS2_fjLj1024EEEEEEEvNS_9BwdParamsE,(.L_x_3001 - _ZN10layer_norm22ln_bwd_finalize_kernelINS_22Kernel_traits_finalizeILj40960E6__halffS2_fjLj1024ELj4ENS_18Kernel_traits_baseILj40960ES2_fS2_fjLj1024EEEEEEEvNS_9BwdParamsE)
        .other          _ZN10layer_norm22ln_bwd_finalize_kernelINS_22Kernel_traits_finalizeILj40960E6__halffS2_fjLj1024ELj4ENS_18Kernel_traits_baseILj40960ES2_fS2_fjLj1024EEEEEEEvNS_9BwdParamsE,@"STO_CUDA_ENTRY STV_DEFAULT"
_ZN10layer_norm22ln_bwd_finalize_kernelINS_22Kernel_traits_finalizeILj40960E6__halffS2_fjLj1024ELj4ENS_18Kernel_traits_baseILj40960ES2_fS2_fjLj1024EEEEEEEvNS_9BwdParamsE:
.text._ZN10layer_norm22ln_bwd_finalize_kernelINS_22Kernel_traits_finalizeILj40960E6__halffS2_fjLj1024ELj4ENS_18Kernel_traits_baseILj40960ES2_fS2_fjLj1024EEEEEEEvNS_9BwdParamsE:
        /* <DEDUP_REMOVED lines=37> */
.L_x_280:
        /* <DEDUP_REMOVED lines=118> */
.L_x_279:
[----:B------:R-:W-:Y:S05]  /*09b0*/  BSYNC.RECONVERGENT B1 ;  /* 0x0000000000017941 */ /* 0x000fea0003800200 */
.L_x_278:
        /* <DEDUP_REMOVED lines=65> */
.L_x_282:
[----:B------:R-:W-:Y:S05]  /*0dd0*/  BSYNC.RECONVERGENT B1 ;  /* 0x0000000000017941 */ /* 0x000fea0003800200 */
.L_x_281:
        /* <DEDUP_REMOVED lines=37> */
.L_x_284:
[----:B------:R-:W-:Y:S05]  /*1030*/  BSYNC.RECONVERGENT B1 ;  /* 0x0000000000017941 */ /* 0x000fea0003800200 */
.L_x_283:
[----:B------:R-:W-:Y:S05]  /*1040*/  @!P1 BRA `(.L_x_277) ;  /* 0x00000000003c9947 */ /* 0x000fea0003800000 */
[----:B------:R-:W0:Y:S01]  /*1050*/  LDC.64 R6, c[0x0][0x3e0] ;  /* 0x0000f800ff067b82 */ /* 0x000e220000000a00 */
[----:B------:R-:W-:Y:S01]  /*1060*/  IMAD R2, R15, 0xa000, R11 ;  /* 0x0000a0000f027824 */ /* 0x000fe200078e020b */
[----:B------:R-:W-:-:S04]  /*1070*/  IADD3 R24, PT, PT, -R24, RZ, RZ ;  /* 0x000000ff18187210 */ /* 0x000fc80007ffe1ff */
[----:B------:R-:W-:Y:S02]  /*1080*/  IADD3 R11, PT, PT, R13, R2, RZ ;  /* 0x000000020d0b7210 */ /* 0x000fe40007ffe0ff */
[----:B------:R-:W1:Y:S05]  /*1090*/  LDC.64 R8, c[0x0][0x3e8] ;  /* 0x0000fa00ff087b82 */ /* 0x000e6a0000000a00 */
.L_x_285:
        /* <DEDUP_REMOVED lines=10> */
.L_x_277:
[----:B------:R-:W-:Y:S05]  /*1140*/  BSYNC.RECONVERGENT B0 ;  /* 0x0000000000007941 */ /* 0x000fea0003800200 */
.L_x_276:
        /* <DEDUP_REMOVED lines=55> */
.L_x_286:
        /* <DEDUP_REMOVED lines=12> */
.L_x_3001:


//--------------------- .text._ZN10layer_norm13ln_bwd_kernelINS_13Kernel_traitsI6__halffS2_fjLj40960ELj4ELj1ELj8ELj16ENS_18Kernel_traits_baseILj40960ES2_fS2_fjLj256EEEEEEEvNS_9BwdParamsE --------------------------
	.section	.text._ZN10layer_norm13ln_bwd_kernelINS_13Kernel_traitsI6__halffS2_fjLj40960ELj4ELj1ELj8ELj16ENS_18Kernel_traits_baseILj40960ES2_fS2_fjLj256EEEEEEEvNS_9BwdParamsE,"ax",@progbits
	.align	128
        .global         _ZN10layer_norm13ln_bwd_kernelINS_13Kernel_traitsI6__halffS2_fjLj40960ELj4ELj1ELj8ELj16ENS_18Kernel_traits_baseILj40960ES2_fS2_fjLj256EEEEEEEvNS_9BwdParamsE
        .type           _ZN10layer_norm13ln_bwd_kernelINS_13Kernel_traitsI6__halffS2_fjLj40960ELj4ELj1ELj8ELj16ENS_18Kernel_traits_baseILj40960ES2_fS2_fjLj256EEEEEEEvNS_9BwdParamsE,@function
        .size           _ZN10layer_norm13ln_bwd_kernelINS_13Kernel_traitsI6__halffS2_fjLj40960ELj4ELj1ELj8ELj16ENS_18Kernel_traits_baseILj40960ES2_fS2_fjLj256EEEEEEEvNS_9BwdParamsE,(.L_x_3002 - _ZN10layer_norm13ln_bwd_kernelINS_13Kernel_traitsI6__halffS2_fjLj40960ELj4ELj1ELj8ELj16ENS_18Kernel_traits_baseILj40960ES2_fS2_fjLj256EEEEEEEvNS_9BwdParamsE)
        .other          _ZN10layer_norm13ln_bwd_kernelINS_13Kernel_traitsI6__halffS2_fjLj40960ELj4ELj1ELj8ELj16ENS_18Kernel_traits_baseILj40960ES2_fS2_fjLj256EEEEEEEvNS_9BwdParamsE,@"STO_CUDA_ENTRY STV_DEFAULT"
_ZN10layer_norm13ln_bwd_kernelINS_13Kernel_traitsI6__halffS2_fjLj40960ELj4ELj1ELj8ELj16ENS_18Kernel_traits_baseILj40960ES2_fS2_fjLj256EEEEEEEvNS_9BwdParamsE:
.text._ZN10layer_norm13ln_bwd_kernelINS_13Kernel_traitsI6__halffS2_fjLj40960ELj4ELj1ELj8ELj16ENS_18Kernel_traits_baseILj40960ES2_fS2_fjLj256EEEEEEEvNS_9BwdParamsE:
        /* <DEDUP_REMOVED lines=39> */
.L_x_287:
        /* <DEDUP_REMOVED lines=12> */
.L_x_288:
        /* <DEDUP_REMOVED lines=36> */
[----:B-1----:R-:W-:-:S02]  /*0570*/  CS2R R10, SRZ ;  /* 0x00000000000a7805 */ /* 0x002fc4000001ff00 */
[----:B0-----:R-:W-:Y:S02]  /*0580*/  CS2R R8, SRZ ;  /* 0x0000000000087805 */ /* 0x001fe4000001ff00 */
[----:B------:R-:W-:Y:S02]  /*0590*/  CS2R R14, SRZ ;  /* 0x00000000000e7805 */ /* 0x000fe4000001ff00 */
[----:B------:R-:W-:Y:S02]  /*05a0*/  CS2R R12, SRZ ;  /* 0x00000000000c7805 */ /* 0x000fe4000001ff00 */
[----:B------:R-:W-:Y:S02]  /*05b0*/  CS2R R18, SRZ ;  /* 0x0000000000127805 */ /* 0x000fe4000001ff00 */
[----:B------:R-:W-:Y:S01]  /*05c0*/  CS2R R16, SRZ ;  /* 0x0000000000107805 */ /* 0x000fe2000001ff00 */
[----:B------:R-:W-:Y:S06]  /*05d0*/  @P0 BRA `(.L_x_289) ;  /* 0x0000006000f00947 */ /* 0x000fec0003800000 */
[----:B------:R0:W-:Y:S01]  /*05e0*/  STL [R1+0x30], RZ ;  /* 0x000030ff01007387 */ /* 0x0001e20000100800 */
[----:B-----5:R-:W-:Y:S01]  /*05f0*/  MOV R81, R6 ;  /* 0x0000000600517202 */ /* 0x020fe20000000f00 */
[----:B------:R-:W-:Y:S01]  /*0600*/  HFMA2 R252, -RZ, RZ, 0, 0 ;  /* 0x00000000fffc7431 */ /* 0x000fe200000001ff */
[----:B------:R-:W-:Y:S01]  /*0610*/  MOV R0, R7 ;  /* 0x0000000700007202 */ /* 0x000fe20000000f00 */
[----:B------:R0:W-:Y:S01]  /*0620*/  STL [R1+0x2c], RZ ;  /* 0x00002cff01007387 */ /* 0x0001e20000100800 */
[----:B------:R-:W-:Y:S02]  /*0630*/  MOV R39, R20 ;  /* 0x0000001400277202 */ /* 0x000fe40000000f00 */
[----:B------:R-:W-:Y:S02]  /*0640*/  CS2R R250, SRZ ;  /* 0x0000000000fa7805 */ /* 0x000fe4000001ff00 */
[----:B------:R-:W-:Y:S01]  /*0650*/  MOV R2, R21 ;  /* 0x0000001500027202 */ /* 0x000fe20000000f00 */
[----:B------:R0:W-:Y:S01]  /*0660*/  STL [R1+0x28], RZ ;  /* 0x000028ff01007387 */ /* 0x0001e20000100800 */
[----:B------:R-:W-:-:S02]  /*0670*/  SHF.R.U64 R80, R6, 0x10, R7 ;  /* 0x0000001006507819 */ /* 0x000fc40000001207 */
[----:B------:R-:W-:Y:S02]  /*0680*/  CS2R R248, SRZ ;  /* 0x0000000000f87805 */ /* 0x000fe4000001ff00 */
[----:B------:R-:W-:Y:S01]  /*0690*/  SHF.R.U32.HI R11, RZ, 0x10, R7 ;  /* 0x00000010ff0b7819 */ /* 0x000fe20000011607 */
[----:B------:R0:W-:Y:S01]  /*06a0*/  STL [R1+0x24], RZ ;  /* 0x000024ff01007387 */ /* 0x0001e20000100800 */
[--C-:B------:R-:W-:Y:S02]  /*06b0*/  SHF.R.U64 R38, R20, 0x10, R21.reuse ;  /* 0x0000001014267819 */ /* 0x100fe40000001215 */
[----:B------:R-:W-:Y:S02]  /*06c0*/  CS2R R246, SRZ ;  /* 0x0000000000f67805 */ /* 0x000fe4000001ff00 */
[----:B------:R-:W-:Y:S01]  /*06d0*/  SHF.R.U32.HI R12, RZ, 0x10, R21 ;  /* 0x00000010ff0c7819 */ /* 0x000fe20000011615 */
        /* <DEDUP_REMOVED lines=9> */
[----:B------:R-:W-:-:S02]  /*0770*/  MOV R33, R116 ;  /* 0x0000007400217202 */ /* 0x000fc40000000f00 */
[----:B------:R-:W-:Y:S02]  /*0780*/  CS2R R240, SRZ ;  /* 0x0000000000f07805 */ /* 0x000fe4000001ff00 */
[----:B------:R-:W-:Y:S01]  /*0790*/  MOV R6, R117 ;  /* 0x0000007500067202 */ /* 0x000fe20000000f00 */
        /* <DEDUP_REMOVED lines=18> */
[----:B------:R-:W-:Y:S01]  /*08c0*/  SHF.R.U32.HI R17, RZ, 0x10, R121 ;  /* 0x00000010ff117819 */ /* 0x000fe20000011679 */
[----:B------:R0:W-:Y:S01]  /*08d0*/  STL [R1+0x54], RZ ;  /* 0x000054ff01007387 */ /* 0x0001e20000100800 */
[----:B------:R-:W-:Y:S02]  /*08e0*/  MOV R27, R122 ;  /* 0x0000007a001b7202 */ /* 0x000fe40000000f00 */
[----:B------:R-:W-:Y:S01]  /*08f0*/  MOV R9, R123 ;  /* 0x0000007b00097202 */ /* 0x000fe20000000f00 */
[----:B------:R0:W-:Y:S01]  /*0900*/  STL [R1+0x50], RZ ;  /* 0x000050ff01007387 */ /* 0x0001e20000100800 */
[----:B------:R-:W-:-:S02]  /*0910*/  SHF.R.U64 R26, R122, 0x10, R123 ;  /* 0x000000107a1a7819 */ /* 0x000fc4000000127b */
[----:B------:R-:W-:Y:S01]  /*0920*/  SHF.R.U32.HI R18, RZ, 0x10, R123 ;  /* 0x00000010ff127819 */ /* 0x000fe2000001167b */
[----:B------:R0:W-:Y:S01]  /*0930*/  STL [R1+0x4c], RZ ;  /* 0x00004cff01007387 */ /* 0x0001e20000100800 */
[----:B------:R-:W-:Y:S02]  /*0940*/  MOV R25, R124 ;  /* 0x0000007c00197202 */ /* 0x000fe40000000f00 */
[----:B------:R-:W-:Y:S01]  /*0950*/  MOV R10, R125 ;  /* 0x0000007d000a7202 */ /* 0x000fe20000000f00 */
[----:B------:R0:W-:Y:S01]  /*0960*/  STL [R1+0x18], RZ ;  /* 0x000018ff01007387 */ /* 0x0001e20000100800 */
[--C-:B------:R-:W-:Y:S02]  /*0970*/  SHF.R.U64 R24, R124, 0x10, R125.reuse ;  /* 0x000000107c187819 */ /* 0x100fe4000000127d */
[----:B------:R-:W-:Y:S01]  /*0980*/  SHF.R.U32.HI R19, RZ, 0x10, R125 ;  /* 0x00000010ff137819 */ /* 0x000fe2000001167d */
[----:B------:R0:W-:Y:S01]  /*0990*/  STL [R1+0x60], RZ ;  /* 0x000060ff01007387 */ /* 0x0001e20000100800 */
[----:B------:R-:W-:-:S02]  /*09a0*/  PRMT R81, R0, 0x5410, R81 ;  /* 0x0000541000517816 */ /* 0x000fc40000000051 */
[----:B------:R-:W-:Y:S01]  /*09b0*/  PRMT R39, R2, 0x5410, R39 ;  /* 0x0000541002277816 */ /* 0x000fe20000000027 */
[----:B------:R0:W-:Y:S01]  /*09c0*/  STL [R1+0x5c], RZ ;  /* 0x00005cff01007387 */ /* 0x0001e20000100800 */
[----:B------:R-:W-:Y:S02]  /*09d0*/  MOV R37, R22 ;  /* 0x0000001600257202 */ /* 0x000fe40000000f00 */
[----:B------:R-:W-:Y:S01]  /*09e0*/  MOV R3, R23 ;  /* 0x0000001700037202 */ /* 0x000fe20000000f00 */
[----:B------:R0:W-:Y:S01]  /*09f0*/  STL [R1+0x58], RZ ;  /* 0x000058ff01007387 */ /* 0x0001e20000100800 */
[----:B------:R-:W-:Y:S02]  /*0a00*/  MOV R35, R110 ;  /* 0x0000006e00237202 */ /* 0x000fe40000000f00 */
[----:B------:R-:W-:Y:S01]  /*0a10*/  MOV R5, R111 ;  /* 0x0000006f00057202 */ /* 0x000fe20000000f00 */
[----:B------:R0:W-:Y:S01]  /*0a20*/  STL [R1+0x14], RZ ;  /* 0x000014ff01007387 */ /* 0x0001e20000100800 */
[----:B------:R-:W-:-:S02]  /*0a30*/  MOV R0, R108 ;  /* 0x0000006c00007202 */ /* 0x000fc40000000f00 */
[----:B------:R-:W-:Y:S01]  /*0a40*/  MOV R2, R109 ;  /* 0x0000006d00027202 */ /* 0x000fe20000000f00 */
[----:B------:R0:W-:Y:S01]  /*0a50*/  STL [R1+0x6c], RZ ;  /* 0x00006cff01007387 */ /* 0x0001e20000100800 */
[----:B------:R-:W-:Y:S02]  /*0a60*/  PRMT R80, R11, 0x5410, R80 ;  /* 0x000054100b507816 */ /* 0x000fe40000000050 */
[----:B------:R-:W-:Y:S01]  /*0a70*/  PRMT R38, R12, 0x5410, R38 ;  /* 0x000054100c267816 */ /* 0x000fe20000000026 */
[----:B------:R0:W-:Y:S01]  /*0a80*/  STL [R1+0x68], RZ ;  /* 0x000068ff01007387 */ /* 0x0001e20000100800 */
[----:B------:R-:W-:Y:S02]  /*0a90*/  PRMT R36, R13, 0x5410, R36 ;  /* 0x000054100d247816 */ /* 0x000fe40000000024 */
[----:B------:R-:W-:Y:S02]  /*0aa0*/  CS2R R12, SRZ ;  /* 0x00000000000c7805 */ /* 0x000fe4000001ff00 */
[----:B------:R-:W-:Y:S01]  /*0ab0*/  PRMT R34, R14, 0x5410, R34 ;  /* 0x000054100e227816 */ /* 0x000fe20000000022 */
[----:B------:R0:W-:Y:S01]  /*0ac0*/  STL [R1+0x64], RZ ;  /* 0x000064ff01007387 */ /* 0x0001e20000100800 */
[----:B------:R-:W-:-:S02]  /*0ad0*/  PRMT R33, R6, 0x5410, R33 ;  /* 0x0000541006217816 */ /* 0x000fc40000000021 */
[----:B------:R-:W-:Y:S01]  /*0ae0*/  PRMT R32, R15, 0x5410, R32 ;  /* 0x000054100f207816 */ /* 0x000fe20000000020 */
[----:B------:R0:W-:Y:S01]  /*0af0*/  STL [R1+0x10], RZ ;  /* 0x000010ff01007387 */ /* 0x0001e20000100800 */
[----:B------:R-:W-:Y:S02]  /*0b00*/  PRMT R31, R7, 0x5410, R31 ;  /* 0x00005410071f7816 */ /* 0x000fe4000000001f */
[----:B------:R-:W-:Y:S02]  /*0b10*/  CS2R R6, SRZ ;  /* 0x0000000000067805 */ /* 0x000fe4000001ff00 */
[----:B------:R-:W-:Y:S01]  /*0b20*/  PRMT R30, R16, 0x5410, R30 ;  /* 0x00005410101e7816 */ /* 0x000fe2000000001e */
[----:B------:R0:W-:Y:S01]  /*0b30*/  STL [R1+0x78], RZ ;  /* 0x000078ff01007387 */ /* 0x0001e20000100800 */
[----:B------:R-:W-:Y:S02]  /*0b40*/  PRMT R29, R8, 0x5410, R29 ;  /* 0x00005410081d7816 */ /* 0x000fe4000000001d */
[----:B------:R-:W-:-:S02]  /*0b50*/  CS2R R14, SRZ ;  /* 0x00000000000e7805 */ /* 0x000fc4000001ff00 */
        /* <DEDUP_REMOVED lines=16> */
[----:B------:R-:W-:Y:S01]  /*0c60*/  PLOP3.LUT P1, PT, PT, PT, PT, 0x8, 0x80 ;  /* 0x000000000080781c */ /* 0x000fe20003f2e170 */
[----:B------:R0:W-:Y:S01]  /*0c70*/  STL [R1+0x80], RZ ;  /* 0x000080ff01007387 */ /* 0x0001e20000100800 */
[----:B------:R-:W-:-:S03]  /*0c80*/  MOV R22, RZ ;  /* 0x000000ff00167202 */ /* 0x000fc60000000f00 */
        /* <DEDUP_REMOVED lines=10> */
[----:B------:R0:W-:Y:S04]  /*0d30*/  STL [R1+0xa8], RZ ;  /* 0x0000a8ff01007387 */ /* 0x0001e80000100800 */
[----:B------:R0:W-:Y:S04]  /*0d40*/  STL [R1+0xa4], RZ ;  /* 0x0000a4ff01007387 */ /* 0x0001e80000100800 */
[----:B------:R0:W-:Y:S04]  /*0d50*/  STL [R1+0xa0], RZ ;  /* 0x0000a0ff01007387 */ /* 0x0001e80000100800 */
[----:B------:R0:W-:Y:S04]  /*0d60*/  STL [R1+0xb0], RZ ;  /* 0x0000b0ff01007387 */ /* 0x0001e80000100800 */
[----:B------:R0:W-:Y:S02]  /*0d70*/  STL [R1+0xac], RZ ;  /* 0x0000acff01007387 */ /* 0x0001e40000100800 */
.L_x_300:
[----:B-1----:R-:W1:Y:S01]  /*0d80*/  LDC.64 R82, c[0x0][0x3a8] ;  /* 0x0000ea00ff527b82 */ /* 0x002e620000000a00 */
[----:B------:R-:W-:-:S07]  /*0d90*/  MOV R136, RZ ;  /* 0x000000ff00887202 */ /* 0x000fce0000000f00 */
[----:B------:R-:W2:Y:S01]  /*0da0*/  LDC.64 R2, c[0x0][0x398] ;  /* 0x0000e600ff027b82 */ /* 0x000ea20000000a00 */
[----:B-1----:R-:W-:-:S06]  /*0db0*/  IMAD.WIDE R82, R4, 0x4, R82 ;  /* 0x0000000404527825 */ /* 0x002fcc00078e0252 */
        /* <DEDUP_REMOVED lines=60> */
.L_x_290:
        /* <DEDUP_REMOVED lines=49> */
.L_x_291:
[----:B-----5:R-:W-:Y:S02]  /*1490*/  MOV R0, R116 ;  /* 0x0000007400007202 */ /* 0x020fe40000000f00 */
[----:B------:R-:W-:Y:S02]  /*14a0*/  MOV R2, R117 ;  /* 0x0000007500027202 */ /* 0x000fe40000000f00 */
[----:B------:R-:W-:Y:S02]  /*14b0*/  MOV R134, R130 ;  /* 0x0000008200867202 */ /* 0x000fe40000000f00 */
[----:B------:R-:W-:Y:S02]  /*14c0*/  MOV R135, R131 ;  /* 0x0000008300877202 */ /* 0x000fe40000000f00 */
[----:B------:R-:W-:Y:S02]  /*14d0*/  PRMT R207, R2, 0x5410, R0 ;  /* 0x0000541002cf7816 */ /* 0x000fe40000000000 */
[----:B------:R-:W-:-:S02]  /*14e0*/  PRMT R206, R135, 0x5410, R134 ;  /* 0x0000541087ce7816 */ /* 0x000fc40000000086 */
[----:B------:R-:W-:Y:S02]  /*14f0*/  MOV R0, R128 ;  /* 0x0000008000007202 */ /* 0x000fe40000000f00 */
        /* <DEDUP_REMOVED lines=22> */
[----:B------:R-:W-:Y:S01]  /*1660*/  PRMT R191, R135, 0x5410, R134 ;  /* 0x0000541087bf7816 */ /* 0x000fe20000000086 */
[----:B------:R-:W-:Y:S06]  /*1670*/  @P0 BRA `(.L_x_292) ;  /* 0x00000014005c0947 */ /* 0x000fec0003800000 */
[--C-:B------:R-:W-:Y:S01]  /*1680*/  FADD.FTZ R0, R40, -R136.reuse ;  /* 0x8000008828007221 */ /* 0x100fe20000010000 */
[--C-:B------:R-:W-:Y:S01]  /*1690*/  FADD.FTZ R65, R65, -R136.reuse ;  /* 0x8000008841417221 */ /* 0x100fe20000010000 */
[--C-:B------:R-:W-:Y:S01]  /*16a0*/  FADD.FTZ R59, R59, -R136.reuse ;  /* 0x800000883b3b7221 */ /* 0x100fe20000010000 */
[--C-:B------:R-:W-:Y:S01]  /*16b0*/  FADD.FTZ R40, R70, -R136.reuse ;  /* 0x8000008846287221 */ /* 0x100fe20000010000 */
[----:B------:R-:W-:Y:S01]  /*16c0*/  SHF.R.U64 R116, R116, 0x10, R117 ;  /* 0x0000001074747819 */ /* 0x000fe20000001275 */
[--C-:B------:R-:W-:Y:S01]  /*16d0*/  HADD2.F32 R165, -RZ, R207.reuse.H1_H1 ;  /* 0x300000cfffa57230 */ /* 0x100fe20000004100 */
[----:B------:R-:W-:Y:S01]  /*16e0*/  SHF.R.U64 R208, R108, 0x10, R109 ;  /* 0x000000106cd07819 */ /* 0x000fe2000000126d */
[----:B------:R-:W-:Y:S02]  /*16f0*/  HADD2.F32 R164, -RZ, R207.H0_H0 ;  /* 0x200000cfffa47230 */ /* 0x000fe40000004100 */
[----:B------:R-:W-:Y:S01]  /*1700*/  FADD.FTZ R2, R66, -R136 ;  /* 0x8000008842027221 */ /* 0x000fe20000010000 */
[----:B------:R-:W-:-:S02]  /*1710*/  HADD2.F32 R207, -RZ, R23.H1_H1 ;  /* 0x30000017ffcf7230 */ /* 0x000fc40000004100 */
[C---:B------:R-:W-:Y:S01]  /*1720*/  FMUL.FTZ R202, R82.reuse, R65 ;  /* 0x0000004152ca7220 */ /* 0x040fe20000410000 */
[----:B------:R-:W-:Y:S01]  /*1730*/  FADD.FTZ R41, R41, -R136 ;  /* 0x8000008829297221 */ /* 0x000fe20000010000 */
[----:B------:R-:W-:Y:S01]  /*1740*/  SHF.R.U32.HI R117, RZ, 0x10, R117 ;  /* 0x00000010ff757819 */ /* 0x000fe20000011675 */
[C---:B------:R-:W-:Y:S01]  /*1750*/  FMUL.FTZ R201, R82.reuse, R59 ;  /* 0x0000003b52c97220 */ /* 0x040fe20000410000 */
[C---:B------:R-:W-:Y:S01]  /*1760*/  FMUL.FTZ R65, R82.reuse, R40 ;  /* 0x0000002852417220 */ /* 0x040fe20000410000 */
[C---:B------:R-:W-:Y:S01]  /*1770*/  FMUL.FTZ R59, R82.reuse, R2 ;  /* 0x00000002523b7220 */ /* 0x040fe20000410000 */
[----:B------:R-:W-:Y:S02]  /*1780*/  HADD2.F32 R40, -RZ, R116.H0_H0 ;  /* 0x20000074ff287230 */ /* 0x000fe40000004100 */
[----:B------:R-:W-:Y:S01]  /*1790*/  FMUL.FTZ R0, R82, R0 ;  /* 0x0000000052007220 */ /* 0x000fe20000410000 */
[----:B------:R-:W-:Y:S02]  /*17a0*/  HADD2.F32 R208, -RZ, R208.H0_H0 ;  /* 0x200000d0ffd07230 */ /* 0x000fe40000004100 */
[----:B------:R-:W-:Y:S01]  /*17b0*/  FMUL.FTZ R2, R207, R165 ;  /* 0x000000a5cf027220 */ /* 0x000fe20000410000 */
[--C-:B------:R-:W-:Y:S01]  /*17c0*/  SHF.R.U64 R140, R118, 0x10, R119.reuse ;  /* 0x00000010768c7819 */ /* 0x100fe20000001277 */
[--C-:B------:R-:W-:Y:S01]  /*17d0*/  HADD2.F32 R163, -RZ, R206.reuse.H1_H1 ;  /* 0x300000ceffa37230 */ /* 0x100fe20000004100 */
[----:B------:R-:W-:Y:S01]  /*17e0*/  SHF.R.U32.HI R141, RZ, 0x10, R119 ;  /* 0x00000010ff8d7819 */ /* 0x000fe20000011677 */
[----:B------:R-:W-:Y:S01]  /*17f0*/  HADD2.F32 R162, -RZ, R206.H0_H0 ;  /* 0x200000ceffa27230 */ /* 0x000fe20000004100 */
[----:B------:R-:W-:Y:S01]  /*1800*/  SHF.R.U32.HI R206, RZ, 0x10, R109 ;  /* 0x00000010ffce7819 */ /* 0x000fe2000001166d */
[----:B------:R-:W-:Y:S01]  /*1810*/  FMUL.FTZ R119, R82, R41 ;  /* 0x0000002952777220 */ /* 0x000fe20000410000 */
[----:B------:R-:W-:-:S02]  /*1820*/  HADD2.F32 R203, -RZ, R23.H0_H0 ;  /* 0x20000017ffcb7230 */ /* 0x000fc40000004100 */
[----:B------:R-:W-:Y:S01]  /*1830*/  FADD.FTZ R42, R42, -R136 ;  /* 0x800000882a2a7221 */ /* 0x000fe20000010000 */
[----:B------:R-:W-:Y:S02]  /*1840*/  HADD2.F32 R41, -RZ, R117.H0_H0 ;  /* 0x20000075ff297230 */ /* 0x000fe40000004100 */
[----:B------:R-:W-:Y:S01]  /*1850*/  FMUL.FTZ R117, R208, R40 ;  /* 0x00000028d0757220 */ /* 0x000fe20000410000 */
[----:B------:R-:W-:Y:S01]  /*1860*/  FADD.FTZ R210, RZ, R2 ;  /* 0x00000002ffd27221 */ /* 0x000fe20000010000 */
[----:B------:R-:W-:Y:S01]  /*1870*/  FFMA.FTZ R211, R0, R2, RZ ;  /* 0x0000000200d37223 */ /* 0x000fe200000100ff */
[--C-:B------:R-:W-:Y:S01]  /*1880*/  FADD.FTZ R77, R77, -R136.reuse ;  /* 0x800000884d4d7221 */ /* 0x100fe20000010000 */
[----:B------:R-:W-:Y:S02]  /*1890*/  HADD2.F32 R206, -RZ, R206.H0_H0 ;  /* 0x200000ceffce7230 */ /* 0x000fe40000004100 */
[----:B------:R-:W-:Y:S01]  /*18a0*/  FADD.FTZ R43, R43, -R136 ;  /* 0x800000882b2b7221 */ /* 0x000fe20000010000 */
[----:B------:R-:W-:Y:S01]  /*18b0*/  FMUL.FTZ R66, R82, R42 ;  /* 0x0000002a52427220 */ /* 0x000fe20000410000 */
[----:B------:R-:W-:Y:S01]  /*18c0*/  FMUL.FTZ R116, R203, R164 ;  /* 0x000000a4cb747220 */ /* 0x000fe20000410000 */
[----:B------:R-:W-:Y:S01]  /*18d0*/  FADD.FTZ R210, R210, R117 ;  /* 0x00000075d2d27221 */ /* 0x000fe20000010000 */
[----:B------:R-:W-:Y:S01]  /*18e0*/  FFMA.FTZ R211, R119, R117, R211 ;  /* 0x0000007577d37223 */ /* 0x000fe200000100d3 */
[----:B------:R-:W-:Y:S01]  /*18f0*/  SHF.R.U64 R130, R130, 0x10, R131 ;  /* 0x0000001082827819 */ /* 0x000fe20000001283 */
[--C-:B------:R-:W-:Y:S01]  /*1900*/  HADD2.F32 R161, -RZ, R205.reuse.H1_H1 ;  /* 0x300000cdffa17230 */ /* 0x100fe20000004100 */
[----:B------:R-:W-:Y:S01]  /*1910*/  SHF.R.U64 R138, R120, 0x10, R121 ;  /* 0x00000010788a7819 */ /* 0x000fe20000001279 */
[----:B------:R-:W-:-:S02]  /*1920*/  HADD2.F32 R160, -RZ, R205.H0_H0 ;  /* 0x200000cdffa07230 */ /* 0x000fc40000004100 */
[----:B------:R-:W-:Y:S01]  /*1930*/  FMUL.FTZ R203, R82, R77 ;  /* 0x0000004d52cb7220 */ /* 0x000fe20000410000 */
[----:B------:R-:W-:Y:S02]  /*1940*/  HADD2.F32 R205, -RZ, R81.H1_H1 ;  /* 0x30000051ffcd7230 */ /* 0x000fe40000004100 */
[----:B------:R-:W-:Y:S01]  /*1950*/  FADD.FTZ R44, R44, -R136 ;  /* 0x800000882c2c7221 */ /* 0x000fe20000010000 */
[----:B------:R-:W-:Y:S01]  /*1960*/  FMUL.FTZ R120, R82, R43 ;  /* 0x0000002b52787220 */ /* 0x000fe20000410000 */
[----:B------:R-:W-:Y:S01]  /*1970*/  FMUL.FTZ R77, R206, R41 ;  /* 0x00000029ce4d7220 */ /* 0x000fe20000410000 */
[----:B------:R-:W-:Y:S01]  /*1980*/  FADD.FTZ R210, R210, R116 ;  /* 0x00000074d2d27221 */ /* 0x000fe20000010000 */
[----:B------:R-:W-:Y:S01]  /*1990*/  FFMA.FTZ R211, R66, R116, R211 ;  /* 0x0000007442d37223 */ /* 0x000fe200000100d3 */
[----:B------:R-:W-:Y:S02]  /*19a0*/  HADD2.F32 R204, -RZ, R80.H1_H1 ;  /* 0x30000050ffcc7230 */ /* 0x000fe40000004100 */
[----:B------:R-:W-:Y:S01]  /*19b0*/  FADD.FTZ R45, R45, -R136 ;  /* 0x800000882d2d7221 */ /* 0x000fe20000010000 */
[----:B------:R-:W-:-:S02]  /*19c0*/  HADD2.F32 R42, -RZ, R130.H0_H0 ;  /* 0x20000082ff2a7230 */ /* 0x000fc40000004100 */
[----:B------:R-:W-:Y:S01]  /*19d0*/  FMUL.FTZ R70, R82, R44 ;  /* 0x0000002c52467220 */ /* 0x000fe20000410000 */
[----:B------:R-:W-:Y:S01]  /*19e0*/  FMUL.FTZ R130, R205, R163 ;  /* 0x000000a3cd827220 */ /* 0x000fe20000410000 */
[----:B------:R-:W-:Y:S01]  /*19f0*/  FADD.FTZ R210, R210, R77 ;  /* 0x0000004dd2d27221 */ /* 0x000fe20000010000 */
[----:B------:R-:W-:Y:S01]  /*1a00*/  FFMA.FTZ R211, R120, R77, R211 ;  /* 0x0000004d78d37223 */ /* 0x000fe200000100d3 */
[----:B------:R-:W-:Y:S01]  /*1a10*/  SHF.R.U32.HI R131, RZ, 0x10, R131 ;  /* 0x00000010ff837819 */ /* 0x000fe20000011683 */
[----:B------:R-:W-:Y:S01]  /*1a20*/  HADD2.F32 R200, -RZ, R81.H0_H0 ;  /* 0x20000051ffc87230 */ /* 0x000fe20000004100 */
[----:B------:R-:W-:Y:S01]  /*1a30*/  SHF.R.U32.HI R139, RZ, 0x10, R121 ;  /* 0x00000010ff8b7819 */ /* 0x000fe20000011679 */
[----:B------:R-:W-:Y:S01]  /*1a40*/  FADD.FTZ R46, R46, -R136 ;  /* 0x800000882e2e7221 */ /* 0x000fe20000010000 */
[----:B------:R-:W-:Y:S01]  /*1a50*/  FMUL.FTZ R121, R82, R45 ;  /* 0x0000002d52797220 */ /* 0x000fe20000410000 */
[----:B------:R-:W-:Y:S01]  /*1a60*/  FMUL.FTZ R204, R204, R42 ;  /* 0x0000002acccc7220 */ /* 0x000fe20000410000 */
[----:B------:R-:W-:Y:S01]  /*1a70*/  FADD.FTZ R210, R210, R130 ;  /* 0x00000082d2d27221 */ /* 0x000fe20000010000 */
[----:B------:R-:W-:Y:S01]  /*1a80*/  FFMA.FTZ R211, R70, R130, R211 ;  /* 0x0000008246d37223 */ /* 0x000fe200000100d3 */
[----:B------:R-:W-:Y:S01]  /*1a90*/  FADD.FTZ R134, R72, -R136 ;  /* 0x8000008848867221 */ /* 0x000fe20000010000 */
[----:B------:R-:W-:-:S02]  /*1aa0*/  HADD2.F32 R199, -RZ, R80.H0_H0 ;  /* 0x20000050ffc77230 */ /* 0x000fc40000004100 */
[----:B------:R-:W-:Y:S01]  /*1ab0*/  FADD.FTZ R47, R47, -R136 ;  /* 0x800000882f2f7221 */ /* 0x000fe20000010000 */
[----:B------:R-:W-:Y:S02]  /*1ac0*/  HADD2.F32 R43, -RZ, R131.H0_H0 ;  /* 0x20000083ff2b7230 */ /* 0x000fe40000004100 */
[----:B------:R-:W-:Y:S01]  /*1ad0*/  FMUL.FTZ R72, R82, R46 ;  /* 0x0000002e52487220 */ /* 0x000fe20000410000 */
[----:B------:R-:W-:Y:S01]  /*1ae0*/  FMUL.FTZ R200, R200, R162 ;  /* 0x000000a2c8c87220 */ /* 0x000fe20000410000 */
[----:B------:R-:W-:Y:S01]  /*1af0*/  FADD.FTZ R210, R210, R204 ;  /* 0x000000ccd2d27221 */ /* 0x000fe20000010000 */
[----:B------:R-:W-:Y:S01]  /*1b00*/  FFMA.FTZ R211, R121, R204, R211 ;  /* 0x000000cc79d37223 */ /* 0x000fe200000100d3 */
[----:B------:R-:W-:Y:S01]  /*1b10*/  SHF.R.U64 R128, R128, 0x10, R129 ;  /* 0x0000001080807819 */ /* 0x000fe20000001281 */
[----:B------:R-:W-:Y:S01]  /*1b20*/  HADD2.F32 R198, -RZ, R39.H1_H1 ;  /* 0x30000027ffc67230 */ /* 0x000fe20000004100 */
[----:B------:R-:W-:Y:S01]  /*1b30*/  SHF.R.U64 R144, R122, 0x10, R123 ;  /* 0x000000107a907819 */ /* 0x000fe2000000127b */
[----:B------:R-:W-:Y:S01]  /*1b40*/  FADD.FTZ R48, R48, -R136 ;  /* 0x8000008830307221 */ /* 0x000fe20000010000 */
[----:B------:R-:W-:Y:S01]  /*1b50*/  FMUL.FTZ R122, R82, R47 ;  /* 0x0000002f527a7220 */ /* 0x000fe20000410000 */
[----:B------:R-:W-:Y:S01]  /*1b60*/  FMUL.FTZ R199, R199, R43 ;  /* 0x0000002bc7c77220 */ /* 0x000fe20000410000 */
[----:B------:R-:W-:Y:S01]  /*1b70*/  FADD.FTZ R210, R210, R200 ;  /* 0x000000c8d2d27221 */ /* 0x000fe20000010000 */
[----:B------:R-:W-:Y:S01]  /*1b80*/  FFMA.FTZ R211, R72, R200, R211 ;  /* 0x000000c848d37223 */ /* 0x000fe200000100d3 */
[----:B------:R-:W-:Y:S01]  /*1b90*/  FADD.FTZ R135, R76, -R136 ;  /* 0x800000884c877221 */ /* 0x000fe20000010000 */
[----:B------:R-:W-:-:S02]  /*1ba0*/  HADD2.F32 R167, -RZ, R38.H1_H1 ;  /* 0x30000026ffa77230 */ /* 0x000fc40000004100 */
[--C-:B------:R-:W-:Y:S01]  /*1bb0*/  FADD.FTZ R49, R49, -R136.reuse ;  /* 0x8000008831317221 */ /* 0x100fe20000010000 */
[----:B------:R-:W-:Y:S02]  /*1bc0*/  HADD2.F32 R128, -RZ, R128.H0_H0 ;  /* 0x20000080ff807230 */ /* 0x000fe40000004100 */
        /* <DEDUP_REMOVED lines=34> */
[----:B------:R-:W-:Y:S01]  /*1df0*/  SHF.R.U64 R136, R114, 0x10, R115 ;  /* 0x0000001072887819 */ /* 0x000fe20000001273 */
[----:B------:R-:W-:-:S02]  /*1e00*/  HADD2.F32 R169, -RZ, R38.H0_H0 ;  /* 0x20000026ffa97230 */ /* 0x000fc40000004100 */
[----:B------:R-:W-:Y:S01]  /*1e10*/  FMUL.FTZ R114, R82, R50 ;  /* 0x0000003252727220 */ /* 0x000fe20000410000 */
[----:B------:R-:W-:Y:S02]  /*1e20*/  HADD2.F32 R45, -RZ, R129.H0_H0 ;  /* 0x20000081ff2d7230 */ /* 0x000fe40000004100 */
[----:B------:R-:W-:Y:S01]  /*1e30*/  FMUL.FTZ R168, R168, R160 ;  /* 0x000000a0a8a87220 */ /* 0x000fe20000410000 */
[----:B------:R-:W-:Y:S01]  /*1e40*/  FADD.FTZ R210, R210, R167 ;  /* 0x000000a7d2d27221 */ /* 0x000fe20000010000 */
[----:B------:R-:W-:Y:S01]  /*1e50*/  FFMA.FTZ R211, R123, R167, R211 ;  /* 0x000000a77bd37223 */ /* 0x000fe200000100d3 */
[----:B------:R-:W-:Y:S01]  /*1e60*/  SHF.R.U64 R142, R126, 0x10, R127 ;  /* 0x000000107e8e7819 */ /* 0x000fe2000000127f */
[----:B------:R-:W-:Y:S02]  /*1e70*/  HADD2.F32 R159, -RZ, R197.H1_H1 ;  /* 0x300000c5ff9f7230 */ /* 0x000fe40000004100 */
[----:B------:R-:W-:Y:S01]  /*1e80*/  FMUL.FTZ R126, R82, R51 ;  /* 0x00000033527e7220 */ /* 0x000fe20000410000 */
[----:B------:R-:W-:-:S02]  /*1e90*/  HADD2.F32 R170, -RZ, R37.H1_H1 ;  /* 0x30000025ffaa7230 */ /* 0x000fc40000004100 */
[----:B------:R-:W-:Y:S01]  /*1ea0*/  FMUL.FTZ R169, R169, R45 ;  /* 0x0000002da9a97220 */ /* 0x000fe20000410000 */
[----:B------:R-:W-:Y:S01]  /*1eb0*/  FADD.FTZ R210, R210, R168 ;  /* 0x000000a8d2d27221 */ /* 0x000fe20000010000 */
[----:B------:R-:W-:Y:S01]  /*1ec0*/  FFMA.FTZ R211, R114, R168, R211 ;  /* 0x000000a872d37223 */ /* 0x000fe200000100d3 */
[----:B------:R-:W-:Y:S01]  /*1ed0*/  SHF.R.U32.HI R137, RZ, 0x10, R115 ;  /* 0x00000010ff897819 */ /* 0x000fe20000011673 */
[----:B------:R-:W-:Y:S02]  /*1ee0*/  HADD2.F32 R171, -RZ, R36.H1_H1 ;  /* 0x30000024ffab7230 */ /* 0x000fe40000004100 */
[----:B------:R-:W-:Y:S01]  /*1ef0*/  FMUL.FTZ R115, R82, R52 ;  /* 0x0000003452737220 */ /* 0x000fe20000410000 */
[----:B------:R-:W-:Y:S02]  /*1f00*/  HADD2.F32 R129, -RZ, R136.H0_H0 ;  /* 0x20000088ff817230 */ /* 0x000fe40000004100 */
[----:B------:R-:W-:Y:S01]  /*1f10*/  FMUL.FTZ R170, R170, R159 ;  /* 0x0000009faaaa7220 */ /* 0x000fe20000410000 */
[----:B------:R-:W-:Y:S01]  /*1f20*/  FADD.FTZ R210, R210, R169 ;  /* 0x000000a9d2d27221 */ /* 0x000fe20000010000 */
[----:B------:R-:W-:Y:S01]  /*1f30*/  FFMA.FTZ R211, R126, R169, R211 ;  /* 0x000000a97ed37223 */ /* 0x000fe200000100d3 */
[----:B------:R-:W-:Y:S01]  /*1f40*/  SHF.R.U32.HI R143, RZ, 0x10, R127 ;  /* 0x00000010ff8f7819 */ /* 0x000fe2000001167f */
[----:B------:R-:W-:-:S02]  /*1f50*/  HADD2.F32 R158, -RZ, R197.H0_H0 ;  /* 0x200000c5ff9e7230 */ /* 0x000fc40000004100 */
[----:B------:R-:W-:Y:S01]  /*1f60*/  FMUL.FTZ R127, R82, R53 ;  /* 0x00000035527f7220 */ /* 0x000fe20000410000 */
[----:B------:R-:W-:Y:S02]  /*1f70*/  HADD2.F32 R172, -RZ, R37.H0_H0 ;  /* 0x20000025ffac7230 */ /* 0x000fe40000004100 */
[----:B------:R-:W-:Y:S01]  /*1f80*/  FMUL.FTZ R171, R171, R129 ;  /* 0x00000081abab7220 */ /* 0x000fe20000410000 */
[----:B------:R-:W-:Y:S01]  /*1f90*/  FADD.FTZ R210, R210, R170 ;  /* 0x000000aad2d27221 */ /* 0x000fe20000010000 */
[----:B------:R-:W-:Y:S01]  /*1fa0*/  FFMA.FTZ R211, R115, R170, R211 ;  /* 0x000000aa73d37223 */ /* 0x000fe200000100d3 */
[----:B------:R-:W-:Y:S02]  /*1fb0*/  HADD2.F32 R173, -RZ, R36.H0_H0 ;  /* 0x20000024ffad7230 */ /* 0x000fe40000004100 */
[----:B------:R-:W-:Y:S01]  /*1fc0*/  FMUL.FTZ R118, R82, R54 ;  /* 0x0000003652767220 */ /* 0x000fe20000410000 */
[----:B------:R-:W-:Y:S02]  /*1fd0*/  HADD2.F32 R47, -RZ, R137.H0_H0 ;  /* 0x20000089ff2f7230 */ /* 0x000fe40000004100 */
[----:B------:R-:W-:Y:S01]  /*1fe0*/  FMUL.FTZ R172, R172, R158 ;  /* 0x0000009eacac7220 */ /* 0x000fe20000410000 */
[----:B------:R-:W-:Y:S01]  /*1ff0*/  FADD.FTZ R210, R210, R171 ;  /* 0x000000abd2d27221 */ /* 0x000fe20000010000 */
[----:B------:R-:W-:Y:S01]  /*2000*/  FFMA.FTZ R211, R127, R171, R211 ;  /* 0x000000ab7fd37223 */ /* 0x000fe200000100d3 */
[----:B------:R-:W-:Y:S01]  /*2010*/  SHF.R.U64 R124, R124, 0x10, R125 ;  /* 0x000000107c7c7819 */ /* 0x000fe2000000127d */
[----:B------:R-:W-:-:S02]  /*2020*/  HADD2.F32 R157, -RZ, R196.H1_H1 ;  /* 0x300000c4ff9d7230 */ /* 0x000fc40000004100 */
[----:B------:R-:W-:Y:S01]  /*2030*/  FMUL.FTZ R145, R82, R55 ;  /* 0x0000003752917220 */ /* 0x000fe20000410000 */
[----:B------:R-:W-:Y:S02]  /*2040*/  HADD2.F32 R174, -RZ, R35.H1_H1 ;  /* 0x30000023ffae7230 */ /* 0x000fe40000004100 */
[----:B------:R-:W-:Y:S01]  /*2050*/  FMUL.FTZ R136, R173, R47 ;  /* 0x0000002fad887220 */ /* 0x000fe20000410000 */
[----:B------:R-:W-:Y:S01]  /*2060*/  FADD.FTZ R210, R210, R172 ;  /* 0x000000acd2d27221 */ /* 0x000fe20000010000 */
[----:B------:R-:W-:Y:S01]  /*2070*/  FFMA.FTZ R211, R118, R172, R211 ;  /* 0x000000ac76d37223 */ /* 0x000fe200000100d3 */
        /* <DEDUP_REMOVED lines=10> */
[----:B------:R-:W-:Y:S01]  /*2120*/  FADD.FTZ R210, R210, R137 ;  /* 0x00000089d2d27221 */ /* 0x000fe20000010000 */
[----:B------:R-:W-:Y:S02]  /*2130*/  HADD2.F32 R53, -RZ, R138.H0_H0 ;  /* 0x2000008aff357230 */ /* 0x000fe40000004100 */
[----:B------:R-:W-:Y:S01]  /*2140*/  FMUL.FTZ R138, R175, R49 ;  /* 0x00000031af8a7220 */ /* 0x000fe20000410000 */
[----:B------:R-:W-:Y:S01]  /*2150*/  FFMA.FTZ R211, R56, R137, R211 ;  /* 0x0000008938d37223 */ /* 0x000fe200000100d3 */
[----:B------:R-:W-:Y:S02]  /*2160*/  HADD2.F32 R177, -RZ, R34.H0_H0 ;  /* 0x20000022ffb17230 */ /* 0x000fe40000004100 */
[----:B------:R-:W-:Y:S01]  /*2170*/  FMUL.FTZ R58, R82, R58 ;  /* 0x0000003a523a7220 */ /* 0x000fe20000410000 */
[----:B------:R-:W-:-:S02]  /*2180*/  HADD2.F32 R51, -RZ, R125.H0_H0 ;  /* 0x2000007dff337230 */ /* 0x000fc40000004100 */
[----:B------:R-:W-:Y:S01]  /*2190*/  FMUL.FTZ R131, R176, R156 ;  /* 0x0000009cb0837220 */ /* 0x000fe20000410000 */
[----:B------:R-:W-:Y:S01]  /*21a0*/  FADD.FTZ R210, R210, R138 ;  /* 0x0000008ad2d27221 */ /* 0x000fe20000010000 */
[----:B------:R-:W-:Y:S01]  /*21b0*/  FFMA.FTZ R211, R57, R138, R211 ;  /* 0x0000008a39d37223 */ /* 0x000fe200000100d3 */
[----:B------:R-:W-:Y:S02]  /*21c0*/  HADD2.F32 R155, -RZ, R195.H1_H1 ;  /* 0x300000c3ff9b7230 */ /* 0x000fe40000004100 */
[----:B------:R-:W-:Y:S01]  /*21d0*/  FMUL.FTZ R124, R177, R51 ;  /* 0x00000033b17c7220 */ /* 0x000fe20000410000 */
[----:B------:R-:W-:Y:S02]  /*21e0*/  HADD2.F32 R178, -RZ, R33.H1_H1 ;  /* 0x30000021ffb27230 */ /* 0x000fe40000004100 */
[----:B------:R-:W-:Y:S01]  /*21f0*/  FADD.FTZ R210, R210, R131 ;  /* 0x00000083d2d27221 */ /* 0x000fe20000010000 */
[----:B------:R-:W-:Y:S01]  /*2200*/  FFMA.FTZ R211, R58, R131, R211 ;  /* 0x000000833ad37223 */ /* 0x000fe200000100d3 */
[----:B------:R-:W-:-:S02]  /*2210*/  HADD2.F32 R179, -RZ, R32.H1_H1 ;  /* 0x30000020ffb37230 */ /* 0x000fc40000004100 */
[----:B------:R-:W-:Y:S01]  /*2220*/  FMUL.FTZ R60, R82, R60 ;  /* 0x0000003c523c7220 */ /* 0x000fe20000410000 */
        /* <DEDUP_REMOVED lines=10> */
[----:B------:R-:W-:-:S02]  /*22d0*/  HADD2.F32 R181, -RZ, R32.H0_H0 ;  /* 0x20000020ffb57230 */ /* 0x000fc40000004100 */
[----:B------:R-:W-:Y:S01]  /*22e0*/  FMUL.FTZ R62, R82, R62 ;  /* 0x0000003e523e7220 */ /* 0x000fe20000410000 */
[----:B------:R-:W-:Y:S02]  /*22f0*/  HADD2.F32 R139, -RZ, R139.H0_H0 ;  /* 0x2000008bff8b7230 */ /* 0x000fe40000004100 */
[----:B------:R-:W-:Y:S01]  /*2300*/  FMUL.FTZ R125, R180, R154 ;  /* 0x0000009ab47d7220 */ /* 0x000fe20000410000 */
[----:B------:R-:W-:Y:S01]  /*2310*/  FADD.FTZ R210, R210, R178 ;  /* 0x000000b2d2d27221 */ /* 0x000fe20000010000 */
[----:B------:R-:W-:Y:S01]  /*2320*/  FFMA.FTZ R211, R61, R178, R211 ;  /* 0x000000b23dd37223 */ /* 0x000fe200000100d3 */
[----:B------:R-:W-:Y:S01]  /*2330*/  SHF.R.U32.HI R133, RZ, 0x10, R133 ;  /* 0x00000010ff857819 */ /* 0x000fe20000011685 */
[----:B------:R-:W-:Y:S02]  /*2340*/  HADD2.F32 R153, -RZ, R194.H1_H1 ;  /* 0x300000c2ff997230 */ /* 0x000fe40000004100 */
[----:B------:R-:W-:Y:S01]  /*2350*/  FMUL.FTZ R63, R82, R63 ;  /* 0x0000003f523f7220 */ /* 0x000fe20000410000 */
[----:B------:R-:W-:-:S02]  /*2360*/  HADD2.F32 R182, -RZ, R31.H1_H1 ;  /* 0x3000001fffb67230 */ /* 0x000fc40000004100 */
[----:B------:R-:W-:Y:S01]  /*2370*/  FADD.FTZ R210, R210, R125 ;  /* 0x0000007dd2d27221 */ /* 0x000fe20000010000 */
[----:B------:R-:W-:Y:S02]  /*2380*/  HADD2.F32 R175, -RZ, R132.H0_H0 ;  /* 0x20000084ffaf7230 */ /* 0x000fe40000004100 */
[----:B------:R-:W-:Y:S01]  /*2390*/  FMUL.FTZ R132, R181, R139 ;  /* 0x0000008bb5847220 */ /* 0x000fe20000410000 */
[----:B------:R-:W-:Y:S01]  /*23a0*/  FFMA.FTZ R211, R62, R125, R211 ;  /* 0x0000007d3ed37223 */ /* 0x000fe200000100d3 */
[----:B------:R-:W-:Y:S02]  /*23b0*/  HADD2.F32 R183, -RZ, R30.H1_H1 ;  /* 0x3000001effb77230 */ /* 0x000fe40000004100 */
[----:B------:R-:W-:Y:S01]  /*23c0*/  FMUL.FTZ R64, R82, R64 ;  /* 0x0000004052407220 */ /* 0x000fe20000410000 */
[----:B------:R-:W-:Y:S02]  /*23d0*/  HADD2.F32 R205, -RZ, R140.H0_H0 ;  /* 0x2000008cffcd7230 */ /* 0x000fe40000004100 */
[----:B------:R-:W-:Y:S01]  /*23e0*/  FADD.FTZ R210, R210, R132 ;  /* 0x00000084d2d27221 */ /* 0x000fe20000010000 */
[----:B------:R-:W-:-:S02]  /*23f0*/  HADD2.F32 R206, -RZ, R133.H0_H0 ;  /* 0x20000085ffce7230 */ /* 0x000fc40000004100 */
[----:B------:R-:W-:Y:S01]  /*2400*/  FMUL.FTZ R133, R182, R153 ;  /* 0x00000099b6857220 */ /* 0x000fe20000410000 */
[----:B------:R-:W-:Y:S01]  /*2410*/  FFMA.FTZ R211, R63, R132, R211 ;  /* 0x000000843fd37223 */ /* 0x000fe200000100d3 */
[----:B------:R-:W-:Y:S02]  /*2420*/  HADD2.F32 R152, -RZ, R194.H0_H0 ;  /* 0x200000c2ff987230 */ /* 0x000fe40000004100 */
[----:B------:R-:W-:Y:S01]  /*2430*/  FMUL.FTZ R67, R82, R67 ;  /* 0x0000004352437220 */ /* 0x000fe20000410000 */
[----:B------:R-:W-:Y:S02]  /*2440*/  HADD2.F32 R184, -RZ, R31.H0_H0 ;  /* 0x2000001fffb87230 */ /* 0x000fe40000004100 */
[----:B------:R-:W-:Y:S01]  /*2450*/  FADD.FTZ R210, R210, R133 ;  /* 0x00000085d2d27221 */ /* 0x000fe20000010000 */
[----:B------:R-:W-:Y:S02]  /*2460*/  HADD2.F32 R174, -RZ, R142.H0_H0 ;  /* 0x2000008effae7230 */ /* 0x000fe40000004100 */
[----:B------:R-:W-:Y:S01]  /*2470*/  FMUL.FTZ R142, R183, R205 ;  /* 0x000000cdb78e7220 */ /* 0x000fe20000410000 */
[----:B------:R-:W-:Y:S01]  /*2480*/  FFMA.FTZ R211, R64, R133, R211 ;  /* 0x0000008540d37223 */ /* 0x000fe200000100d3 */
[----:B------:R-:W-:-:S02]  /*2490*/  HADD2.F32 R185, -RZ, R30.H0_H0 ;  /* 0x2000001effb97230 */ /* 0x000fc40000004100 */
[----:B------:R-:W-:Y:S01]  /*24a0*/  FMUL.FTZ R140, R184, R152 ;  /* 0x00000098b88c7220 */ /* 0x000fe20000410000 */
[----:B------:R-:W-:Y:S02]  /*24b0*/  HADD2.F32 R141, -RZ, R141.H0_H0 ;  /* 0x2000008dff8d7230 */ /* 0x000fe40000004100 */
[----:B------:R-:W-:Y:S01]  /*24c0*/  FADD.FTZ R210, R210, R142 ;  /* 0x0000008ed2d27221 */ /* 0x000fe20000010000 */
[----:B------:R-:W-:Y:S01]  /*24d0*/  FFMA.FTZ R211, R202, R142, R211 ;  /* 0x0000008ecad37223 */ /* 0x000fe200000100d3 */
[----:B------:R-:W-:Y:S02]  /*24e0*/  HADD2.F32 R151, -RZ, R193.H1_H1 ;  /* 0x300000c1ff977230 */ /* 0x000fe40000004100 */
[----:B------:R-:W-:Y:S01]  /*24f0*/  FMUL.FTZ R68, R82, R68 ;  /* 0x0000004452447220 */ /* 0x000fe20000410000 */
[----:B------:R-:W-:Y:S02]  /*2500*/  HADD2.F32 R186, -RZ, R29.H1_H1 ;  /* 0x3000001dffba7230 */ /* 0x000fe40000004100 */
[----:B------:R-:W-:Y:S01]  /*2510*/  FMUL.FTZ R185, R185, R141 ;  /* 0x0000008db9b97220 */ /* 0x000fe20000410000 */
[----:B------:R-:W-:Y:S01]  /*2520*/  FADD.FTZ R210, R210, R140 ;  /* 0x0000008cd2d27221 */ /* 0x000fe20000010000 */
[----:B------:R-:W-:Y:S01]  /*2530*/  FFMA.FTZ R211, R59, R140, R211 ;  /* 0x0000008c3bd37223 */ /* 0x000fe200000100d3 */
[----:B------:R-:W-:-:S02]  /*2540*/  HADD2.F32 R187, -RZ, R28.H1_H1 ;  /* 0x3000001cffbb7230 */ /* 0x000fc40000004100 */
        /* <DEDUP_REMOVED lines=9> */
[----:B------:R-:W-:-:S02]  /*25e0*/  HADD2.F32 R189, -RZ, R28.H0_H0 ;  /* 0x2000001cffbd7230 */ /* 0x000fc40000004100 */
[----:B------:R-:W-:Y:S01]  /*25f0*/  FMUL.FTZ R182, R188, R150 ;  /* 0x00000096bcb67220 */ /* 0x000fe20000410000 */
        /* <DEDUP_REMOVED lines=10> */
[----:B------:R-:W-:Y:S02]  /*26a0*/  HADD2.F32 R146, -RZ, R191.H0_H0 ;  /* 0x200000bfff927230 */ /* 0x000fe40000004100 */
[----:B------:R-:W-:Y:S01]  /*26b0*/  FMUL.FTZ R184, R190, R149 ;  /* 0x00000095beb87220 */ /* 0x000fe20000410000 */
[----:B------:R-:W-:Y:S02]  /*26c0*/  HADD2.F32 R191, -RZ, R26.H1_H1 ;  /* 0x3000001affbf7230 */ /* 0x000fe40000004100 */
[----:B------:R-:W-:Y:S01]  /*26d0*/  FADD.FTZ R210, R210, R183 ;  /* 0x000000b7d2d27221 */ /* 0x000fe20000010000 */
[----:B------:R-:W-:Y:S01]  /*26e0*/  FFMA.FTZ R211, R71, R183, R211 ;  /* 0x000000b747d37223 */ /* 0x000fe200000100d3 */
[----:B------:R-:W-:Y:S02]  /*26f0*/  HADD2.F32 R148, -RZ, R192.H0_H0 ;  /* 0x200000c0ff947230 */ /* 0x000fe40000004100 */
[----:B------:R-:W-:Y:S01]  /*2700*/  FMUL.FTZ R73, R82, R73 ;  /* 0x0000004952497220 */ /* 0x000fe20000410000 */
[----:B------:R-:W-:-:S02]  /*2710*/  HADD2.F32 R192, -RZ, R27.H0_H0 ;  /* 0x2000001bffc07230 */ /* 0x000fc40000004100 */
        /* <DEDUP_REMOVED lines=9> */
[----:B------:R-:W-:-:S02]  /*27b0*/  HADD2.F32 R194, -RZ, R25.H1_H1 ;  /* 0x30000019ffc27230 */ /* 0x000fc40000004100 */
[----:B------:R-:W-:Y:S01]  /*27c0*/  FMUL.FTZ R75, R82, R75 ;  /* 0x0000004b524b7220 */ /* 0x000fe20000410000 */
        /* <DEDUP_REMOVED lines=66> */
.L_x_292:
[--C-:B------:R-:W-:Y:S01]  /*2bf0*/  HADD2.F32 R2, -RZ, R23.reuse.H1_H1 ;  /* 0x30000017ff027230 */ /* 0x100fe20000004100 */
[--C-:B------:R-:W-:Y:S01]  /*2c00*/  SHF.R.U64 R174, R126, 0x10, R127.reuse ;  /* 0x000000107eae7819 */ /* 0x100fe2000000127f */
[----:B------:R-:W-:Y:S01]  /*2c10*/  HADD2.F32 R147, -RZ, R23.H0_H0 ;  /* 0x20000017ff937230 */ /* 0x000fe20000004100 */
[----:B------:R-:W-:Y:S01]  /*2c20*/  SHF.R.U32.HI R176, RZ, 0x10, R127 ;  /* 0x00000010ffb07819 */ /* 0x000fe2000001167f */
[----:B------:R-:W1:Y:S01]  /*2c30*/  MUFU.RCP R0, R2 ;  /* 0x0000000200007308 */ /* 0x000e620000001000 */
[----:B------:R-:W-:Y:S01]  /*2c40*/  HADD2.F32 R126, -RZ, R93.H0_H0 ;  /* 0x2000005dff7e7230 */ /* 0x000fe20000004100 */
[--C-:B------:R-:W-:Y:S01]  /*2c50*/  SHF.R.U64 R139, R124, 0x10, R125.reuse ;  /* 0x000000107c8b7819 */ /* 0x100fe2000000127d */
[----:B------:R-:W-:Y:S01]  /*2c60*/  HADD2.F32 R146, -RZ, R81.H1_H1 ;  /* 0x30000051ff927230 */ /* 0x000fe20000004100 */
[----:B------:R-:W-:Y:S01]  /*2c70*/  SHF.R.U32.HI R143, RZ, 0x10, R125 ;  /* 0x00000010ff8f7819 */ /* 0x000fe2000001167d */
[----:B------:R-:W-:Y:S01]  /*2c80*/  HADD2.F32 R127, -RZ, R90.H0_H0 ;  /* 0x2000005aff7f7230 */ /* 0x000fe20000004100 */
[--C-:B------:R-:W-:Y:S01]  /*2c90*/  SHF.R.U64 R125, R120, 0x10, R121.reuse ;  /* 0x00000010787d7819 */ /* 0x100fe20000001279 */
[----:B------:R-:W-:Y:S01]  /*2ca0*/  FADD.FTZ R126, -R126, R70 ;  /* 0x000000467e7e7221 */ /* 0x000fe20000010100 */
[----:B------:R-:W2:Y:S01]  /*2cb0*/  MUFU.RCP R162, R147 ;  /* 0x0000009300a27308 */ /* 0x000ea20000001000 */
[----:B------:R-:W-:Y:S01]  /*2cc0*/  SHF.R.U32.HI R144, RZ, 0x10, R121 ;  /* 0x00000010ff907819 */ /* 0x000fe20000011679 */
[----:B------:R-:W-:-:S02]  /*2cd0*/  HADD2.F32 R121, -RZ, R106.H0_H0 ;  /* 0x2000006aff797230 */ /* 0x000fc40000004100 */
[----:B------:R-:W-:Y:S01]  /*2ce0*/  FADD.FTZ R127, -R127, R72 ;  /* 0x000000487f7f7221 */ /* 0x000fe20000010100 */
[----:B------:R-:W-:Y:S01]  /*2cf0*/  HADD2.F32 R163, -RZ, R95.H0_H0 ;  /* 0x2000005fffa37230 */ /* 0x000fe20000004100 */
[----:B------:R-:W-:Y:S01]  /*2d00*/  SHF.R.U64 R70, R106, 0x10, R107 ;  /* 0x000000106a467819 */ /* 0x000fe2000000126b */
[----:B------:R-:W-:Y:S01]  /*2d10*/  HADD2.F32 R168, -RZ, R39.H0_H0 ;  /* 0x20000027ffa87230 */ /* 0x000fe20000004100 */
[--C-:B------:R-:W-:Y:S01]  /*2d20*/  SHF.R.U64 R128, R128, 0x10, R129.reuse ;  /* 0x0000001080807819 */ /* 0x100fe20000001281 */
[----:B------:R-:W3:Y:S01]  /*2d30*/  MUFU.RCP R161, R146 ;  /* 0x0000009200a17308 */ /* 0x000ee20000001000 */
[----:B------:R-:W-:Y:S01]  /*2d40*/  HADD2.F32 R72, -RZ, R89.H0_H0 ;  /* 0x20000059ff487230 */ /* 0x000fe20000004100 */
[----:B------:R-:W-:Y:S01]  /*2d50*/  SHF.R.U32.HI R141, RZ, 0x10, R129 ;  /* 0x00000010ff8d7819 */ /* 0x000fe20000011681 */
[----:B------:R-:W-:Y:S01]  /*2d60*/  FADD.FTZ R121, -R121, R40 ;  /* 0x0000002879797221 */ /* 0x000fe20000010100 */
[--C-:B------:R-:W-:Y:S01]  /*2d70*/  SHF.R.U64 R129, R114, 0x10, R115.reuse ;  /* 0x0000001072817819 */ /* 0x100fe20000001273 */
[----:B------:R-:W-:Y:S01]  /*2d80*/  FADD.FTZ R163, -R163, R66 ;  /* 0x00000042a3a37221 */ /* 0x000fe20000010100 */
[----:B------:R-:W-:Y:S01]  /*2d90*/  SHF.R.U32.HI R142, RZ, 0x10, R115 ;  /* 0x00000010ff8e7819 */ /* 0x000fe20000011673 */
[----:B------:R-:W-:Y:S01]  /*2da0*/  HADD2.F32 R70, -RZ, R70.H0_H0 ;  /* 0x20000046ff467230 */ /* 0x000fe20000004100 */
[----:B------:R-:W4:Y:S01]  /*2db0*/  MUFU.RCP R157, R168 ;  /* 0x000000a8009d7308 */ /* 0x000f220000001000 */
[----:B------:R-:W-:Y:S01]  /*2dc0*/  SHF.R.U64 R177, R122, 0x10, R123 ;  /* 0x000000107ab17819 */ /* 0x000fe2000000127b */
[----:B------:R-:W-:Y:S01]  /*2dd0*/  HADD2.F32 R198, -RZ, R39.H1_H1 ;  /* 0x30000027ffc67230 */ /* 0x000fe20000004100 */
[----:B------:R-:W-:Y:S01]  /*2de0*/  SHF.R.U32.HI R66, RZ, 0x10, R107 ;  /* 0x00000010ff427819 */ /* 0x000fe2000001166b */
[----:B------:R-:W-:-:S02]  /*2df0*/  HADD2.F32 R122, -RZ, R107.H0_H0 ;  /* 0x2000006bff7a7230 */ /* 0x000fc40000004100 */
[----:B------:R-:W-:Y:S01]  /*2e00*/  FADD.FTZ R78, -R72, R78 ;  /* 0x0000004e484e7221 */ /* 0x000fe20000010100 */
[----:B------:R-:W-:Y:S01]  /*2e10*/  HADD2.F32 R115, -RZ, R100.H0_H0 ;  /* 0x20000064ff737230 */ /* 0x000fe20000004100 */
[----:B------:R-:W-:Y:S01]  /*2e20*/  SHF.R.U64 R72, R104, 0x10, R105 ;  /* 0x0000001068487819 */ /* 0x000fe20000001269 */
[----:B------:R-:W-:Y:S02]  /*2e30*/  HADD2.F32 R184, -RZ, R104.H0_H0 ;  /* 0x20000068ffb87230 */ /* 0x000fe40000004100 */
[----:B-1----:R-:W-:Y:S01]  /*2e40*/  FMUL.FTZ R0, R121, R0 ;  /* 0x0000000079007220 */ /* 0x002fe20000410000 */
[----:B------:R-:W1:Y:S01]  /*2e50*/  MUFU.RCP R159, R198 ;  /* 0x000000c6009f7308 */ /* 0x000e620000001000 */
[----:B------:R-:W-:Y:S02]  /*2e60*/  HADD2.F32 R120, -RZ, R88.H0_H0 ;  /* 0x20000058ff787230 */ /* 0x000fe40000004100 */
[----:B------:R-:W-:Y:S01]  /*2e70*/  FADD.FTZ R121, -R70, R41 ;  /* 0x0000002946797221 */ /* 0x000fe20000010100 */
[----:B------:R-:W-:Y:S01]  /*2e80*/  FADD.FTZ R122, -R122, R42 ;  /* 0x0000002a7a7a7221 */ /* 0x000fe20000010100 */
[----:B------:R-:W-:Y:S01]  /*2e90*/  FADD.FTZ R115, -R115, R52 ;  /* 0x0000003473737221 */ /* 0x000fe20000010100 */
[----:B------:R-:W-:-:S02]  /*2ea0*/  HADD2.F32 R41, -RZ, R66.H0_H0 ;  /* 0x20000042ff297230 */ /* 0x000fc40000004100 */
[----:B------:R-:W-:Y:S01]  /*2eb0*/  FADD.FTZ R184, -R184, R44 ;  /* 0x0000002cb8b87221 */ /* 0x000fe20000010100 */
[----:B------:R-:W-:Y:S02]  /*2ec0*/  HADD2.F32 R52, -RZ, R99.H0_H0 ;  /* 0x20000063ff347230 */ /* 0x000fe40000004100 */
[----:B------:R-:W-:Y:S01]  /*2ed0*/  FADD.FTZ R120, -R120, R76 ;  /* 0x0000004c78787221 */ /* 0x000fe20000010100 */
[----:B------:R-:W-:Y:S02]  /*2ee0*/  HADD2.F32 R72, -RZ, R72.H0_H0 ;  /* 0x20000048ff487230 */ /* 0x000fe40000004100 */
[----:B--2---:R-:W-:Y:S01]  /*2ef0*/  FMUL.FTZ R66, R122, R162 ;  /* 0x000000a27a427220 */ /* 0x004fe20000410000 */
[----:B------:R-:W-:Y:S01]  /*2f00*/  HADD2.F32 R200, -RZ, R81.H0_H0 ;  /* 0x20000051ffc87230 */ /* 0x000fe20000004100 */
[----:B------:R-:W-:Y:S01]  /*2f10*/  SHF.R.U32.HI R76, RZ, 0x10, R105 ;  /* 0x00000010ff4c7819 */ /* 0x000fe20000011669 */
[----:B------:R-:W-:Y:S02]  /*2f20*/  HADD2.F32 R114, -RZ, R103.H0_H0 ;  /* 0x20000067ff727230 */ /* 0x000fe40000004100 */
[----:B------:R-:W-:Y:S01]  /*2f30*/  FADD.FTZ R122, -R41, R43 ;  /* 0x0000002b297a7221 */ /* 0x000fe20000010100 */
[----:B---3--:R-:W-:Y:S01]  /*2f40*/  FMUL.FTZ R70, R184, R161 ;  /* 0x000000a1b8467220 */ /* 0x008fe20000410000 */
[----:B------:R-:W2:Y:S01]  /*2f50*/  MUFU.RCP R160, R200 ;  /* 0x000000c800a07308 */ /* 0x000ea20000001000 */
[----:B------:R-:W-:-:S02]  /*2f60*/  HADD2.F32 R170, -RZ, R37.H1_H1 ;  /* 0x30000025ffaa7230 */ /* 0x000fc40000004100 */
[----:B------:R-:W-:Y:S01]  /*2f70*/  FADD.FTZ R58, -R52, R58 ;  /* 0x0000003a343a7221 */ /* 0x000fe20000010100 */
[----:B------:R-:W-:Y:S01]  /*2f80*/  SHF.R.U64 R43, R102, 0x10, R103 ;  /* 0x00000010662b7819 */ /* 0x000fe20000001267 */
[----:B------:R-:W-:Y:S01]  /*2f90*/  FADD.FTZ R161, -R72, R45 ;  /* 0x0000002d48a17221 */ /* 0x000fe20000010100 */
[----:B------:R-:W-:Y:S02]  /*2fa0*/  HADD2.F32 R137, -RZ, R35.H1_H1 ;  /* 0x30000023ff897230 */ /* 0x000fe40000004100 */
[----:B------:R-:W-:Y:S01]  /*2fb0*/  FADD.FTZ R114, -R114, R50 ;  /* 0x0000003272727221 */ /* 0x000fe20000010100 */
[----:B------:R-:W-:Y:S01]  /*2fc0*/  HADD2.F32 R183, -RZ, R102.H0_H0 ;  /* 0x20000066ffb77230 */ /* 0x000fe20000004100 */
[----:B------:R-:W-:Y:S01]  /*2fd0*/  SHF.R.U64 R45, R100, 0x10, R101 ;  /* 0x00000010642d7819 */ /* 0x000fe20000001265 */
[----:B------:R-:W-:Y:S01]  /*2fe0*/  HADD2.F32 R52, -RZ, R94.H0_H0 ;  /* 0x2000005eff347230 */ /* 0x000fe20000004100 */
[----:B------:R-:W3:Y:S01]  /*2ff0*/  MUFU.RCP R156, R170 ;  /* 0x000000aa009c7308 */ /* 0x000ee20000001000 */
[----:B------:R-:W-:Y:S01]  /*3000*/  HADD2.F32 R44, -RZ, R33.H0_H0 ;  /* 0x20000021ff2c7230 */ /* 0x000fe20000004100 */
[--C-:B------:R-:W-:Y:S01]  /*3010*/  SHF.R.U64 R130, R130, 0x10, R131.reuse ;  /* 0x0000001082827819 */ /* 0x100fe20000001283 */
[----:B------:R-:W-:Y:S01]  /*3020*/  HADD2.F32 R76, -RZ, R76.H0_H0 ;  /* 0x2000004cff4c7230 */ /* 0x000fe20000004100 */
[----:B------:R-:W-:Y:S01]  /*3030*/  SHF.R.U32.HI R175, RZ, 0x10, R131 ;  /* 0x00000010ffaf7819 */ /* 0x000fe20000011683 */
[----:B------:R-:W-:-:S02]  /*3040*/  HADD2.F32 R131, -RZ, R35.H0_H0 ;  /* 0x20000023ff837230 */ /* 0x000fc40000004100 */
[----:B----4-:R-:W-:Y:S01]  /*3050*/  FMUL.FTZ R114, R114, R157 ;  /* 0x0000009d72727220 */ /* 0x010fe20000410000 */
[----:B------:R-:W-:Y:S01]  /*3060*/  HADD2.F32 R162, -RZ, R43.H0_H0 ;  /* 0x2000002bffa27230 */ /* 0x000fe20000004100 */
[----:B------:R-:W4:Y:S01]  /*3070*/  MUFU.RCP R134, R137 ;  /* 0x0000008900867308 */ /* 0x000f220000001000 */
[----:B------:R-:W-:Y:S02]  /*3080*/  HADD2.F32 R172, -RZ, R37.H0_H0 ;  /* 0x20000025ffac7230 */ /* 0x000fe40000004100 */
[----:B------:R-:W-:Y:S01]  /*3090*/  FADD.FTZ R183, -R183, R48 ;  /* 0x00000030b7b77221 */ /* 0x000fe20000010100 */
[----:B------:R-:W-:Y:S01]  /*30a0*/  FADD.FTZ R64, -R52, R64 ;  /* 0x0000004034407221 */ /* 0x000fe20000010100 */
[----:B------:R-:W-:Y:S01]  /*30b0*/  SHF.R.U32.HI R43, RZ, 0x10, R103 ;  /* 0x00000010ff2b7819 */ /* 0x000fe20000011667 */
[----:B------:R-:W-:Y:S01]  /*30c0*/  HADD2.F32 R157, -RZ, R45.H0_H0 ;  /* 0x2000002dff9d7230 */ /* 0x000fe20000004100 */
[--C-:B------:R-:W-:Y:S01]  /*30d0*/  SHF.R.U64 R148, R116, 0x10, R117.reuse ;  /* 0x0000001074947819 */ /* 0x100fe20000001275 */
[----:B------:R-:W-:Y:S01]  /*30e0*/  HADD2.F32 R52, -RZ, R92.H0_H0 ;  /* 0x2000005cff347230 */ /* 0x000fe20000004100 */
[----:B------:R-:W5:Y:S01]  /*30f0*/  MUFU.RCP R42, R44 ;  /* 0x0000002c002a7308 */ /* 0x000f620000001000 */
[----:B------:R-:W-:Y:S01]  /*3100*/  SHF.R.U32.HI R116, RZ, 0x10, R117 ;  /* 0x00000010ff747819 */ /* 0x000fe20000011675 */
[----:B------:R-:W-:-:S02]  /*3110*/  HADD2.F32 R182, -RZ, R105.H0_H0 ;  /* 0x20000069ffb67230 */ /* 0x000fc40000004100 */
[----:B------:R-:W-:Y:S01]  /*3120*/  FADD.FTZ R47, -R76, R47 ;  /* 0x0000002f4c2f7221 */ /* 0x000fe20000010100 */
[----:B-1----:R-:W-:Y:S01]  /*3130*/  FMUL.FTZ R76, R183, R159 ;  /* 0x0000009fb74c7220 */ /* 0x002fe20000410000 */
[----:B------:R-:W-:Y:S02]  /*3140*/  HADD2.F32 R159, -RZ, R43.H0_H0 ;  /* 0x2000002bff9f7230 */ /* 0x000fe40000004100 */
[----:B------:R-:W-:Y:S01]  /*3150*/  FADD.FTZ R53, -R157, R53 ;  /* 0x000000359d357221 */ /* 0x000fe20000010100 */
[----:B------:R-:W-:Y:S01]  /*3160*/  FADD.FTZ R68, -R52, R68 ;  /* 0x0000004434447221 */ /* 0x000fe20000010100 */
[----:B------:R-:W1:Y:S01]  /*3170*/  MUFU.RCP R117, R131 ;  /* 0x0000008300757308 */ /* 0x000e620000001000 */
[----:B------:R-:W-:Y:S01]  /*3180*/  SHF.R.U32.HI R157, RZ, 0x10, R99 ;  /* 0x00000010ff9d7819 */ /* 0x000fe20000011663 */
[----:B------:R-:W-:Y:S02]  /*3190*/  HADD2.F32 R173, -RZ, R33.H1_H1 ;  /* 0x30000021ffad7230 */ /* 0x000fe40000004100 */
[----:B------:R-:W-:Y:S01]  /*31a0*/  FADD.FTZ R182, -R182, R46 ;  /* 0x0000002eb6b67221 */ /* 0x000fe20000010100 */
[----:B------:R-:W-:Y:S01]  /*31b0*/  HADD2.F32 R48, -RZ, R98.H0_H0 ;  /* 0x20000062ff307230 */ /* 0x000fe20000004100 */
[--C-:B------:R-:W-:Y:S01]  /*31c0*/  SHF.R.U64 R140, R118, 0x10, R119.reuse ;  /* 0x00000010768c7819 */ /* 0x100fe20000001277 */
[----:B------:R-:W-:Y:S01]  /*31d0*/  HADD2.F32 R52, -RZ, R31.H0_H0 ;  /* 0x2000001fff347230 */ /* 0x000fe20000004100 */
[----:B------:R-:W-:Y:S01]  /*31e0*/  SHF.R.U32.HI R166, RZ, 0x10, R119 ;  /* 0x00000010ffa67819 */ /* 0x000fe20000011677 */
[----:B------:R-:W0:Y:S01]  /*31f0*/  MUFU.RCP R135, R172 ;  /* 0x000000ac00877308 */ /* 0x000e220000001000 */
[----:B------:R-:W-:-:S02]  /*3200*/  HADD2.F32 R50, -RZ, R97.H0_H0 ;  /* 0x20000061ff327230 */ /* 0x000fc40000004100 */
[----:B------:R-:W-:Y:S01]  /*3210*/  FADD.FTZ R51, -R159, R51 ;  /* 0x000000339f337221 */ /* 0x000fe20000010100 */
[----:B--2---:R-:W-:Y:S01]  /*3220*/  FMUL.FTZ R72, R182, R160 ;  /* 0x000000a0b6487220 */ /* 0x004fe20000410000 */
[----:B------:R-:W-:Y:S01]  /*3230*/  SHF.R.U32.HI R45, RZ, 0x10, R101 ;  /* 0x00000010ff2d7819 */ /* 0x000fe20000011665 */
[----:B------:R-:W-:Y:S01]  /*3240*/  HADD2.F32 R157, -RZ, R157.H0_H0 ;  /* 0x2000009dff9d7230 */ /* 0x000fe20000004100 */
[----:B------:R-:W-:Y:S01]  /*3250*/  SHF.R.U64 R159, R94, 0x10, R95 ;  /* 0x000000105e9f7819 */ /* 0x000fe2000000125f */
[----:B------:R-:W-:Y:S01]  /*3260*/  HADD2.F32 R118, -RZ, R101.H0_H0 ;  /* 0x20000065ff767230 */ /* 0x000fe20000004100 */
[----:B------:R-:W2:Y:S01]  /*3270*/  MUFU.RCP R119, R173 ;  /* 0x000000ad00777308 */ /* 0x000ea20000001000 */
[----:B------:R-:W-:Y:S01]  /*3280*/  FADD.FTZ R56, -R48, R56 ;  /* 0x0000003830387221 */ /* 0x000fe20000010100 */
[--C-:B------:R-:W-:Y:S02]  /*3290*/  HADD2.F32 R182, -RZ, R29.reuse.H0_H0 ;  /* 0x2000001dffb67230 */ /* 0x100fe40000004100 */
[----:B------:R-:W-:Y:S01]  /*32a0*/  FADD.FTZ R62, -R50, R62 ;  /* 0x0000003e323e7221 */ /* 0x000fe20000010100 */
[----:B---3--:R-:W-:Y:S01]  /*32b0*/  FMUL.FTZ R115, R115, R156 ;  /* 0x0000009c73737220 */ /* 0x008fe20000410000 */
[----:B------:R-:W-:-:S02]  /*32c0*/  HADD2.F32 R180, -RZ, R29.H1_H1 ;  /* 0x3000001dffb47230 */ /* 0x000fc40000004100 */
[----:B----4-:R-:W-:Y:S01]  /*32d0*/  FMUL.FTZ R56, R56, R134 ;  /* 0x0000008638387220 */ /* 0x010fe20000410000 */
[----:B------:R-:W-:Y:S01]  /*32e0*/  HADD2.F32 R156, -RZ, R45.H0_H0 ;  /* 0x2000002dff9c7230 */ /* 0x000fe20000004100 */
[----:B------:R-:W3:Y:S01]  /*32f0*/  MUFU.RCP R164, R52 ;  /* 0x0000003400a47308 */ /* 0x000ee20000001000 */
[----:B------:R-:W-:Y:S01]  /*3300*/  FADD.FTZ R157, -R157, R59 ;  /* 0x0000003b9d9d7221 */ /* 0x000fe20000010100 */
[----:B------:R-:W-:Y:S02]  /*3310*/  HADD2.F32 R159, -RZ, R159.H0_H0 ;  /* 0x2000009fff9f7230 */ /* 0x000fe40000004100 */
[----:B------:R-:W-:Y:S01]  /*3320*/  FADD.FTZ R118, -R118, R54 ;  /* 0x0000003676767221 */ /* 0x000fe20000010100 */
[----:B------:R-:W-:Y:S01]  /*3330*/  SHF.R.U64 R45, R98, 0x10, R99 ;  /* 0x00000010622d7819 */ /* 0x000fe20000001263 */
[----:B-----5:R-:W-:Y:S01]  /*3340*/  FMUL.FTZ R62, R62, R42 ;  /* 0x0000002a3e3e7220 */ /* 0x020fe20000410000 */
[--C-:B------:R-:W-:Y:S01]  /*3350*/  SHF.R.U64 R134, R96, 0x10, R97.reuse ;  /* 0x0000001060867819 */ /* 0x100fe20000001261 */
[----:B------:R-:W-:Y:S01]  /*3360*/  HADD2.F32 R184, -RZ, R27.H1_H1 ;  /* 0x3000001bffb87230 */ /* 0x000fe20000004100 */
[----:B------:R-:W4:Y:S01]  /*3370*/  MUFU.RCP R160, R182 ;  /* 0x000000b600a07308 */ /* 0x000f220000001000 */
[----:B------:R-:W-:Y:S01]  /*3380*/  SHF.R.U32.HI R59, RZ, 0x10, R97 ;  /* 0x00000010ff3b7819 */ /* 0x000fe20000011661 */
[----:B------:R-:W-:Y:S01]  /*3390*/  HADD2.F32 R54, -RZ, R96.H0_H0 ;  /* 0x20000060ff367230 */ /* 0x000fe20000004100 */
[----:B------:R-:W-:Y:S01]  /*33a0*/  SHF.R.U32.HI R42, RZ, 0x10, R95 ;  /* 0x00000010ff2a7819 */ /* 0x000fe2000001165f */
[----:B------:R-:W-:-:S02]  /*33b0*/  HADD2.F32 R178, -RZ, R32.H1_H1 ;  /* 0x30000020ffb27230 */ /* 0x000fc40000004100 */
[----:B-1----:R-:W-:Y:S01]  /*33c0*/  FMUL.FTZ R58, R58, R117 ;  /* 0x000000753a3a7220 */ /* 0x002fe20000410000 */
[----:B------:R-:W-:Y:S01]  /*33d0*/  FADD.FTZ R49, -R162, R49 ;  /* 0x00000031a2317221 */ /* 0x000fe20000010100 */
[----:B0-----:R-:W-:Y:S01]  /*33e0*/  FMUL.FTZ R118, R118, R135 ;  /* 0x0000008776767220 */ /* 0x001fe20000410000 */
[----:B------:R-:W0:Y:S01]  /*33f0*/  MUFU.RCP R165, R180 ;  /* 0x000000b400a57308 */ /* 0x000e220000001000 */
[----:B------:R-:W-:Y:S01]  /*3400*/  FADD.FTZ R159, -R159, R65 ;  /* 0x000000419f9f7221 */ /* 0x000fe20000010100 */
[----:B------:R-:W-:Y:S01]  /*3410*/  SHF.R.U64 R117, R108, 0x10, R109 ;  /* 0x000000106c757819 */ /* 0x000fe2000000126d */
[----:B------:R-:W-:Y:S01]  /*3420*/  HADD2.F32 R135, -RZ, R45.H0_H0 ;  /* 0x2000002dff877230 */ /* 0x000fe20000004100 */
[----:B------:R-:W-:Y:S01]  /*3430*/  SHF.R.U64 R65, R92, 0x10, R93 ;  /* 0x000000105c417819 */ /* 0x000fe2000000125d */
[----:B------:R-:W-:Y:S02]  /*3440*/  HADD2.F32 R134, -RZ, R134.H0_H0 ;  /* 0x20000086ff867230 */ /* 0x000fe40000004100 */
[----:B------:R-:W-:Y:S01]  /*3450*/  FADD.FTZ R60, -R54, R60 ;  /* 0x0000003c363c7221 */ /* 0x000fe20000010100 */
[----:B------:R-:W-:Y:S01]  /*3460*/  HADD2.F32 R59, -RZ, R59.H0_H0 ;  /* 0x2000003bff3b7230 */ /* 0x000fe20000004100 */
[----:B------:R-:W1:Y:S01]  /*3470*/  MUFU.RCP R162, R184 ;  /* 0x000000b800a27308 */ /* 0x000e620000001000 */
[----:B------:R-:W-:-:S02]  /*3480*/  HADD2.F32 R42, -RZ, R42.H0_H0 ;  /* 0x2000002aff2a7230 */ /* 0x000fc40000004100 */
[----:B------:R-:W-:Y:S01]  /*3490*/  FADD.FTZ R57, -R135, R57 ;  /* 0x0000003987397221 */ /* 0x000fe20000010100 */
[----:B------:R-:W-:Y:S02]  /*34a0*/  HADD2.F32 R185, -RZ, R27.H0_H0 ;  /* 0x2000001bffb97230 */ /* 0x000fe40000004100 */
[----:B------:R-:W-:Y:S01]  /*34b0*/  FADD.FTZ R61, -R134, R61 ;  /* 0x0000003d863d7221 */ /* 0x000fe20000010100 */
[----:B------:R-:W-:Y:S02]  /*34c0*/  HADD2.F32 R186, -RZ, R25.H1_H1 ;  /* 0x30000019ffba7230 */ /* 0x000fe40000004100 */
[----:B------:R-:W-:Y:S01]  /*34d0*/  FADD.FTZ R63, -R59, R63 ;  /* 0x0000003f3b3f7221 */ /* 0x000fe20000010100 */
[----:B------:R-:W-:Y:S01]  /*34e0*/  HADD2.F32 R117, -RZ, R117.H0_H0 ;  /* 0x20000075ff757230 */ /* 0x000fe20000004100 */
[----:B------:R-:W5:Y:S01]  /*34f0*/  MUFU.RCP R40, R178 ;  /* 0x000000b200287308 */ /* 0x000f620000001000 */
[----:B------:R-:W-:Y:S02]  /*3500*/  HADD2.F32 R65, -RZ, R65.H0_H0 ;  /* 0x20000041ff417230 */ /* 0x000fe40000004100 */
[----:B--2---:R-:W-:Y:S01]  /*3510*/  FMUL.FTZ R60, R60, R119 ;  /* 0x000000773c3c7220 */ /* 0x004fe20000410000 */
[----:B------:R-:W-:-:S02]  /*3520*/  HADD2.F32 R181, -RZ, R28.H1_H1 ;  /* 0x3000001cffb57230 */ /* 0x000fc40000004100 */
[----:B---3--:R-:W-:Y:S01]  /*3530*/  FMUL.FTZ R59, R163, R164 ;  /* 0x000000a4a33b7220 */ /* 0x008fe20000410000 */
[----:B------:R-:W-:Y:S01]  /*3540*/  FADD.FTZ R67, -R42, R67 ;  /* 0x000000432a437221 */ /* 0x000fe20000010100 */
[----:B------:R-:W-:Y:S01]  /*3550*/  SHF.R.U32.HI R134, RZ, 0x10, R93 ;  /* 0x00000010ff867819 */ /* 0x000fe2000001165d */
[----:B------:R-:W-:Y:S01]  /*3560*/  FADD.FTZ R69, -R65, R69 ;  /* 0x0000004541457221 */ /* 0x000fe20000010100 */
[----:B------:R-:W2:Y:S01]  /*3570*/  MUFU.RCP R135, R185 ;  /* 0x000000b900877308 */ /* 0x000ea20000001000 */
[----:B------:R-:W-:Y:S01]  /*3580*/  SHF.R.U32.HI R42, RZ, 0x10, R109 ;  /* 0x00000010ff2a7819 */ /* 0x000fe2000001166d */
[----:B----4-:R-:W-:Y:S01]  /*3590*/  FMUL.FTZ R65, R126, R160 ;  /* 0x000000a07e417220 */ /* 0x010fe20000410000 */
[----:B------:R-:W-:Y:S01]  /*35a0*/  SHF.R.U64 R164, R90, 0x10, R91 ;  /* 0x000000105aa47819 */ /* 0x000fe2000000125b */
[----:B------:R-:W-:Y:S02]  /*35b0*/  HADD2.F32 R134, -RZ, R134.H0_H0 ;  /* 0x20000086ff867230 */ /* 0x000fe40000004100 */
[----:B0-----:R-:W-:Y:S01]  /*35c0*/  FMUL.FTZ R68, R68, R165 ;  /* 0x000000a544447220 */ /* 0x001fe20000410000 */
[----:B------:R-:W-:Y:S01]  /*35d0*/  HADD2.F32 R189, -RZ, R24.H1_H1 ;  /* 0x30000018ffbd7230 */ /* 0x000fe20000004100 */
[----:B------:R-:W-:Y:S01]  /*35e0*/  SHF.R.U32.HI R179, RZ, 0x10, R123 ;  /* 0x00000010ffb37819 */ /* 0x000fe2000001167b */
[----:B------:R-:W0:Y:S01]  /*35f0*/  MUFU.RCP R119, R186 ;  /* 0x000000ba00777308 */ /* 0x000e220000001000 */
[----:B------:R-:W-:-:S02]  /*3600*/  HADD2.F32 R42, -RZ, R42.H0_H0 ;  /* 0x2000002aff2a7230 */ /* 0x000fc40000004100 */
[----:B------:R-:W-:Y:S01]  /*3610*/  FADD.FTZ R71, -R134, R71 ;  /* 0x0000004786477221 */ /* 0x000fe20000010100 */
[----:B------:R-:W-:Y:S01]  /*3620*/  HADD2.F32 R160, -RZ, R164.H0_H0 ;  /* 0x200000a4ffa07230 */ /* 0x000fe20000004100 */
[----:B------:R-:W-:Y:S01]  /*3630*/  SHF.R.U32.HI R164, RZ, 0x10, R91 ;  /* 0x00000010ffa47819 */ /* 0x000fe2000001165b */
[----:B------:R-:W-:Y:S02]  /*3640*/  HADD2.F32 R54, -RZ, R91.H0_H0 ;  /* 0x2000005bff367230 */ /* 0x000fe40000004100 */
[----:B-1----:R-:W-:Y:S01]  /*3650*/  FMUL.FTZ R134, R127, R162 ;  /* 0x000000a27f867220 */ /* 0x002fe20000410000 */
[----:B------:R-:W-:Y:S01]  /*3660*/  HADD2.F32 R165, -RZ, R207.H1_H1 ;  /* 0x300000cfffa57230 */ /* 0x000fe20000004100 */
[----:B------:R-:W1:Y:S01]  /*3670*/  MUFU.RCP R163, R117 ;  /* 0x0000007500a37308 */ /* 0x000e620000001000 */
[----:B------:R-:W-:Y:S01]  /*3680*/  HADD2.F32 R48, -RZ, R31.H1_H1 ;  /* 0x3000001fff307230 */ /* 0x000fe20000004100 */
[----:B------:R-:W-:Y:S01]  /*3690*/  SHF.R.U64 R162, R88, 0x10, R89 ;  /* 0x0000001058a27819 */ /* 0x000fe20000001259 */
[----:B------:R-:W-:-:S02]  /*36a0*/  HADD2.F32 R164, -RZ, R164.H0_H0 ;  /* 0x200000a4ffa47230 */ /* 0x000fc40000004100 */
[----:B------:R-:W-:Y:S01]  /*36b0*/  FADD.FTZ R74, -R54, R74 ;  /* 0x0000004a364a7221 */ /* 0x000fe20000010100 */
[----:B-----5:R-:W-:Y:S01]  /*36c0*/  FMUL.FTZ R61, R61, R40 ;  /* 0x000000283d3d7220 */ /* 0x020fe20000410000 */
[----:B------:R-:W-:Y:S02]  /*36d0*/  HADD2.F32 R204, -RZ, R80.H1_H1 ;  /* 0x30000050ffcc7230 */ /* 0x000fe40000004100 */
[----:B------:R-:W-:Y:S01]  /*36e0*/  FMUL.FTZ R2, R2, R165 ;  /* 0x000000a502027220 */ /* 0x000fe20000410000 */
[----:B------:R-:W3:Y:S01]  /*36f0*/  MUFU.RCP R41, R181 ;  /* 0x000000b500297308 */ /* 0x000ee20000001000 */
[----:B------:R-:W-:Y:S02]  /*3700*/  HADD2.F32 R40, -RZ, R148.H0_H0 ;  /* 0x20000094ff287230 */ /* 0x000fe40000004100 */
[----:B--2---:R-:W-:Y:S01]  /*3710*/  FMUL.FTZ R74, R74, R135 ;  /* 0x000000874a4a7220 */ /* 0x004fe20000410000 */
[----:B------:R-:W-:Y:S02]  /*3720*/  HADD2.F32 R183, -RZ, R28.H0_H0 ;  /* 0x2000001cffb77230 */ /* 0x000fe40000004100 */
[----:B------:R-:W-:Y:S01]  /*3730*/  FADD.FTZ R75, -R164, R75 ;  /* 0x0000004ba44b7221 */ /* 0x000fe20000010100 */
[----:B------:R-:W-:-:S02]  /*3740*/  HADD2.F32 R162, -RZ, R162.H0_H0 ;  /* 0x200000a2ffa27230 */ /* 0x000fc40000004100 */
[----:B0-----:R-:W-:Y:S01]  /*3750*/  FMUL.FTZ R135, R120, R119 ;  /* 0x0000007778877220 */ /* 0x001fe20000410000 */
[----:B------:R-:W-:Y:S01]  /*3760*/  HADD2.F32 R164, -RZ, R207.H0_H0 ;  /* 0x200000cfffa47230 */ /* 0x000fe20000004100 */
[----:B------:R-:W0:Y:S01]  /*3770*/  MUFU.RCP R203, R189 ;  /* 0x000000bd00cb7308 */ /* 0x000e220000001000 */
[----:B-1----:R-:W-:Y:S01]  /*3780*/  FMUL.FTZ R119, R121, R163 ;  /* 0x000000a379777220 */ /* 0x002fe20000410000 */
[----:B------:R-:W-:Y:S01]  /*3790*/  FMUL.FTZ R117, R117, R40 ;  /* 0x0000002875757220 */ /* 0x000fe20000410000 */
[----:B------:R-:W-:Y:S01]  /*37a0*/  FADD.FTZ R210, RZ, R2 ;  /* 0x00000002ffd27221 */ /* 0x000fe20000010000 */
[----:B------:R-:W-:Y:S01]  /*37b0*/  FFMA.FTZ R211, R2, R0, RZ ;  /* 0x0000000002d37223 */ /* 0x000fe200000100ff */
[----:B------:R-:W-:Y:S02]  /*37c0*/  HADD2.F32 R199, -RZ, R80.H0_H0 ;  /* 0x20000050ffc77230 */ /* 0x000fe40000004100 */
[----:B------:R-:W-:Y:S01]  /*37d0*/  FADD.FTZ R77, -R162, R77 ;  /* 0x0000004da24d7221 */ /* 0x000fe20000010100 */
[----:B------:R-:W-:Y:S01]  /*37e0*/  FADD.FTZ R210, R210, R117 ;  /* 0x00000075d2d27221 */ /* 0x000fe20000010000 */
[----:B------:R-:W1:Y:S01]  /*37f0*/  MUFU.RCP R126, R42 ;  /* 0x0000002a007e7308 */ /* 0x000e620000001000 */
[----:B---3--:R-:W-:Y:S01]  /*3800*/  FMUL.FTZ R69, R69, R41 ;  /* 0x0000002945457220 */ /* 0x008fe20000410000 */
[----:B------:R-:W-:-:S02]  /*3810*/  HADD2.F32 R41, -RZ, R116.H0_H0 ;  /* 0x20000074ff297230 */ /* 0x000fc40000004100 */
[----:B------:R-:W-:Y:S01]  /*3820*/  FMUL.FTZ R116, R147, R164 ;  /* 0x000000a493747220 */ /* 0x000fe20000410000 */
[----:B------:R-:W-:Y:S01]  /*3830*/  FFMA.FTZ R211, R117, R119, R211 ;  /* 0x0000007775d37223 */ /* 0x000fe200000100d3 */
[----:B------:R-:W-:Y:S02]  /*3840*/  HADD2.F32 R163, -RZ, R206.H1_H1 ;  /* 0x300000ceffa37230 */ /* 0x000fe40000004100 */
[----:B------:R-:W-:Y:S01]  /*3850*/  FADD.FTZ R156, -R156, R55 ;  /* 0x000000379c9c7221 */ /* 0x000fe20000010100 */
[----:B------:R-:W-:Y:S01]  /*3860*/  FADD.FTZ R210, R210, R116 ;  /* 0x00000074d2d27221 */ /* 0x000fe20000010000 */
[----:B------:R-:W2:Y:S01]  /*3870*/  MUFU.RCP R123, R48 ;  /* 0x00000030007b7308 */ /* 0x000ea20000001000 */
[----:B0-----:R-:W-:Y:S01]  /*3880*/  FMUL.FTZ R203, R77, R203 ;  /* 0x000000cb4dcb7220 */ /* 0x001fe20000410000 */
[----:B------:R-:W-:Y:S01]  /*3890*/  FMUL.FTZ R77, R42, R41 ;  /* 0x000000292a4d7220 */ /* 0x000fe20000410000 */
[----:B------:R-:W-:Y:S01]  /*38a0*/  FFMA.FTZ R211, R116, R66, R211 ;  /* 0x0000004274d37223 */ /* 0x000fe200000100d3 */
[----:B------:R-:W-:-:S02]  /*38b0*/  HADD2.F32 R188, -RZ, R26.H0_H0 ;  /* 0x2000001affbc7230 */ /* 0x000fc40000004100 */
[----:B------:R-:W-:Y:S01]  /*38c0*/  FADD.FTZ R73, -R160, R73 ;  /* 0x00000049a0497221 */ /* 0x000fe20000010100 */
[----:B------:R-:W-:Y:S02]  /*38d0*/  HADD2.F32 R187, -RZ, R25.H0_H0 ;  /* 0x20000019ffbb7230 */ /* 0x000fe40000004100 */
[----:B------:R-:W-:Y:S01]  /*38e0*/  FADD.FTZ R210, R210, R77 ;  /* 0x0000004dd2d27221 */ /* 0x000fe20000010000 */
[----:B------:R0:W3:Y:S01]  /*38f0*/  MUFU.RCP R154, R204 ;  /* 0x000000cc009a7308 */ /* 0x0000e20000001000 */
[----:B-1----:R-:W-:Y:S01]  /*3900*/  FMUL.FTZ R120, R122, R126 ;  /* 0x0000007e7a787220 */ /* 0x002fe20000410000 */
[----:B------:R-:W-:Y:S01]  /*3910*/  HADD2.F32 R167, -RZ, R38.H1_H1 ;  /* 0x30000026ffa77230 */ /* 0x000fe20000004100 */
[----:B------:R-:W-:Y:S01]  /*3920*/  SHF.R.U32.HI R127, RZ, 0x10, R89 ;  /* 0x00000010ff7f7819 */ /* 0x000fe20000011659 */
[----:B------:R-:W-:Y:S02]  /*3930*/  HADD2.F32 R42, -RZ, R130.H0_H0 ;  /* 0x20000082ff2a7230 */ /* 0x000fe40000004100 */
[----:B------:R-:W-:Y:S01]  /*3940*/  FMUL.FTZ R130, R146, R163 ;  /* 0x000000a392827220 */ /* 0x000fe20000410000 */
[----:B------:R-:W-:Y:S01]  /*3950*/  FFMA.FTZ R211, R77, R120, R211 ;  /* 0x000000784dd37223 */ /* 0x000fe200000100d3 */
[----:B------:R-:W-:Y:S01]  /*3960*/  HADD2.F32 R55, -RZ, R26.H1_H1 ;  /* 0x3000001aff377230 */ /* 0x000fe20000004100 */
[----:B------:R-:W1:Y:S01]  /*3970*/  MUFU.RCP R43, R183 ;  /* 0x000000b7002b7308 */ /* 0x000e620000001000 */
[----:B--2---:R-:W-:Y:S01]  /*3980*/  FMUL.FTZ R64, R64, R123 ;  /* 0x0000007b40407220 */ /* 0x004fe20000410000 */
[----:B------:R-:W-:-:S02]  /*3990*/  HADD2.F32 R162, -RZ, R206.H0_H0 ;  /* 0x200000ceffa27230 */ /* 0x000fc40000004100 */
[----:B0-----:R-:W-:Y:S01]  /*39a0*/  FMUL.FTZ R204, R204, R42 ;  /* 0x0000002acccc7220 */ /* 0x001fe20000410000 */
[----:B------:R-:W-:Y:S01]  /*39b0*/  FADD.FTZ R210, R210, R130 ;  /* 0x00000082d2d27221 */ /* 0x000fe20000010000 */
[----:B------:R-:W-:Y:S01]  /*39c0*/  FFMA.FTZ R211, R130, R70, R211 ;  /* 0x0000004682d37223 */ /* 0x000fe200000100d3 */
[----:B------:R-:W-:Y:S02]  /*39d0*/  HADD2.F32 R50, -RZ, R30.H1_H1 ;  /* 0x3000001eff327230 */ /* 0x000fe40000004100 */
[----:B------:R-:W-:Y:S01]  /*39e0*/  FMUL.FTZ R200, R200, R162 ;  /* 0x000000a2c8c87220 */ /* 0x000fe20000410000 */
[----:B------:R0:W2:Y:S01]  /*39f0*/  MUFU.RCP R153, R199 ;  /* 0x000000c700997308 */ /* 0x0000a20000001000 */
[----:B---3--:R-:W-:Y:S01]  /*3a00*/  FMUL.FTZ R121, R161, R154 ;  /* 0x0000009aa1797220 */ /* 0x008fe20000410000 */
[----:B------:R-:W-:Y:S02]  /*3a10*/  HADD2.F32 R169, -RZ, R38.H0_H0 ;  /* 0x20000026ffa97230 */ /* 0x000fe40000004100 */
[----:B------:R-:W-:Y:S01]  /*3a20*/  FADD.FTZ R210, R210, R204 ;  /* 0x000000ccd2d27221 */ /* 0x000fe20000010000 */
[----:B------:R-:W-:-:S02]  /*3a30*/  HADD2.F32 R161, -RZ, R205.H1_H1 ;  /* 0x300000cdffa17230 */ /* 0x000fc40000004100 */
[----:B------:R-:W-:Y:S01]  /*3a40*/  FFMA.FTZ R211, R204, R121, R211 ;  /* 0x00000079ccd37223 */ /* 0x000fe200000100d3 */
[----:B------:R-:W-:Y:S02]  /*3a50*/  HADD2.F32 R54, -RZ, R30.H0_H0 ;  /* 0x2000001eff367230 */ /* 0x000fe40000004100 */
[----:B------:R-:W-:Y:S01]  /*3a60*/  FADD.FTZ R210, R210, R200 ;  /* 0x000000c8d2d27221 */ /* 0x000fe20000010000 */
[----:B------:R-:W3:Y:S01]  /*3a70*/  MUFU.RCP R160, R188 ;  /* 0x000000bc00a07308 */ /* 0x000ee20000001000 */
[----:B-1----:R-:W-:Y:S01]  /*3a80*/  FMUL.FTZ R71, R71, R43 ;  /* 0x0000002b47477220 */ /* 0x002fe20000410000 */
[----:B------:R-:W-:Y:S02]  /*3a90*/  HADD2.F32 R43, -RZ, R175.H0_H0 ;  /* 0x200000afff2b7230 */ /* 0x000fe40000004100 */
[----:B------:R-:W-:Y:S01]  /*3aa0*/  FFMA.FTZ R211, R200, R72, R211 ;  /* 0x00000048c8d37223 */ /* 0x000fe200000100d3 */
[----:B------:R-:W-:Y:S02]  /*3ab0*/  HADD2.F32 R171, -RZ, R36.H1_H1 ;  /* 0x30000024ffab7230 */ /* 0x000fe40000004100 */
[----:B------:R-:W-:Y:S01]  /*3ac0*/  FMUL.FTZ R198, R198, R161 ;  /* 0x000000a1c6c67220 */ /* 0x000fe20000410000 */
[----:B------:R-:W-:-:S02]  /*3ad0*/  HADD2.F32 R128, -RZ, R128.H0_H0 ;  /* 0x20000080ff807230 */ /* 0x000fc40000004100 */
[----:B0-----:R-:W-:Y:S01]  /*3ae0*/  FMUL.FTZ R199, R199, R43 ;  /* 0x0000002bc7c77220 */ /* 0x001fe20000410000 */
[----:B------:R-:W0:Y:S01]  /*3af0*/  MUFU.RCP R123, R187 ;  /* 0x000000bb007b7308 */ /* 0x000e220000001000 */
[----:B--2---:R-:W-:Y:S01]  /*3b00*/  FMUL.FTZ R122, R47, R153 ;  /* 0x000000992f7a7220 */ /* 0x004fe20000410000 */
[----:B------:R-:W-:Y:S02]  /*3b10*/  HADD2.F32 R124, -RZ, R34.H0_H0 ;  /* 0x20000022ff7c7230 */ /* 0x000fe40000004100 */
[----:B------:R-:W-:Y:S01]  /*3b20*/  FADD.FTZ R210, R210, R199 ;  /* 0x000000c7d2d27221 */ /* 0x000fe20000010000 */
[----:B------:R-:W-:Y:S02]  /*3b30*/  HADD2.F32 R136, -RZ, R36.H0_H0 ;  /* 0x20000024ff887230 */ /* 0x000fe40000004100 */
[----:B------:R-:W-:Y:S01]  /*3b40*/  FFMA.FTZ R211, R199, R122, R211 ;  /* 0x0000007ac7d37223 */ /* 0x000fe200000100d3 */
[----:B------:R-:W-:Y:S02]  /*3b50*/  HADD2.F32 R127, -RZ, R127.H0_H0 ;  /* 0x2000007fff7f7230 */ /* 0x000fe40000004100 */
[----:B------:R-:W-:Y:S01]  /*3b60*/  FADD.FTZ R210, R210, R198 ;  /* 0x000000c6d2d27221 */ /* 0x000fe20000010000 */
[----:B------:R1:W2:Y:S01]  /*3b70*/  MUFU.RCP R152, R167 ;  /* 0x000000a700987308 */ /* 0x0002a20000001000 */
[----:B---3--:R-:W-:Y:S01]  /*3b80*/  FMUL.FTZ R75, R75, R160 ;  /* 0x000000a04b4b7220 */ /* 0x008fe20000410000 */
[----:B------:R-:W-:-:S02]  /*3b90*/  HADD2.F32 R160, -RZ, R205.H0_H0 ;  /* 0x200000cdffa07230 */ /* 0x000fc40000004100 */
[----:B------:R-:W-:Y:S01]  /*3ba0*/  FFMA.FTZ R211, R198, R76, R211 ;  /* 0x0000004cc6d37223 */ /* 0x000fe200000100d3 */
[----:B------:R-:W-:Y:S02]  /*3bb0*/  HADD2.F32 R138, -RZ, R34.H1_H1 ;  /* 0x30000022ff8a7230 */ /* 0x000fe40000004100 */
[----:B------:R-:W-:Y:S01]  /*3bc0*/  FADD.FTZ R79, -R127, R79 ;  /* 0x0000004f7f4f7221 */ /* 0x000fe20000010100 */
[----:B------:R-:W-:Y:S02]  /*3bd0*/  HADD2.F32 R129, -RZ, R129.H0_H0 ;  /* 0x20000081ff817230 */ /* 0x000fe40000004100 */
[----:B------:R-:W-:Y:S01]  /*3be0*/  FMUL.FTZ R168, R168, R160 ;  /* 0x000000a0a8a87220 */ /* 0x000fe20000410000 */
[----:B------:R-:W3:Y:S01]  /*3bf0*/  MUFU.RCP R45, R55 ;  /* 0x00000037002d7308 */ /* 0x000ee20000001000 */
[----:B0-----:R-:W-:Y:S01]  /*3c00*/  FMUL.FTZ R78, R78, R123 ;  /* 0x0000007b4e4e7220 */ /* 0x001fe20000410000 */
[----:B-1----:R-:W-:Y:S01]  /*3c10*/  FMUL.FTZ R167, R167, R128 ;  /* 0x00000080a7a77220 */ /* 0x002fe20000410000 */
[----:B------:R-:W-:Y:S01]  /*3c20*/  HADD2.F32 R46, -RZ, R32.H0_H0 ;  /* 0x20000020ff2e7230 */ /* 0x000fe20000004100 */
[----:B------:R-:W-:Y:S01]  /*3c30*/  SHF.R.U64 R132, R132, 0x10, R133 ;  /* 0x0000001084847819 */ /* 0x000fe20000001285 */
[----:B------:R-:W-:-:S02]  /*3c40*/  HADD2.F32 R47, -RZ, R142.H0_H0 ;  /* 0x2000008eff2f7230 */ /* 0x000fc40000004100 */
[----:B------:R-:W-:Y:S01]  /*3c50*/  FADD.FTZ R210, R210, R167 ;  /* 0x000000a7d2d27221 */ /* 0x000fe20000010000 */
[----:B------:R-:W-:Y:S01]  /*3c60*/  HADD2.F32 R190, -RZ, R24.H0_H0 ;  /* 0x20000018ffbe7230 */ /* 0x000fe20000004100 */
[----:B------:R-:W0:Y:S01]  /*3c70*/  MUFU.RCP R202, R50 ;  /* 0x0000003200ca7308 */ /* 0x000e220000001000 */
[----:B--2---:R-:W-:Y:S01]  /*3c80*/  FMUL.FTZ R123, R49, R152 ;  /* 0x00000098317b7220 */ /* 0x004fe20000410000 */
[----:B------:R-:W-:Y:S01]  /*3c90*/  FADD.FTZ R210, R210, R168 ;  /* 0x000000a8d2d27221 */ /* 0x000fe20000010000 */
[----:B------:R-:W-:Y:S01]  /*3ca0*/  HADD2.F32 R49, -RZ, R139.H0_H0 ;  /* 0x2000008bff317230 */ /* 0x000fe20000004100 */
[----:B------:R-:W-:Y:S01]  /*3cb0*/  SHF.R.U32.HI R133, RZ, 0x10, R133 ;  /* 0x00000010ff857819 */ /* 0x000fe20000011685 */
[----:B------:R-:W-:Y:S01]  /*3cc0*/  FFMA.FTZ R211, R167, R123, R211 ;  /* 0x0000007ba7d37223 */ /* 0x000fe200000100d3 */
[----:B------:R-:W-:Y:S02]  /*3cd0*/  HADD2.F32 R139, -RZ, R144.H0_H0 ;  /* 0x20000090ff8b7230 */ /* 0x000fe40000004100 */
[----:B------:R1:W2:Y:S01]  /*3ce0*/  MUFU.RCP R151, R169 ;  /* 0x000000a900977308 */ /* 0x0002a20000001000 */
[----:B---3--:R-:W-:Y:S01]  /*3cf0*/  FMUL.FTZ R73, R73, R45 ;  /* 0x0000002d49497220 */ /* 0x008fe20000410000 */
[----:B------:R-:W-:-:S02]  /*3d00*/  HADD2.F32 R45, -RZ, R141.H0_H0 ;  /* 0x2000008dff2d7230 */ /* 0x000fc40000004100 */
[----:B------:R-:W-:Y:S01]  /*3d10*/  FFMA.FTZ R211, R168, R114, R211 ;  /* 0x00000072a8d37223 */ /* 0x000fe200000100d3 */
[----:B------:R-:W-:Y:S02]  /*3d20*/  HADD2.F32 R153, -RZ, R194.H1_H1 ;  /* 0x300000c2ff997230 */ /* 0x000fe40000004100 */
[----:B------:R-:W-:Y:S02]  /*3d30*/  HADD2.F32 R175, -RZ, R132.H0_H0 ;  /* 0x20000084ffaf7230 */ /* 0x000fe40000004100 */
[----:B------:R-:W-:Y:S01]  /*3d40*/  FMUL.FTZ R132, R46, R139 ;  /* 0x0000008b2e847220 */ /* 0x000fe20000410000 */
[----:B------:R-:W3:Y:S01]  /*3d50*/  MUFU.RCP R158, R54 ;  /* 0x00000036009e7308 */ /* 0x000ee20000001000 */
[----:B0-----:R-:W-:Y:S01]  /*3d60*/  FMUL.FTZ R202, R159, R202 ;  /* 0x000000ca9fca7220 */ /* 0x001fe20000410000 */
[----:B------:R-:W-:Y:S02]  /*3d70*/  HADD2.F32 R159, -RZ, R197.H1_H1 ;  /* 0x300000c5ff9f7230 */ /* 0x000fe40000004100 */
[----:B-1----:R-:W-:Y:S01]  /*3d80*/  FMUL.FTZ R169, R169, R45 ;  /* 0x0000002da9a97220 */ /* 0x002fe20000410000 */
[----:B------:R-:W-:-:S02]  /*3d90*/  HADD2.F32 R205, -RZ, R140.H0_H0 ;  /* 0x2000008cffcd7230 */ /* 0x000fc40000004100 */
[----:B------:R-:W-:Y:S01]  /*3da0*/  FMUL.FTZ R181, R181, R175 ;  /* 0x000000afb5b57220 */ /* 0x000fe20000410000 */
[----:B------:R-:W-:Y:S02]  /*3db0*/  HADD2.F32 R206, -RZ, R133.H0_H0 ;  /* 0x20000085ffce7230 */ /* 0x000fe40000004100 */
[----:B------:R-:W-:Y:S01]  /*3dc0*/  FMUL.FTZ R170, R170, R159 ;  /* 0x0000009faaaa7220 */ /* 0x000fe20000410000 */
[----:B------:R0:W1:Y:S01]  /*3dd0*/  MUFU.RCP R150, R171 ;  /* 0x000000ab00967308 */ /* 0x0000620000001000 */
[----:B--2---:R-:W-:Y:S01]  /*3de0*/  FMUL.FTZ R126, R51, R151 ;  /* 0x00000097337e7220 */ /* 0x004fe20000410000 */
[----:B------:R-:W-:Y:S01]  /*3df0*/  FADD.FTZ R210, R210, R169 ;  /* 0x000000a9d2d27221 */ /* 0x000fe20000010000 */
[----:B------:R-:W-:Y:S02]  /*3e00*/  HADD2.F32 R51, -RZ, R143.H0_H0 ;  /* 0x2000008fff337230 */ /* 0x000fe40000004100 */
[----:B------:R-:W-:Y:S01]  /*3e10*/  FMUL.FTZ R133, R48, R153 ;  /* 0x0000009930857220 */ /* 0x000fe20000410000 */
[----:B------:R-:W-:Y:S01]  /*3e20*/  FFMA.FTZ R211, R169, R126, R211 ;  /* 0x0000007ea9d37223 */ /* 0x000fe200000100d3 */
[----:B------:R-:W-:Y:S01]  /*3e30*/  FADD.FTZ R210, R210, R170 ;  /* 0x000000aad2d27221 */ /* 0x000fe20000010000 */
[----:B------:R-:W-:Y:S01]  /*3e40*/  HADD2.F32 R152, -RZ, R194.H0_H0 ;  /* 0x200000c2ff987230 */ /* 0x000fe20000004100 */
[----:B------:R2:W4:Y:S01]  /*3e50*/  MUFU.RCP R201, R124 ;  /* 0x0000007c00c97308 */ /* 0x0005220000001000 */
[----:B---3--:R-:W-:Y:S01]  /*3e60*/  FMUL.FTZ R67, R67, R158 ;  /* 0x0000009e43437220 */ /* 0x008fe20000410000 */
[----:B------:R-:W-:-:S02]  /*3e70*/  HADD2.F32 R158, -RZ, R197.H0_H0 ;  /* 0x200000c5ff9e7230 */ /* 0x000fc40000004100 */
[----:B0-----:R-:W-:Y:S01]  /*3e80*/  FMUL.FTZ R171, R171, R129 ;  /* 0x00000081abab7220 */ /* 0x001fe20000410000 */
[----:B------:R-:W-:Y:S01]  /*3e90*/  FFMA.FTZ R211, R170, R115, R211 ;  /* 0x00000073aad37223 */ /* 0x000fe200000100d3 */
[----:B------:R-:W-:Y:S01]  /*3ea0*/  FMUL.FTZ R142, R50, R205 ;  /* 0x000000cd328e7220 */ /* 0x000fe20000410000 */
[----:B------:R-:W-:Y:S02]  /*3eb0*/  HADD2.F32 R148, -RZ, R192.H0_H0 ;  /* 0x200000c0ff947230 */ /* 0x000fe40000004100 */
[----:B------:R-:W-:Y:S01]  /*3ec0*/  FMUL.FTZ R172, R172, R158 ;  /* 0x0000009eacac7220 */ /* 0x000fe20000410000 */
[----:B------:R0:W3:Y:S01]  /*3ed0*/  MUFU.RCP R145, R136 ;  /* 0x0000008800917308 */ /* 0x0000e20000001000 */
[----:B-1----:R-:W-:Y:S01]  /*3ee0*/  FMUL.FTZ R127, R53, R150 ;  /* 0x00000096357f7220 */ /* 0x002fe20000410000 */
[----:B------:R-:W-:Y:S01]  /*3ef0*/  FADD.FTZ R210, R210, R171 ;  /* 0x000000abd2d27221 */ /* 0x000fe20000010000 */
[----:B--2---:R-:W-:Y:S01]  /*3f00*/  FMUL.FTZ R124, R124, R51 ;  /* 0x000000337c7c7220 */ /* 0x004fe20000410000 */
[----:B------:R-:W-:-:S02]  /*3f10*/  HADD2.F32 R53, -RZ, R125.H0_H0 ;  /* 0x2000007dff357230 */ /* 0x000fc40000004100 */
[----:B------:R-:W-:Y:S01]  /*3f20*/  FFMA.FTZ R211, R171, R127, R211 ;  /* 0x0000007fabd37223 */ /* 0x000fe200000100d3 */
[----:B------:R-:W-:Y:S01]  /*3f30*/  FADD.FTZ R210, R210, R172 ;  /* 0x000000acd2d27221 */ /* 0x000fe20000010000 */
[----:B------:R-:W-:Y:S01]  /*3f40*/  HADD2.F32 R141, -RZ, R166.H0_H0 ;  /* 0x200000a6ff8d7230 */ /* 0x000fe20000004100 */
[----:B------:R1:W2:Y:S01]  /*3f50*/  MUFU.RCP R149, R138 ;  /* 0x0000008a00957308 */ /* 0x0002a20000001000 */
[----:B----4-:R-:W-:Y:S01]  /*3f60*/  FMUL.FTZ R201, R157, R201 ;  /* 0x000000c99dc97220 */ /* 0x010fe20000410000 */
[--C-:B------:R-:W-:Y:S02]  /*3f70*/  HADD2.F32 R157, -RZ, R196.reuse.H1_H1 ;  /* 0x300000c4ff9d7230 */ /* 0x100fe40000004100 */
[----:B0-----:R-:W-:Y:S01]  /*3f80*/  FMUL.FTZ R136, R136, R47 ;  /* 0x0000002f88887220 */ /* 0x001fe20000410000 */
[----:B------:R-:W-:Y:S01]  /*3f90*/  FFMA.FTZ R211, R172, R118, R211 ;  /* 0x00000076acd37223 */ /* 0x000fe200000100d3 */
[----:B------:R-:W-:Y:S01]  /*3fa0*/  FMUL.FTZ R178, R178, R53 ;  /* 0x00000035b2b27220 */ /* 0x000fe20000410000 */
[----:B------:R-:W-:Y:S01]  /*3fb0*/  FMUL.FTZ R140, R52, R152 ;  /* 0x00000098348c7220 */ /* 0x000fe20000410000 */
[----:B------:R-:W-:Y:S01]  /*3fc0*/  FMUL.FTZ R137, R137, R157 ;  /* 0x0000009d89897220 */ /* 0x000fe20000410000 */
[----:B------:R-:W0:Y:S01]  /*3fd0*/  MUFU.RCP R155, R46 ;  /* 0x0000002e009b7308 */ /* 0x000e220000001000 */
[----:B---3--:R-:W-:Y:S01]  /*3fe0*/  FMUL.FTZ R145, R156, R145 ;  /* 0x000000919c917220 */ /* 0x008fe20000410000 */
[----:B------:R-:W-:Y:S01]  /*3ff0*/  FADD.FTZ R210, R210, R136 ;  /* 0x00000088d2d27221 */ /* 0x000fe20000010000 */
[----:B------:R-:W-:-:S02]  /*4000*/  HADD2.F32 R156, -RZ, R196.H0_H0 ;  /* 0x200000c4ff9c7230 */ /* 0x000fc40000004100 */
[----:B-1----:R-:W-:Y:S01]  /*4010*/  FMUL.FTZ R138, R138, R49 ;  /* 0x000000318a8a7220 */ /* 0x002fe20000410000 */
[----:B------:R-:W-:Y:S01]  /*4020*/  FFMA.FTZ R211, R136, R145, R211 ;  /* 0x0000009188d37223 */ /* 0x000fe200000100d3 */
[----:B------:R-:W-:Y:S01]  /*4030*/  FADD.FTZ R210, R210, R137 ;  /* 0x00000089d2d27221 */ /* 0x000fe20000010000 */
[----:B------:R-:W-:Y:S01]  /*4040*/  HADD2.F32 R151, -RZ, R193.H1_H1 ;  /* 0x300000c1ff977230 */ /* 0x000fe20000004100 */
[----:B------:R-:W1:Y:S01]  /*4050*/  MUFU.RCP R154, R190 ;  /* 0x000000be009a7308 */ /* 0x000e620000001000 */
[----:B--2---:R-:W-:Y:S01]  /*4060*/  FMUL.FTZ R57, R57, R149 ;  /* 0x0000009539397220 */ /* 0x004fe20000410000 */
[----:B------:R-:W-:Y:S01]  /*4070*/  FFMA.FTZ R211, R137, R56, R211 ;  /* 0x0000003889d37223 */ /* 0x000fe200000100d3 */
[----:B------:R-:W-:Y:S01]  /*4080*/  FMUL.FTZ R131, R131, R156 ;  /* 0x0000009c83837220 */ /* 0x000fe20000410000 */
[----:B------:R-:W-:Y:S01]  /*4090*/  FADD.FTZ R210, R210, R138 ;  /* 0x0000008ad2d27221 */ /* 0x000fe20000010000 */
[----:B------:R-:W-:Y:S02]  /*40a0*/  HADD2.F32 R149, -RZ, R192.H1_H1 ;  /* 0x300000c0ff957230 */ /* 0x000fe40000004100 */
[----:B------:R-:W-:Y:S01]  /*40b0*/  FFMA.FTZ R211, R138, R57, R211 ;  /* 0x000000398ad37223 */ /* 0x000fe200000100d3 */
[----:B------:R-:W-:Y:S01]  /*40c0*/  FMUL.FTZ R192, R185, R148 ;  /* 0x00000094b9c07220 */ /* 0x000fe20000410000 */
[----:B------:R-:W-:Y:S01]  /*40d0*/  FADD.FTZ R210, R210, R131 ;  /* 0x00000083d2d27221 */ /* 0x000fe20000010000 */
[----:B0-----:R-:W-:Y:S01]  /*40e0*/  FMUL.FTZ R63, R63, R155 ;  /* 0x0000009b3f3f7220 */ /* 0x001fe20000410000 */
[----:B------:R-:W-:-:S02]  /*40f0*/  HADD2.F32 R155, -RZ, R195.H1_H1 ;  /* 0x300000c3ff9b7230 */ /* 0x000fc40000004100 */
[----:B------:R-:W-:Y:S01]  /*4100*/  FFMA.FTZ R211, R131, R58, R211 ;  /* 0x0000003a83d37223 */ /* 0x000fe200000100d3 */
[----:B------:R-:W-:Y:S01]  /*4110*/  FADD.FTZ R210, R210, R124 ;  /* 0x0000007cd2d27221 */ /* 0x000fe20000010000 */
[----:B------:R-:W-:Y:S01]  /*4120*/  FMUL.FTZ R185, R54, R141 ;  /* 0x0000008d36b97220 */ /* 0x000fe20000410000 */
[----:B------:R-:W-:Y:S01]  /*4130*/  FMUL.FTZ R180, R180, R151 ;  /* 0x00000097b4b47220 */ /* 0x000fe20000410000 */
[----:B------:R-:W-:Y:S01]  /*4140*/  FMUL.FTZ R173, R173, R155 ;  /* 0x0000009badad7220 */ /* 0x000fe20000410000 */
[----:B------:R-:W-:Y:S01]  /*4150*/  FFMA.FTZ R211, R124, R201, R211 ;  /* 0x000000c97cd37223 */ /* 0x000fe200000100d3 */
[----:B-1----:R-:W-:Y:S01]  /*4160*/  FMUL.FTZ R79, R79, R154 ;  /* 0x0000009a4f4f7220 */ /* 0x002fe20000410000 */
[----:B------:R-:W-:Y:S02]  /*4170*/  HADD2.F32 R154, -RZ, R195.H0_H0 ;  /* 0x200000c3ff9a7230 */ /* 0x000fe40000004100 */
[----:B------:R-:W-:Y:S01]  /*4180*/  FADD.FTZ R210, R210, R173 ;  /* 0x000000add2d27221 */ /* 0x000fe20000010000 */
[----:B------:R-:W-:Y:S01]  /*4190*/  FFMA.FTZ R211, R173, R60, R211 ;  /* 0x0000003cadd37223 */ /* 0x000fe200000100d3 */
[----:B------:R-:W-:-:S02]  /*41a0*/  HADD2.F32 R150, -RZ, R193.H0_H0 ;  /* 0x200000c1ff967230 */ /* 0x000fc40000004100 */
[----:B------:R-:W-:Y:S01]  /*41b0*/  FMUL.FTZ R183, R183, R206 ;  /* 0x000000ceb7b77220 */ /* 0x000fe20000410000 */
[----:B------:R-:W-:Y:S01]  /*41c0*/  FMUL.FTZ R125, R44, R154 ;  /* 0x0000009a2c7d7220 */ /* 0x000fe20000410000 */
[----:B------:R-:W-:Y:S01]  /*41d0*/  FADD.FTZ R210, R210, R178 ;  /* 0x000000b2d2d27221 */ /* 0x000fe20000010000 */
[----:B------:R-:W-:Y:S01]  /*41e0*/  FFMA.FTZ R211, R178, R61, R211 ;  /* 0x0000003db2d37223 */ /* 0x000fe200000100d3 */
[----:B------:R-:W-:Y:S01]  /*41f0*/  FMUL.FTZ R182, R182, R150 ;  /* 0x00000096b6b67220 */ /* 0x000fe20000410000 */
[----:B------:R-:W-:Y:S02]  /*4200*/  HADD2.F32 R174, -RZ, R174.H0_H0 ;  /* 0x200000aeffae7230 */ /* 0x000fe40000004100 */
[----:B------:R-:W-:Y:S01]  /*4210*/  FADD.FTZ R210, R210, R125 ;  /* 0x0000007dd2d27221 */ /* 0x000fe20000010000 */
[----:B------:R-:W-:Y:S01]  /*4220*/  FFMA.FTZ R211, R125, R62, R211 ;  /* 0x0000003e7dd37223 */ /* 0x000fe200000100d3 */
[----:B------:R-:W-:Y:S01]  /*4230*/  FMUL.FTZ R184, R184, R149 ;  /* 0x00000095b8b87220 */ /* 0x000fe20000410000 */
[----:B------:R-:W-:-:S02]  /*4240*/  HADD2.F32 R147, -RZ, R191.H1_H1 ;  /* 0x300000bfff937230 */ /* 0x000fc40000004100 */
        /* <DEDUP_REMOVED lines=59> */
[-C--:B------:R-:W-:Y:S01]  /*4600*/  FMUL.FTZ R232, R146, R78.reuse ;  /* 0x0000004e92e87220 */ /* 0x080fe20000410000 */
        /* <DEDUP_REMOVED lines=24> */
.L_x_293:
        /* <DEDUP_REMOVED lines=10> */
[----:B------:R-:W-:Y:S01]  /*4830*/  FADD.FTZ R15, R176, R15 ;  /* 0x0000000fb00f7221 */ /* 0x000fe20000010000 */
[----:B------:R-:W-:Y:S01]  /*4840*/  FADD.FTZ R14, R177, R14 ;  /* 0x0000000eb10e7221 */ /* 0x000fe20000010000 */
[----:B------:R-:W-:Y:S01]  /*4850*/  FADD.FTZ R13, R179, R13 ;  /* 0x0000000db30d7221 */ /* 0x000fe20000010000 */
[----:B------:R-:W-:Y:S01]  /*4860*/  FADD.FTZ R12, R187, R12 ;  /* 0x0000000cbb0c7221 */ /* 0x000fe20000010000 */
[----:B-1----:R-:W-:Y:S02]  /*4870*/  FADD.FTZ R44, R44, R210 ;  /* 0x000000d22c2c7221 */ /* 0x002fe40000010000 */
[----:B------:R-:W4:Y:S01]  /*4880*/  LDL.LU R210, [R1+0x80] ;  /* 0x0000800001d27983 */ /* 0x000f220000300800 */
[----:B--2---:R-:W-:-:S03]  /*4890*/  FADD.FTZ R46, R46, R211 ;  /* 0x000000d32e2e7221 */ /* 0x004fc60000010000 */
[----:B------:R-:W2:Y:S04]  /*48a0*/  LDL.LU R211, [R1+0x7c] ;  /* 0x00007c0001d37983 */ /* 0x000ea80000300800 */
[----:B------:R-:W5:Y:S04]  /*48b0*/  LDL.LU R54, [R1+0x9c] ;  /* 0x00009c0001367983 */ /* 0x000f680000300800 */
[----:B------:R-:W4:Y:S04]  /*48c0*/  LDL.LU R55, [R1+0x98] ;  /* 0x0000980001377983 */ /* 0x000f280000300800 */
[----:B------:R-:W2:Y:S04]  /*48d0*/  LDL.LU R176, [R1+0xb0] ;  /* 0x0000b00001b07983 */ /* 0x000ea80000300800 */
[----:B------:R-:W5:Y:S01]  /*48e0*/  LDL.LU R177, [R1+0xac] ;  /* 0x0000ac0001b17983 */ /* 0x000f620000300800 */
[----:B------:R-:W-:Y:S01]  /*48f0*/  FADD.FTZ R11, R193, R11 ;  /* 0x0000000bc10b7221 */ /* 0x000fe20000010000 */
[----:B------:R-:W-:-:S02]  /*4900*/  FADD.FTZ R10, R194, R10 ;  /* 0x0000000ac20a7221 */ /* 0x000fc40000010000 */
[----:B------:R-:W4:Y:S01]  /*4910*/  LDL.LU R179, [R1+0x8] ;  /* 0x0000080001b37983 */ /* 0x000f220000300800 */
[----:B------:R-:W-:-:S03]  /*4920*/  FADD.FTZ R9, R195, R9 ;  /* 0x00000009c3097221 */ /* 0x000fc60000010000 */
        /* <DEDUP_REMOVED lines=8> */
[----:B------:R-:W4:Y:S04]  /*49b0*/  LDL.LU R197, [R1] ;  /* 0x0000000001c57983 */ /* 0x000f280000300800 */
[----:B------:R-:W4:Y:S04]  /*49c0*/  LDL.LU R207, [R1+0xa4] ;  /* 0x0000a40001cf7983 */ /* 0x000f280000300800 */
[----:B------:R-:W4:Y:S04]  /*49d0*/  LDL.LU R208, [R1+0xa8] ;  /* 0x0000a80001d07983 */ /* 0x000f280000300800 */
[----:B------:R-:W4:Y:S04]  /*49e0*/  LDL.LU R209, [R1+0xa0] ;  /* 0x0000a00001d17983 */ /* 0x000f280000300800 */
[----:B------:R-:W1:Y:S04]  /*49f0*/  SHFL.DOWN PT, R48, R44, 0x8, 0x1f ;  /* 0x09001f002c307f89 */ /* 0x000e6800000e0000 */
[----:B------:R-:W0:Y:S01]  /*4a00*/  SHFL.DOWN PT, R50, R46, 0x8, 0x1f ;  /* 0x09001f002e327f89 */ /* 0x000e2200000e0000 */
[----:B---3--:R-:W-:Y:S01]  /*4a10*/  FADD.FTZ R52, R143, R52 ;  /* 0x000000348f347221 */ /* 0x008fe20000010000 */
[----:B--2---:R-:W-:Y:S01]  /*4a20*/  FADD.FTZ R176, R229, R176 ;  /* 0x000000b0e5b07221 */ /* 0x004fe20000010000 */
[----:B-----5:R-:W-:-:S05]  /*4a30*/  FADD.FTZ R177, R228, R177 ;  /* 0x000000b1e4b17221 */ /* 0x020fca0000010000 */
[----:B------:R2:W-:Y:S04]  /*4a40*/  STL [R1+0xac], R177 ;  /* 0x0000acb101007387 */ /* 0x0005e80000100800 */
[----:B--2---:R-:W2:Y:S04]  /*4a50*/  LDL.LU R177, [R1+0x84] ;  /* 0x0000840001b17983 */ /* 0x004ea80000300800 */
[----:B------:R3:W-:Y:S01]  /*4a60*/  STL [R1+0xb0], R176 ;  /* 0x0000b0b001007387 */ /* 0x0007e20000100800 */
[----:B----4-:R-:W-:Y:S01]  /*4a70*/  FADD.FTZ R195, R146, R195 ;  /* 0x000000c392c37221 */ /* 0x010fe20000010000 */
[----:B------:R-:W-:-:S02]  /*4a80*/  FADD.FTZ R197, R166, R197 ;  /* 0x000000c5a6c57221 */ /* 0x000fc40000010000 */
[----:B---3--:R-:W3:Y:S01]  /*4a90*/  LDL.LU R176, [R1+0xc] ;  /* 0x00000c0001b07983 */ /* 0x008ee20000300800 */
[----:B------:R-:W-:Y:S01]  /*4aa0*/  FADD.FTZ R207, R232, R207 ;  /* 0x000000cfe8cf7221 */ /* 0x000fe20000010000 */
[----:B------:R-:W-:Y:S01]  /*4ab0*/  FADD.FTZ R208, R233, R208 ;  /* 0x000000d0e9d07221 */ /* 0x000fe20000010000 */
[----:B------:R-:W-:-:S03]  /*4ac0*/  FADD.FTZ R209, R231, R209 ;  /* 0x000000d1e7d17221 */ /* 0x000fc60000010000 */
[----:B------:R4:W-:Y:S01]  /*4ad0*/  STL [R1+0xa4], R207 ;  /* 0x0000a4cf01007387 */ /* 0x0009e20000100800 */
[----:B------:R-:W-:Y:S01]  /*4ae0*/  FADD.FTZ R55, R144, R55 ;  /* 0x0000003790377221 */ /* 0x000fe20000010000 */
[----:B------:R-:W-:Y:S02]  /*4af0*/  FADD.FTZ R54, R147, R54 ;  /* 0x0000003693367221 */ /* 0x000fe40000010000 */
[----:B----4-:R-:W4:Y:S04]  /*4b00*/  LDL.LU R207, [R1+0x70] ;  /* 0x0000700001cf7983 */ /* 0x010f280000300800 */
[----:B------:R-:W-:Y:S04]  /*4b10*/  STL [R1+0xa0], R209 ;  /* 0x0000a0d101007387 */ /* 0x000fe80000100800 */
[----:B------:R5:W-:Y:S04]  /*4b20*/  STL [R1], R197 ;  /* 0x000000c501007387 */ /* 0x000be80000100800 */
[----:B------:R-:W-:Y:S04]  /*4b30*/  STL [R1+0xa8], R208 ;  /* 0x0000a8d001007387 */ /* 0x000fe80000100800 */
[----:B-----5:R-:W5:Y:S04]  /*4b40*/  LDL.LU R197, [R1+0x74] ;  /* 0x0000740001c57983 */ /* 0x020f680000300800 */
[----:B------:R-:W-:Y:S04]  /*4b50*/  STL [R1+0x94], R195 ;  /* 0x000094c301007387 */ /* 0x000fe80000100800 */
[----:B------:R1:W-:Y:S04]  /*4b60*/  STL [R1+0x98], R55 ;  /* 0x0000983701007387 */ /* 0x0003e80000100800 */
[----:B-1----:R-:W5:Y:S04]  /*4b70*/  LDL.LU R55, [R1+0x78] ;  /* 0x0000780001377983 */ /* 0x002f680000300800 */
[----:B------:R1:W-:Y:S04]  /*4b80*/  STL [R1+0x9c], R54 ;  /* 0x00009c3601007387 */ /* 0x0003e80000100800 */
[----:B-1----:R-:W5:Y:S04]  /*4b90*/  LDL.LU R54, [R1+0x10] ;  /* 0x0000100001367983 */ /* 0x002f680000300800 */
[----:B------:R1:W-:Y:S04]  /*4ba0*/  STL [R1+0x4], R52 ;  /* 0x0000043401007387 */ /* 0x0003e80000100800 */
[----:B-1----:R-:W5:Y:S01]  /*4bb0*/  LDL.LU R52, [R1+0x64] ;  /* 0x0000640001347983 */ /* 0x002f620000300800 */
[----:B------:R-:W-:Y:S01]  /*4bc0*/  FADD.FTZ R194, R148, R194 ;  /* 0x000000c294c27221 */ /* 0x000fe20000010000 */
[----:B------:R-:W-:Y:S01]  /*4bd0*/  FADD.FTZ R193, R174, R193 ;  /* 0x000000c1aec17221 */ /* 0x000fe20000010000 */
[----:B------:R-:W-:Y:S01]  /*4be0*/  FADD.FTZ R187, R149, R187 ;  /* 0x000000bb95bb7221 */ /* 0x000fe20000010000 */
[----:B------:R-:W-:-:S02]  /*4bf0*/  FADD.FTZ R179, R206, R179 ;  /* 0x000000b3ceb37221 */ /* 0x000fc40000010000 */
[----:B------:R1:W-:Y:S01]  /*4c00*/  STL [R1+0x88], R194 ;  /* 0x000088c201007387 */ /* 0x0003e20000100800 */
[----:B------:R-:W-:-:S03]  /*4c10*/  FADD.FTZ R211, R150, R211 ;  /* 0x000000d396d37221 */ /* 0x000fc60000010000 */
[----:B------:R-:W5:Y:S01]  /*4c20*/  LDL.LU R195, [R1+0x68] ;  /* 0x0000680001c37983 */ /* 0x000f620000300800 */
[----:B------:R-:W-:-:S03]  /*4c30*/  FADD.FTZ R210, R175, R210 ;  /* 0x000000d2afd27221 */ /* 0x000fc60000010000 */
[----:B------:R0:W-:Y:S04]  /*4c40*/  STL [R1+0x8c], R193 ;  /* 0x00008cc101007387 */ /* 0x0001e80000100800 */
[----:B-1----:R-:W5:Y:S04]  /*4c50*/  LDL.LU R194, [R1+0x6c] ;  /* 0x00006c0001c27983 */ /* 0x002f680000300800 */
[----:B------:R1:W-:Y:S04]  /*4c60*/  STL [R1+0x90], R187 ;  /* 0x000090bb01007387 */ /* 0x0003e80000100800 */
[----:B------:R1:W-:Y:S04]  /*4c70*/  STL [R1+0x8], R179 ;  /* 0x000008b301007387 */ /* 0x0003e80000100800 */
[----:B0-----:R-:W5:Y:S04]  /*4c80*/  LDL.LU R193, [R1+0x14] ;  /* 0x0000140001c17983 */ /* 0x001f680000300800 */
[----:B-1----:R-:W5:Y:S04]  /*4c90*/  LDL.LU R187, [R1+0x58] ;  /* 0x0000580001bb7983 */ /* 0x002f680000300800 */
[----:B------:R-:W-:Y:S04]  /*4ca0*/  STL [R1+0x7c], R211 ;  /* 0x00007cd301007387 */ /* 0x000fe80000100800 */
[----:B------:R-:W5:Y:S04]  /*4cb0*/  LDL.LU R179, [R1+0x5c] ;  /* 0x00005c0001b37983 */ /* 0x000f680000300800 */
[----:B------:R-:W-:Y:S01]  /*4cc0*/  STL [R1+0x80], R210 ;  /* 0x000080d201007387 */ /* 0x000fe20000100800 */
[----:B--2---:R-:W-:-:S05]  /*4cd0*/  FADD.FTZ R177, R151, R177 ;  /* 0x000000b197b17221 */ /* 0x004fca0000010000 */
[----:B------:R0:W-:Y:S01]  /*4ce0*/  STL [R1+0x84], R177 ;  /* 0x000084b101007387 */ /* 0x0001e20000100800 */
[----:B---3--:R-:W-:-:S03]  /*4cf0*/  FADD.FTZ R176, R141, R176 ;  /* 0x000000b08db07221 */ /* 0x008fc60000010000 */
[----:B0-----:R-:W2:Y:S04]  /*4d00*/  LDL.LU R177, [R1+0x60] ;  /* 0x0000600001b17983 */ /* 0x001ea80000300800 */
[----:B------:R0:W-:Y:S04]  /*4d10*/  STL [R1+0xc], R176 ;  /* 0x00000cb001007387 */ /* 0x0001e80000100800 */
[----:B0-----:R-:W3:Y:S01]  /*4d20*/  LDL.LU R176, [R1+0x18] ;  /* 0x0000180001b07983 */ /* 0x001ee20000300800 */
[----:B----4-:R-:W-:-:S03]  /*4d30*/  FADD.FTZ R207, R152, R207 ;  /* 0x000000cf98cf7221 */ /* 0x010fc60000010000 */
[----:B------:R-:W4:Y:S04]  /*4d40*/  LDL.LU R175, [R1+0x4c] ;  /* 0x00004c0001af7983 */ /* 0x000f280000300800 */
[----:B------:R-:W4:Y:S04]  /*4d50*/  LDL.LU R174, [R1+0x50] ;  /* 0x0000500001ae7983 */ /* 0x000f280000300800 */
[----:B------:R-:W4:Y:S04]  /*4d60*/  LDL.LU R166, [R1+0x54] ;  /* 0x0000540001a67983 */ /* 0x000f280000300800 */
[----:B------:R-:W4:Y:S04]  /*4d70*/  LDL.LU R151, [R1+0x1c] ;  /* 0x00001c0001977983 */ /* 0x000f280000300800 */
[----:B------:R-:W4:Y:S01]  /*4d80*/  LDL.LU R150, [R1+0x40] ;  /* 0x0000400001967983 */ /* 0x000f220000300800 */
[----:B-----5:R-:W-:-:S03]  /*4d90*/  FADD.FTZ R197, R205, R197 ;  /* 0x000000c5cdc57221 */ /* 0x020fc60000010000 */
[----:B------:R-:W5:Y:S04]  /*4da0*/  LDL.LU R149, [R1+0x44] ;  /* 0x0000440001957983 */ /* 0x000f680000300800 */
[----:B------:R-:W-:Y:S04]  /*4db0*/  STL [R1+0x70], R207 ;  /* 0x000070cf01007387 */ /* 0x000fe80000100800 */
[----:B------:R-:W5:Y:S04]  /*4dc0*/  LDL.LU R148, [R1+0x48] ;  /* 0x0000480001947983 */ /* 0x000f680000300800 */
[----:B------:R-:W5:Y:S01]  /*4dd0*/  LDL.LU R147, [R1+0x20] ;  /* 0x0000200001937983 */ /* 0x000f620000300800 */
[----:B------:R-:W-:-:S03]  /*4de0*/  FADD.FTZ R55, R153, R55 ;  /* 0x0000003799377221 */ /* 0x000fc60000010000 */
[----:B------:R-:W5:Y:S04]  /*4df0*/  LDL.LU R146, [R1+0x34] ;  /* 0x0000340001927983 */ /* 0x000f680000300800 */
[----:B------:R-:W5:Y:S04]  /*4e00*/  LDL.LU R144, [R1+0x38] ;  /* 0x0000380001907983 */ /* 0x000f680000300800 */
[----:B------:R-:W-:Y:S04]  /*4e10*/  STL [R1+0x74], R197 ;  /* 0x000074c501007387 */ /* 0x000fe80000100800 */
[----:B------:R-:W5:Y:S01]  /*4e20*/  LDL.LU R141, [R1+0x3c] ;  /* 0x00003c00018d7983 */ /* 0x000f620000300800 */
[----:B------:R-:W-:-:S03]  /*4e30*/  FADD.FTZ R54, R139, R54 ;  /* 0x000000368b367221 */ /* 0x000fc60000010000 */
[----:B------:R0:W-:Y:S04]  /*4e40*/  STL [R1+0x78], R55 ;  /* 0x0000783701007387 */ /* 0x0001e80000100800 */
[----:B------:R-:W5:Y:S04]  /*4e50*/  LDL.LU R139, [R1+0x24] ;  /* 0x00002400018b7983 */ /* 0x000f680000300800 */
[----:B------:R1:W-:Y:S01]  /*4e60*/  STL [R1+0x10], R54 ;  /* 0x0000103601007387 */ /* 0x0003e20000100800 */
[----:B------:R-:W-:-:S03]  /*4e70*/  FADD.FTZ R52, R154, R52 ;  /* 0x000000349a347221 */ /* 0x000fc60000010000 */
[----:B0-----:R-:W5:Y:S04]  /*4e80*/  LDL.LU R55, [R1+0x28] ;  /* 0x0000280001377983 */ /* 0x001f680000300800 */
[----:B------:R0:W-:Y:S04]  /*4e90*/  STL [R1+0x64], R52 ;  /* 0x0000643401007387 */ /* 0x0001e80000100800 */
[----:B-1----:R-:W5:Y:S04]  /*4ea0*/  LDL.LU R54, [R1+0x2c] ;  /* 0x00002c0001367983 */ /* 0x002f680000300800 */
[----:B0-----:R-:W5:Y:S01]  /*4eb0*/  LDL.LU R52, [R1+0x30] ;  /* 0x0000300001347983 */ /* 0x001f620000300800 */
[----:B------:R-:W-:Y:S01]  /*4ec0*/  FADD.FTZ R48, R44, R48 ;  /* 0x000000302c307221 */ /* 0x000fe20000010000 */
[----:B------:R-:W-:-:S04]  /*4ed0*/  FADD.FTZ R50, R46, R50 ;  /* 0x000000322e327221 */ /* 0x000fc80000010000 */
[----:B------:R-:W0:Y:S04]  /*4ee0*/  SHFL.DOWN PT, R44, R48, 0x4, 0x1f ;  /* 0x08801f00302c7f89 */ /* 0x000e2800000e0000 */
[----:B------:R-:W1:Y:S01]  /*4ef0*/  SHFL.DOWN PT, R46, R50, 0x4, 0x1f ;  /* 0x08801f00322e7f89 */ /* 0x000e6200000e0000 */
[----:B------:R-:W-:Y:S01]  /*4f00*/  FADD.FTZ R195, R53, R195 ;  /* 0x000000c335c37221 */ /* 0x000fe20000010000 */
[----:B------:R-:W-:Y:S01]  /*4f10*/  FADD.FTZ R194, R155, R194 ;  /* 0x000000c29bc27221 */ /* 0x000fe20000010000 */
[----:B------:R-:W1:Y:S01]  /*4f20*/  S2R R143, SR_TID.X ;  /* 0x00000000008f7919 */ /* 0x000e620000002100 */
[----:B------:R-:W-:Y:S01]  /*4f30*/  FADD.FTZ R193, R51, R193 ;  /* 0x000000c133c17221 */ /* 0x000fe20000010000 */
[----:B0-----:R-:W-:Y:S01]  /*4f40*/  FADD.FTZ R44, R48, R44 ;  /* 0x0000002c302c7221 */ /* 0x001fe20000010000 */
[----:B-1----:R-:W-:-:S04]  /*4f50*/  FADD.FTZ R46, R50, R46 ;  /* 0x0000002e322e7221 */ /* 0x002fc80000010000 */
[----:B------:R-:W0:Y:S04]  /*4f60*/  SHFL.DOWN PT, R48, R44, 0x2, 0x1f ;  /* 0x08401f002c307f89 */ /* 0x000e2800000e0000 */
[----:B------:R-:W1:Y:S01]  /*4f70*/  SHFL.DOWN PT, R50, R46, 0x2, 0x1f ;  /* 0x08401f002e327f89 */ /* 0x000e6200000e0000 */
[----:B------:R-:W-:Y:S01]  /*4f80*/  FADD.FTZ R187, R156, R187 ;  /* 0x000000bb9cbb7221 */ /* 0x000fe20000010000 */
[----:B------:R-:W-:Y:S02]  /*4f90*/  FADD.FTZ R179, R49, R179 ;  /* 0x000000b331b37221 */ /* 0x000fe40000010000 */
[----:B------:R-:W-:Y:S04]  /*4fa0*/  STL [R1+0x68], R195 ;  /* 0x000068c301007387 */ /* 0x000fe80000100800 */
[----:B------:R-:W-:Y:S04]  /*4fb0*/  STL [R1+0x6c], R194 ;  /* 0x00006cc201007387 */ /* 0x000fe80000100800 */
[----:B------:R-:W-:Y:S04]  /*4fc0*/  STL [R1+0x14], R193 ;  /* 0x000014c101007387 */ /* 0x000fe80000100800 */
[----:B------:R-:W-:Y:S04]  /*4fd0*/  STL [R1+0x58], R187 ;  /* 0x000058bb01007387 */ /* 0x000fe80000100800 */
[----:B------:R-:W-:Y:S01]  /*4fe0*/  STL [R1+0x5c], R179 ;  /* 0x00005cb301007387 */ /* 0x000fe20000100800 */
[----:B0-----:R-:W-:Y:S01]  /*4ff0*/  FADD.FTZ R48, R44, R48 ;  /* 0x000000302c307221 */ /* 0x001fe20000010000 */
[----:B-1----:R-:W-:-:S04]  /*5000*/  FADD.FTZ R50, R46, R50 ;  /* 0x000000322e327221 */ /* 0x002fc80000010000 */
[----:B------:R-:W0:Y:S04]  /*5010*/  SHFL.DOWN PT, R46, R48, 0x1, 0x1f ;  /* 0x08201f00302e7f89 */ /* 0x000e2800000e0000 */
[----:B------:R-:W1:Y:S01]  /*5020*/  SHFL.DOWN PT, R44, R50, 0x1, 0x1f ;  /* 0x08201f00322c7f89 */ /* 0x000e6200000e0000 */
[----:B------:R-:W-:Y:S01]  /*5030*/  LOP3.LUT P2, RZ, R143, 0x1f, RZ, 0xc0, !PT ;  /* 0x0000001f8fff7812 */ /* 0x000fe2000784c0ff */
        /* <DEDUP_REMOVED lines=18> */
[----:B------:R-:W-:Y:S01]  /*5160*/  ISETP.NE.AND P3, PT, R143, RZ, PT ;  /* 0x000000ff8f00720c */ /* 0x000fe20003f65270 */
[----:B--2---:R-:W-:-:S05]  /*5170*/  FADD.FTZ R177, R157, R177 ;  /* 0x000000b19db17221 */ /* 0x004fca0000010000 */
[----:B------:R2:W-:Y:S01]  /*5180*/  STL [R1+0x60], R177 ;  /* 0x000060b101007387 */ /* 0x0005e20000100800 */
[----:B---3--:R-:W-:Y:S01]  /*5190*/  FADD.FTZ R176, R47, R176 ;  /* 0x000000b02fb07221 */ /* 0x008fe20000010000 */
[----:B----4-:R-:W-:-:S04]  /*51a0*/  FADD.FTZ R175, R158, R175 ;  /* 0x000000af9eaf7221 */ /* 0x010fc80000010000 */
[----:B------:R2:W-:Y:S01]  /*51b0*/  STL [R1+0x18], R176 ;  /* 0x000018b001007387 */ /* 0x0005e20000100800 */
[----:B------:R-:W-:-:S03]  /*51c0*/  FADD.FTZ R174, R129, R174 ;  /* 0x000000ae81ae7221 */ /* 0x000fc60000010000 */
[----:B------:R2:W-:Y:S01]  /*51d0*/  STL [R1+0x4c], R175 ;  /* 0x00004caf01007387 */ /* 0x0005e20000100800 */
[----:B------:R-:W3:Y:S01]  /*51e0*/  LDC R129, c[0x0][0x380] ;  /* 0x0000e000ff817b82 */ /* 0x000ee20000000800 */
[----:B------:R-:W-:Y:S02]  /*51f0*/  FADD.FTZ R166, R159, R166 ;  /* 0x000000a69fa67221 */ /* 0x000fe40000010000 */
[----:B------:R2:W-:Y:S01]  /*5200*/  STL [R1+0x50], R174 ;  /* 0x000050ae01007387 */ /* 0x0005e20000100800 */
[----:B------:R-:W-:-:S03]  /*5210*/  FADD.FTZ R151, R45, R151 ;  /* 0x000000972d977221 */ /* 0x000fc60000010000 */
[----:B------:R2:W-:Y:S01]  /*5220*/  STL [R1+0x54], R166 ;  /* 0x000054a601007387 */ /* 0x0005e20000100800 */
[----:B------:R-:W-:-:S03]  /*5230*/  FADD.FTZ R150, R160, R150 ;  /* 0x00000096a0967221 */ /* 0x000fc60000010000 */
[----:B------:R2:W-:Y:S01]  /*5240*/  STL [R1+0x1c], R151 ;  /* 0x00001c9701007387 */ /* 0x0005e20000100800 */
[----:B-----5:R-:W-:-:S03]  /*5250*/  FADD.FTZ R149, R128, R149 ;  /* 0x0000009580957221 */ /* 0x020fc60000010000 */
        /* <DEDUP_REMOVED lines=20> */
[----:B------:R-:W-:Y:S01]  /*53a0*/  LOP3.LUT R45, R143, 0x1f, RZ, 0xc0, !PT ;  /* 0x0000001f8f2d7812 */ /* 0x000fe200078ec0ff */
[----:B0-----:R-:W-:Y:S01]  /*53b0*/  FADD.FTZ R40, R48, R46 ;  /* 0x0000002e30287221 */ /* 0x001fe20000010000 */
[----:B-1----:R-:W-:Y:S02]  /*53c0*/  FADD.FTZ R41, R50, R44 ;  /* 0x0000002c32297221 */ /* 0x002fe40000010000 */
[----:B------:R-:W-:Y:S01]  /*53d0*/  ISETP.GT.U32.AND P0, PT, R45, 0x3, PT ;  /* 0x000000032d00780c */ /* 0x000fe20003f04070 */
[----:B---3--:R-:W-:-:S12]  /*53e0*/  @P2 BRA `(.L_x_295) ;  /* 0x0000000000202947 */ /* 0x008fd80003800000 */
        /* <DEDUP_REMOVED lines=8> */
.L_x_295:
[----:B------:R-:W-:Y:S05]  /*5470*/  BSYNC.RECONVERGENT B0 ;  /* 0x0000000000007941 */ /* 0x000fea0003800200 */
.L_x_294:
[----:B------:R-:W-:Y:S01]  /*5480*/  BAR.SYNC.DEFER_BLOCKING 0x0 ;  /* 0x0000000000007b1d */ /* 0x000fe20000010000 */
[----:B--2---:R-:W-:Y:S02]  /*5490*/  CS2R R54, SRZ ;  /* 0x0000000000367805 */ /* 0x004fe4000001ff00 */
        /* <DEDUP_REMOVED lines=34> */
.L_x_297:
[----:B------:R-:W-:Y:S05]  /*56c0*/  BSYNC.RECONVERGENT B0 ;  /* 0x0000000000007941 */ /* 0x000fea0003800200 */
.L_x_296:
        /* <DEDUP_REMOVED lines=24> */
[----:B------:R-:W-:-:S03]  /*5850*/  SEL R45, R45, 0x1, P2 ;  /* 0x000000012d2d7807 */ /* 0x000fc60001000000 */
[----:B------:R0:W-:Y:S01]  /*5860*/  STG.E.64 desc[UR4][R42.64], R54 ;  /* 0x000000362a007986 */ /* 0x0001e2000c101b04 */
[----:B------:R-:W-:Y:S06]  /*5870*/  MEMBAR.ALL.GPU ;  /* 0x0000000000007992 */ /* 0x000fec000000a000 */
[----:B------:R-:W-:-:S00]  /*5880*/  ERRBAR ;  /* 0x00000000000079ab */ /* 0x000fc00000000000 */
[----:B------:R-:W-:Y:S06]  /*5890*/  CGAERRBAR ;  /* 0x00000000000075ab */ /* 0x000fec0000000000 */
[----:B------:R0:W-:Y:S01]  /*58a0*/  REDG.E.ADD.S32.STRONG.GPU desc[UR4][R40.64], R45 ;  /* 0x0000002d2800798e */ /* 0x0001e2000c12e304 */
[----:B------:R-:W-:-:S04]  /*58b0*/  ISETP.GE.U32.AND P2, PT, R6, 0x2, PT ;  /* 0x000000020600780c */ /* 0x000fc80003f46070 */
[----:B------:R-:W-:-:S09]  /*58c0*/  SEL R47, RZ, 0x4, P2 ;  /* 0x00000004ff2f7807 */ /* 0x000fd20001000000 */
.L_x_299:
[----:B0-----:R-:W2:Y:S04]  /*58d0*/  LDG.E.STRONG.GPU R42, desc[UR4][R40.64] ;  /* 0x00000004282a7981 */ /* 0x001ea8000c1ef900 */
[----:B--2---:R-:W-:Y:S01]  /*58e0*/  CCTL.IVALL ;  /* 0x00000000ff00798f */ /* 0x004fe20002000000 */
[----:B------:R-:W-:Y:S05]  /*58f0*/  YIELD ;  /* 0x0000000000007946 */ /* 0x000fea0003800000 */
[----:B------:R-:W-:-:S13]  /*5900*/  ISETP.NE.AND P2, PT, R42, R47, PT ;  /* 0x0000002f2a00720c */ /* 0x000fda0003f45270 */
[----:B------:R-:W-:Y:S05]  /*5910*/  @P2 BRA `(.L_x_299) ;  /* 0xfffffffc00ec2947 */ /* 0x000fea000383ffff */
.L_x_298:
        /* <DEDUP_REMOVED lines=49> */
[C---:B------:R-:W-:Y:S01]  /*5c30*/  FFMA.FTZ R119, R41.reuse, R119, R40 ;  /* 0x0000007729777223 */ /* 0x040fe20000010028 */
        /* <DEDUP_REMOVED lines=176> */
[----:B------:R0:W5:Y:S04]  /*6740*/  LDL.LU R63, [R1] ;  /* 0x00000000013f7983 */ /* 0x0001680000300800 */
[----:B------:R0:W5:Y:S04]  /*6750*/  LDL.LU R67, [R1+0xa8] ;  /* 0x0000a80001437983 */ /* 0x0001680000300800 */
[----:B------:R0:W5:Y:S04]  /*6760*/  LDL.LU R66, [R1+0xa4] ;  /* 0x0000a40001427983 */ /* 0x0001680000300800 */
[----:B------:R0:W5:Y:S01]  /*6770*/  LDL.LU R65, [R1+0xa0] ;  /* 0x0000a00001417983 */ /* 0x0001620000300800 */
[----:B------:R-:W-:-:S03]  /*6780*/  MOV R64, R252 ;  /* 0x000000fc00407202 */ /* 0x000fc60000000f00 */
[----:B------:R0:W5:Y:S04]  /*6790*/  LDL.LU R71, [R1+0xb0] ;  /* 0x0000b00001477983 */ /* 0x0001680000300800 */
[----:B------:R0:W5:Y:S01]  /*67a0*/  LDL.LU R70, [R1+0xac] ;  /* 0x0000ac0001467983 */ /* 0x0001620000300800 */
        /* <DEDUP_REMOVED lines=30> */
[----:B0-----:R-:W-:-:S07]  /*6990*/  MOV R16, R22 ;  /* 0x0000001600107202 */ /* 0x001fce0000000f00 */
.L_x_289:
        /* <DEDUP_REMOVED lines=18> */
[--C-:B------:R-:W-:Y:S01]  /*6ac0*/  IMAD.WIDE.U32 R22, R89, 0x10, R106.reuse ;  /* 0x0000001059167825 */ /* 0x100fe200078e006a */
[----:B------:R-:W-:Y:S03]  /*6ad0*/  STG.E.128 desc[UR4][R2.64+0x4000], R28 ;  /* 0x0040001c02007986 */ /* 0x000fe6000c101d04 */
[----:B------:R-:W-:Y:S01]  /*6ae0*/  IMAD.WIDE.U32 R90, R97, 0x10, R106 ;  /* 0x00000010615a7825 */ /* 0x000fe200078e006a */
[----:B------:R-:W-:Y:S03]  /*6af0*/  STG.E.128 desc[UR4][R4.64+0x4000], R12 ;  /* 0x0040000c04007986 */ /* 0x000fe6000c101d04 */
[----:B0-----:R-:W-:Y:S01]  /*6b00*/  IMAD.WIDE.U32 R24, R89, 0x10, R108 ;  /* 0x0000001059187825 */ /* 0x001fe200078e006c */
[----:B------:R-:W-:Y:S03]  /*6b10*/  STG.E.128 desc[UR4][R6.64], R32 ;  /* 0x0000002006007986 */ /* 0x000fe6000c101d04 */
[C---:B------:R-:W-:Y:S01]  /*6b20*/  IMAD.WIDE.U32 R26, R93.reuse, 0x10, R106 ;  /* 0x000000105d1a7825 */ /* 0x040fe200078e006a */
[----:B------:R-:W-:Y:S03]  /*6b30*/  STG.E.128 desc[UR4][R20.64], R8 ;  /* 0x0000000814007986 */ /* 0x000fe6000c101d04 */
[--C-:B------:R-:W-:Y:S01]  /*6b40*/  IMAD.WIDE.U32 R88, R93, 0x10, R108.reuse ;  /* 0x000000105d587825 */ /* 0x100fe200078e006c */
        /* <DEDUP_REMOVED lines=24> */
.L_x_301:
        /* <DEDUP_REMOVED lines=11> */
.L_x_3002:


//--------------------- .text._ZN10layer_norm22ln_bwd_finalize_kernelINS_22Kernel_traits_finalizeILj40960E6__halfS2_S2_fjLj1024ELj4ENS_18Kernel_traits_baseILj40960ES2_S2_S2_fjLj1024EEEEEEEvNS_9BwdParamsE --------------------------
	.section	.text._ZN10layer_norm22ln_bwd_finalize_kernelINS_22Kernel_traits_finalizeILj40960E6__halfS2_S2_fjLj1024ELj4ENS_18Kernel_traits_baseILj40960ES2_S2_S2_fjLj1024EEEEEEEvNS_9BwdParamsE,"ax",@progbits
	.align	128
        .global         _ZN10layer_norm22ln_bwd_finalize_kernelINS_22Kernel_traits_finalizeILj40960E6__halfS2_S2_fjLj1024ELj4ENS_18Kernel_traits_baseILj40960ES2_S2_S2_fjLj1024EEEEEEEvNS_9BwdParamsE
        .type           _ZN10layer_norm22ln_bwd_finalize_kernelINS_22Kernel_traits_finalizeILj40960E6__halfS2_S2_fjLj1024ELj4ENS_18Kernel_traits_baseILj40960ES2_S2_S2_fjLj1024EEEEEEEvNS_9BwdParamsE,@function
        .size           _ZN10layer_norm22ln_bwd_finalize_kernelINS_22Kernel_traits_finalizeILj40960E6__halfS2_S2_fjLj1024ELj4ENS_18Kernel_traits_baseILj40960ES2_S2_S2_fjLj1024EEEEEEEvNS_9BwdParamsE,(.L_x_3003 - _ZN10layer_norm22ln_bwd_finalize_kernelINS_22Kernel_traits_finalizeILj40960E6__halfS2_S2_fjLj1024ELj4ENS_18Kernel_traits_baseILj40960ES2_S2_S2_fjLj1024EEEEEEEvNS_9BwdParamsE)
        .other          _ZN10layer_norm22ln_bwd_finalize_kernelINS_22Kernel_traits_finalizeILj40960E6__halfS2_S2_fjLj1024ELj4ENS_18Kernel_traits_baseILj40960ES2_S2_S2_fjLj1024EEEEEEEvNS_9BwdParamsE,@"STO_CUDA_ENTRY STV_DEFAULT"
_ZN10layer_norm22ln_bwd_finalize_kernelINS_22Kernel_traits_finalizeILj40960E6__halfS2_S2_fjLj1024ELj4ENS_18Kernel_traits_baseILj40960ES2_S2_S2_fjLj1024EEEEEEEvNS_9BwdParamsE:
.text._ZN10layer_norm22ln_bwd_finalize_kernelINS_22Kernel_traits_finalizeILj40960E6__halfS2_S2_fjLj1024ELj4ENS_18Kernel_traits_baseILj40960ES2_S2_S2_fjLj1024EEEEEEEvNS_9BwdParamsE:
        /* <DEDUP_REMOVED lines=37> */
.L_x_306:
        /* <DEDUP_REMOVED lines=118> */
.L_x_305:
[----:B------:R-:W-:Y:S05]  /*09b0*/  BSYNC.RECONVERGENT B1 ;  /* 0x0000000000017941 */ /* 0x000fea0003800200 */
.L_x_304:
        /* <DEDUP_REMOVED lines=65> */
.L_x_308:
[----:B------:R-:W-:Y:S05]  /*0dd0*/  BSYNC.RECONVERGENT B1 ;  /* 0x0000000000017941 */ /* 0x000fea0003800200 */
.L_x_307:
        /* <DEDUP_REMOVED lines=37> */
.L_x_310:
[----:B------:R-:W-:Y:S05]  /*1030*/  BSYNC.RECONVERGENT B1 ;  /* 0x0000000000017941 */ /* 0x000fea0003800200 */
.L_x_309:
[----:B------:R-:W-:Y:S05]  /*1040*/  @!P1 BRA `(.L_x_303) ;  /* 0x00000000003c9947 */ /* 0x000fea0003800000 */
[----:B------:R-:W0:Y:S01]  /*1050*/  LDC.64 R6, c[0x0][0x3e0] ;  /* 0x0000f800ff067b82 */ /* 0x000e220000000a00 */
[----:B------:R-:W-:Y:S01]  /*1060*/  IMAD R2, R15, 0xa000, R11 ;  /* 0x0000a0000f027824 */ /* 0x000fe200078e020b */
[----:B------:R-:W-:-:S04]  /*1070*/  IADD3 R24, PT, PT, -R24, RZ, RZ ;  /* 0x000000ff18187210 */ /* 0x000fc80007ffe1ff */
[----:B------:R-:W-:Y:S02]  /*1080*/  IADD3 R11, PT, PT, R13, R2, RZ ;  /* 0x000000020d0b7210 */ /* 0x000fe40007ffe0ff */
[----:B------:R-:W1:Y:S05]  /*1090*/  LDC.64 R8, c[0x0][0x3e8] ;  /* 0x0000fa00ff087b82 */ /* 0x000e6a0000000a00 */
.L_x_311:
        /* <DEDUP_REMOVED lines=10> */
.L_x_303:
[----:B------:R-:W-:Y:S05]  /*1140*/  BSYNC.RECONVERGENT B0 ;  /* 0x0000000000007941 */ /* 0x000fea0003800200 */
.L_x_302:
        /* <DEDUP_REMOVED lines=55> */
.L_x_312:
        /* <DEDUP_REMOVED lines=12> */
.L_x_3003:


//--------------------- .text._ZN10layer_norm13ln_bwd_kernelINS_13Kernel_traitsI6__halfS2_S2_fjLj40960ELj4ELj1ELj8ELj16ENS_18Kernel_traits_baseILj40960ES2_S2_S2_fjLj256EEEEEEEvNS_9BwdParamsE --------------------------
	.section	.text._ZN10layer_norm13ln_bwd_kernelINS_13Kernel_traitsI6__halfS2_S2_fjLj40960ELj4ELj1ELj8ELj16ENS_18Kernel_traits_baseILj40960ES2_S2_S2_fjLj256EEEEEEEvNS_9BwdParamsE,"ax",@progbits
	.align	128
        .global         _ZN10layer_norm13ln_bwd_kernelINS_13Kernel_traitsI6__halfS2_S2_fjLj40960ELj4ELj1ELj8ELj16ENS_18Kernel_traits_baseILj40960ES2_S2_S2_fjLj256EEEEEEEvNS_9BwdParamsE
        .type           _ZN10layer_norm13ln_bwd_kernelINS_13Kernel_traitsI6__halfS2_S2_fjLj40960ELj4ELj1ELj8ELj16ENS_18Kernel_traits_baseILj40960ES2_S2_S2_fjLj256EEEEEEEvNS_9BwdParamsE,@function
        .size           _ZN10layer_norm13ln_bwd_kernelINS_13Kernel_traitsI6__halfS2_S2_fjLj40960ELj4ELj1ELj8ELj16ENS_18Kernel_traits_baseILj40960ES2_S2_S2_fjLj256EEEEEEEvNS_9BwdParamsE,(.L_x_3004 - _ZN10layer_norm13ln_bwd_kernelINS_13Kernel_traitsI6__halfS2_S2_fjLj40960ELj4ELj1ELj8ELj16ENS_18Kernel_traits_baseILj40960ES2_S2_S2_fjLj256EEEEEEEvNS_9BwdParamsE)
        .other          _ZN10layer_norm13ln_bwd_kernelINS_13Kernel_traitsI6__halfS2_S2_fjLj40960ELj4ELj1ELj8ELj16ENS_18Kernel_traits_baseILj40960ES2_S2_S2_fjLj256EEEEEEEvNS_9BwdParamsE,@"STO_CUDA_ENTRY STV_DEFAULT"
_ZN10layer_norm13ln_bwd_kernelINS_13Kernel_traitsI6__halfS2_S2_fjLj40960ELj4ELj1ELj8ELj16ENS_18Kernel_traits_baseILj40960ES2_S2_S2_fjLj256EEEEEEEvNS_9BwdParamsE:
.text._ZN10layer_norm13ln_bwd_kernelINS_13Kernel_traitsI6__halfS2_S2_fjLj40960ELj4ELj1ELj8ELj16ENS_18Kernel_traits_baseILj40960ES2_S2_S2_fjLj256EEEEEEEvNS_9BwdParamsE:
[----:B------:R-:W0:Y:S01]  /*0000*/  LDC R1, c[0x0][0x37c] ;  /* 0x0000df00ff017b82 */ /* 0x000e220000000800 */
[----:B------:R-:W1:Y:S07]  /*0010*/  S2R R0, SR_TID.X ;  /* 0x0000000000007919 */ /* 0x000e6e0000002100 */
[----:B------:R-:W2:Y:S01]  /*0020*/  S2UR UR6, SR_CTAID.X ;  /* 0x00000000000679c3 */ /* 0x000ea20000002500 */
[----:B------:R-:W3:Y:S01]  /*0030*/  LDCU.64 UR4, c[0x0][0x398] ;  /* 0x00007300ff0477ac */ /* 0x000ee20008000a00 */
[----:B0-----:R-:W-:-:S06]  /*0040*/  IADD3 R1, PT, PT, R1, -0x90, RZ ;  /* 0xffffff7001017810 */ /* 0x001fcc0007ffe0ff */
[----:B------:R-:W0:Y:S08]  /*0050*/  LDC.64 R2, c[0x0][0x3b0] ;  /* 0x0000ec00ff027b82 */ /* 0x000e300000000a00 */
[----:B------:R-:W4:Y:S01]  /*0060*/  LDC.64 R4, c[0x0][0x3b8] ;  /* 0x0000ee00ff047b82 */ /* 0x000f220000000a00 */
[----:B---3--:R-:W-:-:S04]  /*0070*/  ISETP.NE.U32.AND P0, PT, RZ, UR4, PT ;  /* 0x00000004ff007c0c */ /* 0x008fc8000bf05070 */
[----:B------:R-:W-:Y:S01]  /*0080*/  ISETP.NE.AND.EX P0, PT, RZ, UR5, PT, P0 ;  /* 0x00000005ff007c0c */ /* 0x000fe2000bf05300 */
[----:B------:R-:W3:Y:S01]  /*0090*/  LDCU.64 UR4, c[0x0][0x358] ;  /* 0x00006b00ff0477ac */ /* 0x000ee20008000a00 */
[----:B--2---:R-:W-:Y:S01]  /*00a0*/  MOV R130, UR6 ;  /* 0x0000000600827c02 */ /* 0x004fe20008000f00 */
[----:B------:R-:W2:Y:S03]  /*00b0*/  LDCU UR6, c[0x0][0x384] ;  /* 0x00007080ff0677ac */ /* 0x000ea60008000800 */
[----:B------:R-:W-:Y:S02]  /*00c0*/  SHF.L.U32 R129, R130, 0x8, RZ ;  /* 0x0000000882817819 */ /* 0x000fe400000006ff */
[----:B-1----:R-:W-:-:S04]  /*00d0*/  LOP3.LUT R0, R0, 0xff, RZ, 0xc0, !PT ;  /* 0x000000ff00007812 */ /* 0x002fc800078ec0ff */
[----:B------:R-:W-:Y:S01]  /*00e0*/  LOP3.LUT R129, R0, 0x300, R129, 0xf8, !PT ;  /* 0x0000030000817812 */ /* 0x000fe200078ef881 */
[----:B------:R-:W1:Y:S04]  /*00f0*/  @!P0 LDC.64 R6, c[0x0][0x3b0] ;  /* 0x0000ec00ff068b82 */ /* 0x000e680000000a00 */
[----:B0-----:R-:W-:-:S05]  /*0100*/  @P0 IMAD.WIDE.U32 R2, R129, 0x10, R2 ;  /* 0x0000001081020825 */ /* 0x001fca00078e0002 */
[----:B---3--:R0:W5:Y:S04]  /*0110*/  @P0 LDG.E.128 R84, desc[UR4][R2.64] ;  /* 0x0000000402540981 */ /* 0x008168000c1e1d00 */
[----:B------:R0:W5:Y:S04]  /*0120*/  @P0 LDG.E.128 R80, desc[UR4][R2.64+0x4000] ;  /* 0x0040000402500981 */ /* 0x000168000c1e1d00 */
[----:B------:R0:W5:Y:S04]  /*0130*/  @P0 LDG.E.128 R76, desc[UR4][R2.64+0x8000] ;  /* 0x00800004024c0981 */ /* 0x000168000c1e1d00 */
[----:B------:R0:W5:Y:S04]  /*0140*/  @P0 LDG.E.128 R72, desc[UR4][R2.64+0xc000] ;  /* 0x00c0000402480981 */ /* 0x000168000c1e1d00 */
[----:B------:R0:W5:Y:S01]  /*0150*/  @P0 LDG.E.128 R68, desc[UR4][R2.64+0x10000] ;  /* 0x0100000402440981 */ /* 0x000162000c1e1d00 */
[----:B----4-:R-:W-:Y:S01]  /*0160*/  @P0 IMAD.WIDE.U32 R4, R129, 0x10, R4 ;  /* 0x0000001081040825 */ /* 0x010fe200078e0004 */
[----:B------:R-:W-:-:S03]  /*0170*/  SHF.R.U32.HI R128, RZ, 0x2, R130 ;  /* 0x00000002ff807819 */ /* 0x000fc60000011682 */
[----:B-1----:R-:W-:Y:S01]  /*0180*/  @!P0 IMAD.WIDE.U32 R6, R129, 0x10, R6 ;  /* 0x0000001081068825 */ /* 0x002fe200078e0006 */
        /* <DEDUP_REMOVED lines=45> */
[----:B------:R0:W5:Y:S04]  /*0460*/  @!P0 LDG.E.128 R84, desc[UR4][R6.64] ;  /* 0x0000000406548981 */ /* 0x000168000c1e1d00 */
[----:B------:R0:W5:Y:S04]  /*0470*/  @!P0 LDG.E.128 R80, desc[UR4][R6.64+0x4000] ;  /* 0x0040000406508981 */ /* 0x000168000c1e1d00 */
[----:B------:R0:W5:Y:S04]  /*0480*/  @!P0 LDG.E.128 R76, desc[UR4][R6.64+0x8000] ;  /* 0x00800004064c8981 */ /* 0x000168000c1e1d00 */
[----:B------:R0:W5:Y:S04]  /*0490*/  @!P0 LDG.E.128 R72, desc[UR4][R6.64+0xc000] ;  /* 0x00c0000406488981 */ /* 0x000168000c1e1d00 */
[----:B------:R0:W5:Y:S01]  /*04a0*/  @!P0 LDG.E.128 R68, desc[UR4][R6.64+0x10000] ;  /* 0x0100000406448981 */ /* 0x000162000c1e1d00 */
[----:B--2---:R-:W-:-:S13]  /*04b0*/  ISETP.GE.AND P0, PT, R128, UR6, PT ;  /* 0x0000000680007c0c */ /* 0x004fda000bf06270 */
[----:B0-----:R-:W-:Y:S05]  /*04c0*/  @P0 BRA `(.L_x_313) ;  /* 0x0000005c000c0947 */ /* 0x001fea0003800000 */
[----:B------:R0:W-:Y:S01]  /*04d0*/  STL [R1+0x18], RZ ;  /* 0x000018ff01007387 */ /* 0x0001e20000100800 */
[----:B------:R-:W-:Y:S01]  /*04e0*/  HFMA2 R3, -RZ, RZ, 0, 0 ;  /* 0x00000000ff037431 */ /* 0x000fe200000001ff */
[----:B------:R-:W-:Y:S02]  /*04f0*/  PLOP3.LUT P1, PT, PT, PT, PT, 0x8, 0x80 ;  /* 0x000000000080781c */ /* 0x000fe40003f2e170 */
[----:B------:R-:W-:Y:S01]  /*0500*/  CS2R R46, SRZ ;  /* 0x00000000002e7805 */ /* 0x000fe2000001ff00 */
[----:B------:R0:W-:Y:S01]  /*0510*/  STL [R1+0x14], RZ ;  /* 0x000014ff01007387 */ /* 0x0001e20000100800 */
[----:B------:R-:W-:Y:S02]  /*0520*/  CS2R R44, SRZ ;  /* 0x00000000002c7805 */ /* 0x000fe4000001ff00 */
[----:B------:R-:W-:Y:S02]  /*0530*/  CS2R R42, SRZ ;  /* 0x00000000002a7805 */ /* 0x000fe4000001ff00 */
[----:B------:R-:W-:Y:S01]  /*0540*/  CS2R R40, SRZ ;  /* 0x0000000000287805 */ /* 0x000fe2000001ff00 */
[----:B------:R0:W-:Y:S01]  /*0550*/  STL [R1+0x10], RZ ;  /* 0x000010ff01007387 */ /* 0x0001e20000100800 */
[----:B------:R-:W-:-:S02]  /*0560*/  CS2R R38, SRZ ;  /* 0x0000000000267805 */ /* 0x000fc4000001ff00 */
[----:B------:R-:W-:Y:S02]  /*0570*/  CS2R R36, SRZ ;  /* 0x0000000000247805 */ /* 0x000fe4000001ff00 */
        /* <DEDUP_REMOVED lines=17> */
[----:B------:R0:W-:Y:S01]  /*0690*/  STL [R1], RZ ;  /* 0x000000ff01007387 */ /* 0x0001e20000100800 */
[----:B------:R-:W-:Y:S02]  /*06a0*/  CS2R R8, SRZ ;  /* 0x0000000000087805 */ /* 0x000fe4000001ff00 */
[----:B------:R-:W-:Y:S02]  /*06b0*/  CS2R R6, SRZ ;  /* 0x0000000000067805 */ /* 0x000fe4000001ff00 */
[----:B------:R-:W-:Y:S01]  /*06c0*/  CS2R R4, SRZ ;  /* 0x0000000000047805 */ /* 0x000fe2000001ff00 */
        /* <DEDUP_REMOVED lines=27> */
[----:B------:R0:W-:Y:S02]  /*0880*/  STL [R1+0x8c], RZ ;  /* 0x00008cff01007387 */ /* 0x0001e40000100800 */
.L_x_324:
[----:B-1----:R-:W1:Y:S01]  /*0890*/  LDC.64 R88, c[0x0][0x398] ;  /* 0x0000e600ff587b82 */ /* 0x002e620000000a00 */
[----:B------:R-:W-:-:S07]  /*08a0*/  MOV R211, RZ ;  /* 0x000000ff00d37202 */ /* 0x000fce0000000f00 */
[----:B------:R-:W2:Y:S01]  /*08b0*/  LDC.64 R132, c[0x0][0x3a8] ;  /* 0x0000ea00ff847b82 */ /* 0x000ea20000000a00 */
[----:B-1----:R-:W-:-:S04]  /*08c0*/  ISETP.NE.U32.AND P0, PT, R88, RZ, PT ;  /* 0x000000ff5800720c */ /* 0x002fc80003f05070 */
[----:B------:R-:W-:Y:S01]  /*08d0*/  ISETP.NE.AND.EX P0, PT, R89, RZ, PT, P0 ;  /* 0x000000ff5900720c */ /* 0x000fe20003f05300 */
[----:B--2---:R-:W-:-:S06]  /*08e0*/  IMAD.WIDE R132, R128, 0x4, R132 ;  /* 0x0000000480847825 */ /* 0x004fcc00078e0284 */
[----:B-----5:R1:W5:Y:S06]  /*08f0*/  LDG.E R132, desc[UR4][R132.64] ;  /* 0x0000000484847981 */ /* 0x02036c000c1e1900 */
[----:B------:R-:W2:Y:S02]  /*0900*/  @!P0 LDC.64 R88, c[0x0][0x3a0] ;  /* 0x0000e800ff588b82 */ /* 0x000ea40000000a00 */
[----:B--2---:R-:W-:-:S05]  /*0910*/  @!P0 IMAD.WIDE R88, R128, 0x4, R88 ;  /* 0x0000000480588825 */ /* 0x004fca00078e0258 */
[----:B------:R1:W5:Y:S01]  /*0920*/  @!P0 LDG.E R211, desc[UR4][R88.64] ;  /* 0x0000000458d38981 */ /* 0x000362000c1e1900 */
[----:B------:R-:W2:Y:S02]  /*0930*/  S2R R130, SR_CTAID.X ;  /* 0x0000000000827919 */ /* 0x000ea40000002500 */
[----:B--2---:R-:W-:-:S04]  /*0940*/  SHF.L.U32 R129, R130, 0x8, RZ ;  /* 0x0000000882817819 */ /* 0x004fc800000006ff */
[----:B------:R-:W-:-:S05]  /*0950*/  LOP3.LUT R129, R0, 0x300, R129, 0xf8, !PT ;  /* 0x0000030000817812 */ /* 0x000fca00078ef881 */
[----:B------:R-:W-:Y:S01]  /*0960*/  IMAD R131, R128, 0x1400, R129 ;  /* 0x0000140080837824 */ /* 0x000fe200078e0281 */
[----:B-1----:R-:W-:Y:S06]  /*0970*/  @P0 BRA `(.L_x_314) ;  /* 0x00000000006c0947 */ /* 0x002fec0003800000 */
[----:B------:R-:W1:Y:S01]  /*0980*/  LDC.64 R104, c[0x0][0x3d8] ;  /* 0x0000f600ff687b82 */ /* 0x000e620000000a00 */
[C---:B------:R-:W-:Y:S02]  /*0990*/  IADD3 R113, PT, PT, R131.reuse, 0x400, RZ ;  /* 0x0000040083717810 */ /* 0x040fe40007ffe0ff */
[C---:B------:R-:W-:Y:S02]  /*09a0*/  IADD3 R117, PT, PT, R131.reuse, 0x800, RZ ;  /* 0x0000080083757810 */ /* 0x040fe40007ffe0ff */
[C---:B------:R-:W-:Y:S02]  /*09b0*/  IADD3 R121, PT, PT, R131.reuse, 0xc00, RZ ;  /* 0x00000c0083797810 */ /* 0x040fe40007ffe0ff */
[C---:B------:R-:W-:Y:S01]  /*09c0*/  IADD3 R125, PT, PT, R131.reuse, 0x1000, RZ ;  /* 0x00001000837d7810 */ /* 0x040fe20007ffe0ff */
[----:B------:R-:W2:Y:S01]  /*09d0*/  LDC.64 R108, c[0x0][0x390] ;  /* 0x0000e400ff6c7b82 */ /* 0x000ea20000000a00 */
[----:B-1----:R-:W-:-:S04]  /*09e0*/  IMAD.WIDE.U32 R88, R131, 0x10, R104 ;  /* 0x0000001083587825 */ /* 0x002fc800078e0068 */
        /* <DEDUP_REMOVED lines=8> */
[--C-:B--2---:R-:W-:Y:S02]  /*0a70*/  IMAD.WIDE.U32 R112, R113, 0x10, R108.reuse ;  /* 0x0000001071707825 */ /* 0x104fe400078e006c */
        /* <DEDUP_REMOVED lines=11> */
.L_x_314:
        /* <DEDUP_REMOVED lines=26> */
.L_x_315:
        /* <DEDUP_REMOVED lines=9> */
[----:B------:R-:W-:Y:S02]  /*0d60*/  HADD2.F32 R140, -RZ, R120.H1_H1 ;  /* 0x30000078ff8c7230 */ /* 0x000fe40000004100 */
[--C-:B------:R-:W-:Y:S01]  /*0d70*/  FADD.FTZ R145, R164, -R211.reuse ;  /* 0x800000d3a4917221 */ /* 0x100fe20000010000 */
[--C-:B------:R-:W-:Y:S02]  /*0d80*/  HADD2.F32 R187, -RZ, R88.reuse.H0_H0 ;  /* 0x20000058ffbb7230 */ /* 0x100fe40000004100 */
[----:B------:R-:W-:Y:S01]  /*0d90*/  FMUL.FTZ R169, R132, R169 ;  /* 0x000000a984a97220 */ /* 0x000fe20000410000 */
[----:B------:R-:W-:Y:S02]  /*0da0*/  HADD2.F32 R188, -RZ, R88.H1_H1 ;  /* 0x30000058ffbc7230 */ /* 0x000fe40000004100 */
[----:B------:R-:W-:Y:S01]  /*0db0*/  FADD.FTZ R225, R140, -R211 ;  /* 0x800000d38ce17221 */ /* 0x000fe20000010000 */
[----:B------:R-:W-:-:S02]  /*0dc0*/  HADD2.F32 R174, -RZ, R110.H0_H0 ;  /* 0x2000006effae7230 */ /* 0x000fc40000004100 */
[C---:B------:R-:W-:Y:S01]  /*0dd0*/  FMUL.FTZ R147, R132.reuse, R147 ;  /* 0x0000009384937220 */ /* 0x040fe20000410000 */
[----:B------:R-:W-:Y:S02]  /*0de0*/  HADD2.F32 R176, -RZ, R110.H1_H1 ;  /* 0x3000006effb07230 */ /* 0x000fe40000004100 */
[----:B------:R-:W-:Y:S01]  /*0df0*/  FMUL.FTZ R145, R132, R145 ;  /* 0x0000009184917220 */ /* 0x000fe20000410000 */
        /* <DEDUP_REMOVED lines=9> */
[--C-:B------:R-:W-:Y:S01]  /*0e90*/  FADD.FTZ R139, R154, -R211.reuse ;  /* 0x800000d39a8b7221 */ /* 0x100fe20000010000 */
[----:B------:R-:W-:Y:S02]  /*0ea0*/  HADD2.F32 R148, -RZ, R118.H1_H1 ;  /* 0x30000076ff947230 */ /* 0x000fe40000004100 */
[----:B------:R-:W-:Y:S01]  /*0eb0*/  FADD.FTZ R137, R156, -R211 ;  /* 0x800000d39c897221 */ /* 0x000fe20000010000 */
[----:B------:R-:W-:-:S02]  /*0ec0*/  HADD2.F32 R120, -RZ, R122.H0_H0 ;  /* 0x2000007aff787230 */ /* 0x000fc40000004100 */
[----:B------:R-:W-:Y:S01]  /*0ed0*/  FMUL.FTZ R163, R132, R163 ;  /* 0x000000a384a37220 */ /* 0x000fe20000410000 */
[----:B------:R-:W-:Y:S02]  /*0ee0*/  HADD2.F32 R114, -RZ, R124.H0_H0 ;  /* 0x2000007cff727230 */ /* 0x000fe40000004100 */
[----:B------:R-:W-:Y:S01]  /*0ef0*/  FADD.FTZ R231, R148, -R211 ;  /* 0x800000d394e77221 */ /* 0x000fe20000010000 */
[----:B------:R-:W-:Y:S02]  /*0f00*/  HADD2.F32 R108, -RZ, R126.H0_H0 ;  /* 0x2000007eff6c7230 */ /* 0x000fe40000004100 */
[C---:B------:R-:W-:Y:S01]  /*0f10*/  FMUL.FTZ R161, R132.reuse, R161 ;  /* 0x000000a184a17220 */ /* 0x040fe20000410000 */
[--C-:B------:R-:W-:Y:S02]  /*0f20*/  HADD2.F32 R88, -RZ, R89.reuse.H0_H0 ;  /* 0x20000059ff587230 */ /* 0x100fe40000004100 */
[----:B------:R-:W-:Y:S01]  /*0f30*/  FMUL.FTZ R155, R132, R155 ;  /* 0x0000009b849b7220 */ /* 0x000fe20000410000 */
[----:B------:R-:W-:-:S02]  /*0f40*/  HADD2.F32 R189, -RZ, R89.H1_H1 ;  /* 0x30000059ffbd7230 */ /* 0x000fc40000004100 */
[C---:B------:R-:W-:Y:S01]  /*0f50*/  FMUL.FTZ R153, R132.reuse, R153 ;  /* 0x0000009984997220 */ /* 0x040fe20000410000 */
[--C-:B------:R-:W-:Y:S02]  /*0f60*/  HADD2.F32 R170, -RZ, R109.reuse.H0_H0 ;  /* 0x2000006dffaa7230 */ /* 0x100fe40000004100 */
[C---:B------:R-:W-:Y:S01]  /*0f70*/  FMUL.FTZ R139, R132.reuse, R139 ;  /* 0x0000008b848b7220 */ /* 0x040fe20000410000 */
        /* <DEDUP_REMOVED lines=30> */
[----:B------:R-:W-:Y:S02]  /*1160*/  HADD2.F32 R118, -RZ, R123.H1_H1 ;  /* 0x3000007bff767230 */ /* 0x000fe40000004100 */
        /* <DEDUP_REMOVED lines=9> */
[----:B------:R-:W-:Y:S02]  /*1200*/  HADD2.F32 R0, -RZ, R127.H0_H0 ;  /* 0x2000007fff007230 */ /* 0x000fe40000004100 */
[--C-:B------:R-:W-:Y:S01]  /*1210*/  FADD.FTZ R219, R118, -R211.reuse ;  /* 0x800000d376db7221 */ /* 0x100fe20000010000 */
[--C-:B------:R-:W-:Y:S02]  /*1220*/  HADD2.F32 R89, -RZ, R90.reuse.H0_H0 ;  /* 0x2000005aff597230 */ /* 0x100fe40000004100 */
[----:B------:R-:W-:Y:S01]  /*1230*/  FADD.FTZ R111, R114, -R211 ;  /* 0x800000d3726f7221 */ /* 0x000fe20000010000 */
[----:B------:R-:W-:-:S02]  /*1240*/  HADD2.F32 R190, -RZ, R90.H1_H1 ;  /* 0x3000005affbe7230 */ /* 0x000fc40000004100 */
        /* <DEDUP_REMOVED lines=8> */
[C---:B------:R-:W-:Y:S01]  /*12d0*/  FMUL.FTZ R167, R132.reuse, R167 ;  /* 0x000000a784a77220 */ /* 0x040fe20000410000 */
[----:B------:R-:W-:Y:S02]  /*12e0*/  HADD2.F32 R192, -RZ, R92.H1_H1 ;  /* 0x3000005cffc07230 */ /* 0x000fe40000004100 */
[C---:B------:R-:W-:Y:S01]  /*12f0*/  FMUL.FTZ R165, R132.reuse, R165 ;  /* 0x000000a584a57220 */ /* 0x040fe20000410000 */
[--C-:B------:R-:W-:Y:S02]  /*1300*/  HADD2.F32 R92, -RZ, R93.reuse.H0_H0 ;  /* 0x2000005dff5c7230 */ /* 0x100fe40000004100 */
[C---:B------:R-:W-:Y:S01]  /*1310*/  FMUL.FTZ R159, R132.reuse, R159 ;  /* 0x0000009f849f7220 */ /* 0x040fe20000410000 */
[----:B------:R-:W-:Y:S02]  /*1320*/  HADD2.F32 R193, -RZ, R93.H1_H1 ;  /* 0x3000005dffc17230 */ /* 0x000fe40000004100 */
[----:B------:R-:W-:Y:S01]  /*1330*/  FMUL.FTZ R157, R132, R157 ;  /* 0x0000009d849d7220 */ /* 0x000fe20000410000 */
[----:B------:R-:W-:-:S02]  /*1340*/  HADD2.F32 R93, -RZ, R94.H0_H0 ;  /* 0x2000005eff5d7230 */ /* 0x000fc40000004100 */
[C---:B------:R-:W-:Y:S01]  /*1350*/  FMUL.FTZ R151, R132.reuse, R151 ;  /* 0x0000009784977220 */ /* 0x040fe20000410000 */
[----:B------:R-:W-:Y:S02]  /*1360*/  HADD2.F32 R194, -RZ, R94.H1_H1 ;  /* 0x3000005effc27230 */ /* 0x000fe40000004100 */
[C---:B------:R-:W-:Y:S01]  /*1370*/  FMUL.FTZ R149, R132.reuse, R149 ;  /* 0x0000009584957220 */ /* 0x040fe20000410000 */
[--C-:B------:R-:W-:Y:S02]  /*1380*/  HADD2.F32 R204, -RZ, R105.reuse.H0_H0 ;  /* 0x20000069ffcc7230 */ /* 0x100fe40000004100 */
[----:B------:R-:W-:Y:S01]  /*1390*/  FMUL.FTZ R143, R132, R143 ;  /* 0x0000008f848f7220 */ /* 0x000fe20000410000 */
[----:B------:R-:W-:Y:S02]  /*13a0*/  HADD2.F32 R207, -RZ, R105.H1_H1 ;  /* 0x30000069ffcf7230 */ /* 0x000fe40000004100 */
[----:B------:R-:W-:Y:S01]  /*13b0*/  FADD.FTZ R105, R0, -R211 ;  /* 0x800000d300697221 */ /* 0x000fe20000010000 */
[----:B------:R-:W-:-:S02]  /*13c0*/  HADD2.F32 R208, -RZ, R107.H0_H0 ;  /* 0x2000006bffd07230 */ /* 0x000fc40000004100 */
[----:B------:R-:W-:Y:S01]  /*13d0*/  FMUL.FTZ R141, R132, R141 ;  /* 0x0000008d848d7220 */ /* 0x000fe20000410000 */
[----:B------:R-:W-:Y:S02]  /*13e0*/  HADD2.F32 R210, -RZ, R107.H1_H1 ;  /* 0x3000006bffd27230 */ /* 0x000fe40000004100 */
[--C-:B------:R-:W-:Y:S01]  /*13f0*/  FADD.FTZ R107, R108, -R211.reuse ;  /* 0x800000d36c6b7221 */ /* 0x100fe20000010000 */
[--C-:B------:R-:W-:Y:S02]  /*1400*/  HADD2.F32 R94, -RZ, R95.reuse.H0_H0 ;  /* 0x2000005fff5e7230 */ /* 0x100fe40000004100 */
[----:B------:R-:W-:Y:S01]  /*1410*/  FADD.FTZ R211, R2, -R211 ;  /* 0x800000d302d37221 */ /* 0x000fe20000010000 */
[----:B------:R-:W-:Y:S02]  /*1420*/  HADD2.F32 R195, -RZ, R95.H1_H1 ;  /* 0x3000005fffc37230 */ /* 0x000fe40000004100 */
[----:B------:R-:W-:Y:S01]  /*1430*/  FMUL.FTZ R135, R132, R135 ;  /* 0x0000008784877220 */ /* 0x000fe20000410000 */
[----:B------:R-:W-:-:S02]  /*1440*/  HADD2.F32 R171, -RZ, R82.H1_H1 ;  /* 0x30000052ffab7230 */ /* 0x000fc40000004100 */
[C---:B------:R-:W-:Y:S01]  /*1450*/  FMUL.FTZ R133, R132.reuse, R133 ;  /* 0x0000008584857220 */ /* 0x040fe20000410000 */
[----:B------:R-:W-:Y:S02]  /*1460*/  HADD2.F32 R95, -RZ, R96.H0_H0 ;  /* 0x20000060ff5f7230 */ /* 0x000fe40000004100 */
[C---:B------:R-:W-:Y:S01]  /*1470*/  FMUL.FTZ R126, R132.reuse, R125 ;  /* 0x0000007d847e7220 */ /* 0x040fe20000410000 */
[----:B------:R-:W-:Y:S02]  /*1480*/  HADD2.F32 R0, -RZ, R76.H0_H0 ;  /* 0x2000004cff007230 */ /* 0x000fe40000004100 */
        /* <DEDUP_REMOVED lines=11> */
[----:B------:R-:W-:-:S02]  /*1540*/  HADD2.F32 R179, -RZ, R84.H1_H1 ;  /* 0x30000054ffb37230 */ /* 0x000fc40000004100 */
[----:B------:R-:W-:Y:S01]  /*1550*/  FMUL.FTZ R178, R175, R192 ;  /* 0x000000c0afb27220 */ /* 0x000fe20000410000 */
[----:B------:R-:W-:Y:S02]  /*1560*/  HADD2.F32 R108, -RZ, R80.H0_H0 ;  /* 0x20000050ff6c7230 */ /* 0x000fe40000004100 */
[----:B------:R-:W-:Y:S01]  /*1570*/  FMUL.FTZ R175, R106, R93 ;  /* 0x0000005d6aaf7220 */ /* 0x000fe20000410000 */
[--C-:B------:R-:W-:Y:S02]  /*1580*/  HADD2.F32 R185, -RZ, R85.reuse.H0_H0 ;  /* 0x20000055ffb97230 */ /* 0x100fe40000004100 */
[----:B------:R-:W-:Y:S01]  /*1590*/  FMUL.FTZ R186, R179, R188 ;  /* 0x000000bcb3ba7220 */ /* 0x000fe20000410000 */
[----:B------:R-:W-:Y:S01]  /*15a0*/  FFMA.FTZ R106, R0, R2, RZ ;  /* 0x00000002006a7223 */ /* 0x000fe200000100ff */
[----:B------:R-:W-:Y:S02]  /*15b0*/  HADD2.F32 R184, -RZ, R85.H1_H1 ;  /* 0x30000055ffb87230 */ /* 0x000fe40000004100 */
[----:B------:R-:W-:Y:S01]  /*15c0*/  FMUL.FTZ R179, R108, R91 ;  /* 0x0000005b6cb37220 */ /* 0x000fe20000410000 */
        /* <DEDUP_REMOVED lines=11> */
[----:B------:R-:W-:Y:S02]  /*1680*/  HADD2.F32 R181, -RZ, R86.H1_H1 ;  /* 0x30000056ffb57230 */ /* 0x000fe40000004100 */
[----:B------:R-:W-:Y:S01]  /*1690*/  FFMA.FTZ R106, R165, R184, R106 ;  /* 0x000000b8a56a7223 */ /* 0x000fe2000001006a */
[----:B------:R-:W-:-:S02]  /*16a0*/  HADD2.F32 R196, -RZ, R96.H1_H1 ;  /* 0x30000060ffc47230 */ /* 0x000fc40000004100 */
[----:B------:R-:W-:Y:S01]  /*16b0*/  FMUL.FTZ R162, R245, R198 ;  /* 0x000000c6f5a27220 */ /* 0x000fe20000410000 */
[----:B------:R-:W-:Y:S02]  /*16c0*/  HADD2.F32 R112, -RZ, R87.H0_H0 ;  /* 0x20000057ff707230 */ /* 0x000fe40000004100 */
[----:B------:R-:W-:Y:S01]  /*16d0*/  FMUL.FTZ R182, R181, R190 ;  /* 0x000000beb5b67220 */ /* 0x000fe20000410000 */
[--C-:B------:R-:W-:Y:S02]  /*16e0*/  HADD2.F32 R96, -RZ, R97.reuse.H0_H0 ;  /* 0x20000061ff607230 */ /* 0x100fe40000004100 */
[----:B------:R-:W-:Y:S01]  /*16f0*/  FADD.FTZ R245, R108, R183 ;  /* 0x000000b76cf57221 */ /* 0x000fe20000010000 */
[----:B------:R-:W-:Y:S02]  /*1700*/  HADD2.F32 R197, -RZ, R97.H1_H1 ;  /* 0x30000061ffc57230 */ /* 0x000fe40000004100 */
[----:B------:R-:W-:Y:S01]  /*1710*/  FFMA.FTZ R106, R163, R183, R106 ;  /* 0x000000b7a36a7223 */ /* 0x000fe2000001006a */
[----:B------:R-:W-:-:S02]  /*1720*/  HADD2.F32 R97, -RZ, R98.H0_H0 ;  /* 0x20000062ff617230 */ /* 0x000fc40000004100 */
[----:B------:R-:W-:Y:S01]  /*1730*/  FMUL.FTZ R181, R112, R90 ;  /* 0x0000005a70b57220 */ /* 0x000fe20000410000 */
[----:B------:R-:W-:Y:S02]  /*1740*/  HADD2.F32 R98, -RZ, R99.H0_H0 ;  /* 0x20000063ff627230 */ /* 0x000fe40000004100 */
[----:B------:R-:W-:Y:S01]  /*1750*/  FADD.FTZ R108, R245, R182 ;  /* 0x000000b6f56c7221 */ /* 0x000fe20000010000 */
[----:B------:R-:W-:Y:S02]  /*1760*/  HADD2.F32 R243, -RZ, R79.H0_H0 ;  /* 0x2000004ffff37230 */ /* 0x000fe40000004100 */
[----:B------:R-:W-:Y:S01]  /*1770*/  FFMA.FTZ R106, R161, R182, R106 ;  /* 0x000000b6a16a7223 */ /* 0x000fe2000001006a */
[----:B------:R-:W-:Y:S02]  /*1780*/  HADD2.F32 R180, -RZ, R87.H1_H1 ;  /* 0x30000057ffb47230 */ /* 0x000fe40000004100 */
[----:B------:R-:W-:Y:S01]  /*1790*/  FMUL.FTZ R122, R132, R229 ;  /* 0x000000e5847a7220 */ /* 0x000fe20000410000 */
[----:B------:R-:W-:-:S02]  /*17a0*/  HADD2.F32 R200, -RZ, R100.H1_H1 ;  /* 0x30000064ffc87230 */ /* 0x000fc40000004100 */
[----:B------:R-:W-:Y:S01]  /*17b0*/  FMUL.FTZ R160, R243, R98 ;  /* 0x00000062f3a07220 */ /* 0x000fe20000410000 */
[----:B------:R-:W-:Y:S01]  /*17c0*/  FADD.FTZ R243, R108, R181 ;  /* 0x000000b56cf37221 */ /* 0x000fe20000010000 */
[----:B------:R-:W-:Y:S01]  /*17d0*/  FMUL.FTZ R180, R180, R191 ;  /* 0x000000bfb4b47220 */ /* 0x000fe20000410000 */
[----:B------:R-:W-:Y:S01]  /*17e0*/  FFMA.FTZ R106, R159, R181, R106 ;  /* 0x000000b59f6a7223 */ /* 0x000fe2000001006a */
[----:B------:R-:W-:Y:S02]  /*17f0*/  HADD2.F32 R241, -RZ, R72.H1_H1 ;  /* 0x30000048fff17230 */ /* 0x000fe40000004100 */
[----:B------:R-:W-:Y:S01]  /*1800*/  FMUL.FTZ R120, R132, R227 ;  /* 0x000000e384787220 */ /* 0x000fe20000410000 */
[----:B------:R-:W-:Y:S01]  /*1810*/  FADD.FTZ R108, R243, R180 ;  /* 0x000000b4f36c7221 */ /* 0x000fe20000010000 */
[----:B------:R-:W-:Y:S01]  /*1820*/  FFMA.FTZ R106, R157, R180, R106 ;  /* 0x000000b49d6a7223 */ /* 0x000fe2000001006a */
[----:B------:R-:W-:Y:S02]  /*1830*/  HADD2.F32 R177, -RZ, R81.H0_H0 ;  /* 0x20000051ffb17230 */ /* 0x000fe40000004100 */
[----:B------:R-:W-:Y:S01]  /*1840*/  FMUL.FTZ R154, R241, R200 ;  /* 0x000000c8f19a7220 */ /* 0x000fe20000410000 */
[----:B------:R-:W-:-:S02]  /*1850*/  HADD2.F32 R199, -RZ, R99.H1_H1 ;  /* 0x30000063ffc77230 */ /* 0x000fc40000004100 */
[----:B------:R-:W-:Y:S01]  /*1860*/  FADD.FTZ R241, R108, R179 ;  /* 0x000000b36cf17221 */ /* 0x000fe20000010000 */
[----:B------:R-:W-:Y:S01]  /*1870*/  FFMA.FTZ R106, R155, R179, R106 ;  /* 0x000000b39b6a7223 */ /* 0x000fe2000001006a */
[----:B------:R-:W-:Y:S02]  /*1880*/  HADD2.F32 R99, -RZ, R100.H0_H0 ;  /* 0x20000064ff637230 */ /* 0x000fe40000004100 */
[----:B------:R-:W-:Y:S01]  /*1890*/  FMUL.FTZ R177, R177, R92 ;  /* 0x0000005cb1b17220 */ /* 0x000fe20000410000 */
[----:B------:R-:W-:Y:S02]  /*18a0*/  HADD2.F32 R100, -RZ, R101.H0_H0 ;  /* 0x20000065ff647230 */ /* 0x000fe40000004100 */
[----:B------:R-:W-:Y:S01]  /*18b0*/  FADD.FTZ R108, R241, R178 ;  /* 0x000000b2f16c7221 */ /* 0x000fe20000010000 */
[----:B------:R-:W-:Y:S02]  /*18c0*/  HADD2.F32 R239, -RZ, R73.H0_H0 ;  /* 0x20000049ffef7230 */ /* 0x000fe40000004100 */
[----:B------:R-:W-:Y:S01]  /*18d0*/  FFMA.FTZ R106, R153, R178, R106 ;  /* 0x000000b2996a7223 */ /* 0x000fe2000001006a */
[----:B------:R-:W-:-:S02]  /*18e0*/  HADD2.F32 R176, -RZ, R81.H1_H1 ;  /* 0x30000051ffb07230 */ /* 0x000fc40000004100 */
[----:B------:R-:W-:Y:S01]  /*18f0*/  FMUL.FTZ R119, R132, R119 ;  /* 0x0000007784777220 */ /* 0x000fe20000410000 */
[----:B------:R-:W-:Y:S02]  /*1900*/  HADD2.F32 R202, -RZ, R102.H1_H1 ;  /* 0x30000066ffca7230 */ /* 0x000fe40000004100 */
        /* <DEDUP_REMOVED lines=8> */
[----:B------:R-:W-:-:S02]  /*1990*/  HADD2.F32 R173, -RZ, R83.H0_H0 ;  /* 0x20000053ffad7230 */ /* 0x000fc40000004100 */
[----:B------:R-:W-:Y:S01]  /*19a0*/  FMUL.FTZ R146, R237, R202 ;  /* 0x000000caed927220 */ /* 0x000fe20000410000 */
[----:B------:R-:W-:Y:S02]  /*19b0*/  HADD2.F32 R201, -RZ, R101.H1_H1 ;  /* 0x30000065ffc97230 */ /* 0x000fe40000004100 */
[----:B------:R-:W-:Y:S01]  /*19c0*/  FADD.FTZ R237, R108, R175 ;  /* 0x000000af6ced7221 */ /* 0x000fe20000010000 */
[----:B------:R-:W-:Y:S01]  /*19d0*/  FFMA.FTZ R106, R147, R175, R106 ;  /* 0x000000af936a7223 */ /* 0x000fe2000001006a */
[----:B------:R-:W-:Y:S02]  /*19e0*/  HADD2.F32 R101, -RZ, R102.H0_H0 ;  /* 0x20000066ff657230 */ /* 0x000fe40000004100 */
[----:B------:R-:W-:Y:S01]  /*19f0*/  FMUL.FTZ R173, R173, R94 ;  /* 0x0000005eadad7220 */ /* 0x000fe20000410000 */
[----:B------:R-:W-:Y:S02]  /*1a00*/  HADD2.F32 R102, -RZ, R103.H0_H0 ;  /* 0x20000067ff667230 */ /* 0x000fe40000004100 */
[----:B------:R-:W-:Y:S01]  /*1a10*/  FADD.FTZ R108, R237, R174 ;  /* 0x000000aeed6c7221 */ /* 0x000fe20000010000 */
[----:B------:R-:W-:-:S02]  /*1a20*/  HADD2.F32 R235, -RZ, R75.H0_H0 ;  /* 0x2000004bffeb7230 */ /* 0x000fc40000004100 */
[----:B------:R-:W-:Y:S01]  /*1a30*/  FFMA.FTZ R106, R145, R174, R106 ;  /* 0x000000ae916a7223 */ /* 0x000fe2000001006a */
[----:B------:R-:W-:Y:S02]  /*1a40*/  HADD2.F32 R172, -RZ, R83.H1_H1 ;  /* 0x30000053ffac7230 */ /* 0x000fe40000004100 */
[----:B------:R-:W-:Y:S01]  /*1a50*/  FMUL.FTZ R118, R132, R225 ;  /* 0x000000e184767220 */ /* 0x000fe20000410000 */
[----:B------:R-:W-:Y:S02]  /*1a60*/  HADD2.F32 R251, -RZ, R76.H1_H1 ;  /* 0x3000004cfffb7230 */ /* 0x000fe40000004100 */
[----:B------:R-:W-:Y:S01]  /*1a70*/  FMUL.FTZ R144, R235, R102 ;  /* 0x00000066eb907220 */ /* 0x000fe20000410000 */
[----:B------:R-:W-:Y:S01]  /*1a80*/  FADD.FTZ R235, R108, R173 ;  /* 0x000000ad6ceb7221 */ /* 0x000fe20000010000 */
[----:B------:R-:W-:Y:S01]  /*1a90*/  FMUL.FTZ R172, R172, R195 ;  /* 0x000000c3acac7220 */ /* 0x000fe20000410000 */
[----:B------:R-:W-:Y:S01]  /*1aa0*/  FFMA.FTZ R106, R143, R173, R106 ;  /* 0x000000ad8f6a7223 */ /* 0x000fe2000001006a */
[----:B------:R-:W-:-:S02]  /*1ab0*/  HADD2.F32 R249, -RZ, R77.H0_H0 ;  /* 0x2000004dfff97230 */ /* 0x000fc40000004100 */
[----:B------:R-:W-:Y:S01]  /*1ac0*/  FMUL.FTZ R170, R251, R196 ;  /* 0x000000c4fbaa7220 */ /* 0x000fe20000410000 */
[----:B------:R-:W-:Y:S01]  /*1ad0*/  FADD.FTZ R108, R235, R172 ;  /* 0x000000aceb6c7221 */ /* 0x000fe20000010000 */
[----:B------:R-:W-:Y:S01]  /*1ae0*/  FFMA.FTZ R106, R141, R172, R106 ;  /* 0x000000ac8d6a7223 */ /* 0x000fe2000001006a */
[----:B------:R-:W-:Y:S02]  /*1af0*/  HADD2.F32 R166, -RZ, R77.H1_H1 ;  /* 0x3000004dffa67230 */ /* 0x000fe40000004100 */
        /* <DEDUP_REMOVED lines=15> */
[----:B------:R-:W-:Y:S02]  /*1bf0*/  HADD2.F32 R203, -RZ, R103.H1_H1 ;  /* 0x30000067ffcb7230 */ /* 0x000fe40000004100 */
        /* <DEDUP_REMOVED lines=11> */
[----:B------:R-:W-:Y:S02]  /*1cb0*/  HADD2.F32 R156, -RZ, R72.H0_H0 ;  /* 0x20000048ff9c7230 */ /* 0x000fe40000004100 */
[----:B------:R-:W-:Y:S01]  /*1cc0*/  FFMA.FTZ R233, R122, R160, R233 ;  /* 0x000000a07ae97223 */ /* 0x000fe200000100e9 */
[----:B------:R-:W-:-:S02]  /*1cd0*/  HADD2.F32 R150, -RZ, R73.H1_H1 ;  /* 0x30000049ff967230 */ /* 0x000fc40000004100 */
[----:B------:R-:W-:Y:S01]  /*1ce0*/  FMUL.FTZ R125, R104, R209 ;  /* 0x000000d1687d7220 */ /* 0x000fe20000410000 */
[----:B------:R-:W-:Y:S01]  /*1cf0*/  FADD.FTZ R235, R235, R158 ;  /* 0x0000009eebeb7221 */ /* 0x000fe20000010000 */
[----:B------:R-:W-:Y:S01]  /*1d00*/  FMUL.FTZ R156, R156, R99 ;  /* 0x000000639c9c7220 */ /* 0x000fe20000410000 */
        /* <DEDUP_REMOVED lines=13> */
[----:B------:R-:W-:-:S02]  /*1de0*/  HADD2.F32 R142, -RZ, R75.H1_H1 ;  /* 0x3000004bff8e7230 */ /* 0x000fc40000004100 */
[----:B------:R-:W-:Y:S01]  /*1df0*/  FMUL.FTZ R113, R132, R113 ;  /* 0x0000007184717220 */ /* 0x000fe20000410000 */
[----:B------:R-:W-:Y:S01]  /*1e00*/  FADD.FTZ R235, R235, R150 ;  /* 0x00000096ebeb7221 */ /* 0x000fe20000010000 */
[----:B------:R-:W-:Y:S01]  /*1e10*/  FFMA.FTZ R104, R116, R150, R219 ;  /* 0x0000009674687223 */ /* 0x000fe200000100db */
[--C-:B------:R-:W-:Y:S02]  /*1e20*/  HADD2.F32 R140, -RZ, R68.reuse.H0_H0 ;  /* 0x20000044ff8c7230 */ /* 0x100fe40000004100 */
[----:B------:R-:W-:Y:S01]  /*1e30*/  FMUL.FTZ R106, R132, R213 ;  /* 0x000000d5846a7220 */ /* 0x000fe20000410000 */
[----:B------:R-:W-:Y:S01]  /*1e40*/  FADD.FTZ R235, R235, R148 ;  /* 0x00000094ebeb7221 */ /* 0x000fe20000010000 */
[----:B------:R-:W-:Y:S01]  /*1e50*/  FFMA.FTZ R215, R115, R148, R104 ;  /* 0x0000009473d77223 */ /* 0x000fe20000010068 */
[----:B------:R-:W-:Y:S01]  /*1e60*/  FMUL.FTZ R142, R142, R203 ;  /* 0x000000cb8e8e7220 */ /* 0x000fe20000410000 */
[----:B------:R-:W-:Y:S02]  /*1e70*/  HADD2.F32 R138, -RZ, R68.H1_H1 ;  /* 0x30000044ff8a7230 */ /* 0x000fe40000004100 */
        /* <DEDUP_REMOVED lines=79> */
.L_x_316:
[--C-:B-----5:R-:W-:Y:S02]  /*2370*/  HADD2.F32 R187, -RZ, R88.reuse.H0_H0 ;  /* 0x20000058ffbb7230 */ /* 0x120fe40000004100 */
[----:B------:R-:W-:Y:S02]  /*2380*/  HADD2.F32 R188, -RZ, R88.H1_H1 ;  /* 0x30000058ffbc7230 */ /* 0x000fe40000004100 */
[--C-:B------:R-:W-:Y:S02]  /*2390*/  HADD2.F32 R88, -RZ, R89.reuse.H0_H0 ;  /* 0x20000059ff587230 */ /* 0x100fe40000004100 */
[----:B------:R-:W-:Y:S02]  /*23a0*/  HADD2.F32 R189, -RZ, R89.H1_H1 ;  /* 0x30000059ffbd7230 */ /* 0x000fe40000004100 */
[--C-:B------:R-:W-:Y:S02]  /*23b0*/  HADD2.F32 R89, -RZ, R90.reuse.H0_H0 ;  /* 0x2000005aff597230 */ /* 0x100fe40000004100 */
[----:B------:R-:W-:-:S02]  /*23c0*/  HADD2.F32 R190, -RZ, R90.H1_H1 ;  /* 0x3000005affbe7230 */ /* 0x000fc40000004100 */
[--C-:B------:R-:W-:Y:S02]  /*23d0*/  HADD2.F32 R90, -RZ, R91.reuse.H0_H0 ;  /* 0x2000005bff5a7230 */ /* 0x100fe40000004100 */
        /* <DEDUP_REMOVED lines=21> */
[----:B------:R-:W-:Y:S02]  /*2530*/  HADD2.F32 R227, -RZ, R109.H1_H1 ;  /* 0x3000006dffe37230 */ /* 0x000fe40000004100 */
[----:B------:R-:W-:-:S02]  /*2540*/  HADD2.F32 R100, -RZ, R101.H0_H0 ;  /* 0x20000065ff647230 */ /* 0x000fc40000004100 */
[----:B------:R-:W-:Y:S02]  /*2550*/  HADD2.F32 R201, -RZ, R101.H1_H1 ;  /* 0x30000065ffc97230 */ /* 0x000fe40000004100 */
[----:B------:R-:W-:Y:S02]  /*2560*/  HADD2.F32 R106, -RZ, R65.H1_H1 ;  /* 0x30000041ff6a7230 */ /* 0x000fe40000004100 */
[--C-:B------:R-:W-:Y:S02]  /*2570*/  HADD2.F32 R101, -RZ, R102.reuse.H0_H0 ;  /* 0x20000066ff657230 */ /* 0x100fe40000004100 */
[----:B------:R-:W-:Y:S02]  /*2580*/  HADD2.F32 R202, -RZ, R102.H1_H1 ;  /* 0x30000066ffca7230 */ /* 0x000fe40000004100 */
[----:B------:R-:W-:Y:S01]  /*2590*/  FADD.FTZ R227, R227, -R106 ;  /* 0x8000006ae3e37221 */ /* 0x000fe20000010000 */
[--C-:B------:R-:W-:Y:S02]  /*25a0*/  HADD2.F32 R102, -RZ, R103.reuse.H0_H0 ;  /* 0x20000067ff667230 */ /* 0x100fe40000004100 */
[----:B------:R-:W-:-:S02]  /*25b0*/  HADD2.F32 R203, -RZ, R103.H1_H1 ;  /* 0x30000067ffcb7230 */ /* 0x000fc40000004100 */
[--C-:B------:R-:W-:Y:S02]  /*25c0*/  HADD2.F32 R103, -RZ, R104.reuse.H0_H0 ;  /* 0x20000068ff677230 */ /* 0x100fe40000004100 */
[----:B------:R-:W-:Y:S02]  /*25d0*/  HADD2.F32 R205, -RZ, R104.H1_H1 ;  /* 0x30000068ffcd7230 */ /* 0x000fe40000004100 */
[----:B------:R-:W-:Y:S02]  /*25e0*/  HADD2.F32 R229, -RZ, R108.H1_H1 ;  /* 0x3000006cffe57230 */ /* 0x000fe40000004100 */
[----:B------:R-:W-:Y:S02]  /*25f0*/  HADD2.F32 R104, -RZ, R64.H1_H1 ;  /* 0x30000040ff687230 */ /* 0x000fe40000004100 */
[----:B------:R-:W-:Y:S02]  /*2600*/  HADD2.F32 R211, -RZ, R111.H1_H1 ;  /* 0x3000006fffd37230 */ /* 0x000fe40000004100 */
[----:B------:R-:W-:-:S02]  /*2610*/  HADD2.F32 R106, -RZ, R67.H1_H1 ;  /* 0x30000043ff6a7230 */ /* 0x000fc40000004100 */
[----:B------:R-:W-:Y:S01]  /*2620*/  FADD.FTZ R229, R229, -R104 ;  /* 0x80000068e5e57221 */ /* 0x000fe20000010000 */
[----:B------:R-:W-:Y:S02]  /*2630*/  HADD2.F32 R225, -RZ, R110.H1_H1 ;  /* 0x3000006effe17230 */ /* 0x000fe40000004100 */
[----:B------:R-:W-:Y:S02]  /*2640*/  HADD2.F32 R104, -RZ, R66.H1_H1 ;  /* 0x30000042ff687230 */ /* 0x000fe40000004100 */
[----:B------:R-:W-:Y:S01]  /*2650*/  FADD.FTZ R211, R211, -R106 ;  /* 0x8000006ad3d37221 */ /* 0x000fe20000010000 */
[----:B------:R-:W-:Y:S02]  /*2660*/  HADD2.F32 R221, -RZ, R113.H0_H0 ;  /* 0x20000071ffdd7230 */ /* 0x000fe40000004100 */
[----:B------:R-:W-:Y:S02]  /*2670*/  HADD2.F32 R106, -RZ, R61.H0_H0 ;  /* 0x2000003dff6a7230 */ /* 0x000fe40000004100 */
[----:B------:R-:W-:Y:S01]  /*2680*/  FADD.FTZ R225, R225, -R104 ;  /* 0x80000068e1e17221 */ /* 0x000fe20000010000 */
[----:B------:R-:W-:-:S02]  /*2690*/  HADD2.F32 R208, -RZ, R107.H0_H0 ;  /* 0x2000006bffd07230 */ /* 0x000fc40000004100 */
[----:B------:R-:W-:Y:S02]  /*26a0*/  HADD2.F32 R210, -RZ, R107.H1_H1 ;  /* 0x3000006bffd27230 */ /* 0x000fe40000004100 */
[----:B------:R-:W-:Y:S01]  /*26b0*/  FADD.FTZ R221, R221, -R106 ;  /* 0x8000006adddd7221 */ /* 0x000fe20000010000 */
[----:B------:R-:W-:Y:S02]  /*26c0*/  HADD2.F32 R228, -RZ, R109.H0_H0 ;  /* 0x2000006dffe47230 */ /* 0x000fe40000004100 */
[----:B------:R-:W-:Y:S02]  /*26d0*/  HADD2.F32 R107, -RZ, R65.H0_H0 ;  /* 0x20000041ff6b7230 */ /* 0x000fe40000004100 */
[----:B------:R-:W-:Y:S02]  /*26e0*/  HADD2.F32 R223, -RZ, R112.H0_H0 ;  /* 0x20000070ffdf7230 */ /* 0x000fe40000004100 */
[----:B------:R-:W-:Y:S02]  /*26f0*/  HADD2.F32 R104, -RZ, R60.H0_H0 ;  /* 0x2000003cff687230 */ /* 0x000fe40000004100 */
[----:B------:R-:W-:Y:S01]  /*2700*/  FADD.FTZ R228, R228, -R107 ;  /* 0x8000006be4e47221 */ /* 0x000fe20000010000 */
[----:B------:R-:W-:-:S02]  /*2710*/  HADD2.F32 R217, -RZ, R115.H0_H0 ;  /* 0x20000073ffd97230 */ /* 0x000fc40000004100 */
[----:B------:R-:W-:Y:S02]  /*2720*/  HADD2.F32 R106, -RZ, R63.H0_H0 ;  /* 0x2000003fff6a7230 */ /* 0x000fe40000004100 */
[----:B------:R-:W-:Y:S01]  /*2730*/  FADD.FTZ R223, R223, -R104 ;  /* 0x80000068dfdf7221 */ /* 0x000fe20000010000 */
[----:B------:R-:W-:Y:S02]  /*2740*/  HADD2.F32 R224, -RZ, R111.H0_H0 ;  /* 0x2000006fffe07230 */ /* 0x000fe40000004100 */
[----:B------:R-:W-:Y:S02]  /*2750*/  HADD2.F32 R107, -RZ, R67.H0_H0 ;  /* 0x20000043ff6b7230 */ /* 0x000fe40000004100 */
[----:B------:R-:W-:Y:S01]  /*2760*/  FADD.FTZ R217, R217, -R106 ;  /* 0x8000006ad9d97221 */ /* 0x000fe20000010000 */
[----:B------:R-:W-:Y:S02]  /*2770*/  HADD2.F32 R219, -RZ, R114.H0_H0 ;  /* 0x20000072ffdb7230 */ /* 0x000fe40000004100 */
[----:B------:R-:W-:-:S02]  /*2780*/  HADD2.F32 R104, -RZ, R62.H0_H0 ;  /* 0x2000003eff687230 */ /* 0x000fc40000004100 */
[----:B------:R-:W-:Y:S01]  /*2790*/  FADD.FTZ R224, R224, -R107 ;  /* 0x8000006be0e07221 */ /* 0x000fe20000010000 */
[----:B------:R-:W-:Y:S02]  /*27a0*/  HADD2.F32 R215, -RZ, R116.H1_H1 ;  /* 0x30000074ffd77230 */ /* 0x000fe40000004100 */
[----:B------:R-:W-:Y:S02]  /*27b0*/  HADD2.F32 R106, -RZ, R56.H1_H1 ;  /* 0x30000038ff6a7230 */ /* 0x000fe40000004100 */
[----:B------:R-:W-:Y:S01]  /*27c0*/  FADD.FTZ R219, R219, -R104 ;  /* 0x80000068dbdb7221 */ /* 0x000fe20000010000 */
[----:B------:R-:W-:Y:S02]  /*27d0*/  HADD2.F32 R220, -RZ, R113.H1_H1 ;  /* 0x30000071ffdc7230 */ /* 0x000fe40000004100 */
[----:B------:R-:W-:Y:S02]  /*27e0*/  HADD2.F32 R107, -RZ, R61.H1_H1 ;  /* 0x3000003dff6b7230 */ /* 0x000fe40000004100 */
[----:B------:R-:W-:Y:S01]  /*27f0*/  FADD.FTZ R215, R215, -R106 ;  /* 0x8000006ad7d77221 */ /* 0x000fe20000010000 */
[----:B------:R-:W-:-:S02]  /*2800*/  HADD2.F32 R213, -RZ, R117.H1_H1 ;  /* 0x30000075ffd57230 */ /* 0x000fc40000004100 */
[----:B------:R-:W-:Y:S02]  /*2810*/  HADD2.F32 R104, -RZ, R57.H1_H1 ;  /* 0x30000039ff687230 */ /* 0x000fe40000004100 */
[----:B------:R-:W-:Y:S01]  /*2820*/  FADD.FTZ R220, R220, -R107 ;  /* 0x8000006bdcdc7221 */ /* 0x000fe20000010000 */
[----:B------:R-:W-:Y:S02]  /*2830*/  HADD2.F32 R212, -RZ, R118.H0_H0 ;  /* 0x20000076ffd47230 */ /* 0x000fe40000004100 */
[----:B------:R-:W-:Y:S02]  /*2840*/  HADD2.F32 R106, -RZ, R58.H0_H0 ;  /* 0x2000003aff6a7230 */ /* 0x000fe40000004100 */
[----:B------:R-:W-:Y:S01]  /*2850*/  FADD.FTZ R213, R213, -R104 ;  /* 0x80000068d5d57221 */ /* 0x000fe20000010000 */
[----:B------:R-:W-:Y:S02]  /*2860*/  HADD2.F32 R218, -RZ, R114.H1_H1 ;  /* 0x30000072ffda7230 */ /* 0x000fe40000004100 */
[----:B------:R-:W-:-:S02]  /*2870*/  HADD2.F32 R107, -RZ, R62.H1_H1 ;  /* 0x3000003eff6b7230 */ /* 0x000fc40000004100 */
[----:B------:R-:W-:Y:S01]  /*2880*/  FADD.FTZ R212, R212, -R106 ;  /* 0x8000006ad4d47221 */ /* 0x000fe20000010000 */
[----:B------:R-:W-:Y:S02]  /*2890*/  HADD2.F32 R138, -RZ, R119.H0_H0 ;  /* 0x20000077ff8a7230 */ /* 0x000fe40000004100 */
[----:B------:R-:W-:Y:S02]  /*28a0*/  HADD2.F32 R104, -RZ, R59.H0_H0 ;  /* 0x2000003bff687230 */ /* 0x000fe40000004100 */
[----:B------:R-:W-:Y:S01]  /*28b0*/  FADD.FTZ R218, R218, -R107 ;  /* 0x8000006bdada7221 */ /* 0x000fe20000010000 */
[----:B------:R-:W-:Y:S02]  /*28c0*/  HADD2.F32 R140, -RZ, R118.H1_H1 ;  /* 0x30000076ff8c7230 */ /* 0x000fe40000004100 */
[--C-:B------:R-:W-:Y:S02]  /*28d0*/  HADD2.F32 R204, -RZ, R105.reuse.H0_H0 ;  /* 0x20000069ffcc7230 */ /* 0x100fe40000004100 */
[----:B------:R-:W-:Y:S01]  /*28e0*/  FADD.FTZ R138, R138, -R104 ;  /* 0x800000688a8a7221 */ /* 0x000fe20000010000 */
[----:B------:R-:W-:-:S02]  /*28f0*/  HADD2.F32 R207, -RZ, R105.H1_H1 ;  /* 0x30000069ffcf7230 */ /* 0x000fc40000004100 */
[----:B------:R-:W-:Y:S02]  /*2900*/  HADD2.F32 R230, -RZ, R108.H0_H0 ;  /* 0x2000006cffe67230 */ /* 0x000fe40000004100 */
[----:B------:R-:W-:Y:S02]  /*2910*/  HADD2.F32 R118, -RZ, R120.H1_H1 ;  /* 0x30000078ff767230 */ /* 0x000fe40000004100 */
[----:B------:R-:W-:Y:S02]  /*2920*/  HADD2.F32 R105, -RZ, R64.H0_H0 ;  /* 0x20000040ff697230 */ /* 0x000fe40000004100 */
[----:B------:R-:W-:Y:S02]  /*2930*/  HADD2.F32 R106, -RZ, R52.H1_H1 ;  /* 0x30000034ff6a7230 */ /* 0x000fe40000004100 */
[----:B------:R-:W-:Y:S02]  /*2940*/  HADD2.F32 R142, -RZ, R116.H0_H0 ;  /* 0x20000074ff8e7230 */ /* 0x000fe40000004100 */
[----:B------:R-:W-:Y:S01]  /*2950*/  FADD.FTZ R230, R230, -R105 ;  /* 0x80000069e6e67221 */ /* 0x000fe20000010000 */
[----:B------:R-:W-:-:S02]  /*2960*/  HADD2.F32 R107, -RZ, R56.H0_H0 ;  /* 0x20000038ff6b7230 */ /* 0x000fc40000004100 */
[----:B------:R-:W-:Y:S01]  /*2970*/  FADD.FTZ R118, R118, -R106 ;  /* 0x8000006a76767221 */ /* 0x000fe20000010000 */
[----:B------:R-:W-:Y:S02]  /*2980*/  HADD2.F32 R116, -RZ, R121.H1_H1 ;  /* 0x30000079ff747230 */ /* 0x000fe40000004100 */
[----:B------:R-:W-:Y:S02]  /*2990*/  HADD2.F32 R104, -RZ, R53.H1_H1 ;  /* 0x30000035ff687230 */ /* 0x000fe40000004100 */
[----:B------:R-:W-:Y:S01]  /*29a0*/  FADD.FTZ R142, R142, -R107 ;  /* 0x8000006b8e8e7221 */ /* 0x000fe20000010000 */
[----:B------:R-:W-:Y:S02]  /*29b0*/  HADD2.F32 R226, -RZ, R110.H0_H0 ;  /* 0x2000006effe27230 */ /* 0x000fe40000004100 */
[----:B------:R-:W-:Y:S02]  /*29c0*/  HADD2.F32 R114, -RZ, R122.H1_H1 ;  /* 0x3000007aff727230 */ /* 0x000fe40000004100 */
[----:B------:R-:W-:Y:S01]  /*29d0*/  FADD.FTZ R116, R116, -R104 ;  /* 0x8000006874747221 */ /* 0x000fe20000010000 */
[----:B------:R-:W-:-:S02]  /*29e0*/  HADD2.F32 R105, -RZ, R66.H0_H0 ;  /* 0x20000042ff697230 */ /* 0x000fc40000004100 */
[----:B------:R-:W-:Y:S02]  /*29f0*/  HADD2.F32 R106, -RZ, R54.H1_H1 ;  /* 0x30000036ff6a7230 */ /* 0x000fe40000004100 */
[----:B------:R-:W-:Y:S02]  /*2a00*/  HADD2.F32 R134, -RZ, R119.H1_H1 ;  /* 0x30000077ff867230 */ /* 0x000fe40000004100 */
[----:B------:R-:W-:Y:S01]  /*2a10*/  FADD.FTZ R226, R226, -R105 ;  /* 0x80000069e2e27221 */ /* 0x000fe20000010000 */
[----:B------:R-:W-:Y:S02]  /*2a20*/  HADD2.F32 R119, -RZ, R120.H0_H0 ;  /* 0x20000078ff777230 */ /* 0x000fe40000004100 */
[----:B------:R-:W-:Y:S01]  /*2a30*/  FADD.FTZ R114, R114, -R106 ;  /* 0x8000006a72727221 */ /* 0x000fe20000010000 */
[----:B------:R-:W-:Y:S02]  /*2a40*/  HADD2.F32 R107, -RZ, R52.H0_H0 ;  /* 0x20000034ff6b7230 */ /* 0x000fe40000004100 */
[----:B------:R-:W-:-:S02]  /*2a50*/  HADD2.F32 R222, -RZ, R112.H1_H1 ;  /* 0x30000070ffde7230 */ /* 0x000fc40000004100 */
[----:B------:R-:W-:Y:S02]  /*2a60*/  HADD2.F32 R112, -RZ, R123.H1_H1 ;  /* 0x3000007bff707230 */ /* 0x000fe40000004100 */
[----:B------:R-:W-:Y:S01]  /*2a70*/  FADD.FTZ R119, R119, -R107 ;  /* 0x8000006b77777221 */ /* 0x000fe20000010000 */
[----:B------:R-:W-:Y:S02]  /*2a80*/  HADD2.F32 R104, -RZ, R55.H1_H1 ;  /* 0x30000037ff687230 */ /* 0x000fe40000004100 */
[----:B------:R-:W-:Y:S02]  /*2a90*/  HADD2.F32 R110, -RZ, R124.H1_H1 ;  /* 0x3000007cff6e7230 */ /* 0x000fe40000004100 */
[----:B------:R-:W-:Y:S02]  /*2aa0*/  HADD2.F32 R105, -RZ, R60.H1_H1 ;  /* 0x3000003cff697230 */ /* 0x000fe40000004100 */
[----:B------:R-:W-:Y:S01]  /*2ab0*/  FADD.FTZ R112, R112, -R104 ;  /* 0x8000006870707221 */ /* 0x000fe20000010000 */
[----:B------:R-:W-:-:S02]  /*2ac0*/  HADD2.F32 R106, -RZ, R48.H1_H1 ;  /* 0x30000030ff6a7230 */ /* 0x000fc40000004100 */
[----:B------:R-:W-:Y:S02]  /*2ad0*/  HADD2.F32 R216, -RZ, R115.H1_H1 ;  /* 0x30000073ffd87230 */ /* 0x000fe40000004100 */
[----:B------:R-:W-:Y:S01]  /*2ae0*/  FADD.FTZ R222, R222, -R105 ;  /* 0x80000069dede7221 */ /* 0x000fe20000010000 */
[----:B------:R-:W-:Y:S02]  /*2af0*/  HADD2.F32 R115, -RZ, R122.H0_H0 ;  /* 0x2000007aff737230 */ /* 0x000fe40000004100 */
[----:B------:R-:W-:Y:S01]  /*2b00*/  FADD.FTZ R110, R110, -R106 ;  /* 0x8000006a6e6e7221 */ /* 0x000fe20000010000 */
[----:B------:R-:W-:Y:S02]  /*2b10*/  HADD2.F32 R180, -RZ, R87.H1_H1 ;  /* 0x30000057ffb47230 */ /* 0x000fe40000004100 */
[----:B------:R-:W-:Y:S02]  /*2b20*/  HADD2.F32 R107, -RZ, R54.H0_H0 ;  /* 0x20000036ff6b7230 */ /* 0x000fe40000004100 */
[----:B------:R-:W-:Y:S01]  /*2b30*/  HADD2.F32 R108, -RZ, R125.H1_H1 ;  /* 0x3000007dff6c7230 */ /* 0x000fe20000004100 */
[----:B------:R1:W2:Y:S01]  /*2b40*/  MUFU.RCP R157, R180 ;  /* 0x000000b4009d7308 */ /* 0x0002a20000001000 */
[----:B------:R-:W-:-:S02]  /*2b50*/  HADD2.F32 R104, -RZ, R49.H1_H1 ;  /* 0x30000031ff687230 */ /* 0x000fc40000004100 */
[----:B------:R-:W-:Y:S01]  /*2b60*/  FADD.FTZ R115, R115, -R107 ;  /* 0x8000006b73737221 */ /* 0x000fe20000010000 */
[----:B------:R-:W-:Y:S02]  /*2b70*/  HADD2.F32 R148, -RZ, R126.H1_H1 ;  /* 0x3000007eff947230 */ /* 0x000fe40000004100 */
[----:B------:R-:W-:Y:S02]  /*2b80*/  HADD2.F32 R105, -RZ, R63.H1_H1 ;  /* 0x3000003fff697230 */ /* 0x000fe40000004100 */
[----:B------:R-:W-:Y:S01]  /*2b90*/  FADD.FTZ R108, R108, -R104 ;  /* 0x800000686c6c7221 */ /* 0x000fe20000010000 */
[----:B------:R-:W-:Y:S02]  /*2ba0*/  HADD2.F32 R106, -RZ, R50.H1_H1 ;  /* 0x30000032ff6a7230 */ /* 0x000fe40000004100 */
[----:B------:R-:W-:Y:S02]  /*2bb0*/  HADD2.F32 R111, -RZ, R124.H0_H0 ;  /* 0x2000007cff6f7230 */ /* 0x000fe40000004100 */
[----:B------:R-:W-:Y:S01]  /*2bc0*/  FADD.FTZ R216, R216, -R105 ;  /* 0x80000069d8d87221 */ /* 0x000fe20000010000 */
[----:B------:R-:W-:-:S02]  /*2bd0*/  HADD2.F32 R107, -RZ, R48.H0_H0 ;  /* 0x20000030ff6b7230 */ /* 0x000fc40000004100 */
[----:B------:R-:W-:Y:S01]  /*2be0*/  FADD.FTZ R106, R148, -R106 ;  /* 0x8000006a946a7221 */ /* 0x000fe20000010000 */
[----:B------:R-:W-:Y:S02]  /*2bf0*/  HADD2.F32 R2, -RZ, R84.H0_H0 ;  /* 0x20000054ff027230 */ /* 0x000fe40000004100 */
[----:B-1----:R-:W-:Y:S01]  /*2c00*/  FMUL.FTZ R180, R180, R191 ;  /* 0x000000bfb4b47220 */ /* 0x002fe20000410000 */
[----:B------:R-:W-:Y:S02]  /*2c10*/  HADD2.F32 R109, -RZ, R125.H0_H0 ;  /* 0x2000007dff6d7230 */ /* 0x000fe40000004100 */
[----:B------:R-:W-:Y:S01]  /*2c20*/  FADD.FTZ R111, R111, -R107 ;  /* 0x8000006b6f6f7221 */ /* 0x000fe20000010000 */
[----:B------:R-:W-:Y:S01]  /*2c30*/  HADD2.F32 R125, -RZ, R127.H1_H1 ;  /* 0x3000007fff7d7230 */ /* 0x000fe20000004100 */
[----:B------:R1:W3:Y:S01]  /*2c40*/  MUFU.RCP R0, R2 ;  /* 0x0000000200007308 */ /* 0x0002e20000001000 */
[----:B------:R-:W-:Y:S02]  /*2c50*/  HADD2.F32 R104, -RZ, R51.H1_H1 ;  /* 0x30000033ff687230 */ /* 0x000fe40000004100 */
[----:B--2---:R-:W-:Y:S01]  /*2c60*/  FMUL.FTZ R157, R211, R157 ;  /* 0x0000009dd39d7220 */ /* 0x004fe20000410000 */
[----:B------:R-:W-:-:S02]  /*2c70*/  HADD2.F32 R214, -RZ, R117.H0_H0 ;  /* 0x20000075ffd67230 */ /* 0x000fc40000004100 */
[----:B------:R-:W-:Y:S02]  /*2c80*/  HADD2.F32 R105, -RZ, R57.H0_H0 ;  /* 0x20000039ff697230 */ /* 0x000fe40000004100 */
[----:B------:R-:W-:Y:S01]  /*2c90*/  FADD.FTZ R104, R125, -R104 ;  /* 0x800000687d687221 */ /* 0x000fe20000010000 */
[----:B------:R-:W-:Y:S02]  /*2ca0*/  HADD2.F32 R152, -RZ, R73.H0_H0 ;  /* 0x20000049ff987230 */ /* 0x000fe40000004100 */
[----:B------:R-:W-:Y:S02]  /*2cb0*/  HADD2.F32 R148, -RZ, R74.H0_H0 ;  /* 0x2000004aff947230 */ /* 0x000fe40000004100 */
[----:B------:R-:W-:Y:S01]  /*2cc0*/  FADD.FTZ R214, R214, -R105 ;  /* 0x80000069d6d67221 */ /* 0x000fe20000010000 */
[----:B------:R-:W-:Y:S02]  /*2cd0*/  HADD2.F32 R186, -RZ, R84.H1_H1 ;  /* 0x30000054ffba7230 */ /* 0x000fe40000004100 */
[----:B-1----:R-:W-:Y:S01]  /*2ce0*/  FMUL.FTZ R2, R2, R187 ;  /* 0x000000bb02027220 */ /* 0x002fe20000410000 */
[----:B------:R-:W-:Y:S01]  /*2cf0*/  HADD2.F32 R146, -RZ, R126.H0_H0 ;  /* 0x2000007eff927230 */ /* 0x000fe20000004100 */
[----:B------:R1:W2:Y:S01]  /*2d00*/  MUFU.RCP R125, R148 ;  /* 0x00000094007d7308 */ /* 0x0002a20000001000 */
[----:B------:R-:W-:-:S02]  /*2d10*/  HADD2.F32 R160, -RZ, R79.H0_H0 ;  /* 0x2000004fffa07230 */ /* 0x000fc40000004100 */
[----:B------:R-:W-:Y:S02]  /*2d20*/  HADD2.F32 R120, -RZ, R59.H1_H1 ;  /* 0x3000003bff787230 */ /* 0x000fe40000004100 */
[----:B---3--:R-:W-:Y:S01]  /*2d30*/  FMUL.FTZ R0, R230, R0 ;  /* 0x00000000e6007220 */ /* 0x008fe20000410000 */
[----:B------:R-:W-:Y:S02]  /*2d40*/  HADD2.F32 R107, -RZ, R50.H0_H0 ;  /* 0x20000032ff6b7230 */ /* 0x000fe40000004100 */
[----:B------:R-:W-:Y:S01]  /*2d50*/  HADD2.F32 R113, -RZ, R123.H0_H0 ;  /* 0x2000007bff717230 */ /* 0x000fe20000004100 */
[----:B------:R3:W4:Y:S01]  /*2d60*/  MUFU.RCP R169, R186 ;  /* 0x000000ba00a97308 */ /* 0x0007220000001000 */
[----:B------:R-:W-:Y:S02]  /*2d70*/  HADD2.F32 R164, -RZ, R78.H0_H0 ;  /* 0x2000004effa47230 */ /* 0x000fe40000004100 */
[----:B------:R-:W-:Y:S01]  /*2d80*/  FADD.FTZ R120, R134, -R120 ;  /* 0x8000007886787221 */ /* 0x000fe20000010000 */
[----:B------:R-:W-:-:S02]  /*2d90*/  HADD2.F32 R156, -RZ, R72.H0_H0 ;  /* 0x20000048ff9c7230 */ /* 0x000fc40000004100 */
[----:B------:R-:W-:Y:S01]  /*2da0*/  FADD.FTZ R107, R146, -R107 ;  /* 0x8000006b926b7221 */ /* 0x000fe20000010000 */
[----:B------:R-:W-:Y:S02]  /*2db0*/  HADD2.F32 R185, -RZ, R85.H0_H0 ;  /* 0x20000055ffb97230 */ /* 0x000fe40000004100 */
[----:B-1----:R-:W-:Y:S01]  /*2dc0*/  FMUL.FTZ R148, R148, R101 ;  /* 0x0000006594947220 */ /* 0x002fe20000410000 */
[----:B------:R-:W-:Y:S01]  /*2dd0*/  HADD2.F32 R105, -RZ, R58.H1_H1 ;  /* 0x3000003aff697230 */ /* 0x000fe20000004100 */
[----:B------:R1:W0:Y:S01]  /*2de0*/  MUFU.RCP R123, R152 ;  /* 0x00000098007b7308 */ /* 0x0002220000001000 */
[----:B------:R-:W-:Y:S02]  /*2df0*/  HADD2.F32 R150, -RZ, R73.H1_H1 ;  /* 0x30000049ff967230 */ /* 0x000fe40000004100 */
[----:B--2---:R-:W-:Y:S01]  /*2e00*/  FMUL.FTZ R115, R115, R125 ;  /* 0x0000007d73737220 */ /* 0x004fe20000410000 */
[----:B------:R-:W-:Y:S02]  /*2e10*/  HADD2.F32 R146, -RZ, R74.H1_H1 ;  /* 0x3000004aff927230 */ /* 0x000fe40000004100 */
[----:B------:R-:W-:Y:S01]  /*2e20*/  FADD.FTZ R140, R140, -R105 ;  /* 0x800000698c8c7221 */ /* 0x000fe20000010000 */
[----:B------:R-:W-:-:S02]  /*2e30*/  HADD2.F32 R184, -RZ, R85.H1_H1 ;  /* 0x30000055ffb87230 */ /* 0x000fc40000004100 */
[----:B---3--:R-:W-:Y:S01]  /*2e40*/  FMUL.FTZ R186, R186, R188 ;  /* 0x000000bcbaba7220 */ /* 0x008fe20000410000 */
[----:B------:R-:W-:Y:S01]  /*2e50*/  HADD2.F32 R117, -RZ, R121.H0_H0 ;  /* 0x20000079ff757230 */ /* 0x000fe20000004100 */
[----:B------:R2:W3:Y:S01]  /*2e60*/  MUFU.RCP R122, R160 ;  /* 0x000000a0007a7308 */ /* 0x0004e20000001000 */
[----:B------:R-:W-:Y:S02]  /*2e70*/  HADD2.F32 R158, -RZ, R79.H1_H1 ;  /* 0x3000004fff9e7230 */ /* 0x000fe40000004100 */
[----:B----4-:R-:W-:Y:S01]  /*2e80*/  FMUL.FTZ R169, R229, R169 ;  /* 0x000000a9e5a97220 */ /* 0x010fe20000410000 */
[----:B------:R-:W-:Y:S02]  /*2e90*/  HADD2.F32 R105, -RZ, R53.H0_H0 ;  /* 0x20000035ff697230 */ /* 0x000fe40000004100 */
[----:B------:R-:W-:Y:S01]  /*2ea0*/  FADD.FTZ R125, RZ, R2 ;  /* 0x00000002ff7d7221 */ /* 0x000fe20000010000 */
[--C-:B------:R-:W-:Y:S02]  /*2eb0*/  HADD2.F32 R183, -RZ, R86.reuse.H0_H0 ;  /* 0x20000056ffb77230 */ /* 0x100fe40000004100 */
[----:B-1----:R-:W-:Y:S01]  /*2ec0*/  FMUL.FTZ R152, R152, R100 ;  /* 0x0000006498987220 */ /* 0x002fe20000410000 */
[----:B------:R-:W-:Y:S01]  /*2ed0*/  HADD2.F32 R182, -RZ, R86.H1_H1 ;  /* 0x30000056ffb67230 */ /* 0x000fe20000004100 */
[----:B------:R1:W4:Y:S01]  /*2ee0*/  MUFU.RCP R126, R164 ;  /* 0x000000a4007e7308 */ /* 0x0003220000001000 */
[----:B------:R-:W-:Y:S01]  /*2ef0*/  FADD.FTZ R117, R117, -R105 ;  /* 0x8000006975757221 */ /* 0x000fe20000010000 */
[----:B------:R-:W-:-:S02]  /*2f00*/  HADD2.F32 R181, -RZ, R87.H0_H0 ;  /* 0x20000057ffb57230 */ /* 0x000fc40000004100 */
[----:B--2---:R-:W-:Y:S01]  /*2f10*/  FMUL.FTZ R160, R160, R98 ;  /* 0x00000062a0a07220 */ /* 0x004fe20000410000 */
[----:B------:R-:W-:Y:S02]  /*2f20*/  HADD2.F32 R168, -RZ, R77.H0_H0 ;  /* 0x2000004dffa87230 */ /* 0x000fe40000004100 */
[----:B0-----:R-:W-:Y:S01]  /*2f30*/  FMUL.FTZ R117, R117, R123 ;  /* 0x0000007b75757220 */ /* 0x001fe20000410000 */
[----:B------:R-:W-:Y:S01]  /*2f40*/  FFMA.FTZ R123, R2, R0, RZ ;  /* 0x00000000027b7223 */ /* 0x000fe200000100ff */
[----:B------:R-:W-:Y:S01]  /*2f50*/  HADD2.F32 R179, -RZ, R80.H0_H0 ;  /* 0x20000050ffb37230 */ /* 0x000fe20000004100 */
[----:B------:R0:W2:Y:S01]  /*2f60*/  MUFU.RCP R134, R156 ;  /* 0x0000009c00867308 */ /* 0x0000a20000001000 */
[----:B---3--:R-:W-:Y:S01]  /*2f70*/  FMUL.FTZ R122, R138, R122 ;  /* 0x0000007a8a7a7220 */ /* 0x008fe20000410000 */
[----:B------:R-:W-:Y:S02]  /*2f80*/  HADD2.F32 R138, -RZ, R68.H1_H1 ;  /* 0x30000044ff8a7230 */ /* 0x000fe40000004100 */
[----:B-1----:R-:W-:Y:S01]  /*2f90*/  FMUL.FTZ R164, R164, R97 ;  /* 0x00000061a4a47220 */ /* 0x002fe20000410000 */
[----:B------:R-:W-:-:S02]  /*2fa0*/  HADD2.F32 R178, -RZ, R80.H1_H1 ;  /* 0x30000050ffb27230 */ /* 0x000fc40000004100 */
[----:B------:R-:W-:Y:S01]  /*2fb0*/  FMUL.FTZ R235, R98, R122 ;  /* 0x0000007a62eb7220 */ /* 0x000fe20000410000 */
[----:B------:R-:W-:Y:S02]  /*2fc0*/  HADD2.F32 R177, -RZ, R81.H0_H0 ;  /* 0x20000051ffb17230 */ /* 0x000fe40000004100 */
[----:B------:R-:W-:Y:S01]  /*2fd0*/  FMUL.FTZ R239, R100, R117 ;  /* 0x0000007564ef7220 */ /* 0x000fe20000410000 */
[----:B------:R1:W3:Y:S01]  /*2fe0*/  MUFU.RCP R167, R185 ;  /* 0x000000b900a77308 */ /* 0x0002e20000001000 */
[----:B----4-:R-:W-:Y:S01]  /*2ff0*/  FMUL.FTZ R126, R212, R126 ;  /* 0x0000007ed47e7220 */ /* 0x010fe20000410000 */
[----:B------:R-:W-:Y:S01]  /*3000*/  FADD.FTZ R212, R125, R186 ;  /* 0x000000ba7dd47221 */ /* 0x000fe20000010000 */
[----:B------:R-:W-:Y:S02]  /*3010*/  HADD2.F32 R105, -RZ, R55.H0_H0 ;  /* 0x20000037ff697230 */ /* 0x000fe40000004100 */
[----:B0-----:R-:W-:Y:S01]  /*3020*/  FMUL.FTZ R156, R156, R99 ;  /* 0x000000639c9c7220 */ /* 0x001fe20000410000 */
[----:B------:R-:W-:-:S02]  /*3030*/  HADD2.F32 R176, -RZ, R81.H1_H1 ;  /* 0x30000051ffb07230 */ /* 0x000fc40000004100 */
[----:B------:R-:W-:Y:S01]  /*3040*/  FMUL.FTZ R233, R97, R126 ;  /* 0x0000007e61e97220 */ /* 0x000fe20000410000 */
[----:B------:R-:W-:Y:S01]  /*3050*/  HADD2.F32 R172, -RZ, R83.H1_H1 ;  /* 0x30000053ffac7230 */ /* 0x000fe20000004100 */
[----:B------:R0:W4:Y:S01]  /*3060*/  MUFU.RCP R121, R150 ;  /* 0x0000009600797308 */ /* 0x0001220000001000 */
[----:B--2---:R-:W-:Y:S01]  /*3070*/  FMUL.FTZ R119, R119, R134 ;  /* 0x0000008677777220 */ /* 0x004fe20000410000 */
[----:B-1----:R-:W-:Y:S01]  /*3080*/  FMUL.FTZ R185, R185, R88 ;  /* 0x00000058b9b97220 */ /* 0x002fe20000410000 */
[----:B------:R-:W-:Y:S01]  /*3090*/  FFMA.FTZ R134, R186, R169, R123 ;  /* 0x000000a9ba867223 */ /* 0x000fe2000001007b */
[----:B------:R-:W-:Y:S01]  /*30a0*/  FADD.FTZ R113, R113, -R105 ;  /* 0x8000006971717221 */ /* 0x000fe20000010000 */
[----:B------:R-:W-:Y:S02]  /*30b0*/  HADD2.F32 R105, -RZ, R49.H0_H0 ;  /* 0x20000031ff697230 */ /* 0x000fe40000004100 */
[----:B------:R-:W-:Y:S01]  /*30c0*/  FMUL.FTZ R237, R99, R119 ;  /* 0x0000007763ed7220 */ /* 0x000fe20000410000 */
[--C-:B------:R-:W-:Y:S01]  /*30d0*/  HADD2.F32 R175, -RZ, R82.reuse.H0_H0 ;  /* 0x20000052ffaf7230 */ /* 0x100fe20000004100 */
[----:B------:R1:W2:Y:S01]  /*30e0*/  MUFU.RCP R211, R146 ;  /* 0x0000009200d37308 */ /* 0x0002a20000001000 */
[----:B---3--:R-:W-:Y:S01]  /*30f0*/  FMUL.FTZ R167, R228, R167 ;  /* 0x000000a7e4a77220 */ /* 0x008fe20000410000 */
[----:B------:R-:W-:-:S02]  /*3100*/  HADD2.F32 R174, -RZ, R82.H1_H1 ;  /* 0x30000052ffae7230 */ /* 0x000fc40000004100 */
[----:B------:R-:W-:Y:S01]  /*3110*/  FADD.FTZ R109, R109, -R105 ;  /* 0x800000696d6d7221 */ /* 0x000fe20000010000 */
[----:B------:R-:W-:Y:S02]  /*3120*/  HADD2.F32 R173, -RZ, R83.H0_H0 ;  /* 0x20000053ffad7230 */ /* 0x000fe40000004100 */
[----:B------:R-:W-:Y:S01]  /*3130*/  FFMA.FTZ R125, R185, R167, R134 ;  /* 0x000000a7b97d7223 */ /* 0x000fe20000010086 */
[--C-:B------:R-:W-:Y:S02]  /*3140*/  HADD2.F32 R171, -RZ, R76.reuse.H0_H0 ;  /* 0x2000004cffab7230 */ /* 0x100fe40000004100 */
[----:B0-----:R-:W-:Y:S01]  /*3150*/  FMUL.FTZ R150, R150, R201 ;  /* 0x000000c996967220 */ /* 0x001fe20000410000 */
[----:B------:R0:W3:Y:S01]  /*3160*/  MUFU.RCP R165, R184 ;  /* 0x000000b800a57308 */ /* 0x0000e20000001000 */
[----:B----4-:R-:W-:Y:S01]  /*3170*/  FMUL.FTZ R116, R116, R121 ;  /* 0x0000007974747220 */ /* 0x010fe20000410000 */
[----:B------:R-:W-:Y:S02]  /*3180*/  HADD2.F32 R170, -RZ, R76.H1_H1 ;  /* 0x3000004cffaa7230 */ /* 0x000fe40000004100 */
[----:B-1----:R-:W-:Y:S01]  /*3190*/  FMUL.FTZ R146, R146, R202 ;  /* 0x000000ca92927220 */ /* 0x002fe20000410000 */
[----:B------:R-:W-:-:S02]  /*31a0*/  HADD2.F32 R166, -RZ, R77.H1_H1 ;  /* 0x3000004dffa67230 */ /* 0x000fc40000004100 */
[----:B------:R-:W-:Y:S01]  /*31b0*/  FMUL.FTZ R240, R201, R116 ;  /* 0x00000074c9f07220 */ /* 0x000fe20000410000 */
[----:B------:R-:W-:Y:S02]  /*31c0*/  HADD2.F32 R162, -RZ, R78.H1_H1 ;  /* 0x3000004effa27230 */ /* 0x000fe40000004100 */
[----:B------:R-:W-:Y:S01]  /*31d0*/  FMUL.FTZ R241, R101, R115 ;  /* 0x0000007365f17220 */ /* 0x000fe20000410000 */
[----:B------:R1:W4:Y:S01]  /*31e0*/  MUFU.RCP R136, R158 ;  /* 0x0000009e00887308 */ /* 0x0003220000001000 */
[----:B--2---:R-:W-:Y:S01]  /*31f0*/  FMUL.FTZ R114, R114, R211 ;  /* 0x000000d372727220 */ /* 0x004fe20000410000 */
[----:B0-----:R-:W-:Y:S01]  /*3200*/  FMUL.FTZ R184, R184, R189 ;  /* 0x000000bdb8b87220 */ /* 0x001fe20000410000 */
[----:B------:R-:W-:Y:S01]  /*3210*/  FADD.FTZ R211, R212, R185 ;  /* 0x000000b9d4d37221 */ /* 0x000fe20000010000 */
[----:B------:R-:W-:Y:S02]  /*3220*/  HADD2.F32 R154, -RZ, R72.H1_H1 ;  /* 0x30000048ff9a7230 */ /* 0x000fe40000004100 */
[----:B------:R-:W-:Y:S01]  /*3230*/  FMUL.FTZ R242, R202, R114 ;  /* 0x00000072caf27220 */ /* 0x000fe20000410000 */
[----:B------:R-:W-:-:S02]  /*3240*/  HADD2.F32 R144, -RZ, R127.H0_H0 ;  /* 0x2000007fff907230 */ /* 0x000fc40000004100 */
[----:B------:R-:W-:Y:S01]  /*3250*/  FADD.FTZ R212, R211, R184 ;  /* 0x000000b8d3d47221 */ /* 0x000fe20000010000 */
[----:B------:R0:W2:Y:S01]  /*3260*/  MUFU.RCP R163, R183 ;  /* 0x000000b700a37308 */ /* 0x0000a20000001000 */
[----:B---3--:R-:W-:Y:S01]  /*3270*/  FMUL.FTZ R165, R227, R165 ;  /* 0x000000a5e3a57220 */ /* 0x008fe20000410000 */
[----:B-1----:R-:W-:Y:S01]  /*3280*/  FMUL.FTZ R158, R158, R199 ;  /* 0x000000c79e9e7220 */ /* 0x002fe20000410000 */
[----:B------:R-:W-:Y:S02]  /*3290*/  HADD2.F32 R105, -RZ, R51.H0_H0 ;  /* 0x20000033ff697230 */ /* 0x000fe40000004100 */
[----:B------:R-:W-:-:S03]  /*32a0*/  FFMA.FTZ R134, R184, R165, R125 ;  /* 0x000000a5b8867223 */ /* 0x000fc6000001007d */
[----:B------:R1:W3:Y:S01]  /*32b0*/  MUFU.RCP R161, R182 ;  /* 0x000000b600a17308 */ /* 0x0002e20000001000 */
[----:B----4-:R-:W-:Y:S01]  /*32c0*/  FMUL.FTZ R120, R120, R136 ;  /* 0x0000008878787220 */ /* 0x010fe20000410000 */
[----:B------:R-:W-:Y:S02]  /*32d0*/  HADD2.F32 R136, -RZ, R69.H0_H0 ;  /* 0x20000045ff887230 */ /* 0x000fe40000004100 */
[----:B0-----:R-:W-:Y:S01]  /*32e0*/  FMUL.FTZ R183, R183, R89 ;  /* 0x00000059b7b77220 */ /* 0x001fe20000410000 */
[----:B------:R-:W-:Y:S01]  /*32f0*/  FADD.FTZ R105, R144, -R105 ;  /* 0x8000006990697221 */ /* 0x000fe20000010000 */
[----:B------:R-:W-:Y:S02]  /*3300*/  HADD2.F32 R144, -RZ, R75.H0_H0 ;  /* 0x2000004bff907230 */ /* 0x000fe40000004100 */
[----:B------:R-:W-:Y:S01]  /*3310*/  FMUL.FTZ R236, R199, R120 ;  /* 0x00000078c7ec7220 */ /* 0x000fe20000410000 */
[----:B------:R-:W-:Y:S01]  /*3320*/  FADD.FTZ R211, R212, R183 ;  /* 0x000000b7d4d37221 */ /* 0x000fe20000010000 */
[----:B------:R0:W4:Y:S01]  /*3330*/  MUFU.RCP R159, R181 ;  /* 0x000000b5009f7308 */ /* 0x0001220000001000 */
[----:B--2---:R-:W-:Y:S01]  /*3340*/  FMUL.FTZ R163, R226, R163 ;  /* 0x000000a3e2a37220 */ /* 0x004fe20000410000 */
[----:B-1----:R-:W-:-:S03]  /*3350*/  FMUL.FTZ R182, R182, R190 ;  /* 0x000000beb6b67220 */ /* 0x002fc60000410000 */
[----:B------:R-:W-:Y:S01]  /*3360*/  FFMA.FTZ R125, R183, R163, R134 ;  /* 0x000000a3b77d7223 */ /* 0x000fe20000010086 */
[----:B------:R-:W-:Y:S02]  /*3370*/  FADD.FTZ R212, R211, R182 ;  /* 0x000000b6d3d47221 */ /* 0x000fe40000010000 */
[----:B------:R1:W2:Y:S01]  /*3380*/  MUFU.RCP R121, R138 ;  /* 0x0000008a00797308 */ /* 0x0002a20000001000 */
[----:B---3--:R-:W-:Y:S01]  /*3390*/  FMUL.FTZ R161, R225, R161 ;  /* 0x000000a1e1a17220 */ /* 0x008fe20000410000 */
[----:B0-----:R-:W-:-:S03]  /*33a0*/  FMUL.FTZ R181, R181, R90 ;  /* 0x0000005ab5b57220 */ /* 0x001fc60000410000 */
[----:B------:R-:W-:Y:S01]  /*33b0*/  FFMA.FTZ R134, R182, R161, R125 ;  /* 0x000000a1b6867223 */ /* 0x000fe2000001007d */
[----:B------:R-:W-:Y:S02]  /*33c0*/  FADD.FTZ R125, R212, R181 ;  /* 0x000000b5d47d7221 */ /* 0x000fe40000010000 */
[----:B------:R0:W3:Y:S01]  /*33d0*/  MUFU.RCP R135, R168 ;  /* 0x000000a800877308 */ /* 0x0000e20000001000 */
[----:B----4-:R-:W-:Y:S01]  /*33e0*/  FMUL.FTZ R159, R224, R159 ;  /* 0x0000009fe09f7220 */ /* 0x010fe20000410000 */
[----:B-1----:R-:W-:-:S06]  /*33f0*/  FMUL.FTZ R138, R138, R205 ;  /* 0x000000cd8a8a7220 */ /* 0x002fcc0000410000 */
[----:B------:R1:W4:Y:S01]  /*3400*/  MUFU.RCP R155, R179 ;  /* 0x000000b3009b7308 */ /* 0x0003220000001000 */
[----:B--2---:R-:W-:Y:S01]  /*3410*/  FMUL.FTZ R110, R110, R121 ;  /* 0x000000796e6e7220 */ /* 0x004fe20000410000 */
[----:B------:R-:W-:Y:S01]  /*3420*/  FFMA.FTZ R121, R181, R159, R134 ;  /* 0x0000009fb5797223 */ /* 0x000fe20000010086 */
[----:B------:R-:W-:Y:S02]  /*3430*/  HADD2.F32 R134, -RZ, R69.H1_H1 ;  /* 0x30000045ff867230 */ /* 0x000fe40000004100 */
[----:B0-----:R-:W-:Y:S01]  /*3440*/  FMUL.FTZ R168, R168, R96 ;  /* 0x00000060a8a87220 */ /* 0x001fe20000410000 */
[----:B------:R-:W-:Y:S01]  /*3450*/  FMUL.FTZ R246, R205, R110 ;  /* 0x0000006ecdf67220 */ /* 0x000fe20000410000 */
[----:B------:R-:W-:Y:S01]  /*3460*/  FFMA.FTZ R212, R180, R157, R121 ;  /* 0x0000009db4d47223 */ /* 0x000fe20000010079 */
[----:B------:R0:W2:Y:S01]  /*3470*/  MUFU.RCP R123, R136 ;  /* 0x00000088007b7308 */ /* 0x0000a20000001000 */
[----:B---3--:R-:W-:Y:S01]  /*3480*/  FMUL.FTZ R135, R214, R135 ;  /* 0x00000087d6877220 */ /* 0x008fe20000410000 */
[----:B-1----:R-:W-:Y:S01]  /*3490*/  FMUL.FTZ R179, R179, R91 ;  /* 0x0000005bb3b37220 */ /* 0x002fe20000410000 */
[----:B------:R-:W-:Y:S01]  /*34a0*/  FADD.FTZ R214, R125, R180 ;  /* 0x000000b47dd67221 */ /* 0x000fe20000010000 */
[----:B------:R-:W-:-:S02]  /*34b0*/  HADD2.F32 R125, -RZ, R70.H1_H1 ;  /* 0x30000046ff7d7230 */ /* 0x000fc40000004100 */
[----:B------:R-:W-:Y:S02]  /*34c0*/  FMUL.FTZ R231, R96, R135 ;  /* 0x0000008760e77220 */ /* 0x000fe40000410000 */
[----:B------:R1:W3:Y:S01]  /*34d0*/  MUFU.RCP R153, R178 ;  /* 0x000000b200997308 */ /* 0x0002e20000001000 */
[----:B----4-:R-:W-:Y:S01]  /*34e0*/  FMUL.FTZ R155, R223, R155 ;  /* 0x0000009bdf9b7220 */ /* 0x010fe20000410000 */
[----:B0-----:R-:W-:-:S03]  /*34f0*/  FMUL.FTZ R136, R136, R204 ;  /* 0x000000cc88887220 */ /* 0x001fc60000410000 */
[----:B------:R-:W-:-:S03]  /*3500*/  FFMA.FTZ R121, R179, R155, R212 ;  /* 0x0000009bb3797223 */ /* 0x000fc600000100d4 */
[----:B------:R0:W4:Y:S01]  /*3510*/  MUFU.RCP R151, R177 ;  /* 0x000000b100977308 */ /* 0x0001220000001000 */
[----:B--2---:R-:W-:Y:S01]  /*3520*/  FMUL.FTZ R109, R109, R123 ;  /* 0x0000007b6d6d7220 */ /* 0x004fe20000410000 */
[----:B-1----:R-:W-:Y:S01]  /*3530*/  FMUL.FTZ R178, R178, R192 ;  /* 0x000000c0b2b27220 */ /* 0x002fe20000410000 */
[----:B------:R-:W-:Y:S02]  /*3540*/  FADD.FTZ R123, R214, R179 ;  /* 0x000000b3d67b7221 */ /* 0x000fe40000010000 */
[----:B------:R-:W-:Y:S02]  /*3550*/  FMUL.FTZ R247, R204, R109 ;  /* 0x0000006dccf77220 */ /* 0x000fe40000410000 */
[----:B------:R-:W-:Y:S01]  /*3560*/  FADD.FTZ R214, R123, R178 ;  /* 0x000000b27bd67221 */ /* 0x000fe20000010000 */
[----:B------:R1:W2:Y:S01]  /*3570*/  MUFU.RCP R149, R176 ;  /* 0x000000b000957308 */ /* 0x0002a20000001000 */
[----:B---3--:R-:W-:Y:S01]  /*3580*/  FMUL.FTZ R153, R222, R153 ;  /* 0x00000099de997220 */ /* 0x008fe20000410000 */
[----:B0-----:R-:W-:-:S03]  /*3590*/  FMUL.FTZ R177, R177, R92 ;  /* 0x0000005cb1b17220 */ /* 0x001fc60000410000 */
[----:B------:R-:W-:Y:S01]  /*35a0*/  FFMA.FTZ R212, R178, R153, R121 ;  /* 0x00000099b2d47223 */ /* 0x000fe20000010079 */
[----:B------:R-:W-:Y:S02]  /*35b0*/  FADD.FTZ R123, R214, R177 ;  /* 0x000000b1d67b7221 */ /* 0x000fe40000010000 */
[----:B------:R0:W3:Y:S01]  /*35c0*/  MUFU.RCP R141, R172 ;  /* 0x000000ac008d7308 */ /* 0x0000e20000001000 */
[----:B----4-:R-:W-:Y:S01]  /*35d0*/  FMUL.FTZ R151, R221, R151 ;  /* 0x00000097dd977220 */ /* 0x010fe20000410000 */
[----:B-1----:R-:W-:-:S03]  /*35e0*/  FMUL.FTZ R176, R176, R193 ;  /* 0x000000c1b0b07220 */ /* 0x002fc60000410000 */
[-C--:B------:R-:W-:Y:S01]  /*35f0*/  FFMA.FTZ R121, R177, R151.reuse, R212 ;  /* 0x00000097b1797223 */ /* 0x080fe200000100d4 */
[----:B------:R-:W-:Y:S02]  /*3600*/  FMUL.FTZ R221, R92, R151 ;  /* 0x000000975cdd7220 */ /* 0x000fe40000410000 */
[----:B------:R1:W4:Y:S01]  /*3610*/  MUFU.RCP R147, R175 ;  /* 0x000000af00937308 */ /* 0x0003220000001000 */
[----:B--2---:R-:W-:Y:S01]  /*3620*/  FMUL.FTZ R149, R220, R149 ;  /* 0x00000095dc957220 */ /* 0x004fe20000410000 */
[----:B0-----:R-:W-:Y:S01]  /*3630*/  FMUL.FTZ R172, R172, R195 ;  /* 0x000000c3acac7220 */ /* 0x001fe20000410000 */
[----:B------:R-:W-:Y:S02]  /*3640*/  FMUL.FTZ R220, R192, R153 ;  /* 0x00000099c0dc7220 */ /* 0x000fe40000410000 */
[-C--:B------:R-:W-:Y:S01]  /*3650*/  FFMA.FTZ R214, R176, R149.reuse, R121 ;  /* 0x00000095b0d67223 */ /* 0x080fe20000010079 */
[----:B------:R-:W-:Y:S02]  /*3660*/  FMUL.FTZ R222, R193, R149 ;  /* 0x00000095c1de7220 */ /* 0x000fe40000410000 */
[----:B------:R0:W2:Y:S01]  /*3670*/  MUFU.RCP R145, R174 ;  /* 0x000000ae00917308 */ /* 0x0000a20000001000 */
[----:B---3--:R-:W-:Y:S01]  /*3680*/  FMUL.FTZ R141, R216, R141 ;  /* 0x0000008dd88d7220 */ /* 0x008fe20000410000 */
[----:B-1----:R-:W-:Y:S01]  /*3690*/  FMUL.FTZ R175, R175, R93 ;  /* 0x0000005dafaf7220 */ /* 0x002fe20000410000 */
[----:B------:R-:W-:-:S02]  /*36a0*/  FADD.FTZ R216, R123, R176 ;  /* 0x000000b07bd87221 */ /* 0x000fc40000010000 */
[----:B------:R-:W-:Y:S02]  /*36b0*/  FMUL.FTZ R226, R195, R141 ;  /* 0x0000008dc3e27220 */ /* 0x000fe40000410000 */
[----:B------:R-:W-:Y:S01]  /*36c0*/  FADD.FTZ R123, R216, R175 ;  /* 0x000000afd87b7221 */ /* 0x000fe20000010000 */
[----:B------:R1:W3:Y:S01]  /*36d0*/  MUFU.RCP R143, R173 ;  /* 0x000000ad008f7308 */ /* 0x0002e20000001000 */
[----:B----4-:R-:W-:Y:S01]  /*36e0*/  FMUL.FTZ R147, R219, R147 ;  /* 0x00000093db937220 */ /* 0x010fe20000410000 */
[----:B0-----:R-:W-:Y:S01]  /*36f0*/  FMUL.FTZ R174, R174, R194 ;  /* 0x000000c2aeae7220 */ /* 0x001fe20000410000 */
[----:B------:R-:W-:Y:S02]  /*3700*/  FMUL.FTZ R219, R91, R155 ;  /* 0x0000009b5bdb7220 */ /* 0x000fe40000410000 */
[----:B------:R-:W-:Y:S01]  /*3710*/  FFMA.FTZ R121, R175, R147, R214 ;  /* 0x00000093af797223 */ /* 0x000fe200000100d6 */
[----:B------:R-:W-:Y:S01]  /*3720*/  FADD.FTZ R216, R123, R174 ;  /* 0x000000ae7bd87221 */ /* 0x000fe20000010000 */
[----:B------:R-:W-:Y:S01]  /*3730*/  HADD2.F32 R123, -RZ, R71.H0_H0 ;  /* 0x20000047ff7b7230 */ /* 0x000fe20000004100 */
[----:B------:R0:W4:Y:S01]  /*3740*/  MUFU.RCP R139, R171 ;  /* 0x000000ab008b7308 */ /* 0x0001220000001000 */
[----:B--2---:R-:W-:Y:S01]  /*3750*/  FMUL.FTZ R145, R218, R145 ;  /* 0x00000091da917220 */ /* 0x004fe20000410000 */
[----:B-1----:R-:W-:Y:S01]  /*3760*/  FMUL.FTZ R173, R173, R94 ;  /* 0x0000005eadad7220 */ /* 0x002fe20000410000 */
[----:B------:R-:W-:-:S02]  /*3770*/  FMUL.FTZ R223, R93, R147 ;  /* 0x000000935ddf7220 */ /* 0x000fc40000410000 */
[-C--:B------:R-:W-:Y:S01]  /*3780*/  FFMA.FTZ R214, R174, R145.reuse, R121 ;  /* 0x00000091aed67223 */ /* 0x080fe20000010079 */
[----:B------:R-:W-:Y:S01]  /*3790*/  FADD.FTZ R121, R216, R173 ;  /* 0x000000add8797221 */ /* 0x000fe20000010000 */
[----:B------:R-:W-:Y:S01]  /*37a0*/  FMUL.FTZ R224, R194, R145 ;  /* 0x00000091c2e07220 */ /* 0x000fe20000410000 */
[----:B------:R1:W2:Y:S01]  /*37b0*/  MUFU.RCP R137, R170 ;  /* 0x000000aa00897308 */ /* 0x0002a20000001000 */
[----:B---3--:R-:W-:Y:S01]  /*37c0*/  FMUL.FTZ R143, R217, R143 ;  /* 0x0000008fd98f7220 */ /* 0x008fe20000410000 */
[----:B0-----:R-:W-:Y:S01]  /*37d0*/  FMUL.FTZ R171, R171, R95 ;  /* 0x0000005fabab7220 */ /* 0x001fe20000410000 */
[----:B------:R-:W-:Y:S01]  /*37e0*/  FADD.FTZ R216, R121, R172 ;  /* 0x000000ac79d87221 */ /* 0x000fe20000010000 */
[----:B------:R-:W-:Y:S02]  /*37f0*/  HADD2.F32 R121, -RZ, R71.H1_H1 ;  /* 0x30000047ff797230 */ /* 0x000fe40000004100 */
[-C--:B------:R-:W-:Y:S01]  /*3800*/  FFMA.FTZ R217, R173, R143.reuse, R214 ;  /* 0x0000008fadd97223 */ /* 0x080fe200000100d6 */
[----:B------:R-:W-:Y:S01]  /*3810*/  FMUL.FTZ R225, R94, R143 ;  /* 0x0000008f5ee17220 */ /* 0x000fe20000410000 */
[----:B------:R-:W-:Y:S01]  /*3820*/  FADD.FTZ R216, R216, R171 ;  /* 0x000000abd8d87221 */ /* 0x000fe20000010000 */
[----:B------:R0:W3:Y:S01]  /*3830*/  MUFU.RCP R133, R166 ;  /* 0x000000a600857308 */ /* 0x0000e20000001000 */
[----:B----4-:R-:W-:Y:S01]  /*3840*/  FMUL.FTZ R139, R142, R139 ;  /* 0x0000008b8e8b7220 */ /* 0x010fe20000410000 */
[----:B------:R-:W-:Y:S01]  /*3850*/  FFMA.FTZ R217, R172, R141, R217 ;  /* 0x0000008dacd97223 */ /* 0x000fe200000100d9 */
[----:B-1----:R-:W-:Y:S01]  /*3860*/  FMUL.FTZ R170, R170, R196 ;  /* 0x000000c4aaaa7220 */ /* 0x002fe20000410000 */
[----:B------:R-:W-:-:S02]  /*3870*/  HADD2.F32 R142, -RZ, R75.H1_H1 ;  /* 0x3000004bff8e7230 */ /* 0x000fc40000004100 */
[-C--:B------:R-:W-:Y:S01]  /*3880*/  FMUL.FTZ R227, R95, R139.reuse ;  /* 0x0000008b5fe37220 */ /* 0x080fe20000410000 */
[----:B------:R-:W-:Y:S01]  /*3890*/  FFMA.FTZ R217, R171, R139, R217 ;  /* 0x0000008babd97223 */ /* 0x000fe200000100d9 */
[----:B------:R-:W-:Y:S01]  /*38a0*/  FADD.FTZ R216, R216, R170 ;  /* 0x000000aad8d87221 */ /* 0x000fe20000010000 */
[----:B------:R1:W4:Y:S01]  /*38b0*/  MUFU.RCP R211, R134 ;  /* 0x0000008600d37308 */ /* 0x0003220000001000 */
[----:B--2---:R-:W-:Y:S01]  /*38c0*/  FMUL.FTZ R137, R215, R137 ;  /* 0x00000089d7897220 */ /* 0x004fe20000410000 */
[----:B0-----:R-:W-:Y:S01]  /*38d0*/  FMUL.FTZ R166, R166, R197 ;  /* 0x000000c5a6a67220 */ /* 0x001fe20000410000 */
[----:B------:R-:W-:Y:S02]  /*38e0*/  FADD.FTZ R216, R216, R168 ;  /* 0x000000a8d8d87221 */ /* 0x000fe40000010000 */
[-C--:B------:R-:W-:Y:S01]  /*38f0*/  FFMA.FTZ R217, R170, R137.reuse, R217 ;  /* 0x00000089aad97223 */ /* 0x080fe200000100d9 */
[----:B------:R-:W-:Y:S01]  /*3900*/  FMUL.FTZ R228, R196, R137 ;  /* 0x00000089c4e47220 */ /* 0x000fe20000410000 */
[----:B------:R-:W-:Y:S01]  /*3910*/  FADD.FTZ R216, R216, R166 ;  /* 0x000000a6d8d87221 */ /* 0x000fe20000010000 */
[----:B------:R0:W2:Y:S01]  /*3920*/  MUFU.RCP R124, R162 ;  /* 0x000000a2007c7308 */ /* 0x0000a20000001000 */
[----:B---3--:R-:W-:Y:S01]  /*3930*/  FMUL.FTZ R133, R213, R133 ;  /* 0x00000085d5857220 */ /* 0x008fe20000410000 */
[----:B------:R-:W-:Y:S01]  /*3940*/  FFMA.FTZ R217, R168, R135, R217 ;  /* 0x00000087a8d97223 */ /* 0x000fe200000100d9 */
[----:B-1----:R-:W-:-:S02]  /*3950*/  FMUL.FTZ R134, R134, R207 ;  /* 0x000000cf86867220 */ /* 0x002fc40000410000 */
[-C--:B------:R-:W-:Y:S01]  /*3960*/  FMUL.FTZ R232, R197, R133.reuse ;  /* 0x00000085c5e87220 */ /* 0x080fe20000410000 */
[----:B------:R-:W-:Y:S02]  /*3970*/  FFMA.FTZ R217, R166, R133, R217 ;  /* 0x00000085a6d97223 */ /* 0x000fe400000100d9 */
[----:B------:R1:W3:Y:S01]  /*3980*/  MUFU.RCP R127, R154 ;  /* 0x0000009a007f7308 */ /* 0x0002e20000001000 */
[----:B----4-:R-:W-:Y:S01]  /*3990*/  FMUL.FTZ R108, R108, R211 ;  /* 0x000000d36c6c7220 */ /* 0x010fe20000410000 */
[----:B0-----:R-:W-:Y:S01]  /*39a0*/  FMUL.FTZ R162, R162, R198 ;  /* 0x000000c6a2a27220 */ /* 0x001fe20000410000 */
[----:B------:R-:W-:Y:S01]  /*39b0*/  FADD.FTZ R211, R216, R164 ;  /* 0x000000a4d8d37221 */ /* 0x000fe20000010000 */
[----:B------:R-:W-:Y:S01]  /*39c0*/  FFMA.FTZ R217, R164, R126, R217 ;  /* 0x0000007ea4d97223 */ /* 0x000fe200000100d9 */
[----:B------:R-:W-:Y:S01]  /*39d0*/  FMUL.FTZ R216, R190, R161 ;  /* 0x000000a1bed87220 */ /* 0x000fe20000410000 */
[----:B------:R-:W-:Y:S01]  /*39e0*/  FMUL.FTZ R248, R207, R108 ;  /* 0x0000006ccff87220 */ /* 0x000fe20000410000 */
[----:B------:R-:W-:Y:S01]  /*39f0*/  FADD.FTZ R211, R211, R162 ;  /* 0x000000a2d3d37221 */ /* 0x000fe20000010000 */
[----:B------:R0:W4:Y:S01]  /*3a00*/  MUFU.RCP R218, R144 ;  /* 0x0000009000da7308 */ /* 0x0001220000001000 */
[----:B--2---:R-:W-:Y:S01]  /*3a10*/  FMUL.FTZ R124, R140, R124 ;  /* 0x0000007c8c7c7220 */ /* 0x004fe20000410000 */
[----:B-1----:R-:W-:Y:S01]  /*3a20*/  FMUL.FTZ R154, R154, R200 ;  /* 0x000000c89a9a7220 */ /* 0x002fe20000410000 */
[----:B------:R-:W-:Y:S01]  /*3a30*/  FADD.FTZ R211, R211, R160 ;  /* 0x000000a0d3d37221 */ /* 0x000fe20000010000 */
[----:B------:R-:W-:-:S02]  /*3a40*/  HADD2.F32 R140, -RZ, R68.H0_H0 ;  /* 0x20000044ff8c7230 */ /* 0x000fc40000004100 */
[-C--:B------:R-:W-:Y:S01]  /*3a50*/  FFMA.FTZ R217, R162, R124.reuse, R217 ;  /* 0x0000007ca2d97223 */ /* 0x080fe200000100d9 */
[----:B------:R-:W-:Y:S01]  /*3a60*/  FMUL.FTZ R234, R198, R124 ;  /* 0x0000007cc6ea7220 */ /* 0x000fe20000410000 */
[----:B------:R-:W-:Y:S01]  /*3a70*/  FADD.FTZ R211, R211, R158 ;  /* 0x0000009ed3d37221 */ /* 0x000fe20000010000 */
[----:B------:R1:W2:Y:S01]  /*3a80*/  MUFU.RCP R215, R121 ;  /* 0x0000007900d77308 */ /* 0x0002a20000001000 */
[----:B------:R-:W-:Y:S01]  /*3a90*/  FFMA.FTZ R217, R160, R122, R217 ;  /* 0x0000007aa0d97223 */ /* 0x000fe200000100d9 */
[----:B---3--:R-:W-:Y:S01]  /*3aa0*/  FMUL.FTZ R118, R118, R127 ;  /* 0x0000007f76767220 */ /* 0x008fe20000410000 */
[----:B------:R-:W-:Y:S01]  /*3ab0*/  FADD.FTZ R211, R211, R156 ;  /* 0x0000009cd3d37221 */ /* 0x000fe20000010000 */
[----:B0-----:R-:W-:Y:S01]  /*3ac0*/  FMUL.FTZ R144, R144, R102 ;  /* 0x0000006690907220 */ /* 0x001fe20000410000 */
[----:B------:R-:W-:Y:S01]  /*3ad0*/  FFMA.FTZ R217, R158, R120, R217 ;  /* 0x000000789ed97223 */ /* 0x000fe200000100d9 */
[----:B------:R-:W-:Y:S01]  /*3ae0*/  FMUL.FTZ R238, R200, R118 ;  /* 0x00000076c8ee7220 */ /* 0x000fe20000410000 */
[----:B------:R-:W-:Y:S01]  /*3af0*/  FADD.FTZ R211, R211, R154 ;  /* 0x0000009ad3d37221 */ /* 0x000fe20000010000 */
[----:B------:R0:W3:Y:S01]  /*3b00*/  MUFU.RCP R127, R140 ;  /* 0x0000008c007f7308 */ /* 0x0000e20000001000 */
[----:B------:R-:W-:Y:S01]  /*3b10*/  FFMA.FTZ R217, R156, R119, R217 ;  /* 0x000000779cd97223 */ /* 0x000fe200000100d9 */
[----:B----4-:R-:W-:Y:S01]  /*3b20*/  FMUL.FTZ R113, R113, R218 ;  /* 0x000000da71717220 */ /* 0x010fe20000410000 */
[----:B------:R-:W-:Y:S01]  /*3b30*/  FADD.FTZ R211, R211, R152 ;  /* 0x00000098d3d37221 */ /* 0x000fe20000010000 */
[----:B-1----:R-:W-:Y:S01]  /*3b40*/  FMUL.FTZ R121, R121, R210 ;  /* 0x000000d279797220 */ /* 0x002fe20000410000 */
[----:B------:R-:W-:Y:S01]  /*3b50*/  FFMA.FTZ R217, R154, R118, R217 ;  /* 0x000000769ad97223 */ /* 0x000fe200000100d9 */
[----:B------:R-:W-:Y:S01]  /*3b60*/  FMUL.FTZ R218, R191, R157 ;  /* 0x0000009dbfda7220 */ /* 0x000fe20000410000 */
[----:B------:R-:W-:Y:S01]  /*3b70*/  FADD.FTZ R211, R211, R150 ;  /* 0x00000096d3d37221 */ /* 0x000fe20000010000 */
[----:B------:R1:W4:Y:S01]  /*3b80*/  MUFU.RCP R213, R142 ;  /* 0x0000008e00d57308 */ /* 0x0003220000001000 */
[----:B------:R-:W-:Y:S01]  /*3b90*/  FFMA.FTZ R217, R152, R117, R217 ;  /* 0x0000007598d97223 */ /* 0x000fe200000100d9 */
[----:B--2---:R-:W-:Y:S01]  /*3ba0*/  FMUL.FTZ R104, R104, R215 ;  /* 0x000000d768687220 */ /* 0x004fe20000410000 */
[----:B------:R-:W-:Y:S01]  /*3bb0*/  FADD.FTZ R211, R211, R148 ;  /* 0x00000094d3d37221 */ /* 0x000fe20000010000 */
[----:B0-----:R-:W-:Y:S01]  /*3bc0*/  FMUL.FTZ R140, R140, R103 ;  /* 0x000000678c8c7220 */ /* 0x001fe20000410000 */
[----:B------:R-:W-:Y:S01]  /*3bd0*/  FFMA.FTZ R217, R150, R116, R217 ;  /* 0x0000007496d97223 */ /* 0x000fe200000100d9 */
[----:B------:R-:W-:Y:S01]  /*3be0*/  FMUL.FTZ R243, R102, R113 ;  /* 0x0000007166f37220 */ /* 0x000fe20000410000 */
[----:B------:R-:W-:Y:S01]  /*3bf0*/  FADD.FTZ R211, R211, R146 ;  /* 0x00000092d3d37221 */ /* 0x000fe20000010000 */
[----:B------:R0:W2:Y:S01]  /*3c00*/  MUFU.RCP R214, R123 ;  /* 0x0000007b00d67308 */ /* 0x0000a20000001000 */
[----:B------:R-:W-:Y:S01]  /*3c10*/  FFMA.FTZ R217, R148, R115, R217 ;  /* 0x0000007394d97223 */ /* 0x000fe200000100d9 */
[----:B---3--:R-:W-:Y:S01]  /*3c20*/  FMUL.FTZ R111, R111, R127 ;  /* 0x0000007f6f6f7220 */ /* 0x008fe20000410000 */
[----:B------:R-:W-:-:S02]  /*3c30*/  HADD2.F32 R127, -RZ, R70.H0_H0 ;  /* 0x20000046ff7f7230 */ /* 0x000fc40000004100 */
[----:B-1----:R-:W-:Y:S01]  /*3c40*/  FMUL.FTZ R142, R142, R203 ;  /* 0x000000cb8e8e7220 */ /* 0x002fe20000410000 */
[----:B------:R-:W-:Y:S01]  /*3c50*/  FFMA.FTZ R217, R146, R114, R217 ;  /* 0x0000007292d97223 */ /* 0x000fe200000100d9 */
[----:B------:R-:W-:Y:S01]  /*3c60*/  FADD.FTZ R229, R211, R144 ;  /* 0x00000090d3e57221 */ /* 0x000fe20000010000 */
[----:B------:R-:W-:Y:S01]  /*3c70*/  FMUL.FTZ R211, R187, R0 ;  /* 0x00000000bbd37220 */ /* 0x000fe20000410000 */
[----:B------:R1:W3:Y:S01]  /*3c80*/  MUFU.RCP R212, R127 ;  /* 0x0000007f00d47308 */ /* 0x0002e20000001000 */
[----:B----4-:R-:W-:Y:S01]  /*3c90*/  FMUL.FTZ R112, R112, R213 ;  /* 0x000000d570707220 */ /* 0x010fe20000410000 */
[----:B------:R-:W-:Y:S01]  /*3ca0*/  FFMA.FTZ R215, R144, R113, R217 ;  /* 0x0000007190d77223 */ /* 0x000fe200000100d9 */
[----:B------:R-:W-:Y:S01]  /*3cb0*/  FADD.FTZ R229, R229, R142 ;  /* 0x0000008ee5e57221 */ /* 0x000fe20000010000 */
[----:B0-----:R-:W-:Y:S01]  /*3cc0*/  FMUL.FTZ R123, R123, R208 ;  /* 0x000000d07b7b7220 */ /* 0x001fe20000410000 */
[----:B------:R-:W-:Y:S01]  /*3cd0*/  FMUL.FTZ R217, R90, R159 ;  /* 0x0000009f5ad97220 */ /* 0x000fe20000410000 */
[----:B------:R-:W-:Y:S01]  /*3ce0*/  FFMA.FTZ R215, R142, R112, R215 ;  /* 0x000000708ed77223 */ /* 0x000fe200000100d7 */
[----:B------:R-:W-:Y:S01]  /*3cf0*/  FADD.FTZ R229, R229, R140 ;  /* 0x0000008ce5e57221 */ /* 0x000fe20000010000 */
[----:B------:R0:W4:Y:S01]  /*3d00*/  MUFU.RCP R213, R125 ;  /* 0x0000007d00d57308 */ /* 0x0001220000001000 */
[----:B-1----:R-:W-:Y:S01]  /*3d10*/  FMUL.FTZ R127, R127, R206 ;  /* 0x000000ce7f7f7220 */ /* 0x002fe20000410000 */
[----:B------:R-:W-:Y:S01]  /*3d20*/  FFMA.FTZ R230, R140, R111, R215 ;  /* 0x0000006f8ce67223 */ /* 0x000fe200000100d7 */
[----:B------:R-:W-:Y:S01]  /*3d30*/  FADD.FTZ R229, R229, R138 ;  /* 0x0000008ae5e57221 */ /* 0x000fe20000010000 */
[----:B--2---:R-:W-:Y:S01]  /*3d40*/  FMUL.FTZ R105, R105, R214 ;  /* 0x000000d669697220 */ /* 0x004fe20000410000 */
[----:B------:R-:W-:Y:S01]  /*3d50*/  FMUL.FTZ R214, R189, R165 ;  /* 0x000000a5bdd67220 */ /* 0x000fe20000410000 */
[----:B------:R-:W-:Y:S01]  /*3d60*/  FFMA.FTZ R230, R138, R110, R230 ;  /* 0x0000006e8ae67223 */ /* 0x000fe200000100e6 */
[----:B------:R-:W-:Y:S01]  /*3d70*/  FADD.FTZ R229, R229, R136 ;  /* 0x00000088e5e57221 */ /* 0x000fe20000010000 */
[----:B------:R-:W-:Y:S01]  /*3d80*/  FMUL.FTZ R215, R89, R163 ;  /* 0x000000a359d77220 */ /* 0x000fe20000410000 */
[----:B---3--:R-:W-:Y:S01]  /*3d90*/  FMUL.FTZ R107, R107, R212 ;  /* 0x000000d46b6b7220 */ /* 0x008fe20000410000 */
[----:B------:R-:W-:Y:S01]  /*3da0*/  FFMA.FTZ R230, R136, R109, R230 ;  /* 0x0000006d88e67223 */ /* 0x000fe200000100e6 */
[----:B------:R-:W-:Y:S01]  /*3db0*/  FADD.FTZ R229, R229, R134 ;  /* 0x00000086e5e57221 */ /* 0x000fe20000010000 */
[----:B0-----:R-:W-:Y:S01]  /*3dc0*/  FMUL.FTZ R125, R125, R209 ;  /* 0x000000d17d7d7220 */ /* 0x001fe20000410000 */
[----:B------:R-:W-:Y:S01]  /*3dd0*/  FMUL.FTZ R212, R188, R169 ;  /* 0x000000a9bcd47220 */ /* 0x000fe20000410000 */
        /* <DEDUP_REMOVED lines=12> */
[-C--:B------:R-:W-:Y:S01]  /*3ea0*/  FFMA.FTZ R230, R123, R105.reuse, R230 ;  /* 0x000000697be67223 */ /* 0x080fe200000100e6 */
[----:B------:R-:W-:Y:S01]  /*3eb0*/  FADD.FTZ R229, R229, R121 ;  /* 0x00000079e5e57221 */ /* 0x000fe20000010000 */
[----:B------:R-:W-:Y:S01]  /*3ec0*/  FMUL.FTZ R251, R208, R105 ;  /* 0x00000069d0fb7220 */ /* 0x000fe20000410000 */
[-C--:B------:R-:W-:Y:S01]  /*3ed0*/  FMUL.FTZ R252, R210, R104.reuse ;  /* 0x00000068d2fc7220 */ /* 0x080fe20000410000 */
[----:B------:R-:W-:-:S07]  /*3ee0*/  FFMA.FTZ R230, R121, R104, R230 ;  /* 0x0000006879e67223 */ /* 0x000fce00000100e6 */
.L_x_317:
[----:B------:R-:W-:Y:S01]  /*3ef0*/  FADD.FTZ R6, R206, R6 ;  /* 0x00000006ce067221 */ /* 0x000fe20000010000 */
[----:B------:R-:W-:Y:S01]  /*3f00*/  FADD.FTZ R7, R207, R7 ;  /* 0x00000007cf077221 */ /* 0x000fe20000010000 */
[----:B------:R-:W1:Y:S01]  /*3f10*/  SHFL.DOWN PT, R206, R229, 0x10, 0x1f ;  /* 0x0a001f00e5ce7f89 */ /* 0x000e6200000e0000 */
[----:B------:R-:W-:-:S03]  /*3f20*/  FADD.FTZ R3, R210, R3 ;  /* 0x00000003d2037221 */ /* 0x000fc60000010000 */
[----:B------:R-:W2:Y:S01]  /*3f30*/  SHFL.DOWN PT, R207, R230, 0x10, 0x1f ;  /* 0x0a001f00e6cf7f89 */ /* 0x000ea200000e0000 */
[----:B------:R-:W-:-:S03]  /*3f40*/  FADD.FTZ R5, R209, R5 ;  /* 0x00000005d1057221 */ /* 0x000fc60000010000 */
[----:B------:R-:W3:Y:S01]  /*3f50*/  LDL.LU R210, [R1+0x64] ;  /* 0x0000640001d27983 */ /* 0x000ee20000300800 */
[----:B------:R-:W-:Y:S01]  /*3f60*/  FADD.FTZ R9, R205, R9 ;  /* 0x00000009cd097221 */ /* 0x000fe20000010000 */
[----:B------:R-:W-:Y:S02]  /*3f70*/  FADD.FTZ R4, R208, R4 ;  /* 0x00000004d0047221 */ /* 0x000fe40000010000 */
[----:B------:R-:W4:Y:S01]  /*3f80*/  LDL.LU R209, [R1+0x60] ;  /* 0x0000600001d17983 */ /* 0x000f220000300800 */
[----:B------:R-:W-:Y:S01]  /*3f90*/  FADD.FTZ R10, R103, R10 ;  /* 0x0000000a670a7221 */ /* 0x000fe20000010000 */
[----:B------:R-:W-:Y:S01]  /*3fa0*/  FADD.FTZ R11, R203, R11 ;  /* 0x0000000bcb0b7221 */ /* 0x000fe20000010000 */
[----:B------:R-:W-:Y:S01]  /*3fb0*/  FADD.FTZ R12, R102, R12 ;  /* 0x0000000c660c7221 */ /* 0x000fe20000010000 */
[----:B------:R-:W-:Y:S01]  /*3fc0*/  FADD.FTZ R13, R202, R13 ;  /* 0x0000000dca0d7221 */ /* 0x000fe20000010000 */
[----:B------:R-:W-:Y:S01]  /*3fd0*/  FADD.FTZ R14, R101, R14 ;  /* 0x0000000e650e7221 */ /* 0x000fe20000010000 */
[----:B-1----:R-:W-:-:S02]  /*3fe0*/  FADD.FTZ R206, R206, R229 ;  /* 0x000000e5cece7221 */ /* 0x002fc40000010000 */
[----:B------:R-:W5:Y:S01]  /*3ff0*/  LDL.LU R229, [R1+0x5c] ;  /* 0x00005c0001e57983 */ /* 0x000f620000300800 */
[----:B--2---:R-:W-:-:S03]  /*4000*/  FADD.FTZ R207, R207, R230 ;  /* 0x000000e6cfcf7221 */ /* 0x004fc60000010000 */
[----:B------:R-:W2:Y:S01]  /*4010*/  LDL.LU R230, [R1+0x70] ;  /* 0x0000700001e67983 */ /* 0x000ea20000300800 */
[----:B------:R-:W-:-:S03]  /*4020*/  FADD.FTZ R8, R204, R8 ;  /* 0x00000008cc087221 */ /* 0x000fc60000010000 */
[----:B------:R-:W3:Y:S04]  /*4030*/  LDL.LU R205, [R1+0x6c] ;  /* 0x00006c0001cd7983 */ /* 0x000ee80000300800 */
[----:B------:R-:W4:Y:S01]  /*4040*/  LDL.LU R103, [R1+0x68] ;  /* 0x0000680001677983 */ /* 0x000f220000300800 */
[----:B------:R-:W-:-:S03]  /*4050*/  FADD.FTZ R15, R201, R15 ;  /* 0x0000000fc90f7221 */ /* 0x000fc60000010000 */
[----:B------:R-:W5:Y:S01]  /*4060*/  LDL.LU R203, [R1+0x7c] ;  /* 0x00007c0001cb7983 */ /* 0x000f620000300800 */
[----:B------:R-:W-:-:S03]  /*4070*/  FADD.FTZ R16, R100, R16 ;  /* 0x0000001064107221 */ /* 0x000fc60000010000 */
[----:B------:R-:W2:Y:S01]  /*4080*/  LDL.LU R102, [R1+0x78] ;  /* 0x0000780001667983 */ /* 0x000ea20000300800 */
[----:B------:R-:W-:-:S03]  /*4090*/  FADD.FTZ R17, R200, R17 ;  /* 0x00000011c8117221 */ /* 0x000fc60000010000 */
[----:B------:R-:W3:Y:S04]  /*40a0*/  LDL.LU R202, [R1+0x74] ;  /* 0x0000740001ca7983 */ /* 0x000ee80000300800 */
[----:B------:R-:W4:Y:S04]  /*40b0*/  LDL.LU R101, [R1+0x88] ;  /* 0x0000880001657983 */ /* 0x000f280000300800 */
[----:B------:R-:W5:Y:S04]  /*40c0*/  LDL.LU R201, [R1+0x84] ;  /* 0x0000840001c97983 */ /* 0x000f680000300800 */
[----:B------:R-:W2:Y:S04]  /*40d0*/  LDL.LU R100, [R1+0x80] ;  /* 0x0000800001647983 */ /* 0x000ea80000300800 */
[----:B------:R-:W3:Y:S01]  /*40e0*/  LDL.LU R200, [R1+0x8c] ;  /* 0x00008c0001c87983 */ /* 0x000ee20000300800 */
[----:B------:R-:W-:-:S03]  /*40f0*/  FADD.FTZ R34, R91, R34 ;  /* 0x000000225b227221 */ /* 0x000fc60000010000 */
[----:B------:R-:W3:Y:S01]  /*4100*/  LDL.LU R91, [R1+0x50] ;  /* 0x00005000015b7983 */ /* 0x000ee20000300800 */
        /* <DEDUP_REMOVED lines=13> */
[----:B------:R-:W1:Y:S04]  /*41e0*/  SHFL.DOWN PT, R204, R206, 0x8, 0x1f ;  /* 0x09001f00cecc7f89 */ /* 0x000e6800000e0000 */
[----:B------:R-:W0:Y:S01]  /*41f0*/  SHFL.DOWN PT, R208, R207, 0x8, 0x1f ;  /* 0x09001f00cfd07f89 */ /* 0x000e2200000e0000 */
[----:B----4-:R-:W-:Y:S01]  /*4200*/  FADD.FTZ R101, R187, R101 ;  /* 0x00000065bb657221 */ /* 0x010fe20000010000 */
[----:B-----5:R-:W-:Y:S01]  /*4210*/  FADD.FTZ R201, R188, R201 ;  /* 0x000000c9bcc97221 */ /* 0x020fe20000010000 */
[----:B--2---:R-:W-:Y:S01]  /*4220*/  FADD.FTZ R100, R88, R100 ;  /* 0x0000006458647221 */ /* 0x004fe20000010000 */
[----:B---3--:R-:W-:-:S05]  /*4230*/  FADD.FTZ R200, R89, R200 ;  /* 0x000000c859c87221 */ /* 0x008fca0000010000 */
[----:B------:R-:W-:Y:S04]  /*4240*/  STL [R1+0x8c], R200 ;  /* 0x00008cc801007387 */ /* 0x000fe80000100800 */
[----:B------:R-:W2:Y:S04]  /*4250*/  LDL.LU R94, [R1+0x54] ;  /* 0x00005400015e7983 */ /* 0x000ea80000300800 */
[----:B------:R-:W-:Y:S04]  /*4260*/  STL [R1+0x80], R100 ;  /* 0x0000806401007387 */ /* 0x000fe80000100800 */
[----:B------:R-:W-:Y:S04]  /*4270*/  STL [R1+0x84], R201 ;  /* 0x000084c901007387 */ /* 0x000fe80000100800 */
[----:B------:R-:W3:Y:S04]  /*4280*/  LDL.LU R93, [R1+0x58] ;  /* 0x00005800015d7983 */ /* 0x000ee80000300800 */
[----:B------:R-:W-:Y:S04]  /*4290*/  STL [R1+0x88], R101 ;  /* 0x0000886501007387 */ /* 0x000fe80000100800 */
[----:B------:R-:W4:Y:S01]  /*42a0*/  LDL.LU R92, [R1+0x44] ;  /* 0x00004400015c7983 */ /* 0x000f220000300800 */
[----:B------:R-:W-:Y:S01]  /*42b0*/  FADD.FTZ R202, R251, R202 ;  /* 0x000000cafbca7221 */ /* 0x000fe20000010000 */
[----:B------:R-:W-:Y:S01]  /*42c0*/  FADD.FTZ R102, R250, R102 ;  /* 0x00000066fa667221 */ /* 0x000fe20000010000 */
[----:B------:R-:W-:Y:S01]  /*42d0*/  FADD.FTZ R203, R249, R203 ;  /* 0x000000cbf9cb7221 */ /* 0x000fe20000010000 */
[----:B------:R-:W-:-:S02]  /*42e0*/  FADD.FTZ R103, R247, R103 ;  /* 0x00000067f7677221 */ /* 0x000fc40000010000 */
[----:B------:R-:W-:Y:S01]  /*42f0*/  STL [R1+0x74], R202 ;  /* 0x000074ca01007387 */ /* 0x000fe20000100800 */
[----:B------:R-:W-:-:S03]  /*4300*/  FADD.FTZ R205, R246, R205 ;  /* 0x000000cdf6cd7221 */ /* 0x000fc60000010000 */
[----:B------:R-:W-:Y:S01]  /*4310*/  STL [R1+0x78], R102 ;  /* 0x0000786601007387 */ /* 0x000fe20000100800 */
[----:B------:R-:W-:-:S03]  /*4320*/  FADD.FTZ R230, R245, R230 ;  /* 0x000000e6f5e67221 */ /* 0x000fc60000010000 */
[----:B------:R-:W5:Y:S01]  /*4330*/  LDL.LU R194, [R1+0x48] ;  /* 0x0000480001c27983 */ /* 0x000f620000300800 */
[----:B------:R-:W-:-:S03]  /*4340*/  FADD.FTZ R229, R243, R229 ;  /* 0x000000e5f3e57221 */ /* 0x000fc60000010000 */
[----:B------:R-:W-:Y:S04]  /*4350*/  STL [R1+0x7c], R203 ;  /* 0x00007ccb01007387 */ /* 0x000fe80000100800 */
[----:B------:R-:W5:Y:S01]  /*4360*/  LDL.LU R193, [R1+0x4c] ;  /* 0x00004c0001c17983 */ /* 0x000f620000300800 */
[----:B------:R-:W-:-:S03]  /*4370*/  FADD.FTZ R209, R242, R209 ;  /* 0x000000d1f2d17221 */ /* 0x000fc60000010000 */
[----:B------:R1:W-:Y:S04]  /*4380*/  STL [R1+0x68], R103 ;  /* 0x0000686701007387 */ /* 0x0003e80000100800 */
[----:B------:R-:W5:Y:S04]  /*4390*/  LDL.LU R192, [R1+0x38] ;  /* 0x0000380001c07983 */ /* 0x000f680000300800 */
[----:B------:R-:W5:Y:S01]  /*43a0*/  LDL.LU R90, [R1+0x3c] ;  /* 0x00003c00015a7983 */ /* 0x000f620000300800 */
[----:B------:R-:W-:-:S03]  /*43b0*/  FADD.FTZ R210, R241, R210 ;  /* 0x000000d2f1d27221 */ /* 0x000fc60000010000 */
[----:B------:R-:W-:Y:S04]  /*43c0*/  STL [R1+0x6c], R205 ;  /* 0x00006ccd01007387 */ /* 0x000fe80000100800 */
[----:B------:R-:W-:Y:S04]  /*43d0*/  STL [R1+0x70], R230 ;  /* 0x000070e601007387 */ /* 0x000fe80000100800 */
[----:B------:R-:W5:Y:S01]  /*43e0*/  LDL.LU R191, [R1+0x40] ;  /* 0x0000400001bf7983 */ /* 0x000f620000300800 */
[----:B------:R-:W-:-:S03]  /*43f0*/  FADD.FTZ R91, R239, R91 ;  /* 0x0000005bef5b7221 */ /* 0x000fc60000010000 */
[----:B------:R-:W-:Y:S04]  /*4400*/  STL [R1+0x5c], R229 ;  /* 0x00005ce501007387 */ /* 0x000fe80000100800 */
[----:B------:R-:W5:Y:S04]  /*4410*/  LDL.LU R190, [R1+0x2c] ;  /* 0x00002c0001be7983 */ /* 0x000f680000300800 */
[----:B------:R-:W-:Y:S04]  /*4420*/  STL [R1+0x60], R209 ;  /* 0x000060d101007387 */ /* 0x000fe80000100800 */
[----:B------:R-:W5:Y:S04]  /*4430*/  LDL.LU R189, [R1+0x30] ;  /* 0x0000300001bd7983 */ /* 0x000f680000300800 */
[----:B------:R-:W5:Y:S04]  /*4440*/  LDL.LU R188, [R1+0x34] ;  /* 0x0000340001bc7983 */ /* 0x000f680000300800 */
[----:B------:R-:W-:Y:S04]  /*4450*/  STL [R1+0x64], R210 ;  /* 0x000064d201007387 */ /* 0x000fe80000100800 */
[----:B-1----:R-:W5:Y:S04]  /*4460*/  LDL.LU R103, [R1+0x20] ;  /* 0x0000200001677983 */ /* 0x002f680000300800 */
[----:B------:R-:W5:Y:S04]  /*4470*/  LDL.LU R102, [R1+0x24] ;  /* 0x0000240001667983 */ /* 0x000f680000300800 */
[----:B------:R1:W-:Y:S04]  /*4480*/  STL [R1+0x50], R91 ;  /* 0x0000505b01007387 */ /* 0x0003e80000100800 */
[----:B-1----:R-:W5:Y:S04]  /*4490*/  LDL.LU R91, [R1+0x28] ;  /* 0x00002800015b7983 */ /* 0x002f680000300800 */
[----:B------:R-:W5:Y:S04]  /*44a0*/  LDL.LU R101, [R1] ;  /* 0x0000000001657983 */ /* 0x000f680000300800 */
[----:B------:R-:W5:Y:S04]  /*44b0*/  LDL.LU R100, [R1+0x4] ;  /* 0x0000040001647983 */ /* 0x000f680000300800 */
[----:B------:R-:W5:Y:S01]  /*44c0*/  LDL.LU R97, [R1+0x8] ;  /* 0x0000080001617983 */ /* 0x000f620000300800 */
[----:B--2---:R-:W-:-:S05]  /*44d0*/  FADD.FTZ R94, R238, R94 ;  /* 0x0000005eee5e7221 */ /* 0x004fca0000010000 */
[----:B------:R1:W-:Y:S04]  /*44e0*/  STL [R1+0x54], R94 ;  /* 0x0000545e01007387 */ /* 0x0003e80000100800 */
[----:B------:R-:W2:Y:S01]  /*44f0*/  LDL.LU R96, [R1+0x1c] ;  /* 0x00001c0001607983 */ /* 0x000ea20000300800 */
[----:B---3--:R-:W-:-:S05]  /*4500*/  FADD.FTZ R93, R237, R93 ;  /* 0x0000005ded5d7221 */ /* 0x008fca0000010000 */
[----:B------:R3:W-:Y:S01]  /*4510*/  STL [R1+0x58], R93 ;  /* 0x0000585d01007387 */ /* 0x0007e20000100800 */
[----:B----4-:R-:W-:-:S03]  /*4520*/  FADD.FTZ R92, R235, R92 ;  /* 0x0000005ceb5c7221 */ /* 0x010fc60000010000 */
[----:B------:R-:W4:Y:S04]  /*4530*/  LDL.LU R95, [R1+0xc] ;  /* 0x00000c00015f7983 */ /* 0x000f280000300800 */
[----:B-1----:R-:W4:Y:S04]  /*4540*/  LDL.LU R94, [R1+0x10] ;  /* 0x00001000015e7983 */ /* 0x002f280000300800 */
[----:B------:R1:W-:Y:S04]  /*4550*/  STL [R1+0x44], R92 ;  /* 0x0000445c01007387 */ /* 0x0003e80000100800 */
[----:B---3--:R-:W3:Y:S04]  /*4560*/  LDL.LU R93, [R1+0x14] ;  /* 0x00001400015d7983 */ /* 0x008ee80000300800 */
[----:B-1----:R-:W3:Y:S01]  /*4570*/  LDL.LU R92, [R1+0x18] ;  /* 0x00001800015c7983 */ /* 0x002ee20000300800 */
[----:B------:R-:W-:Y:S01]  /*4580*/  FADD.FTZ R204, R206, R204 ;  /* 0x000000cccecc7221 */ /* 0x000fe20000010000 */
[----:B0-----:R-:W-:Y:S01]  /*4590*/  FADD.FTZ R208, R207, R208 ;  /* 0x000000d0cfd07221 */ /* 0x001fe20000010000 */
[----:B------:R-:W-:Y:S01]  /*45a0*/  FADD.FTZ R20, R98, R20 ;  /* 0x0000001462147221 */ /* 0x000fe20000010000 */
[----:B------:R-:W-:-:S02]  /*45b0*/  FADD.FTZ R18, R99, R18 ;  /* 0x0000001263127221 */ /* 0x000fc40000010000 */
[----:B------:R-:W0:Y:S04]  /*45c0*/  SHFL.DOWN PT, R98, R204, 0x4, 0x1f ;  /* 0x08801f00cc627f89 */ /* 0x000e2800000e0000 */
[----:B------:R-:W1:Y:S01]  /*45d0*/  SHFL.DOWN PT, R99, R208, 0x4, 0x1f ;  /* 0x08801f00d0637f89 */ /* 0x000e6200000e0000 */
[----:B------:R-:W5:Y:S01]  /*45e0*/  S2R R187, SR_TID.X ;  /* 0x0000000000bb7919 */ /* 0x000f620000002100 */
[----:B0-----:R-:W-:Y:S01]  /*45f0*/  FADD.FTZ R98, R204, R98 ;  /* 0x00000062cc627221 */ /* 0x001fe20000010000 */
[----:B-1----:R-:W-:-:S04]  /*4600*/  FADD.FTZ R99, R208, R99 ;  /* 0x00000063d0637221 */ /* 0x002fc80000010000 */
[----:B------:R-:W0:Y:S04]  /*4610*/  SHFL.DOWN PT, R89, R98, 0x2, 0x1f ;  /* 0x08401f0062597f89 */ /* 0x000e2800000e0000 */
[----:B------:R-:W1:Y:S01]  /*4620*/  SHFL.DOWN PT, R88, R99, 0x2, 0x1f ;  /* 0x08401f0063587f89 */ /* 0x000e6200000e0000 */
[----:B-----5:R-:W-:Y:S01]  /*4630*/  FADD.FTZ R194, R234, R194 ;  /* 0x000000c2eac27221 */ /* 0x020fe20000010000 */
[----:B------:R-:W-:Y:S01]  /*4640*/  FADD.FTZ R193, R233, R193 ;  /* 0x000000c1e9c17221 */ /* 0x000fe20000010000 */
[----:B------:R-:W-:Y:S01]  /*4650*/  FADD.FTZ R90, R228, R90 ;  /* 0x0000005ae45a7221 */ /* 0x000fe20000010000 */
[----:B------:R-:W-:Y:S01]  /*4660*/  FADD.FTZ R192, R231, R192 ;  /* 0x000000c0e7c07221 */ /* 0x000fe20000010000 */
[----:B------:R-:W-:Y:S01]  /*4670*/  FADD.FTZ R191, R227, R191 ;  /* 0x000000bfe3bf7221 */ /* 0x000fe20000010000 */
[----:B------:R-:W-:Y:S01]  /*4680*/  STL [R1+0x48], R194 ;  /* 0x000048c201007387 */ /* 0x000fe20000100800 */
[----:B------:R-:W-:Y:S01]  /*4690*/  FADD.FTZ R189, R224, R189 ;  /* 0x000000bde0bd7221 */ /* 0x000fe20000010000 */
[----:B------:R-:W-:Y:S01]  /*46a0*/  FADD.FTZ R190, R225, R190 ;  /* 0x000000bee1be7221 */ /* 0x000fe20000010000 */
[----:B------:R-:W-:Y:S01]  /*46b0*/  FADD.FTZ R188, R223, R188 ;  /* 0x000000bcdfbc7221 */ /* 0x000fe20000010000 */
[----:B------:R-:W-:Y:S04]  /*46c0*/  STL [R1+0x4c], R193 ;  /* 0x00004cc101007387 */ /* 0x000fe80000100800 */
[----:B------:R-:W-:Y:S01]  /*46d0*/  STL [R1+0x3c], R90 ;  /* 0x00003c5a01007387 */ /* 0x000fe20000100800 */
[----:B------:R-:W-:-:S03]  /*46e0*/  FADD.FTZ R103, R221, R103 ;  /* 0x00000067dd677221 */ /* 0x000fc60000010000 */
[----:B------:R-:W-:Y:S01]  /*46f0*/  STL [R1+0x38], R192 ;  /* 0x000038c001007387 */ /* 0x000fe20000100800 */
[----:B------:R-:W-:-:S03]  /*4700*/  FADD.FTZ R102, R220, R102 ;  /* 0x00000066dc667221 */ /* 0x000fc60000010000 */
[----:B------:R-:W-:Y:S01]  /*4710*/  STL [R1+0x40], R191 ;  /* 0x000040bf01007387 */ /* 0x000fe20000100800 */
[----:B0-----:R-:W-:-:S03]  /*4720*/  FADD.FTZ R89, R98, R89 ;  /* 0x0000005962597221 */ /* 0x001fc60000010000 */
[----:B------:R0:W-:Y:S01]  /*4730*/  STL [R1+0x30], R189 ;  /* 0x000030bd01007387 */ /* 0x0001e20000100800 */
[----:B-1----:R-:W-:-:S03]  /*4740*/  FADD.FTZ R99, R99, R88 ;  /* 0x0000005863637221 */ /* 0x002fc60000010000 */
[----:B------:R-:W-:Y:S01]  /*4750*/  STL [R1+0x2c], R190 ;  /* 0x00002cbe01007387 */ /* 0x000fe20000100800 */
[----:B------:R-:W-:-:S03]  /*4760*/  FADD.FTZ R91, R219, R91 ;  /* 0x0000005bdb5b7221 */ /* 0x000fc60000010000 */
[----:B------:R-:W-:Y:S01]  /*4770*/  STL [R1+0x34], R188 ;  /* 0x000034bc01007387 */ /* 0x000fe20000100800 */
[----:B0-----:R-:W0:Y:S01]  /*4780*/  LDC R189, c[0x0][0x380] ;  /* 0x0000e000ffbd7b82 */ /* 0x001e220000000800 */
[----:B------:R-:W-:Y:S02]  /*4790*/  FADD.FTZ R101, R218, R101 ;  /* 0x00000065da657221 */ /* 0x000fe40000010000 */
[----:B------:R1:W-:Y:S01]  /*47a0*/  STL [R1+0x28], R91 ;  /* 0x0000285b01007387 */ /* 0x0003e20000100800 */
[----:B------:R-:W-:-:S03]  /*47b0*/  FADD.FTZ R100, R217, R100 ;  /* 0x00000064d9647221 */ /* 0x000fc60000010000 */
[----:B------:R-:W-:Y:S01]  /*47c0*/  STL [R1+0x20], R103 ;  /* 0x0000206701007387 */ /* 0x000fe20000100800 */
[----:B------:R-:W-:-:S03]  /*47d0*/  FADD.FTZ R97, R216, R97 ;  /* 0x00000061d8617221 */ /* 0x000fc60000010000 */
[----:B------:R-:W-:Y:S04]  /*47e0*/  STL [R1+0x24], R102 ;  /* 0x0000246601007387 */ /* 0x000fe80000100800 */
[----:B------:R-:W-:Y:S04]  /*47f0*/  STL [R1], R101 ;  /* 0x0000006501007387 */ /* 0x000fe80000100800 */
[----:B------:R-:W-:Y:S04]  /*4800*/  STL [R1+0x4], R100 ;  /* 0x0000046401007387 */ /* 0x000fe80000100800 */
[----:B------:R-:W5:Y:S04]  /*4810*/  SHFL.DOWN PT, R88, R89, 0x1, 0x1f ;  /* 0x08201f0059587f89 */ /* 0x000f6800000e0000 */
[----:B------:R-:W-:Y:S04]  /*4820*/  STL [R1+0x8], R97 ;  /* 0x0000086101007387 */ /* 0x000fe80000100800 */
[----:B------:R-:W0:Y:S01]  /*4830*/  SHFL.DOWN PT, R90, R99, 0x1, 0x1f ;  /* 0x08201f00635a7f89 */ /* 0x000e2200000e0000 */
[C---:B------:R-:W-:Y:S01]  /*4840*/  LOP3.LUT P2, RZ, R187.reuse, 0x1f, RZ, 0xc0, !PT ;  /* 0x0000001fbbff7812 */ /* 0x040fe2000784c0ff */
[----:B------:R-:W-:Y:S01]  /*4850*/  BSSY.RECONVERGENT B0, `(.L_x_318) ;  /* 0x0000026000007945 */ /* 0x000fe20003800200 */
[----:B-1----:R-:W-:Y:S01]  /*4860*/  LOP3.LUT R91, R187, 0x1f, RZ, 0xc0, !PT ;  /* 0x0000001fbb5b7812 */ /* 0x002fe200078ec0ff */
        /* <DEDUP_REMOVED lines=12> */
[----:B-----5:R-:W-:Y:S01]  /*4930*/  FADD.FTZ R88, R89, R88 ;  /* 0x0000005859587221 */ /* 0x020fe20000010000 */
[----:B------:R-:W-:Y:S01]  /*4940*/  FADD.FTZ R46, R222, R46 ;  /* 0x0000002ede2e7221 */ /* 0x000fe20000010000 */
[----:B------:R-:W-:-:S02]  /*4950*/  ISETP.GT.U32.AND P0, PT, R91, 0x3, PT ;  /* 0x000000035b00780c */ /* 0x000fc40003f04070 */
[----:B------:R-:W-:Y:S01]  /*4960*/  ISETP.NE.AND P3, PT, R187, RZ, PT ;  /* 0x000000ffbb00720c */ /* 0x000fe20003f65270 */
[----:B0-----:R-:W-:Y:S01]  /*4970*/  FADD.FTZ R89, R99, R90 ;  /* 0x0000005a63597221 */ /* 0x001fe20000010000 */
[----:B--2---:R-:W-:-:S05]  /*4980*/  FADD.FTZ R96, R215, R96 ;  /* 0x00000060d7607221 */ /* 0x004fca0000010000 */
[----:B------:R0:W-:Y:S01]  /*4990*/  STL [R1+0x1c], R96 ;  /* 0x00001c6001007387 */ /* 0x0001e20000100800 */
[----:B----4-:R-:W-:Y:S01]  /*49a0*/  FADD.FTZ R95, R214, R95 ;  /* 0x0000005fd65f7221 */ /* 0x010fe20000010000 */
[----:B------:R-:W-:-:S04]  /*49b0*/  FADD.FTZ R94, R213, R94 ;  /* 0x0000005ed55e7221 */ /* 0x000fc80000010000 */
[----:B------:R0:W-:Y:S01]  /*49c0*/  STL [R1+0xc], R95 ;  /* 0x00000c5f01007387 */ /* 0x0001e20000100800 */
[----:B---3--:R-:W-:-:S03]  /*49d0*/  FADD.FTZ R93, R212, R93 ;  /* 0x0000005dd45d7221 */ /* 0x008fc60000010000 */
[----:B------:R0:W-:Y:S01]  /*49e0*/  STL [R1+0x10], R94 ;  /* 0x0000105e01007387 */ /* 0x0001e20000100800 */
[----:B------:R-:W-:-:S03]  /*49f0*/  FADD.FTZ R92, R211, R92 ;  /* 0x0000005cd35c7221 */ /* 0x000fc60000010000 */
[----:B------:R0:W-:Y:S04]  /*4a00*/  STL [R1+0x14], R93 ;  /* 0x0000145d01007387 */ /* 0x0001e80000100800 */
[----:B------:R0:W-:Y:S01]  /*4a10*/  STL [R1+0x18], R92 ;  /* 0x0000185c01007387 */ /* 0x0001e20000100800 */
[----:B------:R-:W-:Y:S05]  /*4a20*/  @P2 BRA `(.L_x_319) ;  /* 0x0000000000202947 */ /* 0x000fea0003800000 */
[----:B0-----:R-:W0:Y:S01]  /*4a30*/  S2R R93, SR_CgaCtaId ;  /* 0x00000000005d7919 */ /* 0x001e220000008800 */
[----:B------:R-:W-:Y:S02]  /*4a40*/  MOV R90, 0x400 ;  /* 0x00000400005a7802 */ /* 0x000fe40000000f00 */
[----:B------:R-:W-:-:S04]  /*4a50*/  SHF.R.U32.HI R91, RZ, 0x2, R187 ;  /* 0x00000002ff5b7819 */ /* 0x000fc800000116bb */
[----:B------:R-:W-:Y:S02]  /*4a60*/  LOP3.LUT R91, R91, 0xf8, RZ, 0xc0, !PT ;  /* 0x000000f85b5b7812 */ /* 0x000fe400078ec0ff */
[----:B0-----:R-:W-:-:S04]  /*4a70*/  LEA R90, R93, R90, 0x18 ;  /* 0x0000005a5d5a7211 */ /* 0x001fc800078ec0ff */
[----:B------:R-:W-:-:S04]  /*4a80*/  @P1 IADD3 R90, PT, PT, R90, 0x40, RZ ;  /* 0x000000405a5a1810 */ /* 0x000fc80007ffe0ff */
[----:B------:R-:W-:-:S05]  /*4a90*/  IADD3 R91, PT, PT, R90, R91, RZ ;  /* 0x0000005b5a5b7210 */ /* 0x000fca0007ffe0ff */
[----:B------:R1:W-:Y:S02]  /*4aa0*/  STS.64 [R91], R88 ;  /* 0x000000585b007388 */ /* 0x0003e40000000a00 */
.L_x_319:
[----:B------:R-:W-:Y:S05]  /*4ab0*/  BSYNC.RECONVERGENT B0 ;  /* 0x0000000000007941 */ /* 0x000fea0003800200 */
.L_x_318:
[----:B------:R-:W-:Y:S01]  /*4ac0*/  BAR.SYNC.DEFER_BLOCKING 0x0 ;  /* 0x0000000000007b1d */ /* 0x000fe20000010000 */
[----:B------:R-:W-:Y:S02]  /*4ad0*/  CS2R R102, SRZ ;  /* 0x0000000000667805 */ /* 0x000fe4000001ff00 */
[----:B------:R-:W-:-:S03]  /*4ae0*/  SHF.L.U32 R188, R189, 0x2, RZ ;  /* 0x00000002bdbc7819 */ /* 0x000fc600000006ff */
[----:B------:R-:W-:Y:S04]  /*4af0*/  BSSY.RECONVERGENT B0, `(.L_x_320) ;  /* 0x0000021000007945 */ /* 0x000fe80003800200 */
[----:B------:R-:W-:Y:S05]  /*4b00*/  @P3 BRA `(.L_x_321) ;  /* 0x00000000007c3947 */ /* 0x000fea0003800000 */
[----:B-1----:R-:W1:Y:S01]  /*4b10*/  S2R R89, SR_CgaCtaId ;  /* 0x0000000000597919 */ /* 0x002e620000008800 */
[----:B------:R-:W-:-:S04]  /*4b20*/  MOV R88, 0x400 ;  /* 0x0000040000587802 */ /* 0x000fc80000000f00 */
[----:B-1----:R-:W-:-:S04]  /*4b30*/  LEA R101, R89, R88, 0x18 ;  /* 0x0000005859657211 */ /* 0x002fc800078ec0ff */
[C---:B------:R-:W-:Y:S02]  /*4b40*/  IADD3 R88, PT, PT, R101.reuse, 0x40, RZ ;  /* 0x0000004065587810 */ /* 0x040fe40007ffe0ff */
[C---:B0-----:R-:W-:Y:S02]  /*4b50*/  IADD3 R92, PT, PT, R101.reuse, 0x50, RZ ;  /* 0x00000050655c7810 */ /* 0x041fe40007ffe0ff */
        /* <DEDUP_REMOVED lines=26> */
.L_x_321:
[----:B------:R-:W-:Y:S05]  /*4d00*/  BSYNC.RECONVERGENT B0 ;  /* 0x0000000000007941 */ /* 0x000fea0003800200 */
.L_x_320:
[----:B------:R-:W-:Y:S05]  /*4d10*/  @P3 BRA `(.L_x_322) ;  /* 0x0000000000903947 */ /* 0x000fea0003800000 */
[----:B-1----:R-:W1:Y:S01]  /*4d20*/  LDC.64 R88, c[0x0][0x3c0] ;  /* 0x0000f000ff587b82 */ /* 0x002e620000000a00 */
[C---:B------:R-:W-:Y:S01]  /*4d30*/  LOP3.LUT R90, R47.reuse, 0x1, RZ, 0xc0, !PT ;  /* 0x000000012f5a7812 */ /* 0x040fe200078ec0ff */
[----:B------:R-:W2:Y:S01]  /*4d40*/  LDCU.64 UR6, c[0x0][0x3c8] ;  /* 0x00007900ff0677ac */ /* 0x000ea20008000a00 */
[----:B0-----:R-:W-:Y:S02]  /*4d50*/  LOP3.LUT R92, R47, 0x1, RZ, 0xc0, !PT ;  /* 0x000000012f5c7812 */ /* 0x001fe400078ec0ff */
        /* <DEDUP_REMOVED lines=10> */
[----:B-1----:R-:W-:Y:S02]  /*4e00*/  LEA R93, P2, R94, R88, 0x3 ;  /* 0x000000585e5d7211 */ /* 0x002fe400078418ff */
[----:B------:R-:W-:Y:S02]  /*4e10*/  LEA.HI.X.SX32 R91, R91, RZ, 0x1, P3 ;  /* 0x000000ff5b5b7211 */ /* 0x000fe400018f0eff */
[----:B--2---:R-:W-:Y:S02]  /*4e20*/  LEA R88, P4, R92, UR6, 0x2 ;  /* 0x000000065c587c11 */ /* 0x004fe4000f8810ff */
        /* <DEDUP_REMOVED lines=14> */
.L_x_323:
[----:B0-----:R-:W2:Y:S04]  /*4f10*/  LDG.E.STRONG.GPU R90, desc[UR4][R88.64] ;  /* 0x00000004585a7981 */ /* 0x001ea8000c1ef900 */
[----:B--2---:R-:W-:Y:S01]  /*4f20*/  CCTL.IVALL ;  /* 0x00000000ff00798f */ /* 0x004fe20002000000 */
[----:B------:R-:W-:Y:S05]  /*4f30*/  YIELD ;  /* 0x0000000000007946 */ /* 0x000fea0003800000 */
[----:B------:R-:W-:-:S13]  /*4f40*/  ISETP.NE.AND P2, PT, R90, R95, PT ;  /* 0x0000005f5a00720c */ /* 0x000fda0003f45270 */
[----:B------:R-:W-:Y:S05]  /*4f50*/  @P2 BRA `(.L_x_323) ;  /* 0xfffffffc00ec2947 */ /* 0x000fea000383ffff */
.L_x_322:
[----:B------:R-:W-:Y:S05]  /*4f60*/  WARPSYNC.ALL ;  /* 0x0000000000007948 */ /* 0x000fea0003800000 */
[----:B-1----:R-:W1:Y:S01]  /*4f70*/  @!P0 LDC.64 R88, c[0x0][0x3c0] ;  /* 0x0000f000ff588b82 */ /* 0x002e620000000a00 */
[----:B------:R-:W-:Y:S01]  /*4f80*/  @!P0 LOP3.LUT R90, R47, 0x1, RZ, 0xc0, !PT ;  /* 0x000000012f5a8812 */ /* 0x000fe200078ec0ff */
[----:B------:R-:W2:Y:S03]  /*4f90*/  LDCU UR6, c[0x0][0x384] ;  /* 0x00007080ff0677ac */ /* 0x000ea60008000800 */
[----:B------:R-:W-:-:S02]  /*4fa0*/  @!P0 IADD3 R91, PT, PT, -R90, RZ, RZ ;  /* 0x000000ff5a5b8210 */ /* 0x000fc40007ffe1ff */
[----:B------:R-:W-:Y:S02]  /*4fb0*/  @!P0 LOP3.LUT R90, R130, 0x7ffffffc, RZ, 0xc0, !PT ;  /* 0x7ffffffc825a8812 */ /* 0x000fe400078ec0ff */
[----:B------:R-:W-:Y:S01]  /*4fc0*/  @!P0 LOP3.LUT R91, R91, R188, RZ, 0xc0, !PT ;  /* 0x000000bc5b5b8212 */ /* 0x000fe200078ec0ff */
[----:B------:R-:W-:Y:S03]  /*4fd0*/  BAR.SYNC.DEFER_BLOCKING 0x0 ;  /* 0x0000000000007b1d */ /* 0x000fe60000010000 */
[----:B------:R-:W-:Y:S02]  /*4fe0*/  @!P0 IADD3 R91, P2, PT, R91, R90, RZ ;  /* 0x0000005a5b5b8210 */ /* 0x000fe40007f5e0ff */
[----:B------:R-:W-:Y:S02]  /*4ff0*/  @!P0 SHF.L.U32 R90, R187, 0x3, RZ ;  /* 0x00000003bb5a8819 */ /* 0x000fe400000006ff */
[----:B0-----:R-:W-:-:S02]  /*5000*/  @!P0 IADD3.X R92, PT, PT, RZ, RZ, RZ, P2, !PT ;  /* 0x000000ffff5c8210 */ /* 0x001fc400017fe4ff */
[----:B------:R-:W-:Y:S02]  /*5010*/  @!P0 LOP3.LUT R90, R90, 0xf8, RZ, 0xc0, !PT ;  /* 0x000000f85a5a8812 */ /* 0x000fe400078ec0ff */
[----:B-1----:R-:W-:-:S04]  /*5020*/  @!P0 LEA R93, P2, R91, R88, 0x3 ;  /* 0x000000585b5d8211 */ /* 0x002fc800078418ff */
[----:B------:R-:W-:Y:S02]  /*5030*/  @!P0 LEA.HI.X R89, R91, R89, R92, 0x3, P2 ;  /* 0x000000595b598211 */ /* 0x000fe400010f1c5c */
[----:B------:R-:W-:Y:S02]  /*5040*/  @!P0 IADD3 R88, P2, PT, R90, R93, RZ ;  /* 0x0000005d5a588210 */ /* 0x000fe40007f5e0ff */
[----:B------:R-:W-:Y:S02]  /*5050*/  CS2R R90, SRZ ;  /* 0x00000000005a7805 */ /* 0x000fe4000001ff00 */
[----:B------:R-:W-:-:S05]  /*5060*/  @!P0 IADD3.X R89, PT, PT, RZ, R89, RZ, P2, !PT ;  /* 0x00000059ff598210 */ /* 0x000fca00017fe4ff */
[----:B------:R-:W3:Y:S01]  /*5070*/  @!P0 LDG.E.64 R90, desc[UR4][R88.64] ;  /* 0x00000004585a8981 */ /* 0x000ee2000c1e1b00 */
[----:B------:R-:W-:Y:S02]  /*5080*/  IADD3 R128, PT, PT, R128, R189, RZ ;  /* 0x000000bd80807210 */ /* 0x000fe40007ffe0ff */
[----:B------:R-:W-:Y:S02]  /*5090*/  IADD3 R47, PT, PT, R47, 0x1, RZ ;  /* 0x000000012f2f7810 */ /* 0x000fe40007ffe0ff */
[----:B--2---:R-:W-:Y:S02]  /*50a0*/  ISETP.GE.AND P0, PT, R128, UR6, PT ;  /* 0x0000000680007c0c */ /* 0x004fe4000bf06270 */
[----:B------:R-:W-:Y:S02]  /*50b0*/  PLOP3.LUT P1, PT, P1, PT, PT, 0x8, 0x80 ;  /* 0x000000000080781c */ /* 0x000fe40000f2e170 */
[----:B------:R-:W-:Y:S01]  /*50c0*/  LOP3.LUT R47, R47, 0x3, RZ, 0xc0, !PT ;  /* 0x000000032f2f7812 */ /* 0x000fe200078ec0ff */
[----:B---3--:R-:W0:Y:S04]  /*50d0*/  SHFL.BFLY PT, R93, R90, 0x1, 0x1f ;  /* 0x0c201f005a5d7f89 */ /* 0x008e2800000e0000 */
        /* <DEDUP_REMOVED lines=124> */
[C---:B------:R-:W-:Y:S01]  /*58a0*/  IADD3 R111, PT, PT, R131.reuse, 0x400, RZ ;  /* 0x00000400836f7810 */ /* 0x040fe20007ffe0ff */
        /* <DEDUP_REMOVED lines=18> */
[----:B------:R-:W-:Y:S01]  /*59d0*/  FMUL.FTZ R132, R132, R121 ;  /* 0x0000007984847220 */ /* 0x000fe20000410000 */
[C---:B------:R-:W-:Y:S01]  /*59e0*/  IADD3 R115, PT, PT, R131.reuse, 0xc00, RZ ;  /* 0x00000c0083737810 */ /* 0x040fe20007ffe0ff */
[C---:B0-----:R-:W-:Y:S01]  /*59f0*/  IMAD.WIDE.U32 R108, R131.reuse, 0x10, R116 ;  /* 0x00000010836c7825 */ /* 0x041fe200078e0074 */
[----:B------:R-:W-:-:S02]  /*5a00*/  IADD3 R121, PT, PT, R131, 0x1000, RZ ;  /* 0x0000100083797810 */ /* 0x000fc40007ffe0ff */
[----:B------:R-:W-:Y:S01]  /*5a10*/  F2FP.F16.F32.PACK_AB R91, R2, R91 ;  /* 0x0000005b025b723e */ /* 0x000fe200000000ff */
[--C-:B------:R-:W-:Y:S01]  /*5a20*/  IMAD.WIDE.U32 R110, R111, 0x10, R116.reuse ;  /* 0x000000106f6e7825 */ /* 0x100fe200078e0074 */
[----:B------:R-:W-:Y:S02]  /*5a30*/  F2FP.F16.F32.PACK_AB R90, R161, R90 ;  /* 0x0000005aa15a723e */ /* 0x000fe400000000ff */
[----:B------:R-:W-:Y:S01]  /*5a40*/  F2FP.F16.F32.PACK_AB R89, R0, R89 ;  /* 0x000000590059723e */ /* 0x000fe200000000ff */
[--C-:B------:R-:W-:Y:S01]  /*5a50*/  IMAD.WIDE.U32 R112, R113, 0x10, R116.reuse ;  /* 0x0000001071707825 */ /* 0x100fe200078e0074 */
[----:B------:R-:W-:Y:S02]  /*5a60*/  F2FP.F16.F32.PACK_AB R88, R169, R88 ;  /* 0x00000058a958723e */ /* 0x000fe400000000ff */
[----:B------:R-:W-:Y:S01]  /*5a70*/  F2FP.F16.F32.PACK_AB R95, R98, R95 ;  /* 0x0000005f625f723e */ /* 0x000fe200000000ff */
[--C-:B------:R-:W-:Y:S01]  /*5a80*/  IMAD.WIDE.U32 R114, R115, 0x10, R116.reuse ;  /* 0x0000001073727825 */ /* 0x100fe200078e0074 */
[----:B------:R-:W-:Y:S01]  /*5a90*/  F2FP.F16.F32.PACK_AB R94, R145, R94 ;  /* 0x0000005e915e723e */ /* 0x000fe200000000ff */
[----:B------:R1:W-:Y:S01]  /*5aa0*/  STG.E.128 desc[UR4][R108.64], R88 ;  /* 0x000000586c007986 */ /* 0x0003e2000c101d04 */
[----:B------:R-:W-:Y:S01]  /*5ab0*/  F2FP.F16.F32.PACK_AB R93, R96, R93 ;  /* 0x0000005d605d723e */ /* 0x000fe200000000ff */
[----:B------:R-:W-:Y:S01]  /*5ac0*/  IMAD.WIDE.U32 R116, R121, 0x10, R116 ;  /* 0x0000001079747825 */ /* 0x000fe200078e0074 */
[----:B------:R-:W-:-:S02]  /*5ad0*/  F2FP.F16.F32.PACK_AB R92, R153, R92 ;  /* 0x0000005c995c723e */ /* 0x000fc400000000ff */
[----:B------:R-:W-:Y:S02]  /*5ae0*/  F2FP.F16.F32.PACK_AB R99, R106, R99 ;  /* 0x000000636a63723e */ /* 0x000fe400000000ff */
[----:B------:R-:W-:Y:S01]  /*5af0*/  F2FP.F16.F32.PACK_AB R98, R104, R101 ;  /* 0x000000656862723e */ /* 0x000fe200000000ff */
[----:B------:R1:W-:Y:S01]  /*5b00*/  STG.E.128 desc[UR4][R110.64], R92 ;  /* 0x0000005c6e007986 */ /* 0x0003e2000c101d04 */
[----:B------:R-:W-:Y:S02]  /*5b10*/  F2FP.F16.F32.PACK_AB R97, R102, R97 ;  /* 0x000000616661723e */ /* 0x000fe400000000ff */
[----:B------:R-:W-:Y:S02]  /*5b20*/  F2FP.F16.F32.PACK_AB R96, R100, R171 ;  /* 0x000000ab6460723e */ /* 0x000fe400000000ff */
[----:B------:R-:W-:Y:S02]  /*5b30*/  F2FP.F16.F32.PACK_AB R103, R124, R103 ;  /* 0x000000677c67723e */ /* 0x000fe400000000ff */
[----:B------:R-:W-:Y:S01]  /*5b40*/  F2FP.F16.F32.PACK_AB R102, R122, R107 ;  /* 0x0000006b7a66723e */ /* 0x000fe200000000ff */
[----:B------:R1:W-:Y:S01]  /*5b50*/  STG.E.128 desc[UR4][R112.64], R96 ;  /* 0x0000006070007986 */ /* 0x0003e2000c101d04 */
[----:B------:R-:W-:-:S02]  /*5b60*/  F2FP.F16.F32.PACK_AB R101, R120, R105 ;  /* 0x000000697865723e */ /* 0x000fc400000000ff */
[----:B------:R-:W-:Y:S02]  /*5b70*/  F2FP.F16.F32.PACK_AB R100, R118, R119 ;  /* 0x000000777664723e */ /* 0x000fe400000000ff */
        /* <DEDUP_REMOVED lines=8> */
[----:B-1----:R0:W5:Y:S04]  /*5c00*/  LDL.LU R88, [R1+0x18] ;  /* 0x0000180001587983 */ /* 0x0021680000300800 */
        /* <DEDUP_REMOVED lines=13> */
[----:B------:R-:W-:-:S03]  /*5ce0*/  MOV R107, R44 ;  /* 0x0000002c006b7202 */ /* 0x000fc60000000f00 */
[----:B------:R0:W5:Y:S01]  /*5cf0*/  LDL.LU R102, [R1+0x2c] ;  /* 0x00002c0001667983 */ /* 0x0001620000300800 */
[----:B------:R-:W-:-:S03]  /*5d00*/  MOV R103, R45 ;  /* 0x0000002d00677202 */ /* 0x000fc60000000f00 */
[----:B------:R0:W5:Y:S04]  /*5d10*/  LDL.LU R104, [R1+0x40] ;  /* 0x0000400001687983 */ /* 0x0001680000300800 */
[----:B------:R0:W5:Y:S04]  /*5d20*/  LDL.LU R105, [R1+0x3c] ;  /* 0x00003c0001697983 */ /* 0x0001680000300800 */
[----:B------:R0:W5:Y:S04]  /*5d30*/  LDL.LU R106, [R1+0x38] ;  /* 0x00003800016a7983 */ /* 0x0001680000300800 */
[----:B------:R0:W5:Y:S04]  /*5d40*/  LDL.LU R44, [R1+0x4c] ;  /* 0x00004c00012c7983 */ /* 0x0001680000300800 */
[----:B------:R0:W5:Y:S04]  /*5d50*/  LDL.LU R45, [R1+0x48] ;  /* 0x00004800012d7983 */ /* 0x0001680000300800 */
[----:B------:R0:W5:Y:S01]  /*5d60*/  LDL.LU R46, [R1+0x44] ;  /* 0x00004400012e7983 */ /* 0x0001620000300800 */
[----:B------:R-:W-:-:S03]  /*5d70*/  MOV R47, R43 ;  /* 0x0000002b002f7202 */ /* 0x000fc60000000f00 */
        /* <DEDUP_REMOVED lines=15> */
[----:B------:R-:W-:-:S02]  /*5e70*/  MOV R123, R38 ;  /* 0x00000026007b7202 */ /* 0x000fc40000000f00 */
[----:B------:R-:W-:Y:S01]  /*5e80*/  MOV R125, R37 ;  /* 0x00000025007d7202 */ /* 0x000fe20000000f00 */
[----:B------:R0:W5:Y:S01]  /*5e90*/  LDL.LU R120, [R1+0x88] ;  /* 0x0000880001787983 */ /* 0x0001620000300800 */
[----:B------:R-:W-:Y:S02]  /*5ea0*/  MOV R126, R36 ;  /* 0x00000024007e7202 */ /* 0x000fe40000000f00 */
[----:B------:R-:W-:Y:S01]  /*5eb0*/  MOV R43, R39 ;  /* 0x00000027002b7202 */ /* 0x000fe20000000f00 */
[----:B------:R0:W5:Y:S04]  /*5ec0*/  LDL.LU R121, [R1+0x84] ;  /* 0x0000840001797983 */ /* 0x0001680000300800 */
[----:B------:R0:W5:Y:S04]  /*5ed0*/  LDL.LU R122, [R1+0x80] ;  /* 0x00008000017a7983 */ /* 0x0001680000300800 */
[----:B------:R0:W5:Y:S01]  /*5ee0*/  LDL.LU R124, [R1+0x8c] ;  /* 0x00008c00017c7983 */ /* 0x0001620000300800 */
        /* <DEDUP_REMOVED lines=32> */
[----:B0-----:R-:W-:-:S07]  /*60f0*/  MOV R139, R3 ;  /* 0x00000003008b7202 */ /* 0x001fce0000000f00 */
.L_x_313:
        /* <DEDUP_REMOVED lines=39> */
.L_x_325:
        /* <DEDUP_REMOVED lines=9> */
.L_x_3004:


//--------------------- .text._ZN10layer_norm22ln_bwd_finalize_kernelINS_22Kernel_traits_finalizeILj40960EffffjLj1024ELj4ENS_18Kernel_traits_baseILj40960EffffjLj1024EEEEEEEvNS_9BwdParamsE --------------------------
	.section	.text._ZN10layer_norm22ln_bwd_finalize_kernelINS_22Kernel_traits_finalizeILj40960EffffjLj1024ELj4ENS_18Kernel_traits_baseILj40960EffffjLj1024EEEEEEEvNS_9BwdParamsE,"ax",@progbits
	.align	128
        .global         _ZN10layer_norm22ln_bwd_finalize_kernelINS_22Kernel_traits_finalizeILj40960EffffjLj1024ELj4ENS_18Kernel_traits_baseILj40960EffffjLj1024EEEEEEEvNS_9BwdParamsE
        .type           _ZN10layer_norm22ln_bwd_finalize_kernelINS_22Kernel_traits_finalizeILj40960EffffjLj1024ELj4ENS_18Kernel_traits_baseILj40960EffffjLj1024EEEEEEEvNS_9BwdParamsE,@function
        .size           _ZN10layer_norm22ln_bwd_finalize_kernelINS_22Kernel_traits_finalizeILj40960EffffjLj1024ELj4ENS_18Kernel_traits_baseILj40960EffffjLj1024EEEEEEEvNS_9BwdParamsE,(.L_x_3005 - _ZN10layer_norm22ln_bwd_finalize_kernelINS_22Kernel_traits_finalizeILj40960EffffjLj1024ELj4ENS_18Kernel_traits_baseILj40960EffffjLj1024EEEEEEEvNS_9BwdParamsE)
        .other          _ZN10layer_norm22ln_bwd_finalize_kernelINS_22Kernel_traits_finalizeILj40960EffffjLj1024ELj4ENS_18Kernel_traits_baseILj40960EffffjLj1024EEEEEEEvNS_9BwdParamsE,@"STO_CUDA_ENTRY STV_DEFAULT"
_ZN10layer_norm22ln_bwd_finalize_kernelINS_22Kernel_traits_finalizeILj40960EffffjLj1024ELj4ENS_18Kernel_traits_baseILj40960EffffjLj1024EEEEEEEvNS_9BwdParamsE:
.text._ZN10layer_norm22ln_bwd_finalize_kernelINS_22Kernel_traits_finalizeILj40960EffffjLj1024ELj4ENS_18Kernel_traits_baseILj40960EffffjLj1024EEEEEEEvNS_9BwdParamsE:
        /* <DEDUP_REMOVED lines=37> */
.L_x_330:
        /* <DEDUP_REMOVED lines=118> */
.L_x_329:
[----:B------:R-:W-:Y:S05]  /*09b0*/  BSYNC.RECONVERGENT B1 ;  /* 0x0000000000017941 */ /* 0x000fea0003800200 */
.L_x_328:
        /* <DEDUP_REMOVED lines=65> */
.L_x_332:
[----:B------:R-:W-:Y:S05]  /*0dd0*/  BSYNC.RECONVERGENT B1 ;  /* 0x0000000000017941 */ /* 0x000fea0003800200 */
.L_x_331:
        /* <DEDUP_REMOVED lines=37> */
.L_x_334:
[----:B------:R-:W-:Y:S05]  /*1030*/  BSYNC.RECONVERGENT B1 ;  /* 0x0000000000017941 */ /* 0x000fea0003800200 */
.L_x_333:
[----:B------:R-:W-:Y:S05]  /*1040*/  @!P1 BRA `(.L_x_327) ;  /* 0x00000000003c9947 */ /* 0x000fea0003800000 */
[----:B------:R-:W0:Y:S01]  /*1050*/  LDC.64 R6, c[0x0][0x3e0] ;  /* 0x0000f800ff067b82 */ /* 0x000e220000000a00 */
[----:B------:R-:W-:Y:S01]  /*1060*/  IMAD R2, R15, 0xa000, R11 ;  /* 0x0000a0000f027824 */ /* 0x000fe200078e020b */
[----:B------:R-:W-:-:S04]  /*1070*/  IADD3 R24, PT, PT, -R24, RZ, RZ ;  /* 0x000000ff18187210 */ /* 0x000fc80007ffe1ff */
[----:B------:R-:W-:Y:S02]  /*1080*/  IADD3 R11, PT, PT, R13, R2, RZ ;  /* 0x000000020d0b7210 */ /* 0x000fe40007ffe0ff */
[----:B------:R-:W1:Y:S05]  /*1090*/  LDC.64 R8, c[0x0][0x3e8] ;  /* 0x0000fa00ff087b82 */ /* 0x000e6a0000000a00 */
.L_x_335:
        /* <DEDUP_REMOVED lines=10> */
.L_x_327:
[----:B------:R-:W-:Y:S05]  /*1140*/  BSYNC.RECONVERGENT B0 ;  /* 0x0000000000007941 */ /* 0x000fea0003800200 */
.L_x_326:
        /* <DEDUP_REMOVED lines=53> */
.L_x_336:
        /* <DEDUP_REMOVED lines=14> */
.L_x_3005:


//--------------------- .text._ZN10layer_norm13ln_bwd_kernelINS_13Kernel_traitsIffffjLj40960ELj4ELj1ELj8ELj16ENS_18Kernel_traits_baseILj40960EffffjLj256EEEEEEEvNS_9BwdParamsE --------------------------
	.section	.text._ZN10layer_norm13ln_bwd_kernelINS_13Kernel_traitsIffffjLj40960ELj4ELj1ELj8ELj16ENS_18Kernel_traits_baseILj40960EffffjLj256EEEEEEEvNS_9BwdParamsE,"ax",@progbits
	.align	128
        .global         _ZN10layer_norm13ln_bwd_kernelINS_13Kernel_traitsIffffjLj40960ELj4ELj1ELj8ELj16ENS_18Kernel_traits_baseILj40960EffffjLj256EEEEEEEvNS_9BwdParamsE
        .type           _ZN10layer_norm13ln_bwd_kernelINS_13Kernel_traitsIffffjLj40960ELj4ELj1ELj8ELj16ENS_18Kernel_traits_baseILj40960EffffjLj256EEEEEEEvNS_9BwdParamsE,@function
        .size           _ZN10layer_norm13ln_bwd_kernelINS_13Kernel_traitsIffffjLj40960ELj4ELj1ELj8ELj16ENS_18Kernel_traits_baseILj40960EffffjLj256EEEEEEEvNS_9BwdParamsE,(.L_x_3006 - _ZN10layer_norm13ln_bwd_kernelINS_13Kernel_traitsIffffjLj40960ELj4ELj1ELj8ELj16ENS_18Kernel_traits_baseILj40960EffffjLj256EEEEEEEvNS_9BwdParamsE)
        .other          _ZN10layer_norm13ln_bwd_kernelINS_13Kernel_traitsIffffjLj40960ELj4ELj1ELj8ELj16ENS_18Kernel_traits_baseILj40960EffffjLj256EEEEEEEvNS_9BwdParamsE,@"STO_CUDA_ENTRY STV_DEFAULT"
_ZN10layer_norm13ln_bwd_kernelINS_13Kernel_traitsIffffjLj40960ELj4ELj1ELj8ELj16ENS_18Kernel_traits_baseILj40960EffffjLj256EEEEEEEvNS_9BwdParamsE:
.text._ZN10layer_norm13ln_bwd_kernelINS_13Kernel_traitsIffffjLj40960ELj4ELj1ELj8ELj16ENS_18Kernel_traits_baseILj40960EffffjLj256EEEEEEEvNS_9BwdParamsE:
[----:B------:R-:W0:Y:S01]  /*0000*/  LDC R1, c[0x0][0x37c] ;  /* 0x0000df00ff017b82 */ /* 0x000e220000000800 */
[----:B------:R-:W1:Y:S07]  /*0010*/  S2R R0, SR_TID.X ;  /* 0x0000000000007919 */ /* 0x000e6e0000002100 */
[----:B------:R-:W2:Y:S01]  /*0020*/  S2UR UR9, SR_CTAID.X ;  /* 0x00000000000979c3 */ /* 0x000ea20000002500 */
[----:B------:R-:W3:Y:S01]  /*0030*/  LDCU.64 UR4, c[0x0][0x398] ;  /* 0x00007300ff0477ac */ /* 0x000ee20008000a00 */
[----:B0-----:R-:W-:Y:S01]  /*0040*/  IADD3 R1, PT, PT, R1, -0xa8, RZ ;  /* 0xffffff5801017810 */ /* 0x001fe20007ffe0ff */
[----:B------:R-:W0:Y:S01]  /*0050*/  LDCU.64 UR12, c[0x0][0x358] ;  /* 0x00006b00ff0c77ac */ /* 0x000e220008000a00 */
[----:B---3--:R-:W-:-:S04]  /*0060*/  UISETP.NE.U32.AND UP0, UPT, UR4, URZ, UPT ;  /* 0x000000ff0400728c */ /* 0x008fc8000bf05070 */
[----:B------:R-:W-:Y:S02]  /*0070*/  UISETP.NE.AND.EX UP0, UPT, UR5, URZ, UPT, UP0 ;  /* 0x000000ff0500728c */ /* 0x000fe4000bf05300 */
[----:B--2---:R-:W-:Y:S02]  /*0080*/  USHF.L.U32 UR4, UR9, 0x8, URZ ;  /* 0x0000000809047899 */ /* 0x004fe400080006ff */
[----:B------:R-:W-:Y:S01]  /*0090*/  USHF.R.U32.HI UR10, URZ, 0x2, UR9 ;  /* 0x00000002ff0a7899 */ /* 0x000fe20008011609 */
[----:B-1----:R-:W-:-:S03]  /*00a0*/  LOP3.LUT R0, R0, 0xff, RZ, 0xc0, !PT ;  /* 0x000000ff00007812 */ /* 0x002fc600078ec0ff */
[----:B------:R-:W-:-:S04]  /*00b0*/  MOV R23, UR4 ;  /* 0x0000000400177c02 */ /* 0x000fc80008000f00 */
[----:B------:R-:W-:Y:S01]  /*00c0*/  LOP3.LUT R23, R0, 0x300, R23, 0xf8, !PT ;  /* 0x0000030000177812 */ /* 0x000fe200078ef817 */
[----:B0-----:R-:W-:Y:S06]  /*00d0*/  BRA.U !UP0, `(.L_x_337) ;  /* 0x0000000108647547 */ /* 0x001fec000b800000 */
[----:B------:R-:W0:Y:S08]  /*00e0*/  LDC.64 R2, c[0x0][0x3b0] ;  /* 0x0000ec00ff027b82 */ /* 0x000e300000000a00 */
        /* <DEDUP_REMOVED lines=24> */
.L_x_337:
[----:B------:R-:W0:Y:S02]  /*0270*/  LDC.64 R2, c[0x0][0x3b0] ;  /* 0x0000ec00ff027b82 */ /* 0x000e240000000a00 */
[----:B0-----:R-:W-:-:S05]  /*0280*/  IMAD.WIDE.U32 R2, R23, 0x10, R2 ;  /* 0x0000001017027825 */ /* 0x001fca00078e0002 */
        /* <DEDUP_REMOVED lines=10> */
.L_x_338:
[----:B------:R-:W1:Y:S01]  /*0330*/  LDCU UR4, c[0x0][0x384] ;  /* 0x00007080ff0477ac */ /* 0x000e620008000800 */
        /* <DEDUP_REMOVED lines=16> */
[----:B------:R-:W-:Y:S01]  /*0440*/  CS2R R240, SRZ ;  /* 0x0000000000f07805 */ /* 0x000fe2000001ff00 */
[----:B-1----:R-:W-:Y:S01]  /*0450*/  UISETP.GE.AND UP0, UPT, UR10, UR4, UPT ;  /* 0x000000040a00728c */ /* 0x002fe2000bf06270 */
[----:B------:R-:W-:-:S02]  /*0460*/  CS2R R242, SRZ ;  /* 0x0000000000f27805 */ /* 0x000fc4000001ff00 */
[----:B--2---:R-:W-:Y:S02]  /*0470*/  CS2R R4, SRZ ;  /* 0x0000000000047805 */ /* 0x004fe4000001ff00 */
        /* <DEDUP_REMOVED lines=21> */
[----:B------:R-:W-:Y:S06]  /*05d0*/  BRA.U UP0, `(.L_x_339) ;  /* 0x0000004900747547 */ /* 0x000fec000b800000 */
[----:B------:R1:W-:Y:S01]  /*05e0*/  STL [R1+0x6c], RZ ;  /* 0x00006cff01007387 */ /* 0x0003e20000100800 */
[----:B------:R-:W-:Y:S01]  /*05f0*/  HFMA2 R250, -RZ, RZ, 0, 0 ;  /* 0x00000000fffa7431 */ /* 0x000fe200000001ff */
[----:B------:R-:W-:Y:S01]  /*0600*/  PLOP3.LUT P0, PT, PT, PT, PT, 0x8, 0x80 ;  /* 0x000000000080781c */ /* 0x000fe20003f0e170 */
[----:B------:R-:W-:Y:S01]  /*0610*/  HFMA2 R22, -RZ, RZ, 0, 0 ;  /* 0x00000000ff167431 */ /* 0x000fe200000001ff */
        /* <DEDUP_REMOVED lines=21> */
[----:B------:R-:W-:-:S02]  /*0770*/  MOV R219, RZ ;  /* 0x000000ff00db7202 */ /* 0x000fc40000000f00 */
[----:B------:R-:W-:Y:S02]  /*0780*/  CS2R R20, SRZ ;  /* 0x0000000000147805 */ /* 0x000fe4000001ff00 */
[----:B------:R-:W-:Y:S01]  /*0790*/  CS2R R18, SRZ ;  /* 0x0000000000127805 */ /* 0x000fe2000001ff00 */
[----:B------:R1:W-:Y:S01]  /*07a0*/  STL [R1+0x50], RZ ;  /* 0x000050ff01007387 */ /* 0x0003e20000100800 */
[----:B------:R-:W-:Y:S02]  /*07b0*/  CS2R R16, SRZ ;  /* 0x0000000000107805 */ /* 0x000fe4000001ff00 */
[----:B------:R-:W-:Y:S01]  /*07c0*/  MOV R15, RZ ;  /* 0x000000ff000f7202 */ /* 0x000fe20000000f00 */
[----:B------:R-:W-:Y:S01]  /*07d0*/  UMOV UR4, URZ ;  /* 0x000000ff00047c82 */ /* 0x000fe20008000000 */
        /* <DEDUP_REMOVED lines=32> */
.L_x_350:
[----:B--2---:R-:W2:Y:S01]  /*09e0*/  LDCU.64 UR6, c[0x0][0x398] ;  /* 0x00007300ff0677ac */ /* 0x004ea20008000a00 */
[----:B------:R-:W3:Y:S01]  /*09f0*/  LDCU.64 UR8, c[0x0][0x3a8] ;  /* 0x00007500ff0877ac */ /* 0x000ee20008000a00 */
[----:B--2---:R-:W-:-:S04]  /*0a00*/  UISETP.NE.U32.AND UP0, UPT, UR6, URZ, UPT ;  /* 0x000000ff0600728c */ /* 0x004fc8000bf05070 */
[----:B------:R-:W-:Y:S02]  /*0a10*/  UISETP.NE.AND.EX UP0, UPT, UR7, URZ, UPT, UP0 ;  /* 0x000000ff0700728c */ /* 0x000fe4000bf05300 */
[----:B---3--:R-:W-:-:S04]  /*0a20*/  UIMAD.WIDE UR8, UR10, 0x4, UR8 ;  /* 0x000000040a0878a5 */ /* 0x008fc8000f8e0208 */
[----:B------:R-:W-:Y:S02]  /*0a30*/  PLOP3.LUT P1, PT, PT, PT, UP0, 0x80, 0x8 ;  /* 0x000000000008781c */ /* 0x000fe40003f2f008 */
[----:B------:R-:W-:Y:S02]  /*0a40*/  MOV R4, UR8 ;  /* 0x0000000800047c02 */ /* 0x000fe40008000f00 */
[----:B------:R-:W-:Y:S01]  /*0a50*/  MOV R5, UR9 ;  /* 0x0000000900057c02 */ /* 0x000fe20008000f00 */
[----:B------:R-:W2:Y:S04]  /*0a60*/  @!UP0 LDCU.64 UR6, c[0x0][0x3a0] ;  /* 0x00007400ff0687ac */ /* 0x000ea80008000a00 */
[----:B------:R-:W3:Y:S01]  /*0a70*/  LDG.E R4, desc[UR12][R4.64] ;  /* 0x0000000c04047981 */ /* 0x000ee2000c1e1900 */
[----:B--2---:R-:W-:-:S06]  /*0a80*/  @!UP0 UIMAD.WIDE UR6, UR10, 0x4, UR6 ;  /* 0x000000040a0688a5 */ /* 0x004fcc000f8e0206 */
[----:B0-----:R-:W-:Y:S02]  /*0a90*/  MOV R2, UR6 ;  /* 0x0000000600027c02 */ /* 0x001fe40008000f00 */
[----:B------:R-:W-:-:S05]  /*0aa0*/  MOV R3, UR7 ;  /* 0x0000000700037c02 */ /* 0x000fca0008000f00 */
[----:B------:R-:W2:Y:S01]  /*0ab0*/  @!P1 LDG.E R2, desc[UR12][R2.64] ;  /* 0x0000000c02029981 */ /* 0x000ea2000c1e1900 */
[----:B------:R-:W-:Y:S01]  /*0ac0*/  UMOV UR5, URZ ;  /* 0x000000ff00057c82 */ /* 0x000fe20008000000 */
[----:B---3--:R-:W-:Y:S02]  /*0ad0*/  R2UR UR15, R4 ;  /* 0x00000000040f72ca */ /* 0x008fe400000e0000 */
[----:B--2---:R-:W-:Y:S01]  /*0ae0*/  @!P1 R2UR UR5, R2 ;  /* 0x00000000020592ca */ /* 0x004fe200000e0000 */
[----:B------:R-:W-:-:S14]  /*0af0*/  BRA.U UP0, `(.L_x_340) ;  /* 0x0000000100dc7547 */ /* 0x000fdc000b800000 */
[----:B------:R-:W0:Y:S01]  /*0b00*/  S2UR UR9, SR_CTAID.X ;  /* 0x00000000000979c3 */ /* 0x000e220000002500 */
[----:B------:R-:W-:-:S07]  /*0b10*/  MOV R14, UR10 ;  /* 0x0000000a000e7c02 */ /* 0x000fce0008000f00 */
[----:B------:R-:W2:Y:S08]  /*0b20*/  LDC.64 R144, c[0x0][0x3d8] ;  /* 0x0000f600ff907b82 */ /* 0x000eb00000000a00 */
[----:B------:R-:W3:Y:S01]  /*0b30*/  LDC.64 R168, c[0x0][0x390] ;  /* 0x0000e400ffa87b82 */ /* 0x000ee20000000a00 */
[----:B0-----:R-:W-:-:S06]  /*0b40*/  USHF.L.U32 UR6, UR9, 0x8, URZ ;  /* 0x0000000809067899 */ /* 0x001fcc00080006ff */
[----:B------:R-:W-:-:S04]  /*0b50*/  MOV R23, UR6 ;  /* 0x0000000600177c02 */ /* 0x000fc80008000f00 */
[----:B------:R-:W-:-:S05]  /*0b60*/  LOP3.LUT R23, R0, 0x300, R23, 0xf8, !PT ;  /* 0x0000030000177812 */ /* 0x000fca00078ef817 */
[----:B------:R-:W-:-:S04]  /*0b70*/  IMAD R14, R14, 0x2800, R23 ;  /* 0x000028000e0e7824 */ /* 0x000fc800078e0217 */
[C---:B--2---:R-:W-:Y:S01]  /*0b80*/  IMAD.WIDE.U32 R28, R14.reuse, 0x10, R144 ;  /* 0x000000100e1c7825 */ /* 0x044fe200078e0090 */
[C---:B------:R-:W-:Y:S02]  /*0b90*/  IADD3 R13, PT, PT, R14.reuse, 0x800, RZ ;  /* 0x000008000e0d7810 */ /* 0x040fe40007ffe0ff */
[C---:B------:R-:W-:Y:S01]  /*0ba0*/  IADD3 R12, PT, PT, R14.reuse, 0xc00, RZ ;  /* 0x00000c000e0c7810 */ /* 0x040fe20007ffe0ff */
[C---:B---3--:R-:W-:Y:S01]  /*0bb0*/  IMAD.WIDE.U32 R24, R14.reuse, 0x10, R168 ;  /* 0x000000100e187825 */ /* 0x048fe200078e00a8 */
[C---:B------:R-:W-:Y:S01]  /*0bc0*/  IADD3 R11, PT, PT, R14.reuse, 0x1000, RZ ;  /* 0x000010000e0b7810 */ /* 0x040fe20007ffe0ff */
[----:B------:R0:W5:Y:S01]  /*0bd0*/  LDG.E.128 R32, desc[UR12][R28.64] ;  /* 0x0000000c1c207981 */ /* 0x000162000c1e1d00 */
[C---:B------:R-:W-:Y:S01]  /*0be0*/  IADD3 R10, PT, PT, R14.reuse, 0x1400, RZ ;  /* 0x000014000e0a7810 */ /* 0x040fe20007ffe0ff */
[--C-:B------:R-:W-:Y:S01]  /*0bf0*/  IMAD.WIDE.U32 R116, R13, 0x10, R144.reuse ;  /* 0x000000100d747825 */ /* 0x100fe200078e0090 */
[C---:B------:R-:W-:Y:S01]  /*0c00*/  IADD3 R9, PT, PT, R14.reuse, 0x1800, RZ ;  /* 0x000018000e097810 */ /* 0x040fe20007ffe0ff */
[----:B------:R0:W5:Y:S01]  /*0c10*/  LDG.E.128 R180, desc[UR12][R24.64] ;  /* 0x0000000c18b47981 */ /* 0x000162000c1e1d00 */
[----:B------:R-:W-:Y:S01]  /*0c20*/  IADD3 R8, PT, PT, R14, 0x1c00, RZ ;  /* 0x00001c000e087810 */ /* 0x000fe20007ffe0ff */
[--C-:B------:R-:W-:Y:S01]  /*0c30*/  IMAD.WIDE.U32 R120, R12, 0x10, R144.reuse ;  /* 0x000000100c787825 */ /* 0x100fe200078e0090 */
[C---:B------:R-:W-:Y:S01]  /*0c40*/  IADD3 R7, PT, PT, R14.reuse, 0x2000, RZ ;  /* 0x000020000e077810 */ /* 0x040fe20007ffe0ff */
[----:B------:R-:W5:Y:S01]  /*0c50*/  LDG.E.128 R116, desc[UR12][R116.64] ;  /* 0x0000000c74747981 */ /* 0x000f62000c1e1d00 */
[----:B------:R-:W-:Y:S01]  /*0c60*/  IADD3 R6, PT, PT, R14, 0x2400, RZ ;  /* 0x000024000e067810 */ /* 0x000fe20007ffe0ff */
[----:B------:R-:W-:-:S02]  /*0c70*/  IMAD.WIDE.U32 R124, R11, 0x10, R144 ;  /* 0x000000100b7c7825 */ /* 0x000fc400078e0090 */
[----:B------:R-:W5:Y:S02]  /*0c80*/  LDG.E.128 R28, desc[UR12][R28.64+0x4000] ;  /* 0x0040000c1c1c7981 */ /* 0x000f64000c1e1d00 */
[--C-:B------:R-:W-:Y:S02]  /*0c90*/  IMAD.WIDE.U32 R128, R10, 0x10, R144.reuse ;  /* 0x000000100a807825 */ /* 0x100fe400078e0090 */
[----:B------:R-:W5:Y:S02]  /*0ca0*/  LDG.E.128 R24, desc[UR12][R24.64+0x4000] ;  /* 0x0040000c18187981 */ /* 0x000f64000c1e1d00 */
[--C-:B------:R-:W-:Y:S02]  /*0cb0*/  IMAD.WIDE.U32 R132, R9, 0x10, R144.reuse ;  /* 0x0000001009847825 */ /* 0x100fe400078e0090 */
[----:B------:R-:W5:Y:S02]  /*0cc0*/  LDG.E.128 R120, desc[UR12][R120.64] ;  /* 0x0000000c78787981 */ /* 0x000f64000c1e1d00 */
[----:B------:R-:W-:-:S02]  /*0cd0*/  IMAD.WIDE.U32 R136, R8, 0x10, R144 ;  /* 0x0000001008887825 */ /* 0x000fc400078e0090 */
[----:B------:R-:W5:Y:S02]  /*0ce0*/  LDG.E.128 R124, desc[UR12][R124.64] ;  /* 0x0000000c7c7c7981 */ /* 0x000f64000c1e1d00 */
        /* <DEDUP_REMOVED lines=19> */
[----:B------:R-:W5:Y:S04]  /*0e20*/  LDG.E.128 R144, desc[UR12][R144.64] ;  /* 0x0000000c90907981 */ /* 0x000f68000c1e1d00 */
[----:B------:R-:W5:Y:S04]  /*0e30*/  LDG.E.128 R160, desc[UR12][R160.64] ;  /* 0x0000000ca0a07981 */ /* 0x000f68000c1e1d00 */
[----:B------:R-:W5:Y:S04]  /*0e40*/  LDG.E.128 R164, desc[UR12][R164.64] ;  /* 0x0000000ca4a47981 */ /* 0x000f68000c1e1d00 */
[----:B------:R-:W5:Y:S01]  /*0e50*/  LDG.E.128 R168, desc[UR12][R168.64] ;  /* 0x0000000ca8a87981 */ /* 0x000f62000c1e1d00 */
[----:B0-----:R-:W-:Y:S05]  /*0e60*/  BRA `(.L_x_341) ;  /* 0x0000000000e07947 */ /* 0x001fea0003800000 */
.L_x_340:
[----:B------:R-:W0:Y:S01]  /*0e70*/  S2R R0, SR_TID.X ;  /* 0x0000000000007919 */ /* 0x000e220000002100 */
[----:B------:R-:W2:Y:S01]  /*0e80*/  S2UR UR9, SR_CTAID.X ;  /* 0x00000000000979c3 */ /* 0x000ea20000002500 */
[----:B------:R-:W-:-:S07]  /*0e90*/  MOV R14, UR10 ;  /* 0x0000000a000e7c02 */ /* 0x000fce0008000f00 */
[----:B------:R-:W3:Y:S08]  /*0ea0*/  LDC.64 R144, c[0x0][0x3d8] ;  /* 0x0000f600ff907b82 */ /* 0x000ef00000000a00 */
[----:B------:R-:W4:Y:S01]  /*0eb0*/  LDC.64 R168, c[0x0][0x398] ;  /* 0x0000e600ffa87b82 */ /* 0x000f220000000a00 */
[----:B--2---:R-:W-:-:S06]  /*0ec0*/  USHF.L.U32 UR6, UR9, 0x8, URZ ;  /* 0x0000000809067899 */ /* 0x004fcc00080006ff */
[----:B------:R-:W-:Y:S02]  /*0ed0*/  MOV R23, UR6 ;  /* 0x0000000600177c02 */ /* 0x000fe40008000f00 */
[----:B0-----:R-:W-:-:S04]  /*0ee0*/  LOP3.LUT R0, R0, 0xff, RZ, 0xc0, !PT ;  /* 0x000000ff00007812 */ /* 0x001fc800078ec0ff */
[----:B------:R-:W-:-:S05]  /*0ef0*/  LOP3.LUT R23, R0, 0x300, R23, 0xf8, !PT ;  /* 0x0000030000177812 */ /* 0x000fca00078ef817 */
[----:B------:R-:W-:-:S04]  /*0f00*/  IMAD R14, R14, 0x2800, R23 ;  /* 0x000028000e0e7824 */ /* 0x000fc800078e0217 */
[C---:B---3--:R-:W-:Y:S01]  /*0f10*/  IMAD.WIDE.U32 R28, R14.reuse, 0x10, R144 ;  /* 0x000000100e1c7825 */ /* 0x048fe200078e0090 */
[C---:B------:R-:W-:Y:S02]  /*0f20*/  IADD3 R13, PT, PT, R14.reuse, 0x800, RZ ;  /* 0x000008000e0d7810 */ /* 0x040fe40007ffe0ff */
[C---:B------:R-:W-:Y:S01]  /*0f30*/  IADD3 R12, PT, PT, R14.reuse, 0xc00, RZ ;  /* 0x00000c000e0c7810 */ /* 0x040fe20007ffe0ff */
[C---:B----4-:R-:W-:Y:S01]  /*0f40*/  IMAD.WIDE.U32 R24, R14.reuse, 0x10, R168 ;  /* 0x000000100e187825 */ /* 0x050fe200078e00a8 */
        /* <DEDUP_REMOVED lines=41> */
[----:B0-----:R-:W5:Y:S02]  /*11e0*/  LDG.E.128 R168, desc[UR12][R168.64] ;  /* 0x0000000ca8a87981 */ /* 0x001f64000c1e1d00 */
.L_x_341:
[----:B------:R-:W-:Y:S05]  /*11f0*/  BRA.U UP0, `(.L_x_342) ;  /* 0x0000000d00247547 */ /* 0x000fea000b800000 */
[----:B-----5:R-:W-:Y:S01]  /*1200*/  FADD.FTZ R0, R180, -UR5 ;  /* 0x80000005b4007e21 */ /* 0x020fe20008010000 */
[----:B------:R-:W-:Y:S01]  /*1210*/  FADD.FTZ R5, R181, -UR5 ;  /* 0x80000005b5057e21 */ /* 0x000fe20008010000 */
[----:B------:R-:W-:Y:S01]  /*1220*/  FMUL.FTZ R2, R32, R112 ;  /* 0x0000007020027220 */ /* 0x000fe20000410000 */
[----:B------:R-:W-:Y:S01]  /*1230*/  FADD.FTZ R4, R182, -UR5 ;  /* 0x80000005b6047e21 */ /* 0x000fe20008010000 */
[----:B------:R-:W-:Y:S01]  /*1240*/  FMUL.FTZ R0, R0, UR15 ;  /* 0x0000000f00007c20 */ /* 0x000fe20008410000 */
[----:B------:R-:W-:Y:S01]  /*1250*/  FMUL.FTZ R196, R33, R113 ;  /* 0x0000007121c47220 */ /* 0x000fe20000410000 */
[----:B------:R-:W-:Y:S01]  /*1260*/  FADD.FTZ R251, RZ, R2 ;  /* 0x00000002fffb7221 */ /* 0x000fe20000010000 */
[----:B------:R-:W-:Y:S01]  /*1270*/  FMUL.FTZ R5, R5, UR15 ;  /* 0x0000000f05057c20 */ /* 0x000fe20008410000 */
[----:B------:R-:W-:Y:S01]  /*1280*/  FFMA.FTZ R252, R0, R2, RZ ;  /* 0x0000000200fc7223 */ /* 0x000fe200000100ff */
[----:B------:R-:W-:Y:S01]  /*1290*/  FADD.FTZ R3, R183, -UR5 ;  /* 0x80000005b7037e21 */ /* 0x000fe20008010000 */
[----:B------:R-:W-:Y:S01]  /*12a0*/  FMUL.FTZ R195, R34, R114 ;  /* 0x0000007222c37220 */ /* 0x000fe20000410000 */
[----:B------:R-:W-:Y:S01]  /*12b0*/  FADD.FTZ R251, R251, R196 ;  /* 0x000000c4fbfb7221 */ /* 0x000fe20000010000 */
[----:B------:R-:W-:Y:S01]  /*12c0*/  FMUL.FTZ R4, R4, UR15 ;  /* 0x0000000f04047c20 */ /* 0x000fe20008410000 */
[----:B------:R-:W-:Y:S01]  /*12d0*/  FFMA.FTZ R252, R5, R196, R252 ;  /* 0x000000c405fc7223 */ /* 0x000fe200000100fc */
[----:B------:R-:W-:Y:S01]  /*12e0*/  FADD.FTZ R180, R24, -UR5 ;  /* 0x8000000518b47e21 */ /* 0x000fe20008010000 */
[----:B------:R-:W-:Y:S01]  /*12f0*/  FMUL.FTZ R194, R35, R115 ;  /* 0x0000007323c27220 */ /* 0x000fe20000410000 */
[----:B------:R-:W-:Y:S01]  /*1300*/  FADD.FTZ R251, R251, R195 ;  /* 0x000000c3fbfb7221 */ /* 0x000fe20000010000 */
[----:B------:R-:W-:Y:S01]  /*1310*/  FMUL.FTZ R3, R3, UR15 ;  /* 0x0000000f03037c20 */ /* 0x000fe20008410000 */
[----:B------:R-:W-:Y:S01]  /*1320*/  FFMA.FTZ R252, R4, R195, R252 ;  /* 0x000000c304fc7223 */ /* 0x000fe200000100fc */
[----:B------:R-:W-:Y:S01]  /*1330*/  FADD.FTZ R24, R26, -UR5 ;  /* 0x800000051a187e21 */ /* 0x000fe20008010000 */
[----:B------:R-:W-:Y:S01]  /*1340*/  FADD.FTZ R25, R25, -UR5 ;  /* 0x8000000519197e21 */ /* 0x000fe20008010000 */
[----:B------:R-:W-:Y:S01]  /*1350*/  FMUL.FTZ R193, R28, R108 ;  /* 0x0000006c1cc17220 */ /* 0x000fe20000410000 */
[----:B------:R-:W-:Y:S01]  /*1360*/  FADD.FTZ R251, R251, R194 ;  /* 0x000000c2fbfb7221 */ /* 0x000fe20000010000 */
[----:B------:R-:W-:Y:S01]  /*1370*/  FMUL.FTZ R26, R180, UR15 ;  /* 0x0000000fb41a7c20 */ /* 0x000fe20008410000 */
[----:B------:R-:W-:Y:S01]  /*1380*/  FFMA.FTZ R252, R3, R194, R252 ;  /* 0x000000c203fc7223 */ /* 0x000fe200000100fc */
        /* <DEDUP_REMOVED lines=65> */
[----:B------:R-:W-:Y:S01]  /*17a0*/  FMUL.FTZ R149, R149, UR15 ;  /* 0x0000000f95957c20 */ /* 0x000fe20008410000 */
[----:B------:R-:W-:Y:S01]  /*17b0*/  FADD.FTZ R251, R251, R151 ;  /* 0x00000097fbfb7221 */ /* 0x000fe20000010000 */
[----:B------:R-:W-:Y:S01]  /*17c0*/  FMUL.FTZ R148, R126, R98 ;  /* 0x000000627e947220 */ /* 0x000fe20000410000 */
[----:B------:R-:W-:Y:S01]  /*17d0*/  FFMA.FTZ R252, R150, R151, R252 ;  /* 0x0000009796fc7223 */ /* 0x000fe200000100fc */
[----:B------:R-:W-:Y:S01]  /*17e0*/  FADD.FTZ R198, R152, -UR5 ;  /* 0x8000000598c67e21 */ /* 0x000fe20008010000 */
[----:B------:R-:W-:Y:S01]  /*17f0*/  FMUL.FTZ R197, R197, UR15 ;  /* 0x0000000fc5c57c20 */ /* 0x000fe20008410000 */
[----:B------:R-:W-:Y:S01]  /*1800*/  FADD.FTZ R251, R251, R148 ;  /* 0x00000094fbfb7221 */ /* 0x000fe20000010000 */
[----:B------:R-:W-:Y:S01]  /*1810*/  FFMA.FTZ R252, R149, R148, R252 ;  /* 0x0000009495fc7223 */ /* 0x000fe200000100fc */
[----:B------:R-:W-:Y:S01]  /*1820*/  FMUL.FTZ R152, R127, R99 ;  /* 0x000000637f987220 */ /* 0x000fe20000410000 */
[----:B------:R-:W-:Y:S01]  /*1830*/  FADD.FTZ R199, R153, -UR5 ;  /* 0x8000000599c77e21 */ /* 0x000fe20008010000 */
[----:B------:R-:W-:Y:S01]  /*1840*/  FMUL.FTZ R153, R198, UR15 ;  /* 0x0000000fc6997c20 */ /* 0x000fe20008410000 */
[----:B------:R-:W-:Y:S01]  /*1850*/  FMUL.FTZ R198, R128, R92 ;  /* 0x0000005c80c67220 */ /* 0x000fe20000410000 */
[----:B------:R-:W-:Y:S01]  /*1860*/  FADD.FTZ R251, R251, R152 ;  /* 0x00000098fbfb7221 */ /* 0x000fe20000010000 */
        /* <DEDUP_REMOVED lines=91> */
[----:B------:R-:W-:Y:S01]  /*1e20*/  FMUL.FTZ R217, R217, UR15 ;  /* 0x0000000fd9d97c20 */ /* 0x000fe20008410000 */
[----:B------:R-:W-:Y:S01]  /*1e30*/  FMUL.FTZ R218, R147, R79 ;  /* 0x0000004f93da7220 */ /* 0x000fe20000410000 */
[----:B------:R-:W-:Y:S01]  /*1e40*/  FADD.FTZ R251, R251, R171 ;  /* 0x000000abfbfb7221 */ /* 0x000fe20000010000 */
[----:B------:R-:W-:-:S03]  /*1e50*/  FFMA.FTZ R252, R170, R171, R252 ;  /* 0x000000abaafc7223 */ /* 0x000fc600000100fc */
[----:B------:R-:W-:Y:S01]  /*1e60*/  FADD.FTZ R251, R251, R218 ;  /* 0x000000dafbfb7221 */ /* 0x000fe20000010000 */
[----:B------:R-:W-:Y:S01]  /*1e70*/  FFMA.FTZ R252, R217, R218, R252 ;  /* 0x000000dad9fc7223 */ /* 0x000fe200000100fc */
[----:B------:R-:W-:Y:S06]  /*1e80*/  BRA `(.L_x_343) ;  /* 0x0000000c00c07947 */ /* 0x000fec0003800000 */
.L_x_342:
[----:B-----5:R-:W0:Y:S01]  /*1e90*/  MUFU.RCP R0, R112 ;  /* 0x0000007000007308 */ /* 0x020e220000001000 */
        /* <DEDUP_REMOVED lines=8> */
[----:B------:R-:W-:Y:S01]  /*1f20*/  FADD.FTZ R179, -R67, R179 ;  /* 0x000000b343b37221 */ /* 0x000fe20000010100 */
[----:B------:R-:W-:Y:S01]  /*1f30*/  FADD.FTZ R173, -R61, R173 ;  /* 0x000000ad3dad7221 */ /* 0x000fe20000010100 */
[----:B------:R-:W-:Y:S01]  /*1f40*/  FADD.FTZ R25, -R69, R25 ;  /* 0x0000001945197221 */ /* 0x000fe20000010100 */
[----:B------:R-:W-:Y:S01]  /*1f50*/  FADD.FTZ R175, -R63, R175 ;  /* 0x000000af3faf7221 */ /* 0x000fe20000010100 */
[----:B------:R-:W-:Y:S01]  /*1f60*/  FADD.FTZ R152, -R52, R152 ;  /* 0x0000009834987221 */ /* 0x000fe20000010100 */
[----:B------:R-:W-:Y:S01]  /*1f70*/  FADD.FTZ R167, -R43, R167 ;  /* 0x000000a72ba77221 */ /* 0x000fe20000010100 */
[----:B------:R-:W-:Y:S01]  /*1f80*/  FADD.FTZ R168, -R36, R168 ;  /* 0x000000a824a87221 */ /* 0x000fe20000010100 */
[----:B------:R-:W3:Y:S01]  /*1f90*/  MUFU.RCP R204, R108 ;  /* 0x0000006c00cc7308 */ /* 0x000ee20000001000 */
[----:B0-----:R-:W-:Y:S01]  /*1fa0*/  FMUL.FTZ R0, R180, R0 ;  /* 0x00000000b4007220 */ /* 0x001fe20000410000 */
[----:B------:R-:W-:Y:S01]  /*1fb0*/  FADD.FTZ R180, -R70, R26 ;  /* 0x0000001a46b47221 */ /* 0x000fe20000010100 */
[----:B------:R-:W-:Y:S01]  /*1fc0*/  FADD.FTZ R169, -R37, R169 ;  /* 0x000000a925a97221 */ /* 0x000fe20000010100 */
[----:B------:R-:W-:Y:S01]  /*1fd0*/  FADD.FTZ R170, -R38, R170 ;  /* 0x000000aa26aa7221 */ /* 0x000fe20000010100 */
[----:B------:R-:W-:Y:S01]  /*1fe0*/  FADD.FTZ R155, -R55, R155 ;  /* 0x0000009b379b7221 */ /* 0x000fe20000010100 */
[----:B------:R-:W-:Y:S01]  /*1ff0*/  FADD.FTZ R156, -R48, R156 ;  /* 0x0000009c309c7221 */ /* 0x000fe20000010100 */
[----:B------:R-:W-:Y:S01]  /*2000*/  FADD.FTZ R157, -R49, R157 ;  /* 0x0000009d319d7221 */ /* 0x000fe20000010100 */
[----:B------:R-:W0:Y:S01]  /*2010*/  MUFU.RCP R198, R110 ;  /* 0x0000006e00c67308 */ /* 0x000e220000001000 */
[----:B--2---:R-:W-:Y:S01]  /*2020*/  FMUL.FTZ R4, R182, R4 ;  /* 0x00000004b6047220 */ /* 0x004fe20000410000 */
[----:B------:R-:W-:Y:S01]  /*2030*/  FADD.FTZ R182, -R65, R177 ;  /* 0x000000b141b67221 */ /* 0x000fe20000010100 */
        /* <DEDUP_REMOVED lines=18> */
[----:B------:R-:W-:Y:S01]  /*2160*/  FMUL.FTZ R198, R128, R92 ;  /* 0x0000005c80c67220 */ /* 0x000fe20000410000 */
[----:B------:R-:W-:Y:S01]  /*2170*/  FADD.FTZ R166, -R42, R166 ;  /* 0x000000a62aa67221 */ /* 0x000fe20000010100 */
[----:B------:R-:W-:Y:S01]  /*2180*/  FMUL.FTZ R212, R142, R82 ;  /* 0x000000528ed47220 */ /* 0x000fe20000410000 */
[----:B------:R-:W0:Y:S01]  /*2190*/  MUFU.RCP R5, R113 ;  /* 0x0000007100057308 */ /* 0x000e220000001000 */
[----:B--2---:R-:W-:Y:S01]  /*21a0*/  FMUL.FTZ R154, R151, R2 ;  /* 0x00000002979a7220 */ /* 0x004fe20000410000 */
[----:B------:R-:W-:Y:S01]  /*21b0*/  FMUL.FTZ R2, R32, R112 ;  /* 0x0000007020027220 */ /* 0x000fe20000410000 */
[----:B------:R-:W-:Y:S01]  /*21c0*/  FMUL.FTZ R214, R143, R83 ;  /* 0x000000538fd67220 */ /* 0x000fe20000410000 */
[----:B------:R-:W-:Y:S01]  /*21d0*/  FMUL.FTZ R215, R144, R76 ;  /* 0x0000004c90d77220 */ /* 0x000fe20000410000 */
[----:B------:R-:W-:Y:S01]  /*21e0*/  FADD.FTZ R171, -R39, R171 ;  /* 0x000000ab27ab7221 */ /* 0x000fe20000010100 */
[----:B------:R-:W-:Y:S01]  /*21f0*/  FADD.FTZ R251, RZ, R2 ;  /* 0x00000002fffb7221 */ /* 0x000fe20000010000 */
[----:B------:R-:W-:Y:S01]  /*2200*/  FFMA.FTZ R252, R2, R0, RZ ;  /* 0x0000000002fc7223 */ /* 0x000fe200000100ff */
[----:B------:R-:W2:Y:S01]  /*2210*/  MUFU.RCP R195, R104 ;  /* 0x0000006800c37308 */ /* 0x000ea20000001000 */
[----:B---3--:R-:W-:Y:S01]  /*2220*/  FMUL.FTZ R27, R27, R196 ;  /* 0x000000c41b1b7220 */ /* 0x008fe20000410000 */
[----:B------:R-:W-:Y:S01]  /*2230*/  FMUL.FTZ R196, R33, R113 ;  /* 0x0000007121c47220 */ /* 0x000fe20000410000 */
[----:B------:R-:W-:Y:S01]  /*2240*/  FMUL.FTZ R216, R145, R77 ;  /* 0x0000004d91d87220 */ /* 0x000fe20000410000 */
[----:B------:R-:W-:-:S02]  /*2250*/  FMUL.FTZ R218, R147, R79 ;  /* 0x0000004f93da7220 */ /* 0x000fc40000410000 */
[----:B------:R-:W-:Y:S02]  /*2260*/  FADD.FTZ R251, R251, R196 ;  /* 0x000000c4fbfb7221 */ /* 0x000fe40000010000 */
[----:B------:R-:W3:Y:S01]  /*2270*/  MUFU.RCP R3, R115 ;  /* 0x0000007300037308 */ /* 0x000ee20000001000 */
[----:B0-----:R-:W-:Y:S01]  /*2280*/  FMUL.FTZ R5, R181, R5 ;  /* 0x00000005b5057220 */ /* 0x001fe20000410000 */
[----:B------:R-:W-:-:S03]  /*2290*/  FADD.FTZ R181, -R60, R172 ;  /* 0x000000ac3cb57221 */ /* 0x000fc60000010100 */
[----:B------:R-:W-:-:S03]  /*22a0*/  FFMA.FTZ R252, R196, R5, R252 ;  /* 0x00000005c4fc7223 */ /* 0x000fc600000100fc */
[----:B------:R-:W0:Y:S01]  /*22b0*/  MUFU.RCP R194, R107 ;  /* 0x0000006b00c27308 */ /* 0x000e220000001000 */
[----:B--2---:R-:W-:Y:S01]  /*22c0*/  FMUL.FTZ R172, R176, R195 ;  /* 0x000000c3b0ac7220 */ /* 0x004fe20000410000 */
[----:B------:R-:W-:Y:S01]  /*22d0*/  FMUL.FTZ R195, R34, R114 ;  /* 0x0000007222c37220 */ /* 0x000fe20000410000 */
[----:B------:R-:W-:Y:S01]  /*22e0*/  FADD.FTZ R176, -R57, R149 ;  /* 0x0000009539b07221 */ /* 0x000fe20000010100 */
[----:B------:R-:W-:Y:S02]  /*22f0*/  FADD.FTZ R149, -R58, R150 ;  /* 0x000000963a957221 */ /* 0x000fe40000010100 */
[----:B------:R-:W-:Y:S01]  /*2300*/  FADD.FTZ R251, R251, R195 ;  /* 0x000000c3fbfb7221 */ /* 0x000fe20000010000 */
[----:B------:R-:W-:Y:S01]  /*2310*/  FFMA.FTZ R252, R195, R4, R252 ;  /* 0x00000004c3fc7223 */ /* 0x000fe200000100fc */
[----:B------:R-:W2:Y:S01]  /*2320*/  MUFU.RCP R193, R100 ;  /* 0x0000006400c17308 */ /* 0x000ea20000001000 */
[----:B---3--:R-:W-:-:S07]  /*2330*/  FMUL.FTZ R3, R183, R3 ;  /* 0x00000003b7037220 */ /* 0x008fce0000410000 */
[----:B------:R-:W3:Y:S01]  /*2340*/  MUFU.RCP R192, R101 ;  /* 0x0000006500c07308 */ /* 0x000ee20000001000 */
[----:B0-----:R-:W-:Y:S01]  /*2350*/  FMUL.FTZ R183, R179, R194 ;  /* 0x000000c2b3b77220 */ /* 0x001fe20000410000 */
[----:B------:R-:W-:-:S04]  /*2360*/  FMUL.FTZ R194, R35, R115 ;  /* 0x0000007323c27220 */ /* 0x000fc80000410000 */
[----:B------:R-:W-:Y:S01]  /*2370*/  FADD.FTZ R251, R251, R194 ;  /* 0x000000c2fbfb7221 */ /* 0x000fe20000010000 */
[----:B------:R-:W-:Y:S01]  /*2380*/  FFMA.FTZ R252, R194, R3, R252 ;  /* 0x00000003c2fc7223 */ /* 0x000fe200000100fc */
[----:B------:R-:W0:Y:S01]  /*2390*/  MUFU.RCP R199, R109 ;  /* 0x0000006d00c77308 */ /* 0x000e220000001000 */
[----:B--2---:R-:W-:Y:S01]  /*23a0*/  FMUL.FTZ R181, R181, R193 ;  /* 0x000000c1b5b57220 */ /* 0x004fe20000410000 */
[----:B------:R-:W-:-:S04]  /*23b0*/  FMUL.FTZ R193, R28, R108 ;  /* 0x0000006c1cc17220 */ /* 0x000fc80000410000 */
[----:B------:R-:W-:Y:S01]  /*23c0*/  FADD.FTZ R251, R251, R193 ;  /* 0x000000c1fbfb7221 */ /* 0x000fe20000010000 */
[----:B------:R-:W-:Y:S01]  /*23d0*/  FFMA.FTZ R252, R193, R26, R252 ;  /* 0x0000001ac1fc7223 */ /* 0x000fe200000100fc */
[----:B------:R-:W2:Y:S01]  /*23e0*/  MUFU.RCP R191, R102 ;  /* 0x0000006600bf7308 */ /* 0x000ea20000001000 */
[----:B---3--:R-:W-:Y:S01]  /*23f0*/  FMUL.FTZ R179, R173, R192 ;  /* 0x000000c0adb37220 */ /* 0x008fe20000410000 */
[----:B------:R-:W-:-:S04]  /*2400*/  FMUL.FTZ R192, R29, R109 ;  /* 0x0000006d1dc07220 */ /* 0x000fc80000410000 */
[----:B------:R-:W-:Y:S02]  /*2410*/  FADD.FTZ R251, R251, R192 ;  /* 0x000000c0fbfb7221 */ /* 0x000fe40000010000 */
[----:B------:R-:W3:Y:S01]  /*2420*/  MUFU.RCP R190, R103 ;  /* 0x0000006700be7308 */ /* 0x000ee20000001000 */
[----:B0-----:R-:W-:Y:S01]  /*2430*/  FMUL.FTZ R25, R25, R199 ;  /* 0x000000c719197220 */ /* 0x001fe20000410000 */
[----:B------:R-:W-:-:S03]  /*2440*/  FMUL.FTZ R199, R129, R93 ;  /* 0x0000005d81c77220 */ /* 0x000fc60000410000 */
[----:B------:R-:W-:-:S03]  /*2450*/  FFMA.FTZ R252, R192, R25, R252 ;  /* 0x00000019c0fc7223 */ /* 0x000fc600000100fc */
        /* <DEDUP_REMOVED lines=8> */
[----:B------:R-:W-:Y:S01]  /*24e0*/  FADD.FTZ R251, R251, R190 ;  /* 0x000000befbfb7221 */ /* 0x000fe20000010000 */
[----:B------:R-:W-:Y:S01]  /*24f0*/  FFMA.FTZ R252, R190, R27, R252 ;  /* 0x0000001bbefc7223 */ /* 0x000fe200000100fc */
[----:B------:R-:W3:Y:S01]  /*2500*/  MUFU.RCP R200, R94 ;  /* 0x0000005e00c87308 */ /* 0x000ee20000001000 */
[----:B0-----:R-:W-:Y:S01]  /*2510*/  FMUL.FTZ R173, R178, R189 ;  /* 0x000000bdb2ad7220 */ /* 0x001fe20000410000 */
[----:B------:R-:W-:Y:S01]  /*2520*/  FMUL.FTZ R189, R116, R104 ;  /* 0x0000006874bd7220 */ /* 0x000fe20000410000 */
[----:B------:R-:W-:-:S03]  /*2530*/  FMUL.FTZ R178, R122, R102 ;  /* 0x000000667ab27220 */ /* 0x000fc60000410000 */
[----:B------:R-:W-:Y:S01]  /*2540*/  FADD.FTZ R251, R251, R189 ;  /* 0x000000bdfbfb7221 */ /* 0x000fe20000010000 */
[----:B------:R-:W-:Y:S01]  /*2550*/  FFMA.FTZ R252, R189, R172, R252 ;  /* 0x000000acbdfc7223 */ /* 0x000fe200000100fc */
[----:B------:R-:W0:Y:S01]  /*2560*/  MUFU.RCP R187, R105 ;  /* 0x0000006900bb7308 */ /* 0x000e220000001000 */
[----:B--2---:R-:W-:Y:S01]  /*2570*/  FMUL.FTZ R150, R176, R188 ;  /* 0x000000bcb0967220 */ /* 0x004fe20000410000 */
[----:B------:R-:W-:Y:S01]  /*2580*/  FMUL.FTZ R188, R117, R105 ;  /* 0x0000006975bc7220 */ /* 0x000fe20000410000 */
[----:B------:R-:W-:-:S03]  /*2590*/  FMUL.FTZ R176, R123, R103 ;  /* 0x000000677bb07220 */ /* 0x000fc60000410000 */
[----:B------:R-:W-:Y:S02]  /*25a0*/  FADD.FTZ R251, R251, R188 ;  /* 0x000000bcfbfb7221 */ /* 0x000fe40000010000 */
[----:B------:R-:W2:Y:S01]  /*25b0*/  MUFU.RCP R186, R98 ;  /* 0x0000006200ba7308 */ /* 0x000ea20000001000 */
[----:B---3--:R-:W-:-:S07]  /*25c0*/  FMUL.FTZ R200, R148, R200 ;  /* 0x000000c894c87220 */ /* 0x008fce0000410000 */
[----:B------:R-:W3:Y:S01]  /*25d0*/  MUFU.RCP R185, R106 ;  /* 0x0000006a00b97308 */ /* 0x000ee20000001000 */
[----:B0-----:R-:W-:Y:S01]  /*25e0*/  FMUL.FTZ R187, R182, R187 ;  /* 0x000000bbb6bb7220 */ /* 0x001fe20000410000 */
[----:B------:R-:W-:-:S03]  /*25f0*/  FMUL.FTZ R182, R120, R100 ;  /* 0x0000006478b67220 */ /* 0x000fc60000410000 */
[----:B------:R-:W-:-:S03]  /*2600*/  FFMA.FTZ R252, R188, R187, R252 ;  /* 0x000000bbbcfc7223 */ /* 0x000fc600000100fc */
[----:B------:R-:W0:Y:S01]  /*2610*/  MUFU.RCP R184, R92 ;  /* 0x0000005c00b87308 */ /* 0x000e220000001000 */
[----:B--2---:R-:W-:Y:S01]  /*2620*/  FMUL.FTZ R149, R149, R186 ;  /* 0x000000ba95957220 */ /* 0x004fe20000410000 */
[----:B------:R-:W-:-:S04]  /*2630*/  FMUL.FTZ R186, R118, R106 ;  /* 0x0000006a76ba7220 */ /* 0x000fc80000410000 */
[----:B------:R-:W-:Y:S02]  /*2640*/  FADD.FTZ R251, R251, R186 ;  /* 0x000000bafbfb7221 */ /* 0x000fe40000010000 */
[----:B------:R-:W2:Y:S01]  /*2650*/  MUFU.RCP R151, R83 ;  /* 0x0000005300977308 */ /* 0x000ea20000001000 */
[----:B---3--:R-:W-:Y:S01]  /*2660*/  FMUL.FTZ R185, R180, R185 ;  /* 0x000000b9b4b97220 */ /* 0x008fe20000410000 */
[----:B------:R-:W-:-:S03]  /*2670*/  FMUL.FTZ R180, R121, R101 ;  /* 0x0000006579b47220 */ /* 0x000fc60000410000 */
[----:B------:R-:W-:-:S03]  /*2680*/  FFMA.FTZ R252, R186, R185, R252 ;  /* 0x000000b9bafc7223 */ /* 0x000fc600000100fc */
        /* <DEDUP_REMOVED lines=8> */
[----:B------:R-:W-:Y:S01]  /*2710*/  FADD.FTZ R251, R251, R182 ;  /* 0x000000b6fbfb7221 */ /* 0x000fe20000010000 */
[----:B------:R-:W-:-:S03]  /*2720*/  FFMA.FTZ R252, R182, R181, R252 ;  /* 0x000000b5b6fc7223 */ /* 0x000fc600000100fc */
[----:B------:R-:W-:Y:S01]  /*2730*/  FADD.FTZ R251, R251, R180 ;  /* 0x000000b4fbfb7221 */ /* 0x000fe20000010000 */
[----:B------:R-:W-:Y:S01]  /*2740*/  FFMA.FTZ R252, R180, R179, R252 ;  /* 0x000000b3b4fc7223 */ /* 0x000fe200000100fc */
[----:B------:R-:W2:Y:S01]  /*2750*/  MUFU.RCP R151, R77 ;  /* 0x0000004d00977308 */ /* 0x000ea20000001000 */
[----:B---3--:R-:W-:Y:S01]  /*2760*/  FMUL.FTZ R168, R168, R148 ;  /* 0x00000094a8a87220 */ /* 0x008fe20000410000 */
[----:B------:R-:W-:Y:S01]  /*2770*/  FADD.FTZ R251, R251, R178 ;  /* 0x000000b2fbfb7221 */ /* 0x000fe20000010000 */
[----:B------:R-:W-:-:S03]  /*2780*/  FFMA.FTZ R252, R178, R177, R252 ;  /* 0x000000b1b2fc7223 */ /* 0x000fc600000100fc */
[----:B------:R-:W-:Y:S01]  /*2790*/  FADD.FTZ R251, R251, R176 ;  /* 0x000000b0fbfb7221 */ /* 0x000fe20000010000 */
[----:B------:R-:W-:Y:S01]  /*27a0*/  FFMA.FTZ R252, R176, R175, R252 ;  /* 0x000000afb0fc7223 */ /* 0x000fe200000100fc */
        /* <DEDUP_REMOVED lines=17> */
[----:B------:R-:W-:Y:S01]  /*28c0*/  FADD.FTZ R251, R251, R152 ;  /* 0x00000098fbfb7221 */ /* 0x000fe20000010000 */
[----:B------:R-:W-:Y:S01]  /*28d0*/  FFMA.FTZ R252, R152, R197, R252 ;  /* 0x000000c598fc7223 */ /* 0x000fe200000100fc */
[----:B------:R-:W-:Y:S02]  /*28e0*/  FMUL.FTZ R155, R130, R94 ;  /* 0x0000005e829b7220 */ /* 0x000fe40000410000 */
[----:B------:R-:W-:Y:S01]  /*28f0*/  FADD.FTZ R251, R251, R198 ;  /* 0x000000c6fbfb7221 */ /* 0x000fe20000010000 */
[----:B------:R-:W-:Y:S01]  /*2900*/  FFMA.FTZ R252, R198, R153, R252 ;  /* 0x00000099c6fc7223 */ /* 0x000fe200000100fc */
[----:B------:R-:W0:Y:S01]  /*2910*/  MUFU.RCP R204, R90 ;  /* 0x0000005a00cc7308 */ /* 0x000e220000001000 */
[----:B--2---:R-:W-:Y:S01]  /*2920*/  FMUL.FTZ R202, R156, R202 ;  /* 0x000000ca9cca7220 */ /* 0x004fe20000410000 */
[----:B------:R-:W-:Y:S01]  /*2930*/  FADD.FTZ R251, R251, R199 ;  /* 0x000000c7fbfb7221 */ /* 0x000fe20000010000 */
[----:B------:R-:W-:Y:S01]  /*2940*/  FFMA.FTZ R252, R199, R154, R252 ;  /* 0x0000009ac7fc7223 */ /* 0x000fe200000100fc */
[----:B------:R-:W-:-:S02]  /*2950*/  FMUL.FTZ R156, R131, R95 ;  /* 0x0000005f839c7220 */ /* 0x000fc40000410000 */
[----:B------:R-:W-:Y:S01]  /*2960*/  FADD.FTZ R251, R251, R155 ;  /* 0x0000009bfbfb7221 */ /* 0x000fe20000010000 */
[----:B------:R-:W-:Y:S01]  /*2970*/  FFMA.FTZ R252, R155, R200, R252 ;  /* 0x000000c89bfc7223 */ /* 0x000fe200000100fc */
[----:B------:R-:W2:Y:S01]  /*2980*/  MUFU.RCP R205, R91 ;  /* 0x0000005b00cd7308 */ /* 0x000ea20000001000 */
[----:B---3--:R-:W-:Y:S01]  /*2990*/  FMUL.FTZ R203, R157, R203 ;  /* 0x000000cb9dcb7220 */ /* 0x008fe20000410000 */
[----:B------:R-:W-:Y:S01]  /*29a0*/  FADD.FTZ R251, R251, R156 ;  /* 0x0000009cfbfb7221 */ /* 0x000fe20000010000 */
[----:B------:R-:W-:Y:S01]  /*29b0*/  FFMA.FTZ R252, R156, R201, R252 ;  /* 0x000000c99cfc7223 */ /* 0x000fe200000100fc */
[----:B------:R-:W-:-:S04]  /*29c0*/  FMUL.FTZ R157, R132, R88 ;  /* 0x00000058849d7220 */ /* 0x000fc80000410000 */
[----:B------:R-:W3:Y:S01]  /*29d0*/  MUFU.RCP R206, R84 ;  /* 0x0000005400ce7308 */ /* 0x000ee20000001000 */
[----:B0-----:R-:W-:Y:S01]  /*29e0*/  FMUL.FTZ R204, R158, R204 ;  /* 0x000000cc9ecc7220 */ /* 0x001fe20000410000 */
[----:B------:R-:W-:Y:S01]  /*29f0*/  FADD.FTZ R251, R251, R157 ;  /* 0x0000009dfbfb7221 */ /* 0x000fe20000010000 */
[----:B------:R-:W-:Y:S01]  /*2a00*/  FFMA.FTZ R252, R157, R202, R252 ;  /* 0x000000ca9dfc7223 */ /* 0x000fe200000100fc */
[----:B------:R-:W-:-:S04]  /*2a10*/  FMUL.FTZ R158, R133, R89 ;  /* 0x00000059859e7220 */ /* 0x000fc80000410000 */
[----:B------:R-:W0:Y:S01]  /*2a20*/  MUFU.RCP R207, R85 ;  /* 0x0000005500cf7308 */ /* 0x000e220000001000 */
[----:B--2---:R-:W-:Y:S01]  /*2a30*/  FMUL.FTZ R205, R159, R205 ;  /* 0x000000cd9fcd7220 */ /* 0x004fe20000410000 */
[----:B------:R-:W-:Y:S01]  /*2a40*/  FADD.FTZ R251, R251, R158 ;  /* 0x0000009efbfb7221 */ /* 0x000fe20000010000 */
[----:B------:R-:W-:Y:S01]  /*2a50*/  FFMA.FTZ R252, R158, R203, R252 ;  /* 0x000000cb9efc7223 */ /* 0x000fe200000100fc */
[----:B------:R-:W-:-:S04]  /*2a60*/  FMUL.FTZ R159, R134, R90 ;  /* 0x0000005a869f7220 */ /* 0x000fc80000410000 */
        /* <DEDUP_REMOVED lines=25> */
[----:B------:R-:W-:Y:S01]  /*2c00*/  FADD.FTZ R251, R251, R164 ;  /* 0x000000a4fbfb7221 */ /* 0x000fe20000010000 */
[----:B--2---:R-:W-:Y:S01]  /*2c10*/  FMUL.FTZ R211, R165, R211 ;  /* 0x000000d3a5d37220 */ /* 0x004fe20000410000 */
[----:B------:R-:W-:Y:S01]  /*2c20*/  FFMA.FTZ R252, R164, R209, R252 ;  /* 0x000000d1a4fc7223 */ /* 0x000fe200000100fc */
[----:B------:R-:W-:Y:S01]  /*2c30*/  FMUL.FTZ R165, R140, R80 ;  /* 0x000000508ca57220 */ /* 0x000fe20000410000 */
[----:B------:R-:W0:Y:S03]  /*2c40*/  MUFU.RCP R217, R79 ;  /* 0x0000004f00d97308 */ /* 0x000e260000001000 */
[----:B------:R-:W-:Y:S01]  /*2c50*/  FADD.FTZ R251, R251, R165 ;  /* 0x000000a5fbfb7221 */ /* 0x000fe20000010000 */
[----:B------:R-:W-:Y:S01]  /*2c60*/  FFMA.FTZ R252, R165, R210, R252 ;  /* 0x000000d2a5fc7223 */ /* 0x000fe200000100fc */
[----:B---3--:R-:W-:Y:S01]  /*2c70*/  FMUL.FTZ R213, R166, R213 ;  /* 0x000000d5a6d57220 */ /* 0x008fe20000410000 */
[----:B------:R-:W-:-:S04]  /*2c80*/  FMUL.FTZ R166, R141, R81 ;  /* 0x000000518da67220 */ /* 0x000fc80000410000 */
[----:B------:R-:W-:Y:S01]  /*2c90*/  FADD.FTZ R251, R251, R166 ;  /* 0x000000a6fbfb7221 */ /* 0x000fe20000010000 */
[----:B------:R-:W-:-:S03]  /*2ca0*/  FFMA.FTZ R252, R166, R211, R252 ;  /* 0x000000d3a6fc7223 */ /* 0x000fc600000100fc */
[----:B------:R-:W-:Y:S01]  /*2cb0*/  FADD.FTZ R251, R251, R212 ;  /* 0x000000d4fbfb7221 */ /* 0x000fe20000010000 */
[----:B------:R-:W-:Y:S01]  /*2cc0*/  FFMA.FTZ R252, R212, R213, R252 ;  /* 0x000000d5d4fc7223 */ /* 0x000fe200000100fc */
[----:B0-----:R-:W-:Y:S02]  /*2cd0*/  FMUL.FTZ R217, R171, R217 ;  /* 0x000000d9abd97220 */ /* 0x001fe40000410000 */
[----:B------:R-:W-:Y:S01]  /*2ce0*/  FADD.FTZ R251, R251, R214 ;  /* 0x000000d6fbfb7221 */ /* 0x000fe20000010000 */
[----:B------:R-:W-:Y:S01]  /*2cf0*/  FFMA.FTZ R252, R214, R167, R252 ;  /* 0x000000a7d6fc7223 */ /* 0x000fe200000100fc */
[----:B------:R-:W-:Y:S02]  /*2d00*/  FMUL.FTZ R171, R146, R78 ;  /* 0x0000004e92ab7220 */ /* 0x000fe40000410000 */
[----:B------:R-:W-:Y:S01]  /*2d10*/  FADD.FTZ R251, R251, R215 ;  /* 0x000000d7fbfb7221 */ /* 0x000fe20000010000 */
[----:B------:R-:W-:-:S03]  /*2d20*/  FFMA.FTZ R252, R215, R168, R252 ;  /* 0x000000a8d7fc7223 */ /* 0x000fc600000100fc */
[----:B------:R-:W-:Y:S01]  /*2d30*/  FADD.FTZ R251, R251, R216 ;  /* 0x000000d8fbfb7221 */ /* 0x000fe20000010000 */
[----:B------:R-:W-:-:S03]  /*2d40*/  FFMA.FTZ R252, R216, R169, R252 ;  /* 0x000000a9d8fc7223 */ /* 0x000fc600000100fc */
[----:B------:R-:W-:Y:S01]  /*2d50*/  FADD.FTZ R251, R251, R171 ;  /* 0x000000abfbfb7221 */ /* 0x000fe20000010000 */
[----:B------:R-:W-:-:S03]  /*2d60*/  FFMA.FTZ R252, R171, R170, R252 ;  /* 0x000000aaabfc7223 */ /* 0x000fc600000100fc */
[----:B------:R-:W-:Y:S01]  /*2d70*/  FADD.FTZ R251, R251, R218 ;  /* 0x000000dafbfb7221 */ /* 0x000fe20000010000 */
[----:B------:R-:W-:-:S07]  /*2d80*/  FFMA.FTZ R252, R218, R217, R252 ;  /* 0x000000d9dafc7223 */ /* 0x000fce00000100fc */
.L_x_343:
[----:B------:R0:W-:Y:S04]  /*2d90*/  STL [R1+0xa4], R2 ;  /* 0x0000a40201007387 */ /* 0x0001e80000100800 */
[----:B0-----:R-:W2:Y:S01]  /*2da0*/  LDL.LU R2, [R1+0x78] ;  /* 0x0000780001027983 */ /* 0x001ea20000300800 */
[----:B------:R-:W-:-:S03]  /*2db0*/  FADD.FTZ R239, R147, R239 ;  /* 0x000000ef93ef7221 */ /* 0x000fc60000010000 */
[----:B------:R0:W-:Y:S04]  /*2dc0*/  STL [R1+0xa0], R0 ;  /* 0x0000a00001007387 */ /* 0x0001e80000100800 */
[----:B0-----:R-:W3:Y:S01]  /*2dd0*/  LDL.LU R0, [R1+0x74] ;  /* 0x0000740001007983 */ /* 0x001ee20000300800 */
[----:B------:R-:W-:Y:S01]  /*2de0*/  FFMA.FTZ R238, R168, R144, R238 ;  /* 0x00000090a8ee7223 */ /* 0x000fe200000100ee */
[----:B------:R-:W-:Y:S01]  /*2df0*/  FADD.FTZ R242, R144, R242 ;  /* 0x000000f290f27221 */ /* 0x000fe20000010000 */
[----:B--2---:R-:W-:-:S05]  /*2e00*/  FFMA.FTZ R2, R217, R147, R2 ;  /* 0x00000093d9027223 */ /* 0x004fca0000010002 */
[----:B------:R0:W-:Y:S04]  /*2e10*/  STL [R1+0x78], R2 ;  /* 0x0000780201007387 */ /* 0x0001e80000100800 */
[----:B0-----:R0:W5:Y:S04]  /*2e20*/  LDL.LU R2, [R1+0xa4] ;  /* 0x0000a40001027983 */ /* 0x0011680000300800 */
[----:B------:R-:W2:Y:S01]  /*2e30*/  LDL.LU R147, [R1+0x70] ;  /* 0x0000700001937983 */ /* 0x000ea20000300800 */
[----:B------:R-:W-:Y:S01]  /*2e40*/  FADD.FTZ R241, R145, R241 ;  /* 0x000000f191f17221 */ /* 0x000fe20000010000 */
[----:B---3--:R-:W-:-:S02]  /*2e50*/  FFMA.FTZ R0, R170, R146, R0 ;  /* 0x00000092aa007223 */ /* 0x008fc40000010000 */
[----:B------:R-:W3:Y:S01]  /*2e60*/  SHFL.DOWN PT, R144, R251, 0x10, 0x1f ;  /* 0x0a001f00fb907f89 */ /* 0x000ee200000e0000 */
[----:B------:R-:W-:-:S03]  /*2e70*/  FADD.FTZ R240, R146, R240 ;  /* 0x000000f092f07221 */ /* 0x000fc60000010000 */
[----:B------:R4:W-:Y:S04]  /*2e80*/  STL [R1+0x74], R0 ;  /* 0x0000740001007387 */ /* 0x0009e80000100800 */
[----:B----4-:R0:W5:Y:S01]  /*2e90*/  LDL.LU R0, [R1+0xa0] ;  /* 0x0000a00001007983 */ /* 0x0101620000300800 */
[----:B---3--:R-:W-:-:S05]  /*2ea0*/  FADD.FTZ R144, R144, R251 ;  /* 0x000000fb90907221 */ /* 0x008fca0000010000 */
[----:B------:R-:W3:Y:S02]  /*2eb0*/  SHFL.DOWN PT, R146, R144, 0x8, 0x1f ;  /* 0x09001f0090927f89 */ /* 0x000ee400000e0000 */
[----:B---3--:R-:W-:Y:S01]  /*2ec0*/  FADD.FTZ R146, R144, R146 ;  /* 0x0000009290927221 */ /* 0x008fe20000010000 */
[----:B--2---:R-:W-:Y:S02]  /*2ed0*/  FFMA.FTZ R147, R169, R145, R147 ;  /* 0x00000091a9937223 */ /* 0x004fe40000010093 */
[----:B------:R-:W2:Y:S04]  /*2ee0*/  SHFL.DOWN PT, R145, R252, 0x10, 0x1f ;  /* 0x0a001f00fc917f89 */ /* 0x000ea800000e0000 */
[----:B------:R3:W-:Y:S04]  /*2ef0*/  STL [R1+0x70], R147 ;  /* 0x0000709301007387 */ /* 0x0007e80000100800 */
[----:B---3--:R-:W3:Y:S04]  /*2f00*/  LDL.LU R147, [R1+0x90] ;  /* 0x0000900001937983 */ /* 0x008ee80000300800 */
[----:B------:R-:W4:Y:S01]  /*2f10*/  LDL.LU R251, [R1+0x7c] ;  /* 0x00007c0001fb7983 */ /* 0x000f220000300800 */
[----:B--2---:R-:W-:-:S03]  /*2f20*/  FADD.FTZ R145, R145, R252 ;  /* 0x000000fc91917221 */ /* 0x004fc60000010000 */
[----:B------:R-:W2:Y:S04]  /*2f30*/  LDL.LU R252, [R1+0x80] ;  /* 0x0000800001fc7983 */ /* 0x000ea80000300800 */
[----:B------:R-:W1:Y:S02]  /*2f40*/  SHFL.DOWN PT, R144, R145, 0x8, 0x1f ;  /* 0x09001f0091907f89 */ /* 0x000e6400000e0000 */
[----:B-1----:R-:W-:Y:S02]  /*2f50*/  FADD.FTZ R144, R145, R144 ;  /* 0x0000009091907221 */ /* 0x002fe40000010000 */
[----:B------:R-:W2:Y:S01]  /*2f60*/  LDL.LU R145, [R1+0x84] ;  /* 0x0000840001917983 */ /* 0x000ea20000300800 */
[----:B------:R-:W-:Y:S01]  /*2f70*/  FADD.FTZ R245, R141, R245 ;  /* 0x000000f58df57221 */ /* 0x000fe20000010000 */
[----:B------:R-:W-:Y:S01]  /*2f80*/  FADD.FTZ R244, R142, R244 ;  /* 0x000000f48ef47221 */ /* 0x000fe20000010000 */
[----:B------:R-:W-:Y:S01]  /*2f90*/  FADD.FTZ R247, R139, R247 ;  /* 0x000000f78bf77221 */ /* 0x000fe20000010000 */
[----:B------:R-:W-:Y:S01]  /*2fa0*/  FADD.FTZ R243, R143, R243 ;  /* 0x000000f38ff37221 */ /* 0x000fe20000010000 */
[----:B---3--:R-:W-:Y:S01]  /*2fb0*/  FFMA.FTZ R147, R209, R139, R147 ;  /* 0x0000008bd1937223 */ /* 0x008fe20000010093 */
[----:B----4-:R-:W-:Y:S01]  /*2fc0*/  FFMA.FTZ R251, R211, R141, R251 ;  /* 0x0000008dd3fb7223 */ /* 0x010fe200000100fb */
[----:B--2---:R-:W-:Y:S01]  /*2fd0*/  FFMA.FTZ R252, R213, R142, R252 ;  /* 0x0000008ed5fc7223 */ /* 0x004fe200000100fc */
[----:B------:R-:W-:Y:S01]  /*2fe0*/  FFMA.FTZ R145, R167, R143, R145 ;  /* 0x0000008fa7917223 */ /* 0x000fe20000010091 */
[----:B------:R-:W-:Y:S01]  /*2ff0*/  FFMA.FTZ R237, R210, R140, R237 ;  /* 0x0000008cd2ed7223 */ /* 0x000fe200000100ed */
[----:B------:R-:W-:Y:S01]  /*3000*/  FADD.FTZ R246, R140, R246 ;  /* 0x000000f68cf67221 */ /* 0x000fe20000010000 */
[----:B------:R-:W-:Y:S01]  /*3010*/  FADD.FTZ R248, R138, R248 ;  /* 0x000000f88af87221 */ /* 0x000fe20000010000 */
[----:B------:R-:W1:Y:S04]  /*3020*/  SHFL.DOWN PT, R143, R146, 0x4, 0x1f ;  /* 0x08801f00928f7f89 */ /* 0x000e6800000e0000 */
[----:B------:R-:W-:Y:S04]  /*3030*/  STL [R1+0x84], R145 ;  /* 0x0000849101007387 */ /* 0x000fe80000100800 */
[----:B------:R2:W-:Y:S04]  /*3040*/  STL [R1+0x80], R252 ;  /* 0x000080fc01007387 */ /* 0x0005e80000100800 */
[----:B------:R-:W3:Y:S04]  /*3050*/  LDL.LU R141, [R1+0x8c] ;  /* 0x00008c00018d7983 */ /* 0x000ee80000300800 */
[----:B------:R4:W-:Y:S04]  /*3060*/  STL [R1+0x7c], R251 ;  /* 0x00007cfb01007387 */ /* 0x0009e80000100800 */
[----:B--2---:R-:W2:Y:S04]  /*3070*/  LDL.LU R252, [R1+0x9c] ;  /* 0x00009c0001fc7983 */ /* 0x004ea80000300800 */
[----:B------:R-:W0:Y:S04]  /*3080*/  SHFL.DOWN PT, R145, R144, 0x4, 0x1f ;  /* 0x08801f0090917f89 */ /* 0x000e2800000e0000 */
[----:B----4-:R-:W4:Y:S04]  /*3090*/  LDL.LU R251, [R1] ;  /* 0x0000000001fb7983 */ /* 0x010f280000300800 */
[----:B------:R1:W-:Y:S04]  /*30a0*/  STL [R1+0x90], R147 ;  /* 0x0000909301007387 */ /* 0x0003e80000100800 */
[----:B-1----:R-:W4:Y:S04]  /*30b0*/  LDL.LU R147, [R1+0x98] ;  /* 0x0000980001937983 */ /* 0x002f280000300800 */
[----:B------:R-:W4:Y:S04]  /*30c0*/  LDL.LU R142, [R1+0x4] ;  /* 0x00000400018e7983 */ /* 0x000f280000300800 */
[----:B------:R-:W4:Y:S01]  /*30d0*/  LDL.LU R139, [R1+0x88] ;  /* 0x00008800018b7983 */ /* 0x000f220000300800 */
[----:B---3--:R-:W-:-:S05]  /*30e0*/  FFMA.FTZ R141, R208, R138, R141 ;  /* 0x0000008ad08d7223 */ /* 0x008fca000001008d */
[----:B------:R1:W-:Y:S01]  /*30f0*/  STL [R1+0x8c], R141 ;  /* 0x00008c8d01007387 */ /* 0x0003e20000100800 */
[----:B--2---:R-:W-:-:S03]  /*3100*/  FFMA.FTZ R252, R205, R135, R252 ;  /* 0x00000087cdfc7223 */ /* 0x004fc600000100fc */
[----:B-1----:R-:W2:Y:S04]  /*3110*/  LDL.LU R141, [R1+0x94] ;  /* 0x00009400018d7983 */ /* 0x002ea80000300800 */
[----:B------:R-:W3:Y:S01]  /*3120*/  LDL.LU R140, [R1+0x8] ;  /* 0x00000800018c7983 */ /* 0x000ee20000300800 */
[----:B----4-:R-:W-:Y:S01]  /*3130*/  FADD.FTZ R251, R135, R251 ;  /* 0x000000fb87fb7221 */ /* 0x010fe20000010000 */
[----:B------:R-:W-:-:S05]  /*3140*/  FFMA.FTZ R139, R207, R137, R139 ;  /* 0x00000089cf8b7223 */ /* 0x000fca000001008b */
[----:B------:R1:W-:Y:S01]  /*3150*/  STL [R1+0x88], R139 ;  /* 0x0000888b01007387 */ /* 0x0003e20000100800 */
[----:B------:R-:W-:Y:S01]  /*3160*/  FFMA.FTZ R147, R204, R134, R147 ;  /* 0x00000086cc937223 */ /* 0x000fe20000010093 */
[----:B------:R-:W-:Y:S02]  /*3170*/  FADD.FTZ R142, R134, R142 ;  /* 0x0000008e868e7221 */ /* 0x000fe40000010000 */
[----:B-1----:R-:W4:Y:S04]  /*3180*/  LDL.LU R139, [R1+0xc] ;  /* 0x00000c00018b7983 */ /* 0x002f280000300800 */
[----:B------:R-:W4:Y:S04]  /*3190*/  LDL.LU R138, [R1+0x10] ;  /* 0x00001000018a7983 */ /* 0x000f280000300800 */
[----:B------:R1:W-:Y:S04]  /*31a0*/  STL [R1+0x9c], R252 ;  /* 0x00009cfc01007387 */ /* 0x0003e80000100800 */
[----:B------:R0:W-:Y:S04]  /*31b0*/  STL [R1], R251 ;  /* 0x000000fb01007387 */ /* 0x0001e80000100800 */
[----:B------:R3:W-:Y:S04]  /*31c0*/  STL [R1+0x98], R147 ;  /* 0x0000989301007387 */ /* 0x0007e80000100800 */
[----:B------:R4:W-:Y:S04]  /*31d0*/  STL [R1+0x4], R142 ;  /* 0x0000048e01007387 */ /* 0x0009e80000100800 */
[----:B-1----:R-:W4:Y:S04]  /*31e0*/  LDL.LU R252, [R1+0x14] ;  /* 0x0000140001fc7983 */ /* 0x002f280000300800 */
[----:B0-----:R-:W4:Y:S01]  /*31f0*/  LDL.LU R251, [R1+0x18] ;  /* 0x0000180001fb7983 */ /* 0x001f220000300800 */
[----:B------:R-:W-:Y:S01]  /*3200*/  FADD.FTZ R143, R146, R143 ;  /* 0x0000008f928f7221 */ /* 0x000fe20000010000 */
[----:B------:R-:W-:Y:S01]  /*3210*/  FADD.FTZ R145, R144, R145 ;  /* 0x0000009190917221 */ /* 0x000fe20000010000 */
[----:B------:R-:W-:Y:S01]  /*3220*/  FADD.FTZ R249, R137, R249 ;  /* 0x000000f989f97221 */ /* 0x000fe20000010000 */
[----:B------:R-:W-:Y:S01]  /*3230*/  FFMA.FTZ R236, R206, R136, R236 ;  /* 0x00000088ceec7223 */ /* 0x000fe200000100ec */
[----:B------:R-:W-:Y:S01]  /*3240*/  FADD.FTZ R250, R136, R250 ;  /* 0x000000fa88fa7221 */ /* 0x000fe20000010000 */
[----:B------:R-:W-:Y:S01]  /*3250*/  FFMA.FTZ R235, R202, R132, R235 ;  /* 0x00000084caeb7223 */ /* 0x000fe200000100eb */
[----:B------:R-:W-:Y:S01]  /*3260*/  FFMA.FTZ R234, R201, R131, R234 ;  /* 0x00000083c9ea7223 */ /* 0x000fe200000100ea */
[----:B--2---:R-:W-:Y:S01]  /*3270*/  FFMA.FTZ R141, R203, R133, R141 ;  /* 0x00000085cb8d7223 */ /* 0x004fe2000001008d */
[----:B---3--:R-:W-:-:S04]  /*3280*/  FADD.FTZ R140, R133, R140 ;  /* 0x0000008c858c7221 */ /* 0x008fc80000010000 */
[----:B------:R0:W-:Y:S04]  /*3290*/  STL [R1+0x94], R141 ;  /* 0x0000948d01007387 */ /* 0x0001e80000100800 */
[----:B------:R1:W-:Y:S04]  /*32a0*/  STL [R1+0x8], R140 ;  /* 0x0000088c01007387 */ /* 0x0003e80000100800 */
[----:B------:R-:W2:Y:S01]  /*32b0*/  LDL.LU R147, [R1+0x1c] ;  /* 0x00001c0001937983 */ /* 0x000ea20000300800 */
[----:B----4-:R-:W-:Y:S01]  /*32c0*/  FADD.FTZ R139, R132, R139 ;  /* 0x0000008b848b7221 */ /* 0x010fe20000010000 */
[----:B------:R-:W-:-:S04]  /*32d0*/  FADD.FTZ R138, R131, R138 ;  /* 0x0000008a838a7221 */ /* 0x000fc80000010000 */
[----:B------:R3:W-:Y:S04]  /*32e0*/  STL [R1+0xc], R139 ;  /* 0x00000c8b01007387 */ /* 0x0007e80000100800 */
[----:B------:R-:W4:Y:S04]  /*32f0*/  LDL.LU R146, [R1+0x20] ;  /* 0x0000200001927983 */ /* 0x000f280000300800 */
[----:B------:R-:W4:Y:S04]  /*3300*/  LDL.LU R144, [R1+0x24] ;  /* 0x0000240001907983 */ /* 0x000f280000300800 */
[----:B------:R3:W-:Y:S04]  /*3310*/  STL [R1+0x10], R138 ;  /* 0x0000108a01007387 */ /* 0x0007e80000100800 */
[----:B------:R-:W4:Y:S04]  /*3320*/  LDL.LU R142, [R1+0x28] ;  /* 0x00002800018e7983 */ /* 0x000f280000300800 */
[----:B0-----:R-:W4:Y:S01]  /*3330*/  LDL.LU R141, [R1+0x2c] ;  /* 0x00002c00018d7983 */ /* 0x001f220000300800 */
[----:B------:R-:W-:-:S03]  /*3340*/  FADD.FTZ R252, R130, R252 ;  /* 0x000000fc82fc7221 */ /* 0x000fc60000010000 */
[----:B-1----:R-:W4:Y:S04]  /*3350*/  LDL.LU R140, [R1+0x30] ;  /* 0x00003000018c7983 */ /* 0x002f280000300800 */
[----:B---3--:R-:W3:Y:S04]  /*3360*/  LDL.LU R139, [R1+0x34] ;  /* 0x00003400018b7983 */ /* 0x008ee80000300800 */
[----:B------:R-:W3:Y:S04]  /*3370*/  LDL.LU R138, [R1+0x38] ;  /* 0x00003800018a7983 */ /* 0x000ee80000300800 */
[----:B------:R-:W3:Y:S04]  /*3380*/  LDL.LU R137, [R1+0x3c] ;  /* 0x00003c0001897983 */ /* 0x000ee80000300800 */
[----:B------:R-:W3:Y:S04]  /*3390*/  LDL.LU R136, [R1+0x40] ;  /* 0x0000400001887983 */ /* 0x000ee80000300800 */
[----:B------:R-:W3:Y:S04]  /*33a0*/  LDL.LU R133, [R1+0x44] ;  /* 0x0000440001857983 */ /* 0x000ee80000300800 */
[----:B------:R-:W-:Y:S04]  /*33b0*/  STL [R1+0x14], R252 ;  /* 0x000014fc01007387 */ /* 0x000fe80000100800 */
[----:B------:R-:W3:Y:S04]  /*33c0*/  LDL.LU R132, [R1+0x48] ;  /* 0x0000480001847983 */ /* 0x000ee80000300800 */
[----:B------:R-:W3:Y:S04]  /*33d0*/  LDL.LU R131, [R1+0x4c] ;  /* 0x00004c0001837983 */ /* 0x000ee80000300800 */
[----:B------:R-:W0:Y:S04]  /*33e0*/  SHFL.DOWN PT, R134, R143, 0x2, 0x1f ;  /* 0x08401f008f867f89 */ /* 0x000e2800000e0000 */
[----:B------:R-:W1:Y:S01]  /*33f0*/  SHFL.DOWN PT, R135, R145, 0x2, 0x1f ;  /* 0x08401f0091877f89 */ /* 0x000e6200000e0000 */
[----:B------:R-:W-:-:S02]  /*3400*/  FFMA.FTZ R233, R200, R130, R233 ;  /* 0x00000082c8e97223 */ /* 0x000fc400000100e9 */
[----:B------:R-:W1:Y:S01]  /*3410*/  S2R R130, SR_TID.X ;  /* 0x0000000000827919 */ /* 0x000e620000002100 */
[----:B------:R-:W-:-:S05]  /*3420*/  FADD.FTZ R251, R129, R251 ;  /* 0x000000fb81fb7221 */ /* 0x000fca0000010000 */
[----:B------:R-:W-:Y:S01]  /*3430*/  STL [R1+0x18], R251 ;  /* 0x000018fb01007387 */ /* 0x000fe20000100800 */
[----:B------:R-:W-:Y:S01]  /*3440*/  FFMA.FTZ R229, R149, R126, R229 ;  /* 0x0000007e95e57223 */ /* 0x000fe200000100e5 */
[----:B------:R-:W-:Y:S01]  /*3450*/  FFMA.FTZ R228, R150, R125, R228 ;  /* 0x0000007d96e47223 */ /* 0x000fe200000100e4 */
[----:B0-----:R-:W-:Y:S01]  /*3460*/  FADD.FTZ R134, R143, R134 ;  /* 0x000000868f867221 */ /* 0x001fe20000010000 */
[----:B-1----:R-:W-:Y:S01]  /*3470*/  FADD.FTZ R135, R145, R135 ;  /* 0x0000008791877221 */ /* 0x002fe20000010000 */
[----:B------:R-:W-:Y:S01]  /*3480*/  LOP3.LUT P1, RZ, R130, 0x1f, RZ, 0xc0, !PT ;  /* 0x0000001f82ff7812 */ /* 0x000fe2000782c0ff */
[----:B------:R-:W-:Y:S01]  /*3490*/  BSSY.RECONVERGENT B0, `(.L_x_344) ;  /* 0x0000035000007945 */ /* 0x000fe20003800200 */
[----:B------:R-:W-:Y:S01]  /*34a0*/  FFMA.FTZ R220, R187, R117, R220 ;  /* 0x00000075bbdc7223 */ /* 0x000fe200000100dc */
        /* <DEDUP_REMOVED lines=11> */
[----:B------:R-:W-:Y:S01]  /*3560*/  ISETP.NE.AND P2, PT, R130, RZ, PT ;  /* 0x000000ff8200720c */ /* 0x000fe20003f45270 */
[----:B--2---:R-:W-:-:S05]  /*3570*/  FADD.FTZ R147, R128, R147 ;  /* 0x0000009380937221 */ /* 0x004fca0000010000 */
[----:B------:R-:W-:Y:S01]  /*3580*/  STL [R1+0x1c], R147 ;  /* 0x00001c9301007387 */ /* 0x000fe20000100800 */
[----:B----4-:R-:W-:Y:S01]  /*3590*/  FADD.FTZ R146, R127, R146 ;  /* 0x000000927f927221 */ /* 0x010fe20000010000 */
[----:B------:R-:W-:-:S04]  /*35a0*/  FADD.FTZ R144, R126, R144 ;  /* 0x000000907e907221 */ /* 0x000fc80000010000 */
[----:B------:R-:W-:Y:S01]  /*35b0*/  STL [R1+0x20], R146 ;  /* 0x0000209201007387 */ /* 0x000fe20000100800 */
[----:B------:R-:W-:-:S03]  /*35c0*/  FADD.FTZ R142, R125, R142 ;  /* 0x0000008e7d8e7221 */ /* 0x000fc60000010000 */
[----:B------:R-:W-:Y:S01]  /*35d0*/  STL [R1+0x24], R144 ;  /* 0x0000249001007387 */ /* 0x000fe20000100800 */
[----:B------:R-:W-:-:S03]  /*35e0*/  FADD.FTZ R141, R124, R141 ;  /* 0x0000008d7c8d7221 */ /* 0x000fc60000010000 */
[----:B------:R-:W-:Y:S01]  /*35f0*/  STL [R1+0x28], R142 ;  /* 0x0000288e01007387 */ /* 0x000fe20000100800 */
[----:B------:R-:W-:-:S03]  /*3600*/  FADD.FTZ R140, R123, R140 ;  /* 0x0000008c7b8c7221 */ /* 0x000fc60000010000 */
[----:B------:R-:W-:Y:S01]  /*3610*/  STL [R1+0x2c], R141 ;  /* 0x00002c8d01007387 */ /* 0x000fe20000100800 */
[----:B---3--:R-:W-:-:S03]  /*3620*/  FADD.FTZ R139, R122, R139 ;  /* 0x0000008b7a8b7221 */ /* 0x008fc60000010000 */
[----:B------:R-:W-:Y:S01]  /*3630*/  STL [R1+0x30], R140 ;  /* 0x0000308c01007387 */ /* 0x000fe20000100800 */
[----:B------:R-:W-:-:S03]  /*3640*/  FADD.FTZ R138, R121, R138 ;  /* 0x0000008a798a7221 */ /* 0x000fc60000010000 */
[----:B------:R-:W-:Y:S01]  /*3650*/  STL [R1+0x34], R139 ;  /* 0x0000348b01007387 */ /* 0x000fe20000100800 */
[----:B------:R-:W-:-:S03]  /*3660*/  FADD.FTZ R137, R120, R137 ;  /* 0x0000008978897221 */ /* 0x000fc60000010000 */
[----:B------:R-:W-:Y:S01]  /*3670*/  STL [R1+0x38], R138 ;  /* 0x0000388a01007387 */ /* 0x000fe20000100800 */
[----:B------:R-:W-:-:S03]  /*3680*/  FADD.FTZ R136, R119, R136 ;  /* 0x0000008877887221 */ /* 0x000fc60000010000 */
[----:B------:R-:W0:Y:S01]  /*3690*/  SHFL.DOWN PT, R126, R134, 0x1, 0x1f ;  /* 0x08201f00867e7f89 */ /* 0x000e2200000e0000 */
[----:B------:R-:W-:-:S03]  /*36a0*/  FADD.FTZ R133, R118, R133 ;  /* 0x0000008576857221 */ /* 0x000fc60000010000 */
[----:B------:R-:W1:Y:S04]  /*36b0*/  SHFL.DOWN PT, R125, R135, 0x1, 0x1f ;  /* 0x08201f00877d7f89 */ /* 0x000e6800000e0000 */
[----:B------:R2:W-:Y:S01]  /*36c0*/  STL [R1+0x3c], R137 ;  /* 0x00003c8901007387 */ /* 0x0005e20000100800 */
[----:B------:R-:W-:-:S03]  /*36d0*/  FADD.FTZ R132, R117, R132 ;  /* 0x0000008475847221 */ /* 0x000fc60000010000 */
[----:B------:R2:W-:Y:S01]  /*36e0*/  STL [R1+0x40], R136 ;  /* 0x0000408801007387 */ /* 0x0005e20000100800 */
[----:B------:R-:W-:-:S03]  /*36f0*/  FADD.FTZ R131, R116, R131 ;  /* 0x0000008374837221 */ /* 0x000fc60000010000 */
[----:B------:R2:W-:Y:S04]  /*3700*/  STL [R1+0x44], R133 ;  /* 0x0000448501007387 */ /* 0x0005e80000100800 */
[----:B------:R2:W-:Y:S04]  /*3710*/  STL [R1+0x48], R132 ;  /* 0x0000488401007387 */ /* 0x0005e80000100800 */
[----:B------:R2:W-:Y:S01]  /*3720*/  STL [R1+0x4c], R131 ;  /* 0x00004c8301007387 */ /* 0x0005e20000100800 */
[----:B0-----:R-:W-:Y:S01]  /*3730*/  FADD.FTZ R116, R134, R126 ;  /* 0x0000007e86747221 */ /* 0x001fe20000010000 */
[----:B-1----:R-:W-:Y:S01]  /*3740*/  FADD.FTZ R117, R135, R125 ;  /* 0x0000007d87757221 */ /* 0x002fe20000010000 */
        /* <DEDUP_REMOVED lines=9> */
.L_x_345:
[----:B------:R-:W-:Y:S05]  /*37e0*/  BSYNC.RECONVERGENT B0 ;  /* 0x0000000000007941 */ /* 0x000fea0003800200 */
.L_x_344:
[----:B------:R-:W-:Y:S01]  /*37f0*/  BAR.SYNC.DEFER_BLOCKING 0x0 ;  /* 0x0000000000007b1d */ /* 0x000fe20000010000 */
[----:B------:R-:W-:Y:S01]  /*3800*/  FFMA.FTZ R22, R27, R31, R22 ;  /* 0x0000001f1b167223 */ /* 0x000fe20000010016 */
[----:B0-----:R-:W-:-:S04]  /*3810*/  CS2R R118, SRZ ;  /* 0x0000000000767805 */ /* 0x001fc8000001ff00 */
        /* <DEDUP_REMOVED lines=10> */
[----:B------:R-:W-:Y:S01]  /*38c0*/  FADD.FTZ R121, R118, R116 ;  /* 0x0000007476797221 */ /* 0x000fe20000010000 */
[C---:B------:R-:W-:Y:S01]  /*38d0*/  IADD3 R116, PT, PT, R120.reuse, 0x50, RZ ;  /* 0x0000005078747810 */ /* 0x040fe20007ffe0ff */
[----:B------:R-:W-:Y:S01]  /*38e0*/  FADD.FTZ R122, R119, R117 ;  /* 0x00000075777a7221 */ /* 0x000fe20000010000 */
[----:B------:R-:W-:-:S06]  /*38f0*/  @!P0 IADD3 R116, PT, PT, R120, 0x10, RZ ;  /* 0x0000001078748810 */ /* 0x000fcc0007ffe0ff */
[----:B------:R-:W0:Y:S02]  /*3900*/  LDS.128 R116, [R116] ;  /* 0x0000000074747984 */ /* 0x000e240000000c00 */
[----:B0-----:R-:W-:Y:S01]  /*3910*/  FADD.FTZ R121, R121, R116 ;  /* 0x0000007479797221 */ /* 0x001fe20000010000 */
[----:B------:R-:W-:Y:S01]  /*3920*/  IADD3 R116, PT, PT, R120, 0x60, RZ ;  /* 0x0000006078747810 */ /* 0x000fe20007ffe0ff */
[----:B------:R-:W-:Y:S01]  /*3930*/  FADD.FTZ R122, R122, R117 ;  /* 0x000000757a7a7221 */ /* 0x000fe20000010000 */
[----:B------:R-:W-:Y:S01]  /*3940*/  @!P0 IADD3 R116, PT, PT, R120, 0x20, RZ ;  /* 0x0000002078748810 */ /* 0x000fe20007ffe0ff */
[----:B------:R-:W-:Y:S02]  /*3950*/  FADD.FTZ R121, R118, R121 ;  /* 0x0000007976797221 */ /* 0x000fe40000010000 */
[----:B------:R-:W-:-:S03]  /*3960*/  FADD.FTZ R122, R119, R122 ;  /* 0x0000007a777a7221 */ /* 0x000fc60000010000 */
        /* <DEDUP_REMOVED lines=12> */
.L_x_347:
[----:B------:R-:W-:Y:S05]  /*3a30*/  BSYNC.RECONVERGENT B0 ;  /* 0x0000000000007941 */ /* 0x000fea0003800200 */
.L_x_346:
[----:B------:R-:W3:Y:S01]  /*3a40*/  LDL.LU R125, [R1+0x50] ;  /* 0x00005000017d7983 */ /* 0x000ee20000300800 */
[----:B------:R-:W0:Y:S03]  /*3a50*/  LDCU UR14, c[0x0][0x380] ;  /* 0x00007000ff0e77ac */ /* 0x000e260008000800 */
[----:B------:R-:W4:Y:S04]  /*3a60*/  LDL.LU R124, [R1+0x54] ;  /* 0x00005400017c7983 */ /* 0x000f280000300800 */
[----:B------:R-:W2:Y:S04]  /*3a70*/  LDL.LU R123, [R1+0x58] ;  /* 0x00005800017b7983 */ /* 0x000ea80000300800 */
[----:B------:R-:W2:Y:S04]  /*3a80*/  LDL.LU R122, [R1+0x5c] ;  /* 0x00005c00017a7983 */ /* 0x000ea80000300800 */
[----:B------:R-:W2:Y:S04]  /*3a90*/  LDL.LU R121, [R1+0x60] ;  /* 0x0000600001797983 */ /* 0x000ea80000300800 */
[----:B------:R-:W2:Y:S04]  /*3aa0*/  LDL.LU R120, [R1+0x64] ;  /* 0x0000640001787983 */ /* 0x000ea80000300800 */
[----:B------:R-:W2:Y:S04]  /*3ab0*/  LDL.LU R117, [R1+0x68] ;  /* 0x0000680001757983 */ /* 0x000ea80000300800 */
[----:B------:R-:W2:Y:S01]  /*3ac0*/  LDL.LU R116, [R1+0x6c] ;  /* 0x00006c0001747983 */ /* 0x000ea20000300800 */
[----:B------:R-:W-:Y:S01]  /*3ad0*/  FFMA.FTZ R20, R25, R29, R20 ;  /* 0x0000001d19147223 */ /* 0x000fe20000010014 */
[----:B0-----:R-:W-:Y:S01]  /*3ae0*/  USHF.L.U32 UR8, UR14, 0x2, URZ ;  /* 0x000000020e087899 */ /* 0x001fe200080006ff */
[----:B------:R-:W-:Y:S01]  /*3af0*/  FFMA.FTZ R21, R24, R30, R21 ;  /* 0x0000001e18157223 */ /* 0x000fe20000010015 */
[----:B------:R-:W-:Y:S01]  /*3b00*/  FFMA.FTZ R19, R26, R28, R19 ;  /* 0x0000001c1a137223 */ /* 0x000fe20000010013 */
[----:B------:R-:W-:Y:S01]  /*3b10*/  FFMA.FTZ R18, R3, R35, R18 ;  /* 0x0000002303127223 */ /* 0x000fe20000010012 */
[----:B------:R-:W-:Y:S01]  /*3b20*/  FFMA.FTZ R17, R4, R34, R17 ;  /* 0x0000002204117223 */ /* 0x000fe20000010011 */
[----:B------:R-:W-:Y:S01]  /*3b30*/  FFMA.FTZ R16, R5, R33, R16 ;  /* 0x0000002105107223 */ /* 0x000fe20000010010 */
[----:B-----5:R-:W-:Y:S01]  /*3b40*/  FFMA.FTZ R15, R0, R32, R15 ;  /* 0x00000020000f7223 */ /* 0x020fe2000001000f */
[----:B---3--:R-:W-:Y:S01]  /*3b50*/  FADD.FTZ R125, R31, R125 ;  /* 0x0000007d1f7d7221 */ /* 0x008fe20000010000 */
[----:B----4-:R-:W-:-:S04]  /*3b60*/  FADD.FTZ R124, R30, R124 ;  /* 0x0000007c1e7c7221 */ /* 0x010fc80000010000 */
[----:B------:R0:W-:Y:S01]  /*3b70*/  STL [R1+0x50], R125 ;  /* 0x0000507d01007387 */ /* 0x0001e20000100800 */
[----:B--2---:R-:W-:-:S03]  /*3b80*/  FADD.FTZ R123, R29, R123 ;  /* 0x0000007b1d7b7221 */ /* 0x004fc60000010000 */
[----:B------:R0:W-:Y:S01]  /*3b90*/  STL [R1+0x54], R124 ;  /* 0x0000547c01007387 */ /* 0x0001e20000100800 */
[----:B------:R-:W-:Y:S01]  /*3ba0*/  LOP3.LUT R29, R130, 0x1f, RZ, 0xc0, !PT ;  /* 0x0000001f821d7812 */ /* 0x000fe200078ec0ff */
        /* <DEDUP_REMOVED lines=12> */
[----:B------:R-:W-:Y:S05]  /*3c70*/  @P2 BRA `(.L_x_348) ;  /* 0x0000000000a42947 */ /* 0x000fea0003800000 */
[----:B------:R-:W1:Y:S01]  /*3c80*/  LDC.64 R28, c[0x0][0x3c0] ;  /* 0x0000f000ff1c7b82 */ /* 0x000e620000000a00 */
[----:B------:R-:W-:Y:S02]  /*3c90*/  ULOP3.LUT UR5, UR4, 0x1, URZ, 0xc0, !UPT ;  /* 0x0000000104057892 */ /* 0x000fe4000f8ec0ff */
[----:B------:R-:W-:Y:S01]  /*3ca0*/  ULOP3.LUT UR6, UR9, 0x7ffffffc, URZ, 0xc0, !UPT ;  /* 0x7ffffffc09067892 */ /* 0x000fe2000f8ec0ff */
[----:B------:R-:W2:Y:S03]  /*3cb0*/  LDCU.64 UR16, c[0x0][0x3c8] ;  /* 0x00007900ff1077ac */ /* 0x000ea60008000a00 */
        /* <DEDUP_REMOVED lines=8> */
[----:B-1----:R-:W-:-:S04]  /*3d40*/  LEA R28, P3, R30, R28, 0x3 ;  /* 0x0000001c1e1c7211 */ /* 0x002fc800078618ff */
        /* <DEDUP_REMOVED lines=10> */
[----:B------:R-:W-:Y:S02]  /*3df0*/  USEL UR5, UR7, 0x1, UP0 ;  /* 0x0000000107057887 */ /* 0x000fe40008000000 */
[----:B------:R-:W-:Y:S01]  /*3e00*/  UISETP.GE.U32.AND UP0, UPT, UR4, 0x2, UPT ;  /* 0x000000020400788c */ /* 0x000fe2000bf06070 */
[----:B--2---:R-:W-:Y:S02]  /*3e10*/  LEA R28, P2, R30, UR16, 0x2 ;  /* 0x000000101e1c7c11 */ /* 0x004fe4000f8410ff */
[----:B------:R-:W-:Y:S02]  /*3e20*/  MOV R29, UR11 ;  /* 0x0000000b001d7c02 */ /* 0x000fe40008000f00 */
[----:B------:R-:W-:-:S04]  /*3e30*/  MOV R30, UR6 ;  /* 0x00000006001e7c02 */ /* 0x000fc80008000f00 */
[----:B------:R-:W-:Y:S02]  /*3e40*/  LEA.HI.X R29, R29, UR17, R30, 0x2, P2 ;  /* 0x000000111d1d7c11 */ /* 0x000fe400090f141e */
[----:B------:R-:W-:Y:S02]  /*3e50*/  MOV R30, UR5 ;  /* 0x00000005001e7c02 */ /* 0x000fe40008000f00 */
[----:B------:R-:W-:Y:S01]  /*3e60*/  PLOP3.LUT P2, PT, PT, PT, UP0, 0x80, 0x8 ;  /* 0x000000000008781c */ /* 0x000fe20003f4f008 */
[----:B------:R-:W-:Y:S06]  /*3e70*/  MEMBAR.ALL.GPU ;  /* 0x0000000000007992 */ /* 0x000fec000000a000 */
[----:B------:R-:W-:-:S00]  /*3e80*/  ERRBAR ;  /* 0x00000000000079ab */ /* 0x000fc00000000000 */
[----:B------:R-:W-:Y:S06]  /*3e90*/  CGAERRBAR ;  /* 0x00000000000075ab */ /* 0x000fec0000000000 */
[----:B------:R1:W-:Y:S02]  /*3ea0*/  REDG.E.ADD.S32.STRONG.GPU desc[UR12][R28.64], R30 ;  /* 0x0000001e1c00798e */ /* 0x0003e4000c12e30c */
[----:B-1----:R-:W-:-:S07]  /*3eb0*/  SEL R30, RZ, 0x4, P2 ;  /* 0x00000004ff1e7807 */ /* 0x002fce0001000000 */
.L_x_349:
[----:B------:R-:W2:Y:S04]  /*3ec0*/  LDG.E.STRONG.GPU R31, desc[UR12][R28.64] ;  /* 0x0000000c1c1f7981 */ /* 0x000ea8000c1ef900 */
[----:B--2---:R-:W-:Y:S01]  /*3ed0*/  CCTL.IVALL ;  /* 0x00000000ff00798f */ /* 0x004fe20002000000 */
[----:B------:R-:W-:Y:S05]  /*3ee0*/  YIELD ;  /* 0x0000000000007946 */ /* 0x000fea0003800000 */
[----:B------:R-:W-:-:S13]  /*3ef0*/  ISETP.NE.AND P2, PT, R31, R30, PT ;  /* 0x0000001e1f00720c */ /* 0x000fda0003f45270 */
[----:B------:R-:W-:Y:S05]  /*3f00*/  @P2 BRA `(.L_x_349) ;  /* 0xfffffffc00ec2947 */ /* 0x000fea000383ffff */
.L_x_348:
[----:B------:R-:W-:Y:S05]  /*3f10*/  WARPSYNC.ALL ;  /* 0x0000000000007948 */ /* 0x000fea0003800000 */
[----:B------:R-:W-:Y:S01]  /*3f20*/  MOV R28, UR4 ;  /* 0x00000004001c7c02 */ /* 0x000fe20008000f00 */
[----:B------:R-:W-:Y:S01]  /*3f30*/  BAR.SYNC.DEFER_BLOCKING 0x0 ;  /* 0x0000000000007b1d */ /* 0x000fe20000010000 */
[----:B------:R-:W-:Y:S02]  /*3f40*/  MOV R30, UR9 ;  /* 0x00000009001e7c02 */ /* 0x000fe40008000f00 */
[----:B------:R-:W-:Y:S02]  /*3f50*/  @!P1 LOP3.LUT R28, R28, 0x1, RZ, 0xc0, !PT ;  /* 0x000000011c1c9812 */ /* 0x000fe400078ec0ff */
[----:B------:R-:W-:-:S03]  /*3f60*/  @!P1 LOP3.LUT R30, R30, 0x7ffffffc, RZ, 0xc0, !PT ;  /* 0x7ffffffc1e1e9812 */ /* 0x000fc600078ec0ff */
[----:B0-----:R-:W0:Y:S01]  /*3f70*/  LDC.64 R120, c[0x0][0x3f0] ;  /* 0x0000fc00ff787b82 */ /* 0x001e220000000a00 */
[----:B------:R-:W-:Y:S01]  /*3f80*/  @!P1 IADD3 R28, PT, PT, -R28, RZ, RZ ;  /* 0x000000ff1c1c9210 */ /* 0x000fe20007ffe1ff */
[----:B------:R-:W1:Y:S03]  /*3f90*/  LDCU UR5, c[0x0][0x384] ;  /* 0x00007080ff0577ac */ /* 0x000e660008000800 */
[----:B------:R-:W-:-:S04]  /*3fa0*/  @!P1 LOP3.LUT R28, R28, UR8, RZ, 0xc0, !PT ;  /* 0x000000081c1c9c12 */ /* 0x000fc8000f8ec0ff */
[----:B------:R-:W-:Y:S02]  /*3fb0*/  @!P1 IADD3 R30, P2, PT, R28, R30, RZ ;  /* 0x0000001e1c1e9210 */ /* 0x000fe40007f5e0ff */
[----:B------:R-:W2:Y:S02]  /*3fc0*/  @!P1 LDC.64 R28, c[0x0][0x3c0] ;  /* 0x0000f000ff1c9b82 */ /* 0x000ea40000000a00 */
[----:B------:R-:W-:Y:S02]  /*3fd0*/  @!P1 IADD3.X R31, PT, PT, RZ, RZ, RZ, P2, !PT ;  /* 0x000000ffff1f9210 */ /* 0x000fe400017fe4ff */
[----:B--2---:R-:W-:-:S04]  /*3fe0*/  @!P1 LEA R28, P3, R30, R28, 0x3 ;  /* 0x0000001c1e1c9211 */ /* 0x004fc800078618ff */
[----:B------:R-:W-:Y:S02]  /*3ff0*/  @!P1 LEA.HI.X R29, R30, R29, R31, 0x3, P3 ;  /* 0x0000001d1e1d9211 */ /* 0x000fe400018f1c1f */
[----:B------:R-:W-:-:S04]  /*4000*/  @!P1 SHF.L.U32 R30, R130, 0x3, RZ ;  /* 0x00000003821e9819 */ /* 0x000fc800000006ff */
[----:B------:R-:W-:-:S04]  /*4010*/  @!P1 LOP3.LUT R30, R30, 0xf8, RZ, 0xc0, !PT ;  /* 0x000000f81e1e9812 */ /* 0x000fc800078ec0ff */
[----:B------:R-:W-:Y:S02]  /*4020*/  @!P1 IADD3 R28, P2, PT, R30, R28, RZ ;  /* 0x0000001c1e1c9210 */ /* 0x000fe40007f5e0ff */
[----:B------:R-:W-:Y:S02]  /*4030*/  CS2R R30, SRZ ;  /* 0x00000000001e7805 */ /* 0x000fe4000001ff00 */
[----:B------:R-:W-:-:S05]  /*4040*/  @!P1 IADD3.X R29, PT, PT, RZ, R29, RZ, P2, !PT ;  /* 0x0000001dff1d9210 */ /* 0x000fca00017fe4ff */
[----:B------:R-:W2:Y:S01]  /*4050*/  @!P1 LDG.E.64 R30, desc[UR12][R28.64] ;  /* 0x0000000c1c1e9981 */ /* 0x000ea2000c1e1b00 */
[--C-:B0-----:R-:W-:Y:S01]  /*4060*/  IMAD.WIDE.U32 R124, R13, 0x10, R120.reuse ;  /* 0x000000100d7c7825 */ /* 0x101fe200078e0078 */
[----:B------:R-:W-:Y:S01]  /*4070*/  UIADD3 UR10, UPT, UPT, UR10, UR14, URZ ;  /* 0x0000000e0a0a7290 */ /* 0x000fe2000fffe0ff */
[----:B------:R-:W-:Y:S01]  /*4080*/  PLOP3.LUT P0, PT, P0, PT, PT, 0x8, 0x80 ;  /* 0x000000000080781c */ /* 0x000fe2000070e170 */
[----:B------:R-:W-:Y:S01]  /*4090*/  UIADD3 UR4, UPT, UPT, UR4, 0x1, URZ ;  /* 0x0000000104047890 */ /* 0x000fe2000fffe0ff */
[--C-:B------:R-:W-:Y:S01]  /*40a0*/  IMAD.WIDE.U32 R126, R12, 0x10, R120.reuse ;  /* 0x000000100c7e7825 */ /* 0x100fe200078e0078 */
[----:B-1----:R-:W-:Y:S02]  /*40b0*/  UISETP.GE.AND UP0, UPT, UR10, UR5, UPT ;  /* 0x000000050a00728c */ /* 0x002fe4000bf06270 */
[----:B------:R-:W-:Y:S01]  /*40c0*/  ULOP3.LUT UR4, UR4, 0x3, URZ, 0xc0, !UPT ;  /* 0x0000000304047892 */ /* 0x000fe2000f8ec0ff */
[----:B------:R-:W-:-:S04]  /*40d0*/  IMAD.WIDE.U32 R122, R14, 0x10, R120 ;  /* 0x000000100e7a7825 */ /* 0x000fc800078e0078 */
[----:B------:R-:W-:-:S04]  /*40e0*/  IMAD.WIDE.U32 R128, R11, 0x10, R120 ;  /* 0x000000100b807825 */ /* 0x000fc800078e0078 */
[----:B------:R-:W-:-:S04]  /*40f0*/  IMAD.WIDE.U32 R12, R9, 0x10, R120 ;  /* 0x00000010090c7825 */ /* 0x000fc800078e0078 */
[----:B------:R-:W-:-:S04]  /*4100*/  IMAD.WIDE.U32 R116, R8, 0x10, R120 ;  /* 0x0000001008747825 */ /* 0x000fc800078e0078 */
[----:B------:R-:W-:Y:S01]  /*4110*/  IMAD.WIDE.U32 R118, R7, 0x10, R120 ;  /* 0x0000001007767825 */ /* 0x000fe200078e0078 */
[----:B--2---:R-:W0:Y:S04]  /*4120*/  SHFL.BFLY PT, R28, R30, 0x1, 0x1f ;  /* 0x0c201f001e1c7f89 */ /* 0x004e2800000e0000 */
[----:B------:R-:W1:Y:S01]  /*4130*/  SHFL.BFLY PT, R29, R31, 0x1, 0x1f ;  /* 0x0c201f001f1d7f89 */ /* 0x000e6200000e0000 */
[----:B0-----:R-:W-:Y:S01]  /*4140*/  FADD.FTZ R28, R28, R30 ;  /* 0x0000001e1c1c7221 */ /* 0x001fe20000010000 */
[----:B-1----:R-:W-:-:S04]  /*4150*/  FADD.FTZ R29, R29, R31 ;  /* 0x0000001f1d1d7221 */ /* 0x002fc80000010000 */
[----:B------:R-:W0:Y:S02]  /*4160*/  SHFL.BFLY PT, R30, R28, 0x2, 0x1f ;  /* 0x0c401f001c1e7f89 */ /* 0x000e2400000e0000 */
[----:B0-----:R-:W-:Y:S02]  /*4170*/  FADD.FTZ R30, R28, R30 ;  /* 0x0000001e1c1e7221 */ /* 0x001fe40000010000 */
[----:B------:R-:W0:Y:S02]  /*4180*/  SHFL.BFLY PT, R28, R29, 0x2, 0x1f ;  /* 0x0c401f001d1c7f89 */ /* 0x000e2400000e0000 */
[----:B0-----:R-:W-:Y:S02]  /*4190*/  FADD.FTZ R28, R29, R28 ;  /* 0x0000001c1d1c7221 */ /* 0x001fe40000010000 */
[----:B------:R-:W0:Y:S02]  /*41a0*/  SHFL.BFLY PT, R29, R30, 0x4, 0x1f ;  /* 0x0c801f001e1d7f89 */ /* 0x000e2400000e0000 */
[----:B0-----:R-:W-:-:S02]  /*41b0*/  FADD.FTZ R29, R30, R29 ;  /* 0x0000001d1e1d7221 */ /* 0x001fc40000010000 */
        /* <DEDUP_REMOVED lines=9> */
[----:B------:R-:W-:Y:S01]  /*4250*/  FMUL.FTZ R28, R28, 2.4414062863797880709e-05 ;  /* 0x37cccccd1c1c7820 */ /* 0x000fe20000410000 */
[----:B0-----:R-:W-:-:S04]  /*4260*/  FADD.FTZ R29, R29, R30 ;  /* 0x0000001e1d1d7221 */ /* 0x001fc80000010000 */
[----:B------:R-:W-:-:S04]  /*4270*/  FMUL.FTZ R29, R29, 2.4414062863797880709e-05 ;  /* 0x37cccccd1d1d7820 */ /* 0x000fc80000410000 */
        /* <DEDUP_REMOVED lines=102> */
[----:B------:R-:W-:Y:S01]  /*48e0*/  FADD.FTZ R217, -R217, R218 ;  /* 0x000000dad9d97221 */ /* 0x000fe20000010100 */
[----:B------:R1:W-:Y:S01]  /*48f0*/  STG.E.128 desc[UR12][R122.64+0x4000], R8 ;  /* 0x004000087a007986 */ /* 0x0003e2000c101d0c */
[----:B------:R-:W-:-:S03]  /*4900*/  LOP3.LUT R0, R130, 0xff, RZ, 0xc0, !PT ;  /* 0x000000ff82007812 */ /* 0x000fc600078ec0ff */
[----:B------:R2:W-:Y:S04]  /*4910*/  STG.E.128 desc[UR12][R124.64], R24 ;  /* 0x000000187c007986 */ /* 0x0005e8000c101d0c */
        /* <DEDUP_REMOVED lines=14> */
[----:B---3--:R-:W-:Y:S01]  /*4a00*/  FMUL.FTZ R28, R210, UR15 ;  /* 0x0000000fd21c7c20 */ /* 0x008fe20008410000 */
[----:B------:R-:W-:Y:S01]  /*4a10*/  FMUL.FTZ R29, R211, UR15 ;  /* 0x0000000fd31d7c20 */ /* 0x000fe20008410000 */
[----:B------:R-:W-:Y:S01]  /*4a20*/  FMUL.FTZ R30, R213, UR15 ;  /* 0x0000000fd51e7c20 */ /* 0x000fe20008410000 */
[----:B------:R-:W-:Y:S01]  /*4a30*/  FMUL.FTZ R31, R167, UR15 ;  /* 0x0000000fa71f7c20 */ /* 0x000fe20008410000 */
[----:B----4-:R-:W-:Y:S01]  /*4a40*/  FMUL.FTZ R32, R168, UR15 ;  /* 0x0000000fa8207c20 */ /* 0x010fe20008410000 */
[----:B------:R-:W-:Y:S01]  /*4a50*/  FMUL.FTZ R33, R169, UR15 ;  /* 0x0000000fa9217c20 */ /* 0x000fe20008410000 */
[----:B------:R-:W-:Y:S01]  /*4a60*/  FMUL.FTZ R34, R170, UR15 ;  /* 0x0000000faa227c20 */ /* 0x000fe20008410000 */
[----:B------:R-:W-:Y:S01]  /*4a70*/  FMUL.FTZ R35, R217, UR15 ;  /* 0x0000000fd9237c20 */ /* 0x000fe20008410000 */
[----:B------:R2:W-:Y:S04]  /*4a80*/  STG.E.128 desc[UR12][R2.64], R4 ;  /* 0x0000000402007986 */ /* 0x0005e8000c101d0c */
[----:B------:R2:W-:Y:S04]  /*4a90*/  STG.E.128 desc[UR12][R12.64], R8 ;  /* 0x000000080c007986 */ /* 0x0005e8000c101d0c */
[----:B------:R2:W-:Y:S04]  /*4aa0*/  STG.E.128 desc[UR12][R116.64], R24 ;  /* 0x0000001874007986 */ /* 0x0005e8000c101d0c */
[----:B------:R2:W-:Y:S04]  /*4ab0*/  STG.E.128 desc[UR12][R118.64], R28 ;  /* 0x0000001c76007986 */ /* 0x0005e8000c101d0c */
[----:B------:R2:W-:Y:S01]  /*4ac0*/  STG.E.128 desc[UR12][R120.64], R32 ;  /* 0x0000002078007986 */ /* 0x0005e2000c101d0c */
[----:B------:R-:W-:Y:S05]  /*4ad0*/  BRA.U !UP0, `(.L_x_350) ;  /* 0xffffffbd08c07547 */ /* 0x000fea000b83ffff */
[----:B--2---:R1:W5:Y:S01]  /*4ae0*/  LDL.LU R11, [R1] ;  /* 0x00000000010b7983 */ /* 0x0043620000300800 */
[----:B------:R-:W-:Y:S02]  /*4af0*/  MOV R7, R239 ;  /* 0x000000ef00077202 */ /* 0x000fe40000000f00 */
[----:B------:R-:W-:Y:S01]  /*4b00*/  MOV R6, R240 ;  /* 0x000000f000067202 */ /* 0x000fe20000000f00 */
[----:B------:R1:W5:Y:S01]  /*4b10*/  LDL.LU R10, [R1+0x4] ;  /* 0x00000400010a7983 */ /* 0x0003620000300800 */
[----:B------:R-:W-:Y:S02]  /*4b20*/  MOV R128, R238 ;  /* 0x000000ee00807202 */ /* 0x000fe40000000f00 */
[----:B------:R-:W-:Y:S01]  /*4b30*/  MOV R132, R237 ;  /* 0x000000ed00847202 */ /* 0x000fe20000000f00 */
[----:B------:R1:W5:Y:S01]  /*4b40*/  LDL.LU R9, [R1+0x8] ;  /* 0x0000080001097983 */ /* 0x0003620000300800 */
[----:B------:R-:W-:Y:S02]  /*4b50*/  MOV R156, R19 ;  /* 0x00000013009c7202 */ /* 0x000fe40000000f00 */
[----:B------:R-:W-:Y:S01]  /*4b60*/  MOV R5, R241 ;  /* 0x000000f100057202 */ /* 0x000fe20000000f00 */
[----:B------:R1:W5:Y:S01]  /*4b70*/  LDL.LU R8, [R1+0xc] ;  /* 0x00000c0001087983 */ /* 0x0003620000300800 */
[----:B------:R-:W-:-:S02]  /*4b80*/  MOV R19, R18 ;  /* 0x0000001200137202 */ /* 0x000fc40000000f00 */
        /* <DEDUP_REMOVED lines=65> */
[----:B-1----:R-:W-:-:S07]  /*4fa0*/  MOV R16, R15 ;  /* 0x0000000f00107202 */ /* 0x002fce0000000f00 */
.L_x_339:
[----:B-----5:R-:W0:Y:S01]  /*4fb0*/  LDC.64 R58, c[0x0][0x3e0] ;  /* 0x0000f800ff3a7b82 */ /* 0x020e220000000a00 */
[----:B------:R-:W-:-:S06]  /*4fc0*/  USHF.R.U32.HI UR4, URZ, 0x2, UR9 ;  /* 0x00000002ff047899 */ /* 0x000fcc0008011609 */
[----:B------:R-:W-:Y:S01]  /*4fd0*/  MOV R0, UR4 ;  /* 0x0000000400007c02 */ /* 0x000fe20008000f00 */
[----:B------:R-:W1:Y:S04]  /*4fe0*/  LDC.64 R60, c[0x0][0x3e8] ;  /* 0x0000fa00ff3c7b82 */ /* 0x000e680000000a00 */
[----:B------:R-:W-:-:S05]  /*4ff0*/  IMAD R13, R0, 0x2800, R23 ;  /* 0x00002800000d7824 */ /* 0x000fca00078e0217 */
[C---:B------:R-:W-:Y:S02]  /*5000*/  IADD3 R21, PT, PT, R13.reuse, 0x800, RZ ;  /* 0x000008000d157810 */ /* 0x040fe40007ffe0ff */
[C---:B------:R-:W-:Y:S02]  /*5010*/  IADD3 R37, PT, PT, R13.reuse, 0xc00, RZ ;  /* 0x00000c000d257810 */ /* 0x040fe40007ffe0ff */
[C---:B------:R-:W-:Y:S02]  /*5020*/  IADD3 R41, PT, PT, R13.reuse, 0x1000, RZ ;  /* 0x000010000d297810 */ /* 0x040fe40007ffe0ff */
[C---:B------:R-:W-:Y:S01]  /*5030*/  IADD3 R45, PT, PT, R13.reuse, 0x1400, RZ ;  /* 0x000014000d2d7810 */ /* 0x040fe20007ffe0ff */
[C-C-:B0-----:R-:W-:Y:S01]  /*5040*/  IMAD.WIDE.U32 R2, R13.reuse, 0x10, R58.reuse ;  /* 0x000000100d027825 */ /* 0x141fe200078e003a */
[C---:B------:R-:W-:Y:S02]  /*5050*/  IADD3 R49, PT, PT, R13.reuse, 0x1800, RZ ;  /* 0x000018000d317810 */ /* 0x040fe40007ffe0ff */
[----:B------:R-:W-:Y:S01]  /*5060*/  IADD3 R53, PT, PT, R13, 0x1c00, RZ ;  /* 0x00001c000d357810 */ /* 0x000fe20007ffe0ff */
[----:B------:R-:W-:Y:S01]  /*5070*/  IMAD.WIDE.U32 R14, R21, 0x10, R58 ;  /* 0x00000010150e7825 */ /* 0x000fe200078e003a */
[C---:B------:R-:W-:Y:S01]  /*5080*/  IADD3 R57, PT, PT, R13.reuse, 0x2000, RZ ;  /* 0x000020000d397810 */ /* 0x040fe20007ffe0ff */
[----:B------:R-:W-:Y:S01]  /*5090*/  STG.E.128 desc[UR12][R2.64], R124 ;  /* 0x0000007c02007986 */ /* 0x000fe2000c101d0c */
[C---:B------:R-:W-:Y:S01]  /*50a0*/  IADD3 R63, PT, PT, R13.reuse, 0x2400, RZ ;  /* 0x000024000d3f7810 */ /* 0x040fe20007ffe0ff */
        /* <DEDUP_REMOVED lines=36> */
.L_x_351:
        /* <DEDUP_REMOVED lines=9> */
.L_x_3006:


//--------------------- .text._ZN10layer_norm22ln_bwd_finalize_kernelINS_22Kernel_traits_finalizeILj32768E13__nv_bfloat16fS2_fjLj1024ELj4ENS_18Kernel_traits_baseILj32768ES2_fS2_fjLj1024EEEEEEEvNS_9BwdParamsE --------------------------
	.section	.text._ZN10layer_norm22ln_bwd_finalize_kernelINS_22Kernel_traits_finalizeILj32768E13__nv_bfloat16fS2_fjLj1024ELj4ENS_18Kernel_traits_baseILj32768ES2_fS2_fjLj1024EEEEEEEvNS_9BwdParamsE,"ax",@progbits
	.align	128
        .global         _ZN10layer_norm22ln_bwd_finalize_kernelINS_22Kernel_traits_finalizeILj32768E13__nv_bfloat16fS2_fjLj1024ELj4ENS_18Kernel_traits_baseILj32768ES2_fS2_fjLj1024EEEEEEEvNS_9BwdParamsE
        .type           _ZN10layer_norm22ln_bwd_finalize_kernelINS_22Kernel_traits_finalizeILj32768E13__nv_bfloat16fS2_fjLj1024ELj4ENS_18Kernel_traits_baseILj32768ES2_fS2_fjLj1024EEEEEEEvNS_9BwdParamsE,@function
        .size           _ZN10layer_norm22ln_bwd_finalize_kernelINS_22Kernel_traits_finalizeILj32768E13__nv_bfloat16fS2_fjLj1024ELj4ENS_18Kernel_traits_baseILj32768ES2_fS2_fjLj1024EEEEEEEvNS_9BwdParamsE,(.L_x_3007 - _ZN10layer_norm22ln_bwd_finalize_kernelINS_22Kernel_traits_finalizeILj32768E13__nv_bfloat16fS2_fjLj1024ELj4ENS_18Kernel_traits_baseILj32768ES2_fS2_fjLj1024EEEEEEEvNS_9BwdParamsE)
        .other          _ZN10layer_norm22ln_bwd_finalize_kernelINS_22Kernel_traits_finalizeILj32768E13__nv_bfloat16fS2_fjLj1024ELj4ENS_18Kernel_traits_baseILj32768ES2_fS2_fjLj1024EEEEEEEvNS_9BwdParamsE,@"STO_CUDA_ENTRY STV_DEFAULT"
_ZN10layer_norm22ln_bwd_finalize_kernelINS_22Kernel_traits_finalizeILj32768E13__nv_bfloat16fS2_fjLj1024ELj4ENS_18Kernel_traits_baseILj32768ES2_fS2_fjLj1024EEEEEEEvNS_9BwdParamsE:
.text._ZN10layer_norm22ln_bwd_finalize_kernelINS_22Kernel_traits_finalizeILj32768E13__nv_bfloat16fS2_fjLj1024ELj4ENS_18Kernel_traits_baseILj32768ES2_fS2_fjLj1024EEEEEEEvNS_9BwdParamsE:
        /* <DEDUP_REMOVED lines=37> */
.L_x_356:
        /* <DEDUP_REMOVED lines=118> */
.L_x_355:
[----:B------:R-:W-:Y:S05]  /*09b0*/  BSYNC.RECONVERGENT B1 ;  /* 0x0000000000017941 */ /* 0x000fea0003800200 */
.L_x_354:
        /* <DEDUP_REMOVED lines=65> */
.L_x_358:
[----:B------:R-:W-:Y:S05]  /*0dd0*/  BSYNC.RECONVERGENT B1 ;  /* 0x0000000000017941 */ /* 0x000fea0003800200 */
.L_x_357:
        /* <DEDUP_REMOVED lines=37> */
.L_x_360:
[----:B------:R-:W-:Y:S05]  /*1030*/  BSYNC.RECONVERGENT B1 ;  /* 0x0000000000017941 */ /* 0x000fea0003800200 */
.L_x_359:
[----:B------:R-:W-:Y:S05]  /*1040*/  @!P1 BRA `(.L_x_353) ;  /* 0x00000000003c9947 */ /* 0x000fea0003800000 */
[----:B------:R-:W0:Y:S01]  /*1050*/  LDC.64 R6, c[0x0][0x3e0] ;  /* 0x0000f800ff067b82 */ /* 0x000e220000000a00 */
[----:B------:R-:W-:Y:S02]  /*1060*/  LEA R2, R15, R11, 0xf ;  /* 0x0000000b0f027211 */ /* 0x000fe400078e78ff */
[----:B------:R-:W-:Y:S02]  /*1070*/  IADD3 R24, PT, PT, -R24, RZ, RZ ;  /* 0x000000ff18187210 */ /* 0x000fe40007ffe1ff */
[----:B------:R-:W-:-:S03]  /*1080*/  IADD3 R11, PT, PT, R13, R2, RZ ;  /* 0x000000020d0b7210 */ /* 0x000fc60007ffe0ff */
[----:B------:R-:W1:Y:S04]  /*1090*/  LDC.64 R8, c[0x0][0x3e8] ;  /* 0x0000fa00ff087b82 */ /* 0x000e680000000a00 */
.L_x_361:
        /* <DEDUP_REMOVED lines=10> */
.L_x_353:
[----:B------:R-:W-:Y:S05]  /*1140*/  BSYNC.RECONVERGENT B0 ;  /* 0x0000000000007941 */ /* 0x000fea0003800200 */
.L_x_352:
        /* <DEDUP_REMOVED lines=55> */
.L_x_362:
        /* <DEDUP_REMOVED lines=12> */
.L_x_3007:


//--------------------- .text._ZN10layer_norm13ln_bwd_kernelINS_13Kernel_traitsI13__nv_bfloat16fS2_fjLj32768ELj4ELj1ELj8ELj16ENS_18Kernel_traits_baseILj32768ES2_fS2_fjLj256EEEEEEEvNS_9BwdParamsE --------------------------
	.section	.text._ZN10layer_norm13ln_bwd_kernelINS_13Kernel_traitsI13__nv_bfloat16fS2_fjLj32768ELj4ELj1ELj8ELj16ENS_18Kernel_traits_baseILj32768ES2_fS2_fjLj256EEEEEEEvNS_9BwdParamsE,"ax",@progbits
	.align	128
        .global         _ZN10layer_norm13ln_bwd_kernelINS_13Kernel_traitsI13__nv_bfloat16fS2_fjLj32768ELj4ELj1ELj8ELj16ENS_18Kernel_traits_baseILj32768ES2_fS2_fjLj256EEEEEEEvNS_9BwdParamsE
        .type           _ZN10layer_norm13ln_bwd_kernelINS_13Kernel_traitsI13__nv_bfloat16fS2_fjLj32768ELj4ELj1ELj8ELj16ENS_18Kernel_traits_baseILj32768ES2_fS2_fjLj256EEEEEEEvNS_9BwdParamsE,@function
        .size           _ZN10layer_norm13ln_bwd_kernelINS_13Kernel_traitsI13__nv_bfloat16fS2_fjLj32768ELj4ELj1ELj8ELj16ENS_18Kernel_traits_baseILj32768ES2_fS2_fjLj256EEEEEEEvNS_9BwdParamsE,(.L_x_3008 - _ZN10layer_norm13ln_bwd_kernelINS_13Kernel_traitsI13__nv_bfloat16fS2_fjLj32768ELj4ELj1ELj8ELj16ENS_18Kernel_traits_baseILj32768ES2_fS2_fjLj256EEEEEEEvNS_9BwdParamsE)
        .other          _ZN10layer_norm13ln_bwd_kernelINS_13Kernel_traitsI13__nv_bfloat16fS2_fjLj32768ELj4ELj1ELj8ELj16ENS_18Kernel_traits_baseILj32768ES2_fS2_fjLj256EEEEEEEvNS_9BwdParamsE,@"STO_CUDA_ENTRY STV_DEFAULT"
_ZN10layer_norm13ln_bwd_kernelINS_13Kernel_traitsI13__nv_bfloat16fS2_fjLj32768ELj4ELj1ELj8ELj16ENS_18Kernel_traits_baseILj32768ES2_fS2_fjLj256EEEEEEEvNS_9BwdParamsE:
.text._ZN10layer_norm13ln_bwd_kernelINS_13Kernel_traitsI13__nv_bfloat16fS2_fjLj32768ELj4ELj1ELj8ELj16ENS_18Kernel_traits_baseILj32768ES2_fS2_fjLj256EEEEEEEvNS_9BwdParamsE:
        /* <DEDUP_REMOVED lines=143> */
.L_x_372:
        /* <DEDUP_REMOVED lines=45> */
.L_x_364:
        /* <DEDUP_REMOVED lines=20> */
.L_x_365:
        /* <DEDUP_REMOVED lines=306> */
.L_x_366:
        /* <DEDUP_REMOVED lines=352> */
.L_x_367:
        /* <DEDUP_REMOVED lines=93> */
.L_x_369:
[----:B------:R-:W-:Y:S05]  /*3bf0*/  BSYNC.RECONVERGENT B0 ;  /* 0x0000000000007941 */ /* 0x000fea0003800200 */
.L_x_368:
        /* <DEDUP_REMOVED lines=76> */
.L_x_371:
[----:B------:R-:W2:Y:S04]  /*40c0*/  LDG.E.STRONG.GPU R8, desc[UR10][R6.64] ;  /* 0x0000000a06087981 */ /* 0x000ea8000c1ef900 */
[----:B--2---:R-:W-:Y:S01]  /*40d0*/  CCTL.IVALL ;  /* 0x00000000ff00798f */ /* 0x004fe20002000000 */
[----:B------:R-:W-:Y:S05]  /*40e0*/  YIELD ;  /* 0x0000000000007946 */ /* 0x000fea0003800000 */
[----:B------:R-:W-:-:S13]  /*40f0*/  ISETP.NE.AND P0, PT, R8, R9, PT ;  /* 0x000000090800720c */ /* 0x000fda0003f05270 */
[----:B------:R-:W-:Y:S05]  /*4100*/  @P0 BRA `(.L_x_371) ;  /* 0xfffffffc00ec0947 */ /* 0x000fea000383ffff */
.L_x_370:
        /* <DEDUP_REMOVED lines=36> */
[----:B------:R-:W-:Y:S01]  /*4350*/  FMUL.FTZ R8, R7, 3.0517578125e-05 ;  /* 0x3800000007087820 */ /* 0x000fe20000410000 */
[----:B------:R-:W-:-:S04]  /*4360*/  FMUL.FTZ R7, R6, 3.0517578125e-05 ;  /* 0x3800000006077820 */ /* 0x000fc80000410000 */
        /* <DEDUP_REMOVED lines=171> */
.L_x_363:
        /* <DEDUP_REMOVED lines=24> */
.L_x_373:
        /* <DEDUP_REMOVED lines=14> */
.L_x_3008:


//--------------------- .text._ZN10layer_norm22ln_bwd_finalize_kernelINS_22Kernel_traits_finalizeILj32768E13__nv_bfloat16S2_S2_fjLj1024ELj4ENS_18Kernel_traits_baseILj32768ES2_S2_S2_fjLj1024EEEEEEEvNS_9BwdParamsE --------------------------
	.section	.text._ZN10layer_norm22ln_bwd_finalize_kernelINS_22Kernel_traits_finalizeILj32768E13__nv_bfloat16S2_S2_fjLj1024ELj4ENS_18Kernel_traits_baseILj32768ES2_S2_S2_fjLj1024EEEEEEEvNS_9BwdParamsE,"ax",@progbits
	.align	128
        .global         _ZN10layer_norm22ln_bwd_finalize_kernelINS_22Kernel_traits_finalizeILj32768E13__nv_bfloat16S2_S2_fjLj1024ELj4ENS_18Kernel_traits_baseILj32768ES2_S2_S2_fjLj1024EEEEEEEvNS_9BwdParamsE
        .type           _ZN10layer_norm22ln_bwd_finalize_kernelINS_22Kernel_traits_finalizeILj32768E13__nv_bfloat16S2_S2_fjLj1024ELj4ENS_18Kernel_traits_baseILj32768ES2_S2_S2_fjLj1024EEEEEEEvNS_9BwdParamsE,@function
        .size           _ZN10layer_norm22ln_bwd_finalize_kernelINS_22Kernel_traits_finalizeILj32768E13__nv_bfloat16S2_S2_fjLj1024ELj4ENS_18Kernel_traits_baseILj32768ES2_S2_S2_fjLj1024EEEEEEEvNS_9BwdParamsE,(.L_x_3009 - _ZN10layer_norm22ln_bwd_finalize_kernelINS_22Kernel_traits_finalizeILj32768E13__nv_bfloat16S2_S2_fjLj1024ELj4ENS_18Kernel_traits_baseILj32768ES2_S2_S2_fjLj1024EEEEEEEvNS_9BwdParamsE)
        .other          _ZN10layer_norm22ln_bwd_finalize_kernelINS_22Kernel_traits_finalizeILj32768E13__nv_bfloat16S2_S2_fjLj1024ELj4ENS_18Kernel_traits_baseILj32768ES2_S2_S2_fjLj1024EEEEEEEvNS_9BwdParamsE,@"STO_CUDA_ENTRY STV_DEFAULT"
_ZN10layer_norm22ln_bwd_finalize_kernelINS_22Kernel_traits_finalizeILj32768E13__nv_bfloat16S2_S2_fjLj1024ELj4ENS_18Kernel_traits_baseILj32768ES2_S2_S2_fjLj1024EEEEEEEvNS_9BwdParamsE:
.text._ZN10layer_norm22ln_bwd_finalize_kernelINS_22Kernel_traits_finalizeILj32768E13__nv_bfloat16S2_S2_fjLj1024ELj4ENS_18Kernel_traits_baseILj32768ES2_S2_S2_fjLj1024EEEEEEEvNS_9BwdParamsE:
        /* <DEDUP_REMOVED lines=37> */
.L_x_378:
        /* <DEDUP_REMOVED lines=118> */
.L_x_377:
[----:B------:R-:W-:Y:S05]  /*09b0*/  BSYNC.RECONVERGENT B1 ;  /* 0x0000000000017941 */ /* 0x000fea0003800200 */
.L_x_376:
        /* <DEDUP_REMOVED lines=65> */
.L_x_380:
[----:B------:R-:W-:Y:S05]  /*0dd0*/  BSYNC.RECONVERGENT B1 ;  /* 0x0000000000017941 */ /* 0x000fea0003800200 */
.L_x_379:
        /* <DEDUP_REMOVED lines=37> */
.L_x_382:
[----:B------:R-:W-:Y:S05]  /*1030*/  BSYNC.RECONVERGENT B1 ;  /* 0x0000000000017941 */ /* 0x000fea0003800200 */
.L_x_381:
[----:B------:R-:W-:Y:S05]  /*1040*/  @!P1 BRA `(.L_x_375) ;  /* 0x00000000003c9947 */ /* 0x000fea0003800000 */
[----:B------:R-:W0:Y:S01]  /*1050*/  LDC.64 R6, c[0x0][0x3e0] ;  /* 0x0000f800ff067b82 */ /* 0x000e220000000a00 */
[----:B------:R-:W-:Y:S02]  /*1060*/  LEA R2, R15, R11, 0xf ;  /* 0x0000000b0f027211 */ /* 0x000fe400078e78ff */
[----:B------:R-:W-:Y:S02]  /*1070*/  IADD3 R24, PT, PT, -R24, RZ, RZ ;  /* 0x000000ff18187210 */ /* 0x000fe40007ffe1ff */
[----:B------:R-:W-:-:S03]  /*1080*/  IADD3 R11, PT, PT, R13, R2, RZ ;  /* 0x000000020d0b7210 */ /* 0x000fc60007ffe0ff */
[----:B------:R-:W1:Y:S04]  /*1090*/  LDC.64 R8, c[0x0][0x3e8] ;  /* 0x0000fa00ff087b82 */ /* 0x000e680000000a00 */
.L_x_383:
        /* <DEDUP_REMOVED lines=10> */
.L_x_375:
[----:B------:R-:W-:Y:S05]  /*1140*/  BSYNC.RECONVERGENT B0 ;  /* 0x0000000000007941 */ /* 0x000fea0003800200 */
.L_x_374:
        /* <DEDUP_REMOVED lines=55> */
.L_x_384:
        /* <DEDUP_REMOVED lines=12> */
.L_x_3009:


//--------------------- .text._ZN10layer_norm13ln_bwd_kernelINS_13Kernel_traitsI13__nv_bfloat16S2_S2_fjLj32768ELj4ELj1ELj8ELj16ENS_18Kernel_traits_baseILj32768ES2_S2_S2_fjLj256EEEEEEEvNS_9BwdParamsE --------------------------
	.section	.text._ZN10layer_norm13ln_bwd_kernelINS_13Kernel_traitsI13__nv_bfloat16S2_S2_fjLj32768ELj4ELj1ELj8ELj16ENS_18Kernel_traits_baseILj32768ES2_S2_S2_fjLj256EEEEEEEvNS_9BwdParamsE,"ax",@progbits
	.align	128
        .global         _ZN10layer_norm13ln_bwd_kernelINS_13Kernel_traitsI13__nv_bfloat16S2_S2_fjLj32768ELj4ELj1ELj8ELj16ENS_18Kernel_traits_baseILj32768ES2_S2_S2_fjLj256EEEEEEEvNS_9BwdParamsE
        .type           _ZN10layer_norm13ln_bwd_kernelINS_13Kernel_traitsI13__nv_bfloat16S2_S2_fjLj32768ELj4ELj1ELj8ELj16ENS_18Kernel_traits_baseILj32768ES2_S2_S2_fjLj256EEEEEEEvNS_9BwdParamsE,@function
        .size           _ZN10layer_norm13ln_bwd_kernelINS_13Kernel_traitsI13__nv_bfloat16S2_S2_fjLj32768ELj4ELj1ELj8ELj16ENS_18Kernel_traits_baseILj32768ES2_S2_S2_fjLj256EEEEEEEvNS_9BwdParamsE,(.L_x_3010 - _ZN10layer_norm13ln_bwd_kernelINS_13Kernel_traitsI13__nv_bfloat16S2_S2_fjLj32768ELj4ELj1ELj8ELj16ENS_18Kernel_traits_baseILj32768ES2_S2_S2_fjLj256EEEEEEEvNS_9BwdParamsE)
        .other          _ZN10layer_norm13ln_bwd_kernelINS_13Kernel_traitsI13__nv_bfloat16S2_S2_fjLj32768ELj4ELj1ELj8ELj16ENS_18Kernel_traits_baseILj32768ES2_S2_S2_fjLj256EEEEEEEvNS_9BwdParamsE,@"STO_CUDA_ENTRY STV_DEFAULT"
_ZN10layer_norm13ln_bwd_kernelINS_13Kernel_traitsI13__nv_bfloat16S2_S2_fjLj32768ELj4ELj1ELj8ELj16ENS_18Kernel_traits_baseILj32768ES2_S2_S2_fjLj256EEEEEEEvNS_9BwdParamsE:
.text._ZN10layer_norm13ln_bwd_kernelINS_13Kernel_traitsI13__nv_bfloat16S2_S2_fjLj32768ELj4ELj1ELj8ELj16ENS_18Kernel_traits_baseILj32768ES2_S2_S2_fjLj256EEEEEEEvNS_9BwdParamsE:
        /* <DEDUP_REMOVED lines=116> */
.L_x_392:
        /* <DEDUP_REMOVED lines=396> */
.L_x_386:
        /* <DEDUP_REMOVED lines=368> */
.L_x_387:
        /* <DEDUP_REMOVED lines=93> */
.L_x_389:
[----:B------:R-:W-:Y:S05]  /*3cd0*/  BSYNC.RECONVERGENT B0 ;  /* 0x0000000000007941 */ /* 0x000fea0003800200 */
.L_x_388:
        /* <DEDUP_REMOVED lines=76> */
.L_x_391:
[----:B------:R-:W2:Y:S04]  /*41a0*/  LDG.E.STRONG.GPU R40, desc[UR10][R38.64] ;  /* 0x0000000a26287981 */ /* 0x000ea8000c1ef900 */
[----:B--2---:R-:W-:Y:S01]  /*41b0*/  CCTL.IVALL ;  /* 0x00000000ff00798f */ /* 0x004fe20002000000 */
[----:B------:R-:W-:Y:S05]  /*41c0*/  YIELD ;  /* 0x0000000000007946 */ /* 0x000fea0003800000 */
[----:B------:R-:W-:-:S13]  /*41d0*/  ISETP.NE.AND P0, PT, R40, R41, PT ;  /* 0x000000292800720c */ /* 0x000fda0003f05270 */
[----:B------:R-:W-:Y:S05]  /*41e0*/  @P0 BRA `(.L_x_391) ;  /* 0xfffffffc00ec0947 */ /* 0x000fea000383ffff */
.L_x_390:
        /* <DEDUP_REMOVED lines=36> */
[----:B------:R-:W-:Y:S01]  /*4430*/  FMUL.FTZ R39, R39, 3.0517578125e-05 ;  /* 0x3800000027277820 */ /* 0x000fe20000410000 */
[----:B------:R-:W0:Y:S01]  /*4440*/  LDC.64 R36, c[0x0][0x3f0] ;  /* 0x0000fc00ff247b82 */ /* 0x000e220000000a00 */
        /* <DEDUP_REMOVED lines=183> */
.L_x_385:
        /* <DEDUP_REMOVED lines=24> */
.L_x_393:
        /* <DEDUP_REMOVED lines=12> */
.L_x_3010:


//--------------------- .text._ZN10layer_norm22ln_bwd_finalize_kernelINS_22Kernel_traits_finalizeILj32768E6__halffS2_fjLj1024ELj4ENS_18Kernel_traits_baseILj32768ES2_fS2_fjLj1024EEEEEEEvNS_9BwdParamsE --------------------------
	.section	.text._ZN10layer_norm22ln_bwd_finalize_kernelINS_22Kernel_traits_finalizeILj32768E6__halffS2_fjLj1024ELj4ENS_18Kernel_traits_baseILj32768ES2_fS2_fjLj1024EEEEEEEvNS_9BwdParamsE,"ax",@progbits
	.align	128
        .global         _ZN10layer_norm22ln_bwd_finalize_kernelINS_22Kernel_traits_finalizeILj32768E6__halffS2_fjLj1024ELj4ENS_18Kernel_traits_baseILj32768ES2_fS2_fjLj1024EEEEEEEvNS_9BwdParamsE
        .type           _ZN10layer_norm22ln_bwd_finalize_kernelINS_22Kernel_traits_finalizeILj32768E6__halffS2_fjLj1024ELj4ENS_18Kernel_traits_baseILj32768ES2_fS2_fjLj1024EEEEEEEvNS_9BwdParamsE,@function
        .size           _ZN10layer_norm22ln_bwd_finalize_kernelINS_22Kernel_traits_finalizeILj32768E6__halffS2_fjLj1024ELj4ENS_18Kernel_traits_baseILj32768ES2_fS2_fjLj1024EEEEEEEvNS_9BwdParamsE,(.L_x_3011 - _ZN10layer_norm22ln_bwd_finalize_kernelINS_22Kernel_traits_finalizeILj32768E6__halffS2_fjLj1024ELj4ENS_18Kernel_traits_baseILj32768ES2_fS2_fjLj1024EEEEEEEvNS_9BwdParamsE)
        .other          _ZN10layer_norm22ln_bwd_finalize_kernelINS_22Kernel_traits_finalizeILj32768E6__halffS2_fjLj1024ELj4ENS_18Kernel_traits_baseILj32768ES2_fS2_fjLj1024EEEEEEEvNS_9BwdParamsE,@"STO_CUDA_ENTRY STV_DEFAULT"
_ZN10layer_norm22ln_bwd_finalize_kernelINS_22Kernel_traits_finalizeILj32768E6__halffS2_fjLj1024ELj4ENS_18Kernel_traits_baseILj32768ES2_fS2_fjLj1024EEEEEEEvNS_9BwdParamsE:
.text._ZN10layer_norm22ln_bwd_finalize_kernelINS_22Kernel_traits_finalizeILj32768E6__halffS2_fjLj1024ELj4ENS_18Kernel_traits_baseILj32768ES2_fS2_fjLj1024EEEEEEEvNS_9BwdParamsE:
        /* <DEDUP_REMOVED lines=37> */
.L_x_398:
        /* <DEDUP_REMOVED lines=118> */
.L_x_397:
[----:B------:R-:W-:Y:S05]  /*09b0*/  BSYNC.RECONVERGENT B1 ;  /* 0x0000000000017941 */ /* 0x000fea0003800200 */
.L_x_396:
        /* <DEDUP_REMOVED lines=65> */
.L_x_400:
[----:B------:R-:W-:Y:S05]  /*0dd0*/  BSYNC.RECONVERGENT B1 ;  /* 0x0000000000017941 */ /* 0x000fea0003800200 */
.L_x_399:
        /* <DEDUP_REMOVED lines=37> */
.L_x_402:
[----:B------:R-:W-:Y:S05]  /*1030*/  BSYNC.RECONVERGENT B1 ;  /* 0x0000000000017941 */ /* 0x000fea0003800200 */
.L_x_401:
[----:B------:R-:W-:Y:S05]  /*1040*/  @!P1 BRA `(.L_x_395) ;  /* 0x00000000003c9947 */ /* 0x000fea0003800000 */
[----:B------:R-:W0:Y:S01]  /*1050*/  LDC.64 R6, c[0x0][0x3e0] ;  /* 0x0000f800ff067b82 */ /* 0x000e220000000a00 */
[----:B------:R-:W-:Y:S02]  /*1060*/  LEA R2, R15, R11, 0xf ;  /* 0x0000000b0f027211 */ /* 0x000fe400078e78ff */
[----:B------:R-:W-:Y:S02]  /*1070*/  IADD3 R24, PT, PT, -R24, RZ, RZ ;  /* 0x000000ff18187210 */ /* 0x000fe40007ffe1ff */
[----:B------:R-:W-:-:S03]  /*1080*/  IADD3 R11, PT, PT, R13, R2, RZ ;  /* 0x000000020d0b7210 */ /* 0x000fc60007ffe0ff */
[----:B------:R-:W1:Y:S04]  /*1090*/  LDC.64 R8, c[0x0][0x3e8] ;  /* 0x0000fa00ff087b82 */ /* 0x000e680000000a00 */
.L_x_403:
        /* <DEDUP_REMOVED lines=10> */
.L_x_395:
[----:B------:R-:W-:Y:S05]  /*1140*/  BSYNC.RECONVERGENT B0 ;  /* 0x0000000000007941 */ /* 0x000fea0003800200 */
.L_x_394:
        /* <DEDUP_REMOVED lines=55> */
.L_x_404:
        /* <DEDUP_REMOVED lines=12> */
.L_x_3011:


//--------------------- .text._ZN10layer_norm13ln_bwd_kernelINS_13Kernel_traitsI6__halffS2_fjLj32768ELj4ELj1ELj8ELj16ENS_18Kernel_traits_baseILj32768ES2_fS2_fjLj256EEEEEEEvNS_9BwdParamsE --------------------------
	.section	.text._ZN10layer_norm13ln_bwd_kernelINS_13Kernel_traitsI6__halffS2_fjLj32768ELj4ELj1ELj8ELj16ENS_18Kernel_traits_baseILj32768ES2_fS2_fjLj256EEEEEEEvNS_9BwdParamsE,"ax",@progbits
	.align	128
        .global         _ZN10layer_norm13ln_bwd_kernelINS_13Kernel_traitsI6__halffS2_fjLj32768ELj4ELj1ELj8ELj16ENS_18Kernel_traits_baseILj32768ES2_fS2_fjLj256EEEEEEEvNS_9BwdParamsE
        .type           _ZN10layer_norm13ln_bwd_kernelINS_13Kernel_traitsI6__halffS2_fjLj32768ELj4ELj1ELj8ELj16ENS_18Kernel_traits_baseILj32768ES2_fS2_fjLj256EEEEEEEvNS_9BwdParamsE,@function
        .size           _ZN10layer_norm13ln_bwd_kernelINS_13Kernel_traitsI6__halffS2_fjLj32768ELj4ELj1ELj8ELj16ENS_18Kernel_traits_baseILj32768ES2_fS2_fjLj256EEEEEEEvNS_9BwdParamsE,(.L_x_3012 - _ZN10layer_norm13ln_bwd_kernelINS_13Kernel_traitsI6__halffS2_fjLj32768ELj4ELj1ELj8ELj16ENS_18Kernel_traits_baseILj32768ES2_fS2_fjLj256EEEEEEEvNS_9BwdParamsE)
        .other          _ZN10layer_norm13ln_bwd_kernelINS_13Kernel_traitsI6__halffS2_fjLj32768ELj4ELj1ELj8ELj16ENS_18Kernel_traits_baseILj32768ES2_fS2_fjLj256EEEEEEEvNS_9BwdParamsE,@"STO_CUDA_ENTRY STV_DEFAULT"
_ZN10layer_norm13ln_bwd_kernelINS_13Kernel_traitsI6__halffS2_fjLj32768ELj4ELj1ELj8ELj16ENS_18Kernel_traits_baseILj32768ES2_fS2_fjLj256EEEEEEEvNS_9BwdParamsE:
.text._ZN10layer_norm13ln_bwd_kernelINS_13Kernel_traitsI6__halffS2_fjLj32768ELj4ELj1ELj8ELj16ENS_18Kernel_traits_baseILj32768ES2_fS2_fjLj256EEEEEEEvNS_9BwdParamsE:
        /* <DEDUP_REMOVED lines=159> */
.L_x_414:
        /* <DEDUP_REMOVED lines=45> */
.L_x_406:
        /* <DEDUP_REMOVED lines=20> */
.L_x_407:
        /* <DEDUP_REMOVED lines=304> */
.L_x_408:
        /* <DEDUP_REMOVED lines=352> */
.L_x_409:
        /* <DEDUP_REMOVED lines=93> */
.L_x_411:
[----:B------:R-:W-:Y:S05]  /*3cd0*/  BSYNC.RECONVERGENT B0 ;  /* 0x0000000000007941 */ /* 0x000fea0003800200 */
.L_x_410:
        /* <DEDUP_REMOVED lines=76> */
.L_x_413:
[----:B------:R-:W2:Y:S04]  /*41a0*/  LDG.E.STRONG.GPU R8, desc[UR10][R6.64] ;  /* 0x0000000a06087981 */ /* 0x000ea8000c1ef900 */
[----:B--2---:R-:W-:Y:S01]  /*41b0*/  CCTL.IVALL ;  /* 0x00000000ff00798f */ /* 0x004fe20002000000 */
[----:B------:R-:W-:Y:S05]  /*41c0*/  YIELD ;  /* 0x0000000000007946 */ /* 0x000fea0003800000 */
[----:B------:R-:W-:-:S13]  /*41d0*/  ISETP.NE.AND P0, PT, R8, R9, PT ;  /* 0x000000090800720c */ /* 0x000fda0003f05270 */
[----:B------:R-:W-:Y:S05]  /*41e0*/  @P0 BRA `(.L_x_413) ;  /* 0xfffffffc00ec0947 */ /* 0x000fea000383ffff */
.L_x_412:
        /* <DEDUP_REMOVED lines=209> */
.L_x_405:
        /* <DEDUP_REMOVED lines=24> */
.L_x_415:
        /* <DEDUP_REMOVED lines=16> */
.L_x_3012:


//--------------------- .text._ZN10layer_norm22ln_bwd_finalize_kernelINS_22Kernel_traits_finalizeILj32768E6__halfS2_S2_fjLj1024ELj4ENS_18Kernel_traits_baseILj32768ES2_S2_S2_fjLj1024EEEEEEEvNS_9BwdParamsE --------------------------
	.section	.text._ZN10layer_norm22ln_bwd_finalize_kernelINS_22Kernel_traits_finalizeILj32768E6__halfS2_S2_fjLj1024ELj4ENS_18Kernel_traits_baseILj32768ES2_S2_S2_fjLj1024EEEEEEEvNS_9BwdParamsE,"ax",@progbits
	.align	128
        .global         _ZN10layer_norm22ln_bwd_finalize_kernelINS_22Kernel_traits_finalizeILj32768E6__halfS2_S2_fjLj1024ELj4ENS_18Kernel_traits_baseILj32768ES2_S2_S2_fjLj1024EEEEEEEvNS_9BwdParamsE
        .type           _ZN10layer_norm22ln_bwd_finalize_kernelINS_22Kernel_traits_finalizeILj32768E6__halfS2_S2_fjLj1024ELj4ENS_18Kernel_traits_baseILj32768ES2_S2_S2_fjLj1024EEEEEEEvNS_9BwdParamsE,@function
        .size           _ZN10layer_norm22ln_bwd_finalize_kernelINS_22Kernel_traits_finalizeILj32768E6__halfS2_S2_fjLj1024ELj4ENS_18Kernel_traits_baseILj32768ES2_S2_S2_fjLj1024EEEEEEEvNS_9BwdParamsE,(.L_x_3013 - _ZN10layer_norm22ln_bwd_finalize_kernelINS_22Kernel_traits_finalizeILj32768E6__halfS2_S2_fjLj1024ELj4ENS_18Kernel_traits_baseILj32768ES2_S2_S2_fjLj1024EEEEEEEvNS_9BwdParamsE)
        .other          _ZN10layer_norm22ln_bwd_finalize_kernelINS_22Kernel_traits_finalizeILj32768E6__halfS2_S2_fjLj1024ELj4ENS_18Kernel_traits_baseILj32768ES2_S2_S2_fjLj1024EEEEEEEvNS_9BwdParamsE,@"STO_CUDA_ENTRY STV_DEFAULT"
_ZN10layer_norm22ln_bwd_finalize_kernelINS_22Kernel_traits_finalizeILj32768E6__halfS2_S2_fjLj1024ELj4ENS_18Kernel_traits_baseILj32768ES2_S2_S2_fjLj1024EEEEEEEvNS_9BwdParamsE:
.text._ZN10layer_norm22ln_bwd_finalize_kernelINS_22Kernel_traits_finalizeILj32768E6__halfS2_S2_fjLj1024ELj4ENS_18Kernel_traits_baseILj32768ES2_S2_S2_fjLj1024EEEEEEEvNS_9BwdParamsE:
        /* <DEDUP_REMOVED lines=37> */
.L_x_420:
        /* <DEDUP_REMOVED lines=118> */
.L_x_419:
[----:B------:R-:W-:Y:S05]  /*09b0*/  BSYNC.RECONVERGENT B1 ;  /* 0x0000000000017941 */ /* 0x000fea0003800200 */
.L_x_418:
        /* <DEDUP_REMOVED lines=65> */
.L_x_422:
[----:B------:R-:W-:Y:S05]  /*0dd0*/  BSYNC.RECONVERGENT B1 ;  /* 0x0000000000017941 */ /* 0x000fea0003800200 */
.L_x_421:
        /* <DEDUP_REMOVED lines=37> */
.L_x_424:
[----:B------:R-:W-:Y:S05]  /*1030*/  BSYNC.RECONVERGENT B1 ;  /* 0x0000000000017941 */ /* 0x000fea0003800200 */
.L_x_423:
[----:B------:R-:W-:Y:S05]  /*1040*/  @!P1 BRA `(.L_x_417) ;  /* 0x00000000003c9947 */ /* 0x000fea0003800000 */
[----:B------:R-:W0:Y:S01]  /*1050*/  LDC.64 R6, c[0x0][0x3e0] ;  /* 0x0000f800ff067b82 */ /* 0x000e220000000a00 */
[----:B------:R-:W-:Y:S02]  /*1060*/  LEA R2, R15, R11, 0xf ;  /* 0x0000000b0f027211 */ /* 0x000fe400078e78ff */
[----:B------:R-:W-:Y:S02]  /*1070*/  IADD3 R24, PT, PT, -R24, RZ, RZ ;  /* 0x000000ff18187210 */ /* 0x000fe40007ffe1ff */
[----:B------:R-:W-:-:S03]  /*1080*/  IADD3 R11, PT, PT, R13, R2, RZ ;  /* 0x000000020d0b7210 */ /* 0x000fc60007ffe0ff */
[----:B------:R-:W1:Y:S04]  /*1090*/  LDC.64 R8, c[0x0][0x3e8] ;  /* 0x0000fa00ff087b82 */ /* 0x000e680000000a00 */
.L_x_425:
        /* <DEDUP_REMOVED lines=10> */
.L_x_417:
[----:B------:R-:W-:Y:S05]  /*1140*/  BSYNC.RECONVERGENT B0 ;  /* 0x0000000000007941 */ /* 0x000fea0003800200 */
.L_x_416:
        /* <DEDUP_REMOVED lines=55> */
.L_x_426:
        /* <DEDUP_REMOVED lines=12> */
.L_x_3013:


//--------------------- .text._ZN10layer_norm13ln_bwd_kernelINS_13Kernel_traitsI6__halfS2_S2_fjLj32768ELj4ELj1ELj8ELj16ENS_18Kernel_traits_baseILj32768ES2_S2_S2_fjLj256EEEEEEEvNS_9BwdParamsE --------------------------
	.section	.text._ZN10layer_norm13ln_bwd_kernelINS_13Kernel_traitsI6__halfS2_S2_fjLj32768ELj4ELj1ELj8ELj16ENS_18Kernel_traits_baseILj32768ES2_S2_S2_fjLj256EEEEEEEvNS_9BwdParamsE,"ax",@progbits
	.align	128
        .global         _ZN10layer_norm13ln_bwd_kernelINS_13Kernel_traitsI6__halfS2_S2_fjLj32768ELj4ELj1ELj8ELj16ENS_18Kernel_traits_baseILj32768ES2_S2_S2_fjLj256EEEEEEEvNS_9BwdParamsE
        .type           _ZN10layer_norm13ln_bwd_kernelINS_13Kernel_traitsI6__halfS2_S2_fjLj32768ELj4ELj1ELj8ELj16ENS_18Kernel_traits_baseILj32768ES2_S2_S2_fjLj256EEEEEEEvNS_9BwdParamsE,@function
        .size           _ZN10layer_norm13ln_bwd_kernelINS_13Kernel_traitsI6__halfS2_S2_fjLj32768ELj4ELj1ELj8ELj16ENS_18Kernel_traits_baseILj32768ES2_S2_S2_fjLj256EEEEEEEvNS_9BwdParamsE,(.L_x_3014 - _ZN10layer_norm13ln_bwd_kernelINS_13Kernel_traitsI6__halfS2_S2_fjLj32768ELj4ELj1ELj8ELj16ENS_18Kernel_traits_baseILj32768ES2_S2_S2_fjLj256EEEEEEEvNS_9BwdParamsE)
        .other          _ZN10layer_norm13ln_bwd_kernelINS_13Kernel_traitsI6__halfS2_S2_fjLj32768ELj4ELj1ELj8ELj16ENS_18Kernel_traits_baseILj32768ES2_S2_S2_fjLj256EEEEEEEvNS_9BwdParamsE,@"STO_CUDA_ENTRY STV_DEFAULT"
_ZN10layer_norm13ln_bwd_kernelINS_13Kernel_traitsI6__halfS2_S2_fjLj32768ELj4ELj1ELj8ELj16ENS_18Kernel_traits_baseILj32768ES2_S2_S2_fjLj256EEEEEEEvNS_9BwdParamsE:
.text._ZN10layer_norm13ln_bwd_kernelINS_13Kernel_traitsI6__halfS2_S2_fjLj32768ELj4ELj1ELj8ELj16ENS_18Kernel_traits_baseILj32768ES2_S2_S2_fjLj256EEEEEEEvNS_9BwdParamsE:
        /* <DEDUP_REMOVED lines=100> */
.L_x_434:
        /* <DEDUP_REMOVED lines=352> */
.L_x_428:
        /* <DEDUP_REMOVED lines=352> */
.L_x_429:
        /* <DEDUP_REMOVED lines=133> */
.L_x_431:
[----:B------:R-:W-:Y:S05]  /*3a90*/  BSYNC.RECONVERGENT B0 ;  /* 0x0000000000007941 */ /* 0x000fea0003800200 */
.L_x_430:
        /* <DEDUP_REMOVED lines=25> */
.L_x_433:
[----:B------:R-:W2:Y:S04]  /*3c30*/  LDG.E.STRONG.GPU R38, desc[UR4][R36.64] ;  /* 0x0000000424267981 */ /* 0x000ea8000c1ef900 */
[----:B--2---:R-:W-:Y:S01]  /*3c40*/  CCTL.IVALL ;  /* 0x00000000ff00798f */ /* 0x004fe20002000000 */
[----:B------:R-:W-:Y:S05]  /*3c50*/  YIELD ;  /* 0x0000000000007946 */ /* 0x000fea0003800000 */
[----:B------:R-:W-:-:S13]  /*3c60*/  ISETP.NE.AND P2, PT, R38, R41, PT ;  /* 0x000000292600720c */ /* 0x000fda0003f45270 */
[----:B------:R-:W-:Y:S05]  /*3c70*/  @P2 BRA `(.L_x_433) ;  /* 0xfffffffc00ec2947 */ /* 0x000fea000383ffff */
.L_x_432:
        /* <DEDUP_REMOVED lines=34> */
[----:B------:R-:W-:Y:S01]  /*3ea0*/  FMUL.FTZ R40, R39, 3.0517578125e-05 ;  /* 0x3800000027287820 */ /* 0x000fe20000410000 */
[----:B------:R-:W0:Y:S01]  /*3eb0*/  LDC.64 R36, c[0x0][0x3f0] ;  /* 0x0000fc00ff247b82 */ /* 0x000e220000000a00 */
[----:B------:R-:W-:-:S04]  /*3ec0*/  FMUL.FTZ R39, R38, 3.0517578125e-05 ;  /* 0x3800000026277820 */ /* 0x000fc80000410000 */
        /* <DEDUP_REMOVED lines=182> */
.L_x_427:
        /* <DEDUP_REMOVED lines=23> */
.L_x_435:
        /* <DEDUP_REMOVED lines=14> */
.L_x_3014:


//--------------------- .text._ZN10layer_norm22ln_bwd_finalize_kernelINS_22Kernel_traits_finalizeILj32768EffffjLj1024ELj4ENS_18Kernel_traits_baseILj32768EffffjLj1024EEEEEEEvNS_9BwdParamsE --------------------------
	.section	.text._ZN10layer_norm22ln_bwd_finalize_kernelINS_22Kernel_traits_finalizeILj32768EffffjLj1024ELj4ENS_18Kernel_traits_baseILj32768EffffjLj1024EEEEEEEvNS_9BwdParamsE,"ax",@progbits
	.align	128
        .global         _ZN10layer_norm22ln_bwd_finalize_kernelINS_22Kernel_traits_finalizeILj32768EffffjLj1024ELj4ENS_18Kernel_traits_baseILj32768EffffjLj1024EEEEEEEvNS_9BwdParamsE
        .type           _ZN10layer_norm22ln_bwd_finalize_kernelINS_22Kernel_traits_finalizeILj32768EffffjLj1024ELj4ENS_18Kernel_traits_baseILj32768EffffjLj1024EEEEEEEvNS_9BwdParamsE,@function
        .size           _ZN10layer_norm22ln_bwd_finalize_kernelINS_22Kernel_traits_finalizeILj32768EffffjLj1024ELj4ENS_18Kernel_traits_baseILj32768EffffjLj1024EEEEEEEvNS_9BwdParamsE,(.L_x_3015 - _ZN10layer_norm22ln_bwd_finalize_kernelINS_22Kernel_traits_finalizeILj32768EffffjLj1024ELj4ENS_18Kernel_traits_baseILj32768EffffjLj1024EEEEEEEvNS_9BwdParamsE)
        .other          _ZN10layer_norm22ln_bwd_finalize_kernelINS_22Kernel_traits_finalizeILj32768EffffjLj1024ELj4ENS_18Kernel_traits_baseILj32768EffffjLj1024EEEEEEEvNS_9BwdParamsE,@"STO_CUDA_ENTRY STV_DEFAULT"
_ZN10layer_norm22ln_bwd_finalize_kernelINS_22Kernel_traits_finalizeILj32768EffffjLj1024ELj4ENS_18Kernel_traits_baseILj32768EffffjLj1024EEEEEEEvNS_9BwdParamsE:
.text._ZN10layer_norm22ln_bwd_finalize_kernelINS_22Kernel_traits_finalizeILj32768EffffjLj1024ELj4ENS_18Kernel_traits_baseILj32768EffffjLj1024EEEEEEEvNS_9BwdParamsE:
        /* <DEDUP_REMOVED lines=37> */
.L_x_440:
        /* <DEDUP_REMOVED lines=118> */
.L_x_439:
[----:B------:R-:W-:Y:S05]  /*09b0*/  BSYNC.RECONVERGENT B1 ;  /* 0x0000000000017941 */ /* 0x000fea0003800200 */
.L_x_438:
        /* <DEDUP_REMOVED lines=65> */
.L_x_442:
[----:B------:R-:W-:Y:S05]  /*0dd0*/  BSYNC.RECONVERGENT B1 ;  /* 0x0000000000017941 */ /* 0x000fea0003800200 */
.L_x_441:
        /* <DEDUP_REMOVED lines=37> */
.L_x_444:
[----:B------:R-:W-:Y:S05]  /*1030*/  BSYNC.RECONVERGENT B1 ;  /* 0x0000000000017941 */ /* 0x000fea0003800200 */
.L_x_443:
[----:B------:R-:W-:Y:S05]  /*1040*/  @!P1 BRA `(.L_x_437) ;  /* 0x00000000003c9947 */ /* 0x000fea0003800000 */
[----:B------:R-:W0:Y:S01]  /*1050*/  LDC.64 R6, c[0x0][0x3e0] ;  /* 0x0000f800ff067b82 */ /* 0x000e220000000a00 */
[----:B------:R-:W-:Y:S02]  /*1060*/  LEA R2, R15, R11, 0xf ;  /* 0x0000000b0f027211 */ /* 0x000fe400078e78ff */
[----:B------:R-:W-:Y:S02]  /*1070*/  IADD3 R24, PT, PT, -R24, RZ, RZ ;  /* 0x000000ff18187210 */ /* 0x000fe40007ffe1ff */
[----:B------:R-:W-:-:S03]  /*1080*/  IADD3 R11, PT, PT, R13, R2, RZ ;  /* 0x000000020d0b7210 */ /* 0x000fc60007ffe0ff */
[----:B------:R-:W1:Y:S04]  /*1090*/  LDC.64 R8, c[0x0][0x3e8] ;  /* 0x0000fa00ff087b82 */ /* 0x000e680000000a00 */
.L_x_445:
        /* <DEDUP_REMOVED lines=10> */
.L_x_437:
[----:B------:R-:W-:Y:S05]  /*1140*/  BSYNC.RECONVERGENT B0 ;  /* 0x0000000000007941 */ /* 0x000fea0003800200 */
.L_x_436:
        /* <DEDUP_REMOVED lines=53> */
.L_x_446:
        /* <DEDUP_REMOVED lines=14> */
.L_x_3015:


//--------------------- .text._ZN10layer_norm13ln_bwd_kernelINS_13Kernel_traitsIffffjLj32768ELj4ELj1ELj8ELj16ENS_18Kernel_traits_baseILj32768EffffjLj256EEEEEEEvNS_9BwdParamsE --------------------------
	.section	.text._ZN10layer_norm13ln_bwd_kernelINS_13Kernel_traitsIffffjLj32768ELj4ELj1ELj8ELj16ENS_18Kernel_traits_baseILj32768EffffjLj256EEEEEEEvNS_9BwdParamsE,"ax",@progbits
	.align	128
        .global         _ZN10layer_norm13ln_bwd_kernelINS_13Kernel_traitsIffffjLj32768ELj4ELj1ELj8ELj16ENS_18Kernel_traits_baseILj32768EffffjLj256EEEEEEEvNS_9BwdParamsE
        .type           _ZN10layer_norm13ln_bwd_kernelINS_13Kernel_traitsIffffjLj32768ELj4ELj1ELj8ELj16ENS_18Kernel_traits_baseILj32768EffffjLj256EEEEEEEvNS_9BwdParamsE,@function
        .size           _ZN10layer_norm13ln_bwd_kernelINS_13Kernel_traitsIffffjLj32768ELj4ELj1ELj8ELj16ENS_18Kernel_traits_baseILj32768EffffjLj256EEEEEEEvNS_9BwdParamsE,(.L_x_3016 - _ZN10layer_norm13ln_bwd_kernelINS_13Kernel_traitsIffffjLj32768ELj4ELj1ELj8ELj16ENS_18Kernel_traits_baseILj32768EffffjLj256EEEEEEEvNS_9BwdParamsE)
        .other          _ZN10layer_norm13ln_bwd_kernelINS_13Kernel_traitsIffffjLj32768ELj4ELj1ELj8ELj16ENS_18Kernel_traits_baseILj32768EffffjLj256EEEEEEEvNS_9BwdParamsE,@"STO_CUDA_ENTRY STV_DEFAULT"
_ZN10layer_norm13ln_bwd_kernelINS_13Kernel_traitsIffffjLj32768ELj4ELj1ELj8ELj16ENS_18Kernel_traits_baseILj32768EffffjLj256EEEEEEEvNS_9BwdParamsE:
.text._ZN10layer_norm13ln_bwd_kernelINS_13Kernel_traitsIffffjLj32768ELj4ELj1ELj8ELj16ENS_18Kernel_traits_baseILj32768EffffjLj256EEEEEEEvNS_9BwdParamsE:
        /* <DEDUP_REMOVED lines=115> */
.L_x_456:
        /* <DEDUP_REMOVED lines=33> */
.L_x_448:
        /* <DEDUP_REMOVED lines=20> */
.L_x_449:
        /* <DEDUP_REMOVED lines=162> */
.L_x_450:
        /* <DEDUP_REMOVED lines=192> */
.L_x_451:
        /* <DEDUP_REMOVED lines=130> */
.L_x_453:
[----:B------:R-:W-:Y:S05]  /*28c0*/  BSYNC.RECONVERGENT B0 ;  /* 0x0000000000007941 */ /* 0x000fea0003800200 */
.L_x_452:
        /* <DEDUP_REMOVED lines=25> */
.L_x_455:
[----:B------:R-:W2:Y:S04]  /*2a60*/  LDG.E.STRONG.GPU R38, desc[UR4][R36.64] ;  /* 0x0000000424267981 */ /* 0x000ea8000c1ef900 */
[----:B--2---:R-:W-:Y:S01]  /*2a70*/  CCTL.IVALL ;  /* 0x00000000ff00798f */ /* 0x004fe20002000000 */
[----:B------:R-:W-:Y:S05]  /*2a80*/  YIELD ;  /* 0x0000000000007946 */ /* 0x000fea0003800000 */
[----:B------:R-:W-:-:S13]  /*2a90*/  ISETP.NE.AND P2, PT, R38, R41, PT ;  /* 0x000000292600720c */ /* 0x000fda0003f45270 */
[----:B------:R-:W-:Y:S05]  /*2aa0*/  @P2 BRA `(.L_x_455) ;  /* 0xfffffffc00ec2947 */ /* 0x000fea000383ffff */
.L_x_454:
        /* <DEDUP_REMOVED lines=204> */
.L_x_447:
        /* <DEDUP_REMOVED lines=22> */
.L_x_457:
        /* <DEDUP_REMOVED lines=11> */
.L_x_3016:


//--------------------- .text._ZN10layer_norm22ln_bwd_finalize_kernelINS_22Kernel_traits_finalizeILj30720E13__nv_bfloat16fS2_fjLj1024ELj4ENS_18Kernel_traits_baseILj30720ES2_fS2_fjLj1024EEEEEEEvNS_9BwdParamsE --------------------------
	.section	.text._ZN10layer_norm22ln_bwd_finalize_kernelINS_22Kernel_traits_finalizeILj30720E13__nv_bfloat16fS2_fjLj1024ELj4ENS_18Kernel_traits_baseILj30720ES2_fS2_fjLj1024EEEEEEEvNS_9BwdParamsE,"ax",@progbits
	.align	128
        .global         _ZN10layer_norm22ln_bwd_finalize_kernelINS_22Kernel_traits_finalizeILj30720E13__nv_bfloat16fS2_fjLj1024ELj4ENS_18Kernel_traits_baseILj30720ES2_fS2_fjLj1024EEEEEEEvNS_9BwdParamsE
        .type           _ZN10layer_norm22ln_bwd_finalize_kernelINS_22Kernel_traits_finalizeILj30720E13__nv_bfloat16fS2_fjLj1024ELj4ENS_18Kernel_traits_baseILj30720ES2_fS2_fjLj1024EEEEEEEvNS_9BwdParamsE,@function
        .size           _ZN10layer_norm22ln_bwd_finalize_kernelINS_22Kernel_traits_finalizeILj30720E13__nv_bfloat16fS2_fjLj1024ELj4ENS_18Kernel_traits_baseILj30720ES2_fS2_fjLj1024EEEEEEEvNS_9BwdParamsE,(.L_x_3017 - _ZN10layer_norm22ln_bwd_finalize_kernelINS_22Kernel_traits_finalizeILj30720E13__nv_bfloat16fS2_fjLj1024ELj4ENS_18Kernel_traits_baseILj30720ES2_fS2_fjLj1024EEEEEEEvNS_9BwdParamsE)
        .other          _ZN10layer_norm22ln_bwd_finalize_kernelINS_22Kernel_traits_finalizeILj30720E13__nv_bfloat16fS2_fjLj1024ELj4ENS_18Kernel_traits_baseILj30720ES2_fS2_fjLj1024EEEEEEEvNS_9BwdParamsE,@"STO_CUDA_ENTRY STV_DEFAULT"
_ZN10layer_norm22ln_bwd_finalize_kernelINS_22Kernel_traits_finalizeILj30720E13__nv_bfloat16fS2_fjLj1024ELj4ENS_18Kernel_traits_baseILj30720ES2_fS2_fjLj1024EEEEEEEvNS_9BwdParamsE:
.text._ZN10layer_norm22ln_bwd_finalize_kernelINS_22Kernel_traits_finalizeILj30720E13__nv_bfloat16fS2_fjLj1024ELj4ENS_18Kernel_traits_baseILj30720ES2_fS2_fjLj1024EEEEEEEvNS_9BwdParamsE:
        /* <DEDUP_REMOVED lines=37> */
.L_x_462:
        /* <DEDUP_REMOVED lines=118> */
.L_x_461:
[----:B------:R-:W-:Y:S05]  /*09b0*/  BSYNC.RECONVERGENT B1 ;  /* 0x0000000000017941 */ /* 0x000fea0003800200 */
.L_x_460:
        /* <DEDUP_REMOVED lines=65> */
.L_x_464:
[----:B------:R-:W-:Y:S05]  /*0dd0*/  BSYNC.RECONVERGENT B1 ;  /* 0x0000000000017941 */ /* 0x000fea0003800200 */
.L_x_463:
        /* <DEDUP_REMOVED lines=37> */
.L_x_466:
[----:B------:R-:W-:Y:S05]  /*1030*/  BSYNC.RECONVERGENT B1 ;  /* 0x0000000000017941 */ /* 0x000fea0003800200 */
.L_x_465:
[----:B------:R-:W-:Y:S05]  /*1040*/  @!P1 BRA `(.L_x_459) ;  /* 0x00000000003c9947 */ /* 0x000fea0003800000 */
[----:B------:R-:W0:Y:S01]  /*1050*/  LDC.64 R6, c[0x0][0x3e0] ;  /* 0x0000f800ff067b82 */ /* 0x000e220000000a00 */
[----:B------:R-:W-:Y:S01]  /*1060*/  IMAD R2, R15, 0x7800, R11 ;  /* 0x000078000f027824 */ /* 0x000fe200078e020b */
[----:B------:R-:W-:-:S04]  /*1070*/  IADD3 R24, PT, PT, -R24, RZ, RZ ;  /* 0x000000ff18187210 */ /* 0x000fc80007ffe1ff */
[----:B------:R-:W-:Y:S02]  /*1080*/  IADD3 R11, PT, PT, R13, R2, RZ ;  /* 0x000000020d0b7210 */ /* 0x000fe40007ffe0ff */
[----:B------:R-:W1:Y:S05]  /*1090*/  LDC.64 R8, c[0x0][0x3e8] ;  /* 0x0000fa00ff087b82 */ /* 0x000e6a0000000a00 */
.L_x_467:
        /* <DEDUP_REMOVED lines=10> */
.L_x_459:
[----:B------:R-:W-:Y:S05]  /*1140*/  BSYNC.RECONVERGENT B0 ;  /* 0x0000000000007941 */ /* 0x000fea0003800200 */
.L_x_458:
        /* <DEDUP_REMOVED lines=55> */
.L_x_468:
        /* <DEDUP_REMOVED lines=12> */
.L_x_3017:


//--------------------- .text._ZN10layer_norm13ln_bwd_kernelINS_13Kernel_traitsI13__nv_bfloat16fS2_fjLj30720ELj4ELj1ELj8ELj8ENS_18Kernel_traits_baseILj30720ES2_fS2_fjLj256EEEEEEEvNS_9BwdParamsE --------------------------
	.section	.text._ZN10layer_norm13ln_bwd_kernelINS_13Kernel_traitsI13__nv_bfloat16fS2_fjLj30720ELj4ELj1ELj8ELj8ENS_18Kernel_traits_baseILj30720ES2_fS2_fjLj256EEEEEEEvNS_9BwdParamsE,"ax",@progbits
	.align	128
        .global         _ZN10layer_norm13ln_bwd_kernelINS_13Kernel_traitsI13__nv_bfloat16fS2_fjLj30720ELj4ELj1ELj8ELj8ENS_18Kernel_traits_baseILj30720ES2_fS2_fjLj256EEEEEEEvNS_9BwdParamsE
        .type           _ZN10layer_norm13ln_bwd_kernelINS_13Kernel_traitsI13__nv_bfloat16fS2_fjLj30720ELj4ELj1ELj8ELj8ENS_18Kernel_traits_baseILj30720ES2_fS2_fjLj256EEEEEEEvNS_9BwdParamsE,@function
        .size           _ZN10layer_norm13ln_bwd_kernelINS_13Kernel_traitsI13__nv_bfloat16fS2_fjLj30720ELj4ELj1ELj8ELj8ENS_18Kernel_traits_baseILj30720ES2_fS2_fjLj256EEEEEEEvNS_9BwdParamsE,(.L_x_3018 - _ZN10layer_norm13ln_bwd_kernelINS_13Kernel_traitsI13__nv_bfloat16fS2_fjLj30720ELj4ELj1ELj8ELj8ENS_18Kernel_traits_baseILj30720ES2_fS2_fjLj256EEEEEEEvNS_9BwdParamsE)
        .other          _ZN10layer_norm13ln_bwd_kernelINS_13Kernel_traitsI13__nv_bfloat16fS2_fjLj30720ELj4ELj1ELj8ELj8ENS_18Kernel_traits_baseILj30720ES2_fS2_fjLj256EEEEEEEvNS_9BwdParamsE,@"STO_CUDA_ENTRY STV_DEFAULT"
_ZN10layer_norm13ln_bwd_kernelINS_13Kernel_traitsI13__nv_bfloat16fS2_fjLj30720ELj4ELj1ELj8ELj8ENS_18Kernel_traits_baseILj30720ES2_fS2_fjLj256EEEEEEEvNS_9BwdParamsE:
.text._ZN10layer_norm13ln_bwd_kernelINS_13Kernel_traitsI13__nv_bfloat16fS2_fjLj30720ELj4ELj1ELj8ELj8ENS_18Kernel_traits_baseILj30720ES2_fS2_fjLj256EEEEEEEvNS_9BwdParamsE:
[----:B------:R-:W-:Y:S01]  /*0000*/  LDC R1, c[0x0][0x37c] ;  /* 0x0000df00ff017b82 */ /* 0x000fe20000000800 */
[----:B------:R-:W0:Y:S01]  /*0010*/  S2R R4, SR_CTAID.X ;  /* 0x0000000000047919 */ /* 0x000e220000002500 */
[----:B------:R-:W1:Y:S01]  /*0020*/  LDCU.64 UR6, c[0x0][0x398] ;  /* 0x00007300ff0677ac */ /* 0x000e620008000a00 */
[----:B------:R-:W2:Y:S01]  /*0030*/  S2R R0, SR_TID.X ;  /* 0x0000000000007919 */ /* 0x000ea20000002100 */
[----:B------:R-:W3:Y:S01]  /*0040*/  LDCU.64 UR4, c[0x0][0x358] ;  /* 0x00006b00ff0477ac */ /* 0x000ee20008000a00 */
[----:B-1----:R-:W-:-:S04]  /*0050*/  UISETP.NE.U32.AND UP0, UPT, UR6, URZ, UPT ;  /* 0x000000ff0600728c */ /* 0x002fc8000bf05070 */
[----:B------:R-:W-:Y:S01]  /*0060*/  UISETP.NE.AND.EX UP0, UPT, UR7, URZ, UPT, UP0 ;  /* 0x000000ff0700728c */ /* 0x000fe2000bf05300 */
[----:B0-----:R-:W-:Y:S02]  /*0070*/  SHF.L.U32 R2, R4, 0x8, RZ ;  /* 0x0000000804027819 */ /* 0x001fe400000006ff */
[----:B------:R-:W-:Y:S02]  /*0080*/  SHF.R.U32.HI R173, RZ, 0x2, R4 ;  /* 0x00000002ffad7819 */ /* 0x000fe40000011604 */
[----:B--2---:R-:W-:Y:S02]  /*0090*/  LOP3.LUT R3, R0, 0xff, RZ, 0xc0, !PT ;  /* 0x000000ff00037812 */ /* 0x004fe400078ec0ff */
[----:B------:R-:W-:Y:S02]  /*00a0*/  MOV R5, R173 ;  /* 0x000000ad00057202 */ /* 0x000fe40000000f00 */
[----:B------:R-:W-:Y:S02]  /*00b0*/  LOP3.LUT R2, R3, 0x300, R2, 0xf8, !PT ;  /* 0x0000030003027812 */ /* 0x000fe400078ef802 */
[----:B------:R-:W-:-:S02]  /*00c0*/  LOP3.LUT R3, R4, 0x3, RZ, 0xc0, !PT ;  /* 0x0000000304037812 */ /* 0x000fc400078ec0ff */
[----:B------:R-:W-:Y:S01]  /*00d0*/  LOP3.LUT R4, R0, 0x1f, RZ, 0xc0, !PT ;  /* 0x0000001f00047812 */ /* 0x000fe200078ec0ff */
[----:B---3--:R-:W-:Y:S06]  /*00e0*/  BRA.U !UP0, `(.L_x_469) ;  /* 0x00000001088c7547 */ /* 0x008fec000b800000 */
[----:B------:R-:W0:Y:S08]  /*00f0*/  LDC.64 R32, c[0x0][0x3b0] ;  /* 0x0000ec00ff207b82 */ /* 0x000e300000000a00 */
[----:B------:R-:W1:Y:S01]  /*0100*/  LDC.64 R36, c[0x0][0x3b8] ;  /* 0x0000ee00ff247b82 */ /* 0x000e620000000a00 */
[----:B0-----:R-:W-:-:S05]  /*0110*/  IMAD.WIDE.U32 R32, R2, 0x4, R32 ;  /* 0x0000000402207825 */ /* 0x001fca00078e0020 */
[----:B------:R2:W5:Y:S01]  /*0120*/  LDG.E R6, desc[UR4][R32.64] ;  /* 0x0000000420067981 */ /* 0x000562000c1e1900 */
[----:B-1----:R-:W-:-:S03]  /*0130*/  IMAD.WIDE.U32 R36, R2, 0x4, R36 ;  /* 0x0000000402247825 */ /* 0x002fc600078e0024 */
[----:B------:R2:W5:Y:S04]  /*0140*/  LDG.E R7, desc[UR4][R32.64+0x1000] ;  /* 0x0010000420077981 */ /* 0x000568000c1e1900 */
        /* <DEDUP_REMOVED lines=27> */
[----:B------:R2:W5:Y:S01]  /*0300*/  LDG.E R35, desc[UR4][R36.64+0xe000] ;  /* 0x00e0000424237981 */ /* 0x000562000c1e1900 */
[----:B------:R-:W-:Y:S05]  /*0310*/  BRA `(.L_x_470) ;  /* 0x0000000000447947 */ /* 0x000fea0003800000 */
.L_x_469:
[----:B------:R-:W0:Y:S02]  /*0320*/  LDC.64 R6, c[0x0][0x3b0] ;  /* 0x0000ec00ff067b82 */ /* 0x000e240000000a00 */
[----:B0-----:R-:W-:-:S05]  /*0330*/  IMAD.WIDE.U32 R22, R2, 0x4, R6 ;  /* 0x0000000402167825 */ /* 0x001fca00078e0006 */
        /* <DEDUP_REMOVED lines=14> */
[----:B------:R0:W5:Y:S02]  /*0420*/  LDG.E R20, desc[UR4][R22.64+0xe000] ;  /* 0x00e0000416147981 */ /* 0x000164000c1e1900 */
.L_x_470:
[----:B------:R-:W1:Y:S01]  /*0430*/  LDCU UR6, c[0x0][0x384] ;  /* 0x00007080ff0677ac */ /* 0x000e620008000800 */
[----:B------:R-:W-:Y:S02]  /*0440*/  CS2R R64, SRZ ;  /* 0x0000000000407805 */ /* 0x000fe4000001ff00 */
[----:B--2---:R-:W-:Y:S02]  /*0450*/  CS2R R36, SRZ ;  /* 0x0000000000247805 */ /* 0x004fe4000001ff00 */
        /* <DEDUP_REMOVED lines=15> */
[----:B-1----:R-:W-:-:S02]  /*0550*/  ISETP.GE.AND P0, PT, R5, UR6, PT ;  /* 0x0000000605007c0c */ /* 0x002fc4000bf06270 */
        /* <DEDUP_REMOVED lines=13> */
[----:B------:R-:W-:Y:S06]  /*0630*/  @P0 BRA `(.L_x_471) ;  /* 0x0000004400e80947 */ /* 0x000fec0003800000 */
        /* <DEDUP_REMOVED lines=46> */
[----:B------:R-:W-:Y:S02]  /*0920*/  PRMT R127, R35, 0x7632, R127 ;  /* 0x00007632237f7816 */ /* 0x000fe4000000007f */
[----:B------:R-:W-:Y:S02]  /*0930*/  PRMT R142, R34, 0x7632, R142 ;  /* 0x00007632228e7816 */ /* 0x000fe4000000008e */
[----:B------:R-:W-:-:S07]  /*0940*/  PRMT R143, R33, 0x7632, R143 ;  /* 0x00007632218f7816 */ /* 0x000fce000000008f */
.L_x_480:
[----:B-1----:R-:W1:Y:S01]  /*0950*/  LDC.64 R60, c[0x0][0x398] ;  /* 0x0000e600ff3c7b82 */ /* 0x002e620000000a00 */
[----:B------:R-:W-:-:S07]  /*0960*/  MOV R146, RZ ;  /* 0x000000ff00927202 */ /* 0x000fce0000000f00 */
[----:B------:R-:W2:Y:S01]  /*0970*/  LDC.64 R144, c[0x0][0x3a8] ;  /* 0x0000ea00ff907b82 */ /* 0x000ea20000000a00 */
[----:B-1----:R-:W-:-:S04]  /*0980*/  ISETP.NE.U32.AND P0, PT, R60, RZ, PT ;  /* 0x000000ff3c00720c */ /* 0x002fc80003f05070 */
[----:B------:R-:W-:Y:S01]  /*0990*/  ISETP.NE.AND.EX P0, PT, R61, RZ, PT, P0 ;  /* 0x000000ff3d00720c */ /* 0x000fe20003f05300 */
[----:B--2---:R-:W-:-:S06]  /*09a0*/  IMAD.WIDE R144, R5, 0x4, R144 ;  /* 0x0000000405907825 */ /* 0x004fcc00078e0290 */
[----:B------:R1:W5:Y:S06]  /*09b0*/  LDG.E R144, desc[UR4][R144.64] ;  /* 0x0000000490907981 */ /* 0x00036c000c1e1900 */
[----:B------:R-:W2:Y:S02]  /*09c0*/  @!P0 LDC.64 R60, c[0x0][0x3a0] ;  /* 0x0000e800ff3c8b82 */ /* 0x000ea40000000a00 */
[----:B--2---:R-:W-:-:S05]  /*09d0*/  @!P0 IMAD.WIDE R60, R5, 0x4, R60 ;  /* 0x00000004053c8825 */ /* 0x004fca00078e023c */
[----:B------:R1:W5:Y:S01]  /*09e0*/  @!P0 LDG.E R146, desc[UR4][R60.64] ;  /* 0x000000043c928981 */ /* 0x000362000c1e1900 */
[----:B------:R-:W-:Y:S01]  /*09f0*/  IMAD R139, R5, 0x3c00, R2 ;  /* 0x00003c00058b7824 */ /* 0x000fe200078e0202 */
[----:B------:R-:W-:Y:S06]  /*0a00*/  @P0 BRA `(.L_x_472) ;  /* 0x0000000400340947 */ /* 0x000fec0003800000 */
[----:B-1----:R-:W1:Y:S01]  /*0a10*/  LDC.64 R60, c[0x0][0x3d8] ;  /* 0x0000f600ff3c7b82 */ /* 0x002e620000000a00 */
[C---:B------:R-:W-:Y:S02]  /*0a20*/  IADD3 R145, PT, PT, R139.reuse, 0x400, RZ ;  /* 0x000004008b917810 */ /* 0x040fe40007ffe0ff */
[C---:B------:R-:W-:Y:S02]  /*0a30*/  IADD3 R147, PT, PT, R139.reuse, 0x800, RZ ;  /* 0x000008008b937810 */ /* 0x040fe40007ffe0ff */
[C---:B------:R-:W-:Y:S02]  /*0a40*/  IADD3 R149, PT, PT, R139.reuse, 0xc00, RZ ;  /* 0x00000c008b957810 */ /* 0x040fe40007ffe0ff */
[C---:B------:R-:W-:Y:S01]  /*0a50*/  IADD3 R151, PT, PT, R139.reuse, 0x1000, RZ ;  /* 0x000010008b977810 */ /* 0x040fe20007ffe0ff */
[----:B------:R-:W2:Y:S01]  /*0a60*/  LDC.64 R140, c[0x0][0x390] ;  /* 0x0000e400ff8c7b82 */ /* 0x000ea20000000a00 */
[C---:B------:R-:W-:Y:S02]  /*0a70*/  IADD3 R153, PT, PT, R139.reuse, 0x1400, RZ ;  /* 0x000014008b997810 */ /* 0x040fe40007ffe0ff */
[----:B------:R-:W-:-:S02]  /*0a80*/  IADD3 R155, PT, PT, R139, 0x1800, RZ ;  /* 0x000018008b9b7810 */ /* 0x000fc40007ffe0ff */
[C---:B------:R-:W-:Y:S02]  /*0a90*/  IADD3 R157, PT, PT, R139.reuse, 0x1c00, RZ ;  /* 0x00001c008b9d7810 */ /* 0x040fe40007ffe0ff */
[C---:B------:R-:W-:Y:S02]  /*0aa0*/  IADD3 R159, PT, PT, R139.reuse, 0x2000, RZ ;  /* 0x000020008b9f7810 */ /* 0x040fe40007ffe0ff */
[C---:B------:R-:W-:Y:S01]  /*0ab0*/  IADD3 R161, PT, PT, R139.reuse, 0x2400, RZ ;  /* 0x000024008ba17810 */ /* 0x040fe20007ffe0ff */
[----:B-1----:R-:W-:-:S04]  /*0ac0*/  IMAD.WIDE.U32 R66, R139, 0x4, R60 ;  /* 0x000000048b427825 */ /* 0x002fc800078e003c */
[--C-:B------:R-:W-:Y:S01]  /*0ad0*/  IMAD.WIDE.U32 R64, R145, 0x4, R60.reuse ;  /* 0x0000000491407825 */ /* 0x100fe200078e003c */
[----:B------:R1:W5:Y:S03]  /*0ae0*/  LDG.E R148, desc[UR4][R66.64] ;  /* 0x0000000442947981 */ /* 0x000366000c1e1900 */
[--C-:B------:R-:W-:Y:S01]  /*0af0*/  IMAD.WIDE.U32 R62, R147, 0x4, R60.reuse ;  /* 0x00000004933e7825 */ /* 0x100fe200078e003c */
[----:B------:R3:W5:Y:S01]  /*0b00*/  LDG.E R150, desc[UR4][R64.64] ;  /* 0x0000000440967981 */ /* 0x000762000c1e1900 */
[----:B------:R-:W-:Y:S02]  /*0b10*/  IADD3 R163, PT, PT, R139, 0x2800, RZ ;  /* 0x000028008ba37810 */ /* 0x000fe40007ffe0ff */
[----:B------:R-:W-:Y:S01]  /*0b20*/  IMAD.WIDE.U32 R70, R149, 0x4, R60 ;  /* 0x0000000495467825 */ /* 0x000fe200078e003c */
[----:B------:R4:W5:Y:S01]  /*0b30*/  LDG.E R152, desc[UR4][R62.64] ;  /* 0x000000043e987981 */ /* 0x000962000c1e1900 */
[----:B------:R-:W-:-:S02]  /*0b40*/  IADD3 R165, PT, PT, R139, 0x2c00, RZ ;  /* 0x00002c008ba57810 */ /* 0x000fc40007ffe0ff */
[--C-:B------:R-:W-:Y:S01]  /*0b50*/  IMAD.WIDE.U32 R68, R151, 0x4, R60.reuse ;  /* 0x0000000497447825 */ /* 0x100fe200078e003c */
[C---:B------:R-:W-:Y:S01]  /*0b60*/  IADD3 R167, PT, PT, R139.reuse, 0x3000, RZ ;  /* 0x000030008ba77810 */ /* 0x040fe20007ffe0ff */
[----:B------:R0:W5:Y:S01]  /*0b70*/  LDG.E R154, desc[UR4][R70.64] ;  /* 0x00000004469a7981 */ /* 0x000162000c1e1900 */
[----:B------:R-:W-:Y:S01]  /*0b80*/  IADD3 R169, PT, PT, R139, 0x3400, RZ ;  /* 0x000034008ba97810 */ /* 0x000fe20007ffe0ff */
[--C-:B-1----:R-:W-:Y:S01]  /*0b90*/  IMAD.WIDE.U32 R66, R153, 0x4, R60.reuse ;  /* 0x0000000499427825 */ /* 0x102fe200078e003c */
[----:B------:R-:W-:Y:S01]  /*0ba0*/  IADD3 R171, PT, PT, R139, 0x3800, RZ ;  /* 0x000038008bab7810 */ /* 0x000fe20007ffe0ff */
[----:B------:R1:W5:Y:S02]  /*0bb0*/  LDG.E R156, desc[UR4][R68.64] ;  /* 0x00000004449c7981 */ /* 0x000364000c1e1900 */
[--C-:B---3--:R-:W-:Y:S02]  /*0bc0*/  IMAD.WIDE.U32 R64, R155, 0x4, R60.reuse ;  /* 0x000000049b407825 */ /* 0x108fe400078e003c */
[----:B------:R3:W5:Y:S02]  /*0bd0*/  LDG.E R158, desc[UR4][R66.64] ;  /* 0x00000004429e7981 */ /* 0x000764000c1e1900 */
[----:B----4-:R-:W-:-:S02]  /*0be0*/  IMAD.WIDE.U32 R62, R157, 0x4, R60 ;  /* 0x000000049d3e7825 */ /* 0x010fc400078e003c */
[----:B------:R4:W5:Y:S02]  /*0bf0*/  LDG.E R160, desc[UR4][R64.64] ;  /* 0x0000000440a07981 */ /* 0x000964000c1e1900 */
[--C-:B------:R-:W-:Y:S02]  /*0c00*/  IMAD.WIDE.U32 R72, R159, 0x4, R60.reuse ;  /* 0x000000049f487825 */ /* 0x100fe400078e003c */
[----:B------:R2:W5:Y:S02]  /*0c10*/  LDG.E R162, desc[UR4][R62.64] ;  /* 0x000000043ea27981 */ /* 0x000564000c1e1900 */
[--C-:B0-----:R-:W-:Y:S02]  /*0c20*/  IMAD.WIDE.U32 R70, R161, 0x4, R60.reuse ;  /* 0x00000004a1467825 */ /* 0x101fe400078e003c */
[----:B------:R0:W5:Y:S02]  /*0c30*/  LDG.E R164, desc[UR4][R72.64] ;  /* 0x0000000448a47981 */ /* 0x000164000c1e1900 */
[----:B-1----:R-:W-:-:S02]  /*0c40*/  IMAD.WIDE.U32 R68, R163, 0x4, R60 ;  /* 0x00000004a3447825 */ /* 0x002fc400078e003c */
[----:B------:R1:W5:Y:S02]  /*0c50*/  LDG.E R166, desc[UR4][R70.64] ;  /* 0x0000000446a67981 */ /* 0x000364000c1e1900 */
[--C-:B---3--:R-:W-:Y:S02]  /*0c60*/  IMAD.WIDE.U32 R66, R165, 0x4, R60.reuse ;  /* 0x00000004a5427825 */ /* 0x108fe400078e003c */
[----:B------:R3:W5:Y:S02]  /*0c70*/  LDG.E R168, desc[UR4][R68.64] ;  /* 0x0000000444a87981 */ /* 0x000764000c1e1900 */
[--C-:B----4-:R-:W-:Y:S02]  /*0c80*/  IMAD.WIDE.U32 R64, R167, 0x4, R60.reuse ;  /* 0x00000004a7407825 */ /* 0x110fe400078e003c */
[----:B------:R4:W5:Y:S02]  /*0c90*/  LDG.E R170, desc[UR4][R66.64] ;  /* 0x0000000442aa7981 */ /* 0x000964000c1e1900 */
[----:B--2---:R-:W-:-:S02]  /*0ca0*/  IMAD.WIDE.U32 R62, R169, 0x4, R60 ;  /* 0x00000004a93e7825 */ /* 0x004fc400078e003c */
[----:B------:R2:W5:Y:S02]  /*0cb0*/  LDG.E R172, desc[UR4][R64.64] ;  /* 0x0000000440ac7981 */ /* 0x000564000c1e1900 */
[----:B------:R-:W-:Y:S02]  /*0cc0*/  IMAD.WIDE.U32 R60, R171, 0x4, R60 ;  /* 0x00000004ab3c7825 */ /* 0x000fe400078e003c */
[----:B------:R2:W5:Y:S02]  /*0cd0*/  LDG.E R173, desc[UR4][R62.64] ;  /* 0x000000043ead7981 */ /* 0x000564000c1e1900 */
[--C-:B------:R-:W-:Y:S02]  /*0ce0*/  IMAD.WIDE.U32 R138, R139, 0x8, R140.reuse ;  /* 0x000000088b8a7825 */ /* 0x100fe400078e008c */
[----:B------:R2:W5:Y:S02]  /*0cf0*/  LDG.E R174, desc[UR4][R60.64] ;  /* 0x000000043cae7981 */ /* 0x000564000c1e1900 */
[----:B------:R-:W-:-:S02]  /*0d00*/  IMAD.WIDE.U32 R136, R145, 0x8, R140 ;  /* 0x0000000891887825 */ /* 0x000fc400078e008c */
[----:B------:R-:W5:Y:S02]  /*0d10*/  LDG.E.64 R138, desc[UR4][R138.64] ;  /* 0x000000048a8a7981 */ /* 0x000f64000c1e1b00 */
[--C-:B------:R-:W-:Y:S02]  /*0d20*/  IMAD.WIDE.U32 R134, R147, 0x8, R140.reuse ;  /* 0x0000000893867825 */ /* 0x100fe400078e008c */
        /* <DEDUP_REMOVED lines=8> */
[----:B------:R-:W5:Y:S02]  /*0db0*/  LDG.E.64 R128, desc[UR4][R128.64] ;  /* 0x0000000480807981 */ /* 0x000f64000c1e1b00 */
[----:B0-----:R-:W-:-:S02]  /*0dc0*/  IMAD.WIDE.U32 R72, R157, 0x8, R140 ;  /* 0x000000089d487825 */ /* 0x001fc400078e008c */
[----:B------:R-:W5:Y:S02]  /*0dd0*/  LDG.E.64 R74, desc[UR4][R74.64] ;  /* 0x000000044a4a7981 */ /* 0x000f64000c1e1b00 */
[--C-:B-1----:R-:W-:Y:S02]  /*0de0*/  IMAD.WIDE.U32 R70, R159, 0x8, R140.reuse ;  /* 0x000000089f467825 */ /* 0x102fe400078e008c */
[----:B------:R-:W5:Y:S02]  /*0df0*/  LDG.E.64 R72, desc[UR4][R72.64] ;  /* 0x0000000448487981 */ /* 0x000f64000c1e1b00 */
[--C-:B---3--:R-:W-:Y:S02]  /*0e00*/  IMAD.WIDE.U32 R68, R161, 0x8, R140.reuse ;  /* 0x00000008a1447825 */ /* 0x108fe400078e008c */
[----:B------:R-:W5:Y:S02]  /*0e10*/  LDG.E.64 R70, desc[UR4][R70.64] ;  /* 0x0000000446467981 */ /* 0x000f64000c1e1b00 */
[----:B----4-:R-:W-:-:S02]  /*0e20*/  IMAD.WIDE.U32 R66, R163, 0x8, R140 ;  /* 0x00000008a3427825 */ /* 0x010fc400078e008c */
[----:B------:R-:W5:Y:S02]  /*0e30*/  LDG.E.64 R68, desc[UR4][R68.64] ;  /* 0x0000000444447981 */ /* 0x000f64000c1e1b00 */
[--C-:B--2---:R-:W-:Y:S02]  /*0e40*/  IMAD.WIDE.U32 R64, R165, 0x8, R140.reuse ;  /* 0x00000008a5407825 */ /* 0x104fe400078e008c */
[----:B------:R-:W5:Y:S02]  /*0e50*/  LDG.E.64 R66, desc[UR4][R66.64] ;  /* 0x0000000442427981 */ /* 0x000f64000c1e1b00 */
[--C-:B------:R-:W-:Y:S02]  /*0e60*/  IMAD.WIDE.U32 R62, R167, 0x8, R140.reuse ;  /* 0x00000008a73e7825 */ /* 0x100fe400078e008c */
[----:B------:R-:W5:Y:S02]  /*0e70*/  LDG.E.64 R64, desc[UR4][R64.64] ;  /* 0x0000000440407981 */ /* 0x000f64000c1e1b00 */
[----:B------:R-:W-:-:S02]  /*0e80*/  IMAD.WIDE.U32 R60, R169, 0x8, R140 ;  /* 0x00000008a93c7825 */ /* 0x000fc400078e008c */
[----:B------:R-:W5:Y:S02]  /*0e90*/  LDG.E.64 R62, desc[UR4][R62.64] ;  /* 0x000000043e3e7981 */ /* 0x000f64000c1e1b00 */
[----:B------:R-:W-:Y:S02]  /*0ea0*/  IMAD.WIDE.U32 R140, R171, 0x8, R140 ;  /* 0x00000008ab8c7825 */ /* 0x000fe400078e008c */
[----:B------:R-:W5:Y:S04]  /*0eb0*/  LDG.E.64 R60, desc[UR4][R60.64] ;  /* 0x000000043c3c7981 */ /* 0x000f68000c1e1b00 */
[----:B------:R-:W5:Y:S01]  /*0ec0*/  LDG.E.64 R140, desc[UR4][R140.64] ;  /* 0x000000048c8c7981 */ /* 0x000f62000c1e1b00 */
[----:B------:R-:W-:Y:S05]  /*0ed0*/  BRA `(.L_x_473) ;  /* 0x0000000400307947 */ /* 0x000fea0003800000 */
.L_x_472:
[----:B------:R-:W2:Y:S01]  /*0ee0*/  LDC.64 R62, c[0x0][0x3d8] ;  /* 0x0000f600ff3e7b82 */ /* 0x000ea20000000a00 */
[C---:B-1----:R-:W-:Y:S02]  /*0ef0*/  IADD3 R145, PT, PT, R139.reuse, 0x400, RZ ;  /* 0x000004008b917810 */ /* 0x042fe40007ffe0ff */
[C---:B------:R-:W-:Y:S02]  /*0f00*/  IADD3 R147, PT, PT, R139.reuse, 0x800, RZ ;  /* 0x000008008b937810 */ /* 0x040fe40007ffe0ff */
[C---:B------:R-:W-:Y:S02]  /*0f10*/  IADD3 R149, PT, PT, R139.reuse, 0xc00, RZ ;  /* 0x00000c008b957810 */ /* 0x040fe40007ffe0ff */
[C---:B------:R-:W-:Y:S01]  /*0f20*/  IADD3 R151, PT, PT, R139.reuse, 0x1000, RZ ;  /* 0x000010008b977810 */ /* 0x040fe20007ffe0ff */
[----:B------:R-:W1:Y:S01]  /*0f30*/  LDC.64 R140, c[0x0][0x398] ;  /* 0x0000e600ff8c7b82 */ /* 0x000e620000000a00 */
[C---:B------:R-:W-:Y:S02]  /*0f40*/  IADD3 R153, PT, PT, R139.reuse, 0x1400, RZ ;  /* 0x000014008b997810 */ /* 0x040fe40007ffe0ff */
[----:B------:R-:W-:-:S02]  /*0f50*/  IADD3 R155, PT, PT, R139, 0x1800, RZ ;  /* 0x000018008b9b7810 */ /* 0x000fc40007ffe0ff */
[C---:B------:R-:W-:Y:S02]  /*0f60*/  IADD3 R157, PT, PT, R139.reuse, 0x1c00, RZ ;  /* 0x00001c008b9d7810 */ /* 0x040fe40007ffe0ff */
[C---:B------:R-:W-:Y:S02]  /*0f70*/  IADD3 R159, PT, PT, R139.reuse, 0x2000, RZ ;  /* 0x000020008b9f7810 */ /* 0x040fe40007ffe0ff */
[C---:B------:R-:W-:Y:S01]  /*0f80*/  IADD3 R161, PT, PT, R139.reuse, 0x2400, RZ ;  /* 0x000024008ba17810 */ /* 0x040fe20007ffe0ff */
[----:B--2---:R-:W-:-:S04]  /*0f90*/  IMAD.WIDE.U32 R66, R139, 0x4, R62 ;  /* 0x000000048b427825 */ /* 0x004fc800078e003e */
        /* <DEDUP_REMOVED lines=12> */
[--C-:B--2---:R-:W-:Y:S01]  /*1060*/  IMAD.WIDE.U32 R66, R153, 0x4, R62.reuse ;  /* 0x0000000499427825 */ /* 0x104fe200078e003e */
        /* <DEDUP_REMOVED lines=10> */
[----:B--2---:R-:W-:-:S02]  /*1110*/  IMAD.WIDE.U32 R68, R163, 0x4, R62 ;  /* 0x00000004a3447825 */ /* 0x004fc400078e003e */
[----:B------:R2:W5:Y:S02]  /*1120*/  LDG.E R166, desc[UR4][R70.64] ;  /* 0x0000000446a67981 */ /* 0x000564000c1e1900 */
[--C-:B---3--:R-:W-:Y:S02]  /*1130*/  IMAD.WIDE.U32 R66, R165, 0x4, R62.reuse ;  /* 0x00000004a5427825 */ /* 0x108fe400078e003e */
[----:B------:R3:W5:Y:S02]  /*1140*/  LDG.E R168, desc[UR4][R68.64] ;  /* 0x0000000444a87981 */ /* 0x000764000c1e1900 */
[--C-:B----4-:R-:W-:Y:S02]  /*1150*/  IMAD.WIDE.U32 R64, R167, 0x4, R62.reuse ;  /* 0x00000004a7407825 */ /* 0x110fe400078e003e */
[----:B------:R4:W5:Y:S02]  /*1160*/  LDG.E R170, desc[UR4][R66.64] ;  /* 0x0000000442aa7981 */ /* 0x000964000c1e1900 */
[----:B-1----:R-:W-:-:S02]  /*1170*/  IMAD.WIDE.U32 R60, R169, 0x4, R62 ;  /* 0x00000004a93c7825 */ /* 0x002fc400078e003e */
[----:B------:R1:W5:Y:S02]  /*1180*/  LDG.E R172, desc[UR4][R64.64] ;  /* 0x0000000440ac7981 */ /* 0x000364000c1e1900 */
[----:B------:R-:W-:Y:S02]  /*1190*/  IMAD.WIDE.U32 R62, R171, 0x4, R62 ;  /* 0x00000004ab3e7825 */ /* 0x000fe400078e003e */
[----:B------:R-:W5:Y:S02]  /*11a0*/  LDG.E R173, desc[UR4][R60.64] ;  /* 0x000000043cad7981 */ /* 0x000f64000c1e1900 */
        /* <DEDUP_REMOVED lines=16> */
[--C-:B--2---:R-:W-:Y:S02]  /*12b0*/  IMAD.WIDE.U32 R70, R159, 0x8, R140.reuse ;  /* 0x000000089f467825 */ /* 0x104fe400078e008c */
[----:B------:R-:W5:Y:S02]  /*12c0*/  LDG.E.64 R72, desc[UR4][R72.64] ;  /* 0x0000000448487981 */ /* 0x000f64000c1e1b00 */
[--C-:B---3--:R-:W-:Y:S02]  /*12d0*/  IMAD.WIDE.U32 R68, R161, 0x8, R140.reuse ;  /* 0x00000008a1447825 */ /* 0x108fe400078e008c */
[----:B------:R-:W5:Y:S02]  /*12e0*/  LDG.E.64 R70, desc[UR4][R70.64] ;  /* 0x0000000446467981 */ /* 0x000f64000c1e1b00 */
[----:B----4-:R-:W-:-:S02]  /*12f0*/  IMAD.WIDE.U32 R66, R163, 0x8, R140 ;  /* 0x00000008a3427825 */ /* 0x010fc400078e008c */
[----:B------:R-:W5:Y:S02]  /*1300*/  LDG.E.64 R68, desc[UR4][R68.64] ;  /* 0x0000000444447981 */ /* 0x000f64000c1e1b00 */
[--C-:B-1----:R-:W-:Y:S02]  /*1310*/  IMAD.WIDE.U32 R64, R165, 0x8, R140.reuse ;  /* 0x00000008a5407825 */ /* 0x102fe400078e008c */
[----:B------:R-:W5:Y:S02]  /*1320*/  LDG.E.64 R66, desc[UR4][R66.64] ;  /* 0x0000000442427981 */ /* 0x000f64000c1e1b00 */
[--C-:B------:R-:W-:Y:S02]  /*1330*/  IMAD.WIDE.U32 R62, R167, 0x8, R140.reuse ;  /* 0x00000008a73e7825 */ /* 0x100fe400078e008c */
[----:B------:R-:W5:Y:S02]  /*1340*/  LDG.E.64 R64, desc[UR4][R64.64] ;  /* 0x0000000440407981 */ /* 0x000f64000c1e1b00 */
[----:B------:R-:W-:-:S02]  /*1350*/  IMAD.WIDE.U32 R60, R169, 0x8, R140 ;  /* 0x00000008a93c7825 */ /* 0x000fc400078e008c */
[----:B------:R-:W5:Y:S02]  /*1360*/  LDG.E.64 R62, desc[UR4][R62.64] ;  /* 0x000000043e3e7981 */ /* 0x000f64000c1e1b00 */
[----:B------:R-:W-:Y:S02]  /*1370*/  IMAD.WIDE.U32 R140, R171, 0x8, R140 ;  /* 0x00000008ab8c7825 */ /* 0x000fe400078e008c */
[----:B------:R-:W5:Y:S04]  /*1380*/  LDG.E.64 R60, desc[UR4][R60.64] ;  /* 0x000000043c3c7981 */ /* 0x000f68000c1e1b00 */
[----:B------:R-:W5:Y:S02]  /*1390*/  LDG.E.64 R140, desc[UR4][R140.64] ;  /* 0x000000048c8c7981 */ /* 0x000f64000c1e1b00 */
.L_x_473:
        /* <DEDUP_REMOVED lines=18> */
[--C-:B------:R-:W-:Y:S01]  /*14c0*/  FADD.FTZ R65, R63, -R146.reuse ;  /* 0x800000923f417221 */ /* 0x100fe20000010000 */
[--C-:B------:R-:W-:Y:S01]  /*14d0*/  FADD.FTZ R63, R61, -R146.reuse ;  /* 0x800000923d3f7221 */ /* 0x100fe20000010000 */
[--C-:B------:R-:W-:Y:S01]  /*14e0*/  FADD.FTZ R61, R141, -R146.reuse ;  /* 0x800000928d3d7221 */ /* 0x100fe20000010000 */
[--C-:B------:R-:W-:Y:S01]  /*14f0*/  FADD.FTZ R133, R133, -R146.reuse ;  /* 0x8000009285857221 */ /* 0x100fe20000010000 */
[----:B------:R-:W-:Y:S01]  /*1500*/  SHF.L.U32 R148, R148, 0x10, RZ ;  /* 0x0000001094947819 */ /* 0x000fe200000006ff */
[--C-:B------:R-:W-:Y:S01]  /*1510*/  FADD.FTZ R219, R73, -R146.reuse ;  /* 0x8000009249db7221 */ /* 0x100fe20000010000 */
[----:B------:R-:W-:Y:S01]  /*1520*/  SHF.L.U32 R141, R6, 0x10, RZ ;  /* 0x00000010068d7819 */ /* 0x000fe200000006ff */
        /* <DEDUP_REMOVED lines=24> */
[C---:B------:R-:W-:Y:S01]  /*16b0*/  FMUL.FTZ R204, R144.reuse, R133 ;  /* 0x0000008590cc7220 */ /* 0x040fe20000410000 */
[----:B------:R-:W-:Y:S01]  /*16c0*/  SHF.L.U32 R146, R49, 0x10, RZ ;  /* 0x0000001031927819 */ /* 0x000fe200000006ff */
[----:B------:R-:W-:Y:S01]  /*16d0*/  FMUL.FTZ R133, R141, R148 ;  /* 0x000000948d857220 */ /* 0x000fe20000410000 */
[----:B------:R-:W-:Y:S01]  /*16e0*/  FMUL.FTZ R132, R144, R245 ;  /* 0x000000f590847220 */ /* 0x000fe20000410000 */
[----:B------:R-:W-:Y:S01]  /*16f0*/  SHF.L.U32 R229, R150, 0x10, RZ ;  /* 0x0000001096e57819 */ /* 0x000fe200000006ff */
[----:B------:R-:W-:Y:S01]  /*1700*/  FMUL.FTZ R207, R144, R207 ;  /* 0x000000cf90cf7220 */ /* 0x000fe20000410000 */
[----:B------:R-:W-:Y:S01]  /*1710*/  SHF.L.U32 R192, R7, 0x10, RZ ;  /* 0x0000001007c07819 */ /* 0x000fe200000006ff */
[----:B------:R-:W-:Y:S01]  /*1720*/  FMUL.FTZ R146, R146, R185 ;  /* 0x000000b992927220 */ /* 0x000fe20000410000 */
[----:B------:R-:W-:Y:S01]  /*1730*/  FADD.FTZ R141, RZ, R133 ;  /* 0x00000085ff8d7221 */ /* 0x000fe20000010000 */
[----:B------:R-:W-:Y:S01]  /*1740*/  SHF.L.U32 R68, R187, 0x10, RZ ;  /* 0x00000010bb447819 */ /* 0x000fe200000006ff */
[----:B------:R-:W-:Y:S01]  /*1750*/  FFMA.FTZ R150, R132, R133, RZ ;  /* 0x0000008584967223 */ /* 0x000fe200000100ff */
        /* <DEDUP_REMOVED lines=15> */
[----:B------:R-:W-:Y:S01]  /*1850*/  SHF.L.U32 R208, R47, 0x10, RZ ;  /* 0x000000102fd07819 */ /* 0x000fe200000006ff */
[----:B------:R-:W-:Y:S01]  /*1860*/  FMUL.FTZ R141, R144, R195 ;  /* 0x000000c3908d7220 */ /* 0x000fe20000410000 */
[----:B------:R-:W-:Y:S01]  /*1870*/  FMUL.FTZ R192, R198, R64 ;  /* 0x00000040c6c07220 */ /* 0x000fe20000410000 */
[----:B------:R-:W-:Y:S01]  /*1880*/  FADD.FTZ R195, R150, R191 ;  /* 0x000000bf96c37221 */ /* 0x000fe20000010000 */
[----:B------:R-:W-:Y:S01]  /*1890*/  SHF.L.U32 R243, R184, 0x10, RZ ;  /* 0x00000010b8f37819 */ /* 0x000fe200000006ff */
[----:B------:R-:W-:Y:S01]  /*18a0*/  FMUL.FTZ R135, R144, R199 ;  /* 0x000000c790877220 */ /* 0x000fe20000410000 */
[----:B------:R-:W-:Y:S01]  /*18b0*/  FFMA.FTZ R194, R202, R191, R177 ;  /* 0x000000bfcac27223 */ /* 0x000fe200000100b1 */
        /* <DEDUP_REMOVED lines=8> */
[----:B------:R-:W-:Y:S01]  /*1940*/  SHF.L.U32 R152, R46, 0x10, RZ ;  /* 0x000000102e987819 */ /* 0x000fe200000006ff */
[C---:B------:R-:W-:Y:S01]  /*1950*/  FMUL.FTZ R210, R144.reuse, R75 ;  /* 0x0000004b90d27220 */ /* 0x040fe20000410000 */
[----:B------:R-:W-:Y:S01]  /*1960*/  FADD.FTZ R184, R195, R150 ;  /* 0x00000096c3b87221 */ /* 0x000fe20000010000 */
[----:B------:R-:W-:Y:S01]  /*1970*/  FMUL.FTZ R136, R144, R205 ;  /* 0x000000cd90887220 */ /* 0x000fe20000410000 */
        /* <DEDUP_REMOVED lines=50> */
[C---:B------:R-:W-:Y:S01]  /*1ca0*/  FMUL.FTZ R214, R144.reuse, R65 ;  /* 0x0000004190d67220 */ /* 0x040fe20000410000 */
        /* <DEDUP_REMOVED lines=29> */
[C---:B------:R-:W-:Y:S01]  /*1e80*/  SHF.L.U32 R162, R17.reuse, 0x10, RZ ;  /* 0x0000001011a27819 */ /* 0x040fe200000006ff */
[----:B------:R-:W-:Y:S01]  /*1e90*/  FMUL.FTZ R211, R144, R211 ;  /* 0x000000d390d37220 */ /* 0x000fe20000410000 */
[----:B------:R-:W-:Y:S01]  /*1ea0*/  SHF.L.U32 R164, R16, 0x10, RZ ;  /* 0x0000001010a47819 */ /* 0x000fe200000006ff */
[----:B------:R-:W-:Y:S01]  /*1eb0*/  FMUL.FTZ R193, R168, R237 ;  /* 0x000000eda8c17220 */ /* 0x000fe20000410000 */
[----:B------:R-:W-:Y:S01]  /*1ec0*/  PRMT R72, R17, 0x7632, R72 ;  /* 0x0000763211487816 */ /* 0x000fe20000000048 */
        /* <DEDUP_REMOVED lines=11> */
[----:B------:R-:W-:Y:S01]  /*1f80*/  FADD.FTZ R63, R63, R164 ;  /* 0x000000a43f3f7221 */ /* 0x000fe20000010000 */
[----:B------:R-:W-:Y:S01]  /*1f90*/  FMUL.FTZ R223, R144, R223 ;  /* 0x000000df90df7220 */ /* 0x000fe20000410000 */
[----:B------:R-:W-:Y:S01]  /*1fa0*/  FFMA.FTZ R72, R211, R164, R72 ;  /* 0x000000a4d3487223 */ /* 0x000fe20000010048 */
[----:B------:R-:W-:Y:S01]  /*1fb0*/  FMUL.FTZ R221, R66, R173 ;  /* 0x000000ad42dd7220 */ /* 0x000fe20000410000 */
[----:B------:R-:W-:Y:S01]  /*1fc0*/  FADD.FTZ R66, R63, R166 ;  /* 0x000000a63f427221 */ /* 0x000fe20000010000 */
[----:B------:R-:W-:Y:S01]  /*1fd0*/  SHF.L.U32 R251, R18, 0x10, RZ ;  /* 0x0000001012fb7819 */ /* 0x000fe200000006ff */
[----:B------:R-:W-:Y:S01]  /*1fe0*/  FFMA.FTZ R61, R223, R166, R72 ;  /* 0x000000a6df3d7223 */ /* 0x000fe20000010048 */
[----:B------:R-:W-:Y:S01]  /*1ff0*/  FMUL.FTZ R227, R162, R239 ;  /* 0x000000efa2e37220 */ /* 0x000fe20000410000 */
[----:B------:R-:W-:Y:S01]  /*2000*/  FADD.FTZ R66, R66, R197 ;  /* 0x000000c542427221 */ /* 0x000fe20000010000 */
[----:B------:R-:W-:Y:S01]  /*2010*/  SHF.L.U32 R70, R38, 0x10, RZ ;  /* 0x0000001026467819 */ /* 0x000fe200000006ff */
[----:B------:R-:W-:Y:S01]  /*2020*/  FFMA.FTZ R63, R212, R197, R61 ;  /* 0x000000c5d43f7223 */ /* 0x000fe2000001003d */
        /* <DEDUP_REMOVED lines=12> */
[----:B------:R-:W-:Y:S01]  /*20f0*/  SHF.L.U32 R174, R174, 0x10, RZ ;  /* 0x00000010aeae7819 */ /* 0x000fe200000006ff */
[----:B------:R-:W-:Y:S01]  /*2100*/  FMUL.FTZ R217, R144, R217 ;  /* 0x000000d990d97220 */ /* 0x000fe20000410000 */
[----:B------:R-:W-:Y:S01]  /*2110*/  SHF.L.U32 R247, R20, 0x10, RZ ;  /* 0x0000001014f77819 */ /* 0x000fe200000006ff */
[----:B------:R-:W-:Y:S01]  /*2120*/  FFMA.FTZ R73, R215, R170, R72 ;  /* 0x000000aad7497223 */ /* 0x000fe20000010048 */
[----:B------:R-:W-:Y:S01]  /*2130*/  FADD.FTZ R162, R69, R170 ;  /* 0x000000aa45a27221 */ /* 0x000fe20000010000 */
[----:B------:R-:W-:Y:S01]  /*2140*/  SHF.L.U32 R60, R36, 0x10, RZ ;  /* 0x00000010243c7819 */ /* 0x000fe200000006ff */
        /* <DEDUP_REMOVED lines=39> */
.L_x_474:
        /* <DEDUP_REMOVED lines=11> */
[----:B------:R-:W0:Y:S01]  /*2470*/  MUFU.RCP R215, R190 ;  /* 0x000000be00d77308 */ /* 0x000e220000001000 */
[----:B------:R-:W-:Y:S01]  /*2480*/  SHF.L.U32 R194, R9, 0x10, RZ ;  /* 0x0000001009c27819 */ /* 0x000fe200000006ff */
[----:B------:R-:W-:Y:S01]  /*2490*/  FADD.FTZ R228, -R229, R68 ;  /* 0x00000044e5e47221 */ /* 0x000fe20000010100 */
[----:B------:R-:W-:Y:S01]  /*24a0*/  SHF.L.U32 R72, R143, 0x10, RZ ;  /* 0x000000108f487819 */ /* 0x000fe200000006ff */
[----:B------:R-:W-:Y:S01]  /*24b0*/  FADD.FTZ R224, -R233, R66 ;  /* 0x00000042e9e07221 */ /* 0x000fe20000010100 */
[----:B------:R-:W-:-:S02]  /*24c0*/  SHF.L.U32 R201, R6, 0x10, RZ ;  /* 0x0000001006c97819 */ /* 0x000fc400000006ff */
[----:B------:R-:W-:Y:S01]  /*24d0*/  SHF.L.U32 R198, R11, 0x10, RZ ;  /* 0x000000100bc67819 */ /* 0x000fe200000006ff */
[----:B------:R-:W1:Y:S01]  /*24e0*/  MUFU.RCP R213, R194 ;  /* 0x000000c200d57308 */ /* 0x000e620000001000 */
[----:B------:R-:W-:Y:S01]  /*24f0*/  PRMT R132, R26, 0x7632, R132 ;  /* 0x000076321a847816 */ /* 0x000fe20000000084 */
[----:B------:R-:W-:Y:S01]  /*2500*/  FADD.FTZ R229, -R72, R63 ;  /* 0x0000003f48e57221 */ /* 0x000fe20000010100 */
[----:B------:R-:W-:Y:S02]  /*2510*/  SHF.L.U32 R192, R8, 0x10, RZ ;  /* 0x0000001008c07819 */ /* 0x000fe400000006ff */
[----:B------:R-:W-:Y:S02]  /*2520*/  SHF.L.U32 R233, R34, 0x10, RZ ;  /* 0x0000001022e97819 */ /* 0x000fe400000006ff */
[----:B------:R-:W-:Y:S01]  /*2530*/  PRMT R234, R27, 0x7632, R234 ;  /* 0x000076321bea7816 */ /* 0x000fe200000000ea */
[----:B------:R-:W2:Y:S01]  /*2540*/  MUFU.RCP R216, R201 ;  /* 0x000000c900d87308 */ /* 0x000ea20000001000 */
[----:B------:R-:W-:Y:S01]  /*2550*/  SHF.L.U32 R72, R142, 0x10, RZ ;  /* 0x000000108e487819 */ /* 0x000fe200000006ff */
[----:B------:R-:W-:Y:S01]  /*2560*/  FADD.FTZ R232, -R233, R60 ;  /* 0x0000003ce9e87221 */ /* 0x000fe20000010100 */
[----:B------:R-:W-:-:S02]  /*2570*/  SHF.L.U32 R132, R132, 0x10, RZ ;  /* 0x0000001084847819 */ /* 0x000fc400000006ff */
[----:B------:R-:W-:Y:S01]  /*2580*/  SHF.L.U32 R200, R12, 0x10, RZ ;  /* 0x000000100cc87819 */ /* 0x000fe200000006ff */
[----:B------:R-:W-:Y:S01]  /*2590*/  FADD.FTZ R233, -R72, R61 ;  /* 0x0000003d48e97221 */ /* 0x000fe20000010100 */
[----:B------:R-:W-:Y:S01]  /*25a0*/  SHF.L.U32 R234, R234, 0x10, RZ ;  /* 0x00000010eaea7819 */ /* 0x000fe200000006ff */
[----:B------:R-:W3:Y:S01]  /*25b0*/  MUFU.RCP R210, R198 ;  /* 0x000000c600d27308 */ /* 0x000ee20000001000 */
[----:B------:R-:W-:Y:S01]  /*25c0*/  SHF.L.U32 R225, R26, 0x10, RZ ;  /* 0x000000101ae17819 */ /* 0x000fe200000006ff */
[----:B------:R-:W-:Y:S01]  /*25d0*/  FADD.FTZ R129, -R132, R129 ;  /* 0x0000008184817221 */ /* 0x000fe20000010100 */
[----:B------:R-:W-:Y:S01]  /*25e0*/  SHF.L.U32 R66, R14, 0x10, RZ ;  /* 0x000000100e427819 */ /* 0x000fe200000006ff */
[----:B------:R-:W-:Y:S01]  /*25f0*/  FADD.FTZ R234, -R234, R75 ;  /* 0x0000004beaea7221 */ /* 0x000fe20000010100 */
[----:B------:R-:W-:Y:S01]  /*2600*/  PRMT R220, R25, 0x7632, R220 ;  /* 0x0000763219dc7816 */ /* 0x000fe200000000dc */
[----:B------:R-:W-:Y:S01]  /*2610*/  FADD.FTZ R225, -R225, R128 ;  /* 0x00000080e1e17221 */ /* 0x000fe20000010100 */
[----:B------:R-:W-:Y:S01]  /*2620*/  SHF.L.U32 R61, R15, 0x10, RZ ;  /* 0x000000100f3d7819 */ /* 0x000fe200000006ff */
[----:B------:R-:W4:Y:S01]  /*2630*/  MUFU.RCP R214, R192 ;  /* 0x000000c000d67308 */ /* 0x000f220000001000 */
[----:B------:R-:W-:-:S02]  /*2640*/  PRMT R132, R28, 0x7632, R132 ;  /* 0x000076321c847816 */ /* 0x000fc40000000084 */
[----:B------:R-:W-:Y:S02]  /*2650*/  SHF.L.U32 R223, R25, 0x10, RZ ;  /* 0x0000001019df7819 */ /* 0x000fe400000006ff */
[----:B------:R-:W-:Y:S02]  /*2660*/  SHF.L.U32 R227, R29, 0x10, RZ ;  /* 0x000000101de37819 */ /* 0x000fe400000006ff */
[----:B------:R-:W-:Y:S01]  /*2670*/  SHF.L.U32 R196, R10, 0x10, RZ ;  /* 0x000000100ac47819 */ /* 0x000fe200000006ff */
[----:B------:R-:W5:Y:S01]  /*2680*/  MUFU.RCP R211, R200 ;  /* 0x000000c800d37308 */ /* 0x000f620000001000 */
[----:B------:R-:W-:Y:S01]  /*2690*/  SHF.L.U32 R221, R23, 0x10, RZ ;  /* 0x0000001017dd7819 */ /* 0x000fe200000006ff */
[----:B------:R-:W-:Y:S01]  /*26a0*/  FADD.FTZ R223, -R223, R130 ;  /* 0x00000082dfdf7221 */ /* 0x000fe20000010100 */
[----:B------:R-:W-:Y:S01]  /*26b0*/  SHF.L.U32 R220, R220, 0x10, RZ ;  /* 0x00000010dcdc7819 */ /* 0x000fe200000006ff */
[----:B------:R-:W-:Y:S01]  /*26c0*/  FADD.FTZ R222, -R227, R70 ;  /* 0x00000046e3de7221 */ /* 0x000fe20000010100 */
[----:B------:R-:W-:Y:S01]  /*26d0*/  SHF.L.U32 R75, R17, 0x10, RZ ;  /* 0x00000010114b7819 */ /* 0x000fe200000006ff */
[----:B------:R-:W-:Y:S01]  /*26e0*/  FADD.FTZ R221, -R221, R134 ;  /* 0x00000086dddd7221 */ /* 0x000fe20000010100 */
[----:B------:R-:W-:Y:S01]  /*26f0*/  PRMT R128, R23, 0x7632, R128 ;  /* 0x0000763217807816 */ /* 0x000fe20000000080 */
[----:B------:R-:W5:Y:S01]  /*2700*/  MUFU.RCP R235, R66 ;  /* 0x0000004200eb7308 */ /* 0x000f620000001000 */
[----:B------:R-:W-:Y:S01]  /*2710*/  SHF.L.U32 R132, R132, 0x10, RZ ;  /* 0x0000001084847819 */ /* 0x000fe200000006ff */
[----:B------:R-:W-:Y:S01]  /*2720*/  FADD.FTZ R220, -R220, R131 ;  /* 0x00000083dcdc7221 */ /* 0x000fe20000010100 */
[----:B------:R-:W-:Y:S01]  /*2730*/  SHF.L.U32 R227, R32, 0x10, RZ ;  /* 0x0000001020e37819 */ /* 0x000fe200000006ff */
[----:B0-----:R-:W-:Y:S01]  /*2740*/  FMUL.FTZ R134, R136, R215 ;  /* 0x000000d788867220 */ /* 0x001fe20000410000 */
[----:B------:R-:W-:Y:S01]  /*2750*/  PRMT R130, R21, 0x7632, R130 ;  /* 0x0000763215827816 */ /* 0x000fe20000000082 */
[----:B------:R-:W-:Y:S01]  /*2760*/  FADD.FTZ R131, -R132, R73 ;  /* 0x0000004984837221 */ /* 0x000fe20000010100 */
[----:B------:R-:W-:Y:S01]  /*2770*/  SHF.L.U32 R237, R35, 0x10, RZ ;  /* 0x0000001023ed7819 */ /* 0x000fe200000006ff */
[----:B------:R-:W0:Y:S01]  /*2780*/  MUFU.RCP R239, R61 ;  /* 0x0000003d00ef7308 */ /* 0x000e220000001000 */
[----:B------:R-:W-:Y:S01]  /*2790*/  SHF.L.U32 R217, R27, 0x10, RZ ;  /* 0x000000101bd97819 */ /* 0x000fe200000006ff */
[----:B-1----:R-:W-:Y:S01]  /*27a0*/  FMUL.FTZ R136, R138, R213 ;  /* 0x000000d58a887220 */ /* 0x002fe20000410000 */
[----:B------:R-:W-:Y:S01]  /*27b0*/  SHF.L.U32 R128, R128, 0x10, RZ ;  /* 0x0000001080807819 */ /* 0x000fe200000006ff */
[----:B--2---:R-:W-:Y:S01]  /*27c0*/  FMUL.FTZ R132, R231, R216 ;  /* 0x000000d8e7847220 */ /* 0x004fe20000410000 */
[----:B---3--:R-:W-:Y:S01]  /*27d0*/  FMUL.FTZ R138, R225, R210 ;  /* 0x000000d2e18a7220 */ /* 0x008fe20000410000 */
[----:B------:R-:W-:Y:S01]  /*27e0*/  SHF.L.U32 R130, R130, 0x10, RZ ;  /* 0x0000001082827819 */ /* 0x000fe200000006ff */
[----:B------:R-:W-:Y:S01]  /*27f0*/  FADD.FTZ R227, -R227, R64 ;  /* 0x00000040e3e37221 */ /* 0x000fe20000010100 */
[----:B------:R-:W1:Y:S01]  /*2800*/  MUFU.RCP R212, R196 ;  /* 0x000000c400d47308 */ /* 0x000e620000001000 */
[----:B------:R-:W-:Y:S01]  /*2810*/  SHF.L.U32 R231, R38, 0x10, RZ ;  /* 0x0000001026e77819 */ /* 0x000fe200000006ff */
[----:B------:R-:W-:Y:S01]  /*2820*/  FADD.FTZ R237, -R237, R140 ;  /* 0x0000008ceded7221 */ /* 0x000fe20000010100 */
[----:B------:R-:W-:Y:S01]  /*2830*/  PRMT R210, R31, 0x7632, R210 ;  /* 0x000076321fd27816 */ /* 0x000fe200000000d2 */
[----:B------:R-:W-:Y:S01]  /*2840*/  FADD.FTZ R230, -R217, R74 ;  /* 0x0000004ad9e67221 */ /* 0x000fe20000010100 */
[----:B------:R-:W-:Y:S01]  /*2850*/  PRMT R64, R22, 0x7632, R64 ;  /* 0x0000763216407816 */ /* 0x000fe20000000040 */
[----:B------:R-:W-:Y:S01]  /*2860*/  FADD.FTZ R128, -R128, R135 ;  /* 0x0000008780807221 */ /* 0x000fe20000010100 */
[----:B------:R-:W-:Y:S01]  /*2870*/  SHF.L.U32 R236, R127, 0x10, RZ ;  /* 0x000000107fec7819 */ /* 0x000fe200000006ff */
[----:B------:R-:W2:Y:S01]  /*2880*/  MUFU.RCP R238, R75 ;  /* 0x0000004b00ee7308 */ /* 0x000ea20000001000 */
[----:B------:R-:W-:Y:S01]  /*2890*/  PRMT R140, R29, 0x7632, R140 ;  /* 0x000076321d8c7816 */ /* 0x000fe2000000008c */
[----:B----4-:R-:W-:Y:S01]  /*28a0*/  FMUL.FTZ R135, R221, R214 ;  /* 0x000000d6dd877220 */ /* 0x010fe20000410000 */
[----:B------:R-:W-:Y:S01]  /*28b0*/  SHF.L.U32 R210, R210, 0x10, RZ ;  /* 0x00000010d2d27819 */ /* 0x000fe200000006ff */
[----:B------:R-:W-:Y:S01]  /*28c0*/  FADD.FTZ R130, -R130, R139 ;  /* 0x0000008b82827221 */ /* 0x000fe20000010100 */
[----:B------:R-:W-:Y:S01]  /*28d0*/  SHF.L.U32 R219, R33, 0x10, RZ ;  /* 0x0000001021db7819 */ /* 0x000fe200000006ff */
[----:B-----5:R-:W-:Y:S01]  /*28e0*/  FMUL.FTZ R139, R230, R211 ;  /* 0x000000d3e68b7220 */ /* 0x020fe20000410000 */
[----:B------:R-:W-:Y:S01]  /*28f0*/  PRMT R72, R24, 0x7632, R72 ;  /* 0x0000763218487816 */ /* 0x000fe20000000048 */
[----:B------:R-:W3:Y:S01]  /*2900*/  MUFU.RCP R214, R231 ;  /* 0x000000e700d67308 */ /* 0x000ee20000001000 */
[----:B------:R-:W-:Y:S01]  /*2910*/  SHF.L.U32 R64, R64, 0x10, RZ ;  /* 0x0000001040407819 */ /* 0x000fe200000006ff */
[----:B------:R-:W-:Y:S01]  /*2920*/  FADD.FTZ R236, -R236, R141 ;  /* 0x0000008decec7221 */ /* 0x000fe20000010100 */
[----:B------:R-:W-:Y:S01]  /*2930*/  SHF.L.U32 R140, R140, 0x10, RZ ;  /* 0x000000108c8c7819 */ /* 0x000fe200000006ff */
[----:B------:R-:W-:Y:S01]  /*2940*/  FMUL.FTZ R141, R222, R235 ;  /* 0x000000ebde8d7220 */ /* 0x000fe20000410000 */
[----:B------:R-:W-:Y:S01]  /*2950*/  PRMT R211, R32, 0x7632, R211 ;  /* 0x0000763220d37816 */ /* 0x000fe200000000d3 */
[----:B------:R-:W-:Y:S01]  /*2960*/  FADD.FTZ R222, -R210, R67 ;  /* 0x00000043d2de7221 */ /* 0x000fe20000010100 */
[----:B------:R-:W-:Y:S01]  /*2970*/  SHF.L.U32 R72, R72, 0x10, RZ ;  /* 0x0000001048487819 */ /* 0x000fe200000006ff */
[----:B------:R-:W-:Y:S01]  /*2980*/  FADD.FTZ R226, -R219, R62 ;  /* 0x0000003edbe27221 */ /* 0x000fe20000010100 */
[----:B0-----:R-:W-:Y:S01]  /*2990*/  FMUL.FTZ R210, R228, R239 ;  /* 0x000000efe4d27220 */ /* 0x001fe20000410000 */
[----:B------:R-:W-:Y:S01]  /*29a0*/  FADD.FTZ R219, -R64, R137 ;  /* 0x0000008940db7221 */ /* 0x000fe20000010100 */
[----:B------:R-:W-:Y:S01]  /*29b0*/  FADD.FTZ R71, -R140, R71 ;  /* 0x000000478c477221 */ /* 0x000fe20000010100 */
[----:B------:R-:W-:Y:S01]  /*29c0*/  SHF.L.U32 R228, R211, 0x10, RZ ;  /* 0x00000010d3e47819 */ /* 0x000fe200000006ff */
[----:B-1----:R-:W-:Y:S01]  /*29d0*/  FMUL.FTZ R137, R223, R212 ;  /* 0x000000d4df897220 */ /* 0x002fe20000410000 */
[----:B------:R-:W-:Y:S01]  /*29e0*/  PRMT R140, R30, 0x7632, R140 ;  /* 0x000076321e8c7816 */ /* 0x000fe2000000008c */
[----:B--2---:R-:W-:Y:S01]  /*29f0*/  FMUL.FTZ R212, R227, R238 ;  /* 0x000000eee3d47220 */ /* 0x004fe20000410000 */
[----:B------:R-:W-:Y:S01]  /*2a00*/  FADD.FTZ R133, -R72, R133 ;  /* 0x0000008548857221 */ /* 0x000fe20000010100 */
[----:B------:R-:W-:Y:S01]  /*2a10*/  PRMT R227, R17, 0x7632, R227 ;  /* 0x0000763211e37816 */ /* 0x000fe200000000e3 */
[----:B------:R-:W-:Y:S01]  /*2a20*/  FADD.FTZ R228, -R228, R65 ;  /* 0x00000041e4e47221 */ /* 0x000fe20000010100 */
[----:B------:R-:W-:Y:S01]  /*2a30*/  SHF.L.U32 R195, R46, 0x10, RZ ;  /* 0x000000102ec37819 */ /* 0x000fe200000006ff */
[----:B---3--:R-:W-:Y:S01]  /*2a40*/  FMUL.FTZ R214, R229, R214 ;  /* 0x000000d6e5d67220 */ /* 0x008fe20000410000 */
[----:B------:R-:W-:-:S02]  /*2a50*/  SHF.L.U32 R72, R16, 0x10, RZ ;  /* 0x0000001010487819 */ /* 0x000fc400000006ff */
[----:B------:R-:W-:Y:S01]  /*2a60*/  SHF.L.U32 R63, R40, 0x10, RZ ;  /* 0x00000010283f7819 */ /* 0x000fe200000006ff */
[----:B------:R-:W0:Y:S01]  /*2a70*/  MUFU.RCP R204, R195 ;  /* 0x000000c300cc7308 */ /* 0x000e220000001000 */
[----:B------:R-:W-:Y:S02]  /*2a80*/  SHF.L.U32 R140, R140, 0x10, RZ ;  /* 0x000000108c8c7819 */ /* 0x000fe400000006ff */
[----:B------:R-:W-:Y:S02]  /*2a90*/  SHF.L.U32 R65, R39, 0x10, RZ ;  /* 0x0000001027417819 */ /* 0x000fe400000006ff */
[----:B------:R-:W-:Y:S01]  /*2aa0*/  SHF.L.U32 R197, R45, 0x10, RZ ;  /* 0x000000102dc57819 */ /* 0x000fe200000006ff */
[----:B------:R-:W-:Y:S01]  /*2ab0*/  FADD.FTZ R223, -R140, R69 ;  /* 0x000000458cdf7221 */ /* 0x000fe20000010100 */
[----:B------:R-:W-:Y:S01]  /*2ac0*/  SHF.L.U32 R227, R227, 0x10, RZ ;  /* 0x00000010e3e37819 */ /* 0x000fe200000006ff */
[----:B------:R-:W1:Y:S01]  /*2ad0*/  MUFU.RCP R241, R72 ;  /* 0x0000004800f17308 */ /* 0x000e620000001000 */
[----:B------:R-:W-:-:S02]  /*2ae0*/  SHF.L.U32 R60, R41, 0x10, RZ ;  /* 0x00000010293c7819 */ /* 0x000fc400000006ff */
[----:B------:R-:W-:Y:S02]  /*2af0*/  SHF.L.U32 R191, R48, 0x10, RZ ;  /* 0x0000001030bf7819 */ /* 0x000fe400000006ff */
[----:B------:R-:W-:Y:S02]  /*2b00*/  SHF.L.U32 R146, R49, 0x10, RZ ;  /* 0x0000001031927819 */ /* 0x000fe400000006ff */
[----:B------:R-:W-:Y:S01]  /*2b10*/  SHF.L.U32 R74, R13, 0x10, RZ ;  /* 0x000000100d4a7819 */ /* 0x000fe200000006ff */
[----:B------:R-:W2:Y:S01]  /*2b20*/  MUFU.RCP R64, R63 ;  /* 0x0000003f00407308 */ /* 0x000ea20000001000 */
[----:B------:R-:W-:Y:S01]  /*2b30*/  SHF.L.U32 R70, R42, 0x10, RZ ;  /* 0x000000102a467819 */ /* 0x000fe200000006ff */
[----:B0-----:R-:W-:Y:S01]  /*2b40*/  FMUL.FTZ R204, R133, R204 ;  /* 0x000000cc85cc7220 */ /* 0x001fe20000410000 */
[----:B------:R-:W-:Y:S02]  /*2b50*/  SHF.L.U32 R69, R37, 0x10, RZ ;  /* 0x0000001025457819 */ /* 0x000fe400000006ff */
[----:B------:R-:W-:-:S02]  /*2b60*/  SHF.L.U32 R193, R47, 0x10, RZ ;  /* 0x000000102fc17819 */ /* 0x000fc400000006ff */
[----:B------:R-:W-:Y:S01]  /*2b70*/  SHF.L.U32 R148, R148, 0x10, RZ ;  /* 0x0000001094947819 */ /* 0x000fe200000006ff */
[----:B------:R-:W0:Y:S01]  /*2b80*/  MUFU.RCP R235, R65 ;  /* 0x0000004100eb7308 */ /* 0x000e220000001000 */
[----:B-1----:R-:W-:Y:S01]  /*2b90*/  FMUL.FTZ R211, R224, R241 ;  /* 0x000000f1e0d37220 */ /* 0x002fe20000410000 */
[----:B------:R-:W-:Y:S02]  /*2ba0*/  SHF.L.U32 R185, R185, 0x10, RZ ;  /* 0x00000010b9b97819 */ /* 0x000fe400000006ff */
[----:B------:R-:W-:Y:S01]  /*2bb0*/  FMUL.FTZ R133, R201, R148 ;  /* 0x00000094c9857220 */ /* 0x000fe20000410000 */
[----:B------:R-:W-:Y:S02]  /*2bc0*/  SHF.L.U32 R199, R44, 0x10, RZ ;  /* 0x000000102cc77819 */ /* 0x000fe400000006ff */
[----:B------:R-:W-:Y:S01]  /*2bd0*/  SHF.L.U32 R225, R20, 0x10, RZ ;  /* 0x0000001014e17819 */ /* 0x000fe200000006ff */
[----:B------:R-:W1:Y:S01]  /*2be0*/  MUFU.RCP R205, R197 ;  /* 0x000000c500cd7308 */ /* 0x000e620000001000 */
[----:B--2---:R-:W-:Y:S01]  /*2bf0*/  FMUL.FTZ R224, R223, R64 ;  /* 0x00000040dfe07220 */ /* 0x004fe20000410000 */
[----:B------:R-:W-:Y:S01]  /*2c00*/  FADD.FTZ R201, RZ, R133 ;  /* 0x00000085ffc97221 */ /* 0x000fe20000010000 */
[----:B------:R-:W-:-:S02]  /*2c10*/  SHF.L.U32 R64, R152, 0x10, RZ ;  /* 0x0000001098407819 */ /* 0x000fc400000006ff */
[----:B------:R-:W-:Y:S02]  /*2c20*/  SHF.L.U32 R67, R36, 0x10, RZ ;  /* 0x0000001024437819 */ /* 0x000fe400000006ff */
[----:B------:R-:W-:Y:S01]  /*2c30*/  SHF.L.U32 R156, R156, 0x10, RZ ;  /* 0x000000109c9c7819 */ /* 0x000fe200000006ff */
[----:B------:R-:W2:Y:S01]  /*2c40*/  MUFU.RCP R229, R227 ;  /* 0x000000e300e57308 */ /* 0x000ea20000001000 */
[----:B0-----:R-:W-:Y:S01]  /*2c50*/  FMUL.FTZ R223, R222, R235 ;  /* 0x000000ebdedf7220 */ /* 0x001fe20000410000 */
[----:B------:R-:W-:Y:S01]  /*2c60*/  FMUL.FTZ R192, R192, R64 ;  /* 0x00000040c0c07220 */ /* 0x000fe20000410000 */
[----:B------:R-:W-:Y:S01]  /*2c70*/  SHF.L.U32 R208, R43, 0x10, RZ ;  /* 0x000000102bd07819 */ /* 0x000fe200000006ff */
[----:B------:R-:W-:Y:S01]  /*2c80*/  FMUL.FTZ R196, R196, R156 ;  /* 0x0000009cc4c47220 */ /* 0x000fe20000410000 */
[----:B------:R-:W-:Y:S02]  /*2c90*/  SHF.L.U32 R160, R160, 0x10, RZ ;  /* 0x00000010a0a07819 */ /* 0x000fe400000006ff */
[----:B------:R-:W-:Y:S01]  /*2ca0*/  SHF.L.U32 R176, R176, 0x10, RZ ;  /* 0x00000010b0b07819 */ /* 0x000fe200000006ff */
[----:B------:R-:W0:Y:S01]  /*2cb0*/  MUFU.RCP R62, R60 ;  /* 0x0000003c003e7308 */ /* 0x000e220000001000 */
[----:B-1----:R-:W-:Y:S01]  /*2cc0*/  FMUL.FTZ R205, R220, R205 ;  /* 0x000000cddccd7220 */ /* 0x002fe20000410000 */
[----:B------:R-:W-:Y:S01]  /*2cd0*/  FMUL.FTZ R200, R200, R160 ;  /* 0x000000a0c8c87220 */ /* 0x000fe20000410000 */
[----:B------:R-:W-:-:S02]  /*2ce0*/  SHF.L.U32 R235, R178, 0x10, RZ ;  /* 0x00000010b2eb7819 */ /* 0x000fc400000006ff */
[----:B------:R-:W-:Y:S02]  /*2cf0*/  SHF.L.U32 R178, R166, 0x10, RZ ;  /* 0x00000010a6b27819 */ /* 0x000fe400000006ff */
[----:B------:R-:W-:Y:S01]  /*2d00*/  SHF.L.U32 R73, R18, 0x10, RZ ;  /* 0x0000001012497819 */ /* 0x000fe200000006ff */
[----:B------:R-:W1:Y:S01]  /*2d10*/  MUFU.RCP R202, R191 ;  /* 0x000000bf00ca7308 */ /* 0x000e620000001000 */
[----:B--2---:R-:W-:Y:S01]  /*2d20*/  FMUL.FTZ R222, R228, R229 ;  /* 0x000000e5e4de7220 */ /* 0x004fe20000410000 */
[----:B------:R-:W-:Y:S01]  /*2d30*/  SHF.L.U32 R229, R150, 0x10, RZ ;  /* 0x0000001096e57819 */ /* 0x000fe200000006ff */
[----:B------:R-:W-:Y:S01]  /*2d40*/  FMUL.FTZ R251, R178, R210 ;  /* 0x000000d2b2fb7220 */ /* 0x000fe20000410000 */
[----:B------:R-:W-:Y:S02]  /*2d50*/  SHF.L.U32 R180, R180, 0x10, RZ ;  /* 0x00000010b4b47819 */ /* 0x000fe400000006ff */
[----:B------:R-:W-:Y:S02]  /*2d60*/  SHF.L.U32 R221, R19, 0x10, RZ ;  /* 0x0000001013dd7819 */ /* 0x000fe400000006ff */
[----:B------:R2:W3:Y:S01]  /*2d70*/  MUFU.RCP R207, R146 ;  /* 0x0000009200cf7308 */ /* 0x0004e20000001000 */
[----:B0-----:R-:W-:Y:S01]  /*2d80*/  FMUL.FTZ R220, R71, R62 ;  /* 0x0000003e47dc7220 */ /* 0x001fe20000410000 */
[----:B------:R-:W-:Y:S01]  /*2d90*/  SHF.L.U32 R62, R189, 0x10, RZ ;  /* 0x00000010bd3e7819 */ /* 0x000fe200000006ff */
[----:B------:R-:W-:Y:S01]  /*2da0*/  FFMA.FTZ R189, R133, R132, RZ ;  /* 0x0000008485bd7223 */ /* 0x000fe200000100ff */
[----:B------:R-:W-:Y:S01]  /*2db0*/  SHF.L.U32 R71, R154, 0x10, RZ ;  /* 0x000000109a477819 */ /* 0x000fe200000006ff */
[----:B------:R-:W-:Y:S01]  /*2dc0*/  FMUL.FTZ R166, R65, R180 ;  /* 0x000000b441a67220 */ /* 0x000fe20000410000 */
[----:B------:R-:W-:Y:S01]  /*2dd0*/  SHF.L.U32 R174, R174, 0x10, RZ ;  /* 0x00000010aeae7819 */ /* 0x000fe200000006ff */
[----:B------:R-:W-:Y:S01]  /*2de0*/  FMUL.FTZ R65, R64, R135 ;  /* 0x0000008740417220 */ /* 0x000fe20000410000 */
[----:B------:R-:W0:Y:S01]  /*2df0*/  MUFU.RCP R217, R74 ;  /* 0x0000004a00d97308 */ /* 0x000e220000001000 */
[----:B-1----:R-:W-:Y:S01]  /*2e00*/  FMUL.FTZ R202, R219, R202 ;  /* 0x000000cadbca7220 */ /* 0x002fe20000410000 */
[----:B--2---:R-:W-:Y:S01]  /*2e10*/  FMUL.FTZ R146, R146, R185 ;  /* 0x000000b992927220 */ /* 0x004fe20000410000 */
[----:B------:R-:W-:Y:S01]  /*2e20*/  SHF.L.U32 R241, R182, 0x10, RZ ;  /* 0x00000010b6f17819 */ /* 0x000fe200000006ff */
[----:B------:R-:W-:Y:S01]  /*2e30*/  FMUL.FTZ R242, R235, R220 ;  /* 0x000000dcebf27220 */ /* 0x000fe20000410000 */
[----:B------:R-:W-:-:S03]  /*2e40*/  FMUL.FTZ R238, R180, R223 ;  /* 0x000000dfb4ee7220 */ /* 0x000fc60000410000 */
[----:B------:R-:W1:Y:S01]  /*2e50*/  MUFU.RCP R68, R70 ;  /* 0x0000004600447308 */ /* 0x000e620000001000 */
[----:B---3--:R-:W-:Y:S01]  /*2e60*/  FMUL.FTZ R207, R130, R207 ;  /* 0x000000cf82cf7220 */ /* 0x008fe20000410000 */
[----:B------:R-:W-:Y:S01]  /*2e70*/  FADD.FTZ R130, R201, R146 ;  /* 0x00000092c9827221 */ /* 0x000fe20000010000 */
[----:B------:R-:W-:Y:S01]  /*2e80*/  SHF.L.U32 R201, R162, 0x10, RZ ;  /* 0x00000010a2c97819 */ /* 0x000fe200000006ff */
[----:B------:R-:W-:-:S04]  /*2e90*/  FMUL.FTZ R231, R231, R241 ;  /* 0x000000f1e7e77220 */ /* 0x000fc80000410000 */
[----:B------:R-:W2:Y:S01]  /*2ea0*/  MUFU.RCP R216, R69 ;  /* 0x0000004500d87308 */ /* 0x000ea20000001000 */
[----:B0-----:R-:W-:-:S07]  /*2eb0*/  FMUL.FTZ R140, R218, R217 ;  /* 0x000000d9da8c7220 */ /* 0x001fce0000410000 */
[----:B------:R-:W0:Y:S01]  /*2ec0*/  MUFU.RCP R203, R193 ;  /* 0x000000c100cb7308 */ /* 0x000e220000001000 */
[----:B-1----:R-:W-:Y:S01]  /*2ed0*/  FMUL.FTZ R219, R131, R68 ;  /* 0x0000004483db7220 */ /* 0x002fe20000410000 */
[----:B------:R-:W-:Y:S02]  /*2ee0*/  SHF.L.U32 R68, R187, 0x10, RZ ;  /* 0x00000010bb447819 */ /* 0x000fe400000006ff */
[----:B------:R-:W-:Y:S01]  /*2ef0*/  SHF.L.U32 R187, R175, 0x10, RZ ;  /* 0x00000010afbb7819 */ /* 0x000fe200000006ff */
[----:B------:R-:W-:Y:S01]  /*2f00*/  FMUL.FTZ R175, R190, R229 ;  /* 0x000000e5beaf7220 */ /* 0x000fe20000410000 */
[----:B------:R-:W-:Y:S02]  /*2f10*/  SHF.L.U32 R131, R158, 0x10, RZ ;  /* 0x000000109e837819 */ /* 0x000fe400000006ff */
[----:B------:R1:W3:Y:S01]  /*2f20*/  MUFU.RCP R206, R199 ;  /* 0x000000c700ce7308 */ /* 0x0002e20000001000 */
[----:B--2---:R-:W-:Y:S01]  /*2f30*/  FMUL.FTZ R218, R233, R216 ;  /* 0x000000d8e9da7220 */ /* 0x004fe20000410000 */
[----:B------:R-:W-:Y:S01]  /*2f40*/  SHF.L.U32 R233, R186, 0x10, RZ ;  /* 0x00000010bae97819 */ /* 0x000fe200000006ff */
[----:B------:R-:W-:Y:S01]  /*2f50*/  FADD.FTZ R150, R130, R175 ;  /* 0x000000af82967221 */ /* 0x000fe20000010000 */
[----:B------:R-:W-:-:S02]  /*2f60*/  SHF.L.U32 R186, R168, 0x10, RZ ;  /* 0x00000010a8ba7819 */ /* 0x000fc400000006ff */
[----:B------:R-:W-:Y:S01]  /*2f70*/  SHF.L.U32 R190, R172, 0x10, RZ ;  /* 0x00000010acbe7819 */ /* 0x000fe200000006ff */
[----:B------:R-:W-:Y:S01]  /*2f80*/  FMUL.FTZ R191, R191, R233 ;  /* 0x000000e9bfbf7220 */ /* 0x000fe20000410000 */
[----:B------:R-:W2:Y:S01]  /*2f90*/  MUFU.RCP R230, R225 ;  /* 0x000000e100e67308 */ /* 0x000ea20000001000 */
[----:B0-----:R-:W-:Y:S01]  /*2fa0*/  FMUL.FTZ R203, R128, R203 ;  /* 0x000000cb80cb7220 */ /* 0x001fe20000410000 */
[----:B------:R-:W-:Y:S01]  /*2fb0*/  FFMA.FTZ R128, R146, R207, R189 ;  /* 0x000000cf92807223 */ /* 0x000fe200000100bd */
[----:B------:R-:W-:Y:S01]  /*2fc0*/  FADD.FTZ R189, R150, R191 ;  /* 0x000000bf96bd7221 */ /* 0x000fe20000010000 */
[----:B------:R-:W-:Y:S01]  /*2fd0*/  FMUL.FTZ R150, R193, R68 ;  /* 0x00000044c1967220 */ /* 0x000fe20000410000 */
[----:B-1----:R-:W-:Y:S01]  /*2fe0*/  FMUL.FTZ R199, R199, R187 ;  /* 0x000000bbc7c77220 */ /* 0x002fe20000410000 */
[----:B------:R-:W-:Y:S01]  /*2ff0*/  FFMA.FTZ R130, R175, R134, R128 ;  /* 0x00000086af827223 */ /* 0x000fe20000010080 */
[----:B------:R-:W-:Y:S01]  /*3000*/  SHF.L.U32 R128, R177, 0x10, RZ ;  /* 0x00000010b1807819 */ /* 0x000fe200000006ff */
[----:B------:R-:W-:Y:S01]  /*3010*/  FADD.FTZ R193, R189, R192 ;  /* 0x000000c0bdc17221 */ /* 0x000fe20000010000 */
[----:B---3--:R-:W-:Y:S01]  /*3020*/  FMUL.FTZ R206, R129, R206 ;  /* 0x000000ce81ce7220 */ /* 0x008fe20000410000 */
[----:B------:R-:W-:Y:S01]  /*3030*/  FFMA.FTZ R177, R191, R202, R130 ;  /* 0x000000cabfb17223 */ /* 0x000fe20000010082 */
[----:B------:R-:W-:Y:S01]  /*3040*/  SHF.L.U32 R129, R188, 0x10, RZ ;  /* 0x00000010bc817819 */ /* 0x000fe200000006ff */
[----:B------:R-:W-:Y:S01]  /*3050*/  FADD.FTZ R154, R193, R150 ;  /* 0x00000096c19a7221 */ /* 0x000fe20000010000 */
[----:B------:R-:W0:Y:S01]  /*3060*/  MUFU.RCP R239, R67 ;  /* 0x0000004300ef7308 */ /* 0x000e220000001000 */
[----:B------:R-:W-:Y:S01]  /*3070*/  FFMA.FTZ R189, R192, R135, R177 ;  /* 0x00000087c0bd7223 */ /* 0x000fe200000100b1 */
[----:B------:R-:W-:Y:S01]  /*3080*/  FMUL.FTZ R177, R194, R71 ;  /* 0x00000047c2b17220 */ /* 0x000fe20000410000 */
[----:B------:R-:W-:Y:S01]  /*3090*/  FMUL.FTZ R195, R195, R129 ;  /* 0x00000081c3c37220 */ /* 0x000fe20000410000 */
[----:B--2---:R-:W-:Y:S01]  /*30a0*/  FMUL.FTZ R217, R237, R230 ;  /* 0x000000e6edd97220 */ /* 0x004fe20000410000 */
[----:B------:R-:W-:Y:S01]  /*30b0*/  FFMA.FTZ R152, R150, R203, R189 ;  /* 0x000000cb96987223 */ /* 0x000fe200000100bd */
[----:B------:R-:W-:Y:S01]  /*30c0*/  FADD.FTZ R154, R154, R177 ;  /* 0x000000b19a9a7221 */ /* 0x000fe20000010000 */
[----:B------:R-:W-:Y:S01]  /*30d0*/  SHF.L.U32 R237, R179, 0x10, RZ ;  /* 0x00000010b3ed7819 */ /* 0x000fe200000006ff */
[----:B------:R1:W2:Y:S01]  /*30e0*/  MUFU.RCP R209, R208 ;  /* 0x000000d000d17308 */ /* 0x0002a20000001000 */
[----:B------:R-:W-:Y:S01]  /*30f0*/  FFMA.FTZ R152, R177, R136, R152 ;  /* 0x00000088b1987223 */ /* 0x000fe20000010098 */
[----:B------:R-:W-:Y:S01]  /*3100*/  FADD.FTZ R189, R154, R195 ;  /* 0x000000c39abd7221 */ /* 0x000fe20000010000 */
[----:B------:R-:W-:Y:S01]  /*3110*/  SHF.L.U32 R130, R164, 0x10, RZ ;  /* 0x00000010a4827819 */ /* 0x000fe200000006ff */
[----:B------:R-:W-:Y:S01]  /*3120*/  FMUL.FTZ R164, R72, R186 ;  /* 0x000000ba48a47220 */ /* 0x000fe20000410000 */
[----:B------:R-:W-:Y:S01]  /*3130*/  FFMA.FTZ R179, R195, R204, R152 ;  /* 0x000000ccc3b37223 */ /* 0x000fe20000010098 */
[----:B------:R-:W-:Y:S01]  /*3140*/  FMUL.FTZ R152, R197, R62 ;  /* 0x0000003ec5987220 */ /* 0x000fe20000410000 */
[----:B------:R-:W-:Y:S01]  /*3150*/  FADD.FTZ R193, R189, R196 ;  /* 0x000000c4bdc17221 */ /* 0x000fe20000010000 */
[----:B------:R-:W3:Y:S01]  /*3160*/  MUFU.RCP R243, R73 ;  /* 0x0000004900f37308 */ /* 0x000ee20000001000 */
[----:B------:R-:W-:Y:S01]  /*3170*/  FFMA.FTZ R189, R196, R137, R179 ;  /* 0x00000089c4bd7223 */ /* 0x000fe200000100b3 */
[----:B------:R-:W-:Y:S01]  /*3180*/  FMUL.FTZ R179, R198, R131 ;  /* 0x00000083c6b37220 */ /* 0x000fe20000410000 */
[----:B------:R-:W-:Y:S01]  /*3190*/  FADD.FTZ R158, R193, R152 ;  /* 0x00000098c19e7221 */ /* 0x000fe20000010000 */
[----:B0-----:R-:W-:Y:S01]  /*31a0*/  FMUL.FTZ R216, R236, R239 ;  /* 0x000000efecd87220 */ /* 0x001fe20000410000 */
[----:B------:R-:W-:Y:S01]  /*31b0*/  FFMA.FTZ R154, R152, R205, R189 ;  /* 0x000000cd989a7223 */ /* 0x000fe200000100bd */
[----:B------:R-:W-:Y:S01]  /*31c0*/  SHF.L.U32 R239, R181, 0x10, RZ ;  /* 0x00000010b5ef7819 */ /* 0x000fe200000006ff */
[----:B------:R-:W-:Y:S01]  /*31d0*/  FADD.FTZ R158, R158, R179 ;  /* 0x000000b39e9e7221 */ /* 0x000fe20000010000 */
[----:B-1----:R-:W-:Y:S01]  /*31e0*/  FMUL.FTZ R208, R208, R176 ;  /* 0x000000b0d0d07220 */ /* 0x002fe20000410000 */
[----:B------:R-:W-:Y:S01]  /*31f0*/  FFMA.FTZ R154, R179, R138, R154 ;  /* 0x0000008ab39a7223 */ /* 0x000fe2000001009a */
[----:B--2---:R-:W-:Y:S01]  /*3200*/  FMUL.FTZ R209, R234, R209 ;  /* 0x000000d1ead17220 */ /* 0x004fe20000410000 */
[----:B------:R-:W-:Y:S01]  /*3210*/  FADD.FTZ R189, R158, R199 ;  /* 0x000000c79ebd7221 */ /* 0x000fe20000010000 */
[----:B------:R-:W-:Y:S01]  /*3220*/  SHF.L.U32 R188, R170, 0x10, RZ ;  /* 0x00000010aabc7819 */ /* 0x000fe200000006ff */
[----:B------:R-:W-:Y:S01]  /*3230*/  FFMA.FTZ R181, R199, R206, R154 ;  /* 0x000000cec7b57223 */ /* 0x000fe2000001009a */
[----:B------:R-:W-:Y:S01]  /*3240*/  FMUL.FTZ R154, R70, R128 ;  /* 0x00000080469a7220 */ /* 0x000fe20000410000 */
[----:B------:R-:W-:Y:S01]  /*3250*/  FADD.FTZ R193, R189, R200 ;  /* 0x000000c8bdc17221 */ /* 0x000fe20000010000 */
[----:B------:R0:W1:Y:S01]  /*3260*/  MUFU.RCP R215, R221 ;  /* 0x000000dd00d77308 */ /* 0x0000620000001000 */
[----:B------:R-:W-:Y:S01]  /*3270*/  FFMA.FTZ R189, R200, R139, R181 ;  /* 0x0000008bc8bd7223 */ /* 0x000fe200000100b5 */
[----:B------:R-:W-:Y:S01]  /*3280*/  FMUL.FTZ R181, R74, R201 ;  /* 0x000000c94ab57220 */ /* 0x000fe20000410000 */
[----:B------:R-:W-:Y:S01]  /*3290*/  FADD.FTZ R162, R193, R208 ;  /* 0x000000d0c1a27221 */ /* 0x000fe20000010000 */
[----:B------:R-:W-:Y:S01]  /*32a0*/  SHF.L.U32 R74, R173, 0x10, RZ ;  /* 0x00000010ad4a7819 */ /* 0x000fe200000006ff */
[----:B------:R-:W-:Y:S01]  /*32b0*/  FFMA.FTZ R158, R208, R209, R189 ;  /* 0x000000d1d09e7223 */ /* 0x000fe200000100bd */
[----:B------:R-:W-:Y:S01]  /*32c0*/  SHF.L.U32 R173, R183, 0x10, RZ ;  /* 0x00000010b7ad7819 */ /* 0x000fe200000006ff */
[----:B------:R-:W-:Y:S01]  /*32d0*/  FADD.FTZ R193, R162, R181 ;  /* 0x000000b5a2c17221 */ /* 0x000fe20000010000 */
[----:B------:R-:W-:Y:S01]  /*32e0*/  FMUL.FTZ R183, R60, R235 ;  /* 0x000000eb3cb77220 */ /* 0x000fe20000410000 */
[----:B------:R-:W-:Y:S01]  /*32f0*/  FFMA.FTZ R189, R181, R140, R158 ;  /* 0x0000008cb5bd7223 */ /* 0x000fe2000001009e */
[----:B------:R-:W-:Y:S01]  /*3300*/  FMUL.FTZ R158, R66, R130 ;  /* 0x00000082429e7220 */ /* 0x000fe20000410000 */
[----:B------:R-:W-:Y:S01]  /*3310*/  FADD.FTZ R193, R193, R154 ;  /* 0x0000009ac1c17221 */ /* 0x000fe20000010000 */
[----:B------:R-:W-:Y:S01]  /*3320*/  FMUL.FTZ R197, R75, R188 ;  /* 0x000000bc4bc57220 */ /* 0x000fe20000410000 */
[----:B------:R-:W-:Y:S01]  /*3330*/  FFMA.FTZ R189, R154, R219, R189 ;  /* 0x000000db9abd7223 */ /* 0x000fe200000100bd */
[----:B---3--:R-:W-:Y:S01]  /*3340*/  FMUL.FTZ R213, R226, R243 ;  /* 0x000000f3e2d57220 */ /* 0x008fe20000410000 */
        /* <DEDUP_REMOVED lines=19> */
[----:B-1----:R-:W-:Y:S01]  /*3480*/  FMUL.FTZ R215, R232, R215 ;  /* 0x000000d7e8d77220 */ /* 0x002fe20000410000 */
        /* <DEDUP_REMOVED lines=14> */
[-C--:B------:R-:W-:Y:S01]  /*3570*/  FFMA.FTZ R60, R168, R213.reuse, R67 ;  /* 0x000000d5a83c7223 */ /* 0x080fe20000010043 */
[----:B------:R-:W-:Y:S01]  /*3580*/  FMUL.FTZ R67, R71, R136 ;  /* 0x0000008847437220 */ /* 0x000fe20000410000 */
[----:B------:R-:W-:Y:S01]  /*3590*/  FADD.FTZ R247, R66, R231 ;  /* 0x000000e742f77221 */ /* 0x000fe20000010000 */
[----:B------:R-:W-:Y:S01]  /*35a0*/  FMUL.FTZ R198, R190, R213 ;  /* 0x000000d5bec67220 */ /* 0x000fe20000410000 */
[-C--:B------:R-:W-:Y:S01]  /*35b0*/  FFMA.FTZ R245, R231, R214.reuse, R60 ;  /* 0x000000d6e7f57223 */ /* 0x080fe2000001003c */
        /* <DEDUP_REMOVED lines=10> */
[-C--:B------:R-:W-:Y:S01]  /*3660*/  FMUL.FTZ R230, R174, R217.reuse ;  /* 0x000000d9aee67220 */ /* 0x080fe20000410000 */
        /* <DEDUP_REMOVED lines=14> */
.L_x_475:
[----:B------:R-:W-:Y:S01]  /*3750*/  FADD.FTZ R126, R61, R126 ;  /* 0x0000007e3d7e7221 */ /* 0x000fe20000010000 */
[----:B------:R-:W-:Y:S01]  /*3760*/  FADD.FTZ R125, R60, R125 ;  /* 0x0000007d3c7d7221 */ /* 0x000fe20000010000 */
[----:B------:R-:W0:Y:S01]  /*3770*/  SHFL.DOWN PT, R61, R184, 0x10, 0x1f ;  /* 0x0a001f00b83d7f89 */ /* 0x000e2200000e0000 */
[----:B------:R-:W-:Y:S01]  /*3780*/  FADD.FTZ R124, R63, R124 ;  /* 0x0000007c3f7c7221 */ /* 0x000fe20000010000 */
[----:B------:R-:W-:Y:S01]  /*3790*/  FADD.FTZ R123, R66, R123 ;  /* 0x0000007b427b7221 */ /* 0x000fe20000010000 */
[----:B------:R-:W-:Y:S01]  /*37a0*/  FADD.FTZ R94, R173, R94 ;  /* 0x0000005ead5e7221 */ /* 0x000fe20000010000 */
[----:B------:R-:W-:Y:S01]  /*37b0*/  FADD.FTZ R118, R69, R118 ;  /* 0x0000007645767221 */ /* 0x000fe20000010000 */
[----:B------:R-:W1:Y:S01]  /*37c0*/  S2R R173, SR_CTAID.X ;  /* 0x0000000000ad7919 */ /* 0x000e620000002500 */
[----:B------:R-:W-:Y:S01]  /*37d0*/  FADD.FTZ R117, R162, R117 ;  /* 0x00000075a2757221 */ /* 0x000fe20000010000 */
[----:B------:R-:W-:Y:S01]  /*37e0*/  FADD.FTZ R122, R65, R122 ;  /* 0x0000007a417a7221 */ /* 0x000fe20000010000 */
[----:B------:R-:W2:Y:S01]  /*37f0*/  LDC R162, c[0x0][0x380] ;  /* 0x0000e000ffa27b82 */ /* 0x000ea20000000800 */
[----:B------:R-:W3:Y:S01]  /*3800*/  S2R R69, SR_CgaCtaId ;  /* 0x0000000000457919 */ /* 0x000ee20000008800 */
[----:B------:R-:W-:Y:S01]  /*3810*/  FADD.FTZ R121, R70, R121 ;  /* 0x0000007946797221 */ /* 0x000fe20000010000 */
[----:B------:R-:W-:Y:S01]  /*3820*/  FADD.FTZ R120, R67, R120 ;  /* 0x0000007843787221 */ /* 0x000fe20000010000 */
[----:B------:R-:W-:Y:S01]  /*3830*/  FADD.FTZ R116, R73, R116 ;  /* 0x0000007449747221 */ /* 0x000fe20000010000 */
[----:B------:R-:W-:Y:S01]  /*3840*/  LOP3.LUT R73, R50, 0x1, RZ, 0xc0, !PT ;  /* 0x0000000132497812 */ /* 0x000fe200078ec0ff */
[----:B------:R-:W-:Y:S01]  /*3850*/  FADD.FTZ R119, R72, R119 ;  /* 0x0000007748777221 */ /* 0x000fe20000010000 */
[----:B------:R-:W-:Y:S01]  /*3860*/  ISETP.NE.AND P0, PT, R4, RZ, PT ;  /* 0x000000ff0400720c */ /* 0x000fe20003f05270 */
[----:B------:R-:W-:Y:S01]  /*3870*/  FADD.FTZ R76, R62, R76 ;  /* 0x0000004c3e4c7221 */ /* 0x000fe20000010000 */
[----:B------:R-:W-:Y:S01]  /*3880*/  IADD3 R72, PT, PT, -R73, RZ, RZ ;  /* 0x000000ff49487210 */ /* 0x000fe20007ffe1ff */
[----:B------:R-:W-:Y:S01]  /*3890*/  FADD.FTZ R93, R74, R93 ;  /* 0x0000005d4a5d7221 */ /* 0x000fe20000010000 */
[----:B------:R-:W-:Y:S01]  /*38a0*/  MOV R62, 0x400 ;  /* 0x00000400003e7802 */ /* 0x000fe20000000f00 */
[----:B------:R-:W-:Y:S01]  /*38b0*/  FADD.FTZ R59, R156, R59 ;  /* 0x0000003b9c3b7221 */ /* 0x000fe20000010000 */
[----:B------:R-:W-:Y:S01]  /*38c0*/  ISETP.NE.AND P2, PT, R0, RZ, PT ;  /* 0x000000ff0000720c */ /* 0x000fe20003f45270 */
[----:B------:R-:W-:Y:S01]  /*38d0*/  FADD.FTZ R82, R128, R82 ;  /* 0x0000005280527221 */ /* 0x000fe20000010000 */
[----:B------:R-:W-:Y:S01]  /*38e0*/  FADD.FTZ R58, R129, R58 ;  /* 0x0000003a813a7221 */ /* 0x000fe20000010000 */
[----:B0-----:R-:W-:Y:S01]  /*38f0*/  FADD.FTZ R60, R61, R184 ;  /* 0x000000b83d3c7221 */ /* 0x001fe20000010000 */
[----:B------:R-:W-:Y:S01]  /*3900*/  BSSY.RECONVERGENT B0, `(.L_x_476) ;  /* 0x0000068000007945 */ /* 0x000fe20003800200 */
[----:B------:R-:W0:Y:S01]  /*3910*/  SHFL.DOWN PT, R61, R248, 0x10, 0x1f ;  /* 0x0a001f00f83d7f89 */ /* 0x000e2200000e0000 */
[----:B------:R-:W-:Y:S01]  /*3920*/  FADD.FTZ R114, R75, R114 ;  /* 0x000000724b727221 */ /* 0x000fe20000010000 */
[----:B------:R-:W-:Y:S01]  /*3930*/  FADD.FTZ R83, R130, R83 ;  /* 0x0000005382537221 */ /* 0x000fe20000010000 */
[----:B------:R-:W-:Y:S01]  /*3940*/  FADD.FTZ R77, R131, R77 ;  /* 0x0000004d834d7221 */ /* 0x000fe20000010000 */
[----:B------:R-:W4:Y:S01]  /*3950*/  SHFL.DOWN PT, R250, R60, 0x8, 0x1f ;  /* 0x09001f003cfa7f89 */ /* 0x000f2200000e0000 */
[----:B------:R-:W-:Y:S01]  /*3960*/  FADD.FTZ R115, R182, R115 ;  /* 0x00000073b6737221 */ /* 0x000fe20000010000 */
[----:B------:R-:W-:Y:S01]  /*3970*/  FADD.FTZ R113, R246, R113 ;  /* 0x00000071f6717221 */ /* 0x000fe20000010000 */
[----:B------:R-:W-:Y:S01]  /*3980*/  FADD.FTZ R112, R247, R112 ;  /* 0x00000070f7707221 */ /* 0x000fe20000010000 */
[----:B------:R-:W-:Y:S01]  /*3990*/  FADD.FTZ R111, R244, R111 ;  /* 0x0000006ff46f7221 */ /* 0x000fe20000010000 */
[----:B------:R-:W-:Y:S01]  /*39a0*/  FADD.FTZ R110, R245, R110 ;  /* 0x0000006ef56e7221 */ /* 0x000fe20000010000 */
[----:B------:R-:W-:Y:S01]  /*39b0*/  FADD.FTZ R109, R242, R109 ;  /* 0x0000006df26d7221 */ /* 0x000fe20000010000 */
        /* <DEDUP_REMOVED lines=17> */
[----:B----4-:R-:W-:Y:S01]  /*3ad0*/  FADD.FTZ R252, R60, R250 ;  /* 0x000000fa3cfc7221 */ /* 0x010fe20000010000 */
[----:B------:R-:W-:Y:S01]  /*3ae0*/  FADD.FTZ R91, R190, R91 ;  /* 0x0000005bbe5b7221 */ /* 0x000fe20000010000 */
        /* <DEDUP_REMOVED lines=22> */
[----:B------:R-:W0:Y:S01]  /*3c50*/  SHFL.DOWN PT, R61, R66, 0x2, 0x1f ;  /* 0x08401f00423d7f89 */ /* 0x000e2200000e0000 */
[----:B--2---:R-:W-:-:S03]  /*3c60*/  SHF.L.U32 R63, R162, 0x2, RZ ;  /* 0x00000002a23f7819 */ /* 0x004fc600000006ff */
[----:B------:R-:W1:Y:S01]  /*3c70*/  SHFL.DOWN PT, R70, R65, 0x1, 0x1f ;  /* 0x08201f0041467f89 */ /* 0x000e6200000e0000 */
[----:B------:R-:W-:Y:S02]  /*3c80*/  LOP3.LUT R63, R72, R63, RZ, 0xc0, !PT ;  /* 0x0000003f483f7212 */ /* 0x000fe400078ec0ff */
[----:B---3--:R-:W-:Y:S02]  /*3c90*/  LEA R72, R69, R62, 0x18 ;  /* 0x0000003e45487211 */ /* 0x008fe400078ec0ff */
[----:B------:R-:W-:Y:S02]  /*3ca0*/  IADD3 R74, P3, PT, R63, R74, RZ ;  /* 0x0000004a3f4a7210 */ /* 0x000fe40007f7e0ff */
[----:B------:R-:W-:Y:S02]  /*3cb0*/  @!P0 SHF.R.U32.HI R69, RZ, 0x2, R0 ;  /* 0x00000002ff458819 */ /* 0x000fe40000011600 */
[----:B------:R-:W-:Y:S02]  /*3cc0*/  IADD3 R63, PT, PT, R72, 0x40, RZ ;  /* 0x00000040483f7810 */ /* 0x000fe40007ffe0ff */
[----:B------:R-:W-:-:S02]  /*3cd0*/  @!P0 LOP3.LUT R69, R69, 0xf8, RZ, 0xc0, !PT ;  /* 0x000000f845458812 */ /* 0x000fc400078ec0ff */
[----:B------:R-:W-:-:S04]  /*3ce0*/  SEL R156, R63, R72, P1 ;  /* 0x000000483f9c7207 */ /* 0x000fc80000800000 */
[----:B------:R-:W-:Y:S01]  /*3cf0*/  @!P0 IADD3 R69, PT, PT, R156, R69, RZ ;  /* 0x000000459c458210 */ /* 0x000fe20007ffe0ff */
[----:B0-----:R-:W-:Y:S02]  /*3d00*/  FADD.FTZ R66, R66, R61 ;  /* 0x0000003d42427221 */ /* 0x001fe40000010000 */
[----:B------:R-:W0:Y:S01]  /*3d10*/  LDC.64 R60, c[0x0][0x3c0] ;  /* 0x0000f000ff3c7b82 */ /* 0x000e220000000a00 */
[----:B-1----:R-:W-:Y:S02]  /*3d20*/  FADD.FTZ R62, R65, R70 ;  /* 0x00000046413e7221 */ /* 0x002fe40000010000 */
[----:B------:R-:W1:Y:S01]  /*3d30*/  SHFL.DOWN PT, R67, R66, 0x1, 0x1f ;  /* 0x08201f0042437f89 */ /* 0x000e6200000e0000 */
[----:B------:R-:W-:Y:S02]  /*3d40*/  IADD3.X R65, PT, PT, RZ, RZ, RZ, P3, !PT ;  /* 0x000000ffff417210 */ /* 0x000fe40001ffe4ff */
[----:B------:R-:W-:Y:S02]  /*3d50*/  ISETP.NE.AND P3, PT, R73, RZ, PT ;  /* 0x000000ff4900720c */ /* 0x000fe40003f65270 */
[----:B0-----:R-:W-:Y:S01]  /*3d60*/  LEA R128, P4, R74, R60, 0x3 ;  /* 0x0000003c4a807211 */ /* 0x001fe200078818ff */
[----:B-1----:R-:W-:-:S03]  /*3d70*/  FADD.FTZ R63, R66, R67 ;  /* 0x00000043423f7221 */ /* 0x002fc60000010000 */
[----:B------:R-:W-:Y:S02]  /*3d80*/  LEA.HI.X R129, R74, R61, R65, 0x3, P4 ;  /* 0x0000003d4a817211 */ /* 0x000fe400020f1c41 */
[----:B------:R-:W-:Y:S01]  /*3d90*/  CS2R R74, SRZ ;  /* 0x00000000004a7805 */ /* 0x000fe2000001ff00 */
        /* <DEDUP_REMOVED lines=30> */
.L_x_477:
[----:B------:R-:W-:Y:S05]  /*3f80*/  BSYNC.RECONVERGENT B0 ;  /* 0x0000000000007941 */ /* 0x000fea0003800200 */
.L_x_476:
[----:B------:R1:W-:Y:S01]  /*3f90*/  @!P2 STG.E.64 desc[UR4][R130.64], R74 ;  /* 0x0000004a8200a986 */ /* 0x0003e2000c101b04 */
[----:B------:R-:W-:Y:S01]  /*3fa0*/  SHF.R.U32.HI R173, RZ, 0x2, R173 ;  /* 0x00000002ffad7819 */ /* 0x000fe200000116ad */
[----:B------:R-:W-:Y:S01]  /*3fb0*/  FADD.FTZ R54, R233, R54 ;  /* 0x00000036e9367221 */ /* 0x000fe20000010000 */
[----:B------:R-:W-:Y:S01]  /*3fc0*/  SEL R60, R162, RZ, P3 ;  /* 0x000000ffa23c7207 */ /* 0x000fe20001800000 */
[----:B------:R-:W-:Y:S01]  /*3fd0*/  FADD.FTZ R53, R229, R53 ;  /* 0x00000035e5357221 */ /* 0x000fe20000010000 */
[----:B------:R-:W-:Y:S01]  /*3fe0*/  ISETP.GT.U32.AND P0, PT, R4, 0x3, PT ;  /* 0x000000030400780c */ /* 0x000fe20003f04070 */
[----:B------:R-:W-:Y:S01]  /*3ff0*/  FADD.FTZ R52, R185, R52 ;  /* 0x00000034b9347221 */ /* 0x000fe20000010000 */
[----:B0-----:R-:W-:Y:S01]  /*4000*/  IADD3 R62, P3, PT, R173, R60, RZ ;  /* 0x0000003cad3e7210 */ /* 0x001fe20007f7e0ff */
[----:B------:R-:W-:-:S03]  /*4010*/  FADD.FTZ R51, R148, R51 ;  /* 0x0000003394337221 */ /* 0x000fc60000010000 */
[----:B------:R-:W-:Y:S01]  /*4020*/  LEA.HI.X.SX32 R64, R60, RZ, 0x1, P3 ;  /* 0x000000ff3c407211 */ /* 0x000fe200018f0eff */
[----:B------:R-:W-:Y:S08]  /*4030*/  @P2 BRA `(.L_x_478) ;  /* 0x0000000000442947 */ /* 0x000ff00003800000 */
[----:B------:R-:W0:Y:S01]  /*4040*/  LDC.64 R60, c[0x0][0x3c8] ;  /* 0x0000f200ff3c7b82 */ /* 0x000e220000000a00 */
[----:B------:R-:W-:Y:S02]  /*4050*/  ISETP.GT.U32.AND P2, PT, R50, 0x1, PT ;  /* 0x000000013200780c */ /* 0x000fe40003f44070 */
        /* <DEDUP_REMOVED lines=10> */
.L_x_479:
[----:B------:R-:W2:Y:S04]  /*4100*/  LDG.E.STRONG.GPU R62, desc[UR4][R60.64] ;  /* 0x000000043c3e7981 */ /* 0x000ea8000c1ef900 */
[----:B--2---:R-:W-:Y:S01]  /*4110*/  CCTL.IVALL ;  /* 0x00000000ff00798f */ /* 0x004fe20002000000 */
[----:B------:R-:W-:Y:S05]  /*4120*/  YIELD ;  /* 0x0000000000007946 */ /* 0x000fea0003800000 */
[----:B------:R-:W-:-:S13]  /*4130*/  ISETP.NE.AND P2, PT, R62, R65, PT ;  /* 0x000000413e00720c */ /* 0x000fda0003f45270 */
[----:B------:R-:W-:Y:S05]  /*4140*/  @P2 BRA `(.L_x_479) ;  /* 0xfffffffc00ec2947 */ /* 0x000fea000383ffff */
.L_x_478:
[----:B------:R-:W-:Y:S05]  /*4150*/  WARPSYNC.ALL ;  /* 0x0000000000007948 */ /* 0x000fea0003800000 */
[----:B0-----:R-:W-:Y:S01]  /*4160*/  IMAD R63, R5, 0x3c00, R2 ;  /* 0x00003c00053f7824 */ /* 0x001fe200078e0202 */
[----:B------:R-:W-:Y:S01]  /*4170*/  BAR.SYNC.DEFER_BLOCKING 0x0 ;  /* 0x0000000000007b1d */ /* 0x000fe20000010000 */
[----:B------:R-:W-:Y:S01]  /*4180*/  CS2R R60, SRZ ;  /* 0x00000000003c7805 */ /* 0x000fe2000001ff00 */
        /* <DEDUP_REMOVED lines=28> */
[----:B------:R-:W-:Y:S01]  /*4350*/  FMUL.FTZ R65, R65, 3.2552085031056776643e-05 ;  /* 0x3808888941417820 */ /* 0x000fe20000410000 */
[----:B------:R-:W0:Y:S01]  /*4360*/  LDC.64 R60, c[0x0][0x3f0] ;  /* 0x0000fc00ff3c7b82 */ /* 0x000e220000000a00 */
[----:B------:R-:W-:-:S04]  /*4370*/  FMUL.FTZ R62, R62, 3.2552085031056776643e-05 ;  /* 0x380888893e3e7820 */ /* 0x000fc80000410000 */
        /* <DEDUP_REMOVED lines=32> */
[----:B-1----:R-:W-:Y:S01]  /*4580*/  FADD.FTZ R75, -R202, R191 ;  /* 0x000000bfca4b7221 */ /* 0x002fe20000010100 */
        /* <DEDUP_REMOVED lines=15> */
[----:B------:R-:W-:-:S04]  /*4680*/  IMAD.WIDE.U32 R134, R155, 0x8, R60 ;  /* 0x000000089b867825 */ /* 0x000fc800078e003c */
[C---:B------:R-:W-:Y:S01]  /*4690*/  FMUL.FTZ R74, R144.reuse, R175 ;  /* 0x000000af904a7220 */ /* 0x040fe20000410000 */
[C---:B------:R-:W-:Y:S01]  /*46a0*/  FMUL.FTZ R75, R144.reuse, R75 ;  /* 0x0000004b904b7220 */ /* 0x040fe20000410000 */
[----:B------:R-:W-:Y:S01]  /*46b0*/  FMUL.FTZ R128, R144, R129 ;  /* 0x0000008190807220 */ /* 0x000fe20000410000 */
[----:B------:R-:W-:-:S04]  /*46c0*/  IMAD.WIDE.U32 R136, R157, 0x8, R60 ;  /* 0x000000089d887825 */ /* 0x000fc800078e003c */
[----:B------:R-:W-:Y:S01]  /*46d0*/  FADD.FTZ R209, -R209, R208 ;  /* 0x000000d0d1d17221 */ /* 0x000fe20000010100 */
[C---:B------:R-:W-:Y:S01]  /*46e0*/  FMUL.FTZ R129, R144.reuse, R203 ;  /* 0x000000cb90817220 */ /* 0x040fe20000410000 */
[----:B------:R-:W-:Y:S01]  /*46f0*/  FMUL.FTZ R130, R144, R177 ;  /* 0x000000b190827220 */ /* 0x000fe20000410000 */
[----:B------:R-:W-:-:S04]  /*4700*/  IMAD.WIDE.U32 R138, R159, 0x8, R60 ;  /* 0x000000089f8a7825 */ /* 0x000fc800078e003c */
[----:B------:R-:W-:Y:S01]  /*4710*/  FMUL.FTZ R131, R144, R131 ;  /* 0x0000008390837220 */ /* 0x000fe20000410000 */
[----:B------:R-:W-:Y:S01]  /*4720*/  FADD.FTZ R183, -R220, R183 ;  /* 0x000000b7dcb77221 */ /* 0x000fe20000010100 */
[----:B------:R-:W-:Y:S01]  /*4730*/  FMUL.FTZ R132, R144, R185 ;  /* 0x000000b990847220 */ /* 0x000fe20000410000 */
[----:B------:R-:W-:-:S04]  /*4740*/  IMAD.WIDE.U32 R140, R161, 0x8, R60 ;  /* 0x00000008a18c7825 */ /* 0x000fc800078e003c */
[----:B------:R-:W-:Y:S01]  /*4750*/  FADD.FTZ R189, -R210, R189 ;  /* 0x000000bdd2bd7221 */ /* 0x000fe20000010100 */
        /* <DEDUP_REMOVED lines=11> */
[----:B------:R-:W-:Y:S01]  /*4810*/  FMUL.FTZ R149, R144, R199 ;  /* 0x000000c790957220 */ /* 0x000fe20000410000 */
[----:B------:R-:W-:Y:S01]  /*4820*/  FADD.FTZ R213, -R213, R168 ;  /* 0x000000a8d5d57221 */ /* 0x000fe20000010100 */
[----:B------:R-:W-:Y:S01]  /*4830*/  FADD.FTZ R231, -R214, R231 ;  /* 0x000000e7d6e77221 */ /* 0x000fe20000010100 */
[----:B------:R-:W-:-:S04]  /*4840*/  IMAD.WIDE.U32 R70, R151, 0x8, R60 ;  /* 0x0000000897467825 */ /* 0x000fc800078e003c */
[----:B------:R-:W-:Y:S01]  /*4850*/  FMUL.FTZ R151, R144, R209 ;  /* 0x000000d190977220 */ /* 0x000fe20000410000 */
[----:B------:R-:W-:Y:S01]  /*4860*/  FADD.FTZ R215, -R215, R170 ;  /* 0x000000aad7d77221 */ /* 0x000fe20000010100 */
[----:B------:R-:W-:Y:S01]  /*4870*/  FADD.FTZ R221, -R218, R221 ;  /* 0x000000dddadd7221 */ /* 0x000fe20000010100 */
[----:B------:R-:W-:-:S04]  /*4880*/  IMAD.WIDE.U32 R72, R153, 0x8, R60 ;  /* 0x0000000899487825 */ /* 0x000fc800078e003c */
[----:B------:R-:W-:Y:S01]  /*4890*/  FMUL.FTZ R153, R144, R219 ;  /* 0x000000db90997220 */ /* 0x000fe20000410000 */
[----:B------:R-:W-:Y:S01]  /*48a0*/  FADD.FTZ R217, -R217, R172 ;  /* 0x000000acd9d97221 */ /* 0x000fe20000010100 */
[----:B------:R-:W-:-:S04]  /*48b0*/  IMAD.WIDE.U32 R146, R163, 0x8, R60 ;  /* 0x00000008a3927825 */ /* 0x000fc800078e003c */
[----:B------:R-:W-:-:S04]  /*48c0*/  IMAD.WIDE.U32 R154, R165, 0x8, R60 ;  /* 0x00000008a59a7825 */ /* 0x000fc800078e003c */
[----:B------:R-:W-:-:S04]  /*48d0*/  IMAD.WIDE.U32 R156, R167, 0x8, R60 ;  /* 0x00000008a79c7825 */ /* 0x000fc800078e003c */
[----:B------:R-:W-:-:S04]  /*48e0*/  IMAD.WIDE.U32 R158, R169, 0x8, R60 ;  /* 0x00000008a99e7825 */ /* 0x000fc800078e003c */
[----:B------:R-:W-:-:S04]  /*48f0*/  IMAD.WIDE.U32 R160, R171, 0x8, R60 ;  /* 0x00000008aba07825 */ /* 0x000fc800078e003c */
[C---:B------:R-:W-:Y:S01]  /*4900*/  FMUL.FTZ R60, R144.reuse, R133 ;  /* 0x00000085903c7220 */ /* 0x040fe20000410000 */
[C---:B------:R-:W-:Y:S01]  /*4910*/  FMUL.FTZ R61, R144.reuse, R207 ;  /* 0x000000cf903d7220 */ /* 0x040fe20000410000 */
[----:B------:R-:W-:-:S04]  /*4920*/  FMUL.FTZ R133, R144, R205 ;  /* 0x000000cd90857220 */ /* 0x000fc80000410000 */
[----:B------:R0:W-:Y:S04]  /*4930*/  STG.E.64 desc[UR4][R62.64], R60 ;  /* 0x0000003c3e007986 */ /* 0x0001e8000c101b04 */
[----:B------:R1:W-:Y:S04]  /*4940*/  STG.E.64 desc[UR4][R64.64], R74 ;  /* 0x0000004a40007986 */ /* 0x0003e8000c101b04 */
[----:B------:R2:W-:Y:S04]  /*4950*/  STG.E.64 desc[UR4][R66.64], R128 ;  /* 0x0000008042007986 */ /* 0x0005e8000c101b04 */
[----:B------:R3:W-:Y:S01]  /*4960*/  STG.E.64 desc[UR4][R68.64], R130 ;  /* 0x0000008244007986 */ /* 0x0007e2000c101b04 */
[C---:B0-----:R-:W-:Y:S01]  /*4970*/  FMUL.FTZ R60, R144.reuse, R191 ;  /* 0x000000bf903c7220 */ /* 0x041fe20000410000 */
[----:B------:R-:W-:-:S02]  /*4980*/  FMUL.FTZ R61, R144, R183 ;  /* 0x000000b7903d7220 */ /* 0x000fc40000410000 */
[----:B------:R0:W-:Y:S01]  /*4990*/  STG.E.64 desc[UR4][R70.64], R132 ;  /* 0x0000008446007986 */ /* 0x0001e2000c101b04 */
[C---:B------:R-:W-:Y:S01]  /*49a0*/  FMUL.FTZ R62, R144.reuse, R189 ;  /* 0x000000bd903e7220 */ /* 0x040fe20000410000 */
[C---:B------:R-:W-:Y:S01]  /*49b0*/  FMUL.FTZ R63, R144.reuse, R193 ;  /* 0x000000c1903f7220 */ /* 0x040fe20000410000 */
[C---:B-1----:R-:W-:Y:S01]  /*49c0*/  FMUL.FTZ R64, R144.reuse, R211 ;  /* 0x000000d390407220 */ /* 0x042fe20000410000 */
[----:B------:R-:W-:Y:S01]  /*49d0*/  STG.E.64 desc[UR4][R72.64], R148 ;  /* 0x0000009448007986 */ /* 0x000fe2000c101b04 */
[C---:B------:R-:W-:Y:S01]  /*49e0*/  FMUL.FTZ R65, R144.reuse, R223 ;  /* 0x000000df90417220 */ /* 0x040fe20000410000 */
[C---:B--2---:R-:W-:Y:S01]  /*49f0*/  FMUL.FTZ R66, R144.reuse, R197 ;  /* 0x000000c590427220 */ /* 0x044fe20000410000 */
[C---:B------:R-:W-:Y:S01]  /*4a00*/  FMUL.FTZ R67, R144.reuse, R227 ;  /* 0x000000e390437220 */ /* 0x040fe20000410000 */
[----:B------:R-:W-:Y:S01]  /*4a10*/  STG.E.64 desc[UR4][R134.64], R150 ;  /* 0x0000009686007986 */ /* 0x000fe2000c101b04 */
[C---:B---3--:R-:W-:Y:S01]  /*4a20*/  FMUL.FTZ R68, R144.reuse, R213 ;  /* 0x000000d590447220 */ /* 0x048fe20000410000 */
[----:B------:R-:W-:-:S02]  /*4a30*/  FMUL.FTZ R69, R144, R231 ;  /* 0x000000e790457220 */ /* 0x000fc40000410000 */
[----:B------:R-:W-:Y:S01]  /*4a40*/  STG.E.64 desc[UR4][R136.64], R152 ;  /* 0x0000009888007986 */ /* 0x000fe2000c101b04 */
[C---:B0-----:R-:W-:Y:S01]  /*4a50*/  FMUL.FTZ R70, R144.reuse, R215 ;  /* 0x000000d790467220 */ /* 0x041fe20000410000 */
[C---:B------:R-:W-:Y:S02]  /*4a60*/  FMUL.FTZ R71, R144.reuse, R221 ;  /* 0x000000dd90477220 */ /* 0x040fe40000410000 */
[----:B------:R0:W-:Y:S04]  /*4a70*/  STG.E.64 desc[UR4][R138.64], R60 ;  /* 0x0000003c8a007986 */ /* 0x0001e8000c101b04 */
[----:B------:R1:W-:Y:S04]  /*4a80*/  STG.E.64 desc[UR4][R140.64], R62 ;  /* 0x0000003e8c007986 */ /* 0x0003e8000c101b04 */
[----:B------:R1:W-:Y:S04]  /*4a90*/  STG.E.64 desc[UR4][R146.64], R64 ;  /* 0x0000004092007986 */ /* 0x0003e8000c101b04 */
[----:B------:R1:W-:Y:S01]  /*4aa0*/  STG.E.64 desc[UR4][R154.64], R66 ;  /* 0x000000429a007986 */ /* 0x0003e2000c101b04 */
[C---:B0-----:R-:W-:Y:S01]  /*4ab0*/  FMUL.FTZ R60, R144.reuse, R217 ;  /* 0x000000d9903c7220 */ /* 0x041fe20000410000 */
[----:B------:R-:W-:-:S02]  /*4ac0*/  FMUL.FTZ R61, R144, R225 ;  /* 0x000000e1903d7220 */ /* 0x000fc40000410000 */
[----:B------:R1:W-:Y:S04]  /*4ad0*/  STG.E.64 desc[UR4][R156.64], R68 ;  /* 0x000000449c007986 */ /* 0x0003e8000c101b04 */
[----:B------:R1:W-:Y:S04]  /*4ae0*/  STG.E.64 desc[UR4][R158.64], R70 ;  /* 0x000000469e007986 */ /* 0x0003e8000c101b04 */
[----:B------:R1:W-:Y:S01]  /*4af0*/  STG.E.64 desc[UR4][R160.64], R60 ;  /* 0x0000003ca0007986 */ /* 0x0003e2000c101b04 */
        /* <DEDUP_REMOVED lines=45> */
[----:B------:R-:W-:-:S07]  /*4dd0*/  MOV R124, R126 ;  /* 0x0000007e007c7202 */ /* 0x000fce0000000f00 */
.L_x_471:
[----:B------:R-:W1:Y:S01]  /*4de0*/  LDC.64 R84, c[0x0][0x3e0] ;  /* 0x0000f800ff547b82 */ /* 0x000e620000000a00 */
[----:B------:R-:W-:-:S05]  /*4df0*/  IMAD R173, R173, 0x3c00, R2 ;  /* 0x00003c00adad7824 */ /* 0x000fca00078e0202 */
[C---:B-----5:R-:W-:Y:S02]  /*4e00*/  IADD3 R7, PT, PT, R173.reuse, 0x400, RZ ;  /* 0x00000400ad077810 */ /* 0x060fe40007ffe0ff */
[----:B------:R-:W2:Y:S01]  /*4e10*/  LDC.64 R86, c[0x0][0x3e8] ;  /* 0x0000fa00ff567b82 */ /* 0x000ea20000000a00 */
[C---:B------:R-:W-:Y:S02]  /*4e20*/  IADD3 R11, PT, PT, R173.reuse, 0x800, RZ ;  /* 0x00000800ad0b7810 */ /* 0x040fe40007ffe0ff */
[C---:B------:R-:W-:Y:S02]  /*4e30*/  IADD3 R15, PT, PT, R173.reuse, 0xc00, RZ ;  /* 0x00000c00ad0f7810 */ /* 0x040fe40007ffe0ff */
[C---:B------:R-:W-:Y:S02]  /*4e40*/  IADD3 R19, PT, PT, R173.reuse, 0x1000, RZ ;  /* 0x00001000ad137810 */ /* 0x040fe40007ffe0ff */
[C---:B0-----:R-:W-:Y:S02]  /*4e50*/  IADD3 R23, PT, PT, R173.reuse, 0x1400, RZ ;  /* 0x00001400ad177810 */ /* 0x041fe40007ffe0ff */
[----:B------:R-:W-:-:S02]  /*4e60*/  IADD3 R27, PT, PT, R173, 0x1800, RZ ;  /* 0x00001800ad1b7810 */ /* 0x000fc40007ffe0ff */
[C---:B------:R-:W-:Y:S02]  /*4e70*/  IADD3 R31, PT, PT, R173.reuse, 0x1c00, RZ ;  /* 0x00001c00ad1f7810 */ /* 0x040fe40007ffe0ff */
[C---:B------:R-:W-:Y:S02]  /*4e80*/  IADD3 R35, PT, PT, R173.reuse, 0x2000, RZ ;  /* 0x00002000ad237810 */ /* 0x040fe40007ffe0ff */
[C---:B------:R-:W-:Y:S01]  /*4e90*/  IADD3 R67, PT, PT, R173.reuse, 0x2400, RZ ;  /* 0x00002400ad437810 */ /* 0x040fe20007ffe0ff */
[C-C-:B-1----:R-:W-:Y:S01]  /*4ea0*/  IMAD.WIDE.U32 R2, R173.reuse, 0x8, R84.reuse ;  /* 0x00000008ad027825 */ /* 0x142fe200078e0054 */
[C---:B------:R-:W-:Y:S02]  /*4eb0*/  IADD3 R71, PT, PT, R173.reuse, 0x2800, RZ ;  /* 0x00002800ad477810 */ /* 0x040fe40007ffe0ff */
[----:B------:R-:W-:Y:S01]  /*4ec0*/  IADD3 R75, PT, PT, R173, 0x2c00, RZ ;  /* 0x00002c00ad4b7810 */ /* 0x000fe20007ffe0ff */
[----:B------:R-:W-:Y:S01]  /*4ed0*/  IMAD.WIDE.U32 R4, R7, 0x8, R84 ;  /* 0x0000000807047825 */ /* 0x000fe200078e0054 */
[----:B------:R0:W-:Y:S01]  /*4ee0*/  STG.E.64 desc[UR4][R2.64], R64 ;  /* 0x0000004002007986 */ /* 0x0001e2000c101b04 */
[----:B------:R-:W-:-:S02]  /*4ef0*/  IADD3 R79, PT, PT, R173, 0x3000, RZ ;  /* 0x00003000ad4f7810 */ /* 0x000fc40007ffe0ff */
[----:B--2---:R-:W-:Y:S01]  /*4f00*/  IMAD.WIDE.U32 R6, R7, 0x8, R86 ;  /* 0x0000000807067825 */ /* 0x004fe200078e0056 */
[C---:B------:R-:W-:Y:S02]  /*4f10*/  IADD3 R83, PT, PT, R173.reuse, 0x3400, RZ ;  /* 0x00003400ad537810 */ /* 0x040fe40007ffe0ff */
[----:B------:R-:W-:Y:S01]  /*4f20*/  IADD3 R89, PT, PT, R173, 0x3800, RZ ;  /* 0x00003800ad597810 */ /* 0x000fe20007ffe0ff */
[----:B------:R-:W-:-:S04]  /*4f30*/  IMAD.WIDE.U32 R8, R11, 0x8, R84 ;  /* 0x000000080b087825 */ /* 0x000fc800078e0054 */
[----:B------:R-:W-:-:S04]  /*4f40*/  IMAD.WIDE.U32 R10, R11, 0x8, R86 ;  /* 0x000000080b0a7825 */ /* 0x000fc800078e0056 */
[----:B0-----:R-:W-:-:S04]  /*4f50*/  IMAD.WIDE.U32 R2, R173, 0x8, R86 ;  /* 0x00000008ad027825 */ /* 0x001fc800078e0056 */
[C---:B------:R-:W-:Y:S01]  /*4f60*/  IMAD.WIDE.U32 R12, R15.reuse, 0x8, R84 ;  /* 0x000000080f0c7825 */ /* 0x040fe200078e0054 */
[----:B------:R-:W-:Y:S03]  /*4f70*/  STG.E.64 desc[UR4][R2.64], R124 ;  /* 0x0000007c02007986 */ /* 0x000fe6000c101b04 */
[----:B------:R-:W-:Y:S01]  /*4f80*/  IMAD.WIDE.U32 R14, R15, 0x8, R86 ;  /* 0x000000080f0e7825 */ /* 0x000fe200078e0056 */
[----:B------:R-:W-:Y:S03]  /*4f90*/  STG.E.64 desc[UR4][R4.64], R36 ;  /* 0x0000002404007986 */ /* 0x000fe6000c101b04 */
        /* <DEDUP_REMOVED lines=43> */
[----:B------:R-:W-:Y:S04]  /*5250*/  STG.E.64 desc[UR4][R76.64], R58 ;  /* 0x0000003a4c007986 */ /* 0x000fe8000c101b04 */
[----:B------:R-:W-:Y:S04]  /*5260*/  STG.E.64 desc[UR4][R78.64], R100 ;  /* 0x000000644e007986 */ /* 0x000fe8000c101b04 */
[----:B------:R-:W-:Y:S04]  /*5270*/  STG.E.64 desc[UR4][R80.64], R60 ;  /* 0x0000003c50007986 */ /* 0x000fe8000c101b04 */
[----:B------:R-:W-:Y:S04]  /*5280*/  STG.E.64 desc[UR4][R82.64], R98 ;  /* 0x0000006252007986 */ /* 0x000fe8000c101b04 */
[----:B------:R-:W-:Y:S04]  /*5290*/  STG.E.64 desc[UR4][R84.64], R62 ;  /* 0x0000003e54007986 */ /* 0x000fe8000c101b04 */
[----:B------:R-:W-:Y:S01]  /*52a0*/  STG.E.64 desc[UR4][R86.64], R96 ;  /* 0x0000006056007986 */ /* 0x000fe2000c101b04 */
[----:B------:R-:W-:Y:S05]  /*52b0*/  EXIT ;  /* 0x000000000000794d */ /* 0x000fea0003800000 */
.L_x_481:
        /* <DEDUP_REMOVED lines=12> */
.L_x_3018:


//--------------------- .text._ZN10layer_norm22ln_bwd_finalize_kernelINS_22Kernel_traits_finalizeILj30720E13__nv_bfloat16S2_S2_fjLj1024ELj4ENS_18Kernel_traits_baseILj30720ES2_S2_S2_fjLj1024EEEEEEEvNS_9BwdParamsE --------------------------
	.section	.text._ZN10layer_norm22ln_bwd_finalize_kernelINS_22Kernel_traits_finalizeILj30720E13__nv_bfloat16S2_S2_fjLj1024ELj4ENS_18Kernel_traits_baseILj30720ES2_S2_S2_fjLj1024EEEEEEEvNS_9BwdParamsE,"ax",@progbits
	.align	128
        .global         _ZN10layer_norm22ln_bwd_finalize_kernelINS_22Kernel_traits_finalizeILj30720E13__nv_bfloat16S2_S2_fjLj1024ELj4ENS_18Kernel_traits_baseILj30720ES2_S2_S2_fjLj1024EEEEEEEvNS_9BwdParamsE
        .type           _ZN10layer_norm22ln_bwd_finalize_kernelINS_22Kernel_traits_finalizeILj30720E13__nv_bfloat16S2_S2_fjLj1024ELj4ENS_18Kernel_traits_baseILj30720ES2_S2_S2_fjLj1024EEEEEEEvNS_9BwdParamsE,@function
        .size           _ZN10layer_norm22ln_bwd_finalize_kernelINS_22Kernel_traits_finalizeILj30720E13__nv_bfloat16S2_S2_fjLj1024ELj4ENS_18Kernel_traits_baseILj30720ES2_S2_S2_fjLj1024EEEEEEEvNS_9BwdParamsE,(.L_x_3019 - _ZN10layer_norm22ln_bwd_finalize_kernelINS_22Kernel_traits_finalizeILj30720E13__nv_bfloat16S2_S2_fjLj1024ELj4ENS_18Kernel_traits_baseILj30720ES2_S2_S2_fjLj1024EEEEEEEvNS_9BwdParamsE)
        .other          _ZN10layer_norm22ln_bwd_finalize_kernelINS_22Kernel_traits_finalizeILj30720E13__nv_bfloat16S2_S2_fjLj1024ELj4ENS_18Kernel_traits_baseILj30720ES2_S2_S2_fjLj1024EEEEEEEvNS_9BwdParamsE,@"STO_CUDA_ENTRY STV_DEFAULT"
_ZN10layer_norm22ln_bwd_finalize_kernelINS_22Kernel_traits_finalizeILj30720E13__nv_bfloat16S2_S2_fjLj1024ELj4ENS_18Kernel_traits_baseILj30720ES2_S2_S2_fjLj1024EEEEEEEvNS_9BwdParamsE:
.text._ZN10layer_norm22ln_bwd_finalize_kernelINS_22Kernel_traits_finalizeILj30720E13__nv_bfloat16S2_S2_fjLj1024ELj4ENS_18Kernel_traits_baseILj30720ES2_S2_S2_fjLj1024EEEEEEEvNS_9BwdParamsE:
        /* <DEDUP_REMOVED lines=37> */
.L_x_486:
        /* <DEDUP_REMOVED lines=118> */
.L_x_485:
[----:B------:R-:W-:Y:S05]  /*09b0*/  BSYNC.RECONVERGENT B1 ;  /* 0x0000000000017941 */ /* 0x000fea0003800200 */
.L_x_484:
        /* <DEDUP_REMOVED lines=65> */
.L_x_488:
[----:B------:R-:W-:Y:S05]  /*0dd0*/  BSYNC.RECONVERGENT B1 ;  /* 0x0000000000017941 */ /* 0x000fea0003800200 */
.L_x_487:
        /* <DEDUP_REMOVED lines=37> */
.L_x_490:
[----:B------:R-:W-:Y:S05]  /*1030*/  BSYNC.RECONVERGENT B1 ;  /* 0x0000000000017941 */ /* 0x000fea0003800200 */
.L_x_489:
[----:B------:R-:W-:Y:S05]  /*1040*/  @!P1 BRA `(.L_x_483) ;  /* 0x00000000003c9947 */ /* 0x000fea0003800000 */
[----:B------:R-:W0:Y:S01]  /*1050*/  LDC.64 R6, c[0x0][0x3e0] ;  /* 0x0000f800ff067b82 */ /* 0x000e220000000a00 */
[----:B------:R-:W-:Y:S01]  /*1060*/  IMAD R2, R15, 0x7800, R11 ;  /* 0x000078000f027824 */ /* 0x000fe200078e020b */
[----:B------:R-:W-:-:S04]  /*1070*/  IADD3 R24, PT, PT, -R24, RZ, RZ ;  /* 0x000000ff18187210 */ /* 0x000fc80007ffe1ff */
[----:B------:R-:W-:Y:S02]  /*1080*/  IADD3 R11, PT, PT, R13, R2, RZ ;  /* 0x000000020d0b7210 */ /* 0x000fe40007ffe0ff */
[----:B------:R-:W1:Y:S05]  /*1090*/  LDC.64 R8, c[0x0][0x3e8] ;  /* 0x0000fa00ff087b82 */ /* 0x000e6a0000000a00 */
.L_x_491:
        /* <DEDUP_REMOVED lines=10> */
.L_x_483:
[----:B------:R-:W-:Y:S05]  /*1140*/  BSYNC.RECONVERGENT B0 ;  /* 0x0000000000007941 */ /* 0x000fea0003800200 */
.L_x_482:
        /* <DEDUP_REMOVED lines=55> */
.L_x_492:
        /* <DEDUP_REMOVED lines=12> */
.L_x_3019:


//--------------------- .text._ZN10layer_norm13ln_bwd_kernelINS_13Kernel_traitsI13__nv_bfloat16S2_S2_fjLj30720ELj4ELj1ELj8ELj4ENS_18Kernel_traits_baseILj30720ES2_S2_S2_fjLj256EEEEEEEvNS_9BwdParamsE --------------------------
	.section	.text._ZN10layer_norm13ln_bwd_kernelINS_13Kernel_traitsI13__nv_bfloat16S2_S2_fjLj30720ELj4ELj1ELj8ELj4ENS_18Kernel_traits_baseILj30720ES2_S2_S2_fjLj256EEEEEEEvNS_9BwdParamsE,"ax",@progbits
	.align	128
        .global         _ZN10layer_norm13ln_bwd_kernelINS_13Kernel_traitsI13__nv_bfloat16S2_S2_fjLj30720ELj4ELj1ELj8ELj4ENS_18Kernel_traits_baseILj30720ES2_S2_S2_fjLj256EEEEEEEvNS_9BwdParamsE
        .type           _ZN10layer_norm13ln_bwd_kernelINS_13Kernel_traitsI13__nv_bfloat16S2_S2_fjLj30720ELj4ELj1ELj8ELj4ENS_18Kernel_traits_baseILj30720ES2_S2_S2_fjLj256EEEEEEEvNS_9BwdParamsE,@function
        .size           _ZN10layer_norm13ln_bwd_kernelINS_13Kernel_traitsI13__nv_bfloat16S2_S2_fjLj30720ELj4ELj1ELj8ELj4ENS_18Kernel_traits_baseILj30720ES2_S2_S2_fjLj256EEEEEEEvNS_9BwdParamsE,(.L_x_3020 - _ZN10layer_norm13ln_bwd_kernelINS_13Kernel_traitsI13__nv_bfloat16S2_S2_fjLj30720ELj4ELj1ELj8ELj4ENS_18Kernel_traits_baseILj30720ES2_S2_S2_fjLj256EEEEEEEvNS_9BwdParamsE)
        .other          _ZN10layer_norm13ln_bwd_kernelINS_13Kernel_traitsI13__nv_bfloat16S2_S2_fjLj30720ELj4ELj1ELj8ELj4ENS_18Kernel_traits_baseILj30720ES2_S2_S2_fjLj256EEEEEEEvNS_9BwdParamsE,@"STO_CUDA_ENTRY STV_DEFAULT"
_ZN10layer_norm13ln_bwd_kernelINS_13Kernel_traitsI13__nv_bfloat16S2_S2_fjLj30720ELj4ELj1ELj8ELj4ENS_18Kernel_traits_baseILj30720ES2_S2_S2_fjLj256EEEEEEEvNS_9BwdParamsE:
.text._ZN10layer_norm13ln_bwd_kernelINS_13Kernel_traitsI13__nv_bfloat16S2_S2_fjLj30720ELj4ELj1ELj8ELj4ENS_18Kernel_traits_baseILj30720ES2_S2_S2_fjLj256EEEEEEEvNS_9BwdParamsE:
[----:B------:R-:W-:Y:S01]  /*0000*/  LDC R1, c[0x0][0x37c] ;  /* 0x0000df00ff017b82 */ /* 0x000fe20000000800 */
[----:B------:R-:W0:Y:S07]  /*0010*/  S2R R0, SR_TID.X ;  /* 0x0000000000007919 */ /* 0x000e2e0000002100 */
[----:B------:R-:W1:Y:S01]  /*0020*/  S2UR UR5, SR_CTAID.X ;  /* 0x00000000000579c3 */ /* 0x000e620000002500 */
[----:B------:R-:W2:Y:S01]  /*0030*/  LDCU.64 UR6, c[0x0][0x398] ;  /* 0x00007300ff0677ac */ /* 0x000ea20008000a00 */
[----:B------:R-:W3:Y:S01]  /*0040*/  LDCU.64 UR14, c[0x0][0x358] ;  /* 0x00006b00ff0e77ac */ /* 0x000ee20008000a00 */
[----:B--2---:R-:W-:-:S04]  /*0050*/  UISETP.NE.U32.AND UP0, UPT, UR6, URZ, UPT ;  /* 0x000000ff0600728c */ /* 0x004fc8000bf05070 */
[----:B------:R-:W-:Y:S02]  /*0060*/  UISETP.NE.AND.EX UP0, UPT, UR7, URZ, UPT, UP0 ;  /* 0x000000ff0700728c */ /* 0x000fe4000bf05300 */
[----:B-1----:R-:W-:Y:S02]  /*0070*/  USHF.L.U32 UR4, UR5, 0x8, URZ ;  /* 0x0000000805047899 */ /* 0x002fe400080006ff */
[----:B------:R-:W-:Y:S02]  /*0080*/  ULOP3.LUT UR12, UR5, 0x3, URZ, 0xc0, !UPT ;  /* 0x00000003050c7892 */ /* 0x000fe4000f8ec0ff */
[----:B------:R-:W-:Y:S01]  /*0090*/  USHF.R.U32.HI UR5, URZ, 0x2, UR5 ;  /* 0x00000002ff057899 */ /* 0x000fe20008011605 */
[----:B0-----:R-:W-:Y:S02]  /*00a0*/  LOP3.LUT R2, R0, 0xff, RZ, 0xc0, !PT ;  /* 0x000000ff00027812 */ /* 0x001fe400078ec0ff */
[----:B------:R-:W-:-:S04]  /*00b0*/  MOV R3, UR4 ;  /* 0x0000000400037c02 */ /* 0x000fc80008000f00 */
[----:B------:R-:W-:Y:S01]  /*00c0*/  UMOV UR10, UR5 ;  /* 0x00000005000a7c82 */ /* 0x000fe20008000000 */
[----:B------:R-:W-:Y:S02]  /*00d0*/  LOP3.LUT R2, R2, 0x300, R3, 0xf8, !PT ;  /* 0x0000030002027812 */ /* 0x000fe400078ef803 */
        /* <DEDUP_REMOVED lines=37> */
.L_x_493:
        /* <DEDUP_REMOVED lines=17> */
.L_x_494:
        /* <DEDUP_REMOVED lines=32> */
[----:B------:R-:W-:Y:S06]  /*0640*/  BRA.U UP0, `(.L_x_495) ;  /* 0x0000004900d47547 */ /* 0x000fec000b800000 */
[----:B------:R-:W-:Y:S02]  /*0650*/  PLOP3.LUT P1, PT, PT, PT, PT, 0x8, 0x80 ;  /* 0x000000000080781c */ /* 0x000fe40003f2e170 */
[----:B------:R-:W-:Y:S02]  /*0660*/  CS2R R48, SRZ ;  /* 0x0000000000307805 */ /* 0x000fe4000001ff00 */
[----:B--2--5:R-:W-:Y:S02]  /*0670*/  PRMT R34, R18, 0x7632, R34 ;  /* 0x0000763212227816 */ /* 0x024fe40000000022 */
        /* <DEDUP_REMOVED lines=42> */
[----:B------:R-:W-:Y:S01]  /*0920*/  PRMT R124, R33, 0x7632, R124 ;  /* 0x00007632217c7816 */ /* 0x000fe2000000007c */
[----:B------:R-:W-:Y:S01]  /*0930*/  UMOV UR4, URZ ;  /* 0x000000ff00047c82 */ /* 0x000fe20008000000 */
[----:B------:R-:W-:Y:S02]  /*0940*/  PRMT R125, R32, 0x7632, R125 ;  /* 0x00007632207d7816 */ /* 0x000fe4000000007d */
[----:B------:R-:W-:-:S07]  /*0950*/  PRMT R126, R31, 0x7632, R126 ;  /* 0x000076321f7e7816 */ /* 0x000fce000000007e */
.L_x_504:
[----:B-1----:R-:W1:Y:S01]  /*0960*/  LDCU.64 UR6, c[0x0][0x398] ;  /* 0x00007300ff0677ac */ /* 0x002e620008000a00 */
[----:B------:R-:W2:Y:S01]  /*0970*/  LDCU.64 UR8, c[0x0][0x3a8] ;  /* 0x00007500ff0877ac */ /* 0x000ea20008000a00 */
[----:B-1----:R-:W-:-:S04]  /*0980*/  UISETP.NE.U32.AND UP0, UPT, UR6, URZ, UPT ;  /* 0x000000ff0600728c */ /* 0x002fc8000bf05070 */
[----:B------:R-:W-:Y:S02]  /*0990*/  UISETP.NE.AND.EX UP0, UPT, UR7, URZ, UPT, UP0 ;  /* 0x000000ff0700728c */ /* 0x000fe4000bf05300 */
[----:B--2---:R-:W-:-:S04]  /*09a0*/  UIMAD.WIDE UR8, UR10, 0x4, UR8 ;  /* 0x000000040a0878a5 */ /* 0x004fc8000f8e0208 */
[----:B------:R-:W-:Y:S02]  /*09b0*/  PLOP3.LUT P0, PT, PT, PT, UP0, 0x80, 0x8 ;  /* 0x000000000008781c */ /* 0x000fe40003f0f008 */
[----:B------:R-:W-:Y:S02]  /*09c0*/  MOV R62, UR8 ;  /* 0x00000008003e7c02 */ /* 0x000fe40008000f00 */
[----:B------:R-:W-:Y:S01]  /*09d0*/  MOV R63, UR9 ;  /* 0x00000009003f7c02 */ /* 0x000fe20008000f00 */
[----:B------:R-:W1:Y:S04]  /*09e0*/  @!UP0 LDCU.64 UR6, c[0x0][0x3a0] ;  /* 0x00007400ff0687ac */ /* 0x000e680008000a00 */
[----:B------:R-:W2:Y:S01]  /*09f0*/  LDG.E R62, desc[UR14][R62.64] ;  /* 0x0000000e3e3e7981 */ /* 0x000ea2000c1e1900 */
[----:B-1----:R-:W-:-:S06]  /*0a00*/  @!UP0 UIMAD.WIDE UR6, UR10, 0x4, UR6 ;  /* 0x000000040a0688a5 */ /* 0x002fcc000f8e0206 */
[----:B------:R-:W-:Y:S02]  /*0a10*/  MOV R60, UR6 ;  /* 0x00000006003c7c02 */ /* 0x000fe40008000f00 */
[----:B------:R-:W-:-:S05]  /*0a20*/  MOV R61, UR7 ;  /* 0x00000007003d7c02 */ /* 0x000fca0008000f00 */
[----:B------:R-:W3:Y:S01]  /*0a30*/  @!P0 LDG.E R60, desc[UR14][R60.64] ;  /* 0x0000000e3c3c8981 */ /* 0x000ee2000c1e1900 */
[----:B------:R-:W-:Y:S01]  /*0a40*/  UMOV UR5, URZ ;  /* 0x000000ff00057c82 */ /* 0x000fe20008000000 */
[----:B------:R-:W-:-:S05]  /*0a50*/  MOV R145, UR10 ;  /* 0x0000000a00917c02 */ /* 0x000fca0008000f00 */
[----:B------:R-:W-:Y:S01]  /*0a60*/  IMAD R145, R145, 0x3c00, R2 ;  /* 0x00003c0091917824 */ /* 0x000fe200078e0202 */
[----:B--2---:R-:W-:Y:S02]  /*0a70*/  R2UR UR16, R62 ;  /* 0x000000003e1072ca */ /* 0x004fe400000e0000 */
[----:B---3--:R-:W-:Y:S01]  /*0a80*/  @!P0 R2UR UR5, R60 ;  /* 0x000000003c0582ca */ /* 0x008fe200000e0000 */
[----:B------:R-:W-:-:S14]  /*0a90*/  BRA.U UP0, `(.L_x_496) ;  /* 0x0000000500347547 */ /* 0x000fdc000b800000 */
[----:B------:R-:W1:Y:S01]  /*0aa0*/  LDC.64 R70, c[0x0][0x3d8] ;  /* 0x0000f600ff467b82 */ /* 0x000e620000000a00 */
        /* <DEDUP_REMOVED lines=12> */
[----:B------:R-:W-:Y:S01]  /*0b70*/  IADD3 R141, PT, PT, R145, 0x3400, RZ ;  /* 0x00003400918d7810 */ /* 0x000fe20007ffe0ff */
[----:B------:R1:W5:Y:S02]  /*0b80*/  LDG.E R138, desc[UR14][R138.64] ;  /* 0x0000000e8a8a7981 */ /* 0x000364000c1e1900 */
[--C-:B------:R-:W-:Y:S02]  /*0b90*/  IMAD.WIDE.U32 R64, R157, 0x4, R70.reuse ;  /* 0x000000049d407825 */ /* 0x100fe400078e0046 */
[----:B------:R3:W5:Y:S02]  /*0ba0*/  LDG.E R130, desc[UR14][R62.64] ;  /* 0x0000000e3e827981 */ /* 0x000764000c1e1900 */
[--C-:B------:R-:W-:Y:S02]  /*0bb0*/  IMAD.WIDE.U32 R134, R155, 0x4, R70.reuse ;  /* 0x000000049b867825 */ /* 0x100fe400078e0046 */
[----:B------:R4:W5:Y:S02]  /*0bc0*/  LDG.E R132, desc[UR14][R64.64] ;  /* 0x0000000e40847981 */ /* 0x000964000c1e1900 */
[--C-:B------:R-:W-:Y:S01]  /*0bd0*/  IMAD.WIDE.U32 R136, R153, 0x4, R70.reuse ;  /* 0x0000000499887825 */ /* 0x100fe200078e0046 */
[----:B-1----:R-:W-:Y:S01]  /*0be0*/  IADD3 R139, PT, PT, R145, 0x3000, RZ ;  /* 0x00003000918b7810 */ /* 0x002fe20007ffe0ff */
[----:B------:R1:W5:Y:S02]  /*0bf0*/  LDG.E R134, desc[UR14][R134.64] ;  /* 0x0000000e86867981 */ /* 0x000364000c1e1900 */
[----:B------:R-:W-:-:S02]  /*0c00*/  IMAD.WIDE.U32 R60, R151, 0x4, R70 ;  /* 0x00000004973c7825 */ /* 0x000fc400078e0046 */
[----:B------:R0:W5:Y:S02]  /*0c10*/  LDG.E R136, desc[UR14][R136.64] ;  /* 0x0000000e88887981 */ /* 0x000164000c1e1900 */
[--C-:B---3--:R-:W-:Y:S01]  /*0c20*/  IMAD.WIDE.U32 R62, R143, 0x4, R70.reuse ;  /* 0x000000048f3e7825 */ /* 0x108fe200078e0046 */
[----:B------:R-:W-:Y:S01]  /*0c30*/  IADD3 R127, PT, PT, R145, 0x3800, RZ ;  /* 0x00003800917f7810 */ /* 0x000fe20007ffe0ff */
[----:B------:R3:W5:Y:S02]  /*0c40*/  LDG.E R140, desc[UR14][R60.64] ;  /* 0x0000000e3c8c7981 */ /* 0x000764000c1e1900 */
[--C-:B----4-:R-:W-:Y:S01]  /*0c50*/  IMAD.WIDE.U32 R64, R129, 0x4, R70.reuse ;  /* 0x0000000481407825 */ /* 0x110fe200078e0046 */
[----:B-1----:R-:W-:Y:S01]  /*0c60*/  IADD3 R135, PT, PT, R145, 0x2800, RZ ;  /* 0x0000280091877810 */ /* 0x002fe20007ffe0ff */
[----:B------:R1:W5:Y:S02]  /*0c70*/  LDG.E R142, desc[UR14][R62.64] ;  /* 0x0000000e3e8e7981 */ /* 0x000364000c1e1900 */
[--C-:B------:R-:W-:Y:S01]  /*0c80*/  IMAD.WIDE.U32 R72, R131, 0x4, R70.reuse ;  /* 0x0000000483487825 */ /* 0x100fe200078e0046 */
[----:B0-----:R-:W-:Y:S01]  /*0c90*/  IADD3 R137, PT, PT, R145, 0x2c00, RZ ;  /* 0x00002c0091897810 */ /* 0x001fe20007ffe0ff */
[----:B------:R0:W5:Y:S02]  /*0ca0*/  LDG.E R150, desc[UR14][R64.64] ;  /* 0x0000000e40967981 */ /* 0x000164000c1e1900 */
[----:B------:R-:W-:-:S02]  /*0cb0*/  IMAD.WIDE.U32 R74, R133, 0x4, R70 ;  /* 0x00000004854a7825 */ /* 0x000fc400078e0046 */
[----:B------:R2:W5:Y:S02]  /*0cc0*/  LDG.E R152, desc[UR14][R72.64] ;  /* 0x0000000e48987981 */ /* 0x000564000c1e1900 */
[--C-:B------:R-:W-:Y:S02]  /*0cd0*/  IMAD.WIDE.U32 R68, R135, 0x4, R70.reuse ;  /* 0x0000000487447825 */ /* 0x100fe400078e0046 */
[----:B------:R4:W5:Y:S02]  /*0ce0*/  LDG.E R154, desc[UR14][R74.64] ;  /* 0x0000000e4a9a7981 */ /* 0x000964000c1e1900 */
[--C-:B---3--:R-:W-:Y:S02]  /*0cf0*/  IMAD.WIDE.U32 R60, R137, 0x4, R70.reuse ;  /* 0x00000004893c7825 */ /* 0x108fe400078e0046 */
[----:B------:R-:W5:Y:S02]  /*0d00*/  LDG.E R156, desc[UR14][R68.64] ;  /* 0x0000000e449c7981 */ /* 0x000f64000c1e1900 */
[----:B-1----:R-:W-:-:S02]  /*0d10*/  IMAD.WIDE.U32 R62, R139, 0x4, R70 ;  /* 0x000000048b3e7825 */ /* 0x002fc400078e0046 */
[----:B------:R1:W5:Y:S02]  /*0d20*/  LDG.E R158, desc[UR14][R60.64] ;  /* 0x0000000e3c9e7981 */ /* 0x000364000c1e1900 */
[----:B0-----:R-:W-:Y:S02]  /*0d30*/  IMAD.WIDE.U32 R64, R141, 0x4, R70 ;  /* 0x000000048d407825 */ /* 0x001fe400078e0046 */
[----:B------:R0:W5:Y:S02]  /*0d40*/  LDG.E R160, desc[UR14][R62.64] ;  /* 0x0000000e3ea07981 */ /* 0x000164000c1e1900 */
[----:B--2---:R-:W-:Y:S02]  /*0d50*/  IMAD.WIDE.U32 R72, R145, 0x4, R66 ;  /* 0x0000000491487825 */ /* 0x004fe400078e0042 */
[----:B------:R2:W5:Y:S02]  /*0d60*/  LDG.E R161, desc[UR14][R64.64] ;  /* 0x0000000e40a17981 */ /* 0x000564000c1e1900 */
[----:B------:R-:W-:-:S02]  /*0d70*/  IMAD.WIDE.U32 R70, R127, 0x4, R70 ;  /* 0x000000047f467825 */ /* 0x000fc400078e0046 */
[----:B------:R-:W5:Y:S02]  /*0d80*/  LDG.E R128, desc[UR14][R72.64] ;  /* 0x0000000e48807981 */ /* 0x000f64000c1e1900 */
[--C-:B----4-:R-:W-:Y:S02]  /*0d90*/  IMAD.WIDE.U32 R74, R159, 0x4, R66.reuse ;  /* 0x000000049f4a7825 */ /* 0x110fe400078e0042 */
[----:B------:R3:W5:Y:S02]  /*0da0*/  LDG.E R190, desc[UR14][R70.64] ;  /* 0x0000000e46be7981 */ /* 0x000764000c1e1900 */
[--C-:B------:R-:W-:Y:S02]  /*0db0*/  IMAD.WIDE.U32 R144, R157, 0x4, R66.reuse ;  /* 0x000000049d907825 */ /* 0x100fe400078e0042 */
[----:B------:R-:W5:Y:S02]  /*0dc0*/  LDG.E R162, desc[UR14][R74.64] ;  /* 0x0000000e4aa27981 */ /* 0x000f64000c1e1900 */
[----:B------:R-:W-:-:S02]  /*0dd0*/  IMAD.WIDE.U32 R146, R155, 0x4, R66 ;  /* 0x000000049b927825 */ /* 0x000fc400078e0042 */
[----:B------:R-:W5:Y:S02]  /*0de0*/  LDG.E R163, desc[UR14][R144.64] ;  /* 0x0000000e90a37981 */ /* 0x000f64000c1e1900 */
[--C-:B------:R-:W-:Y:S02]  /*0df0*/  IMAD.WIDE.U32 R148, R153, 0x4, R66.reuse ;  /* 0x0000000499947825 */ /* 0x100fe400078e0042 */
[----:B------:R4:W5:Y:S02]  /*0e00*/  LDG.E R164, desc[UR14][R146.64] ;  /* 0x0000000e92a47981 */ /* 0x000964000c1e1900 */
[--C-:B-1----:R-:W-:Y:S02]  /*0e10*/  IMAD.WIDE.U32 R60, R151, 0x4, R66.reuse ;  /* 0x00000004973c7825 */ /* 0x102fe400078e0042 */
[----:B------:R1:W5:Y:S02]  /*0e20*/  LDG.E R148, desc[UR14][R148.64] ;  /* 0x0000000e94947981 */ /* 0x000364000c1e1900 */
[----:B0-----:R-:W-:-:S02]  /*0e30*/  IMAD.WIDE.U32 R62, R143, 0x4, R66 ;  /* 0x000000048f3e7825 */ /* 0x001fc400078e0042 */
[----:B------:R1:W5:Y:S02]  /*0e40*/  LDG.E R61, desc[UR14][R60.64] ;  /* 0x0000000e3c3d7981 */ /* 0x000364000c1e1900 */
[--C-:B--2---:R-:W-:Y:S02]  /*0e50*/  IMAD.WIDE.U32 R64, R129, 0x4, R66.reuse ;  /* 0x0000000481407825 */ /* 0x104fe400078e0042 */
[----:B------:R1:W5:Y:S02]  /*0e60*/  LDG.E R165, desc[UR14][R62.64] ;  /* 0x0000000e3ea57981 */ /* 0x000364000c1e1900 */
[--C-:B------:R-:W-:Y:S02]  /*0e70*/  IMAD.WIDE.U32 R68, R131, 0x4, R66.reuse ;  /* 0x0000000483447825 */ /* 0x100fe400078e0042 */
[----:B------:R1:W5:Y:S02]  /*0e80*/  LDG.E R166, desc[UR14][R64.64] ;  /* 0x0000000e40a67981 */ /* 0x000364000c1e1900 */
[----:B---3--:R-:W-:-:S02]  /*0e90*/  IMAD.WIDE.U32 R70, R133, 0x4, R66 ;  /* 0x0000000485467825 */ /* 0x008fc400078e0042 */
[----:B------:R1:W5:Y:S02]  /*0ea0*/  LDG.E R167, desc[UR14][R68.64] ;  /* 0x0000000e44a77981 */ /* 0x000364000c1e1900 */
[--C-:B----4-:R-:W-:Y:S02]  /*0eb0*/  IMAD.WIDE.U32 R146, R135, 0x4, R66.reuse ;  /* 0x0000000487927825 */ /* 0x110fe400078e0042 */
[----:B------:R1:W5:Y:S02]  /*0ec0*/  LDG.E R171, desc[UR14][R70.64] ;  /* 0x0000000e46ab7981 */ /* 0x000364000c1e1900 */
[--C-:B------:R-:W-:Y:S02]  /*0ed0*/  IMAD.WIDE.U32 R72, R137, 0x4, R66.reuse ;  /* 0x0000000489487825 */ /* 0x100fe400078e0042 */
[----:B------:R1:W5:Y:S02]  /*0ee0*/  LDG.E R169, desc[UR14][R146.64] ;  /* 0x0000000e92a97981 */ /* 0x000364000c1e1900 */
[----:B------:R-:W-:-:S02]  /*0ef0*/  IMAD.WIDE.U32 R74, R139, 0x4, R66 ;  /* 0x000000048b4a7825 */ /* 0x000fc400078e0042 */
[----:B------:R1:W5:Y:S02]  /*0f00*/  LDG.E R176, desc[UR14][R72.64] ;  /* 0x0000000e48b07981 */ /* 0x000364000c1e1900 */
[--C-:B------:R-:W-:Y:S02]  /*0f10*/  IMAD.WIDE.U32 R144, R141, 0x4, R66.reuse ;  /* 0x000000048d907825 */ /* 0x100fe400078e0042 */
[----:B------:R1:W5:Y:S02]  /*0f20*/  LDG.E R178, desc[UR14][R74.64] ;  /* 0x0000000e4ab27981 */ /* 0x000364000c1e1900 */
[----:B------:R-:W-:Y:S02]  /*0f30*/  IMAD.WIDE.U32 R66, R127, 0x4, R66 ;  /* 0x000000047f427825 */ /* 0x000fe400078e0042 */
[----:B------:R1:W5:Y:S04]  /*0f40*/  LDG.E R149, desc[UR14][R144.64] ;  /* 0x0000000e90957981 */ /* 0x000368000c1e1900 */
[----:B------:R1:W5:Y:S01]  /*0f50*/  LDG.E R170, desc[UR14][R66.64] ;  /* 0x0000000e42aa7981 */ /* 0x000362000c1e1900 */
[----:B------:R-:W-:Y:S05]  /*0f60*/  BRA `(.L_x_497) ;  /* 0x0000000400307947 */ /* 0x000fea0003800000 */
.L_x_496:
        /* <DEDUP_REMOVED lines=75> */
[----:B------:R1:W5:Y:S02]  /*1420*/  LDG.E R170, desc[UR14][R66.64] ;  /* 0x0000000e42aa7981 */ /* 0x000364000c1e1900 */
.L_x_497:
[----:B-----5:R-:W-:Y:S02]  /*1430*/  PRMT R234, R190, 0x7632, R234 ;  /* 0x00007632beea7816 */ /* 0x020fe400000000ea */
[----:B------:R-:W-:Y:S02]  /*1440*/  PRMT R168, R170, 0x7632, R168 ;  /* 0x00007632aaa87816 */ /* 0x000fe400000000a8 */
[----:B------:R-:W-:Y:S02]  /*1450*/  PRMT R230, R161, 0x7632, R230 ;  /* 0x00007632a1e67816 */ /* 0x000fe400000000e6 */
[----:B------:R-:W-:Y:S02]  /*1460*/  PRMT R174, R149, 0x7632, R174 ;  /* 0x0000763295ae7816 */ /* 0x000fe400000000ae */
[----:B------:R-:W-:Y:S02]  /*1470*/  PRMT R226, R160, 0x7632, R226 ;  /* 0x00007632a0e27816 */ /* 0x000fe400000000e2 */
[----:B------:R-:W-:-:S02]  /*1480*/  PRMT R180, R178, 0x7632, R180 ;  /* 0x00007632b2b47816 */ /* 0x000fc400000000b4 */
[----:B------:R-:W-:Y:S02]  /*1490*/  PRMT R224, R158, 0x7632, R224 ;  /* 0x000076329ee07816 */ /* 0x000fe400000000e0 */
[----:B-1----:R-:W-:Y:S02]  /*14a0*/  PRMT R144, R176, 0x7632, R144 ;  /* 0x00007632b0907816 */ /* 0x002fe40000000090 */
        /* <DEDUP_REMOVED lines=25> */
[----:B------:R-:W-:Y:S02]  /*1640*/  SHF.L.U32 R61, R140, 0x10, RZ ;  /* 0x000000108c3d7819 */ /* 0x000fe400000006ff */
[----:B------:R-:W-:Y:S02]  /*1650*/  SHF.L.U32 R197, R138, 0x10, RZ ;  /* 0x000000108ac57819 */ /* 0x000fe400000006ff */
[----:B------:R-:W-:Y:S02]  /*1660*/  SHF.L.U32 R179, R65, 0x10, RZ ;  /* 0x0000001041b37819 */ /* 0x000fe400000006ff */
[----:B------:R-:W-:-:S02]  /*1670*/  SHF.L.U32 R175, R67, 0x10, RZ ;  /* 0x0000001043af7819 */ /* 0x000fc400000006ff */
[----:B------:R-:W-:Y:S01]  /*1680*/  SHF.L.U32 R140, R71, 0x10, RZ ;  /* 0x00000010478c7819 */ /* 0x000fe200000006ff */
[----:B------:R-:W-:Y:S01]  /*1690*/  FADD.FTZ R179, R179, -UR5 ;  /* 0x80000005b3b37e21 */ /* 0x000fe20008010000 */
[----:B------:R-:W-:Y:S01]  /*16a0*/  SHF.L.U32 R232, R161, 0x10, RZ ;  /* 0x00000010a1e87819 */ /* 0x000fe200000006ff */
        /* <DEDUP_REMOVED lines=8> */
[----:B------:R-:W-:Y:S01]  /*1730*/  FADD.FTZ R200, R138, -UR5 ;  /* 0x800000058ac87e21 */ /* 0x000fe20008010000 */
[----:B------:R-:W-:Y:S01]  /*1740*/  SHF.L.U32 R67, R142, 0x10, RZ ;  /* 0x000000108e437819 */ /* 0x000fe200000006ff */
[----:B------:R-:W-:Y:S01]  /*1750*/  FMUL.FTZ R128, R128, UR16 ;  /* 0x0000001080807c20 */ /* 0x000fe20008410000 */
[----:B------:R-:W-:-:S02]  /*1760*/  SHF.L.U32 R161, R42, 0x10, RZ ;  /* 0x000000102aa17819 */ /* 0x000fc400000006ff */
[----:B------:R-:W-:Y:S02]  /*1770*/  SHF.L.U32 R164, R164, 0x10, RZ ;  /* 0x00000010a4a47819 */ /* 0x000fe400000006ff */
[----:B------:R-:W-:Y:S02]  /*1780*/  SHF.L.U32 R196, R172, 0x10, RZ ;  /* 0x00000010acc47819 */ /* 0x000fe400000006ff */
[----:B------:R-:W-:Y:S02]  /*1790*/  SHF.L.U32 R136, R69, 0x10, RZ ;  /* 0x0000001045887819 */ /* 0x000fe400000006ff */
[----:B------:R-:W-:Y:S01]  /*17a0*/  SHF.L.U32 R194, R145, 0x10, RZ ;  /* 0x0000001091c27819 */ /* 0x000fe200000006ff */
[----:B------:R-:W-:Y:S01]  /*17b0*/  FADD.FTZ R196, R196, -UR5 ;  /* 0x80000005c4c47e21 */ /* 0x000fe20008010000 */
[----:B------:R-:W-:Y:S02]  /*17c0*/  SHF.L.U32 R142, R10, 0x10, RZ ;  /* 0x000000100a8e7819 */ /* 0x000fe400000006ff */
[----:B------:R-:W-:Y:S01]  /*17d0*/  SHF.L.U32 R66, R66, 0x10, RZ ;  /* 0x0000001042427819 */ /* 0x000fe200000006ff */
[----:B------:R-:W-:Y:S01]  /*17e0*/  FADD.FTZ R194, R194, -UR5 ;  /* 0x80000005c2c27e21 */ /* 0x000fe20008010000 */
[----:B------:R-:W-:-:S02]  /*17f0*/  SHF.L.U32 R172, R166, 0x10, RZ ;  /* 0x00000010a6ac7819 */ /* 0x000fc400000006ff */
        /* <DEDUP_REMOVED lines=16> */
[----:B------:R-:W-:Y:S01]  /*1900*/  FMUL.FTZ R176, R176, UR16 ;  /* 0x00000010b0b07c20 */ /* 0x000fe20008410000 */
[----:B------:R-:W-:Y:S01]  /*1910*/  SHF.L.U32 R162, R162, 0x10, RZ ;  /* 0x00000010a2a27819 */ /* 0x000fe200000006ff */
[----:B------:R-:W-:Y:S01]  /*1920*/  FMUL.FTZ R172, R172, UR16 ;  /* 0x00000010acac7c20 */ /* 0x000fe20008410000 */
[----:B------:R-:W-:Y:S01]  /*1930*/  SHF.L.U32 R199, R130, 0x10, RZ ;  /* 0x0000001082c77819 */ /* 0x000fe200000006ff */
[----:B------:R-:W-:Y:S01]  /*1940*/  FMUL.FTZ R150, R205, R68 ;  /* 0x00000044cd967220 */ /* 0x000fe20000410000 */
[----:B------:R-:W-:Y:S01]  /*1950*/  SHF.L.U32 R211, R180, 0x10, RZ ;  /* 0x00000010b4d37819 */ /* 0x000fe200000006ff */
[----:B------:R-:W-:Y:S01]  /*1960*/  FADD.FTZ R180, R164, -UR5 ;  /* 0x80000005a4b47e21 */ /* 0x000fe20008010000 */
[----:B------:R-:W-:Y:S01]  /*1970*/  SHF.L.U32 R152, R12, 0x10, RZ ;  /* 0x000000100c987819 */ /* 0x000fe200000006ff */
[----:B------:R-:W-:Y:S01]  /*1980*/  FADD.FTZ R164, R145, -UR5 ;  /* 0x8000000591a47e21 */ /* 0x000fe20008010000 */
[----:B------:R-:W-:Y:S01]  /*1990*/  SHF.L.U32 R130, R184, 0x10, RZ ;  /* 0x00000010b8827819 */ /* 0x000fe200000006ff */
[----:B------:R-:W-:Y:S01]  /*19a0*/  FMUL.FTZ R145, R204, R197 ;  /* 0x000000c5cc917220 */ /* 0x000fe20000410000 */
[----:B------:R-:W-:Y:S01]  /*19b0*/  SHF.L.U32 R70, R70, 0x10, RZ ;  /* 0x0000001046467819 */ /* 0x000fe200000006ff */
[----:B------:R-:W-:Y:S01]  /*19c0*/  FADD.FTZ R184, R162, -UR5 ;  /* 0x80000005a2b87e21 */ /* 0x000fe20008010000 */
        /* <DEDUP_REMOVED lines=11> */
[----:B------:R-:W-:Y:S01]  /*1a80*/  FMUL.FTZ R130, R189, R186 ;  /* 0x000000babd827220 */ /* 0x000fe20000410000 */
[----:B------:R-:W-:Y:S01]  /*1a90*/  SHF.L.U32 R173, R163, 0x10, RZ ;  /* 0x00000010a3ad7819 */ /* 0x000fe200000006ff */
[----:B------:R-:W-:Y:S01]  /*1aa0*/  FADD.FTZ R209, RZ, R145 ;  /* 0x00000091ffd17221 */ /* 0x000fe20000010000 */
[----:B------:R-:W-:Y:S01]  /*1ab0*/  SHF.L.U32 R187, R169, 0x10, RZ ;  /* 0x00000010a9bb7819 */ /* 0x000fe200000006ff */
[----:B------:R-:W-:Y:S01]  /*1ac0*/  FFMA.FTZ R200, R128, R145, RZ ;  /* 0x0000009180c87223 */ /* 0x000fe200000100ff */
[----:B------:R-:W-:Y:S01]  /*1ad0*/  SHF.L.U32 R202, R9, 0x10, RZ ;  /* 0x0000001009ca7819 */ /* 0x000fe200000006ff */
[----:B------:R-:W-:Y:S01]  /*1ae0*/  FMUL.FTZ R138, R195, R64 ;  /* 0x00000040c38a7220 */ /* 0x000fe20000410000 */
[----:B------:R-:W-:Y:S01]  /*1af0*/  SHF.L.U32 R206, R5, 0x10, RZ ;  /* 0x0000001005ce7819 */ /* 0x000fe200000006ff */
[----:B------:R-:W-:Y:S01]  /*1b00*/  FMUL.FTZ R184, R184, UR16 ;  /* 0x00000010b8b87c20 */ /* 0x000fe20008410000 */
[----:B------:R-:W-:Y:S01]  /*1b10*/  SHF.L.U32 R62, R62, 0x10, RZ ;  /* 0x000000103e3e7819 */ /* 0x000fe200000006ff */
[----:B------:R-:W-:Y:S01]  /*1b20*/  FMUL.FTZ R195, R202, R61 ;  /* 0x0000003dcac37220 */ /* 0x000fe20000410000 */
[----:B------:R-:W-:Y:S01]  /*1b30*/  SHF.L.U32 R73, R154, 0x10, RZ ;  /* 0x000000109a497819 */ /* 0x000fe200000006ff */
[----:B------:R-:W-:Y:S01]  /*1b40*/  FADD.FTZ R202, R209, R130 ;  /* 0x00000082d1ca7221 */ /* 0x000fe20000010000 */
[----:B------:R-:W-:Y:S01]  /*1b50*/  SHF.L.U32 R207, R44, 0x10, RZ ;  /* 0x000000102ccf7819 */ /* 0x000fe200000006ff */
[----:B------:R-:W-:Y:S01]  /*1b60*/  FFMA.FTZ R209, R185, R130, R200 ;  /* 0x00000082b9d17223 */ /* 0x000fe200000100c8 */
[----:B------:R-:W-:Y:S01]  /*1b70*/  SHF.L.U32 R220, R168, 0x10, RZ ;  /* 0x00000010a8dc7819 */ /* 0x000fe200000006ff */
[----:B------:R-:W-:Y:S01]  /*1b80*/  FADD.FTZ R168, R166, -UR5 ;  /* 0x80000005a6a87e21 */ /* 0x000fe20008010000 */
        /* <DEDUP_REMOVED lines=16> */
[----:B------:R-:W-:Y:S01]  /*1c90*/  FADD.FTZ R181, R202, R187 ;  /* 0x000000bbcab57221 */ /* 0x000fe20000010000 */
[----:B------:R-:W-:Y:S01]  /*1ca0*/  SHF.L.U32 R63, R134, 0x10, RZ ;  /* 0x00000010863f7819 */ /* 0x000fe200000006ff */
[----:B------:R-:W-:Y:S01]  /*1cb0*/  FMUL.FTZ R183, R183, UR16 ;  /* 0x00000010b7b77c20 */ /* 0x000fe20008410000 */
[----:B------:R-:W-:Y:S01]  /*1cc0*/  SHF.L.U32 R156, R14, 0x10, RZ ;  /* 0x000000100e9c7819 */ /* 0x000fe200000006ff */
[----:B------:R-:W-:Y:S01]  /*1cd0*/  FFMA.FTZ R200, R184, R187, R209 ;  /* 0x000000bbb8c87223 */ /* 0x000fe200000100d1 */
[----:B------:R-:W-:Y:S01]  /*1ce0*/  SHF.L.U32 R134, R165, 0x10, RZ ;  /* 0x00000010a5867819 */ /* 0x000fe200000006ff */
[----:B------:R-:W-:Y:S01]  /*1cf0*/  FADD.FTZ R198, R198, -UR5 ;  /* 0x80000005c6c67e21 */ /* 0x000fe20008010000 */
[----:B------:R-:W-:Y:S01]  /*1d00*/  SHF.L.U32 R74, R74, 0x10, RZ ;  /* 0x000000104a4a7819 */ /* 0x000fe200000006ff */
[----:B------:R-:W-:Y:S01]  /*1d10*/  FMUL.FTZ R189, R208, R201 ;  /* 0x000000c9d0bd7220 */ /* 0x000fe20000410000 */
[----:B------:R-:W-:Y:S01]  /*1d20*/  SHF.L.U32 R177, R37, 0x10, RZ ;  /* 0x0000001025b17819 */ /* 0x000fe200000006ff */
[----:B------:R-:W-:Y:S01]  /*1d30*/  FADD.FTZ R202, R181, R132 ;  /* 0x00000084b5ca7221 */ /* 0x000fe20000010000 */
[----:B------:R-:W-:Y:S01]  /*1d40*/  SHF.L.U32 R192, R192, 0x10, RZ ;  /* 0x00000010c0c07819 */ /* 0x000fe200000006ff */
[----:B------:R-:W-:Y:S01]  /*1d50*/  FMUL.FTZ R182, R182, UR16 ;  /* 0x00000010b6b67c20 */ /* 0x000fe20008410000 */
[----:B------:R-:W-:Y:S01]  /*1d60*/  SHF.L.U32 R214, R149, 0x10, RZ ;  /* 0x0000001095d67819 */ /* 0x000fe200000006ff */
[----:B------:R-:W-:Y:S01]  /*1d70*/  FADD.FTZ R149, R211, -UR5 ;  /* 0x80000005d3957e21 */ /* 0x000fe20008010000 */
[----:B------:R-:W-:Y:S01]  /*1d80*/  SHF.L.U32 R193, R45, 0x10, RZ ;  /* 0x000000102dc17819 */ /* 0x000fe200000006ff */
[----:B------:R-:W-:Y:S01]  /*1d90*/  FFMA.FTZ R211, R183, R132, R200 ;  /* 0x00000084b7d37223 */ /* 0x000fe200000100c8 */
[----:B------:R-:W-:Y:S01]  /*1da0*/  SHF.L.U32 R228, R160, 0x10, RZ ;  /* 0x00000010a0e47819 */ /* 0x000fe200000006ff */
[----:B------:R-:W-:Y:S01]  /*1db0*/  FMUL.FTZ R209, R156, R75 ;  /* 0x0000004b9cd17220 */ /* 0x000fe20000410000 */
[----:B------:R-:W-:Y:S01]  /*1dc0*/  SHF.L.U32 R251, R158, 0x10, RZ ;  /* 0x000000109efb7819 */ /* 0x000fe200000006ff */
[----:B------:R-:W-:Y:S01]  /*1dd0*/  FMUL.FTZ R156, R177, R74 ;  /* 0x0000004ab19c7220 */ /* 0x000fe20000410000 */
        /* <DEDUP_REMOVED lines=8> */
[----:B------:R-:W-:Y:S01]  /*1e60*/  FMUL.FTZ R211, R160, R251 ;  /* 0x000000fba0d37220 */ /* 0x000fe20000410000 */
[----:B------:R-:W-:Y:S01]  /*1e70*/  SHF.L.U32 R148, R148, 0x10, RZ ;  /* 0x0000001094947819 */ /* 0x000fe200000006ff */
[----:B------:R-:W-:Y:S01]  /*1e80*/  FMUL.FTZ R191, R210, R63 ;  /* 0x0000003fd2bf7220 */ /* 0x000fe20000410000 */
[----:B------:R-:W-:Y:S01]  /*1e90*/  PRMT R158, R15, 0x7632, R158 ;  /* 0x000076320f9e7816 */ /* 0x000fe2000000009e */
[----:B------:R-:W-:Y:S01]  /*1ea0*/  FADD.FTZ R160, R177, R134 ;  /* 0x00000086b1a07221 */ /* 0x000fe20000010000 */
[----:B------:R-:W-:Y:S01]  /*1eb0*/  FMUL.FTZ R180, R180, UR16 ;  /* 0x00000010b4b47c20 */ /* 0x000fe20008410000 */
[----:B------:R-:W-:Y:S01]  /*1ec0*/  FFMA.FTZ R177, R181, R134, R198 ;  /* 0x00000086b5b17223 */ /* 0x000fe200000100c6 */
[----:B------:R-:W-:Y:S01]  /*1ed0*/  SHF.L.U32 R212, R8, 0x10, RZ ;  /* 0x0000001008d47819 */ /* 0x000fe200000006ff */
[----:B------:R-:W-:Y:S01]  /*1ee0*/  FADD.FTZ R223, R160, R191 ;  /* 0x000000bfa0df7221 */ /* 0x000fe20000010000 */
[----:B------:R-:W-:Y:S01]  /*1ef0*/  SHF.L.U32 R221, R158, 0x10, RZ ;  /* 0x000000109edd7819 */ /* 0x000fe200000006ff */
[----:B------:R-:W-:Y:S01]  /*1f00*/  FADD.FTZ R178, R148, -UR5 ;  /* 0x8000000594b27e21 */ /* 0x000fe20008010000 */
[----:B------:R-:W-:Y:S01]  /*1f10*/  FFMA.FTZ R158, R180, R191, R177 ;  /* 0x000000bfb49e7223 */ /* 0x000fe200000100b1 */
[----:B------:R-:W-:Y:S01]  /*1f20*/  SHF.L.U32 R226, R226, 0x10, RZ ;  /* 0x00000010e2e27819 */ /* 0x000fe200000006ff */
[----:B------:R-:W-:Y:S01]  /*1f30*/  FMUL.FTZ R193, R212, R65 ;  /* 0x00000041d4c17220 */ /* 0x000fe20000410000 */
[----:B------:R-:W-:Y:S01]  /*1f40*/  SHF.L.U32 R165, R36, 0x10, RZ ;  /* 0x0000001024a57819 */ /* 0x000fe200000006ff */
[----:B------:R-:W-:Y:S01]  /*1f50*/  FADD.FTZ R160, R223, R136 ;  /* 0x00000088dfa07221 */ /* 0x000fe20000010000 */
[----:B------:R-:W-:Y:S01]  /*1f60*/  FMUL.FTZ R178, R178, UR16 ;  /* 0x00000010b2b27c20 */ /* 0x000fe20008410000 */
[----:B------:R-:W-:Y:S01]  /*1f70*/  FFMA.FTZ R223, R179, R136, R158 ;  /* 0x00000088b3df7223 */ /* 0x000fe2000001009e */
[----:B------:R-:W-:Y:S01]  /*1f80*/  FMUL.FTZ R177, R196, UR16 ;  /* 0x00000010c4b17c20 */ /* 0x000fe20008410000 */
[----:B------:R-:W-:Y:S01]  /*1f90*/  FMUL.FTZ R158, R165, R226 ;  /* 0x000000e2a59e7220 */ /* 0x000fe20000410000 */
[----:B------:R-:W-:Y:S01]  /*1fa0*/  FADD.FTZ R165, R160, R193 ;  /* 0x000000c1a0a57221 */ /* 0x000fe20000010000 */
[----:B------:R-:W-:Y:S01]  /*1fb0*/  FFMA.FTZ R160, R178, R193, R223 ;  /* 0x000000c1b2a07223 */ /* 0x000fe200000100df */
[----:B------:R-:W-:Y:S01]  /*1fc0*/  SHF.L.U32 R230, R230, 0x10, RZ ;  /* 0x00000010e6e67819 */ /* 0x000fe200000006ff */
[----:B------:R-:W-:Y:S01]  /*1fd0*/  FMUL.FTZ R174, R174, UR16 ;  /* 0x00000010aeae7c20 */ /* 0x000fe20008410000 */
[----:B------:R-:W-:Y:S01]  /*1fe0*/  SHF.L.U32 R163, R35, 0x10, RZ ;  /* 0x0000001023a37819 */ /* 0x000fe200000006ff */
[----:B------:R-:W-:Y:S01]  /*1ff0*/  FADD.FTZ R196, R165, R138 ;  /* 0x0000008aa5c47221 */ /* 0x000fe20000010000 */
[----:B------:R-:W-:Y:S01]  /*2000*/  FFMA.FTZ R165, R177, R138, R160 ;  /* 0x0000008ab1a57223 */ /* 0x000fe200000100a0 */
[----:B------:R-:W-:Y:S01]  /*2010*/  FMUL.FTZ R173, R173, UR16 ;  /* 0x00000010adad7c20 */ /* 0x000fe20008410000 */
[----:B------:R-:W-:Y:S01]  /*2020*/  SHF.L.U32 R167, R167, 0x10, RZ ;  /* 0x00000010a7a77819 */ /* 0x000fe200000006ff */
[----:B------:R-:W-:Y:S01]  /*2030*/  FMUL.FTZ R160, R163, R230 ;  /* 0x000000e6a3a07220 */ /* 0x000fe20000410000 */
[----:B------:R-:W-:Y:S01]  /*2040*/  FADD.FTZ R163, R196, R195 ;  /* 0x000000c3c4a37221 */ /* 0x000fe20000010000 */
[----:B------:R-:W-:Y:S01]  /*2050*/  FFMA.FTZ R196, R176, R195, R165 ;  /* 0x000000c3b0c47223 */ /* 0x000fe200000100a5 */
[----:B------:R-:W-:Y:S01]  /*2060*/  SHF.L.U32 R147, R147, 0x10, RZ ;  /* 0x0000001093937819 */ /* 0x000fe200000006ff */
[----:B------:R-:W-:Y:S01]  /*2070*/  FMUL.FTZ R171, R171, UR16 ;  /* 0x00000010abab7c20 */ /* 0x000fe20008410000 */
[----:B------:R-:W-:Y:S01]  /*2080*/  FADD.FTZ R198, R163, R140 ;  /* 0x0000008ca3c67221 */ /* 0x000fe20000010000 */
[----:B------:R-:W-:Y:S01]  /*2090*/  FFMA.FTZ R163, R175, R140, R196 ;  /* 0x0000008cafa37223 */ /* 0x000fe200000100c4 */
[----:B------:R-:W-:Y:S01]  /*20a0*/  SHF.L.U32 R218, R170, 0x10, RZ ;  /* 0x00000010aada7819 */ /* 0x000fe200000006ff */
[----:B------:R-:W-:Y:S01]  /*20b0*/  FADD.FTZ R170, R167, -UR5 ;  /* 0x80000005a7aa7e21 */ /* 0x000fe20008010000 */
[----:B------:R-:W-:Y:S01]  /*20c0*/  FADD.FTZ R165, R198, R161 ;  /* 0x000000a1c6a57221 */ /* 0x000fe20000010000 */
[----:B------:R-:W-:Y:S01]  /*20d0*/  FFMA.FTZ R196, R174, R161, R163 ;  /* 0x000000a1aec47223 */ /* 0x000fe200000100a3 */
[----:B------:R-:W-:Y:S01]  /*20e0*/  SHF.L.U32 R144, R144, 0x10, RZ ;  /* 0x0000001090907819 */ /* 0x000fe200000006ff */
[----:B------:R-:W-:Y:S01]  /*20f0*/  FADD.FTZ R169, R147, -UR5 ;  /* 0x8000000593a97e21 */ /* 0x000fe20008010000 */
[----:B------:R-:W-:Y:S01]  /*2100*/  FADD.FTZ R198, R165, R142 ;  /* 0x0000008ea5c67221 */ /* 0x000fe20000010000 */
[----:B------:R-:W-:Y:S01]  /*2110*/  FFMA.FTZ R163, R173, R142, R196 ;  /* 0x0000008eada37223 */ /* 0x000fe200000100c4 */
[----:B------:R-:W-:Y:S01]  /*2120*/  FMUL.FTZ R170, R170, UR16 ;  /* 0x00000010aaaa7c20 */ /* 0x000fe20008410000 */
[----:B------:R-:W-:Y:S01]  /*2130*/  SHF.L.U32 R236, R190, 0x10, RZ ;  /* 0x00000010beec7819 */ /* 0x000fe200000006ff */
[----:B------:R-:W-:Y:S01]  /*2140*/  FADD.FTZ R165, R198, R203 ;  /* 0x000000cbc6a57221 */ /* 0x000fe20000010000 */
[----:B------:R-:W-:Y:S01]  /*2150*/  FFMA.FTZ R196, R172, R203, R163 ;  /* 0x000000cbacc47223 */ /* 0x000fe200000100a3 */
[----:B------:R-:W-:Y:S01]  /*2160*/  FADD.FTZ R190, R144, -UR5 ;  /* 0x8000000590be7e21 */ /* 0x000fe20008010000 */
[----:B------:R-:W-:Y:S01]  /*2170*/  SHF.L.U32 R146, R146, 0x10, RZ ;  /* 0x0000001092927819 */ /* 0x000fe200000006ff */
[----:B------:R-:W-:Y:S01]  /*2180*/  FADD.FTZ R198, R165, R150 ;  /* 0x00000096a5c67221 */ /* 0x000fe20000010000 */
[----:B------:R-:W-:Y:S01]  /*2190*/  FFMA.FTZ R163, R171, R150, R196 ;  /* 0x00000096aba37223 */ /* 0x000fe200000100c4 */
[----:B------:R-:W-:Y:S01]  /*21a0*/  FMUL.FTZ R165, R194, UR16 ;  /* 0x00000010c2a57c20 */ /* 0x000fe20008410000 */
[----:B------:R-:W-:Y:S01]  /*21b0*/  FMUL.FTZ R169, R169, UR16 ;  /* 0x00000010a9a97c20 */ /* 0x000fe20008410000 */
[----:B------:R-:W-:Y:S01]  /*21c0*/  FADD.FTZ R223, R198, R205 ;  /* 0x000000cdc6df7221 */ /* 0x000fe20000010000 */
[----:B------:R-:W-:Y:S01]  /*21d0*/  FFMA.FTZ R194, R170, R205, R163 ;  /* 0x000000cdaac27223 */ /* 0x000fe200000100a3 */
[----:B------:R-:W-:Y:S01]  /*21e0*/  FMUL.FTZ R163, R190, UR16 ;  /* 0x00000010bea37c20 */ /* 0x000fe20008410000 */
[----:B------:R-:W-:Y:S01]  /*21f0*/  FADD.FTZ R167, R146, -UR5 ;  /* 0x8000000592a77e21 */ /* 0x000fe20008010000 */
[----:B------:R-:W-:Y:S01]  /*2200*/  FADD.FTZ R190, R223, R152 ;  /* 0x00000098dfbe7221 */ /* 0x000fe20000010000 */
[----:B------:R-:W-:Y:S01]  /*2210*/  FMUL.FTZ R168, R168, UR16 ;  /* 0x00000010a8a87c20 */ /* 0x000fe20008410000 */
[----:B------:R-:W-:Y:S01]  /*2220*/  FFMA.FTZ R223, R169, R152, R194 ;  /* 0x00000098a9df7223 */ /* 0x000fe200000100c2 */
[----:B------:R-:W-:Y:S01]  /*2230*/  FMUL.FTZ R167, R167, UR16 ;  /* 0x00000010a7a77c20 */ /* 0x000fe20008410000 */
[----:B------:R-:W-:Y:S01]  /*2240*/  FADD.FTZ R225, R190, R207 ;  /* 0x000000cfbee17221 */ /* 0x000fe20000010000 */
[----:B------:R-:W-:Y:S01]  /*2250*/  FMUL.FTZ R166, R166, UR16 ;  /* 0x00000010a6a67c20 */ /* 0x000fe20008410000 */
[----:B------:R-:W-:Y:S01]  /*2260*/  FFMA.FTZ R190, R168, R207, R223 ;  /* 0x000000cfa8be7223 */ /* 0x000fe200000100df */
[----:B------:R-:W-:Y:S01]  /*2270*/  SHF.L.U32 R224, R224, 0x10, RZ ;  /* 0x00000010e0e07819 */ /* 0x000fe200000006ff */
[----:B------:R-:W-:Y:S01]  /*2280*/  FADD.FTZ R194, R225, R154 ;  /* 0x0000009ae1c27221 */ /* 0x000fe20000010000 */
[----:B------:R-:W-:Y:S01]  /*2290*/  FMUL.FTZ R164, R164, UR16 ;  /* 0x00000010a4a47c20 */ /* 0x000fe20008410000 */
[----:B------:R-:W-:Y:S01]  /*22a0*/  FFMA.FTZ R223, R167, R154, R190 ;  /* 0x0000009aa7df7223 */ /* 0x000fe200000100be */
[----:B------:R-:W-:Y:S01]  /*22b0*/  SHF.L.U32 R213, R16, 0x10, RZ ;  /* 0x0000001010d57819 */ /* 0x000fe200000006ff */
[----:B------:R-:W-:Y:S01]  /*22c0*/  FADD.FTZ R225, R194, R209 ;  /* 0x000000d1c2e17221 */ /* 0x000fe20000010000 */
[----:B------:R-:W-:Y:S01]  /*22d0*/  FMUL.FTZ R190, R221, R224 ;  /* 0x000000e0ddbe7220 */ /* 0x000fe20000410000 */
[----:B------:R-:W-:Y:S01]  /*22e0*/  FFMA.FTZ R194, R166, R209, R223 ;  /* 0x000000d1a6c27223 */ /* 0x000fe200000100df */
[----:B------:R-:W-:Y:S01]  /*22f0*/  FMUL.FTZ R162, R162, UR16 ;  /* 0x00000010a2a27c20 */ /* 0x000fe20008410000 */
[----:B------:R-:W-:Y:S01]  /*2300*/  FADD.FTZ R196, R225, R156 ;  /* 0x0000009ce1c47221 */ /* 0x000fe20000010000 */
[----:B------:R-:W-:Y:S01]  /*2310*/  FMUL.FTZ R213, R213, R228 ;  /* 0x000000e4d5d57220 */ /* 0x000fe20000410000 */
[----:B------:R-:W-:Y:S01]  /*2320*/  FFMA.FTZ R225, R165, R156, R194 ;  /* 0x0000009ca5e17223 */ /* 0x000fe200000100c2 */
[----:B------:R-:W-:Y:S01]  /*2330*/  SHF.L.U32 R215, R17, 0x10, RZ ;  /* 0x0000001011d77819 */ /* 0x000fe200000006ff */
[----:B------:R-:W-:Y:S01]  /*2340*/  FADD.FTZ R227, R196, R211 ;  /* 0x000000d3c4e37221 */ /* 0x000fe20000010000 */
[----:B------:R-:W-:Y:S01]  /*2350*/  FADD.FTZ R148, R214, -UR5 ;  /* 0x80000005d6947e21 */ /* 0x000fe20008010000 */
[----:B------:R-:W-:Y:S01]  /*2360*/  FFMA.FTZ R198, R164, R211, R225 ;  /* 0x000000d3a4c67223 */ /* 0x000fe200000100e1 */
[----:B------:R-:W-:Y:S01]  /*2370*/  FMUL.FTZ R149, R149, UR16 ;  /* 0x0000001095957c20 */ /* 0x000fe20008410000 */
[----:B------:R-:W-:Y:S01]  /*2380*/  FADD.FTZ R200, R227, R190 ;  /* 0x000000bee3c87221 */ /* 0x000fe20000010000 */
[----:B------:R-:W-:Y:S01]  /*2390*/  FADD.FTZ R147, R216, -UR5 ;  /* 0x80000005d8937e21 */ /* 0x000fe20008010000 */
[----:B------:R-:W-:Y:S01]  /*23a0*/  FFMA.FTZ R229, R163, R190, R198 ;  /* 0x000000bea3e57223 */ /* 0x000fe200000100c6 */
[----:B------:R-:W-:Y:S01]  /*23b0*/  FMUL.FTZ R215, R215, R232 ;  /* 0x000000e8d7d77220 */ /* 0x000fe20000410000 */
[----:B------:R-:W-:Y:S01]  /*23c0*/  FADD.FTZ R231, R200, R213 ;  /* 0x000000d5c8e77221 */ /* 0x000fe20000010000 */
[----:B------:R-:W-:Y:S01]  /*23d0*/  FMUL.FTZ R148, R148, UR16 ;  /* 0x0000001094947c20 */ /* 0x000fe20008410000 */
[----:B------:R-:W-:Y:S01]  /*23e0*/  FFMA.FTZ R202, R162, R213, R229 ;  /* 0x000000d5a2ca7223 */ /* 0x000fe200000100e5 */
[----:B------:R-:W-:Y:S01]  /*23f0*/  SHF.L.U32 R217, R18, 0x10, RZ ;  /* 0x0000001012d97819 */ /* 0x000fe200000006ff */
[----:B------:R-:W-:Y:S01]  /*2400*/  FADD.FTZ R204, R231, R158 ;  /* 0x0000009ee7cc7221 */ /* 0x000fe20000010000 */
[----:B------:R-:W-:Y:S01]  /*2410*/  FADD.FTZ R146, R218, -UR5 ;  /* 0x80000005da927e21 */ /* 0x000fe20008010000 */
[----:B------:R-:W-:Y:S01]  /*2420*/  FFMA.FTZ R233, R149, R158, R202 ;  /* 0x0000009e95e97223 */ /* 0x000fe200000100ca */
[----:B------:R-:W-:Y:S01]  /*2430*/  FMUL.FTZ R147, R147, UR16 ;  /* 0x0000001093937c20 */ /* 0x000fe20008410000 */
[----:B------:R-:W-:Y:S01]  /*2440*/  FADD.FTZ R235, R204, R215 ;  /* 0x000000d7cceb7221 */ /* 0x000fe20000010000 */
[----:B------:R-:W-:Y:S01]  /*2450*/  SHF.L.U32 R234, R234, 0x10, RZ ;  /* 0x00000010eaea7819 */ /* 0x000fe200000006ff */
[----:B------:R-:W-:Y:S01]  /*2460*/  FFMA.FTZ R206, R148, R215, R233 ;  /* 0x000000d794ce7223 */ /* 0x000fe200000100e9 */
[----:B------:R-:W-:Y:S01]  /*2470*/  SHF.L.U32 R219, R34, 0x10, RZ ;  /* 0x0000001022db7819 */ /* 0x000fe200000006ff */
[----:B------:R-:W-:Y:S01]  /*2480*/  FADD.FTZ R144, R220, -UR5 ;  /* 0x80000005dc907e21 */ /* 0x000fe20008010000 */
[----:B------:R-:W-:Y:S01]  /*2490*/  FMUL.FTZ R217, R217, R236 ;  /* 0x000000ecd9d97220 */ /* 0x000fe20000410000 */
[----:B------:R-:W-:Y:S01]  /*24a0*/  FMUL.FTZ R146, R146, UR16 ;  /* 0x0000001092927c20 */ /* 0x000fe20008410000 */
[----:B------:R-:W-:Y:S01]  /*24b0*/  FADD.FTZ R208, R235, R160 ;  /* 0x000000a0ebd07221 */ /* 0x000fe20000010000 */
[----:B------:R-:W-:Y:S01]  /*24c0*/  FFMA.FTZ R237, R147, R160, R206 ;  /* 0x000000a093ed7223 */ /* 0x000fe200000100ce */
[----:B------:R-:W-:Y:S01]  /*24d0*/  FMUL.FTZ R219, R219, R234 ;  /* 0x000000eadbdb7220 */ /* 0x000fe20000410000 */
        /* <DEDUP_REMOVED lines=36> */
.L_x_498:
[----:B------:R-:W-:Y:S02]  /*2720*/  SHF.L.U32 R63, R128, 0x10, RZ ;  /* 0x00000010803f7819 */ /* 0x000fe400000006ff */
[----:B------:R-:W-:Y:S02]  /*2730*/  SHF.L.U32 R128, R19, 0x10, RZ ;  /* 0x0000001013807819 */ /* 0x000fe400000006ff */
[----:B------:R-:W-:Y:S02]  /*2740*/  SHF.L.U32 R216, R4, 0x10, RZ ;  /* 0x0000001004d87819 */ /* 0x000fe400000006ff */
[----:B------:R-:W-:Y:S01]  /*2750*/  SHF.L.U32 R220, R22, 0x10, RZ ;  /* 0x0000001016dc7819 */ /* 0x000fe200000006ff */
[----:B------:R-:W-:Y:S01]  /*2760*/  FADD.FTZ R128, R63, -R128 ;  /* 0x800000803f807221 */ /* 0x000fe20000010000 */
[----:B------:R-:W-:Y:S01]  /*2770*/  SHF.L.U32 R63, R164, 0x10, RZ ;  /* 0x00000010a43f7819 */ /* 0x000fe200000006ff */
[----:B------:R-:W0:Y:S01]  /*2780*/  MUFU.RCP R217, R216 ;  /* 0x000000d800d97308 */ /* 0x000e220000001000 */
[----:B------:R-:W-:-:S02]  /*2790*/  SHF.L.U32 R162, R162, 0x10, RZ ;  /* 0x00000010a2a27819 */ /* 0x000fc400000006ff */
[----:B------:R-:W-:Y:S01]  /*27a0*/  SHF.L.U32 R219, R20, 0x10, RZ ;  /* 0x0000001014db7819 */ /* 0x000fe200000006ff */
[----:B------:R-:W-:Y:S01]  /*27b0*/  FADD.FTZ R220, R63, -R220 ;  /* 0x800000dc3fdc7221 */ /* 0x000fe20000010000 */
[----:B------:R-:W-:Y:S02]  /*27c0*/  SHF.L.U32 R212, R6, 0x10, RZ ;  /* 0x0000001006d47819 */ /* 0x000fe400000006ff */
[----:B------:R-:W-:Y:S01]  /*27d0*/  SHF.L.U32 R63, R176, 0x10, RZ ;  /* 0x00000010b03f7819 */ /* 0x000fe200000006ff */
[----:B------:R-:W-:Y:S01]  /*27e0*/  FADD.FTZ R219, R162, -R219 ;  /* 0x800000dba2db7221 */ /* 0x000fe20000010000 */
[----:B------:R-:W-:Y:S01]  /*27f0*/  SHF.L.U32 R164, R30, 0x10, RZ ;  /* 0x000000101ea47819 */ /* 0x000fe200000006ff */
[----:B------:R-:W1:Y:S01]  /*2800*/  MUFU.RCP R213, R212 ;  /* 0x000000d400d57308 */ /* 0x000e620000001000 */
[----:B------:R-:W-:Y:S02]  /*2810*/  SHF.L.U32 R214, R5, 0x10, RZ ;  /* 0x0000001005d67819 */ /* 0x000fe400000006ff */
[----:B------:R-:W-:Y:S01]  /*2820*/  SHF.L.U32 R163, R163, 0x10, RZ ;  /* 0x00000010a3a37819 */ /* 0x000fe200000006ff */
[----:B------:R-:W-:Y:S01]  /*2830*/  FADD.FTZ R164, R63, -R164 ;  /* 0x800000a43fa47221 */ /* 0x000fe20000010000 */
[----:B------:R-:W-:-:S02]  /*2840*/  SHF.L.U32 R222, R21, 0x10, RZ ;  /* 0x0000001015de7819 */ /* 0x000fc400000006ff */
[----:B------:R-:W-:Y:S01]  /*2850*/  SHF.L.U32 R162, R167, 0x10, RZ ;  /* 0x00000010a7a27819 */ /* 0x000fe200000006ff */
[----:B------:R-:W-:Y:S01]  /*2860*/  MUFU.RCP R194, R214 ;  /* 0x000000d600c27308 */ /* 0x000fe20000001000 */
[----:B------:R-:W-:Y:S01]  /*2870*/  SHF.L.U32 R189, R27, 0x10, RZ ;  /* 0x000000101bbd7819 */ /* 0x000fe200000006ff */
[----:B------:R-:W-:Y:S01]  /*2880*/  FADD.FTZ R222, R163, -R222 ;  /* 0x800000dea3de7221 */ /* 0x000fe20000010000 */
[----:B------:R-:W-:Y:S01]  /*2890*/  SHF.L.U32 R210, R7, 0x10, RZ ;  /* 0x0000001007d27819 */ /* 0x000fe200000006ff */
[----:B0-----:R-:W-:Y:S01]  /*28a0*/  FMUL.FTZ R128, R128, R217 ;  /* 0x000000d980807220 */ /* 0x001fe20000410000 */
        /* <DEDUP_REMOVED lines=10> */
[----:B------:R-:W-:Y:S02]  /*2950*/  SHF.L.U32 R208, R8, 0x10, RZ ;  /* 0x0000001008d07819 */ /* 0x000fe400000006ff */
[----:B------:R-:W-:Y:S01]  /*2960*/  PRMT R168, R21, 0x7632, R168 ;  /* 0x0000763215a87816 */ /* 0x000fe200000000a8 */
[----:B------:R-:W-:Y:S01]  /*2970*/  FADD.FTZ R162, R163, -R162 ;  /* 0x800000a2a3a27221 */ /* 0x000fe20000010000 */
[----:B------:R-:W2:Y:S01]  /*2980*/  MUFU.RCP R201, R208 ;  /* 0x000000d000c97308 */ /* 0x000ea20000001000 */
[----:B------:R-:W-:-:S02]  /*2990*/  SHF.L.U32 R61, R166, 0x10, RZ ;  /* 0x00000010a63d7819 */ /* 0x000fc400000006ff */
[----:B------:R-:W-:Y:S02]  /*29a0*/  SHF.L.U32 R232, R26, 0x10, RZ ;  /* 0x000000101ae87819 */ /* 0x000fe400000006ff */
[----:B------:R-:W-:Y:S02]  /*29b0*/  PRMT R228, R19, 0x7632, R228 ;  /* 0x0000763213e47816 */ /* 0x000fe400000000e4 */
[----:B------:R-:W-:Y:S01]  /*29c0*/  SHF.L.U32 R206, R9, 0x10, RZ ;  /* 0x0000001009ce7819 */ /* 0x000fe200000006ff */
[----:B------:R-:W-:Y:S01]  /*29d0*/  FADD.FTZ R232, R61, -R232 ;  /* 0x800000e83de87221 */ /* 0x000fe20000010000 */
[----:B------:R-:W-:Y:S02]  /*29e0*/  SHF.L.U32 R170, R170, 0x10, RZ ;  /* 0x00000010aaaa7819 */ /* 0x000fe400000006ff */
[----:B------:R-:W-:Y:S01]  /*29f0*/  SHF.L.U32 R163, R33, 0x10, RZ ;  /* 0x0000001021a37819 */ /* 0x000fe200000006ff */
[----:B------:R-:W3:Y:S01]  /*2a00*/  MUFU.RCP R199, R206 ;  /* 0x000000ce00c77308 */ /* 0x000ee20000001000 */
[----:B------:R-:W-:Y:S01]  /*2a10*/  SHF.L.U32 R217, R182, 0x10, RZ ;  /* 0x00000010b6d97819 */ /* 0x000fe200000006ff */
[----:B-1----:R-:W-:Y:S01]  /*2a20*/  FMUL.FTZ R182, R222, R213 ;  /* 0x000000d5deb67220 */ /* 0x002fe20000410000 */
        /* <DEDUP_REMOVED lines=8> */
[----:B------:R-:W-:Y:S02]  /*2ab0*/  SHF.L.U32 R196, R14, 0x10, RZ ;  /* 0x000000100ec47819 */ /* 0x000fe400000006ff */
[----:B------:R-:W-:Y:S01]  /*2ac0*/  SHF.L.U32 R202, R11, 0x10, RZ ;  /* 0x000000100bca7819 */ /* 0x000fe200000006ff */
[----:B------:R-:W-:Y:S01]  /*2ad0*/  FADD.FTZ R61, R180, -R61 ;  /* 0x8000003db43d7221 */ /* 0x000fe20000010000 */
[----:B------:R-:W-:Y:S01]  /*2ae0*/  PRMT R170, R22, 0x7632, R170 ;  /* 0x0000763216aa7816 */ /* 0x000fe200000000aa */
[----:B------:R-:W-:Y:S01]  /*2af0*/  MUFU.RCP R221, R196 ;  /* 0x000000c400dd7308 */ /* 0x000fe20000001000 */
[----:B------:R-:W-:Y:S01]  /*2b00*/  SHF.L.U32 R173, R148, 0x10, RZ ;  /* 0x0000001094ad7819 */ /* 0x000fe200000006ff */
[----:B0-----:R-:W-:Y:S01]  /*2b10*/  FMUL.FTZ R180, R220, R215 ;  /* 0x000000d7dcb47220 */ /* 0x001fe20000410000 */
[----:B------:R-:W-:-:S02]  /*2b20*/  SHF.L.U32 R242, R23, 0x10, RZ ;  /* 0x0000001017f27819 */ /* 0x000fc400000006ff */
[----:B------:R-:W-:Y:S01]  /*2b30*/  SHF.L.U32 R223, R184, 0x10, RZ ;  /* 0x00000010b8df7819 */ /* 0x000fe200000006ff */
[----:B------:R-:W-:Y:S01]  /*2b40*/  FMUL.FTZ R184, R219, R194 ;  /* 0x000000c2dbb87220 */ /* 0x000fe20000410000 */
[----:B------:R-:W-:Y:S01]  /*2b50*/  PRMT R168, R23, 0x7632, R168 ;  /* 0x0000763217a87816 */ /* 0x000fe200000000a8 */
[----:B------:R-:W0:Y:S01]  /*2b60*/  MUFU.RCP R211, R202 ;  /* 0x000000ca00d37308 */ /* 0x000e220000001000 */
[----:B------:R-:W-:Y:S01]  /*2b70*/  SHF.L.U32 R194, R15, 0x10, RZ ;  /* 0x000000100fc27819 */ /* 0x000fe200000006ff */
[----:B------:R-:W-:Y:S01]  /*2b80*/  FADD.FTZ R242, R173, -R242 ;  /* 0x800000f2adf27221 */ /* 0x000fe20000010000 */
[----:B------:R-:W-:Y:S02]  /*2b90*/  SHF.L.U32 R219, R65, 0x10, RZ ;  /* 0x0000001041db7819 */ /* 0x000fe400000006ff */
[----:B------:R-:W-:Y:S01]  /*2ba0*/  SHF.L.U32 R170, R170, 0x10, RZ ;  /* 0x00000010aaaa7819 */ /* 0x000fe200000006ff */
[----:B--2---:R-:W-:Y:S01]  /*2bb0*/  FMUL.FTZ R178, R242, R201 ;  /* 0x000000c9f2b27220 */ /* 0x004fe20000410000 */
[----:B------:R-:W-:Y:S01]  /*2bc0*/  SHF.L.U32 R215, R172, 0x10, RZ ;  /* 0x00000010acd77819 */ /* 0x000fe200000006ff */
[----:B------:R-:W1:Y:S01]  /*2bd0*/  MUFU.RCP R65, R194 ;  /* 0x000000c200417308 */ /* 0x000e620000001000 */
[----:B------:R-:W-:Y:S01]  /*2be0*/  SHF.L.U32 R168, R168, 0x10, RZ ;  /* 0x00000010a8a87819 */ /* 0x000fe200000006ff */
[----:B------:R-:W-:Y:S01]  /*2bf0*/  FADD.FTZ R220, R219, -R170 ;  /* 0x800000aadbdc7221 */ /* 0x000fe20000010000 */
[----:B------:R-:W-:-:S02]  /*2c00*/  PRMT R172, R24, 0x7632, R172 ;  /* 0x0000763218ac7816 */ /* 0x000fc400000000ac */
[----:B------:R-:W-:Y:S01]  /*2c10*/  SHF.L.U32 R204, R10, 0x10, RZ ;  /* 0x000000100acc7819 */ /* 0x000fe200000006ff */
[----:B------:R-:W-:Y:S01]  /*2c20*/  FADD.FTZ R242, R215, -R168 ;  /* 0x800000a8d7f27221 */ /* 0x000fe20000010000 */
[----:B------:R-:W-:Y:S02]  /*2c30*/  SHF.L.U32 R176, R149, 0x10, RZ ;  /* 0x0000001095b07819 */ /* 0x000fe400000006ff */
[----:B------:R-:W-:Y:S01]  /*2c40*/  SHF.L.U32 R187, R32, 0x10, RZ ;  /* 0x0000001020bb7819 */ /* 0x000fe200000006ff */
[----:B------:R-:W-:Y:S01]  /*2c50*/  MUFU.RCP R197, R204 ;  /* 0x000000cc00c57308 */ /* 0x000fe20000001000 */
[----:B------:R-:W-:Y:S02]  /*2c60*/  SHF.L.U32 R170, R67, 0x10, RZ ;  /* 0x0000001043aa7819 */ /* 0x000fe400000006ff */
[----:B------:R-:W-:Y:S01]  /*2c70*/  SHF.L.U32 R169, R169, 0x10, RZ ;  /* 0x00000010a9a97819 */ /* 0x000fe200000006ff */
[----:B------:R-:W-:Y:S01]  /*2c80*/  FADD.FTZ R187, R176, -R187 ;  /* 0x800000bbb0bb7221 */ /* 0x000fe20000010000 */
[----:B------:R-:W-:Y:S01]  /*2c90*/  SHF.L.U32 R166, R29, 0x10, RZ ;  /* 0x000000101da67819 */ /* 0x000fe200000006ff */
[----:B---3--:R-:W-:Y:S01]  /*2ca0*/  FMUL.FTZ R176, R236, R199 ;  /* 0x000000c7ecb07220 */ /* 0x008fe20000410000 */
[----:B------:R-:W-:Y:S01]  /*2cb0*/  SHF.L.U32 R67, R172, 0x10, RZ ;  /* 0x00000010ac437819 */ /* 0x000fe200000006ff */
[----:B0-----:R-:W-:Y:S01]  /*2cc0*/  FMUL.FTZ R172, R232, R211 ;  /* 0x000000d3e8ac7220 */ /* 0x001fe20000410000 */
[----:B------:R-:W-:Y:S01]  /*2cd0*/  SHF.L.U32 R168, R69, 0x10, RZ ;  /* 0x0000001045a87819 */ /* 0x000fe200000006ff */
[----:B------:R-:W-:Y:S01]  /*2ce0*/  FADD.FTZ R166, R169, -R166 ;  /* 0x800000a6a9a67221 */ /* 0x000fe20000010000 */
[----:B------:R-:W-:Y:S01]  /*2cf0*/  PRMT R69, R26, 0x7632, R69 ;  /* 0x000076321a457816 */ /* 0x000fe20000000045 */
[----:B------:R-:W-:Y:S01]  /*2d00*/  FADD.FTZ R236, R170, -R67 ;  /* 0x80000043aaec7221 */ /* 0x000fe20000010000 */
[----:B------:R-:W-:Y:S01]  /*2d10*/  SHF.L.U32 R250, R145, 0x10, RZ ;  /* 0x0000001091fa7819 */ /* 0x000fe200000006ff */
[----:B------:R-:W-:Y:S01]  /*2d20*/  FMUL.FTZ R166, R166, R221 ;  /* 0x000000dda6a67220 */ /* 0x000fe20000410000 */
[----:B------:R-:W-:Y:S01]  /*2d30*/  SHF.L.U32 R170, R71, 0x10, RZ ;  /* 0x0000001047aa7819 */ /* 0x000fe200000006ff */
[----:B-1----:R-:W-:Y:S01]  /*2d40*/  FMUL.FTZ R164, R164, R65 ;  /* 0x00000041a4a47220 */ /* 0x002fe20000410000 */
[----:B------:R-:W-:-:S02]  /*2d50*/  SHF.L.U32 R69, R69, 0x10, RZ ;  /* 0x0000001045457819 */ /* 0x000fc400000006ff */
[----:B------:R-:W-:Y:S02]  /*2d60*/  PRMT R145, R15, 0x7632, R145 ;  /* 0x000076320f917816 */ /* 0x000fe40000000091 */
[----:B------:R-:W-:Y:S01]  /*2d70*/  SHF.L.U32 R165, R165, 0x10, RZ ;  /* 0x00000010a5a57819 */ /* 0x000fe200000006ff */
[----:B------:R-:W-:Y:S01]  /*2d80*/  FADD.FTZ R232, R170, -R69 ;  /* 0x80000045aae87221 */ /* 0x000fe20000010000 */
[----:B------:R-:W-:Y:S02]  /*2d90*/  SHF.L.U32 R238, R25, 0x10, RZ ;  /* 0x0000001019ee7819 */ /* 0x000fe400000006ff */
[----:B------:R-:W-:Y:S02]  /*2da0*/  SHF.L.U32 R200, R12, 0x10, RZ ;  /* 0x000000100cc87819 */ /* 0x000fe400000006ff */
[----:B------:R-:W-:Y:S01]  /*2db0*/  SHF.L.U32 R73, R47, 0x10, RZ ;  /* 0x000000102f497819 */ /* 0x000fe200000006ff */
[----:B------:R-:W-:Y:S01]  /*2dc0*/  FADD.FTZ R238, R165, -R238 ;  /* 0x800000eea5ee7221 */ /* 0x000fe20000010000 */
[----:B------:R-:W-:Y:S01]  /*2dd0*/  PRMT R248, R28, 0x7632, R248 ;  /* 0x000076321cf87816 */ /* 0x000fe200000000f8 */
[----:B------:R-:W0:Y:S01]  /*2de0*/  MUFU.RCP R240, R200 ;  /* 0x000000c800f07308 */ /* 0x000e220000001000 */
[----:B------:R-:W-:-:S02]  /*2df0*/  SHF.L.U32 R217, R18, 0x10, RZ ;  /* 0x0000001012d97819 */ /* 0x000fc400000006ff */
[----:B------:R-:W-:Y:S02]  /*2e00*/  SHF.L.U32 R198, R13, 0x10, RZ ;  /* 0x000000100dc67819 */ /* 0x000fe400000006ff */
[----:B------:R-:W-:Y:S02]  /*2e10*/  SHF.L.U32 R219, R34, 0x10, RZ ;  /* 0x0000001022db7819 */ /* 0x000fe400000006ff */
[----:B------:R-:W-:Y:S01]  /*2e20*/  SHF.L.U32 R221, R145, 0x10, RZ ;  /* 0x0000001091dd7819 */ /* 0x000fe200000006ff */
[----:B------:R-:W1:Y:S01]  /*2e30*/  MUFU.RCP R185, R73 ;  /* 0x0000004900b97308 */ /* 0x000e620000001000 */
[----:B------:R-:W-:Y:S02]  /*2e40*/  SHF.L.U32 R215, R17, 0x10, RZ ;  /* 0x0000001011d77819 */ /* 0x000fe400000006ff */
[----:B------:R-:W-:Y:S02]  /*2e50*/  SHF.L.U32 R69, R146, 0x10, RZ ;  /* 0x0000001092457819 */ /* 0x000fe400000006ff */
[----:B------:R-:W-:-:S02]  /*2e60*/  SHF.L.U32 R248, R248, 0x10, RZ ;  /* 0x00000010f8f87819 */ /* 0x000fc400000006ff */
[----:B------:R-:W-:Y:S01]  /*2e70*/  SHF.L.U32 R174, R174, 0x10, RZ ;  /* 0x00000010aeae7819 */ /* 0x000fe200000006ff */
[----:B------:R-:W2:Y:S01]  /*2e80*/  MUFU.RCP R146, R217 ;  /* 0x000000d900927308 */ /* 0x000ea20000001000 */
[----:B------:R-:W-:Y:S01]  /*2e90*/  SHF.L.U32 R165, R125, 0x10, RZ ;  /* 0x000000107da57819 */ /* 0x000fe200000006ff */
[----:B------:R-:W-:Y:S01]  /*2ea0*/  FADD.FTZ R248, R69, -R248 ;  /* 0x800000f845f87221 */ /* 0x000fe20000010000 */
[----:B------:R-:W-:Y:S01]  /*2eb0*/  SHF.L.U32 R213, R16, 0x10, RZ ;  /* 0x0000001010d57819 */ /* 0x000fe200000006ff */
[----:B0-----:R-:W-:Y:S01]  /*2ec0*/  FMUL.FTZ R170, R189, R240 ;  /* 0x000000f0bdaa7220 */ /* 0x001fe20000410000 */
[----:B------:R-:W-:Y:S01]  /*2ed0*/  SHF.L.U32 R75, R46, 0x10, RZ ;  /* 0x000000102e4b7819 */ /* 0x000fe200000006ff */
[----:B------:R-:W-:Y:S01]  /*2ee0*/  FADD.FTZ R165, R174, -R165 ;  /* 0x800000a5aea57221 */ /* 0x000fe20000010000 */
[----:B------:R-:W-:Y:S01]  /*2ef0*/  PRMT R67, R25, 0x7632, R67 ;  /* 0x0000763219437816 */ /* 0x000fe20000000043 */
[----:B------:R-:W0:Y:S01]  /*2f00*/  MUFU.RCP R149, R198 ;  /* 0x000000c600957308 */ /* 0x000e220000001000 */
[----:B------:R-:W-:Y:S01]  /*2f10*/  PRMT R69, R30, 0x7632, R69 ;  /* 0x000076321e457816 */ /* 0x000fe20000000045 */
[----:B------:R-:W-:Y:S01]  /*2f20*/  FMUL.FTZ R174, R238, R197 ;  /* 0x000000c5eeae7220 */ /* 0x000fe20000410000 */
[----:B------:R-:W-:Y:S01]  /*2f30*/  SHF.L.U32 R197, R138, 0x10, RZ ;  /* 0x000000108ac57819 */ /* 0x000fe200000006ff */
[----:B-1----:R-:W-:Y:S01]  /*2f40*/  FMUL.FTZ R185, R228, R185 ;  /* 0x000000b9e4b97220 */ /* 0x002fe20000410000 */
[----:B------:R-:W-:-:S02]  /*2f50*/  SHF.L.U32 R171, R171, 0x10, RZ ;  /* 0x00000010abab7819 */ /* 0x000fc400000006ff */
[----:B------:R-:W-:Y:S01]  /*2f60*/  SHF.L.U32 R148, R28, 0x10, RZ ;  /* 0x000000101c947819 */ /* 0x000fe200000006ff */
[----:B------:R-:W1:Y:S01]  /*2f70*/  MUFU.RCP R71, R219 ;  /* 0x000000db00477308 */ /* 0x000e620000001000 */
[----:B------:R-:W-:Y:S01]  /*2f80*/  SHF.L.U32 R67, R67, 0x10, RZ ;  /* 0x0000001043437819 */ /* 0x000fe200000006ff */
[----:B------:R-:W-:Y:S01]  /*2f90*/  FMUL.FTZ R145, R216, R197 ;  /* 0x000000c5d8917220 */ /* 0x000fe20000410000 */
[----:B------:R-:W-:Y:S01]  /*2fa0*/  SHF.L.U32 R144, R144, 0x10, RZ ;  /* 0x0000001090907819 */ /* 0x000fe200000006ff */
[----:B------:R-:W-:Y:S01]  /*2fb0*/  FADD.FTZ R148, R171, -R148 ;  /* 0x80000094ab947221 */ /* 0x000fe20000010000 */
[----:B------:R-:W-:Y:S01]  /*2fc0*/  SHF.L.U32 R69, R69, 0x10, RZ ;  /* 0x0000001045457819 */ /* 0x000fe200000006ff */
[----:B------:R-:W-:Y:S01]  /*2fd0*/  FADD.FTZ R238, R168, -R67 ;  /* 0x80000043a8ee7221 */ /* 0x000fe20000010000 */
[----:B------:R-:W-:Y:S01]  /*2fe0*/  PRMT R218, R20, 0x7632, R218 ;  /* 0x0000763214da7816 */ /* 0x000fe200000000da */
[----:B------:R-:W3:Y:S01]  /*2ff0*/  MUFU.RCP R65, R221 ;  /* 0x000000dd00417308 */ /* 0x000ee20000001000 */
[----:B------:R-:W-:Y:S01]  /*3000*/  SHF.L.U32 R186, R186, 0x10, RZ ;  /* 0x00000010baba7819 */ /* 0x000fe200000006ff */
[----:B------:R-:W-:Y:S01]  /*3010*/  FADD.FTZ R69, R144, -R69 ;  /* 0x8000004590457221 */ /* 0x000fe20000010000 */
[----:B------:R-:W-:Y:S01]  /*3020*/  SHF.L.U32 R191, R45, 0x10, RZ ;  /* 0x000000102dbf7819 */ /* 0x000fe200000006ff */
[----:B------:R-:W-:Y:S01]  /*3030*/  FADD.FTZ R189, RZ, R145 ;  /* 0x00000091ffbd7221 */ /* 0x000fe20000010000 */
[----:B------:R-:W-:Y:S01]  /*3040*/  SHF.L.U32 R225, R36, 0x10, RZ ;  /* 0x0000001024e17819 */ /* 0x000fe200000006ff */
[----:B--2---:R-:W-:Y:S01]  /*3050*/  FMUL.FTZ R146, R163, R146 ;  /* 0x00000092a3927220 */ /* 0x004fe20000410000 */
[----:B------:R-:W-:Y:S01]  /*3060*/  SHF.L.U32 R218, R218, 0x10, RZ ;  /* 0x00000010dada7819 */ /* 0x000fe200000006ff */
[----:B------:R-:W2:Y:S01]  /*3070*/  MUFU.RCP R246, R215 ;  /* 0x000000d700f67308 */ /* 0x000ea20000001000 */
[----:B------:R-:W-:Y:S01]  /*3080*/  SHF.L.U32 R199, R130, 0x10, RZ ;  /* 0x0000001082c77819 */ /* 0x000fe200000006ff */
[----:B------:R-:W-:Y:S01]  /*3090*/  FMUL.FTZ R130, R73, R186 ;  /* 0x000000ba49827220 */ /* 0x000fe20000410000 */
[----:B------:R-:W-:Y:S01]  /*30a0*/  PRMT R67, R29, 0x7632, R67 ;  /* 0x000076321d437816 */ /* 0x000fe20000000043 */
[----:B------:R-:W-:Y:S01]  /*30b0*/  FFMA.FTZ R73, R145, R128, RZ ;  /* 0x0000008091497223 */ /* 0x000fe200000100ff */
[----:B0-----:R-:W-:Y:S01]  /*30c0*/  FMUL.FTZ R168, R148, R149 ;  /* 0x0000009594a87220 */ /* 0x001fe20000410000 */
[----:B-1----:R-:W-:Y:S01]  /*30d0*/  FMUL.FTZ R144, R63, R71 ;  /* 0x000000473f907220 */ /* 0x002fe20000410000 */
[----:B------:R-:W-:Y:S01]  /*30e0*/  SHF.L.U32 R188, R188, 0x10, RZ ;  /* 0x00000010bcbc7819 */ /* 0x000fe200000006ff */
[----:B------:R-:W0:Y:S01]  /*30f0*/  MUFU.RCP R229, R213 ;  /* 0x000000d500e57308 */ /* 0x000e220000001000 */
[----:B---3--:R-:W-:Y:S01]  /*3100*/  FMUL.FTZ R163, R69, R65 ;  /* 0x0000004145a37220 */ /* 0x008fe20000410000 */
[----:B------:R-:W-:Y:S01]  /*3110*/  SHF.L.U32 R193, R44, 0x10, RZ ;  /* 0x000000102cc17819 */ /* 0x000fe200000006ff */
[----:B------:R-:W-:Y:S01]  /*3120*/  FADD.FTZ R218, R223, -R218 ;  /* 0x800000dadfda7221 */ /* 0x000fe20000010000 */
[----:B------:R-:W-:-:S02]  /*3130*/  SHF.L.U32 R67, R67, 0x10, RZ ;  /* 0x0000001043437819 */ /* 0x000fc400000006ff */
[----:B------:R-:W-:Y:S01]  /*3140*/  SHF.L.U32 R63, R134, 0x10, RZ ;  /* 0x00000010863f7819 */ /* 0x000fe200000006ff */
[----:B------:R-:W-:Y:S01]  /*3150*/  FFMA.FTZ R134, R130, R185, R73 ;  /* 0x000000b982867223 */ /* 0x000fe20000010049 */
[----:B------:R1:W3:Y:S01]  /*3160*/  MUFU.RCP R183, R75 ;  /* 0x0000004b00b77308 */ /* 0x0002e20000001000 */
[----:B--2---:R-:W-:Y:S01]  /*3170*/  FMUL.FTZ R148, R187, R246 ;  /* 0x000000f6bb947220 */ /* 0x004fe20000410000 */
[----:B------:R-:W-:Y:S01]  /*3180*/  SHF.L.U32 R65, R136, 0x10, RZ ;  /* 0x0000001088417819 */ /* 0x000fe200000006ff */
[----:B------:R-:W-:Y:S01]  /*3190*/  FMUL.FTZ R187, R214, R199 ;  /* 0x000000c7d6bb7220 */ /* 0x000fe20000410000 */
[----:B------:R-:W-:Y:S01]  /*31a0*/  SHF.L.U32 R223, R35, 0x10, RZ ;  /* 0x0000001023df7819 */ /* 0x000fe200000006ff */
[----:B------:R-:W-:Y:S01]  /*31b0*/  FADD.FTZ R136, R189, R130 ;  /* 0x00000082bd887221 */ /* 0x000fe20000010000 */
[----:B------:R-:W-:Y:S01]  /*31c0*/  SHF.L.U32 R211, R37, 0x10, RZ ;  /* 0x0000001025d37819 */ /* 0x000fe200000006ff */
[----:B------:R-:W-:Y:S01]  /*31d0*/  FADD.FTZ R67, R250, -R67 ;  /* 0x80000043fa437221 */ /* 0x000fe20000010000 */
[----:B------:R-:W2:Y:S01]  /*31e0*/  MUFU.RCP R181, R191 ;  /* 0x000000bf00b57308 */ /* 0x000ea20000001000 */
[----:B------:R-:W-:Y:S01]  /*31f0*/  SHF.L.U32 R201, R132, 0x10, RZ ;  /* 0x0000001084c97819 */ /* 0x000fe200000006ff */
[----:B0-----:R-:W-:Y:S01]  /*3200*/  FMUL.FTZ R162, R162, R229 ;  /* 0x000000e5a2a27220 */ /* 0x001fe20000410000 */
[----:B------:R-:W-:Y:S01]  /*3210*/  FMUL.FTZ R132, R75, R188 ;  /* 0x000000bc4b847220 */ /* 0x000fe20000410000 */
[----:B------:R-:W-:Y:S01]  /*3220*/  FADD.FTZ R229, R136, R187 ;  /* 0x000000bb88e57221 */ /* 0x000fe20000010000 */
[----:B-1----:R-:W-:Y:S01]  /*3230*/  FFMA.FTZ R75, R187, R184, R134 ;  /* 0x000000b8bb4b7223 */ /* 0x002fe20000010086 */
[----:B------:R-:W-:Y:S01]  /*3240*/  SHF.L.U32 R195, R43, 0x10, RZ ;  /* 0x000000102bc37819 */ /* 0x000fe200000006ff */
[----:B------:R-:W-:Y:S01]  /*3250*/  FMUL.FTZ R189, R212, R201 ;  /* 0x000000c9d4bd7220 */ /* 0x000fe20000410000 */
[----:B------:R-:W0:Y:S01]  /*3260*/  MUFU.RCP R244, R225 ;  /* 0x000000e100f47308 */ /* 0x000e220000001000 */
[----:B---3--:R-:W-:Y:S01]  /*3270*/  FMUL.FTZ R183, R218, R183 ;  /* 0x000000b7dab77220 */ /* 0x008fe20000410000 */
[----:B------:R-:W-:Y:S01]  /*3280*/  SHF.L.U32 R192, R192, 0x10, RZ ;  /* 0x00000010c0c07819 */ /* 0x000fe200000006ff */
[----:B------:R-:W-:Y:S01]  /*3290*/  FADD.FTZ R138, R229, R132 ;  /* 0x00000084e58a7221 */ /* 0x000fe20000010000 */
[----:B------:R-:W-:Y:S01]  /*32a0*/  PRMT R240, R27, 0x7632, R240 ;  /* 0x000076321bf07816 */ /* 0x000fe200000000f0 */
[----:B------:R-:W-:Y:S01]  /*32b0*/  FFMA.FTZ R136, R132, R183, R75 ;  /* 0x000000b784887223 */ /* 0x000fe2000001004b */
[----:B------:R-:W-:Y:S01]  /*32c0*/  SHF.L.U32 R227, R42, 0x10, RZ ;  /* 0x000000102ae37819 */ /* 0x000fe200000006ff */
[----:B------:R-:W-:Y:S01]  /*32d0*/  FMUL.FTZ R134, R191, R192 ;  /* 0x000000c0bf867220 */ /* 0x000fe20000410000 */
[----:B------:R-:W1:Y:S01]  /*32e0*/  MUFU.RCP R179, R193 ;  /* 0x000000c100b37308 */ /* 0x000e620000001000 */
[----:B--2---:R-:W-:Y:S01]  /*32f0*/  FMUL.FTZ R181, R222, R181 ;  /* 0x000000b5deb57220 */ /* 0x004fe20000410000 */
[----:B------:R-:W-:Y:S01]  /*3300*/  FADD.FTZ R231, R138, R189 ;  /* 0x000000bd8ae77221 */ /* 0x000fe20000010000 */
[----:B------:R-:W-:Y:S01]  /*3310*/  FFMA.FTZ R229, R189, R182, R136 ;  /* 0x000000b6bde57223 */ /* 0x000fe20000010088 */
[----:B------:R-:W-:Y:S01]  /*3320*/  SHF.L.U32 R147, R147, 0x10, RZ ;  /* 0x0000001093937819 */ /* 0x000fe200000006ff */
[----:B------:R-:W-:Y:S01]  /*3330*/  FMUL.FTZ R191, R210, R63 ;  /* 0x0000003fd2bf7220 */ /* 0x000fe20000410000 */
[----:B------:R-:W-:Y:S01]  /*3340*/  SHF.L.U32 R240, R240, 0x10, RZ ;  /* 0x00000010f0f07819 */ /* 0x000fe200000006ff */
[----:B------:R-:W-:Y:S01]  /*3350*/  FFMA.FTZ R138, R134, R181, R229 ;  /* 0x000000b5868a7223 */ /* 0x000fe200000100e5 */
[----:B------:R-:W2:Y:S01]  /*3360*/  MUFU.RCP R252, R223 ;  /* 0x000000df00fc7308 */ /* 0x000ea20000001000 */
[----:B0-----:R-:W-:Y:S01]  /*3370*/  FMUL.FTZ R149, R61, R244 ;  /* 0x000000f43d957220 */ /* 0x001fe20000410000 */
[----:B------:R-:W-:Y:S01]  /*3380*/  SHF.L.U32 R62, R62, 0x10, RZ ;  /* 0x000000103e3e7819 */ /* 0x000fe200000006ff */
[----:B------:R-:W-:Y:S01]  /*3390*/  FADD.FTZ R240, R147, -R240 ;  /* 0x800000f093f07221 */ /* 0x000fe20000010000 */
[----:B------:R-:W-:Y:S01]  /*33a0*/  SHF.L.U32 R61, R140, 0x10, RZ ;  /* 0x000000108c3d7819 */ /* 0x000fe200000006ff */
[----:B------:R-:W-:Y:S01]  /*33b0*/  FADD.FTZ R140, R231, R134 ;  /* 0x00000086e78c7221 */ /* 0x000fe20000010000 */
[----:B------:R-:W-:Y:S01]  /*33c0*/  SHF.L.U32 R205, R40, 0x10, RZ ;  /* 0x0000001028cd7819 */ /* 0x000fe200000006ff */
[----:B------:R-:W-:Y:S01]  /*33d0*/  FMUL.FTZ R136, R193, R62 ;  /* 0x0000003ec1887220 */ /* 0x000fe20000410000 */
[----:B------:R-:W0:Y:S01]  /*33e0*/  MUFU.RCP R250, R211 ;  /* 0x000000d300fa7308 */ /* 0x000e220000001000 */
[----:B-1----:R-:W-:Y:S01]  /*33f0*/  FMUL.FTZ R179, R220, R179 ;  /* 0x000000b3dcb37220 */ /* 0x002fe20000410000 */
[----:B------:R-:W-:Y:S01]  /*3400*/  FADD.FTZ R231, R140, R191 ;  /* 0x000000bf8ce77221 */ /* 0x000fe20000010000 */
[----:B------:R-:W-:Y:S01]  /*3410*/  FFMA.FTZ R229, R191, R180, R138 ;  /* 0x000000b4bfe57223 */ /* 0x000fe2000001008a */
[----:B------:R-:W-:Y:S01]  /*3420*/  SHF.L.U32 R203, R41, 0x10, RZ ;  /* 0x0000001029cb7819 */ /* 0x000fe200000006ff */
[----:B------:R-:W-:Y:S01]  /*3430*/  FMUL.FTZ R193, R208, R65 ;  /* 0x00000041d0c17220 */ /* 0x000fe20000410000 */
[----:B------:R-:W-:Y:S01]  /*3440*/  SHF.L.U32 R64, R64, 0x10, RZ ;  /* 0x0000001040407819 */ /* 0x000fe200000006ff */
[----:B------:R-:W-:Y:S01]  /*3450*/  FFMA.FTZ R140, R136, R179, R229 ;  /* 0x000000b3888c7223 */ /* 0x000fe200000100e5 */
[----:B------:R1:W3:Y:S01]  /*3460*/  MUFU.RCP R177, R195 ;  /* 0x000000c300b17308 */ /* 0x0002e20000001000 */
[----:B--2---:R-:W-:Y:S01]  /*3470*/  FMUL.FTZ R147, R165, R252 ;  /* 0x000000fca5937220 */ /* 0x004fe20000410000 */
[----:B------:R-:W-:Y:S01]  /*3480*/  SHF.L.U32 R60, R60, 0x10, RZ ;  /* 0x000000103c3c7819 */ /* 0x000fe200000006ff */
[----:B------:R-:W-:Y:S01]  /*3490*/  FMUL.FTZ R138, R195, R64 ;  /* 0x00000040c38a7220 */ /* 0x000fe20000410000 */
[----:B------:R-:W-:Y:S01]  /*34a0*/  FFMA.FTZ R229, R193, R178, R140 ;  /* 0x000000b2c1e57223 */ /* 0x000fe2000001008c */
[----:B------:R-:W-:-:S02]  /*34b0*/  SHF.L.U32 R69, R150, 0x10, RZ ;  /* 0x0000001096457819 */ /* 0x000fc400000006ff */
[----:B------:R-:W-:Y:S01]  /*34c0*/  FMUL.FTZ R140, R227, R60 ;  /* 0x0000003ce38c7220 */ /* 0x000fe20000410000 */
[----:B------:R-:W2:Y:S01]  /*34d0*/  MUFU.RCP R175, R227 ;  /* 0x000000e300af7308 */ /* 0x000ea20000001000 */
[----:B0-----:R-:W-:Y:S01]  /*34e0*/  FMUL.FTZ R165, R67, R250 ;  /* 0x000000fa43a57220 */ /* 0x001fe20000410000 */
[----:B------:R-:W-:Y:S01]  /*34f0*/  SHF.L.U32 R67, R142, 0x10, RZ ;  /* 0x000000108e437819 */ /* 0x000fe200000006ff */
[----:B------:R-:W-:Y:S01]  /*3500*/  FADD.FTZ R142, R231, R136 ;  /* 0x00000088e78e7221 */ /* 0x000fe20000010000 */
[----:B-1----:R-:W-:Y:S01]  /*3510*/  FMUL.FTZ R195, R206, R61 ;  /* 0x0000003dcec37220 */ /* 0x002fe20000410000 */
[----:B------:R-:W-:Y:S01]  /*3520*/  SHF.L.U32 R207, R39, 0x10, RZ ;  /* 0x0000001027cf7819 */ /* 0x000fe200000006ff */
[----:B------:R-:W-:Y:S01]  /*3530*/  FMUL.FTZ R235, R69, R172 ;  /* 0x000000ac45eb7220 */ /* 0x000fe20000410000 */
[----:B------:R-:W-:Y:S01]  /*3540*/  FADD.FTZ R231, R142, R193 ;  /* 0x000000c18ee77221 */ /* 0x000fe20000010000 */
[----:B------:R-:W0:Y:S01]  /*3550*/  MUFU.RCP R171, R205 ;  /* 0x000000cd00ab7308 */ /* 0x000e220000001000 */
[----:B---3--:R-:W-:Y:S01]  /*3560*/  FMUL.FTZ R177, R242, R177 ;  /* 0x000000b1f2b17220 */ /* 0x008fe20000410000 */
[----:B------:R-:W-:Y:S01]  /*3570*/  SHF.L.U32 R66, R66, 0x10, RZ ;  /* 0x0000001042427819 */ /* 0x000fe200000006ff */
[----:B------:R-:W-:Y:S01]  /*3580*/  FADD.FTZ R150, R231, R138 ;  /* 0x0000008ae7967221 */ /* 0x000fe20000010000 */
[----:B------:R-:W-:Y:S01]  /*3590*/  SHF.L.U32 R71, R152, 0x10, RZ ;  /* 0x0000001098477819 */ /* 0x000fe200000006ff */
[----:B------:R-:W-:Y:S01]  /*35a0*/  FFMA.FTZ R142, R138, R177, R229 ;  /* 0x000000b18a8e7223 */ /* 0x000fe200000100e5 */
[----:B------:R-:W-:Y:S01]  /*35b0*/  SHF.L.U32 R209, R38, 0x10, RZ ;  /* 0x0000001026d17819 */ /* 0x000fe200000006ff */
[----:B------:R-:W-:Y:S01]  /*35c0*/  FADD.FTZ R229, R150, R195 ;  /* 0x000000c396e57221 */ /* 0x000fe20000010000 */
[----:B------:R1:W3:Y:S01]  /*35d0*/  MUFU.RCP R173, R203 ;  /* 0x000000cb00ad7308 */ /* 0x0002e20000001000 */
[----:B--2---:R-:W-:Y:S01]  /*35e0*/  FMUL.FTZ R175, R236, R175 ;  /* 0x000000afecaf7220 */ /* 0x004fe20000410000 */
[----:B------:R-:W-:Y:S01]  /*35f0*/  FFMA.FTZ R227, R195, R176, R142 ;  /* 0x000000b0c3e37223 */ /* 0x000fe2000001008e */
[----:B------:R-:W-:Y:S01]  /*3600*/  FADD.FTZ R152, R229, R140 ;  /* 0x0000008ce5987221 */ /* 0x000fe20000010000 */
[----:B------:R-:W-:Y:S01]  /*3610*/  FMUL.FTZ R142, R203, R66 ;  /* 0x00000042cb8e7220 */ /* 0x000fe20000410000 */
[----:B------:R-:W-:Y:S01]  /*3620*/  SHF.L.U32 R68, R68, 0x10, RZ ;  /* 0x0000001044447819 */ /* 0x000fe200000006ff */
[----:B------:R-:W-:Y:S01]  /*3630*/  FFMA.FTZ R150, R140, R175, R227 ;  /* 0x000000af8c967223 */ /* 0x000fe200000100e3 */
[----:B------:R-:W-:Y:S01]  /*3640*/  SHF.L.U32 R73, R154, 0x10, RZ ;  /* 0x000000109a497819 */ /* 0x000fe200000006ff */
[----:B------:R-:W2:Y:S01]  /*3650*/  MUFU.RCP R169, R207 ;  /* 0x000000cf00a97308 */ /* 0x000ea20000001000 */
[----:B0-----:R-:W-:Y:S01]  /*3660*/  FMUL.FTZ R171, R232, R171 ;  /* 0x000000abe8ab7220 */ /* 0x001fe20000410000 */
[----:B------:R-:W-:Y:S01]  /*3670*/  SHF.L.U32 R232, R161, 0x10, RZ ;  /* 0x00000010a1e87819 */ /* 0x000fe200000006ff */
[----:B------:R-:W-:Y:S01]  /*3680*/  FMUL.FTZ R161, R204, R67 ;  /* 0x00000043cca17220 */ /* 0x000fe20000410000 */
[----:B-1----:R-:W-:Y:S01]  /*3690*/  FMUL.FTZ R203, R202, R69 ;  /* 0x00000045cacb7220 */ /* 0x002fe20000410000 */
[----:B------:R-:W-:Y:S01]  /*36a0*/  SHF.L.U32 R70, R70, 0x10, RZ ;  /* 0x0000001046467819 */ /* 0x000fe200000006ff */
[----:B------:R-:W-:Y:S01]  /*36b0*/  FMUL.FTZ R237, R71, R170 ;  /* 0x000000aa47ed7220 */ /* 0x000fe20000410000 */
[----:B------:R-:W-:Y:S01]  /*36c0*/  FADD.FTZ R229, R152, R161 ;  /* 0x000000a198e57221 */ /* 0x000fe20000010000 */
[----:B------:R-:W-:Y:S01]  /*36d0*/  FFMA.FTZ R227, R161, R174, R150 ;  /* 0x000000aea1e37223 */ /* 0x000fe20000010096 */
[----:B---3--:R-:W-:Y:S01]  /*36e0*/  FMUL.FTZ R173, R238, R173 ;  /* 0x000000adeead7220 */ /* 0x008fe20000410000 */
[----:B------:R-:W0:Y:S01]  /*36f0*/  MUFU.RCP R167, R209 ;  /* 0x000000d100a77308 */ /* 0x000e220000001000 */
[----:B------:R-:W-:Y:S01]  /*3700*/  FADD.FTZ R154, R229, R142 ;  /* 0x0000008ee59a7221 */ /* 0x000fe20000010000 */
[----:B------:R-:W-:Y:S01]  /*3710*/  FMUL.FTZ R150, R205, R68 ;  /* 0x00000044cd967220 */ /* 0x000fe20000410000 */
[----:B------:R-:W-:Y:S01]  /*3720*/  FFMA.FTZ R152, R142, R173, R227 ;  /* 0x000000ad8e987223 */ /* 0x000fe200000100e3 */
[----:B------:R-:W-:Y:S01]  /*3730*/  SHF.L.U32 R75, R156, 0x10, RZ ;  /* 0x000000109c4b7819 */ /* 0x000fe200000006ff */
[----:B------:R-:W-:Y:S01]  /*3740*/  FADD.FTZ R229, R154, R203 ;  /* 0x000000cb9ae57221 */ /* 0x000fe20000010000 */
[----:B------:R-:W-:Y:S01]  /*3750*/  SHF.L.U32 R251, R158, 0x10, RZ ;  /* 0x000000109efb7819 */ /* 0x000fe200000006ff */
[----:B------:R-:W-:Y:S01]  /*3760*/  FFMA.FTZ R227, R203, R172, R152 ;  /* 0x000000accbe37223 */ /* 0x000fe20000010098 */
[----:B------:R-:W-:Y:S01]  /*3770*/  FMUL.FTZ R205, R200, R71 ;  /* 0x00000047c8cd7220 */ /* 0x000fe20000410000 */
[----:B------:R-:W-:Y:S01]  /*3780*/  FADD.FTZ R158, R229, R150 ;  /* 0x00000096e59e7221 */ /* 0x000fe20000010000 */
[----:B--2---:R-:W-:Y:S01]  /*3790*/  FMUL.FTZ R169, R240, R169 ;  /* 0x000000a9f0a97220 */ /* 0x004fe20000410000 */
[----:B------:R-:W-:Y:S01]  /*37a0*/  FFMA.FTZ R156, R150, R171, R227 ;  /* 0x000000ab969c7223 */ /* 0x000fe200000100e3 */
[----:B------:R-:W-:Y:S01]  /*37b0*/  FMUL.FTZ R152, R207, R70 ;  /* 0x00000046cf987220 */ /* 0x000fe20000410000 */
[----:B------:R-:W-:Y:S01]  /*37c0*/  FADD.FTZ R229, R158, R205 ;  /* 0x000000cd9ee57221 */ /* 0x000fe20000010000 */
[----:B------:R-:W-:Y:S01]  /*37d0*/  SHF.L.U32 R226, R226, 0x10, RZ ;  /* 0x00000010e2e27819 */ /* 0x000fe200000006ff */
[----:B------:R-:W-:Y:S01]  /*37e0*/  FFMA.FTZ R227, R205, R170, R156 ;  /* 0x000000aacde37223 */ /* 0x000fe2000001009c */
        /* <DEDUP_REMOVED lines=8> */
[----:B0-----:R-:W-:Y:S01]  /*3870*/  FMUL.FTZ R167, R248, R167 ;  /* 0x000000a7f8a77220 */ /* 0x001fe20000410000 */
[----:B------:R-:W-:Y:S01]  /*3880*/  FMUL.FTZ R154, R209, R72 ;  /* 0x00000048d19a7220 */ /* 0x000fe20000410000 */
[----:B------:R-:W-:Y:S01]  /*3890*/  FADD.FTZ R227, R190, R207 ;  /* 0x000000cfbee37221 */ /* 0x000fe20000010000 */
[----:B------:R-:W-:Y:S01]  /*38a0*/  FFMA.FTZ R225, R207, R168, R160 ;  /* 0x000000a8cfe17223 */ /* 0x000fe200000100a0 */
[----:B------:R-:W-:Y:S01]  /*38b0*/  SHF.L.U32 R230, R230, 0x10, RZ ;  /* 0x00000010e6e67819 */ /* 0x000fe200000006ff */
[----:B------:R-:W-:Y:S01]  /*38c0*/  FMUL.FTZ R156, R211, R74 ;  /* 0x0000004ad39c7220 */ /* 0x000fe20000410000 */
[----:B------:R-:W-:Y:S01]  /*38d0*/  FMUL.FTZ R211, R194, R251 ;  /* 0x000000fbc2d37220 */ /* 0x000fe20000410000 */
        /* <DEDUP_REMOVED lines=59> */
.L_x_499:
[----:B------:R-:W0:Y:S01]  /*3c90*/  SHFL.DOWN PT, R242, R238, 0x10, 0x1f ;  /* 0x0a001f00eef27f89 */ /* 0x000e2200000e0000 */
[----:B------:R-:W-:Y:S01]  /*3ca0*/  FADD.FTZ R121, R230, R121 ;  /* 0x00000079e6797221 */ /* 0x000fe20000010000 */
[----:B------:R-:W-:Y:S01]  /*3cb0*/  FADD.FTZ R114, R75, R114 ;  /* 0x000000724b727221 */ /* 0x000fe20000010000 */
[----:B------:R-:W-:Y:S01]  /*3cc0*/  FADD.FTZ R112, R73, R112 ;  /* 0x0000007049707221 */ /* 0x000fe20000010000 */
[----:B------:R-:W1:Y:S01]  /*3cd0*/  SHFL.DOWN PT, R244, R240, 0x10, 0x1f ;  /* 0x0a001f00f0f47f89 */ /* 0x000e6200000e0000 */
[----:B------:R-:W-:Y:S01]  /*3ce0*/  ISETP.NE.AND P2, PT, R3, RZ, PT ;  /* 0x000000ff0300720c */ /* 0x000fe20003f45270 */
[----:B------:R-:W-:Y:S01]  /*3cf0*/  FADD.FTZ R113, R72, R113 ;  /* 0x0000007148717221 */ /* 0x000fe20000010000 */
[----:B------:R-:W-:Y:S01]  /*3d00*/  MOV R72, 0x400 ;  /* 0x0000040000487802 */ /* 0x000fe20000000f00 */
[----:B------:R-:W2:Y:S01]  /*3d10*/  S2R R230, SR_CgaCtaId ;  /* 0x0000000000e67919 */ /* 0x000ea20000008800 */
[----:B------:R-:W-:Y:S01]  /*3d20*/  FADD.FTZ R107, R66, R107 ;  /* 0x0000006b426b7221 */ /* 0x000fe20000010000 */
[----:B------:R-:W-:Y:S01]  /*3d30*/  FADD.FTZ R106, R67, R106 ;  /* 0x0000006a436a7221 */ /* 0x000fe20000010000 */
[----:B------:R-:W-:Y:S01]  /*3d40*/  ISETP.NE.AND P0, PT, R0, RZ, PT ;  /* 0x000000ff0000720c */ /* 0x000fe20003f05270 */
[----:B------:R-:W-:Y:S01]  /*3d50*/  FADD.FTZ R117, R224, R117 ;  /* 0x00000075e0757221 */ /* 0x000fe20000010000 */
[----:B------:R-:W-:Y:S01]  /*3d60*/  FADD.FTZ R105, R60, R105 ;  /* 0x000000693c697221 */ /* 0x000fe20000010000 */
[----:B------:R-:W-:Y:S01]  /*3d70*/  FADD.FTZ R104, R61, R104 ;  /* 0x000000683d687221 */ /* 0x000fe20000010000 */
[----:B------:R-:W-:Y:S01]  /*3d80*/  BSSY.RECONVERGENT B0, `(.L_x_500) ;  /* 0x0000046000007945 */ /* 0x000fe20003800200 */
[----:B------:R-:W-:Y:S01]  /*3d90*/  FADD.FTZ R115, R74, R115 ;  /* 0x000000734a737221 */ /* 0x000fe20000010000 */
[----:B------:R-:W-:Y:S01]  /*3da0*/  FADD.FTZ R123, R234, R123 ;  /* 0x0000007bea7b7221 */ /* 0x000fe20000010000 */
[----:B------:R-:W-:Y:S01]  /*3db0*/  @!P2 SHF.R.U32.HI R66, RZ, 0x2, R0 ;  /* 0x00000002ff42a819 */ /* 0x000fe20000011600 */
[----:B------:R-:W-:Y:S01]  /*3dc0*/  FADD.FTZ R122, R236, R122 ;  /* 0x0000007aec7a7221 */ /* 0x000fe20000010000 */
[----:B------:R-:W-:Y:S01]  /*3dd0*/  FADD.FTZ R120, R232, R120 ;  /* 0x00000078e8787221 */ /* 0x000fe20000010000 */
[----:B------:R-:W-:Y:S01]  /*3de0*/  FADD.FTZ R119, R226, R119 ;  /* 0x00000077e2777221 */ /* 0x000fe20000010000 */
[----:B------:R-:W-:Y:S01]  /*3df0*/  @!P2 LOP3.LUT R66, R66, 0xf8, RZ, 0xc0, !PT ;  /* 0x000000f84242a812 */ /* 0x000fe200078ec0ff */
        /* <DEDUP_REMOVED lines=14> */
[----:B--2---:R-:W-:-:S04]  /*3ee0*/  LEA R72, R230, R72, 0x18 ;  /* 0x00000048e6487211 */ /* 0x004fc800078ec0ff */
[----:B------:R-:W-:-:S04]  /*3ef0*/  IADD3 R67, PT, PT, R72, 0x40, RZ ;  /* 0x0000004048437810 */ /* 0x000fc80007ffe0ff */
[----:B------:R-:W-:-:S04]  /*3f00*/  SEL R224, R67, R72, P1 ;  /* 0x0000004843e07207 */ /* 0x000fc80000800000 */
[----:B------:R-:W-:Y:S01]  /*3f10*/  @!P2 IADD3 R66, PT, PT, R224, R66, RZ ;  /* 0x00000042e042a210 */ /* 0x000fe20007ffe0ff */
        /* <DEDUP_REMOVED lines=14> */
[----:B------:R-:W-:-:S04]  /*4000*/  CS2R R74, SRZ ;  /* 0x00000000004a7805 */ /* 0x000fc8000001ff00 */
        /* <DEDUP_REMOVED lines=29> */
.L_x_501:
[----:B------:R-:W-:Y:S05]  /*41e0*/  BSYNC.RECONVERGENT B0 ;  /* 0x0000000000007941 */ /* 0x000fea0003800200 */
.L_x_500:
[----:B------:R-:W1:Y:S01]  /*41f0*/  S2UR UR5, SR_CTAID.X ;  /* 0x00000000000579c3 */ /* 0x000e620000002500 */
[----:B------:R-:W2:Y:S01]  /*4200*/  LDCU UR13, c[0x0][0x380] ;  /* 0x00007000ff0d77ac */ /* 0x000ea20008000800 */
[----:B------:R-:W-:Y:S01]  /*4210*/  MOV R65, UR10 ;  /* 0x0000000a00417c02 */ /* 0x000fe20008000f00 */
[----:B------:R-:W-:Y:S01]  /*4220*/  FADD.FTZ R99, R192, R99 ;  /* 0x00000063c0637221 */ /* 0x000fe20000010000 */
[----:B------:R-:W-:Y:S01]  /*4230*/  FADD.FTZ R98, R201, R98 ;  /* 0x00000062c9627221 */ /* 0x000fe20000010000 */
[----:B------:R-:W-:Y:S01]  /*4240*/  ULOP3.LUT UR8, UR4, 0x1, URZ, 0xc0, !UPT ;  /* 0x0000000104087892 */ /* 0x000fe2000f8ec0ff */
[----:B------:R-:W-:Y:S01]  /*4250*/  FADD.FTZ R97, R188, R97 ;  /* 0x00000061bc617221 */ /* 0x000fe20000010000 */
[----:B------:R-:W-:Y:S01]  /*4260*/  FADD.FTZ R96, R199, R96 ;  /* 0x00000060c7607221 */ /* 0x000fe20000010000 */
[----:B0-----:R-:W0:Y:S01]  /*4270*/  LDC.64 R60, c[0x0][0x3c0] ;  /* 0x0000f000ff3c7b82 */ /* 0x001e220000000a00 */
[----:B------:R-:W-:Y:S01]  /*4280*/  UISETP.NE.AND UP0, UPT, UR8, URZ, UPT ;  /* 0x000000ff0800728c */ /* 0x000fe2000bf05270 */
        /* <DEDUP_REMOVED lines=9> */
[----:B--2---:R-:W-:Y:S01]  /*4320*/  USHF.L.U32 UR6, UR13, 0x2, URZ ;  /* 0x000000020d067899 */ /* 0x004fe200080006ff */
[----:B------:R-:W-:Y:S01]  /*4330*/  FADD.FTZ R87, R216, R87 ;  /* 0x00000057d8577221 */ /* 0x000fe20000010000 */
[----:B------:R-:W-:Y:S01]  /*4340*/  FADD.FTZ R86, R243, R86 ;  /* 0x00000056f3567221 */ /* 0x000fe20000010000 */
[----:B------:R-:W-:Y:S01]  /*4350*/  FADD.FTZ R85, R214, R85 ;  /* 0x00000055d6557221 */ /* 0x000fe20000010000 */
[----:B------:R-:W-:Y:S01]  /*4360*/  FADD.FTZ R84, R241, R84 ;  /* 0x00000054f1547221 */ /* 0x000fe20000010000 */
[----:B-1----:R-:W-:Y:S01]  /*4370*/  ULOP3.LUT UR7, UR5, 0x7ffffffc, URZ, 0xc0, !UPT ;  /* 0x7ffffffc05077892 */ /* 0x002fe2000f8ec0ff */
[----:B------:R-:W-:Y:S01]  /*4380*/  LOP3.LUT R62, R62, UR6, RZ, 0xc0, !PT ;  /* 0x000000063e3e7c12 */ /* 0x000fe2000f8ec0ff */
[----:B------:R-:W-:Y:S01]  /*4390*/  USHF.R.U32.HI UR5, URZ, 0x2, UR5 ;  /* 0x00000002ff057899 */ /* 0x000fe20008011605 */
[----:B------:R-:W-:Y:S01]  /*43a0*/  FADD.FTZ R83, R212, R83 ;  /* 0x00000053d4537221 */ /* 0x000fe20000010000 */
[----:B------:R-:W-:Y:S01]  /*43b0*/  USEL UR6, UR13, URZ, UP0 ;  /* 0x000000ff0d067287 */ /* 0x000fe20008000000 */
[----:B------:R-:W-:Y:S01]  /*43c0*/  FADD.FTZ R82, R239, R82 ;  /* 0x00000052ef527221 */ /* 0x000fe20000010000 */
[----:B------:R-:W-:Y:S01]  /*43d0*/  IADD3 R62, P2, PT, R62, UR7, RZ ;  /* 0x000000073e3e7c10 */ /* 0x000fe2000ff5e0ff */
[----:B------:R-:W-:Y:S01]  /*43e0*/  FADD.FTZ R81, R210, R81 ;  /* 0x00000051d2517221 */ /* 0x000fe20000010000 */
[----:B------:R-:W-:Y:S01]  /*43f0*/  UIADD3 UR17, UP0, UPT, UR5, UR6, URZ ;  /* 0x0000000605117290 */ /* 0x000fe2000ff1e0ff */
[----:B------:R-:W-:Y:S01]  /*4400*/  FADD.FTZ R80, R237, R80 ;  /* 0x00000050ed507221 */ /* 0x000fe20000010000 */
[----:B------:R-:W-:Y:S01]  /*4410*/  IADD3.X R63, PT, PT, RZ, RZ, RZ, P2, !PT ;  /* 0x000000ffff3f7210 */ /* 0x000fe200017fe4ff */
[----:B------:R-:W-:Y:S01]  /*4420*/  FADD.FTZ R79, R208, R79 ;  /* 0x0000004fd04f7221 */ /* 0x000fe20000010000 */
[----:B0-----:R-:W-:Y:S01]  /*4430*/  LEA R60, P2, R62, R60, 0x3 ;  /* 0x0000003c3e3c7211 */ /* 0x001fe200078418ff */
[----:B------:R-:W-:Y:S01]  /*4440*/  ULEA.HI.X.SX32 UR11, UR6, URZ, 0x1, UP0 ;  /* 0x000000ff060b7291 */ /* 0x000fe200080f0eff */
        /* <DEDUP_REMOVED lines=11> */
[----:B------:R-:W-:Y:S01]  /*4500*/  FADD.FTZ R54, R227, R54 ;  /* 0x00000036e3367221 */ /* 0x000fe20000010000 */
[----:B------:R-:W-:Y:S01]  /*4510*/  FADD.FTZ R53, R198, R53 ;  /* 0x00000035c6357221 */ /* 0x000fe20000010000 */
[----:B------:R-:W-:Y:S01]  /*4520*/  FADD.FTZ R52, R225, R52 ;  /* 0x00000034e1347221 */ /* 0x000fe20000010000 */
[----:B------:R0:W-:Y:S01]  /*4530*/  @!P0 STG.E.64 desc[UR14][R62.64], R74 ;  /* 0x0000004a3e008986 */ /* 0x0001e2000c101b0e */
[----:B------:R-:W-:Y:S01]  /*4540*/  FADD.FTZ R51, R196, R51 ;  /* 0x00000033c4337221 */ /* 0x000fe20000010000 */
[----:B------:R-:W-:Y:S01]  /*4550*/  ISETP.GT.U32.AND P2, PT, R3, 0x3, PT ;  /* 0x000000030300780c */ /* 0x000fe20003f44070 */
[----:B------:R-:W-:Y:S01]  /*4560*/  FADD.FTZ R50, R223, R50 ;  /* 0x00000032df327221 */ /* 0x000fe20000010000 */
[----:B------:R-:W-:Y:S01]  /*4570*/  FADD.FTZ R49, R194, R49 ;  /* 0x00000031c2317221 */ /* 0x000fe20000010000 */
[----:B------:R-:W-:Y:S01]  /*4580*/  FADD.FTZ R48, R221, R48 ;  /* 0x00000030dd307221 */ /* 0x000fe20000010000 */
[----:B------:R-:W-:Y:S01]  /*4590*/  IMAD R65, R65, 0x3c00, R2 ;  /* 0x00003c0041417824 */ /* 0x000fe200078e0202 */
[----:B------:R-:W-:Y:S08]  /*45a0*/  @P0 BRA `(.L_x_502) ;  /* 0x0000000000540947 */ /* 0x000ff00003800000 */
[----:B------:R-:W1:Y:S01]  /*45b0*/  LDCU.64 UR8, c[0x0][0x3c8] ;  /* 0x00007900ff0877ac */ /* 0x000e620008000a00 */
[----:B------:R-:W-:Y:S01]  /*45c0*/  UISETP.GT.U32.AND UP0, UPT, UR4, 0x1, UPT ;  /* 0x000000010400788c */ /* 0x000fe2000bf04070 */
[----:B------:R-:W-:-:S03]  /*45d0*/  UMOV UR6, 0xffffffff ;  /* 0xffffffff00067882 */ /* 0x000fc60000000000 */
[----:B------:R-:W-:-:S06]  /*45e0*/  USEL UR6, UR6, 0x1, UP0 ;  /* 0x0000000106067887 */ /* 0x000fcc0008000000 */
[----:B------:R-:W-:Y:S01]  /*45f0*/  MOV R69, UR6 ;  /* 0x0000000600457c02 */ /* 0x000fe20008000f00 */
[----:B-1----:R-:W-:-:S04]  /*4600*/  ULEA UR7, UP1, UR17, UR8, 0x2 ;  /* 0x0000000811077291 */ /* 0x002fc8000f8210ff */
[----:B------:R-:W-:Y:S02]  /*4610*/  ULEA.HI.X UR8, UR17, UR9, UR11, 0x2, UP1 ;  /* 0x0000000911087291 */ /* 0x000fe400088f140b */
[----:B0-----:R-:W-:-:S04]  /*4620*/  MOV R62, UR7 ;  /* 0x00000007003e7c02 */ /* 0x001fc80008000f00 */
        /* <DEDUP_REMOVED lines=8> */
.L_x_503:
[----:B------:R-:W2:Y:S04]  /*46b0*/  LDG.E.STRONG.GPU R64, desc[UR14][R62.64] ;  /* 0x0000000e3e407981 */ /* 0x000ea8000c1ef900 */
[----:B--2---:R-:W-:Y:S01]  /*46c0*/  CCTL.IVALL ;  /* 0x00000000ff00798f */ /* 0x004fe20002000000 */
[----:B------:R-:W-:Y:S05]  /*46d0*/  YIELD ;  /* 0x0000000000007946 */ /* 0x000fea0003800000 */
[----:B------:R-:W-:-:S13]  /*46e0*/  ISETP.NE.AND P0, PT, R64, R67, PT ;  /* 0x000000434000720c */ /* 0x000fda0003f05270 */
[----:B------:R-:W-:Y:S05]  /*46f0*/  @P0 BRA `(.L_x_503) ;  /* 0xfffffffc00ec0947 */ /* 0x000fea000383ffff */
.L_x_502:
[----:B------:R-:W-:Y:S05]  /*4700*/  WARPSYNC.ALL ;  /* 0x0000000000007948 */ /* 0x000fea0003800000 */
[----:B------:R-:W-:Y:S01]  /*4710*/  BAR.SYNC.DEFER_BLOCKING 0x0 ;  /* 0x0000000000007b1d */ /* 0x000fe20000010000 */
[----:B0-----:R-:W-:Y:S01]  /*4720*/  @!P2 IMAD.WIDE.U32 R62, R3, 0x8, R60 ;  /* 0x00000008033ea825 */ /* 0x001fe200078e003c */
[----:B------:R-:W-:-:S04]  /*4730*/  CS2R R60, SRZ ;  /* 0x00000000003c7805 */ /* 0x000fc8000001ff00 */
[----:B------:R-:W0:Y:S02]  /*4740*/  LDCU UR6, c[0x0][0x384] ;  /* 0x00007080ff0677ac */ /* 0x000e240008000800 */
[----:B------:R-:W2:Y:S01]  /*4750*/  @!P2 LDG.E.64 R60, desc[UR14][R62.64] ;  /* 0x0000000e3e3ca981 */ /* 0x000ea2000c1e1b00 */
[----:B------:R-:W-:Y:S01]  /*4760*/  UIADD3 UR10, UPT, UPT, UR10, UR13, URZ ;  /* 0x0000000d0a0a7290 */ /* 0x000fe2000fffe0ff */
[----:B------:R-:W-:Y:S01]  /*4770*/  PLOP3.LUT P1, PT, P1, PT, PT, 0x8, 0x80 ;  /* 0x000000000080781c */ /* 0x000fe20000f2e170 */
[----:B------:R-:W-:Y:S02]  /*4780*/  UIADD3 UR4, UPT, UPT, UR4, 0x1, URZ ;  /* 0x0000000104047890 */ /* 0x000fe4000fffe0ff */
[----:B0-----:R-:W-:Y:S02]  /*4790*/  UISETP.GE.AND UP0, UPT, UR10, UR6, UPT ;  /* 0x000000060a00728c */ /* 0x001fe4000bf06270 */
        /* <DEDUP_REMOVED lines=65> */
[----:B------:R-:W-:Y:S01]  /*4bb0*/  FMUL.FTZ R63, R62, UR16 ;  /* 0x000000103e3f7c20 */ /* 0x000fe20008410000 */
        /* <DEDUP_REMOVED lines=20> */
[----:B------:R-:W-:Y:S01]  /*4d00*/  F2FP.BF16.F32.PACK_AB R145, R63, R146 ;  /* 0x000000923f91723e */ /* 0x000fe200000010ff */
[----:B------:R-:W-:Y:S01]  /*4d10*/  FADD.FTZ R168, -R168, R207 ;  /* 0x000000cfa8a87221 */ /* 0x000fe20000010100 */
[----:B------:R-:W-:Y:S01]  /*4d20*/  FADD.FTZ R167, -R167, R154 ;  /* 0x0000009aa7a77221 */ /* 0x000fe20000010100 */
[----:B------:R-:W-:Y:S01]  /*4d30*/  F2FP.BF16.F32.PACK_AB R185, R185, R128 ;  /* 0x00000080b9b9723e */ /* 0x000fe200000010ff */
[----:B------:R-:W-:Y:S01]  /*4d40*/  FMUL.FTZ R176, R176, UR16 ;  /* 0x00000010b0b07c20 */ /* 0x000fe20008410000 */
[----:B------:R-:W-:Y:S01]  /*4d50*/  FMUL.FTZ R175, R175, UR16 ;  /* 0x00000010afaf7c20 */ /* 0x000fe20008410000 */
[----:B0-----:R-:W-:-:S04]  /*4d60*/  IMAD.WIDE.U32 R62, R65, 0x4, R60 ;  /* 0x00000004413e7825 */ /* 0x001fc800078e003c */
[----:B------:R-:W-:Y:S01]  /*4d70*/  FADD.FTZ R166, -R166, R209 ;  /* 0x000000d1a6a67221 */ /* 0x000fe20000010100 */
[----:B------:R-:W-:Y:S01]  /*4d80*/  FADD.FTZ R165, -R165, R156 ;  /* 0x0000009ca5a57221 */ /* 0x000fe20000010100 */
[----:B------:R-:W-:Y:S01]  /*4d90*/  F2FP.BF16.F32.PACK_AB R183, R183, R184 ;  /* 0x000000b8b7b7723e */ /* 0x000fe200000010ff */
[----:B------:R-:W-:Y:S01]  /*4da0*/  FMUL.FTZ R174, R174, UR16 ;  /* 0x00000010aeae7c20 */ /* 0x000fe20008410000 */
[----:B------:R-:W-:Y:S01]  /*4db0*/  FMUL.FTZ R173, R173, UR16 ;  /* 0x00000010adad7c20 */ /* 0x000fe20008410000 */
[----:B------:R-:W-:-:S04]  /*4dc0*/  IMAD.WIDE.U32 R64, R159, 0x4, R60 ;  /* 0x000000049f407825 */ /* 0x000fc800078e003c */
        /* <DEDUP_REMOVED lines=17> */
[----:B------:R-:W-:Y:S01]  /*4ee0*/  IMAD.WIDE.U32 R70, R153, 0x4, R60 ;  /* 0x0000000499467825 */ /* 0x000fe200078e003c */
[----:B------:R-:W-:-:S03]  /*4ef0*/  F2FP.BF16.F32.PACK_AB R175, R175, R176 ;  /* 0x000000b0afaf723e */ /* 0x000fc600000010ff */
[----:B------:R-:W-:Y:S01]  /*4f00*/  FMUL.FTZ R166, R166, UR16 ;  /* 0x00000010a6a67c20 */ /* 0x000fe20008410000 */
[----:B------:R-:W-:Y:S01]  /*4f10*/  FMUL.FTZ R165, R165, UR16 ;  /* 0x00000010a5a57c20 */ /* 0x000fe20008410000 */
[--C-:B------:R-:W-:Y:S01]  /*4f20*/  IMAD.WIDE.U32 R72, R151, 0x4, R60.reuse ;  /* 0x0000000497487825 */ /* 0x100fe200078e003c */
[----:B------:R1:W-:Y:S01]  /*4f30*/  STG.E desc[UR14][R62.64], R185 ;  /* 0x000000b93e007986 */ /* 0x0003e2000c10190e */
[----:B------:R-:W-:Y:S02]  /*4f40*/  F2FP.BF16.F32.PACK_AB R173, R173, R174 ;  /* 0x000000aeadad723e */ /* 0x000fe400000010ff */
[----:B------:R-:W-:Y:S01]  /*4f50*/  FMUL.FTZ R164, R164, UR16 ;  /* 0x00000010a4a47c20 */ /* 0x000fe20008410000 */
[----:B------:R-:W-:Y:S01]  /*4f60*/  FMUL.FTZ R163, R163, UR16 ;  /* 0x00000010a3a37c20 */ /* 0x000fe20008410000 */
[----:B------:R-:W-:Y:S01]  /*4f70*/  IMAD.WIDE.U32 R74, R143, 0x4, R60 ;  /* 0x000000048f4a7825 */ /* 0x000fe200078e003c */
[----:B------:R1:W-:Y:S01]  /*4f80*/  STG.E desc[UR14][R64.64], R183 ;  /* 0x000000b740007986 */ /* 0x0003e2000c10190e */
[----:B------:R-:W-:-:S02]  /*4f90*/  F2FP.BF16.F32.PACK_AB R171, R171, R172 ;  /* 0x000000acabab723e */ /* 0x000fc400000010ff */
        /* <DEDUP_REMOVED lines=10> */
[--C-:B------:R-:W-:Y:S01]  /*5040*/  IMAD.WIDE.U32 R132, R133, 0x4, R60.reuse ;  /* 0x0000000485847825 */ /* 0x100fe200078e003c */
[----:B------:R1:W-:Y:S01]  /*5050*/  STG.E desc[UR14][R70.64], R177 ;  /* 0x000000b146007986 */ /* 0x0003e2000c10190e */
[----:B------:R-:W-:Y:S02]  /*5060*/  F2FP.BF16.F32.PACK_AB R165, R165, R166 ;  /* 0x000000a6a5a5723e */ /* 0x000fe400000010ff */
[--C-:B------:R-:W-:Y:S01]  /*5070*/  IMAD.WIDE.U32 R134, R135, 0x4, R60.reuse ;  /* 0x0000000487867825 */ /* 0x100fe200078e003c */
[----:B------:R1:W-:Y:S01]  /*5080*/  STG.E desc[UR14][R72.64], R175 ;  /* 0x000000af48007986 */ /* 0x0003e2000c10190e */
[----:B------:R-:W-:Y:S02]  /*5090*/  F2FP.BF16.F32.PACK_AB R163, R163, R164 ;  /* 0x000000a4a3a3723e */ /* 0x000fe400000010ff */
[----:B------:R-:W-:Y:S01]  /*50a0*/  IMAD.WIDE.U32 R136, R137, 0x4, R60 ;  /* 0x0000000489887825 */ /* 0x000fe200078e003c */
[----:B------:R1:W-:Y:S01]  /*50b0*/  STG.E desc[UR14][R74.64], R173 ;  /* 0x000000ad4a007986 */ /* 0x0003e2000c10190e */
[----:B------:R-:W-:-:S02]  /*50c0*/  F2FP.BF16.F32.PACK_AB R149, R149, R162 ;  /* 0x000000a29595723e */ /* 0x000fc400000010ff */
[--C-:B------:R-:W-:Y:S01]  /*50d0*/  IMAD.WIDE.U32 R138, R139, 0x4, R60.reuse ;  /* 0x000000048b8a7825 */ /* 0x100fe200078e003c */
[----:B------:R1:W-:Y:S01]  /*50e0*/  STG.E desc[UR14][R128.64], R171 ;  /* 0x000000ab80007986 */ /* 0x0003e2000c10190e */
[----:B------:R-:W-:Y:S02]  /*50f0*/  F2FP.BF16.F32.PACK_AB R147, R147, R148 ;  /* 0x000000949393723e */ /* 0x000fe400000010ff */
[--C-:B------:R-:W-:Y:S01]  /*5100*/  IMAD.WIDE.U32 R140, R141, 0x4, R60.reuse ;  /* 0x000000048d8c7825 */ /* 0x100fe200078e003c */
[----:B------:R1:W-:Y:S03]  /*5110*/  STG.E desc[UR14][R130.64], R169 ;  /* 0x000000a982007986 */ /* 0x0003e6000c10190e */
[----:B------:R-:W-:Y:S01]  /*5120*/  IMAD.WIDE.U32 R60, R127, 0x4, R60 ;  /* 0x000000047f3c7825 */ /* 0x000fe200078e003c */
[----:B------:R1:W-:Y:S04]  /*5130*/  STG.E desc[UR14][R132.64], R167 ;  /* 0x000000a784007986 */ /* 0x0003e8000c10190e */
[----:B------:R1:W-:Y:S04]  /*5140*/  STG.E desc[UR14][R134.64], R165 ;  /* 0x000000a586007986 */ /* 0x0003e8000c10190e */
[----:B------:R1:W-:Y:S04]  /*5150*/  STG.E desc[UR14][R136.64], R163 ;  /* 0x000000a388007986 */ /* 0x0003e8000c10190e */
[----:B------:R1:W-:Y:S04]  /*5160*/  STG.E desc[UR14][R138.64], R149 ;  /* 0x000000958a007986 */ /* 0x0003e8000c10190e */
[----:B------:R1:W-:Y:S04]  /*5170*/  STG.E desc[UR14][R140.64], R147 ;  /* 0x000000938c007986 */ /* 0x0003e8000c10190e */
[----:B------:R1:W-:Y:S01]  /*5180*/  STG.E desc[UR14][R60.64], R145 ;  /* 0x000000913c007986 */ /* 0x0003e2000c10190e */
[----:B------:R-:W-:Y:S05]  /*5190*/  BRA.U !UP0, `(.L_x_504) ;  /* 0xffffffb508f07547 */ /* 0x000fea000b83ffff */
.L_x_495:
[----:B-1----:R-:W1:Y:S01]  /*51a0*/  LDC.64 R68, c[0x0][0x3e0] ;  /* 0x0000f800ff447b82 */ /* 0x002e620000000a00 */
[----:B-----5:R-:W-:-:S05]  /*51b0*/  MOV R5, UR5 ;  /* 0x0000000500057c02 */ /* 0x020fca0008000f00 */
[----:B------:R-:W-:Y:S02]  /*51c0*/  IMAD R5, R5, 0x3c00, R2 ;  /* 0x00003c0005057824 */ /* 0x000fe400078e0202 */
[----:B------:R-:W3:Y:S03]  /*51d0*/  LDC.64 R70, c[0x0][0x3e8] ;  /* 0x0000fa00ff467b82 */ /* 0x000ee60000000a00 */
[C---:B------:R-:W-:Y:S02]  /*51e0*/  IADD3 R7, PT, PT, R5.reuse, 0x400, RZ ;  /* 0x0000040005077810 */ /* 0x040fe40007ffe0ff */
[C---:B------:R-:W-:Y:S02]  /*51f0*/  IADD3 R11, PT, PT, R5.reuse, 0x800, RZ ;  /* 0x00000800050b7810 */ /* 0x040fe40007ffe0ff */
[C---:B------:R-:W-:Y:S02]  /*5200*/  IADD3 R15, PT, PT, R5.reuse, 0xc00, RZ ;  /* 0x00000c00050f7810 */ /* 0x040fe40007ffe0ff */
[----:B------:R-:W-:-:S02]  /*5210*/  IADD3 R19, PT, PT, R5, 0x1000, RZ ;  /* 0x0000100005137810 */ /* 0x000fc40007ffe0ff */
[C---:B------:R-:W-:Y:S02]  /*5220*/  IADD3 R23, PT, PT, R5.reuse, 0x1400, RZ ;  /* 0x0000140005177810 */ /* 0x040fe40007ffe0ff */
[C---:B------:R-:W-:Y:S02]  /*5230*/  IADD3 R27, PT, PT, R5.reuse, 0x1800, RZ ;  /* 0x00001800051b7810 */ /* 0x040fe40007ffe0ff */
[C---:B--2---:R-:W-:Y:S01]  /*5240*/  IADD3 R31, PT, PT, R5.reuse, 0x1c00, RZ ;  /* 0x00001c00051f7810 */ /* 0x044fe20007ffe0ff */
[C-C-:B-1----:R-:W-:Y:S01]  /*5250*/  IMAD.WIDE.U32 R2, R5.reuse, 0x8, R68.reuse ;  /* 0x0000000805027825 */ /* 0x142fe200078e0044 */
[C---:B------:R-:W-:Y:S02]  /*5260*/  IADD3 R35, PT, PT, R5.reuse, 0x2000, RZ ;  /* 0x0000200005237810 */ /* 0x040fe40007ffe0ff */
[----:B------:R-:W-:Y:S01]  /*5270*/  IADD3 R39, PT, PT, R5, 0x2400, RZ ;  /* 0x0000240005277810 */ /* 0x000fe20007ffe0ff */
[----:B------:R-:W-:Y:S01]  /*5280*/  IMAD.WIDE.U32 R8, R11, 0x8, R68 ;  /* 0x000000080b087825 */ /* 0x000fe200078e0044 */
[----:B------:R1:W-:Y:S01]  /*5290*/  STG.E.64 desc[UR14][R2.64], R94 ;  /* 0x0000005e02007986 */ /* 0x0003e2000c101b0e */
[----:B------:R-:W-:-:S02]  /*52a0*/  IADD3 R43, PT, PT, R5, 0x2800, RZ ;  /* 0x00002800052b7810 */ /* 0x000fc40007ffe0ff */
[----:B------:R-:W-:Y:S01]  /*52b0*/  IADD3 R47, PT, PT, R5, 0x2c00, RZ ;  /* 0x00002c00052f7810 */ /* 0x000fe20007ffe0ff */
[----:B---3--:R-:W-:Y:S01]  /*52c0*/  IMAD.WIDE.U32 R10, R11, 0x8, R70 ;  /* 0x000000080b0a7825 */ /* 0x008fe200078e0046 */
[C---:B------:R-:W-:Y:S02]  /*52d0*/  IADD3 R63, PT, PT, R5.reuse, 0x3000, RZ ;  /* 0x00003000053f7810 */ /* 0x040fe40007ffe0ff */
[----:B------:R-:W-:Y:S01]  /*52e0*/  IADD3 R67, PT, PT, R5, 0x3400, RZ ;  /* 0x0000340005437810 */ /* 0x000fe20007ffe0ff */
[----:B------:R-:W-:Y:S01]  /*52f0*/  IMAD.WIDE.U32 R12, R15, 0x8, R68 ;  /* 0x000000080f0c7825 */ /* 0x000fe200078e0044 */
[----:B------:R-:W-:-:S03]  /*5300*/  IADD3 R73, PT, PT, R5, 0x3800, RZ ;  /* 0x0000380005497810 */ /* 0x000fc60007ffe0ff */
[----:B------:R-:W-:-:S04]  /*5310*/  IMAD.WIDE.U32 R14, R15, 0x8, R70 ;  /* 0x000000080f0e7825 */ /* 0x000fc800078e0046 */
[----:B-1----:R-:W-:-:S04]  /*5320*/  IMAD.WIDE.U32 R2, R5, 0x8, R70 ;  /* 0x0000000805027825 */ /* 0x002fc800078e0046 */
        /* <DEDUP_REMOVED lines=8> */
[C---:B0-----:R-:W-:Y:S01]  /*53b0*/  IMAD.WIDE.U32 R20, R23.reuse, 0x8, R68 ;  /* 0x0000000817147825 */ /* 0x041fe200078e0044 */
        /* <DEDUP_REMOVED lines=45> */
.L_x_505:
        /* <DEDUP_REMOVED lines=15> */
.L_x_3020:


//--------------------- .text._ZN10layer_norm22ln_bwd_finalize_kernelINS_22Kernel_traits_finalizeILj30720E6__halffS2_fjLj1024ELj4ENS_18Kernel_traits_baseILj30720ES2_fS2_fjLj1024EEEEEEEvNS_9BwdParamsE --------------------------
	.section	.text._ZN10layer_norm22ln_bwd_finalize_kernelINS_22Kernel_traits_finalizeILj30720E6__halffS2_fjLj1024ELj4ENS_18Kernel_traits_baseILj30720ES2_fS2_fjLj1024EEEEEEEvNS_9BwdParamsE,"ax",@progbits
	.align	128
        .global         _ZN10layer_norm22ln_bwd_finalize_kernelINS_22Kernel_traits_finalizeILj30720E6__halffS2_fjLj1024ELj4ENS_18Kernel_traits_baseILj30720ES2_fS2_fjLj1024EEEEEEEvNS_9BwdParamsE
        .type           _ZN10layer_norm22ln_bwd_finalize_kernelINS_22Kernel_traits_finalizeILj30720E6__halffS2_fjLj1024ELj4ENS_18Kernel_traits_baseILj30720ES2_fS2_fjLj1024EEEEEEEvNS_9BwdParamsE,@function
        .size           _ZN10layer_norm22ln_bwd_finalize_kernelINS_22Kernel_traits_finalizeILj30720E6__halffS2_fjLj1024ELj4ENS_18Kernel_traits_baseILj30720ES2_fS2_fjLj1024EEEEEEEvNS_9BwdParamsE,(.L_x_3021 - _ZN10layer_norm22ln_bwd_finalize_kernelINS_22Kernel_traits_finalizeILj30720E6__halffS2_fjLj1024ELj4ENS_18Kernel_traits_baseILj30720ES2_fS2_fjLj1024EEEEEEEvNS_9BwdParamsE)
        .other          _ZN10layer_norm22ln_bwd_finalize_kernelINS_22Kernel_traits_finalizeILj30720E6__halffS2_fjLj1024ELj4ENS_18Kernel_traits_baseILj30720ES2_fS2_fjLj1024EEEEEEEvNS_9BwdParamsE,@"STO_CUDA_ENTRY STV_DEFAULT"
_ZN10layer_norm22ln_bwd_finalize_kernelINS_22Kernel_traits_finalizeILj30720E6__halffS2_fjLj1024ELj4ENS_18Kernel_traits_baseILj30720ES2_fS2_fjLj1024EEEEEEEvNS_9BwdParamsE:
.text._ZN10layer_norm22ln_bwd_finalize_kernelINS_22Kernel_traits_finalizeILj30720E6__halffS2_fjLj1024ELj4ENS_18Kernel_traits_baseILj30720ES2_fS2_fjLj1024EEEEEEEvNS_9BwdParamsE:
        /* <DEDUP_REMOVED lines=37> */
.L_x_510:
        /* <DEDUP_REMOVED lines=118> */
.L_x_509:
[----:B------:R-:W-:Y:S05]  /*09b0*/  BSYNC.RECONVERGENT B1 ;  /* 0x0000000000017941 */ /* 0x000fea0003800200 */
.L_x_508:
        /* <DEDUP_REMOVED lines=65> */
.L_x_512:
[----:B------:R-:W-:Y:S05]  /*0dd0*/  BSYNC.RECONVERGENT B1 ;  /* 0x0000000000017941 */ /* 0x000fea0003800200 */
.L_x_511:
        /* <DEDUP_REMOVED lines=37> */
.L_x_514:
[----:B------:R-:W-:Y:S05]  /*1030*/  BSYNC.RECONVERGENT B1 ;  /* 0x0000000000017941 */ /* 0x000fea0003800200 */
.L_x_513:
[----:B------:R-:W-:Y:S05]  /*1040*/  @!P1 BRA `(.L_x_507) ;  /* 0x00000000003c9947 */ /* 0x000fea0003800000 */
[----:B------:R-:W0:Y:S01]  /*1050*/  LDC.64 R6, c[0x0][0x3e0] ;  /* 0x0000f800ff067b82 */ /* 0x000e220000000a00 */
[----:B------:R-:W-:Y:S01]  /*1060*/  IMAD R2, R15, 0x7800, R11 ;  /* 0x000078000f027824 */ /* 0x000fe200078e020b */
[----:B------:R-:W-:-:S04]  /*1070*/  IADD3 R24, PT, PT, -R24, RZ, RZ ;  /* 0x000000ff18187210 */ /* 0x000fc80007ffe1ff */
[----:B------:R-:W-:Y:S02]  /*1080*/  IADD3 R11, PT, PT, R13, R2, RZ ;  /* 0x000000020d0b7210 */ /* 0x000fe40007ffe0ff */
[----:B------:R-:W1:Y:S05]  /*1090*/  LDC.64 R8, c[0x0][0x3e8] ;  /* 0x0000fa00ff087b82 */ /* 0x000e6a0000000a00 */
.L_x_515:
        /* <DEDUP_REMOVED lines=10> */
.L_x_507:
[----:B------:R-:W-:Y:S05]  /*1140*/  BSYNC.RECONVERGENT B0 ;  /* 0x0000000000007941 */ /* 0x000fea0003800200 */
.L_x_506:
        /* <DEDUP_REMOVED lines=55> */
.L_x_516:
        /* <DEDUP_REMOVED lines=12> */
.L_x_3021:


//--------------------- .text._ZN10layer_norm13ln_bwd_kernelINS_13Kernel_traitsI6__halffS2_fjLj30720ELj4ELj1ELj8ELj8ENS_18Kernel_traits_baseILj30720ES2_fS2_fjLj256EEEEEEEvNS_9BwdParamsE --------------------------
	.section	.text._ZN10layer_norm13ln_bwd_kernelINS_13Kernel_traitsI6__halffS2_fjLj30720ELj4ELj1ELj8ELj8ENS_18Kernel_traits_baseILj30720ES2_fS2_fjLj256EEEEEEEvNS_9BwdParamsE,"ax",@progbits
	.align	128
        .global         _ZN10layer_norm13ln_bwd_kernelINS_13Kernel_traitsI6__halffS2_fjLj30720ELj4ELj1ELj8ELj8ENS_18Kernel_traits_baseILj30720ES2_fS2_fjLj256EEEEEEEvNS_9BwdParamsE
        .type           _ZN10layer_norm13ln_bwd_kernelINS_13Kernel_traitsI6__halffS2_fjLj30720ELj4ELj1ELj8ELj8ENS_18Kernel_traits_baseILj30720ES2_fS2_fjLj256EEEEEEEvNS_9BwdParamsE,@function
        .size           _ZN10layer_norm13ln_bwd_kernelINS_13Kernel_traitsI6__halffS2_fjLj30720ELj4ELj1ELj8ELj8ENS_18Kernel_traits_baseILj30720ES2_fS2_fjLj256EEEEEEEvNS_9BwdParamsE,(.L_x_3022 - _ZN10layer_norm13ln_bwd_kernelINS_13Kernel_traitsI6__halffS2_fjLj30720ELj4ELj1ELj8ELj8ENS_18Kernel_traits_baseILj30720ES2_fS2_fjLj256EEEEEEEvNS_9BwdParamsE)
        .other          _ZN10layer_norm13ln_bwd_kernelINS_13Kernel_traitsI6__halffS2_fjLj30720ELj4ELj1ELj8ELj8ENS_18Kernel_traits_baseILj30720ES2_fS2_fjLj256EEEEEEEvNS_9BwdParamsE,@"STO_CUDA_ENTRY STV_DEFAULT"
_ZN10layer_norm13ln_bwd_kernelINS_13Kernel_traitsI6__halffS2_fjLj30720ELj4ELj1ELj8ELj8ENS_18Kernel_traits_baseILj30720ES2_fS2_fjLj256EEEEEEEvNS_9BwdParamsE:
.text._ZN10layer_norm13ln_bwd_kernelINS_13Kernel_traitsI6__halffS2_fjLj30720ELj4ELj1ELj8ELj8ENS_18Kernel_traits_baseILj30720ES2_fS2_fjLj256EEEEEEEvNS_9BwdParamsE:
[----:B------:R-:W-:Y:S01]  /*0000*/  LDC R1, c[0x0][0x37c] ;  /* 0x0000df00ff017b82 */ /* 0x000fe20000000800 */
[----:B------:R-:W0:Y:S01]  /*0010*/  S2R R135, SR_CTAID.X ;  /* 0x0000000000877919 */ /* 0x000e220000002500 */
[----:B------:R-:W1:Y:S01]  /*0020*/  LDCU.64 UR6, c[0x0][0x398] ;  /* 0x00007300ff0677ac */ /* 0x000e620008000a00 */
[----:B------:R-:W2:Y:S01]  /*0030*/  S2R R140, SR_TID.X ;  /* 0x00000000008c7919 */ /* 0x000ea20000002100 */
[----:B------:R-:W3:Y:S01]  /*0040*/  LDCU.64 UR4, c[0x0][0x358] ;  /* 0x00006b00ff0477ac */ /* 0x000ee20008000a00 */
[----:B-1----:R-:W-:-:S04]  /*0050*/  UISETP.NE.U32.AND UP0, UPT, UR6, URZ, UPT ;  /* 0x000000ff0600728c */ /* 0x002fc8000bf05070 */
[----:B------:R-:W-:Y:S01]  /*0060*/  UISETP.NE.AND.EX UP0, UPT, UR7, URZ, UPT, UP0 ;  /* 0x000000ff0700728c */ /* 0x000fe2000bf05300 */
[C---:B0-----:R-:W-:Y:S02]  /*0070*/  SHF.L.U32 R136, R135.reuse, 0x8, RZ ;  /* 0x0000000887887819 */ /* 0x041fe400000006ff */
[----:B------:R-:W-:Y:S02]  /*0080*/  SHF.R.U32.HI R11, RZ, 0x2, R135 ;  /* 0x00000002ff0b7819 */ /* 0x000fe40000011687 */
[C---:B--2---:R-:W-:Y:S02]  /*0090*/  LOP3.LUT R3, R140.reuse, 0xff, RZ, 0xc0, !PT ;  /* 0x000000ff8c037812 */ /* 0x044fe400078ec0ff */
[----:B------:R-:W-:Y:S02]  /*00a0*/  LOP3.LUT R135, R135, 0x3, RZ, 0xc0, !PT ;  /* 0x0000000387877812 */ /* 0x000fe400078ec0ff */
[----:B------:R-:W-:Y:S02]  /*00b0*/  LOP3.LUT R136, R3, 0x300, R136, 0xf8, !PT ;  /* 0x0000030003887812 */ /* 0x000fe400078ef888 */
[----:B------:R-:W-:-:S02]  /*00c0*/  LOP3.LUT R134, R140, 0x1f, RZ, 0xc0, !PT ;  /* 0x0000001f8c867812 */ /* 0x000fc400078ec0ff */
[----:B------:R-:W-:Y:S01]  /*00d0*/  MOV R133, R11 ;  /* 0x0000000b00857202 */ /* 0x000fe20000000f00 */
        /* <DEDUP_REMOVED lines=36> */
.L_x_517:
        /* <DEDUP_REMOVED lines=17> */
.L_x_518:
        /* <DEDUP_REMOVED lines=16> */
[----:B0-2---:R-:W-:Y:S02]  /*0530*/  CS2R R2, SRZ ;  /* 0x0000000000027805 */ /* 0x005fe4000001ff00 */
        /* <DEDUP_REMOVED lines=17> */
[----:B------:R-:W-:Y:S01]  /*0650*/  PLOP3.LUT P1, PT, PT, PT, PT, 0x8, 0x80 ;  /* 0x000000000080781c */ /* 0x000fe20003f2e170 */
[----:B------:R-:W-:Y:S01]  /*0660*/  HFMA2 R46, -RZ, RZ, 0, 0 ;  /* 0x00000000ff2e7431 */ /* 0x000fe200000001ff */
[----:B------:R-:W-:Y:S01]  /*0670*/  CS2R R102, SRZ ;  /* 0x0000000000667805 */ /* 0x000fe2000001ff00 */
[----:B------:R-:W-:Y:S01]  /*0680*/  HFMA2 R42, -RZ, RZ, 0, 0 ;  /* 0x00000000ff2a7431 */ /* 0x000fe200000001ff */
[----:B------:R-:W-:Y:S01]  /*0690*/  CS2R R100, SRZ ;  /* 0x0000000000647805 */ /* 0x000fe2000001ff00 */
[----:B------:R-:W-:Y:S01]  /*06a0*/  HFMA2 R38, -RZ, RZ, 0, 0 ;  /* 0x00000000ff267431 */ /* 0x000fe200000001ff */
[----:B------:R-:W-:Y:S01]  /*06b0*/  CS2R R98, SRZ ;  /* 0x0000000000627805 */ /* 0x000fe2000001ff00 */
[----:B------:R-:W-:Y:S01]  /*06c0*/  HFMA2 R34, -RZ, RZ, 0, 0 ;  /* 0x00000000ff227431 */ /* 0x000fe200000001ff */
        /* <DEDUP_REMOVED lines=24> */
[----:B------:R-:W-:Y:S02]  /*0850*/  MOV R44, RZ ;  /* 0x000000ff002c7202 */ /* 0x000fe40000000f00 */
[----:B------:R-:W-:-:S02]  /*0860*/  MOV R40, RZ ;  /* 0x000000ff00287202 */ /* 0x000fc40000000f00 */
[----:B------:R-:W-:-:S07]  /*0870*/  MOV R36, RZ ;  /* 0x000000ff00247202 */ /* 0x000fce0000000f00 */
.L_x_528:
[----:B-1----:R-:W0:Y:S01]  /*0880*/  LDC.64 R2, c[0x0][0x398] ;  /* 0x0000e600ff027b82 */ /* 0x002e220000000a00 */
[----:B------:R-:W-:-:S07]  /*0890*/  MOV R0, RZ ;  /* 0x000000ff00007202 */ /* 0x000fce0000000f00 */
[----:B------:R-:W1:Y:S01]  /*08a0*/  LDC.64 R32, c[0x0][0x3a8] ;  /* 0x0000ea00ff207b82 */ /* 0x000e620000000a00 */
[----:B0-----:R-:W-:-:S04]  /*08b0*/  ISETP.NE.U32.AND P0, PT, R2, RZ, PT ;  /* 0x000000ff0200720c */ /* 0x001fc80003f05070 */
[----:B------:R-:W-:Y:S01]  /*08c0*/  ISETP.NE.AND.EX P0, PT, R3, RZ, PT, P0 ;  /* 0x000000ff0300720c */ /* 0x000fe20003f05300 */
[----:B-1----:R-:W-:-:S06]  /*08d0*/  IMAD.WIDE R32, R133, 0x4, R32 ;  /* 0x0000000485207825 */ /* 0x002fcc00078e0220 */
[----:B-----5:R0:W5:Y:S06]  /*08e0*/  LDG.E R32, desc[UR4][R32.64] ;  /* 0x0000000420207981 */ /* 0x02016c000c1e1900 */
[----:B------:R-:W1:Y:S02]  /*08f0*/  @!P0 LDC.64 R2, c[0x0][0x3a0] ;  /* 0x0000e800ff028b82 */ /* 0x000e640000000a00 */
[----:B-1----:R-:W-:-:S05]  /*0900*/  @!P0 IMAD.WIDE R2, R133, 0x4, R2 ;  /* 0x0000000485028825 */ /* 0x002fca00078e0202 */
[----:B------:R0:W5:Y:S01]  /*0910*/  @!P0 LDG.E R0, desc[UR4][R2.64] ;  /* 0x0000000402008981 */ /* 0x000162000c1e1900 */
[----:B------:R-:W-:Y:S01]  /*0920*/  IMAD R51, R133, 0x3c00, R136 ;  /* 0x00003c0085337824 */ /* 0x000fe200078e0288 */
[----:B------:R-:W-:Y:S06]  /*0930*/  @P0 BRA `(.L_x_520) ;  /* 0x0000000400340947 */ /* 0x000fec0003800000 */
[----:B0-----:R-:W0:Y:S01]  /*0940*/  LDC.64 R2, c[0x0][0x3d8] ;  /* 0x0000f600ff027b82 */ /* 0x001e220000000a00 */
[C---:B------:R-:W-:Y:S02]  /*0950*/  IADD3 R49, PT, PT, R51.reuse, 0x400, RZ ;  /* 0x0000040033317810 */ /* 0x040fe40007ffe0ff */
        /* <DEDUP_REMOVED lines=8> */
[C---:B------:R-:W-:Y:S02]  /*09e0*/  IADD3 R33, PT, PT, R51.reuse, 0x2400, RZ ;  /* 0x0000240033217810 */ /* 0x040fe40007ffe0ff */
[C---:B------:R-:W-:Y:S02]  /*09f0*/  IADD3 R137, PT, PT, R51.reuse, 0x2800, RZ ;  /* 0x0000280033897810 */ /* 0x040fe40007ffe0ff */
[C---:B------:R-:W-:Y:S02]  /*0a00*/  IADD3 R139, PT, PT, R51.reuse, 0x2c00, RZ ;  /* 0x00002c00338b7810 */ /* 0x040fe40007ffe0ff */
[C---:B------:R-:W-:Y:S01]  /*0a10*/  IADD3 R141, PT, PT, R51.reuse, 0x3000, RZ ;  /* 0x00003000338d7810 */ /* 0x040fe20007ffe0ff */
[C---:B0-----:R-:W-:Y:S01]  /*0a20*/  IMAD.WIDE.U32 R4, R51.reuse, 0x4, R2 ;  /* 0x0000000433047825 */ /* 0x041fe200078e0002 */
[----:B------:R-:W-:-:S02]  /*0a30*/  IADD3 R143, PT, PT, R51, 0x3400, RZ ;  /* 0x00003400338f7810 */ /* 0x000fc40007ffe0ff */
[----:B------:R-:W-:Y:S01]  /*0a40*/  IADD3 R145, PT, PT, R51, 0x3800, RZ ;  /* 0x0000380033917810 */ /* 0x000fe20007ffe0ff */
[--C-:B------:R-:W-:Y:S01]  /*0a50*/  IMAD.WIDE.U32 R6, R49, 0x4, R2.reuse ;  /* 0x0000000431067825 */ /* 0x100fe200078e0002 */
[----:B------:R0:W5:Y:S03]  /*0a60*/  LDG.E R153, desc[UR4][R4.64] ;  /* 0x0000000404997981 */ /* 0x000166000c1e1900 */
[--C-:B------:R-:W-:Y:S01]  /*0a70*/  IMAD.WIDE.U32 R8, R47, 0x4, R2.reuse ;  /* 0x000000042f087825 */ /* 0x100fe200078e0002 */
[----:B------:R2:W5:Y:S03]  /*0a80*/  LDG.E R152, desc[UR4][R6.64] ;  /* 0x0000000406987981 */ /* 0x000566000c1e1900 */
[--C-:B------:R-:W-:Y:S01]  /*0a90*/  IMAD.WIDE.U32 R10, R45, 0x4, R2.reuse ;  /* 0x000000042d0a7825 */ /* 0x100fe200078e0002 */
[----:B------:R3:W5:Y:S03]  /*0aa0*/  LDG.E R151, desc[UR4][R8.64] ;  /* 0x0000000408977981 */ /* 0x000766000c1e1900 */
[--C-:B------:R-:W-:Y:S01]  /*0ab0*/  IMAD.WIDE.U32 R12, R43, 0x4, R2.reuse ;  /* 0x000000042b0c7825 */ /* 0x100fe200078e0002 */
[----:B------:R4:W5:Y:S03]  /*0ac0*/  LDG.E R150, desc[UR4][R10.64] ;  /* 0x000000040a967981 */ /* 0x000966000c1e1900 */
[--C-:B0-----:R-:W-:Y:S01]  /*0ad0*/  IMAD.WIDE.U32 R4, R41, 0x4, R2.reuse ;  /* 0x0000000429047825 */ /* 0x101fe200078e0002 */
[----:B------:R0:W5:Y:S03]  /*0ae0*/  LDG.E R149, desc[UR4][R12.64] ;  /* 0x000000040c957981 */ /* 0x000166000c1e1900 */
[--C-:B--2---:R-:W-:Y:S01]  /*0af0*/  IMAD.WIDE.U32 R6, R39, 0x4, R2.reuse ;  /* 0x0000000427067825 */ /* 0x104fe200078e0002 */
[----:B------:R2:W5:Y:S03]  /*0b00*/  LDG.E R148, desc[UR4][R4.64] ;  /* 0x0000000404947981 */ /* 0x000566000c1e1900 */
[--C-:B---3--:R-:W-:Y:S01]  /*0b10*/  IMAD.WIDE.U32 R8, R37, 0x4, R2.reuse ;  /* 0x0000000425087825 */ /* 0x108fe200078e0002 */
[----:B------:R3:W5:Y:S03]  /*0b20*/  LDG.E R147, desc[UR4][R6.64] ;  /* 0x0000000406937981 */ /* 0x000766000c1e1900 */
[--C-:B----4-:R-:W-:Y:S01]  /*0b30*/  IMAD.WIDE.U32 R10, R35, 0x4, R2.reuse ;  /* 0x00000004230a7825 */ /* 0x110fe200078e0002 */
[----:B------:R4:W5:Y:S03]  /*0b40*/  LDG.E R146, desc[UR4][R8.64] ;  /* 0x0000000408927981 */ /* 0x000966000c1e1900 */
[--C-:B0-----:R-:W-:Y:S01]  /*0b50*/  IMAD.WIDE.U32 R12, R33, 0x4, R2.reuse ;  /* 0x00000004210c7825 */ /* 0x101fe200078e0002 */
[----:B------:R0:W5:Y:S03]  /*0b60*/  LDG.E R144, desc[UR4][R10.64] ;  /* 0x000000040a907981 */ /* 0x000166000c1e1900 */
[--C-:B------:R-:W-:Y:S01]  /*0b70*/  IMAD.WIDE.U32 R14, R137, 0x4, R2.reuse ;  /* 0x00000004890e7825 */ /* 0x100fe200078e0002 */
[----:B------:R0:W5:Y:S03]  /*0b80*/  LDG.E R142, desc[UR4][R12.64] ;  /* 0x000000040c8e7981 */ /* 0x000166000c1e1900 */
[--C-:B------:R-:W-:Y:S01]  /*0b90*/  IMAD.WIDE.U32 R16, R139, 0x4, R2.reuse ;  /* 0x000000048b107825 */ /* 0x100fe200078e0002 */
[----:B------:R0:W5:Y:S03]  /*0ba0*/  LDG.E R154, desc[UR4][R14.64] ;  /* 0x000000040e9a7981 */ /* 0x000166000c1e1900 */
[--C-:B------:R-:W-:Y:S01]  /*0bb0*/  IMAD.WIDE.U32 R18, R141, 0x4, R2.reuse ;  /* 0x000000048d127825 */ /* 0x100fe200078e0002 */
[----:B------:R0:W5:Y:S03]  /*0bc0*/  LDG.E R155, desc[UR4][R16.64] ;  /* 0x00000004109b7981 */ /* 0x000166000c1e1900 */
[--C-:B------:R-:W-:Y:S01]  /*0bd0*/  IMAD.WIDE.U32 R22, R143, 0x4, R2.reuse ;  /* 0x000000048f167825 */ /* 0x100fe200078e0002 */
[----:B------:R-:W5:Y:S03]  /*0be0*/  LDG.E R156, desc[UR4][R18.64] ;  /* 0x00000004129c7981 */ /* 0x000f66000c1e1900 */
[----:B------:R-:W-:Y:S01]  /*0bf0*/  IMAD.WIDE.U32 R26, R145, 0x4, R2 ;  /* 0x00000004911a7825 */ /* 0x000fe200078e0002 */
[----:B------:R-:W5:Y:S03]  /*0c00*/  LDG.E R157, desc[UR4][R22.64] ;  /* 0x00000004169d7981 */ /* 0x000f66000c1e1900 */
[--C-:B-1----:R-:W-:Y:S01]  /*0c10*/  IMAD.WIDE.U32 R2, R51, 0x8, R20.reuse ;  /* 0x0000000833027825 */ /* 0x102fe200078e0014 */
[----:B------:R1:W5:Y:S03]  /*0c20*/  LDG.E R158, desc[UR4][R26.64] ;  /* 0x000000041a9e7981 */ /* 0x000366000c1e1900 */
[----:B--2---:R-:W-:-:S02]  /*0c30*/  IMAD.WIDE.U32 R4, R49, 0x8, R20 ;  /* 0x0000000831047825 */ /* 0x004fc400078e0014 */
[----:B------:R-:W5:Y:S02]  /*0c40*/  LDG.E.64 R2, desc[UR4][R2.64] ;  /* 0x0000000402027981 */ /* 0x000f64000c1e1b00 */
[--C-:B---3--:R-:W-:Y:S02]  /*0c50*/  IMAD.WIDE.U32 R6, R47, 0x8, R20.reuse ;  /* 0x000000082f067825 */ /* 0x108fe400078e0014 */
[----:B------:R-:W5:Y:S02]  /*0c60*/  LDG.E.64 R4, desc[UR4][R4.64] ;  /* 0x0000000404047981 */ /* 0x000f64000c1e1b00 */
[--C-:B----4-:R-:W-:Y:S02]  /*0c70*/  IMAD.WIDE.U32 R8, R45, 0x8, R20.reuse ;  /* 0x000000082d087825 */ /* 0x110fe400078e0014 */
[----:B------:R-:W5:Y:S02]  /*0c80*/  LDG.E.64 R6, desc[UR4][R6.64] ;  /* 0x0000000406067981 */ /* 0x000f64000c1e1b00 */
[----:B0-----:R-:W-:-:S02]  /*0c90*/  IMAD.WIDE.U32 R10, R43, 0x8, R20 ;  /* 0x000000082b0a7825 */ /* 0x001fc400078e0014 */
        /* <DEDUP_REMOVED lines=23> */
.L_x_520:
        /* <DEDUP_REMOVED lines=76> */
.L_x_521:
[----:B------:R-:W-:Y:S05]  /*12d0*/  @P0 BRA `(.L_x_522) ;  /* 0x0000000c00c40947 */ /* 0x000fea0003800000 */
[--C-:B-----5:R-:W-:Y:S01]  /*12e0*/  FADD.FTZ R241, R22, -R0.reuse ;  /* 0x8000000016f17221 */ /* 0x120fe20000010000 */
        /* <DEDUP_REMOVED lines=8> */
[--C-:B------:R-:W-:Y:S02]  /*1370*/  HADD2.F32 R21, -RZ, R144.reuse.H0_H0 ;  /* 0x20000090ff157230 */ /* 0x100fe40000004100 */
[----:B------:R-:W-:Y:S01]  /*1380*/  FMUL.FTZ R2, R32, R3 ;  /* 0x0000000320027220 */ /* 0x000fe20000410000 */
[----:B------:R-:W-:Y:S02]  /*1390*/  HADD2.F32 R23, -RZ, R144.H1_H1 ;  /* 0x30000090ff177230 */ /* 0x000fe40000004100 */
[--C-:B------:R-:W-:Y:S01]  /*13a0*/  FADD.FTZ R161, R4, -R0.reuse ;  /* 0x8000000004a17221 */ /* 0x100fe20000010000 */
[----:B------:R-:W-:Y:S02]  /*13b0*/  HADD2.F32 R181, -RZ, R153.H1_H1 ;  /* 0x30000099ffb57230 */ /* 0x000fe40000004100 */
[----:B------:R-:W-:Y:S01]  /*13c0*/  FADD.FTZ R163, R5, -R0 ;  /* 0x8000000005a37221 */ /* 0x000fe20000010000 */
[----:B------:R-:W-:-:S02]  /*13d0*/  HADD2.F32 R144, -RZ, R138.H1_H1 ;  /* 0x3000008aff907230 */ /* 0x000fc40000004100 */
        /* <DEDUP_REMOVED lines=25> */
[----:B------:R-:W-:-:S02]  /*1570*/  HADD2.F32 R19, -RZ, R146.H0_H0 ;  /* 0x20000092ff137230 */ /* 0x000fc40000004100 */
[C---:B------:R-:W-:Y:S01]  /*1580*/  FMUL.FTZ R24, R32.reuse, R161 ;  /* 0x000000a120187220 */ /* 0x040fe20000410000 */
[----:B------:R-:W-:Y:S02]  /*1590*/  HADD2.F32 R20, -RZ, R146.H1_H1 ;  /* 0x30000092ff147230 */ /* 0x000fe40000004100 */
[----:B------:R-:W-:Y:S01]  /*15a0*/  FADD.FTZ R142, RZ, R3 ;  /* 0x00000003ff8e7221 */ /* 0x000fe20000010000 */
[----:B------:R-:W-:Y:S02]  /*15b0*/  HADD2.F32 R153, -RZ, R152.H0_H0 ;  /* 0x20000098ff997230 */ /* 0x000fe40000004100 */
[C---:B------:R-:W-:Y:S01]  /*15c0*/  FMUL.FTZ R160, R32.reuse, R191 ;  /* 0x000000bf20a07220 */ /* 0x040fe20000410000 */
[--C-:B------:R-:W-:Y:S02]  /*15d0*/  HADD2.F32 R17, -RZ, R147.reuse.H0_H0 ;  /* 0x20000093ff117230 */ /* 0x100fe40000004100 */
[----:B------:R-:W-:Y:S01]  /*15e0*/  FMUL.FTZ R25, R32, R163 ;  /* 0x000000a320197220 */ /* 0x000fe20000410000 */
[----:B------:R-:W-:-:S02]  /*15f0*/  HADD2.F32 R18, -RZ, R147.H1_H1 ;  /* 0x30000093ff127230 */ /* 0x000fc40000004100 */
[----:B------:R-:W-:Y:S01]  /*1600*/  FMUL.FTZ R147, R144, R181 ;  /* 0x000000b590937220 */ /* 0x000fe20000410000 */
[----:B------:R-:W-:Y:S02]  /*1610*/  HADD2.F32 R146, -RZ, R132.H0_H0 ;  /* 0x20000084ff927230 */ /* 0x000fe40000004100 */
[----:B------:R-:W-:Y:S01]  /*1620*/  FMUL.FTZ R26, R32, R165 ;  /* 0x000000a5201a7220 */ /* 0x000fe20000410000 */
[--C-:B------:R-:W-:Y:S02]  /*1630*/  HADD2.F32 R13, -RZ, R149.reuse.H0_H0 ;  /* 0x20000095ff0d7230 */ /* 0x100fe40000004100 */
[----:B------:R-:W-:Y:S01]  /*1640*/  FADD.FTZ R144, R142, R147 ;  /* 0x000000938e907221 */ /* 0x000fe20000010000 */
[----:B------:R-:W-:Y:S02]  /*1650*/  HADD2.F32 R14, -RZ, R149.H1_H1 ;  /* 0x30000095ff0e7230 */ /* 0x000fe40000004100 */
[----:B------:R-:W-:Y:S01]  /*1660*/  FFMA.FTZ R149, R0, R3, RZ ;  /* 0x0000000300957223 */ /* 0x000fe200000100ff */
        /* <DEDUP_REMOVED lines=8> */
[----:B------:R-:W-:-:S02]  /*16f0*/  HADD2.F32 R152, -RZ, R152.H1_H1 ;  /* 0x30000098ff987230 */ /* 0x000fc40000004100 */
[C---:B------:R-:W-:Y:S01]  /*1700*/  FMUL.FTZ R31, R32.reuse, R175 ;  /* 0x000000af201f7220 */ /* 0x040fe20000410000 */
[--C-:B------:R-:W-:Y:S02]  /*1710*/  HADD2.F32 R183, -RZ, R151.reuse.H0_H0 ;  /* 0x20000097ffb77230 */ /* 0x100fe40000004100 */
[----:B------:R-:W-:Y:S01]  /*1720*/  FMUL.FTZ R159, R32, R177 ;  /* 0x000000b1209f7220 */ /* 0x000fe20000410000 */
[----:B------:R-:W-:Y:S02]  /*1730*/  HADD2.F32 R10, -RZ, R151.H1_H1 ;  /* 0x30000097ff0a7230 */ /* 0x000fe40000004100 */
[----:B------:R-:W-:Y:S01]  /*1740*/  FMUL.FTZ R151, R146, R153 ;  /* 0x0000009992977220 */ /* 0x000fe20000410000 */
[----:B------:R-:W-:Y:S02]  /*1750*/  HADD2.F32 R157, -RZ, R132.H1_H1 ;  /* 0x30000084ff9d7230 */ /* 0x000fe40000004100 */
[----:B------:R-:W-:Y:S01]  /*1760*/  FMUL.FTZ R161, R32, R217 ;  /* 0x000000d920a17220 */ /* 0x000fe20000410000 */
[----:B------:R-:W-:-:S02]  /*1770*/  HADD2.F32 R198, -RZ, R155.H0_H0 ;  /* 0x2000009bffc67230 */ /* 0x000fc40000004100 */
[----:B------:R-:W-:Y:S01]  /*1780*/  FADD.FTZ R191, R144, R151 ;  /* 0x0000009790bf7221 */ /* 0x000fe20000010000 */
[----:B------:R-:W-:Y:S02]  /*1790*/  HADD2.F32 R201, -RZ, R155.H1_H1 ;  /* 0x3000009bffc97230 */ /* 0x000fe40000004100 */
[----:B------:R-:W-:Y:S01]  /*17a0*/  FFMA.FTZ R155, R2, R147, R149 ;  /* 0x00000093029b7223 */ /* 0x000fe20000010095 */
[--C-:B------:R-:W-:Y:S02]  /*17b0*/  HADD2.F32 R15, -RZ, R148.reuse.H0_H0 ;  /* 0x20000094ff0f7230 */ /* 0x100fe40000004100 */
[----:B------:R-:W-:Y:S01]  /*17c0*/  FMUL.FTZ R142, R157, R152 ;  /* 0x000000989d8e7220 */ /* 0x000fe20000410000 */
[----:B------:R-:W-:Y:S02]  /*17d0*/  HADD2.F32 R16, -RZ, R148.H1_H1 ;  /* 0x30000094ff107230 */ /* 0x000fe40000004100 */
[----:B------:R-:W-:Y:S01]  /*17e0*/  FFMA.FTZ R144, R24, R151, R155 ;  /* 0x0000009718907223 */ /* 0x000fe2000001009b */
[----:B------:R-:W-:-:S02]  /*17f0*/  HADD2.F32 R148, -RZ, R131.H0_H0 ;  /* 0x20000083ff947230 */ /* 0x000fc40000004100 */
[C---:B------:R-:W-:Y:S01]  /*1800*/  FMUL.FTZ R162, R32.reuse, R219 ;  /* 0x000000db20a27220 */ /* 0x040fe20000410000 */
[----:B------:R-:W-:Y:S02]  /*1810*/  HADD2.F32 R211, -RZ, R131.H1_H1 ;  /* 0x30000083ffd37230 */ /* 0x000fe40000004100 */
[----:B------:R-:W-:Y:S01]  /*1820*/  FMUL.FTZ R163, R32, R221 ;  /* 0x000000dd20a37220 */ /* 0x000fe20000410000 */
[----:B------:R-:W-:Y:S02]  /*1830*/  HADD2.F32 R190, -RZ, R129.H0_H0 ;  /* 0x20000081ffbe7230 */ /* 0x000fe40000004100 */
[----:B------:R-:W-:Y:S01]  /*1840*/  FMUL.FTZ R149, R148, R183 ;  /* 0x000000b794957220 */ /* 0x000fe20000410000 */
[--C-:B------:R-:W-:Y:S02]  /*1850*/  HADD2.F32 R11, -RZ, R150.reuse.H0_H0 ;  /* 0x20000096ff0b7230 */ /* 0x100fe40000004100 */
[----:B------:R-:W-:Y:S01]  /*1860*/  FADD.FTZ R148, R191, R142 ;  /* 0x0000008ebf947221 */ /* 0x000fe20000010000 */
[----:B------:R-:W-:-:S02]  /*1870*/  HADD2.F32 R12, -RZ, R150.H1_H1 ;  /* 0x30000096ff0c7230 */ /* 0x000fc40000004100 */
        /* <DEDUP_REMOVED lines=8> */
[----:B------:R-:W-:-:S02]  /*1900*/  HADD2.F32 R213, -RZ, R130.H1_H1 ;  /* 0x30000082ffd57230 */ /* 0x000fc40000004100 */
        /* <DEDUP_REMOVED lines=18> */
[----:B------:R-:W-:Y:S02]  /*1a30*/  HADD2.F32 R205, -RZ, R156.H1_H1 ;  /* 0x3000009cffcd7230 */ /* 0x000fe40000004100 */
[----:B------:R-:W-:Y:S01]  /*1a40*/  FFMA.FTZ R190, R31, R148, R190 ;  /* 0x000000941fbe7223 */ /* 0x000fe200000100be */
[----:B------:R-:W-:-:S02]  /*1a50*/  HADD2.F32 R193, -RZ, R124.H0_H0 ;  /* 0x2000007cffc17230 */ /* 0x000fc40000004100 */
[----:B------:R-:W-:Y:S01]  /*1a60*/  FADD.FTZ R192, R211, R150 ;  /* 0x00000096d3c07221 */ /* 0x000fe20000010000 */
[----:B------:R-:W-:Y:S02]  /*1a70*/  HADD2.F32 R156, -RZ, R124.H1_H1 ;  /* 0x3000007cff9c7230 */ /* 0x000fe40000004100 */
[----:B------:R-:W-:Y:S01]  /*1a80*/  FFMA.FTZ R211, R159, R150, R190 ;  /* 0x000000969fd37223 */ /* 0x000fe200000100be */
[--C-:B------:R-:W-:Y:S02]  /*1a90*/  HADD2.F32 R202, -RZ, R158.reuse.H0_H0 ;  /* 0x2000009effca7230 */ /* 0x100fe40000004100 */
[----:B------:R-:W-:Y:S01]  /*1aa0*/  FMUL.FTZ R184, R193, R22 ;  /* 0x00000016c1b87220 */ /* 0x000fe20000410000 */
[----:B------:R-:W-:Y:S02]  /*1ab0*/  HADD2.F32 R209, -RZ, R158.H1_H1 ;  /* 0x3000009effd17230 */ /* 0x000fe40000004100 */
[----:B------:R-:W-:Y:S01]  /*1ac0*/  FMUL.FTZ R193, R156, R197 ;  /* 0x000000c59cc17220 */ /* 0x000fe20000410000 */
[----:B------:R-:W-:-:S02]  /*1ad0*/  HADD2.F32 R188, -RZ, R127.H0_H0 ;  /* 0x2000007fffbc7230 */ /* 0x000fc40000004100 */
[----:B------:R-:W-:Y:S01]  /*1ae0*/  FADD.FTZ R213, R192, R189 ;  /* 0x000000bdc0d57221 */ /* 0x000fe20000010000 */
[--C-:B------:R-:W-:Y:S02]  /*1af0*/  HADD2.F32 R195, -RZ, R123.reuse.H0_H0 ;  /* 0x2000007bffc37230 */ /* 0x100fe40000004100 */
[----:B------:R-:W-:Y:S01]  /*1b00*/  FFMA.FTZ R190, R160, R189, R211 ;  /* 0x000000bda0be7223 */ /* 0x000fe200000100d3 */
[----:B------:R-:W-:Y:S02]  /*1b10*/  HADD2.F32 R158, -RZ, R123.H1_H1 ;  /* 0x3000007bff9e7230 */ /* 0x000fe40000004100 */
[----:B------:R-:W-:Y:S01]  /*1b20*/  FMUL.FTZ R188, R188, R17 ;  /* 0x00000011bcbc7220 */ /* 0x000fe20000410000 */
[--C-:B------:R-:W-:Y:S02]  /*1b30*/  HADD2.F32 R203, -RZ, R122.reuse.H0_H0 ;  /* 0x2000007affcb7230 */ /* 0x100fe40000004100 */
[----:B------:R-:W-:Y:S01]  /*1b40*/  FMUL.FTZ R156, R195, R196 ;  /* 0x000000c4c39c7220 */ /* 0x000fe20000410000 */
[----:B------:R-:W-:-:S02]  /*1b50*/  HADD2.F32 R180, -RZ, R122.H1_H1 ;  /* 0x3000007affb47230 */ /* 0x000fc40000004100 */
[----:B------:R-:W-:Y:S01]  /*1b60*/  FMUL.FTZ R195, R158, R199 ;  /* 0x000000c79ec37220 */ /* 0x000fe20000410000 */
[----:B------:R-:W-:Y:S02]  /*1b70*/  HADD2.F32 R187, -RZ, R127.H1_H1 ;  /* 0x3000007fffbb7230 */ /* 0x000fe40000004100 */
[----:B------:R-:W-:Y:S01]  /*1b80*/  FMUL.FTZ R158, R203, R198 ;  /* 0x000000c6cb9e7220 */ /* 0x000fe20000410000 */
[----:B------:R-:W-:Y:S02]  /*1b90*/  HADD2.F32 R9, -RZ, R121.H0_H0 ;  /* 0x20000079ff097230 */ /* 0x000fe40000004100 */
[----:B------:R-:W-:Y:S01]  /*1ba0*/  FMUL.FTZ R203, R180, R201 ;  /* 0x000000c9b4cb7220 */ /* 0x000fe20000410000 */
[----:B------:R-:W-:Y:S02]  /*1bb0*/  HADD2.F32 R7, -RZ, R120.H0_H0 ;  /* 0x20000078ff077230 */ /* 0x000fe40000004100 */
[----:B------:R-:W-:Y:S01]  /*1bc0*/  FMUL.FTZ R187, R187, R18 ;  /* 0x00000012bbbb7220 */ /* 0x000fe20000410000 */
[----:B------:R-:W-:-:S02]  /*1bd0*/  HADD2.F32 R186, -RZ, R126.H0_H0 ;  /* 0x2000007effba7230 */ /* 0x000fc40000004100 */
[----:B------:R-:W-:Y:S01]  /*1be0*/  FMUL.FTZ R180, R9, R200 ;  /* 0x000000c809b47220 */ /* 0x000fe20000410000 */
[----:B------:R-:W-:Y:S02]  /*1bf0*/  HADD2.F32 R8, -RZ, R121.H1_H1 ;  /* 0x30000079ff087230 */ /* 0x000fe40000004100 */
[----:B------:R-:W-:Y:S01]  /*1c00*/  FADD.FTZ R192, R213, R188 ;  /* 0x000000bcd5c07221 */ /* 0x000fe20000010000 */
[----:B------:R-:W-:Y:S01]  /*1c10*/  FFMA.FTZ R9, R161, R188, R190 ;  /* 0x000000bca1097223 */ /* 0x000fe200000100be */
[----:B------:R-:W-:Y:S02]  /*1c20*/  HADD2.F32 R6, -RZ, R120.H1_H1 ;  /* 0x30000078ff067230 */ /* 0x000fe40000004100 */
[----:B------:R-:W-:Y:S01]  /*1c30*/  FMUL.FTZ R190, R7, R154 ;  /* 0x0000009a07be7220 */ /* 0x000fe20000410000 */
[----:B------:R-:W-:Y:S02]  /*1c40*/  HADD2.F32 R185, -RZ, R126.H1_H1 ;  /* 0x3000007effb97230 */ /* 0x000fe40000004100 */
[----:B------:R-:W-:Y:S01]  /*1c50*/  FMUL.FTZ R186, R186, R19 ;  /* 0x00000013baba7220 */ /* 0x000fe20000410000 */
[----:B------:R-:W-:Y:S01]  /*1c60*/  FMUL.FTZ R211, R8, R205 ;  /* 0x000000cd08d37220 */ /* 0x000fe20000410000 */
[----:B------:R-:W-:Y:S01]  /*1c70*/  FADD.FTZ R7, R192, R187 ;  /* 0x000000bbc0077221 */ /* 0x000fe20000010000 */
[----:B------:R-:W-:Y:S01]  /*1c80*/  FFMA.FTZ R8, R162, R187, R9 ;  /* 0x000000bba2087223 */ /* 0x000fe20000010009 */
[----:B------:R-:W-:-:S02]  /*1c90*/  HADD2.F32 R182, -RZ, R125.H0_H0 ;  /* 0x2000007dffb67230 */ /* 0x000fc40000004100 */
[----:B------:R-:W-:Y:S01]  /*1ca0*/  FMUL.FTZ R213, R6, R207 ;  /* 0x000000cf06d57220 */ /* 0x000fe20000410000 */
[--C-:B------:R-:W-:Y:S02]  /*1cb0*/  HADD2.F32 R4, -RZ, R119.reuse.H1_H1 ;  /* 0x30000077ff047230 */ /* 0x100fe40000004100 */
[----:B------:R-:W-:Y:S01]  /*1cc0*/  FMUL.FTZ R185, R185, R20 ;  /* 0x00000014b9b97220 */ /* 0x000fe20000410000 */
[----:B------:R-:W-:Y:S01]  /*1cd0*/  FADD.FTZ R6, R7, R186 ;  /* 0x000000ba07067221 */ /* 0x000fe20000010000 */
[----:B------:R-:W-:Y:S01]  /*1ce0*/  FMUL.FTZ R164, R32, R223 ;  /* 0x000000df20a47220 */ /* 0x000fe20000410000 */
[----:B------:R-:W-:Y:S01]  /*1cf0*/  FFMA.FTZ R7, R163, R186, R8 ;  /* 0x000000baa3077223 */ /* 0x000fe20000010008 */
[----:B------:R-:W-:Y:S01]  /*1d00*/  FMUL.FTZ R182, R182, R21 ;  /* 0x00000015b6b67220 */ /* 0x000fe20000410000 */
        /* <DEDUP_REMOVED lines=22> */
[----:B------:R-:W-:Y:S01]  /*1e70*/  FMUL.FTZ R175, R32, R245 ;  /* 0x000000f520af7220 */ /* 0x000fe20000410000 */
[----:B------:R-:W-:Y:S01]  /*1e80*/  FFMA.FTZ R233, R169, R156, R6 ;  /* 0x0000009ca9e97223 */ /* 0x000fe20000010006 */
[----:B------:R-:W-:-:S02]  /*1e90*/  HADD2.F32 R5, -RZ, R119.H0_H0 ;  /* 0x20000077ff057230 */ /* 0x000fc40000004100 */
[----:B------:R-:W-:Y:S01]  /*1ea0*/  FADD.FTZ R235, R8, R195 ;  /* 0x000000c308eb7221 */ /* 0x000fe20000010000 */
[----:B------:R-:W-:Y:S01]  /*1eb0*/  FMUL.FTZ R176, R32, R247 ;  /* 0x000000f720b07220 */ /* 0x000fe20000410000 */
[----:B------:R-:W-:Y:S01]  /*1ec0*/  FFMA.FTZ R194, R170, R195, R233 ;  /* 0x000000c3aac27223 */ /* 0x000fe200000100e9 */
[C---:B------:R-:W-:Y:S01]  /*1ed0*/  FMUL.FTZ R177, R32.reuse, R249 ;  /* 0x000000f920b17220 */ /* 0x040fe20000410000 */
        /* <DEDUP_REMOVED lines=46> */
[C---:B------:R-:W-:Y:S01]  /*21c0*/  FFMA.FTZ R247, R178.reuse, R215, R247 ;  /* 0x000000d7b2f77223 */ /* 0x040fe200000100f7 */
[----:B------:R-:W-:Y:S01]  /*21d0*/  FMUL.FTZ R251, R178, R209 ;  /* 0x000000d1b2fb7220 */ /* 0x000fe20000410000 */
[----:B------:R-:W-:Y:S06]  /*21e0*/  BRA `(.L_x_523) ;  /* 0x0000001000b07947 */ /* 0x000fec0003800000 */
.L_x_522:
[----:B------:R-:W-:Y:S02]  /*21f0*/  HADD2.F32 R177, -RZ, R118.H0_H0 ;  /* 0x20000076ffb17230 */ /* 0x000fe40000004100 */
[----:B------:R-:W-:Y:S02]  /*2200*/  HADD2.F32 R208, -RZ, R132.H0_H0 ;  /* 0x20000084ffd07230 */ /* 0x000fe40000004100 */
[----:B------:R-:W-:Y:S02]  /*2210*/  HADD2.F32 R178, -RZ, R118.H1_H1 ;  /* 0x30000076ffb27230 */ /* 0x000fe40000004100 */
[----:B-----5:R-:W-:Y:S01]  /*2220*/  FADD.FTZ R177, -R177, R2 ;  /* 0x00000002b1b17221 */ /* 0x020fe20000010100 */
[--C-:B------:R-:W-:Y:S01]  /*2230*/  HADD2.F32 R2, -RZ, R117.reuse.H1_H1 ;  /* 0x30000075ff027230 */ /* 0x100fe20000004100 */
[----:B------:R-:W-:Y:S01]  /*2240*/  MUFU.RCP R175, R208 ;  /* 0x000000d000af7308 */ /* 0x000fe20000001000 */
[----:B------:R-:W-:Y:S02]  /*2250*/  HADD2.F32 R202, -RZ, R138.H0_H0 ;  /* 0x2000008affca7230 */ /* 0x000fe40000004100 */
[----:B------:R-:W-:Y:S01]  /*2260*/  FADD.FTZ R179, -R178, R3 ;  /* 0x00000003b2b37221 */ /* 0x000fe20000010100 */
[----:B------:R-:W-:-:S02]  /*2270*/  HADD2.F32 R3, -RZ, R117.H0_H0 ;  /* 0x20000075ff037230 */ /* 0x000fc40000004100 */
[----:B------:R-:W-:Y:S01]  /*2280*/  FADD.FTZ R181, -R2, R5 ;  /* 0x0000000502b57221 */ /* 0x000fe20000010100 */
[----:B------:R-:W-:Y:S02]  /*2290*/  HADD2.F32 R2, -RZ, R115.H1_H1 ;  /* 0x30000073ff027230 */ /* 0x000fe40000004100 */
[----:B------:R-:W-:Y:S01]  /*22a0*/  HADD2.F32 R210, -RZ, R138.H1_H1 ;  /* 0x3000008affd27230 */ /* 0x000fe20000004100 */
[----:B------:R-:W0:Y:S01]  /*22b0*/  MUFU.RCP R0, R202 ;  /* 0x000000ca00007308 */ /* 0x000e220000001000 */
[----:B------:R-:W-:Y:S02]  /*22c0*/  HADD2.F32 R183, -RZ, R116.H0_H0 ;  /* 0x20000074ffb77230 */ /* 0x000fe40000004100 */
[----:B------:R-:W-:Y:S01]  /*22d0*/  FADD.FTZ R197, -R2, R9 ;  /* 0x0000000902c57221 */ /* 0x000fe20000010100 */
[----:B------:R-:W-:Y:S02]  /*22e0*/  HADD2.F32 R2, -RZ, R113.H1_H1 ;  /* 0x30000071ff027230 */ /* 0x000fe40000004100 */
[----:B------:R-:W-:Y:S01]  /*22f0*/  FADD.FTZ R178, -R3, R4 ;  /* 0x0000000403b27221 */ /* 0x000fe20000010100 */
[----:B------:R-:W-:-:S02]  /*2300*/  HADD2.F32 R9, -RZ, R112.H0_H0 ;  /* 0x20000070ff097230 */ /* 0x000fc40000004100 */
[----:B------:R-:W-:Y:S01]  /*2310*/  FADD.FTZ R196, -R183, R6 ;  /* 0x00000006b7c47221 */ /* 0x000fe20000010100 */
[--C-:B------:R-:W-:Y:S02]  /*2320*/  HADD2.F32 R206, -RZ, R110.reuse.H1_H1 ;  /* 0x3000006effce7230 */ /* 0x100fe40000004100 */
[----:B------:R-:W-:Y:S01]  /*2330*/  FADD.FTZ R201, -R2, R13 ;  /* 0x0000000d02c97221 */ /* 0x000fe20000010100 */
[----:B------:R-:W-:Y:S02]  /*2340*/  HADD2.F32 R13, -RZ, R110.H0_H0 ;  /* 0x2000006eff0d7230 */ /* 0x000fe40000004100 */
[----:B------:R-:W-:Y:S01]  /*2350*/  FADD.FTZ R14, -R9, R14 ;  /* 0x0000000e090e7221 */ /* 0x000fe20000010100 */
[----:B------:R-:W-:Y:S01]  /*2360*/  HADD2.F32 R198, -RZ, R116.H1_H1 ;  /* 0x30000074ffc67230 */ /* 0x000fe20000004100 */
[----:B------:R-:W1:Y:S01]  /*2370*/  MUFU.RCP R176, R210 ;  /* 0x000000d200b07308 */ /* 0x000e620000001000 */
[----:B------:R-:W-:Y:S02]  /*2380*/  HADD2.F32 R9, -RZ, R111.H0_H0 ;  /* 0x2000006fff097230 */ /* 0x000fe40000004100 */
[----:B------:R-:W-:Y:S01]  /*2390*/  FADD.FTZ R218, -R13, R24 ;  /* 0x000000180dda7221 */ /* 0x000fe20000010100 */
[----:B------:R-:W-:-:S02]  /*23a0*/  HADD2.F32 R24, -RZ, R106.H1_H1 ;  /* 0x3000006aff187230 */ /* 0x000fc40000004100 */
[----:B------:R-:W-:Y:S01]  /*23b0*/  FADD.FTZ R207, -R206, R25 ;  /* 0x00000019cecf7221 */ /* 0x000fe20000010100 */
[----:B------:R-:W-:Y:S02]  /*23c0*/  HADD2.F32 R2, -RZ, R111.H1_H1 ;  /* 0x3000006fff027230 */ /* 0x000fe40000004100 */
[----:B------:R-:W-:Y:S01]  /*23d0*/  FADD.FTZ R183, -R198, R7 ;  /* 0x00000007c6b77221 */ /* 0x000fe20000010100 */
[----:B------:R-:W-:Y:S02]  /*23e0*/  HADD2.F32 R203, -RZ, R132.H1_H1 ;  /* 0x30000084ffcb7230 */ /* 0x000fe40000004100 */
[----:B------:R-:W-:Y:S01]  /*23f0*/  FADD.FTZ R228, -R24, R23 ;  /* 0x0000001718e47221 */ /* 0x000fe20000010100 */
[----:B------:R-:W-:Y:S02]  /*2400*/  HADD2.F32 R191, -RZ, R129.H1_H1 ;  /* 0x30000081ffbf7230 */ /* 0x000fe40000004100 */
[----:B------:R-:W-:Y:S01]  /*2410*/  FADD.FTZ R16, -R9, R16 ;  /* 0x0000001009107221 */ /* 0x000fe20000010100 */
[----:B------:R-:W-:Y:S01]  /*2420*/  HADD2.F32 R4, -RZ, R124.H1_H1 ;  /* 0x3000007cff047230 */ /* 0x000fe20000004100 */
[----:B------:R-:W2:Y:S01]  /*2430*/  MUFU.RCP R174, R203 ;  /* 0x000000cb00ae7308 */ /* 0x000ea20000001000 */
[----:B------:R-:W-:-:S02]  /*2440*/  HADD2.F32 R24, -RZ, R104.H1_H1 ;  /* 0x30000068ff187230 */ /* 0x000fc40000004100 */
[----:B------:R-:W-:Y:S01]  /*2450*/  FADD.FTZ R17, -R2, R17 ;  /* 0x0000001102117221 */ /* 0x000fe20000010100 */
[----:B------:R-:W-:Y:S02]  /*2460*/  HADD2.F32 R23, -RZ, R105.H0_H0 ;  /* 0x20000069ff177230 */ /* 0x000fe40000004100 */
[----:B0-----:R-:W-:Y:S01]  /*2470*/  FMUL.FTZ R0, R177, R0 ;  /* 0x00000000b1007220 */ /* 0x001fe20000410000 */
[----:B------:R-:W-:Y:S02]  /*2480*/  HADD2.F32 R25, -RZ, R109.H0_H0 ;  /* 0x2000006dff197230 */ /* 0x000fe40000004100 */
[----:B------:R-:W-:Y:S01]  /*2490*/  FADD.FTZ R21, -R24, R21 ;  /* 0x0000001518157221 */ /* 0x000fe20000010100 */
[----:B------:R-:W-:Y:S01]  /*24a0*/  HADD2.F32 R204, -RZ, R131.H0_H0 ;  /* 0x20000083ffcc7230 */ /* 0x000fe20000004100 */
[----:B------:R-:W0:Y:S01]  /*24b0*/  MUFU.RCP R168, R191 ;  /* 0x000000bf00a87308 */ /* 0x000e220000001000 */
[----:B------:R-:W-:Y:S02]  /*24c0*/  HADD2.F32 R185, -RZ, R126.H1_H1 ;  /* 0x3000007effb97230 */ /* 0x000fe40000004100 */
[----:B------:R-:W-:Y:S01]  /*24d0*/  FADD.FTZ R23, -R23, R18 ;  /* 0x0000001217177221 */ /* 0x000fe20000010100 */
[----:B------:R-:W-:-:S02]  /*24e0*/  HADD2.F32 R7, -RZ, R115.H0_H0 ;  /* 0x20000073ff077230 */ /* 0x000fc40000004100 */
[----:B------:R-:W-:Y:S01]  /*24f0*/  FMUL.FTZ R24, R178, R175 ;  /* 0x000000afb2187220 */ /* 0x000fe20000410000 */
[--C-:B------:R-:W-:Y:S02]  /*2500*/  HADD2.F32 R213, -RZ, R120.reuse.H0_H0 ;  /* 0x20000078ffd57230 */ /* 0x100fe40000004100 */
[----:B------:R-:W-:Y:S01]  /*2510*/  FADD.FTZ R220, -R25, R30 ;  /* 0x0000001e19dc7221 */ /* 0x000fe20000010100 */
[----:B------:R-:W-:Y:S01]  /*2520*/  HADD2.F32 R212, -RZ, R120.H1_H1 ;  /* 0x30000078ffd47230 */ /* 0x000fe20000004100 */
[----:B------:R-:W3:Y:S01]  /*2530*/  MUFU.RCP R3, R4 ;  /* 0x0000000400037308 */ /* 0x000ee20000001000 */
[----:B------:R-:W-:Y:S02]  /*2540*/  HADD2.F32 R214, -RZ, R119.H1_H1 ;  /* 0x30000077ffd67230 */ /* 0x000fe40000004100 */
[----:B------:R-:W-:Y:S01]  /*2550*/  FADD.FTZ R198, -R7, R8 ;  /* 0x0000000807c67221 */ /* 0x000fe20000010100 */
[----:B------:R-:W-:Y:S02]  /*2560*/  HADD2.F32 R193, -RZ, R130.H1_H1 ;  /* 0x30000082ffc17230 */ /* 0x000fe40000004100 */
[----:B------:R-:W-:-:S02]  /*2570*/  HADD2.F32 R9, -RZ, R121.H0_H0 ;  /* 0x20000079ff097230 */ /* 0x000fc40000004100 */
[----:B------:R-:W-:Y:S01]  /*2580*/  HADD2.F32 R2, -RZ, R107.H1_H1 ;  /* 0x3000006bff027230 */ /* 0x000fe20000004100 */
[----:B------:R-:W4:Y:S01]  /*2590*/  MUFU.RCP R173, R204 ;  /* 0x000000cc00ad7308 */ /* 0x000f220000001000 */
[----:B------:R-:W-:Y:S02]  /*25a0*/  HADD2.F32 R199, -RZ, R114.H0_H0 ;  /* 0x20000072ffc77230 */ /* 0x000fe40000004100 */
[----:B------:R-:W-:Y:S02]  /*25b0*/  HADD2.F32 R192, -RZ, R129.H0_H0 ;  /* 0x20000081ffc07230 */ /* 0x000fe40000004100 */
[----:B------:R-:W-:Y:S01]  /*25c0*/  FADD.FTZ R226, -R2, R27 ;  /* 0x0000001b02e27221 */ /* 0x000fe20000010100 */
[----:B------:R-:W-:Y:S02]  /*25d0*/  HADD2.F32 R195, -RZ, R131.H1_H1 ;  /* 0x30000083ffc37230 */ /* 0x000fe40000004100 */
[----:B------:R-:W-:Y:S01]  /*25e0*/  FADD.FTZ R200, -R199, R10 ;  /* 0x0000000ac7c87221 */ /* 0x000fe20000010100 */
[----:B------:R-:W-:Y:S01]  /*25f0*/  HADD2.F32 R5, -RZ, R123.H0_H0 ;  /* 0x2000007bff057230 */ /* 0x000fe20000004100 */
[----:B------:R-:W4:Y:S01]  /*2600*/  MUFU.RCP R164, R185 ;  /* 0x000000b900a47308 */ /* 0x000f220000001000 */
[----:B------:R-:W-:-:S02]  /*2610*/  HADD2.F32 R215, -RZ, R119.H0_H0 ;  /* 0x20000077ffd77230 */ /* 0x000fc40000004100 */
[----:B------:R-:W-:Y:S02]  /*2620*/  HADD2.F32 R25, -RZ, R106.H0_H0 ;  /* 0x2000006aff197230 */ /* 0x000fe40000004100 */
[----:B------:R-:W-:Y:S02]  /*2630*/  HADD2.F32 R6, -RZ, R114.H1_H1 ;  /* 0x30000072ff067230 */ /* 0x000fe40000004100 */
[----:B------:R-:W-:Y:S01]  /*2640*/  HADD2.F32 R7, -RZ, R113.H0_H0 ;  /* 0x20000071ff077230 */ /* 0x000fe20000004100 */
[----:B------:R-:W4:Y:S01]  /*2650*/  MUFU.RCP R230, R213 ;  /* 0x000000d500e67308 */ /* 0x000f220000001000 */
[----:B------:R-:W-:Y:S02]  /*2660*/  HADD2.F32 R8, -RZ, R112.H1_H1 ;  /* 0x30000070ff087230 */ /* 0x000fe40000004100 */
[----:B------:R-:W-:Y:S01]  /*2670*/  FADD.FTZ R22, -R25, R22 ;  /* 0x0000001619167221 */ /* 0x000fe20000010100 */
[----:B------:R-:W-:Y:S02]  /*2680*/  HADD2.F32 R2, -RZ, R105.H1_H1 ;  /* 0x30000069ff027230 */ /* 0x000fe40000004100 */
[----:B------:R-:W-:Y:S01]  /*2690*/  FADD.FTZ R199, -R6, R11 ;  /* 0x0000000b06c77221 */ /* 0x000fe20000010100 */
[----:B------:R-:W-:-:S02]  /*26a0*/  HADD2.F32 R194, -RZ, R130.H0_H0 ;  /* 0x20000082ffc27230 */ /* 0x000fc40000004100 */
[----:B------:R-:W-:Y:S01]  /*26b0*/  FADD.FTZ R216, -R7, R12 ;  /* 0x0000000c07d87221 */ /* 0x000fe20000010100 */
[----:B------:R-:W-:Y:S01]  /*26c0*/  HADD2.F32 R189, -RZ, R128.H1_H1 ;  /* 0x30000080ffbd7230 */ /* 0x000fe20000004100 */
[----:B------:R-:W4:Y:S01]  /*26d0*/  MUFU.RCP R18, R212 ;  /* 0x000000d400127308 */ /* 0x000f220000001000 */
[----:B------:R-:W-:Y:S02]  /*26e0*/  HADD2.F32 R222, -RZ, R109.H1_H1 ;  /* 0x3000006dffde7230 */ /* 0x000fe40000004100 */
[----:B------:R-:W-:Y:S01]  /*26f0*/  FADD.FTZ R15, -R8, R15 ;  /* 0x0000000f080f7221 */ /* 0x000fe20000010100 */
[----:B------:R-:W-:Y:S02]  /*2700*/  HADD2.F32 R25, -RZ, R104.H0_H0 ;  /* 0x20000068ff197230 */ /* 0x000fe40000004100 */
[----:B------:R-:W-:Y:S01]  /*2710*/  FADD.FTZ R19, -R2, R19 ;  /* 0x0000001302137221 */ /* 0x000fe20000010100 */
[----:B------:R-:W-:Y:S02]  /*2720*/  HADD2.F32 R188, -RZ, R127.H0_H0 ;  /* 0x2000007fffbc7230 */ /* 0x000fe40000004100 */
[----:B-1----:R-:W-:Y:S01]  /*2730*/  FMUL.FTZ R2, R179, R176 ;  /* 0x000000b0b3027220 */ /* 0x002fe20000410000 */
[----:B------:R-:W-:Y:S01]  /*2740*/  HADD2.F32 R6, -RZ, R123.H1_H1 ;  /* 0x3000007bff067230 */ /* 0x000fe20000004100 */
[----:B------:R-:W1:Y:S01]  /*2750*/  MUFU.RCP R178, R214 ;  /* 0x000000d600b27308 */ /* 0x000e620000001000 */
[----:B------:R-:W-:-:S02]  /*2760*/  HADD2.F32 R7, -RZ, R122.H0_H0 ;  /* 0x2000007aff077230 */ /* 0x000fc40000004100 */
[----:B------:R-:W-:Y:S01]  /*2770*/  FADD.FTZ R222, -R222, R31 ;  /* 0x0000001fdede7221 */ /* 0x000fe20000010100 */
[----:B------:R-:W-:Y:S02]  /*2780*/  HADD2.F32 R8, -RZ, R122.H1_H1 ;  /* 0x3000007aff087230 */ /* 0x000fe40000004100 */
[----:B------:R-:W-:Y:S01]  /*2790*/  FADD.FTZ R20, -R25, R20 ;  /* 0x0000001419147221 */ /* 0x000fe20000010100 */
[----:B------:R-:W-:Y:S02]  /*27a0*/  HADD2.F32 R187, -RZ, R127.H1_H1 ;  /* 0x3000007fffbb7230 */ /* 0x000fe40000004100 */
[----:B--2---:R-:W-:Y:S01]  /*27b0*/  FMUL.FTZ R25, R181, R174 ;  /* 0x000000aeb5197220 */ /* 0x004fe20000410000 */
[----:B------:R-:W-:Y:S01]  /*27c0*/  HADD2.F32 R186, -RZ, R126.H0_H0 ;  /* 0x2000007effba7230 */ /* 0x000fe20000004100 */
[----:B------:R-:W2:Y:S01]  /*27d0*/  MUFU.RCP R170, R193 ;  /* 0x000000c100aa7308 */ /* 0x000ea20000001000 */
[----:B------:R-:W-:Y:S02]  /*27e0*/  HADD2.F32 R179, -RZ, R153.H0_H0 ;  /* 0x20000099ffb37230 */ /* 0x000fe40000004100 */
[----:B0-----:R-:W-:Y:S01]  /*27f0*/  FMUL.FTZ R31, R199, R168 ;  /* 0x000000a8c71f7220 */ /* 0x001fe20000410000 */
[----:B------:R-:W-:-:S02]  /*2800*/  HADD2.F32 R217, -RZ, R107.H0_H0 ;  /* 0x2000006bffd97230 */ /* 0x000fc40000004100 */
[----:B---3--:R-:W-:Y:S01]  /*2810*/  FMUL.FTZ R168, R222, R3 ;  /* 0x00000003dea87220 */ /* 0x008fe20000410000 */
[--C-:B------:R-:W-:Y:S02]  /*2820*/  HADD2.F32 R211, -RZ, R108.reuse.H0_H0 ;  /* 0x2000006cffd37230 */ /* 0x100fe40000004100 */
[----:B------:R-:W-:Y:S01]  /*2830*/  FMUL.FTZ R3, R202, R179 ;  /* 0x000000b3ca037220 */ /* 0x000fe20000410000 */
[----:B------:R-:W-:Y:S01]  /*2840*/  HADD2.F32 R224, -RZ, R108.H1_H1 ;  /* 0x3000006cffe07230 */ /* 0x000fe20000004100 */
[----:B------:R-:W0:Y:S01]  /*2850*/  MUFU.RCP R205, R9 ;  /* 0x0000000900cd7308 */ /* 0x000e220000001000 */
[----:B------:R-:W-:Y:S02]  /*2860*/  HADD2.F32 R181, -RZ, R153.H1_H1 ;  /* 0x30000099ffb57230 */ /* 0x000fe40000004100 */
[----:B------:R-:W-:Y:S01]  /*2870*/  FADD.FTZ R217, -R217, R26 ;  /* 0x0000001ad9d97221 */ /* 0x000fe20000010100 */
[----:B------:R-:W-:Y:S02]  /*2880*/  HADD2.F32 R180, -RZ, R125.H1_H1 ;  /* 0x3000007dffb47230 */ /* 0x000fe40000004100 */
[----:B------:R-:W-:Y:S01]  /*2890*/  FADD.FTZ R211, -R211, R28 ;  /* 0x0000001cd3d37221 */ /* 0x000fe20000010100 */
[----:B------:R-:W-:-:S02]  /*28a0*/  HADD2.F32 R206, -RZ, R121.H1_H1 ;  /* 0x30000079ffce7230 */ /* 0x000fc40000004100 */
[----:B------:R-:W-:Y:S01]  /*28b0*/  FADD.FTZ R224, -R224, R29 ;  /* 0x0000001de0e07221 */ /* 0x000fe20000010100 */
[----:B----4-:R-:W-:Y:S01]  /*28c0*/  FMUL.FTZ R26, R196, R173 ;  /* 0x000000adc41a7220 */ /* 0x010fe20000410000 */
[----:B------:R-:W3:Y:S01]  /*28d0*/  MUFU.RCP R169, R192 ;  /* 0x000000c000a97308 */ /* 0x000ee20000001000 */
[----:B------:R-:W-:Y:S01]  /*28e0*/  FMUL.FTZ R164, R17, R164 ;  /* 0x000000a411a47220 */ /* 0x000fe20000410000 */
[----:B------:R-:W-:Y:S01]  /*28f0*/  FMUL.FTZ R175, R23, R230 ;  /* 0x000000e617af7220 */ /* 0x000fe20000410000 */
[----:B------:R-:W-:Y:S01]  /*2900*/  FMUL.FTZ R176, R19, R18 ;  /* 0x0000001213b07220 */ /* 0x000fe20000410000 */
[----:B-1----:R-:W-:Y:S01]  /*2910*/  FMUL.FTZ R178, R21, R178 ;  /* 0x000000b215b27220 */ /* 0x002fe20000410000 */
[----:B--2---:R-:W-:Y:S01]  /*2920*/  FMUL.FTZ R29, R197, R170 ;  /* 0x000000aac51d7220 */ /* 0x004fe20000410000 */
[----:B------:R-:W-:Y:S02]  /*2930*/  HADD2.F32 R153, -RZ, R152.H0_H0 ;  /* 0x20000098ff997230 */ /* 0x000fe40000004100 */
[----:B------:R-:W1:Y:S01]  /*2940*/  MUFU.RCP R172, R195 ;  /* 0x000000c300ac7308 */ /* 0x000e620000001000 */
[----:B0-----:R-:W-:Y:S01]  /*2950*/  FMUL.FTZ R173, R22, R205 ;  /* 0x000000cd16ad7220 */ /* 0x001fe20000410000 */
[----:B------:R-:W-:-:S02]  /*2960*/  HADD2.F32 R17, -RZ, R147.H0_H0 ;  /* 0x20000093ff117230 */ /* 0x000fc40000004100 */
[----:B------:R-:W-:Y:S02]  /*2970*/  HADD2.F32 R18, -RZ, R147.H1_H1 ;  /* 0x30000093ff127230 */ /* 0x000fe40000004100 */
[----:B------:R-:W-:Y:S01]  /*2980*/  FMUL.FTZ R147, R210, R181 ;  /* 0x000000b5d2937220 */ /* 0x000fe20000410000 */
[--C-:B------:R-:W-:Y:S01]  /*2990*/  HADD2.F32 R21, -RZ, R144.reuse.H0_H0 ;  /* 0x20000090ff157230 */ /* 0x100fe20000004100 */
[----:B------:R-:W0:Y:S01]  /*29a0*/  MUFU.RCP R10, R5 ;  /* 0x00000005000a7308 */ /* 0x000e220000001000 */
[----:B------:R-:W-:Y:S02]  /*29b0*/  HADD2.F32 R23, -RZ, R144.H1_H1 ;  /* 0x30000090ff177230 */ /* 0x000fe40000004100 */
[----:B------:R-:W-:Y:S01]  /*29c0*/  FADD.FTZ R144, RZ, R3 ;  /* 0x00000003ff907221 */ /* 0x000fe20000010000 */
[--C-:B------:R-:W-:Y:S02]  /*29d0*/  HADD2.F32 R22, -RZ, R142.reuse.H0_H0 ;  /* 0x2000008eff167230 */ /* 0x100fe40000004100 */
[----:B---3--:R-:W-:Y:S01]  /*29e0*/  FMUL.FTZ R30, R200, R169 ;  /* 0x000000a9c81e7220 */ /* 0x008fe20000410000 */
[----:B------:R-:W-:-:S02]  /*29f0*/  HADD2.F32 R197, -RZ, R142.H1_H1 ;  /* 0x3000008effc57230 */ /* 0x000fc40000004100 */
[----:B------:R-:W-:Y:S01]  /*2a00*/  FFMA.FTZ R142, R3, R0, RZ ;  /* 0x00000000038e7223 */ /* 0x000fe200000100ff */
[----:B------:R-:W-:Y:S01]  /*2a10*/  HADD2.F32 R152, -RZ, R152.H1_H1 ;  /* 0x30000098ff987230 */ /* 0x000fe20000004100 */
[----:B------:R-:W2:Y:S01]  /*2a20*/  MUFU.RCP R177, R215 ;  /* 0x000000d700b17308 */ /* 0x000ea20000001000 */
[----:B-1----:R-:W-:Y:S01]  /*2a30*/  FMUL.FTZ R27, R183, R172 ;  /* 0x000000acb71b7220 */ /* 0x002fe20000410000 */
[--C-:B------:R-:W-:Y:S02]  /*2a40*/  HADD2.F32 R183, -RZ, R151.reuse.H0_H0 ;  /* 0x20000097ffb77230 */ /* 0x100fe40000004100 */
[----:B------:R-:W-:Y:S02]  /*2a50*/  HADD2.F32 R19, -RZ, R146.H0_H0 ;  /* 0x20000092ff137230 */ /* 0x000fe40000004100 */
[----:B------:R-:W-:Y:S02]  /*2a60*/  HADD2.F32 R190, -RZ, R128.H0_H0 ;  /* 0x20000080ffbe7230 */ /* 0x000fe40000004100 */
[----:B------:R-:W1:Y:S01]  /*2a70*/  MUFU.RCP R171, R194 ;  /* 0x000000c200ab7308 */ /* 0x000e620000001000 */
[----:B0-----:R-:W-:Y:S01]  /*2a80*/  FMUL.FTZ R169, R211, R10 ;  /* 0x0000000ad3a97220 */ /* 0x001fe20000410000 */
[----:B------:R-:W-:-:S02]  /*2a90*/  HADD2.F32 R10, -RZ, R151.H1_H1 ;  /* 0x30000097ff0a7230 */ /* 0x000fc40000004100 */
[----:B------:R-:W-:Y:S01]  /*2aa0*/  FMUL.FTZ R151, R208, R153 ;  /* 0x00000099d0977220 */ /* 0x000fe20000410000 */
[--C-:B------:R-:W-:Y:S02]  /*2ab0*/  HADD2.F32 R196, -RZ, R154.reuse.H0_H0 ;  /* 0x2000009affc47230 */ /* 0x100fe40000004100 */
[----:B------:R-:W-:Y:S02]  /*2ac0*/  HADD2.F32 R199, -RZ, R154.H1_H1 ;  /* 0x3000009affc77230 */ /* 0x000fe40000004100 */
[----:B------:R-:W-:Y:S01]  /*2ad0*/  FMUL.FTZ R221, R10, R27 ;  /* 0x0000001b0add7220 */ /* 0x000fe20000410000 */
[----:B------:R-:W0:Y:S01]  /*2ae0*/  MUFU.RCP R160, R189 ;  /* 0x000000bd00a07308 */ /* 0x000e220000001000 */
[----:B--2---:R-:W-:Y:S01]  /*2af0*/  FMUL.FTZ R177, R20, R177 ;  /* 0x000000b114b17220 */ /* 0x004fe20000410000 */
[----:B------:R-:W-:Y:S02]  /*2b00*/  HADD2.F32 R20, -RZ, R146.H1_H1 ;  /* 0x30000092ff147230 */ /* 0x000fe40000004100 */
[----:B------:R-:W-:Y:S01]  /*2b10*/  FADD.FTZ R146, R144, R147 ;  /* 0x0000009390927221 */ /* 0x000fe20000010000 */
[----:B------:R-:W-:Y:S01]  /*2b20*/  FFMA.FTZ R144, R147, R2, R142 ;  /* 0x0000000293907223 */ /* 0x000fe2000001008e */
[----:B------:R-:W-:Y:S01]  /*2b30*/  FMUL.FTZ R142, R203, R152 ;  /* 0x00000098cb8e7220 */ /* 0x000fe20000410000 */
[----:B------:R-:W-:-:S02]  /*2b40*/  HADD2.F32 R154, -RZ, R157.H0_H0 ;  /* 0x2000009dff9a7230 */ /* 0x000fc40000004100 */
[----:B------:R-:W-:Y:S01]  /*2b50*/  FADD.FTZ R203, R146, R151 ;  /* 0x0000009792cb7221 */ /* 0x000fe20000010000 */
[----:B------:R2:W3:Y:S01]  /*2b60*/  MUFU.RCP R161, R188 ;  /* 0x000000bc00a17308 */ /* 0x0004e20000001000 */
[----:B-1----:R-:W-:Y:S01]  /*2b70*/  FMUL.FTZ R28, R198, R171 ;  /* 0x000000abc61c7220 */ /* 0x002fe20000410000 */
[--C-:B------:R-:W-:Y:S02]  /*2b80*/  HADD2.F32 R198, -RZ, R155.reuse.H0_H0 ;  /* 0x2000009bffc67230 */ /* 0x100fe40000004100 */
[----:B------:R-:W-:Y:S01]  /*2b90*/  FMUL.FTZ R146, R195, R10 ;  /* 0x0000000ac3927220 */ /* 0x000fe20000410000 */
[----:B------:R-:W-:Y:S02]  /*2ba0*/  HADD2.F32 R202, -RZ, R158.H0_H0 ;  /* 0x2000009effca7230 */ /* 0x000fe40000004100 */
[----:B------:R-:W-:Y:S01]  /*2bb0*/  FMUL.FTZ R185, R185, R20 ;  /* 0x00000014b9b97220 */ /* 0x000fe20000410000 */
[----:B------:R-:W-:Y:S01]  /*2bc0*/  HADD2.F32 R200, -RZ, R156.H0_H0 ;  /* 0x2000009cffc87230 */ /* 0x000fe20000004100 */
[----:B------:R-:W1:Y:S01]  /*2bd0*/  MUFU.RCP R11, R6 ;  /* 0x00000006000b7308 */ /* 0x000e620000001000 */
[----:B0-----:R-:W-:Y:S01]  /*2be0*/  FMUL.FTZ R160, R201, R160 ;  /* 0x000000a0c9a07220 */ /* 0x001fe20000410000 */
[----:B------:R-:W-:-:S02]  /*2bf0*/  HADD2.F32 R201, -RZ, R155.H1_H1 ;  /* 0x3000009bffc97230 */ /* 0x000fc40000004100 */
[----:B------:R-:W-:Y:S01]  /*2c00*/  FFMA.FTZ R155, R151, R24, R144 ;  /* 0x00000018979b7223 */ /* 0x000fe20000010090 */
[----:B------:R-:W-:Y:S02]  /*2c10*/  HADD2.F32 R205, -RZ, R156.H1_H1 ;  /* 0x3000009cffcd7230 */ /* 0x000fe40000004100 */
[----:B--2---:R-:W-:Y:S01]  /*2c20*/  FMUL.FTZ R188, R188, R17 ;  /* 0x00000011bcbc7220 */ /* 0x004fe20000410000 */
[----:B------:R-:W-:Y:S01]  /*2c30*/  HADD2.F32 R182, -RZ, R125.H0_H0 ;  /* 0x2000007dffb67230 */ /* 0x000fe20000004100 */
[----:B------:R-:W0:Y:S01]  /*2c40*/  MUFU.RCP R12, R7 ;  /* 0x00000007000c7308 */ /* 0x000e220000001000 */
[----:B---3--:R-:W-:Y:S01]  /*2c50*/  FMUL.FTZ R161, R14, R161 ;  /* 0x000000a10ea17220 */ /* 0x008fe20000410000 */
[----:B------:R-:W-:Y:S02]  /*2c60*/  HADD2.F32 R14, -RZ, R149.H1_H1 ;  /* 0x30000095ff0e7230 */ /* 0x000fe40000004100 */
[----:B------:R-:W-:Y:S01]  /*2c70*/  FMUL.FTZ R211, R206, R205 ;  /* 0x000000cdced37220 */ /* 0x000fe20000410000 */
[----:B------:R-:W-:-:S02]  /*2c80*/  HADD2.F32 R184, -RZ, R124.H0_H0 ;  /* 0x2000007cffb87230 */ /* 0x000fc40000004100 */
[----:B------:R-:W-:Y:S01]  /*2c90*/  FMUL.FTZ R229, R14, R31 ;  /* 0x0000001f0ee57220 */ /* 0x000fe20000410000 */
[----:B------:R-:W2:Y:S01]  /*2ca0*/  MUFU.RCP R13, R8 ;  /* 0x00000008000d7308 */ /* 0x000ea20000001000 */
[----:B-1----:R-:W-:Y:S01]  /*2cb0*/  FMUL.FTZ R170, R224, R11 ;  /* 0x0000000be0aa7220 */ /* 0x002fe20000410000 */
[----:B------:R-:W-:-:S05]  /*2cc0*/  HADD2.F32 R11, -RZ, R150.H0_H0 ;  /* 0x20000096ff0b7230 */ /* 0x000fca0000004100 */
[----:B------:R-:W-:Y:S01]  /*2cd0*/  FMUL.FTZ R223, R11, R28 ;  /* 0x0000001c0bdf7220 */ /* 0x000fe20000410000 */
[----:B------:R1:W3:Y:S01]  /*2ce0*/  MUFU.RCP R162, R187 ;  /* 0x000000bb00a27308 */ /* 0x0002e20000001000 */
[----:B0-----:R-:W-:Y:S01]  /*2cf0*/  FMUL.FTZ R171, R217, R12 ;  /* 0x0000000cd9ab7220 */ /* 0x001fe20000410000 */
[----:B------:R-:W-:Y:S02]  /*2d00*/  HADD2.F32 R12, -RZ, R150.H1_H1 ;  /* 0x30000096ff0c7230 */ /* 0x000fe40000004100 */
[----:B------:R-:W-:-:S03]  /*2d10*/  FADD.FTZ R150, R203, R142 ;  /* 0x0000008ecb967221 */ /* 0x000fc60000010000 */
[----:B------:R-:W-:Y:S01]  /*2d20*/  FMUL.FTZ R144, R193, R12 ;  /* 0x0000000cc1907220 */ /* 0x000fe20000410000 */
[----:B------:R0:W4:Y:S01]  /*2d30*/  MUFU.RCP R163, R186 ;  /* 0x000000ba00a37308 */ /* 0x0001220000001000 */
[----:B--2---:R-:W-:Y:S01]  /*2d40*/  FMUL.FTZ R172, R226, R13 ;  /* 0x0000000de2ac7220 */ /* 0x004fe20000410000 */
[----:B------:R-:W-:Y:S02]  /*2d50*/  HADD2.F32 R13, -RZ, R149.H0_H0 ;  /* 0x20000095ff0d7230 */ /* 0x000fe40000004100 */
[----:B------:R-:W-:Y:S01]  /*2d60*/  FMUL.FTZ R149, R204, R183 ;  /* 0x000000b7cc957220 */ /* 0x000fe20000410000 */
[----:B-1----:R-:W-:-:S03]  /*2d70*/  FMUL.FTZ R187, R187, R18 ;  /* 0x00000012bbbb7220 */ /* 0x002fc60000410000 */
[----:B------:R-:W-:Y:S01]  /*2d80*/  FADD.FTZ R195, R150, R149 ;  /* 0x0000009596c37221 */ /* 0x000fe20000010000 */
[----:B------:R-:W1:Y:S01]  /*2d90*/  MUFU.RCP R166, R180 ;  /* 0x000000b400a67308 */ /* 0x000e620000001000 */
[----:B---3--:R-:W-:Y:S01]  /*2da0*/  FMUL.FTZ R162, R15, R162 ;  /* 0x000000a20fa27220 */ /* 0x008fe20000410000 */
[----:B------:R-:W-:Y:S02]  /*2db0*/  HADD2.F32 R15, -RZ, R148.H0_H0 ;  /* 0x20000094ff0f7230 */ /* 0x000fe40000004100 */
[----:B0-----:R-:W-:-:S03]  /*2dc0*/  FMUL.FTZ R186, R186, R19 ;  /* 0x00000013baba7220 */ /* 0x001fc60000410000 */
[----:B------:R-:W-:Y:S01]  /*2dd0*/  FMUL.FTZ R150, R190, R15 ;  /* 0x0000000fbe967220 */ /* 0x000fe20000410000 */
[----:B------:R-:W0:Y:S01]  /*2de0*/  MUFU.RCP R209, R206 ;  /* 0x000000ce00d17308 */ /* 0x000e220000001000 */
[----:B----4-:R-:W-:Y:S01]  /*2df0*/  FMUL.FTZ R163, R16, R163 ;  /* 0x000000a310a37220 */ /* 0x010fe20000410000 */
[----:B------:R-:W-:Y:S02]  /*2e00*/  HADD2.F32 R16, -RZ, R148.H1_H1 ;  /* 0x30000094ff107230 */ /* 0x000fe40000004100 */
[----:B------:R-:W-:Y:S01]  /*2e10*/  FFMA.FTZ R148, R142, R25, R155 ;  /* 0x000000198e947223 */ /* 0x000fe2000001009b */
[----:B------:R-:W-:Y:S01]  /*2e20*/  FMUL.FTZ R155, R192, R13 ;  /* 0x0000000dc09b7220 */ /* 0x000fe20000410000 */
[----:B------:R-:W-:Y:S02]  /*2e30*/  FMUL.FTZ R192, R215, R202 ;  /* 0x000000cad7c07220 */ /* 0x000fe40000410000 */
[----:B------:R-:W-:Y:S01]  /*2e40*/  FFMA.FTZ R193, R149, R26, R148 ;  /* 0x0000001a95c17223 */ /* 0x000fe20000010094 */
[----:B------:R2:W3:Y:S01]  /*2e50*/  MUFU.RCP R159, R190 ;  /* 0x000000be009f7308 */ /* 0x0004e20000001000 */
[----:B-1----:R-:W-:Y:S01]  /*2e60*/  FMUL.FTZ R166, R207, R166 ;  /* 0x000000a6cfa67220 */ /* 0x002fe20000410000 */
[----:B------:R-:W-:-:S02]  /*2e70*/  HADD2.F32 R207, -RZ, R157.H1_H1 ;  /* 0x3000009dffcf7230 */ /* 0x000fc40000004100 */
[----:B------:R-:W-:Y:S01]  /*2e80*/  FMUL.FTZ R157, R194, R11 ;  /* 0x0000000bc29d7220 */ /* 0x000fe20000410000 */
[----:B------:R-:W-:Y:S01]  /*2e90*/  FFMA.FTZ R156, R146, R27, R193 ;  /* 0x0000001b929c7223 */ /* 0x000fe200000100c1 */
[----:B------:R-:W-:Y:S01]  /*2ea0*/  FMUL.FTZ R148, R191, R14 ;  /* 0x0000000ebf947220 */ /* 0x000fe20000410000 */
[----:B------:R-:W-:Y:S02]  /*2eb0*/  FMUL.FTZ R189, R189, R16 ;  /* 0x00000010bdbd7220 */ /* 0x000fe40000410000 */
[----:B------:R-:W-:Y:S01]  /*2ec0*/  FFMA.FTZ R191, R157, R28, R156 ;  /* 0x0000001c9dbf7223 */ /* 0x000fe2000001009c */
[----:B0-----:R-:W-:Y:S01]  /*2ed0*/  FMUL.FTZ R174, R228, R209 ;  /* 0x000000d1e4ae7220 */ /* 0x001fe20000410000 */
[----:B------:R-:W-:Y:S02]  /*2ee0*/  HADD2.F32 R209, -RZ, R158.H1_H1 ;  /* 0x3000009effd17230 */ /* 0x000fe40000004100 */
[----:B------:R-:W-:Y:S01]  /*2ef0*/  FADD.FTZ R158, R195, R146 ;  /* 0x00000092c39e7221 */ /* 0x000fe20000010000 */
[----:B------:R-:W-:Y:S01]  /*2f00*/  FFMA.FTZ R156, R144, R29, R191 ;  /* 0x0000001d909c7223 */ /* 0x000fe200000100bf */
[----:B------:R-:W-:Y:S01]  /*2f10*/  FMUL.FTZ R191, R180, R23 ;  /* 0x00000017b4bf7220 */ /* 0x000fe20000410000 */
[----:B------:R0:W1:Y:S01]  /*2f20*/  MUFU.RCP R165, R182 ;  /* 0x000000b600a57308 */ /* 0x0000620000001000 */
[----:B------:R-:W-:Y:S01]  /*2f30*/  FADD.FTZ R193, R158, R157 ;  /* 0x0000009d9ec17221 */ /* 0x000fe20000010000 */
[----:B--2---:R-:W-:Y:S01]  /*2f40*/  FMUL.FTZ R190, R213, R154 ;  /* 0x0000009ad5be7220 */ /* 0x004fe20000410000 */
[----:B---3--:R-:W-:Y:S01]  /*2f50*/  FMUL.FTZ R159, R216, R159 ;  /* 0x0000009fd89f7220 */ /* 0x008fe20000410000 */
[----:B------:R-:W-:Y:S01]  /*2f60*/  FMUL.FTZ R213, R212, R207 ;  /* 0x000000cfd4d57220 */ /* 0x000fe20000410000 */
[----:B------:R-:W-:Y:S01]  /*2f70*/  FADD.FTZ R158, R193, R144 ;  /* 0x00000090c19e7221 */ /* 0x000fe20000010000 */
[----:B------:R-:W-:Y:S01]  /*2f80*/  FFMA.FTZ R193, R155, R30, R156 ;  /* 0x0000001e9bc17223 */ /* 0x000fe2000001009c */
[----:B------:R-:W-:Y:S01]  /*2f90*/  FMUL.FTZ R156, R5, R196 ;  /* 0x000000c4059c7220 */ /* 0x000fe20000410000 */
[----:B------:R2:W3:Y:S01]  /*2fa0*/  MUFU.RCP R167, R184 ;  /* 0x000000b800a77308 */ /* 0x0004e20000001000 */
[----:B------:R-:W-:Y:S01]  /*2fb0*/  FADD.FTZ R195, R158, R155 ;  /* 0x0000009b9ec37221 */ /* 0x000fe20000010000 */
[----:B------:R-:W-:Y:S01]  /*2fc0*/  FMUL.FTZ R158, R7, R198 ;  /* 0x000000c6079e7220 */ /* 0x000fe20000410000 */
        /* <DEDUP_REMOVED lines=16> */
[----:B---3--:R-:W-:Y:S01]  /*30d0*/  FMUL.FTZ R167, R220, R167 ;  /* 0x000000a7dca77220 */ /* 0x008fe20000410000 */
[----:B------:R-:W-:Y:S01]  /*30e0*/  FMUL.FTZ R180, R9, R200 ;  /* 0x000000c809b47220 */ /* 0x000fe20000410000 */
[----:B------:R-:W-:Y:S01]  /*30f0*/  FADD.FTZ R7, R6, R187 ;  /* 0x000000bb06077221 */ /* 0x000fe20000010000 */
[----:B------:R-:W-:Y:S01]  /*3100*/  FFMA.FTZ R5, R187, R162, R4 ;  /* 0x000000a2bb057223 */ /* 0x000fe20000010004 */
[----:B------:R-:W-:-:S02]  /*3110*/  FMUL.FTZ R9, R153, R24 ;  /* 0x0000001899097220 */ /* 0x000fc40000410000 */
        /* <DEDUP_REMOVED lines=45> */
[-C--:B------:R-:W-:Y:S01]  /*33f0*/  FFMA.FTZ R212, R190, R175.reuse, R243 ;  /* 0x000000afbed47223 */ /* 0x080fe200000100f3 */
[----:B------:R-:W-:Y:S01]  /*3400*/  FMUL.FTZ R243, R201, R172 ;  /* 0x000000acc9f37220 */ /* 0x000fe20000410000 */
[----:B------:R-:W-:Y:S01]  /*3410*/  FMUL.FTZ R245, R205, R174 ;  /* 0x000000aecdf57220 */ /* 0x000fe20000410000 */
[----:B------:R-:W-:Y:S01]  /*3420*/  FADD.FTZ R249, R214, R213 ;  /* 0x000000d5d6f97221 */ /* 0x000fe20000010000 */
[-C--:B------:R-:W-:Y:S01]  /*3430*/  FFMA.FTZ R247, R213, R176.reuse, R212 ;  /* 0x000000b0d5f77223 */ /* 0x080fe200000100d4 */
[----:B------:R-:W-:Y:S01]  /*3440*/  FMUL.FTZ R212, R154, R175 ;  /* 0x000000af9ad47220 */ /* 0x000fe20000410000 */
[-C--:B------:R-:W-:Y:S01]  /*3450*/  FMUL.FTZ R214, R202, R177.reuse ;  /* 0x000000b1cad67220 */ /* 0x080fe20000410000 */
[----:B------:R-:W-:Y:S01]  /*3460*/  FADD.FTZ R216, R249, R192 ;  /* 0x000000c0f9d87221 */ /* 0x000fe20000010000 */
[----:B------:R-:W-:Y:S01]  /*3470*/  FFMA.FTZ R218, R192, R177, R247 ;  /* 0x000000b1c0da7223 */ /* 0x000fe200000100f7 */
[----:B------:R-:W-:-:S02]  /*3480*/  FMUL.FTZ R249, R207, R176 ;  /* 0x000000b0cff97220 */ /* 0x000fc40000410000 */
[----:B------:R-:W-:Y:S01]  /*3490*/  FADD.FTZ R216, R216, R215 ;  /* 0x000000d7d8d87221 */ /* 0x000fe20000010000 */
[----:B------:R-:W-:-:S07]  /*34a0*/  FFMA.FTZ R247, R215, R178, R218 ;  /* 0x000000b2d7f77223 */ /* 0x000fce00000100da */
.L_x_523:
        /* <DEDUP_REMOVED lines=8> */
[----:B------:R-:W2:Y:S01]  /*3530*/  S2R R194, SR_CTAID.X ;  /* 0x0000000000c27919 */ /* 0x000ea20000002500 */
[----:B------:R-:W-:Y:S01]  /*3540*/  FADD.FTZ R76, R154, R76 ;  /* 0x0000004c9a4c7221 */ /* 0x000fe20000010000 */
[----:B------:R-:W-:Y:S01]  /*3550*/  FADD.FTZ R57, R8, R57 ;  /* 0x0000003908397221 */ /* 0x000fe20000010000 */
[----:B------:R-:W3:Y:S01]  /*3560*/  LDC R154, c[0x0][0x380] ;  /* 0x0000e000ff9a7b82 */ /* 0x000ee20000000800 */
[----:B------:R-:W4:Y:S01]  /*3570*/  S2R R207, SR_CgaCtaId ;  /* 0x0000000000cf7919 */ /* 0x000f220000008800 */
[----:B------:R-:W-:Y:S01]  /*3580*/  FADD.FTZ R38, R9, R38 ;  /* 0x0000002609267221 */ /* 0x000fe20000010000 */
[----:B------:R-:W-:Y:S01]  /*3590*/  FADD.FTZ R86, R21, R86 ;  /* 0x0000005615567221 */ /* 0x000fe20000010000 */
[----:B------:R-:W-:Y:S01]  /*35a0*/  FADD.FTZ R87, R20, R87 ;  /* 0x0000005714577221 */ /* 0x000fe20000010000 */
[----:B------:R-:W-:Y:S01]  /*35b0*/  FADD.FTZ R89, R18, R89 ;  /* 0x0000005912597221 */ /* 0x000fe20000010000 */
[----:B------:R-:W-:Y:S01]  /*35c0*/  LOP3.LUT R18, R103, 0x1, RZ, 0xc0, !PT ;  /* 0x0000000167127812 */ /* 0x000fe200078ec0ff */
[----:B------:R-:W-:Y:S01]  /*35d0*/  FADD.FTZ R91, R16, R91 ;  /* 0x0000005b105b7221 */ /* 0x000fe20000010000 */
[----:B------:R-:W5:Y:S01]  /*35e0*/  LDC.64 R20, c[0x0][0x3c0] ;  /* 0x0000f000ff147b82 */ /* 0x000f620000000a00 */
[----:B------:R-:W-:Y:S01]  /*35f0*/  ISETP.NE.AND P0, PT, R134, RZ, PT ;  /* 0x000000ff8600720c */ /* 0x000fe20003f05270 */
[----:B------:R-:W-:Y:S01]  /*3600*/  FADD.FTZ R93, R14, R93 ;  /* 0x0000005d0e5d7221 */ /* 0x000fe20000010000 */
[----:B------:R-:W-:Y:S01]  /*3610*/  IADD3 R16, PT, PT, -R18, RZ, RZ ;  /* 0x000000ff12107210 */ /* 0x000fe20007ffe1ff */
[----:B------:R-:W-:Y:S01]  /*3620*/  FADD.FTZ R95, R12, R95 ;  /* 0x0000005f0c5f7221 */ /* 0x000fe20000010000 */
[----:B0-----:R-:W-:Y:S01]  /*3630*/  FADD.FTZ R218, R218, R216 ;  /* 0x000000d8dada7221 */ /* 0x001fe20000010000 */
[----:B------:R-:W-:Y:S01]  /*3640*/  ISETP.NE.AND P2, PT, R140, RZ, PT ;  /* 0x000000ff8c00720c */ /* 0x000fe20003f45270 */
[----:B------:R-:W-:Y:S01]  /*3650*/  BSSY.RECONVERGENT B0, `(.L_x_524) ;  /* 0x0000068000007945 */ /* 0x000fe20003800200 */
[----:B------:R-:W-:Y:S01]  /*3660*/  FADD.FTZ R84, R22, R84 ;  /* 0x0000005416547221 */ /* 0x000fe20000010000 */
[----:B-1----:R-:W-:Y:S01]  /*3670*/  FADD.FTZ R220, R220, R247 ;  /* 0x000000f7dcdc7221 */ /* 0x002fe20000010000 */
[----:B------:R-:W0:Y:S01]  /*3680*/  SHFL.DOWN PT, R222, R218, 0x8, 0x1f ;  /* 0x09001f00dade7f89 */ /* 0x000e2200000e0000 */
[----:B------:R-:W-:Y:S01]  /*3690*/  FADD.FTZ R85, R23, R85 ;  /* 0x0000005517557221 */ /* 0x000fe20000010000 */
[----:B------:R-:W-:Y:S01]  /*36a0*/  FADD.FTZ R88, R19, R88 ;  /* 0x0000005813587221 */ /* 0x000fe20000010000 */
[----:B------:R-:W-:Y:S01]  /*36b0*/  FADD.FTZ R40, R217, R40 ;  /* 0x00000028d9287221 */ /* 0x000fe20000010000 */
[----:B------:R-:W1:Y:S01]  /*36c0*/  SHFL.DOWN PT, R224, R220, 0x8, 0x1f ;  /* 0x09001f00dce07f89 */ /* 0x000e6200000e0000 */
[----:B------:R-:W-:Y:S01]  /*36d0*/  @!P0 SHF.R.U32.HI R12, RZ, 0x2, R140 ;  /* 0x00000002ff0c8819 */ /* 0x000fe2000001168c */
[----:B------:R-:W-:Y:S01]  /*36e0*/  FADD.FTZ R42, R219, R42 ;  /* 0x0000002adb2a7221 */ /* 0x000fe20000010000 */
[----:B------:R-:W-:Y:S01]  /*36f0*/  FADD.FTZ R44, R221, R44 ;  /* 0x0000002cdd2c7221 */ /* 0x000fe20000010000 */
[----:B------:R-:W-:Y:S01]  /*3700*/  FADD.FTZ R46, R223, R46 ;  /* 0x0000002edf2e7221 */ /* 0x000fe20000010000 */
[----:B------:R-:W-:Y:S01]  /*3710*/  @!P0 LOP3.LUT R12, R12, 0xf8, RZ, 0xc0, !PT ;  /* 0x000000f80c0c8812 */ /* 0x000fe200078ec0ff */
[----:B------:R-:W-:Y:S01]  /*3720*/  FADD.FTZ R48, R227, R48 ;  /* 0x00000030e3307221 */ /* 0x000fe20000010000 */
[----:B--2---:R-:W-:Y:S01]  /*3730*/  LOP3.LUT R14, R194, 0x7ffffffc, RZ, 0xc0, !PT ;  /* 0x7ffffffcc20e7812 */ /* 0x004fe200078ec0ff */
        /* <DEDUP_REMOVED lines=41> */
[----:B---3--:R-:W-:Y:S02]  /*39d0*/  SHF.L.U32 R5, R154, 0x2, RZ ;  /* 0x000000029a057819 */ /* 0x008fe400000006ff */
[----:B------:R-:W-:Y:S01]  /*39e0*/  MOV R4, 0x400 ;  /* 0x0000040000047802 */ /* 0x000fe20000000f00 */
[----:B-1----:R-:W-:Y:S01]  /*39f0*/  FADD.FTZ R6, R7, R6 ;  /* 0x0000000607067221 */ /* 0x002fe20000010000 */
[----:B------:R-:W-:Y:S01]  /*3a00*/  LOP3.LUT R5, R16, R5, RZ, 0xc0, !PT ;  /* 0x0000000510057212 */ /* 0x000fe200078ec0ff */
[----:B------:R-:W0:Y:S01]  /*3a10*/  SHFL.DOWN PT, R7, R8, 0x1, 0x1f ;  /* 0x08201f0008077f89 */ /* 0x000e2200000e0000 */
[----:B----4-:R-:W-:-:S02]  /*3a20*/  LEA R16, R207, R4, 0x18 ;  /* 0x00000004cf107211 */ /* 0x010fc400078ec0ff */
[----:B------:R-:W-:Y:S01]  /*3a30*/  IADD3 R14, P3, PT, R5, R14, RZ ;  /* 0x0000000e050e7210 */ /* 0x000fe20007f7e0ff */
[----:B------:R-:W1:Y:S01]  /*3a40*/  SHFL.DOWN PT, R9, R6, 0x1, 0x1f ;  /* 0x08201f0006097f89 */ /* 0x000e6200000e0000 */
[----:B------:R-:W-:Y:S02]  /*3a50*/  IADD3 R5, PT, PT, R16, 0x40, RZ ;  /* 0x0000004010057810 */ /* 0x000fe40007ffe0ff */
[----:B-----5:R-:W-:Y:S01]  /*3a60*/  LEA R20, P4, R14, R20, 0x3 ;  /* 0x000000140e147211 */ /* 0x020fe200078818ff */
[----:B0-----:R-:W-:Y:S01]  /*3a70*/  FADD.FTZ R4, R8, R7 ;  /* 0x0000000708047221 */ /* 0x001fe20000010000 */
[----:B------:R-:W-:Y:S01]  /*3a80*/  SEL R7, R5, R16, P1 ;  /* 0x0000001005077207 */ /* 0x000fe20000800000 */
[----:B-1----:R-:W-:Y:S01]  /*3a90*/  FADD.FTZ R5, R6, R9 ;  /* 0x0000000906057221 */ /* 0x002fe20000010000 */
[----:B------:R-:W-:Y:S02]  /*3aa0*/  IADD3.X R6, PT, PT, RZ, RZ, RZ, P3, !PT ;  /* 0x000000ffff067210 */ /* 0x000fe40001ffe4ff */
[----:B------:R-:W-:-:S02]  /*3ab0*/  @!P0 IADD3 R12, PT, PT, R7, R12, RZ ;  /* 0x0000000c070c8210 */ /* 0x000fc40007ffe0ff */
[----:B------:R-:W-:Y:S02]  /*3ac0*/  LEA.HI.X R21, R14, R21, R6, 0x3, P4 ;  /* 0x000000150e157211 */ /* 0x000fe400020f1c06 */
[----:B------:R-:W-:Y:S01]  /*3ad0*/  ISETP.NE.AND P3, PT, R18, RZ, PT ;  /* 0x000000ff1200720c */ /* 0x000fe20003f65270 */
[----:B------:R0:W-:Y:S01]  /*3ae0*/  @!P0 STS.64 [R12], R4 ;  /* 0x000000040c008388 */ /* 0x0001e20000000a00 */
[----:B------:R-:W-:Y:S01]  /*3af0*/  CS2R R18, SRZ ;  /* 0x0000000000127805 */ /* 0x000fe2000001ff00 */
        /* <DEDUP_REMOVED lines=29> */
.L_x_525:
[----:B------:R-:W-:Y:S05]  /*3cd0*/  BSYNC.RECONVERGENT B0 ;  /* 0x0000000000007941 */ /* 0x000fea0003800200 */
.L_x_524:
[----:B------:R1:W-:Y:S01]  /*3ce0*/  @!P2 STG.E.64 desc[UR4][R22.64], R18 ;  /* 0x000000121600a986 */ /* 0x0003e2000c101b04 */
[----:B------:R-:W-:Y:S01]  /*3cf0*/  SHF.R.U32.HI R11, RZ, 0x2, R194 ;  /* 0x00000002ff0b7819 */ /* 0x000fe200000116c2 */
[----:B------:R-:W-:Y:S01]  /*3d00*/  FADD.FTZ R98, R183, R98 ;  /* 0x00000062b7627221 */ /* 0x000fe20000010000 */
[----:B0-----:R-:W-:Y:S01]  /*3d10*/  SEL R4, R154, RZ, P3 ;  /* 0x000000ff9a047207 */ /* 0x001fe20001800000 */
[----:B------:R-:W-:Y:S01]  /*3d20*/  FADD.FTZ R99, R152, R99 ;  /* 0x0000006398637221 */ /* 0x000fe20000010000 */
[----:B------:R-:W-:Y:S01]  /*3d30*/  ISETP.GT.U32.AND P0, PT, R134, 0x3, PT ;  /* 0x000000038600780c */ /* 0x000fe20003f04070 */
[----:B------:R-:W-:Y:S01]  /*3d40*/  FADD.FTZ R100, R153, R100 ;  /* 0x0000006499647221 */ /* 0x000fe20000010000 */
[----:B------:R-:W-:Y:S01]  /*3d50*/  IADD3 R6, P3, PT, R11, R4, RZ ;  /* 0x000000040b067210 */ /* 0x000fe20007f7e0ff */
[----:B------:R-:W-:Y:S01]  /*3d60*/  FADD.FTZ R101, R181, R101 ;  /* 0x00000065b5657221 */ /* 0x000fe20000010000 */
[----:B------:R-:W-:Y:S02]  /*3d70*/  FADD.FTZ R102, R179, R102 ;  /* 0x00000066b3667221 */ /* 0x000fe40000010000 */
        /* <DEDUP_REMOVED lines=14> */
.L_x_527:
[----:B------:R-:W2:Y:S04]  /*3e60*/  LDG.E.STRONG.GPU R6, desc[UR4][R4.64] ;  /* 0x0000000404067981 */ /* 0x000ea8000c1ef900 */
[----:B--2---:R-:W-:Y:S01]  /*3e70*/  CCTL.IVALL ;  /* 0x00000000ff00798f */ /* 0x004fe20002000000 */
[----:B------:R-:W-:Y:S05]  /*3e80*/  YIELD ;  /* 0x0000000000007946 */ /* 0x000fea0003800000 */
[----:B------:R-:W-:-:S13]  /*3e90*/  ISETP.NE.AND P2, PT, R6, R9, PT ;  /* 0x000000090600720c */ /* 0x000fda0003f45270 */
[----:B------:R-:W-:Y:S05]  /*3ea0*/  @P2 BRA `(.L_x_527) ;  /* 0xfffffffc00ec2947 */ /* 0x000fea000383ffff */
.L_x_526:
        /* <DEDUP_REMOVED lines=32> */
[----:B------:R-:W-:-:S04]  /*40b0*/  FMUL.FTZ R6, R6, 3.2552085031056776643e-05 ;  /* 0x3808888906067820 */ /* 0x000fc80000410000 */
        /* <DEDUP_REMOVED lines=23> */
[C-C-:B-1----:R-:W-:Y:S01]  /*4230*/  FFMA.FTZ R19, R6.reuse, R169, R7.reuse ;  /* 0x000000a906137223 */ /* 0x142fe20000010007 */
        /* <DEDUP_REMOVED lines=27> */
[----:B------:R-:W-:Y:S01]  /*43f0*/  FMUL.FTZ R144, R32, R153 ;  /* 0x0000009920907220 */ /* 0x000fe20000410000 */
[----:B------:R-:W-:Y:S01]  /*4400*/  FADD.FTZ R189, -R160, R189 ;  /* 0x000000bda0bd7221 */ /* 0x000fe20000010100 */
[----:B------:R-:W-:Y:S01]  /*4410*/  FMUL.FTZ R146, R32, R151 ;  /* 0x0000009720927220 */ /* 0x000fe20000410000 */
[----:B------:R-:W-:-:S04]  /*4420*/  IMAD.WIDE.U32 R6, R49, 0x8, R2 ;  /* 0x0000000831067825 */ /* 0x000fc800078e0002 */
[----:B------:R-:W-:Y:S01]  /*4430*/  FMUL.FTZ R148, R32, R149 ;  /* 0x0000009520947220 */ /* 0x000fe20000410000 */
[----:B------:R-:W-:Y:S01]  /*4440*/  FADD.FTZ R187, -R162, R187 ;  /* 0x000000bba2bb7221 */ /* 0x000fe20000010100 */
[----:B------:R-:W-:Y:S01]  /*4450*/  FMUL.FTZ R149, R32, R161 ;  /* 0x000000a120957220 */ /* 0x000fe20000410000 */
[----:B------:R-:W-:-:S04]  /*4460*/  IMAD.WIDE.U32 R8, R47, 0x8, R2 ;  /* 0x000000082f087825 */ /* 0x000fc800078e0002 */
[----:B------:R-:W-:Y:S01]  /*4470*/  FADD.FTZ R185, -R164, R185 ;  /* 0x000000b9a4b97221 */ /* 0x000fe20000010100 */
[C---:B------:R-:W-:Y:S01]  /*4480*/  FMUL.FTZ R150, R32.reuse, R157 ;  /* 0x0000009d20967220 */ /* 0x040fe20000410000 */
        /* <DEDUP_REMOVED lines=11> */
[----:B------:R-:W-:Y:S01]  /*4540*/  FMUL.FTZ R158, R32, R169 ;  /* 0x000000a9209e7220 */ /* 0x000fe20000410000 */
[----:B------:R-:W-:Y:S01]  /*4550*/  FADD.FTZ R203, -R172, R203 ;  /* 0x000000cbaccb7221 */ /* 0x000fe20000010100 */
[----:B------:R-:W-:-:S04]  /*4560*/  IMAD.WIDE.U32 R18, R39, 0x8, R2 ;  /* 0x0000000827127825 */ /* 0x000fc800078e0002 */
[C---:B------:R-:W-:Y:S01]  /*4570*/  FMUL.FTZ R160, R32.reuse, R171 ;  /* 0x000000ab20a07220 */ /* 0x040fe20000410000 */
[----:B------:R-:W-:Y:S01]  /*4580*/  FMUL.FTZ R161, R32, R185 ;  /* 0x000000b920a17220 */ /* 0x000fe20000410000 */
[----:B------:R-:W-:Y:S01]  /*4590*/  FADD.FTZ R211, -R174, R211 ;  /* 0x000000d3aed37221 */ /* 0x000fe20000010100 */
[----:B------:R-:W-:-:S04]  /*45a0*/  IMAD.WIDE.U32 R20, R37, 0x8, R2 ;  /* 0x0000000825147825 */ /* 0x000fc800078e0002 */
[----:B------:R-:W-:Y:S01]  /*45b0*/  FADD.FTZ R183, -R183, R190 ;  /* 0x000000beb7b77221 */ /* 0x000fe20000010100 */
[----:B------:R-:W-:Y:S01]  /*45c0*/  FADD.FTZ R213, -R176, R213 ;  /* 0x000000d5b0d57221 */ /* 0x000fe20000010100 */
[----:B------:R-:W-:Y:S01]  /*45d0*/  FADD.FTZ R197, -R197, R192 ;  /* 0x000000c0c5c57221 */ /* 0x000fe20000010100 */
[----:B------:R-:W-:-:S04]  /*45e0*/  IMAD.WIDE.U32 R22, R35, 0x8, R2 ;  /* 0x0000000823167825 */ /* 0x000fc800078e0002 */
[----:B------:R-:W-:-:S04]  /*45f0*/  IMAD.WIDE.U32 R24, R33, 0x8, R2 ;  /* 0x0000000821187825 */ /* 0x000fc800078e0002 */
[----:B------:R-:W-:-:S04]  /*4600*/  IMAD.WIDE.U32 R26, R137, 0x8, R2 ;  /* 0x00000008891a7825 */ /* 0x000fc800078e0002 */
[----:B------:R-:W-:-:S04]  /*4610*/  IMAD.WIDE.U32 R28, R139, 0x8, R2 ;  /* 0x000000088b1c7825 */ /* 0x000fc800078e0002 */
[----:B------:R-:W-:-:S04]  /*4620*/  IMAD.WIDE.U32 R30, R141, 0x8, R2 ;  /* 0x000000088d1e7825 */ /* 0x000fc800078e0002 */
[----:B------:R-:W-:-:S04]  /*4630*/  IMAD.WIDE.U32 R142, R143, 0x8, R2 ;  /* 0x000000088f8e7825 */ /* 0x000fc800078e0002 */
[----:B------:R-:W-:-:S04]  /*4640*/  IMAD.WIDE.U32 R2, R145, 0x8, R2 ;  /* 0x0000000891027825 */ /* 0x000fc800078e0002 */
[C---:B------:R-:W-:Y:S01]  /*4650*/  FMUL.FTZ R145, R32.reuse, R147 ;  /* 0x0000009320917220 */ /* 0x040fe20000410000 */
[C---:B------:R-:W-:Y:S01]  /*4660*/  FMUL.FTZ R147, R32.reuse, R159 ;  /* 0x0000009f20937220 */ /* 0x040fe20000410000 */
[----:B------:R-:W-:-:S03]  /*4670*/  FMUL.FTZ R159, R32, R187 ;  /* 0x000000bb209f7220 */ /* 0x000fc60000410000 */
[----:B------:R0:W-:Y:S04]  /*4680*/  STG.E.64 desc[UR4][R4.64], R144 ;  /* 0x0000009004007986 */ /* 0x0001e8000c101b04 */
[----:B------:R1:W-:Y:S04]  /*4690*/  STG.E.64 desc[UR4][R6.64], R146 ;  /* 0x0000009206007986 */ /* 0x0003e8000c101b04 */
[----:B------:R2:W-:Y:S04]  /*46a0*/  STG.E.64 desc[UR4][R8.64], R148 ;  /* 0x0000009408007986 */ /* 0x0005e8000c101b04 */
[----:B------:R3:W-:Y:S01]  /*46b0*/  STG.E.64 desc[UR4][R12.64], R150 ;  /* 0x000000960c007986 */ /* 0x0007e2000c101b04 */
[C---:B0-----:R-:W-:Y:S01]  /*46c0*/  FMUL.FTZ R4, R32.reuse, R173 ;  /* 0x000000ad20047220 */ /* 0x041fe20000410000 */
[----:B------:R-:W-:-:S02]  /*46d0*/  FMUL.FTZ R5, R32, R191 ;  /* 0x000000bf20057220 */ /* 0x000fc40000410000 */
[----:B------:R0:W-:Y:S01]  /*46e0*/  STG.E.64 desc[UR4][R14.64], R152 ;  /* 0x000000980e007986 */ /* 0x0001e2000c101b04 */
[C---:B-1----:R-:W-:Y:S01]  /*46f0*/  FMUL.FTZ R6, R32.reuse, R175 ;  /* 0x000000af20067220 */ /* 0x042fe20000410000 */
[C---:B------:R-:W-:Y:S02]  /*4700*/  FMUL.FTZ R7, R32.reuse, R193 ;  /* 0x000000c120077220 */ /* 0x040fe40000410000 */
[----:B------:R1:W-:Y:S01]  /*4710*/  STG.E.64 desc[UR4][R16.64], R156 ;  /* 0x0000009c10007986 */ /* 0x0003e2000c101b04 */
[C---:B--2---:R-:W-:Y:S01]  /*4720*/  FMUL.FTZ R8, R32.reuse, R177 ;  /* 0x000000b120087220 */ /* 0x044fe20000410000 */
[C---:B------:R-:W-:Y:S02]  /*4730*/  FMUL.FTZ R9, R32.reuse, R195 ;  /* 0x000000c320097220 */ /* 0x040fe40000410000 */
[----:B------:R-:W-:Y:S01]  /*4740*/  STG.E.64 desc[UR4][R18.64], R158 ;  /* 0x0000009e12007986 */ /* 0x000fe2000c101b04 */
[C---:B---3--:R-:W-:Y:S01]  /*4750*/  FMUL.FTZ R12, R32.reuse, R179 ;  /* 0x000000b3200c7220 */ /* 0x048fe20000410000 */
[----:B------:R-:W-:-:S02]  /*4760*/  FMUL.FTZ R13, R32, R203 ;  /* 0x000000cb200d7220 */ /* 0x000fc40000410000 */
[----:B------:R-:W-:Y:S01]  /*4770*/  STG.E.64 desc[UR4][R20.64], R160 ;  /* 0x000000a014007986 */ /* 0x000fe2000c101b04 */
[C---:B0-----:R-:W-:Y:S01]  /*4780*/  FMUL.FTZ R14, R32.reuse, R181 ;  /* 0x000000b5200e7220 */ /* 0x041fe20000410000 */
[C---:B------:R-:W-:Y:S02]  /*4790*/  FMUL.FTZ R15, R32.reuse, R211 ;  /* 0x000000d3200f7220 */ /* 0x040fe40000410000 */
[----:B------:R0:W-:Y:S01]  /*47a0*/  STG.E.64 desc[UR4][R22.64], R4 ;  /* 0x0000000416007986 */ /* 0x0001e2000c101b04 */
[C---:B-1----:R-:W-:Y:S01]  /*47b0*/  FMUL.FTZ R16, R32.reuse, R183 ;  /* 0x000000b720107220 */ /* 0x042fe20000410000 */
[C---:B------:R-:W-:Y:S02]  /*47c0*/  FMUL.FTZ R17, R32.reuse, R213 ;  /* 0x000000d520117220 */ /* 0x040fe40000410000 */
        /* <DEDUP_REMOVED lines=24> */
[----:B-1----:R-:W-:Y:S02]  /*4950*/  MOV R3, R72 ;  /* 0x0000004800037202 */ /* 0x002fe40000000f00 */
        /* <DEDUP_REMOVED lines=29> */
.L_x_519:
[----:B------:R-:W0:Y:S01]  /*4b30*/  LDC.64 R24, c[0x0][0x3e0] ;  /* 0x0000f800ff187b82 */ /* 0x000e220000000a00 */
[----:B------:R-:W-:-:S05]  /*4b40*/  IMAD R23, R11, 0x3c00, R136 ;  /* 0x00003c000b177824 */ /* 0x000fca00078e0288 */
[C---:B------:R-:W-:Y:S02]  /*4b50*/  IADD3 R29, PT, PT, R23.reuse, 0x400, RZ ;  /* 0x00000400171d7810 */ /* 0x040fe40007ffe0ff */
[----:B-----5:R-:W1:Y:S01]  /*4b60*/  LDC.64 R104, c[0x0][0x3e8] ;  /* 0x0000fa00ff687b82 */ /* 0x020e620000000a00 */
[C---:B------:R-:W-:Y:S02]  /*4b70*/  IADD3 R33, PT, PT, R23.reuse, 0x800, RZ ;  /* 0x0000080017217810 */ /* 0x040fe40007ffe0ff */
[C---:B------:R-:W-:Y:S02]  /*4b80*/  IADD3 R37, PT, PT, R23.reuse, 0xc00, RZ ;  /* 0x00000c0017257810 */ /* 0x040fe40007ffe0ff */
[C---:B------:R-:W-:Y:S02]  /*4b90*/  IADD3 R41, PT, PT, R23.reuse, 0x1000, RZ ;  /* 0x0000100017297810 */ /* 0x040fe40007ffe0ff */
[C---:B------:R-:W-:Y:S02]  /*4ba0*/  IADD3 R45, PT, PT, R23.reuse, 0x1400, RZ ;  /* 0x00001400172d7810 */ /* 0x040fe40007ffe0ff */
[----:B------:R-:W-:-:S02]  /*4bb0*/  IADD3 R49, PT, PT, R23, 0x1800, RZ ;  /* 0x0000180017317810 */ /* 0x000fc40007ffe0ff */
[C---:B------:R-:W-:Y:S02]  /*4bc0*/  IADD3 R53, PT, PT, R23.reuse, 0x1c00, RZ ;  /* 0x00001c0017357810 */ /* 0x040fe40007ffe0ff */
[C---:B------:R-:W-:Y:S02]  /*4bd0*/  IADD3 R57, PT, PT, R23.reuse, 0x2000, RZ ;  /* 0x0000200017397810 */ /* 0x040fe40007ffe0ff */
[C---:B------:R-:W-:Y:S01]  /*4be0*/  IADD3 R61, PT, PT, R23.reuse, 0x2400, RZ ;  /* 0x00002400173d7810 */ /* 0x040fe20007ffe0ff */
[C-C-:B0-----:R-:W-:Y:S01]  /*4bf0*/  IMAD.WIDE.U32 R10, R23.reuse, 0x8, R24.reuse ;  /* 0x00000008170a7825 */ /* 0x141fe200078e0018 */
[C---:B------:R-:W-:Y:S02]  /*4c00*/  IADD3 R65, PT, PT, R23.reuse, 0x2800, RZ ;  /* 0x0000280017417810 */ /* 0x040fe40007ffe0ff */
[----:B------:R-:W-:Y:S01]  /*4c10*/  IADD3 R69, PT, PT, R23, 0x2c00, RZ ;  /* 0x00002c0017457810 */ /* 0x000fe20007ffe0ff */
[--C-:B------:R-:W-:Y:S01]  /*4c20*/  IMAD.WIDE.U32 R26, R33, 0x8, R24.reuse ;  /* 0x00000008211a7825 */ /* 0x100fe200078e0018 */
[C---:B------:R-:W-:Y:S01]  /*4c30*/  IADD3 R73, PT, PT, R23.reuse, 0x3000, RZ ;  /* 0x0000300017497810 */ /* 0x040fe20007ffe0ff */
[----:B------:R1:W-:Y:S01]  /*4c40*/  STG.E.64 desc[UR4][R10.64], R102 ;  /* 0x000000660a007986 */ /* 0x0003e2000c101b04 */
[----:B------:R-:W-:Y:S01]  /*4c50*/  IADD3 R107, PT, PT, R23, 0x3400, RZ ;  /* 0x00003400176b7810 */ /* 0x000fe20007ffe0ff */
[----:B------:R-:W-:Y:S01]  /*4c60*/  IMAD.WIDE.U32 R30, R37, 0x8, R24 ;  /* 0x00000008251e7825 */ /* 0x000fe200078e0018 */
[----:B------:R-:W-:-:S03]  /*4c70*/  IADD3 R109, PT, PT, R23, 0x3800, RZ ;  /* 0x00003800176d7810 */ /* 0x000fc60007ffe0ff */
[----:B------:R-:W-:-:S04]  /*4c80*/  IMAD.WIDE.U32 R34, R41, 0x8, R24 ;  /* 0x0000000829227825 */ /* 0x000fc800078e0018 */
[----:B------:R-:W-:-:S04]  /*4c90*/  IMAD.WIDE.U32 R38, R45, 0x8, R24 ;  /* 0x000000082d267825 */ /* 0x000fc800078e0018 */
[----:B-1----:R-:W-:-:S04]  /*4ca0*/  IMAD.WIDE.U32 R10, R23, 0x8, R104 ;  /* 0x00000008170a7825 */ /* 0x002fc800078e0068 */
[--C-:B------:R-:W-:Y:S01]  /*4cb0*/  IMAD.WIDE.U32 R22, R29, 0x8, R24.reuse ;  /* 0x000000081d167825 */ /* 0x100fe200078e0018 */
[----:B------:R-:W-:Y:S03]  /*4cc0*/  STG.E.64 desc[UR4][R10.64], R152 ;  /* 0x000000980a007986 */ /* 0x000fe6000c101b04 */
[--C-:B------:R-:W-:Y:S01]  /*4cd0*/  IMAD.WIDE.U32 R42, R49, 0x8, R24.reuse ;  /* 0x00000008312a7825 */ /* 0x100fe200078e0018 */
[----:B------:R-:W-:Y:S03]  /*4ce0*/  STG.E.64 desc[UR4][R22.64], R100 ;  /* 0x0000006416007986 */ /* 0x000fe6000c101b04 */
[----:B------:R-:W-:-:S04]  /*4cf0*/  IMAD.WIDE.U32 R46, R53, 0x8, R24 ;  /* 0x00000008352e7825 */ /* 0x000fc800078e0018 */
        /* <DEDUP_REMOVED lines=8> */
[--C-:B------:R-:W-:Y:S01]  /*4d80*/  IMAD.WIDE.U32 R28, R33, 0x8, R104.reuse ;  /* 0x00000008211c7825 */ /* 0x100fe200078e0068 */
[----:B------:R-:W-:Y:S03]  /*4d90*/  STG.E.64 desc[UR4][R24.64], R150 ;  /* 0x0000009618007986 */ /* 0x000fe6000c101b04 */
        /* <DEDUP_REMOVED lines=22> */
[----:B------:R-:W-:Y:S01]  /*4f00*/  IMAD.WIDE.U32 R104, R109, 0x8, R104 ;  /* 0x000000086d687825 */ /* 0x000fe200078e0068 */
[----:B------:R-:W-:Y:S04]  /*4f10*/  STG.E.64 desc[UR4][R48.64], R18 ;  /* 0x0000001230007986 */ /* 0x000fe8000c101b04 */
        /* <DEDUP_REMOVED lines=13> */
[----:B------:R-:W-:Y:S01]  /*4ff0*/  STG.E.64 desc[UR4][R104.64], R2 ;  /* 0x0000000268007986 */ /* 0x000fe2000c101b04 */
[----:B------:R-:W-:Y:S05]  /*5000*/  EXIT ;  /* 0x000000000000794d */ /* 0x000fea0003800000 */
.L_x_529:
        /* <DEDUP_REMOVED lines=15> */
.L_x_3022:


//--------------------- .text._ZN10layer_norm22ln_bwd_finalize_kernelINS_22Kernel_traits_finalizeILj30720E6__halfS2_S2_fjLj1024ELj4ENS_18Kernel_traits_baseILj30720ES2_S2_S2_fjLj1024EEEEEEEvNS_9BwdParamsE --------------------------
	.section	.text._ZN10layer_norm22ln_bwd_finalize_kernelINS_22Kernel_traits_finalizeILj30720E6__halfS2_S2_fjLj1024ELj4ENS_18Kernel_traits_baseILj30720ES2_S2_S2_fjLj1024EEEEEEEvNS_9BwdParamsE,"ax",@progbits
	.align	128
        .global         _ZN10layer_norm22ln_bwd_finalize_kernelINS_22Kernel_traits_finalizeILj30720E6__halfS2_S2_fjLj1024ELj4ENS_18Kernel_traits_baseILj30720ES2_S2_S2_fjLj1024EEEEEEEvNS_9BwdParamsE
        .type           _ZN10layer_norm22ln_bwd_finalize_kernelINS_22Kernel_traits_finalizeILj30720E6__halfS2_S2_fjLj1024ELj4ENS_18Kernel_traits_baseILj30720ES2_S2_S2_fjLj1024EEEEEEEvNS_9BwdParamsE,@function
        .size           _ZN10layer_norm22ln_bwd_finalize_kernelINS_22Kernel_traits_finalizeILj30720E6__halfS2_S2_fjLj1024ELj4ENS_18Kernel_traits_baseILj30720ES2_S2_S2_fjLj1024EEEEEEEvNS_9BwdParamsE,(.L_x_3023 - _ZN10layer_norm22ln_bwd_finalize_kernelINS_22Kernel_traits_finalizeILj30720E6__halfS2_S2_fjLj1024ELj4ENS_18Kernel_traits_baseILj30720ES2_S2_S2_fjLj1024EEEEEEEvNS_9BwdParamsE)
        .other          _ZN10layer_norm22ln_bwd_finalize_kernelINS_22Kernel_traits_finalizeILj30720E6__halfS2_S2_fjLj1024ELj4ENS_18Kernel_traits_baseILj30720ES2_S2_S2_fjLj1024EEEEEEEvNS_9BwdParamsE,@"STO_CUDA_ENTRY STV_DEFAULT"
_ZN10layer_norm22ln_bwd_finalize_kernelINS_22Kernel_traits_finalizeILj30720E6__halfS2_S2_fjLj1024ELj4ENS_18Kernel_traits_baseILj30720ES2_S2_S2_fjLj1024EEEEEEEvNS_9BwdParamsE:
.text._ZN10layer_norm22ln_bwd_finalize_kernelINS_22Kernel_traits_finalizeILj30720E6__halfS2_S2_fjLj1024ELj4ENS_18Kernel_traits_baseILj30720ES2_S2_S2_fjLj1024EEEEEEEvNS_9BwdParamsE:
        /* <DEDUP_REMOVED lines=37> */
.L_x_534:
        /* <DEDUP_REMOVED lines=118> */
.L_x_533:
[----:B------:R-:W-:Y:S05]  /*09b0*/  BSYNC.RECONVERGENT B1 ;  /* 0x0000000000017941 */ /* 0x000fea0003800200 */
.L_x_532:
        /* <DEDUP_REMOVED lines=65> */
.L_x_536:
[----:B------:R-:W-:Y:S05]  /*0dd0*/  BSYNC.RECONVERGENT B1 ;  /* 0x0000000000017941 */ /* 0x000fea0003800200 */
.L_x_535:
        /* <DEDUP_REMOVED lines=37> */
.L_x_538:
[----:B------:R-:W-:Y:S05]  /*1030*/  BSYNC.RECONVERGENT B1 ;  /* 0x0000000000017941 */ /* 0x000fea0003800200 */
.L_x_537:
[----:B------:R-:W-:Y:S05]  /*1040*/  @!P1 BRA `(.L_x_531) ;  /* 0x00000000003c9947 */ /* 0x000fea0003800000 */
[----:B------:R-:W0:Y:S01]  /*1050*/  LDC.64 R6, c[0x0][0x3e0] ;  /* 0x0000f800ff067b82 */ /* 0x000e220000000a00 */
[----:B------:R-:W-:Y:S01]  /*1060*/  IMAD R2, R15, 0x7800, R11 ;  /* 0x000078000f027824 */ /* 0x000fe200078e020b */
[----:B------:R-:W-:-:S04]  /*1070*/  IADD3 R24, PT, PT, -R24, RZ, RZ ;  /* 0x000000ff18187210 */ /* 0x000fc80007ffe1ff */
[----:B------:R-:W-:Y:S02]  /*1080*/  IADD3 R11, PT, PT, R13, R2, RZ ;  /* 0x000000020d0b7210 */ /* 0x000fe40007ffe0ff */
[----:B------:R-:W1:Y:S05]  /*1090*/  LDC.64 R8, c[0x0][0x3e8] ;  /* 0x0000fa00ff087b82 */ /* 0x000e6a0000000a00 */
.L_x_539:
        /* <DEDUP_REMOVED lines=10> */
.L_x_531:
[----:B------:R-:W-:Y:S05]  /*1140*/  BSYNC.RECONVERGENT B0 ;  /* 0x0000000000007941 */ /* 0x000fea0003800200 */
.L_x_530:
        /* <DEDUP_REMOVED lines=55> */
.L_x_540:
        /* <DEDUP_REMOVED lines=12> */
.L_x_3023:


//--------------------- .text._ZN10layer_norm13ln_bwd_kernelINS_13Kernel_traitsI6__halfS2_S2_fjLj30720ELj4ELj1ELj8ELj4ENS_18Kernel_traits_baseILj30720ES2_S2_S2_fjLj256EEEEEEEvNS_9BwdParamsE --------------------------
	.section	.text._ZN10layer_norm13ln_bwd_kernelINS_13Kernel_traitsI6__halfS2_S2_fjLj30720ELj4ELj1ELj8ELj4ENS_18Kernel_traits_baseILj30720ES2_S2_S2_fjLj256EEEEEEEvNS_9BwdParamsE,"ax",@progbits
	.align	128
        .global         _ZN10layer_norm13ln_bwd_kernelINS_13Kernel_traitsI6__halfS2_S2_fjLj30720ELj4ELj1ELj8ELj4ENS_18Kernel_traits_baseILj30720ES2_S2_S2_fjLj256EEEEEEEvNS_9BwdParamsE
        .type           _ZN10layer_norm13ln_bwd_kernelINS_13Kernel_traitsI6__halfS2_S2_fjLj30720ELj4ELj1ELj8ELj4ENS_18Kernel_traits_baseILj30720ES2_S2_S2_fjLj256EEEEEEEvNS_9BwdParamsE,@function
        .size           _ZN10layer_norm13ln_bwd_kernelINS_13Kernel_traitsI6__halfS2_S2_fjLj30720ELj4ELj1ELj8ELj4ENS_18Kernel_traits_baseILj30720ES2_S2_S2_fjLj256EEEEEEEvNS_9BwdParamsE,(.L_x_3024 - _ZN10layer_norm13ln_bwd_kernelINS_13Kernel_traitsI6__halfS2_S2_fjLj30720ELj4ELj1ELj8ELj4ENS_18Kernel_traits_baseILj30720ES2_S2_S2_fjLj256EEEEEEEvNS_9BwdParamsE)
        .other          _ZN10layer_norm13ln_bwd_kernelINS_13Kernel_traitsI6__halfS2_S2_fjLj30720ELj4ELj1ELj8ELj4ENS_18Kernel_traits_baseILj30720ES2_S2_S2_fjLj256EEEEEEEvNS_9BwdParamsE,@"STO_CUDA_ENTRY STV_DEFAULT"
_ZN10layer_norm13ln_bwd_kernelINS_13Kernel_traitsI6__halfS2_S2_fjLj30720ELj4ELj1ELj8ELj4ENS_18Kernel_traits_baseILj30720ES2_S2_S2_fjLj256EEEEEEEvNS_9BwdParamsE:
.text._ZN10layer_norm13ln_bwd_kernelINS_13Kernel_traitsI6__halfS2_S2_fjLj30720ELj4ELj1ELj8ELj4ENS_18Kernel_traits_baseILj30720ES2_S2_S2_fjLj256EEEEEEEvNS_9BwdParamsE:
        /* <DEDUP_REMOVED lines=9> */
[----:B--2---:R-:W-:Y:S02]  /*0090*/  LOP3.LUT R0, R150, 0xff, RZ, 0xc0, !PT ;  /* 0x000000ff96007812 */ /* 0x004fe400078ec0ff */
        /* <DEDUP_REMOVED lines=40> */
.L_x_541:
        /* <DEDUP_REMOVED lines=17> */
.L_x_542:
[----:B------:R-:W1:Y:S01]  /*0430*/  LDCU UR6, c[0x0][0x384] ;  /* 0x00007080ff0677ac */ /* 0x000e620008000800 */
[----:B0-2---:R-:W-:Y:S02]  /*0440*/  CS2R R2, SRZ ;  /* 0x0000000000027805 */ /* 0x005fe4000001ff00 */
        /* <DEDUP_REMOVED lines=63> */
[----:B------:R-:W-:Y:S02]  /*0840*/  MOV R52, RZ ;  /* 0x000000ff00347202 */ /* 0x000fe40000000f00 */
[----:B------:R-:W-:-:S02]  /*0850*/  MOV R48, RZ ;  /* 0x000000ff00307202 */ /* 0x000fc40000000f00 */
[----:B------:R-:W-:Y:S02]  /*0860*/  MOV R44, RZ ;  /* 0x000000ff002c7202 */ /* 0x000fe40000000f00 */
[----:B------:R-:W-:Y:S02]  /*0870*/  MOV R40, RZ ;  /* 0x000000ff00287202 */ /* 0x000fe40000000f00 */
[----:B------:R-:W-:Y:S02]  /*0880*/  MOV R36, RZ ;  /* 0x000000ff00247202 */ /* 0x000fe40000000f00 */
[----:B------:R-:W-:Y:S02]  /*0890*/  MOV R32, RZ ;  /* 0x000000ff00207202 */ /* 0x000fe40000000f00 */
[----:B------:R-:W-:-:S07]  /*08a0*/  MOV R28, RZ ;  /* 0x000000ff001c7202 */ /* 0x000fce0000000f00 */
.L_x_552:
[----:B0-----:R-:W0:Y:S01]  /*08b0*/  LDC.64 R2, c[0x0][0x398] ;  /* 0x0000e600ff027b82 */ /* 0x001e220000000a00 */
        /* <DEDUP_REMOVED lines=11> */
[----:B------:R-:W1:Y:S01]  /*0970*/  LDC.64 R6, c[0x0][0x3d8] ;  /* 0x0000f600ff067b82 */ /* 0x000e620000000a00 */
[C---:B------:R-:W-:Y:S02]  /*0980*/  IADD3 R51, PT, PT, R53.reuse, 0x400, RZ ;  /* 0x0000040035337810 */ /* 0x040fe40007ffe0ff */
[C---:B------:R-:W-:Y:S02]  /*0990*/  IADD3 R49, PT, PT, R53.reuse, 0x800, RZ ;  /* 0x0000080035317810 */ /* 0x040fe40007ffe0ff */
[C---:B------:R-:W-:Y:S02]  /*09a0*/  IADD3 R45, PT, PT, R53.reuse, 0x1000, RZ ;  /* 0x00001000352d7810 */ /* 0x040fe40007ffe0ff */
[C---:B------:R-:W-:Y:S01]  /*09b0*/  IADD3 R47, PT, PT, R53.reuse, 0xc00, RZ ;  /* 0x00000c00352f7810 */ /* 0x040fe20007ffe0ff */
[----:B0-----:R-:W0:Y:S01]  /*09c0*/  LDC.64 R2, c[0x0][0x390] ;  /* 0x0000e400ff027b82 */ /* 0x001e220000000a00 */
[C---:B------:R-:W-:Y:S02]  /*09d0*/  IADD3 R41, PT, PT, R53.reuse, 0x1800, RZ ;  /* 0x0000180035297810 */ /* 0x040fe40007ffe0ff */
[----:B------:R-:W-:-:S02]  /*09e0*/  IADD3 R43, PT, PT, R53, 0x1400, RZ ;  /* 0x00001400352b7810 */ /* 0x000fc40007ffe0ff */
[C---:B------:R-:W-:Y:S02]  /*09f0*/  IADD3 R39, PT, PT, R53.reuse, 0x1c00, RZ ;  /* 0x00001c0035277810 */ /* 0x040fe40007ffe0ff */
[C---:B------:R-:W-:Y:S02]  /*0a00*/  IADD3 R37, PT, PT, R53.reuse, 0x2000, RZ ;  /* 0x0000200035257810 */ /* 0x040fe40007ffe0ff */
[----:B------:R-:W-:Y:S01]  /*0a10*/  IADD3 R35, PT, PT, R53, 0x2400, RZ ;  /* 0x0000240035237810 */ /* 0x000fe20007ffe0ff */
        /* <DEDUP_REMOVED lines=9> */
[--C-:B-1----:R-:W-:Y:S01]  /*0ab0*/  IMAD.WIDE.U32 R4, R41, 0x4, R6.reuse ;  /* 0x0000000429047825 */ /* 0x102fe200078e0006 */
[C---:B------:R-:W-:Y:S01]  /*0ac0*/  IADD3 R29, PT, PT, R53.reuse, 0x3000, RZ ;  /* 0x00003000351d7810 */ /* 0x040fe20007ffe0ff */
[----:B------:R-:W5:Y:S01]  /*0ad0*/  LDG.E R139, desc[UR4][R12.64] ;  /* 0x000000040c8b7981 */ /* 0x000f62000c1e1900 */
[----:B------:R-:W-:Y:S01]  /*0ae0*/  IADD3 R27, PT, PT, R53, 0x3400, RZ ;  /* 0x00003400351b7810 */ /* 0x000fe20007ffe0ff */
[--C-:B--2---:R-:W-:Y:S01]  /*0af0*/  IMAD.WIDE.U32 R8, R39, 0x4, R6.reuse ;  /* 0x0000000427087825 */ /* 0x104fe200078e0006 */
[----:B------:R-:W-:Y:S01]  /*0b00*/  IADD3 R25, PT, PT, R53, 0x3800, RZ ;  /* 0x0000380035197810 */ /* 0x000fe20007ffe0ff */
[----:B------:R1:W5:Y:S02]  /*0b10*/  LDG.E R138, desc[UR4][R4.64] ;  /* 0x00000004048a7981 */ /* 0x000364000c1e1900 */
[--C-:B------:R-:W-:Y:S02]  /*0b20*/  IMAD.WIDE.U32 R14, R37, 0x4, R6.reuse ;  /* 0x00000004250e7825 */ /* 0x100fe400078e0006 */
[----:B------:R0:W5:Y:S02]  /*0b30*/  LDG.E R137, desc[UR4][R8.64] ;  /* 0x0000000408897981 */ /* 0x000164000c1e1900 */
[----:B---3--:R-:W-:-:S02]  /*0b40*/  IMAD.WIDE.U32 R10, R35, 0x4, R6 ;  /* 0x00000004230a7825 */ /* 0x008fc400078e0006 */
[----:B------:R-:W5:Y:S02]  /*0b50*/  LDG.E R136, desc[UR4][R14.64] ;  /* 0x000000040e887981 */ /* 0x000f64000c1e1900 */
[--C-:B------:R-:W-:Y:S02]  /*0b60*/  IMAD.WIDE.U32 R144, R47, 0x4, R6.reuse ;  /* 0x000000042f907825 */ /* 0x100fe400078e0006 */
[----:B------:R2:W5:Y:S02]  /*0b70*/  LDG.E R134, desc[UR4][R10.64] ;  /* 0x000000040a867981 */ /* 0x000564000c1e1900 */
[--C-:B------:R-:W-:Y:S02]  /*0b80*/  IMAD.WIDE.U32 R178, R53, 0x4, R6.reuse ;  /* 0x0000000435b27825 */ /* 0x100fe400078e0006 */
[----:B------:R-:W5:Y:S02]  /*0b90*/  LDG.E R144, desc[UR4][R144.64] ;  /* 0x0000000490907981 */ /* 0x000f64000c1e1900 */
[----:B------:R-:W-:-:S02]  /*0ba0*/  IMAD.WIDE.U32 R22, R33, 0x4, R6 ;  /* 0x0000000421167825 */ /* 0x000fc400078e0006 */
[----:B------:R-:W5:Y:S02]  /*0bb0*/  LDG.E R178, desc[UR4][R178.64] ;  /* 0x00000004b2b27981 */ /* 0x000f64000c1e1900 */
[--C-:B------:R-:W-:Y:S02]  /*0bc0*/  IMAD.WIDE.U32 R20, R31, 0x4, R6.reuse ;  /* 0x000000041f147825 */ /* 0x100fe400078e0006 */
[----:B------:R-:W5:Y:S02]  /*0bd0*/  LDG.E R140, desc[UR4][R22.64] ;  /* 0x00000004168c7981 */ /* 0x000f64000c1e1900 */
[--C-:B------:R-:W-:Y:S02]  /*0be0*/  IMAD.WIDE.U32 R18, R29, 0x4, R6.reuse ;  /* 0x000000041d127825 */ /* 0x100fe400078e0006 */
[----:B------:R-:W5:Y:S02]  /*0bf0*/  LDG.E R141, desc[UR4][R20.64] ;  /* 0x00000004148d7981 */ /* 0x000f64000c1e1900 */
[----:B-1----:R-:W-:-:S02]  /*0c00*/  IMAD.WIDE.U32 R4, R27, 0x4, R6 ;  /* 0x000000041b047825 */ /* 0x002fc400078e0006 */
[----:B------:R-:W5:Y:S02]  /*0c10*/  LDG.E R142, desc[UR4][R18.64] ;  /* 0x00000004128e7981 */ /* 0x000f64000c1e1900 */
[----:B------:R-:W-:Y:S02]  /*0c20*/  IMAD.WIDE.U32 R6, R25, 0x4, R6 ;  /* 0x0000000419067825 */ /* 0x000fe400078e0006 */
[----:B------:R1:W5:Y:S02]  /*0c30*/  LDG.E R143, desc[UR4][R4.64] ;  /* 0x00000004048f7981 */ /* 0x000364000c1e1900 */
[--C-:B0-----:R-:W-:Y:S02]  /*0c40*/  IMAD.WIDE.U32 R8, R53, 0x4, R2.reuse ;  /* 0x0000000435087825 */ /* 0x101fe400078e0002 */
[----:B------:R0:W5:Y:S02]  /*0c50*/  LDG.E R145, desc[UR4][R6.64] ;  /* 0x0000000406917981 */ /* 0x000164000c1e1900 */
[----:B--2---:R-:W-:-:S02]  /*0c60*/  IMAD.WIDE.U32 R10, R51, 0x4, R2 ;  /* 0x00000004330a7825 */ /* 0x004fc400078e0002 */
[----:B------:R2:W5:Y:S02]  /*0c70*/  LDG.E R146, desc[UR4][R8.64] ;  /* 0x0000000408927981 */ /* 0x000564000c1e1900 */
[--C-:B------:R-:W-:Y:S02]  /*0c80*/  IMAD.WIDE.U32 R12, R49, 0x4, R2.reuse ;  /* 0x00000004310c7825 */ /* 0x100fe400078e0002 */
[----:B------:R3:W5:Y:S02]  /*0c90*/  LDG.E R148, desc[UR4][R10.64] ;  /* 0x000000040a947981 */ /* 0x000764000c1e1900 */
[--C-:B------:R-:W-:Y:S02]  /*0ca0*/  IMAD.WIDE.U32 R14, R47, 0x4, R2.reuse ;  /* 0x000000042f0e7825 */ /* 0x100fe400078e0002 */
[----:B------:R4:W5:Y:S02]  /*0cb0*/  LDG.E R152, desc[UR4][R12.64] ;  /* 0x000000040c987981 */ /* 0x000964000c1e1900 */
[----:B------:R-:W-:-:S02]  /*0cc0*/  IMAD.WIDE.U32 R16, R45, 0x4, R2 ;  /* 0x000000042d107825 */ /* 0x000fc400078e0002 */
[----:B------:R4:W5:Y:S02]  /*0cd0*/  LDG.E R153, desc[UR4][R14.64] ;  /* 0x000000040e997981 */ /* 0x000964000c1e1900 */
[--C-:B-1----:R-:W-:Y:S02]  /*0ce0*/  IMAD.WIDE.U32 R4, R43, 0x4, R2.reuse ;  /* 0x000000042b047825 */ /* 0x102fe400078e0002 */
[----:B------:R1:W5:Y:S02]  /*0cf0*/  LDG.E R17, desc[UR4][R16.64] ;  /* 0x0000000410117981 */ /* 0x000364000c1e1900 */
[--C-:B0-----:R-:W-:Y:S02]  /*0d00*/  IMAD.WIDE.U32 R6, R41, 0x4, R2.reuse ;  /* 0x0000000429067825 */ /* 0x101fe400078e0002 */
[----:B------:R1:W5:Y:S02]  /*0d10*/  LDG.E R147, desc[UR4][R4.64] ;  /* 0x0000000404937981 */ /* 0x000364000c1e1900 */
[----:B------:R-:W-:-:S02]  /*0d20*/  IMAD.WIDE.U32 R18, R39, 0x4, R2 ;  /* 0x0000000427127825 */ /* 0x000fc400078e0002 */
[----:B------:R1:W5:Y:S02]  /*0d30*/  LDG.E R151, desc[UR4][R6.64] ;  /* 0x0000000406977981 */ /* 0x000364000c1e1900 */
[--C-:B------:R-:W-:Y:S02]  /*0d40*/  IMAD.WIDE.U32 R20, R37, 0x4, R2.reuse ;  /* 0x0000000425147825 */ /* 0x100fe400078e0002 */
[----:B------:R1:W5:Y:S02]  /*0d50*/  LDG.E R18, desc[UR4][R18.64] ;  /* 0x0000000412127981 */ /* 0x000364000c1e1900 */
[--C-:B------:R-:W-:Y:S02]  /*0d60*/  IMAD.WIDE.U32 R22, R35, 0x4, R2.reuse ;  /* 0x0000000423167825 */ /* 0x100fe400078e0002 */
[----:B------:R1:W5:Y:S02]  /*0d70*/  LDG.E R20, desc[UR4][R20.64] ;  /* 0x0000000414147981 */ /* 0x000364000c1e1900 */
[----:B--2---:R-:W-:-:S02]  /*0d80*/  IMAD.WIDE.U32 R8, R33, 0x4, R2 ;  /* 0x0000000421087825 */ /* 0x004fc400078e0002 */
[----:B------:R1:W5:Y:S02]  /*0d90*/  LDG.E R22, desc[UR4][R22.64] ;  /* 0x0000000416167981 */ /* 0x000364000c1e1900 */
[--C-:B---3--:R-:W-:Y:S02]  /*0da0*/  IMAD.WIDE.U32 R10, R31, 0x4, R2.reuse ;  /* 0x000000041f0a7825 */ /* 0x108fe400078e0002 */
[----:B------:R1:W5:Y:S02]  /*0db0*/  LDG.E R8, desc[UR4][R8.64] ;  /* 0x0000000408087981 */ /* 0x000364000c1e1900 */
[--C-:B----4-:R-:W-:Y:S02]  /*0dc0*/  IMAD.WIDE.U32 R12, R29, 0x4, R2.reuse ;  /* 0x000000041d0c7825 */ /* 0x110fe400078e0002 */
[----:B------:R1:W5:Y:S02]  /*0dd0*/  LDG.E R10, desc[UR4][R10.64] ;  /* 0x000000040a0a7981 */ /* 0x000364000c1e1900 */
[----:B------:R-:W-:-:S02]  /*0de0*/  IMAD.WIDE.U32 R14, R27, 0x4, R2 ;  /* 0x000000041b0e7825 */ /* 0x000fc400078e0002 */
[----:B------:R1:W5:Y:S02]  /*0df0*/  LDG.E R12, desc[UR4][R12.64] ;  /* 0x000000040c0c7981 */ /* 0x000364000c1e1900 */
[----:B------:R-:W-:Y:S02]  /*0e00*/  IMAD.WIDE.U32 R2, R25, 0x4, R2 ;  /* 0x0000000419027825 */ /* 0x000fe400078e0002 */
[----:B------:R1:W5:Y:S04]  /*0e10*/  LDG.E R14, desc[UR4][R14.64] ;  /* 0x000000040e0e7981 */ /* 0x000368000c1e1900 */
[----:B------:R1:W5:Y:S01]  /*0e20*/  LDG.E R2, desc[UR4][R2.64] ;  /* 0x0000000402027981 */ /* 0x000362000c1e1900 */
[----:B------:R-:W-:Y:S05]  /*0e30*/  BRA `(.L_x_545) ;  /* 0x0000000400307947 */ /* 0x000fea0003800000 */
.L_x_544:
        /* <DEDUP_REMOVED lines=75> */
[----:B------:R1:W5:Y:S02]  /*12f0*/  LDG.E R2, desc[UR4][R2.64] ;  /* 0x0000000402027981 */ /* 0x000364000c1e1900 */
.L_x_545:
        /* <DEDUP_REMOVED lines=59> */
[----:B-1----:R-:W-:Y:S02]  /*16b0*/  HADD2.F32 R5, -RZ, R178.H0_H0 ;  /* 0x200000b2ff057230 */ /* 0x002fe40000004100 */
[--C-:B------:R-:W-:Y:S01]  /*16c0*/  FADD.FTZ R209, R209, -R0.reuse ;  /* 0x80000000d1d17221 */ /* 0x100fe20000010000 */
[----:B------:R-:W-:Y:S02]  /*16d0*/  HADD2.F32 R19, -RZ, R137.H0_H0 ;  /* 0x20000089ff137230 */ /* 0x000fe40000004100 */
[----:B------:R-:W-:Y:S01]  /*16e0*/  FADD.FTZ R211, R211, -R0 ;  /* 0x80000000d3d37221 */ /* 0x000fe20000010000 */
[----:B------:R-:W-:-:S02]  /*16f0*/  HADD2.F32 R0, -RZ, R149.H0_H0 ;  /* 0x20000095ff007230 */ /* 0x000fc40000004100 */
[C---:B------:R-:W-:Y:S01]  /*1700*/  FMUL.FTZ R175, R24.reuse, R175 ;  /* 0x000000af18af7220 */ /* 0x040fe20000410000 */
[----:B------:R-:W-:Y:S02]  /*1710*/  HADD2.F32 R18, -RZ, R137.H1_H1 ;  /* 0x30000089ff127230 */ /* 0x000fe40000004100 */
[----:B------:R-:W-:Y:S01]  /*1720*/  FMUL.FTZ R174, R24, R237 ;  /* 0x000000ed18ae7220 */ /* 0x000fe20000410000 */
[----:B------:R-:W-:Y:S02]  /*1730*/  HADD2.F32 R192, -RZ, R141.H1_H1 ;  /* 0x3000008dffc07230 */ /* 0x000fe40000004100 */
[----:B------:R-:W-:Y:S01]  /*1740*/  FMUL.FTZ R3, R0, R5 ;  /* 0x0000000500037220 */ /* 0x000fe20000410000 */
[----:B------:R-:W-:Y:S02]  /*1750*/  HADD2.F32 R239, -RZ, R119.H1_H1 ;  /* 0x30000077ffef7230 */ /* 0x000fe40000004100 */
[----:B------:R-:W-:Y:S01]  /*1760*/  FMUL.FTZ R0, R24, R193 ;  /* 0x000000c118007220 */ /* 0x000fe20000410000 */
[----:B------:R-:W-:-:S02]  /*1770*/  HADD2.F32 R4, -RZ, R178.H1_H1 ;  /* 0x300000b2ff047230 */ /* 0x000fc40000004100 */
[C---:B------:R-:W-:Y:S01]  /*1780*/  FMUL.FTZ R172, R24.reuse, R235 ;  /* 0x000000eb18ac7220 */ /* 0x040fe20000410000 */
[----:B------:R-:W-:Y:S02]  /*1790*/  HADD2.F32 R7, -RZ, R177.H0_H0 ;  /* 0x200000b1ff077230 */ /* 0x000fe40000004100 */
[----:B------:R-:W-:Y:S01]  /*17a0*/  FMUL.FTZ R184, R239, R192 ;  /* 0x000000c0efb87220 */ /* 0x000fe20000410000 */
[----:B------:R-:W-:Y:S02]  /*17b0*/  HADD2.F32 R137, -RZ, R149.H1_H1 ;  /* 0x30000095ff897230 */ /* 0x000fe40000004100 */
[----:B------:R-:W-:Y:S01]  /*17c0*/  FADD.FTZ R239, RZ, R3 ;  /* 0x00000003ffef7221 */ /* 0x000fe20000010000 */
[----:B------:R-:W-:Y:S02]  /*17d0*/  HADD2.F32 R2, -RZ, R129.H0_H0 ;  /* 0x20000081ff027230 */ /* 0x000fe40000004100 */
[----:B------:R-:W-:Y:S01]  /*17e0*/  FMUL.FTZ R173, R24, R173 ;  /* 0x000000ad18ad7220 */ /* 0x000fe20000410000 */
[----:B------:R-:W-:-:S02]  /*17f0*/  HADD2.F32 R15, -RZ, R139.H0_H0 ;  /* 0x2000008bff0f7230 */ /* 0x000fc40000004100 */
[C---:B------:R-:W-:Y:S01]  /*1800*/  FMUL.FTZ R170, R24.reuse, R233 ;  /* 0x000000e918aa7220 */ /* 0x040fe20000410000 */
[----:B------:R-:W-:Y:S02]  /*1810*/  HADD2.F32 R14, -RZ, R139.H1_H1 ;  /* 0x3000008bff0e7230 */ /* 0x000fe40000004100 */
[----:B------:R-:W-:Y:S01]  /*1820*/  FMUL.FTZ R171, R24, R171 ;  /* 0x000000ab18ab7220 */ /* 0x000fe20000410000 */
[----:B------:R-:W-:Y:S02]  /*1830*/  HADD2.F32 R6, -RZ, R177.H1_H1 ;  /* 0x300000b1ff067230 */ /* 0x000fe40000004100 */
[----:B------:R-:W-:Y:S01]  /*1840*/  FMUL.FTZ R177, R2, R7 ;  /* 0x0000000702b17220 */ /* 0x000fe20000410000 */
[----:B------:R-:W-:Y:S02]  /*1850*/  HADD2.F32 R139, -RZ, R129.H1_H1 ;  /* 0x30000081ff8b7230 */ /* 0x000fe40000004100 */
[----:B------:R-:W-:Y:S01]  /*1860*/  FFMA.FTZ R2, R0, R3, RZ ;  /* 0x0000000300027223 */ /* 0x000fe200000100ff */
[----:B------:R-:W-:-:S02]  /*1870*/  HADD2.F32 R146, -RZ, R125.H0_H0 ;  /* 0x2000007dff927230 */ /* 0x000fc40000004100 */
[C---:B------:R-:W-:Y:S01]  /*1880*/  FMUL.FTZ R169, R24.reuse, R169 ;  /* 0x000000a918a97220 */ /* 0x040fe20000410000 */
[--C-:B------:R-:W-:Y:S02]  /*1890*/  HADD2.F32 R13, -RZ, R132.reuse.H0_H0 ;  /* 0x20000084ff0d7230 */ /* 0x100fe40000004100 */
[C---:B------:R-:W-:Y:S01]  /*18a0*/  FMUL.FTZ R167, R24.reuse, R167 ;  /* 0x000000a718a77220 */ /* 0x040fe20000410000 */
[----:B------:R-:W-:Y:S02]  /*18b0*/  HADD2.F32 R12, -RZ, R132.H1_H1 ;  /* 0x30000084ff0c7230 */ /* 0x000fe40000004100 */
[----:B------:R-:W-:Y:S01]  /*18c0*/  FMUL.FTZ R132, R137, R4 ;  /* 0x0000000489847220 */ /* 0x000fe20000410000 */
[--C-:B------:R-:W-:Y:S02]  /*18d0*/  HADD2.F32 R201, -RZ, R142.reuse.H0_H0 ;  /* 0x2000008effc97230 */ /* 0x100fe40000004100 */
[----:B------:R-:W-:Y:S01]  /*18e0*/  FMUL.FTZ R165, R24, R165 ;  /* 0x000000a518a57220 */ /* 0x000fe20000410000 */
[----:B------:R-:W-:-:S02]  /*18f0*/  HADD2.F32 R194, -RZ, R142.H1_H1 ;  /* 0x3000008effc27230 */ /* 0x000fc40000004100 */
[----:B------:R-:W-:Y:S01]  /*1900*/  FMUL.FTZ R142, R139, R6 ;  /* 0x000000068b8e7220 */ /* 0x000fe20000410000 */
[----:B------:R-:W-:Y:S01]  /*1910*/  FMUL.FTZ R139, R146, R15 ;  /* 0x0000000f928b7220 */ /* 0x000fe20000410000 */
[----:B------:R-:W-:Y:S01]  /*1920*/  FADD.FTZ R146, R239, R132 ;  /* 0x00000084ef927221 */ /* 0x000fe20000010000 */
[----:B------:R-:W-:Y:S01]  /*1930*/  FFMA.FTZ R237, R175, R132, R2 ;  /* 0x00000084afed7223 */ /* 0x000fe20000010002 */
[--C-:B------:R-:W-:Y:S02]  /*1940*/  HADD2.F32 R23, -RZ, R134.reuse.H0_H0 ;  /* 0x20000086ff177230 */ /* 0x100fe40000004100 */
[----:B------:R-:W-:Y:S01]  /*1950*/  FMUL.FTZ R163, R24, R163 ;  /* 0x000000a318a37220 */ /* 0x000fe20000410000 */
[----:B------:R-:W-:Y:S02]  /*1960*/  HADD2.F32 R22, -RZ, R134.H1_H1 ;  /* 0x30000086ff167230 */ /* 0x000fe40000004100 */
[----:B------:R-:W-:Y:S01]  /*1970*/  FADD.FTZ R235, R146, R177 ;  /* 0x000000b192eb7221 */ /* 0x000fe20000010000 */
[----:B------:R-:W-:-:S02]  /*1980*/  HADD2.F32 R9, -RZ, R176.H0_H0 ;  /* 0x200000b0ff097230 */ /* 0x000fc40000004100 */
[----:B------:R-:W-:Y:S01]  /*1990*/  FFMA.FTZ R2, R174, R177, R237 ;  /* 0x000000b1ae027223 */ /* 0x000fe200000100ed */
[----:B------:R-:W-:Y:S02]  /*19a0*/  HADD2.F32 R134, -RZ, R128.H0_H0 ;  /* 0x20000080ff867230 */ /* 0x000fe40000004100 */
[----:B------:R-:W-:Y:S01]  /*19b0*/  FADD.FTZ R146, R235, R142 ;  /* 0x0000008eeb927221 */ /* 0x000fe20000010000 */
[----:B------:R-:W-:Y:S02]  /*19c0*/  HADD2.F32 R190, -RZ, R140.H1_H1 ;  /* 0x3000008cffbe7230 */ /* 0x000fe40000004100 */
[----:B------:R-:W-:Y:S01]  /*19d0*/  FFMA.FTZ R233, R173, R142, R2 ;  /* 0x0000008eade97223 */ /* 0x000fe20000010002 */
[----:B------:R-:W-:Y:S02]  /*19e0*/  HADD2.F32 R195, -RZ, R120.H1_H1 ;  /* 0x30000078ffc37230 */ /* 0x000fe40000004100 */
[----:B------:R-:W-:Y:S01]  /*19f0*/  FMUL.FTZ R161, R24, R161 ;  /* 0x000000a118a17220 */ /* 0x000fe20000410000 */
[----:B------:R-:W-:-:S02]  /*1a00*/  HADD2.F32 R207, -RZ, R145.H1_H1 ;  /* 0x30000091ffcf7230 */ /* 0x000fc40000004100 */
[C---:B------:R-:W-:Y:S01]  /*1a10*/  FMUL.FTZ R159, R24.reuse, R159 ;  /* 0x0000009f189f7220 */ /* 0x040fe20000410000 */
[----:B------:R-:W-:Y:S02]  /*1a20*/  HADD2.F32 R168, -RZ, R116.H1_H1 ;  /* 0x30000074ffa87230 */ /* 0x000fe40000004100 */
[----:B------:R-:W-:Y:S01]  /*1a30*/  FMUL.FTZ R182, R195, R190 ;  /* 0x000000bec3b67220 */ /* 0x000fe20000410000 */
[----:B------:R-:W-:Y:S02]  /*1a40*/  HADD2.F32 R199, -RZ, R141.H0_H0 ;  /* 0x2000008dffc77230 */ /* 0x000fe40000004100 */
[----:B------:R-:W-:Y:S01]  /*1a50*/  FMUL.FTZ R157, R24, R157 ;  /* 0x0000009d189d7220 */ /* 0x000fe20000410000 */
[----:B------:R-:W-:Y:S02]  /*1a60*/  HADD2.F32 R8, -RZ, R176.H1_H1 ;  /* 0x300000b0ff087230 */ /* 0x000fe40000004100 */
[----:B------:R-:W-:Y:S01]  /*1a70*/  FMUL.FTZ R195, R168, R207 ;  /* 0x000000cfa8c37220 */ /* 0x000fe20000410000 */
[----:B------:R-:W-:-:S02]  /*1a80*/  HADD2.F32 R205, -RZ, R145.H0_H0 ;  /* 0x20000091ffcd7230 */ /* 0x000fc40000004100 */
[----:B------:R-:W-:Y:S01]  /*1a90*/  FMUL.FTZ R145, R134, R9 ;  /* 0x0000000986917220 */ /* 0x000fe20000410000 */
[----:B------:R-:W-:Y:S02]  /*1aa0*/  HADD2.F32 R141, -RZ, R128.H1_H1 ;  /* 0x30000080ff8d7230 */ /* 0x000fe40000004100 */
[----:B------:R-:W-:Y:S01]  /*1ab0*/  FMUL.FTZ R168, R24, R231 ;  /* 0x000000e718a87220 */ /* 0x000fe20000410000 */
[--C-:B------:R-:W-:Y:S02]  /*1ac0*/  HADD2.F32 R21, -RZ, R136.reuse.H0_H0 ;  /* 0x20000088ff157230 */ /* 0x100fe40000004100 */
[----:B------:R-:W-:Y:S01]  /*1ad0*/  FADD.FTZ R231, R146, R145 ;  /* 0x0000009192e77221 */ /* 0x000fe20000010000 */
[----:B------:R-:W-:Y:S02]  /*1ae0*/  HADD2.F32 R20, -RZ, R136.H1_H1 ;  /* 0x30000088ff147230 */ /* 0x000fe40000004100 */
[----:B------:R-:W-:Y:S01]  /*1af0*/  FFMA.FTZ R2, R172, R145, R233 ;  /* 0x00000091ac027223 */ /* 0x000fe200000100e9 */
[----:B------:R-:W-:-:S02]  /*1b00*/  HADD2.F32 R166, -RZ, R116.H0_H0 ;  /* 0x20000074ffa67230 */ /* 0x000fc40000004100 */
[C---:B------:R-:W-:Y:S01]  /*1b10*/  FMUL.FTZ R155, R24.reuse, R155 ;  /* 0x0000009b189b7220 */ /* 0x040fe20000410000 */
[----:B------:R-:W-:Y:S02]  /*1b20*/  HADD2.F32 R11, -RZ, R144.H0_H0 ;  /* 0x20000090ff0b7230 */ /* 0x000fe40000004100 */
[----:B------:R-:W-:Y:S01]  /*1b30*/  FMUL.FTZ R153, R24, R153 ;  /* 0x0000009918997220 */ /* 0x000fe20000410000 */
[----:B------:R-:W-:Y:S02]  /*1b40*/  HADD2.F32 R197, -RZ, R140.H0_H0 ;  /* 0x2000008cffc57230 */ /* 0x000fe40000004100 */
[----:B------:R-:W-:Y:S01]  /*1b50*/  FMUL.FTZ R140, R141, R8 ;  /* 0x000000088d8c7220 */ /* 0x000fe20000410000 */
[----:B------:R-:W-:Y:S02]  /*1b60*/  HADD2.F32 R136, -RZ, R127.H0_H0 ;  /* 0x2000007fff887230 */ /* 0x000fe40000004100 */
[----:B------:R-:W-:Y:S01]  /*1b70*/  FMUL.FTZ R193, R166, R205 ;  /* 0x000000cda6c17220 */ /* 0x000fe20000410000 */
[----:B------:R-:W-:-:S02]  /*1b80*/  HADD2.F32 R191, -RZ, R121.H1_H1 ;  /* 0x30000079ffbf7230 */ /* 0x000fc40000004100 */
[----:B------:R-:W-:Y:S01]  /*1b90*/  FMUL.FTZ R166, R24, R229 ;  /* 0x000000e518a67220 */ /* 0x000fe20000410000 */
[----:B------:R-:W-:Y:S02]  /*1ba0*/  HADD2.F32 R203, -RZ, R143.H0_H0 ;  /* 0x2000008fffcb7230 */ /* 0x000fe40000004100 */
[----:B------:R-:W-:Y:S01]  /*1bb0*/  FADD.FTZ R146, R231, R140 ;  /* 0x0000008ce7927221 */ /* 0x000fe20000010000 */
[----:B------:R-:W-:Y:S02]  /*1bc0*/  HADD2.F32 R164, -RZ, R117.H0_H0 ;  /* 0x20000075ffa47230 */ /* 0x000fe40000004100 */
[----:B------:R-:W-:Y:S01]  /*1bd0*/  FMUL.FTZ R180, R191, R22 ;  /* 0x00000016bfb47220 */ /* 0x000fe20000410000 */
[----:B------:R-:W-:Y:S02]  /*1be0*/  HADD2.F32 R10, -RZ, R144.H1_H1 ;  /* 0x30000090ff0a7230 */ /* 0x000fe40000004100 */
[----:B------:R-:W-:Y:S01]  /*1bf0*/  FFMA.FTZ R229, R171, R140, R2 ;  /* 0x0000008cabe57223 */ /* 0x000fe20000010002 */
[----:B------:R-:W-:-:S02]  /*1c00*/  HADD2.F32 R196, -RZ, R143.H1_H1 ;  /* 0x3000008fffc47230 */ /* 0x000fc40000004100 */
[----:B------:R-:W-:Y:S01]  /*1c10*/  FMUL.FTZ R143, R136, R11 ;  /* 0x0000000b888f7220 */ /* 0x000fe20000410000 */
[----:B------:R-:W-:Y:S02]  /*1c20*/  HADD2.F32 R179, -RZ, R127.H1_H1 ;  /* 0x3000007fffb37230 */ /* 0x000fe40000004100 */
[----:B------:R-:W-:Y:S01]  /*1c30*/  FMUL.FTZ R191, R164, R203 ;  /* 0x000000cba4bf7220 */ /* 0x000fe20000410000 */
[----:B------:R-:W-:Y:S02]  /*1c40*/  HADD2.F32 R189, -RZ, R122.H1_H1 ;  /* 0x3000007affbd7230 */ /* 0x000fe40000004100 */
[----:B------:R-:W-:Y:S01]  /*1c50*/  FMUL.FTZ R164, R24, R227 ;  /* 0x000000e318a47220 */ /* 0x000fe20000410000 */
[----:B------:R-:W-:Y:S02]  /*1c60*/  HADD2.F32 R162, -RZ, R118.H0_H0 ;  /* 0x20000076ffa27230 */ /* 0x000fe40000004100 */
[----:B------:R-:W-:Y:S01]  /*1c70*/  FADD.FTZ R227, R146, R143 ;  /* 0x0000008f92e37221 */ /* 0x000fe20000010000 */
[----:B------:R-:W-:-:S02]  /*1c80*/  HADD2.F32 R17, -RZ, R138.H0_H0 ;  /* 0x2000008aff117230 */ /* 0x000fc40000004100 */
[----:B------:R-:W-:Y:S01]  /*1c90*/  FFMA.FTZ R2, R170, R143, R229 ;  /* 0x0000008faa027223 */ /* 0x000fe200000100e5 */
        /* <DEDUP_REMOVED lines=10> */
[----:B------:R-:W-:Y:S01]  /*1d40*/  FADD.FTZ R146, R227, R138 ;  /* 0x0000008ae3927221 */ /* 0x000fe20000010000 */
[----:B------:R-:W-:Y:S02]  /*1d50*/  HADD2.F32 R185, -RZ, R124.H1_H1 ;  /* 0x3000007cffb97230 */ /* 0x000fe40000004100 */
[----:B------:R-:W-:Y:S01]  /*1d60*/  FMUL.FTZ R176, R187, R18 ;  /* 0x00000012bbb07220 */ /* 0x000fe20000410000 */
[----:B------:R-:W-:Y:S01]  /*1d70*/  FFMA.FTZ R225, R169, R138, R2 ;  /* 0x0000008aa9e17223 */ /* 0x000fe20000010002 */
[----:B------:R-:W-:Y:S02]  /*1d80*/  HADD2.F32 R158, -RZ, R120.H0_H0 ;  /* 0x20000078ff9e7230 */ /* 0x000fe40000004100 */
[----:B------:R-:W-:Y:S01]  /*1d90*/  FMUL.FTZ R187, R160, R199 ;  /* 0x000000c7a0bb7220 */ /* 0x000fe20000410000 */
[----:B------:R-:W-:Y:S01]  /*1da0*/  FMUL.FTZ R160, R24, R223 ;  /* 0x000000df18a07220 */ /* 0x000fe20000410000 */
[----:B------:R-:W-:-:S02]  /*1db0*/  HADD2.F32 R183, -RZ, R125.H1_H1 ;  /* 0x3000007dffb77230 */ /* 0x000fc40000004100 */
[----:B------:R-:W-:Y:S01]  /*1dc0*/  FMUL.FTZ R136, R181, R12 ;  /* 0x0000000cb5887220 */ /* 0x000fe20000410000 */
[----:B------:R-:W-:Y:S01]  /*1dd0*/  FADD.FTZ R223, R146, R141 ;  /* 0x0000008d92df7221 */ /* 0x000fe20000010000 */
[----:B------:R-:W-:Y:S02]  /*1de0*/  HADD2.F32 R156, -RZ, R121.H0_H0 ;  /* 0x20000079ff9c7230 */ /* 0x000fe40000004100 */
[----:B------:R-:W-:Y:S01]  /*1df0*/  FFMA.FTZ R2, R168, R141, R225 ;  /* 0x0000008da8027223 */ /* 0x000fe200000100e1 */
[----:B------:R-:W-:Y:S01]  /*1e00*/  FMUL.FTZ R144, R185, R16 ;  /* 0x00000010b9907220 */ /* 0x000fe20000410000 */
[----:B------:R-:W-:Y:S01]  /*1e10*/  FMUL.FTZ R185, R158, R197 ;  /* 0x000000c59eb97220 */ /* 0x000fe20000410000 */
[----:B------:R-:W-:Y:S01]  /*1e20*/  FMUL.FTZ R158, R24, R221 ;  /* 0x000000dd189e7220 */ /* 0x000fe20000410000 */
[----:B------:R-:W-:Y:S01]  /*1e30*/  FADD.FTZ R146, R223, R136 ;  /* 0x00000088df927221 */ /* 0x000fe20000010000 */
[----:B------:R-:W-:Y:S01]  /*1e40*/  FMUL.FTZ R134, R183, R14 ;  /* 0x0000000eb7867220 */ /* 0x000fe20000410000 */
[----:B------:R-:W-:Y:S01]  /*1e50*/  FFMA.FTZ R221, R167, R136, R2 ;  /* 0x00000088a7dd7223 */ /* 0x000fe20000010002 */
[----:B------:R-:W-:-:S02]  /*1e60*/  HADD2.F32 R154, -RZ, R122.H0_H0 ;  /* 0x2000007aff9a7230 */ /* 0x000fc40000004100 */
[----:B------:R-:W-:Y:S01]  /*1e70*/  FMUL.FTZ R183, R156, R23 ;  /* 0x000000179cb77220 */ /* 0x000fe20000410000 */
[----:B------:R-:W-:Y:S02]  /*1e80*/  HADD2.F32 R148, -RZ, R124.H0_H0 ;  /* 0x2000007cff947230 */ /* 0x000fe40000004100 */
        /* <DEDUP_REMOVED lines=87> */
.L_x_546:
[----:B-1---5:R-:W-:Y:S02]  /*2400*/  HADD2.F32 R6, -RZ, R146.H0_H0 ;  /* 0x20000092ff067230 */ /* 0x022fe40000004100 */
[----:B------:R-:W-:Y:S02]  /*2410*/  HADD2.F32 R3, -RZ, R115.H0_H0 ;  /* 0x20000073ff037230 */ /* 0x000fe40000004100 */
[----:B------:R-:W-:Y:S02]  /*2420*/  HADD2.F32 R9, -RZ, R148.H1_H1 ;  /* 0x30000094ff097230 */ /* 0x000fe40000004100 */
[----:B------:R-:W-:Y:S02]  /*2430*/  HADD2.F32 R11, -RZ, R152.H1_H1 ;  /* 0x30000098ff0b7230 */ /* 0x000fe40000004100 */
[----:B------:R-:W-:Y:S01]  /*2440*/  FADD.FTZ R3, R6, -R3 ;  /* 0x8000000306037221 */ /* 0x000fe20000010000 */
[----:B------:R-:W-:Y:S02]  /*2450*/  HADD2.F32 R16, -RZ, R114.H1_H1 ;  /* 0x30000072ff107230 */ /* 0x000fe40000004100 */
[----:B------:R-:W-:-:S02]  /*2460*/  HADD2.F32 R6, -RZ, R113.H1_H1 ;  /* 0x30000071ff067230 */ /* 0x000fc40000004100 */
[----:B------:R-:W-:Y:S02]  /*2470*/  HADD2.F32 R5, -RZ, R146.H1_H1 ;  /* 0x30000092ff057230 */ /* 0x000fe40000004100 */
[----:B------:R-:W-:Y:S01]  /*2480*/  FADD.FTZ R16, R9, -R16 ;  /* 0x8000001009107221 */ /* 0x000fe20000010000 */
[----:B------:R-:W-:Y:S02]  /*2490*/  HADD2.F32 R146, -RZ, R148.H0_H0 ;  /* 0x20000094ff927230 */ /* 0x000fe40000004100 */
[----:B------:R-:W-:Y:S01]  /*24a0*/  FADD.FTZ R6, R11, -R6 ;  /* 0x800000060b067221 */ /* 0x000fe20000010000 */
[----:B------:R-:W-:Y:S02]  /*24b0*/  HADD2.F32 R148, -RZ, R152.H0_H0 ;  /* 0x20000098ff947230 */ /* 0x000fe40000004100 */
[----:B------:R-:W-:Y:S02]  /*24c0*/  HADD2.F32 R152, -RZ, R153.H0_H0 ;  /* 0x20000099ff987230 */ /* 0x000fe40000004100 */
[----:B------:R-:W-:-:S02]  /*24d0*/  HADD2.F32 R154, -RZ, R17.H0_H0 ;  /* 0x20000011ff9a7230 */ /* 0x000fc40000004100 */
[----:B------:R-:W-:Y:S02]  /*24e0*/  HADD2.F32 R11, -RZ, R112.H0_H0 ;  /* 0x20000070ff0b7230 */ /* 0x000fe40000004100 */
[----:B------:R-:W-:Y:S02]  /*24f0*/  HADD2.F32 R9, -RZ, R111.H0_H0 ;  /* 0x2000006fff097230 */ /* 0x000fe40000004100 */
[--C-:B------:R-:W-:Y:S02]  /*2500*/  HADD2.F32 R156, -RZ, R151.reuse.H0_H0 ;  /* 0x20000097ff9c7230 */ /* 0x100fe40000004100 */
[----:B------:R-:W-:Y:S01]  /*2510*/  FADD.FTZ R11, R152, -R11 ;  /* 0x8000000b980b7221 */ /* 0x000fe20000010000 */
[----:B------:R-:W-:Y:S02]  /*2520*/  HADD2.F32 R151, -RZ, R151.H1_H1 ;  /* 0x30000097ff977230 */ /* 0x000fe40000004100 */
[----:B------:R-:W-:Y:S01]  /*2530*/  FADD.FTZ R9, R154, -R9 ;  /* 0x800000099a097221 */ /* 0x000fe20000010000 */
[----:B------:R-:W-:-:S02]  /*2540*/  HADD2.F32 R154, -RZ, R147.H0_H0 ;  /* 0x20000093ff9a7230 */ /* 0x000fc40000004100 */
[----:B------:R-:W-:Y:S02]  /*2550*/  HADD2.F32 R152, -RZ, R109.H1_H1 ;  /* 0x3000006dff987230 */ /* 0x000fe40000004100 */
[----:B------:R-:W-:Y:S02]  /*2560*/  HADD2.F32 R147, -RZ, R147.H1_H1 ;  /* 0x30000093ff937230 */ /* 0x000fe40000004100 */
[----:B------:R-:W-:Y:S02]  /*2570*/  HADD2.F32 R190, -RZ, R110.H1_H1 ;  /* 0x3000006effbe7230 */ /* 0x000fe40000004100 */
[----:B------:R-:W-:Y:S01]  /*2580*/  FADD.FTZ R152, R151, -R152 ;  /* 0x8000009897987221 */ /* 0x000fe20000010000 */
[--C-:B------:R-:W-:Y:S02]  /*2590*/  HADD2.F32 R184, -RZ, R20.reuse.H0_H0 ;  /* 0x20000014ffb87230 */ /* 0x100fe40000004100 */
[----:B------:R-:W-:Y:S02]  /*25a0*/  HADD2.F32 R23, -RZ, R20.H1_H1 ;  /* 0x30000014ff177230 */ /* 0x000fe40000004100 */
[----:B------:R-:W-:Y:S01]  /*25b0*/  FADD.FTZ R190, R147, -R190 ;  /* 0x800000be93be7221 */ /* 0x000fe20000010000 */
[----:B------:R-:W-:-:S02]  /*25c0*/  HADD2.F32 R20, -RZ, R107.H1_H1 ;  /* 0x3000006bff147230 */ /* 0x000fc40000004100 */
[----:B------:R-:W-:Y:S02]  /*25d0*/  HADD2.F32 R214, -RZ, R128.H0_H0 ;  /* 0x20000080ffd67230 */ /* 0x000fe40000004100 */
[----:B------:R-:W-:Y:S02]  /*25e0*/  HADD2.F32 R4, -RZ, R115.H1_H1 ;  /* 0x30000073ff047230 */ /* 0x000fe40000004100 */
[----:B------:R-:W-:Y:S01]  /*25f0*/  FADD.FTZ R20, R23, -R20 ;  /* 0x8000001417147221 */ /* 0x000fe20000010000 */
[--C-:B------:R-:W-:Y:S01]  /*2600*/  HADD2.F32 R188, -RZ, R8.reuse.H0_H0 ;  /* 0x20000008ffbc7230 */ /* 0x100fe20000004100 */
[----:B------:R-:W0:Y:S01]  /*2610*/  MUFU.RCP R172, R214 ;  /* 0x000000d600ac7308 */ /* 0x000e220000001000 */
[----:B------:R-:W-:Y:S02]  /*2620*/  HADD2.F32 R151, -RZ, R8.H1_H1 ;  /* 0x30000008ff977230 */ /* 0x000fe40000004100 */
[----:B------:R-:W-:Y:S01]  /*2630*/  FADD.FTZ R4, R5, -R4 ;  /* 0x8000000405047221 */ /* 0x000fe20000010000 */
[----:B------:R-:W-:-:S02]  /*2640*/  HADD2.F32 R207, -RZ, R149.H1_H1 ;  /* 0x30000095ffcf7230 */ /* 0x000fc40000004100 */
[----:B------:R-:W-:Y:S02]  /*2650*/  HADD2.F32 R147, -RZ, R22.H1_H1 ;  /* 0x30000016ff937230 */ /* 0x000fe40000004100 */
[----:B------:R-:W-:Y:S01]  /*2660*/  HADD2.F32 R8, -RZ, R106.H1_H1 ;  /* 0x3000006aff087230 */ /* 0x000fe20000004100 */
[----:B------:R-:W1:Y:S01]  /*2670*/  MUFU.RCP R175, R207 ;  /* 0x000000cf00af7308 */ /* 0x000e620000001000 */
[----:B------:R-:W-:Y:S02]  /*2680*/  HADD2.F32 R196, -RZ, R149.H0_H0 ;  /* 0x20000095ffc47230 */ /* 0x000fe40000004100 */
[----:B------:R-:W-:Y:S02]  /*2690*/  HADD2.F32 R23, -RZ, R105.H0_H0 ;  /* 0x20000069ff177230 */ /* 0x000fe40000004100 */
[----:B------:R-:W-:Y:S01]  /*26a0*/  FADD.FTZ R8, R147, -R8 ;  /* 0x8000000893087221 */ /* 0x000fe20000010000 */
[----:B------:R-:W-:Y:S02]  /*26b0*/  HADD2.F32 R5, -RZ, R113.H0_H0 ;  /* 0x20000071ff057230 */ /* 0x000fe40000004100 */
[----:B------:R-:W-:Y:S01]  /*26c0*/  HADD2.F32 R192, -RZ, R10.H0_H0 ;  /* 0x2000000affc07230 */ /* 0x000fe20000004100 */
[----:B------:R-:W2:Y:S01]  /*26d0*/  MUFU.RCP R0, R196 ;  /* 0x000000c400007308 */ /* 0x000ea20000001000 */
[----:B------:R-:W-:Y:S01]  /*26e0*/  FADD.FTZ R23, R188, -R23 ;  /* 0x80000017bc177221 */ /* 0x000fe20000010000 */
[----:B------:R-:W-:-:S02]  /*26f0*/  HADD2.F32 R147, -RZ, R104.H0_H0 ;  /* 0x20000068ff937230 */ /* 0x000fc40000004100 */
[----:B------:R-:W-:Y:S01]  /*2700*/  FADD.FTZ R5, R148, -R5 ;  /* 0x8000000594057221 */ /* 0x000fe20000010000 */
[----:B------:R-:W-:Y:S02]  /*2710*/  HADD2.F32 R193, -RZ, R12.H1_H1 ;  /* 0x3000000cffc17230 */ /* 0x000fe40000004100 */
[----:B------:R-:W-:Y:S02]  /*2720*/  HADD2.F32 R188, -RZ, R103.H1_H1 ;  /* 0x30000067ffbc7230 */ /* 0x000fe40000004100 */
[----:B------:R-:W-:Y:S01]  /*2730*/  FADD.FTZ R147, R192, -R147 ;  /* 0x80000093c0937221 */ /* 0x000fe20000010000 */
[----:B------:R-:W-:Y:S02]  /*2740*/  HADD2.F32 R198, -RZ, R2.H1_H1 ;  /* 0x30000002ffc67230 */ /* 0x000fe40000004100 */
[----:B0-----:R-:W-:Y:S01]  /*2750*/  FMUL.FTZ R172, R5, R172 ;  /* 0x000000ac05ac7220 */ /* 0x001fe20000410000 */
[----:B------:R-:W-:Y:S02]  /*2760*/  HADD2.F32 R197, -RZ, R101.H1_H1 ;  /* 0x30000065ffc57230 */ /* 0x000fe40000004100 */
[----:B------:R-:W-:Y:S01]  /*2770*/  FADD.FTZ R192, R193, -R188 ;  /* 0x800000bcc1c07221 */ /* 0x000fe20000010000 */
[----:B------:R-:W-:-:S02]  /*2780*/  HADD2.F32 R17, -RZ, R17.H1_H1 ;  /* 0x30000011ff117230 */ /* 0x000fc40000004100 */
[----:B-1----:R-:W-:Y:S01]  /*2790*/  FMUL.FTZ R175, R4, R175 ;  /* 0x000000af04af7220 */ /* 0x002fe20000410000 */
[----:B------:R-:W-:Y:S02]  /*27a0*/  HADD2.F32 R148, -RZ, R111.H1_H1 ;  /* 0x3000006fff947230 */ /* 0x000fe40000004100 */
[----:B------:R-:W-:Y:S01]  /*27b0*/  FADD.FTZ R197, R198, -R197 ;  /* 0x800000c5c6c57221 */ /* 0x000fe20000010000 */
[----:B------:R-:W-:Y:S02]  /*27c0*/  HADD2.F32 R13, -RZ, R110.H0_H0 ;  /* 0x2000006eff0d7230 */ /* 0x000fe40000004100 */
[----:B--2---:R-:W-:Y:S01]  /*27d0*/  FMUL.FTZ R0, R3, R0 ;  /* 0x0000000003007220 */ /* 0x004fe20000410000 */
[----:B------:R-:W-:Y:S02]  /*27e0*/  HADD2.F32 R19, -RZ, R107.H0_H0 ;  /* 0x2000006bff137230 */ /* 0x000fe40000004100 */
[----:B------:R-:W-:Y:S01]  /*27f0*/  FADD.FTZ R148, R17, -R148 ;  /* 0x8000009411947221 */ /* 0x000fe20000010000 */
[----:B------:R-:W-:-:S02]  /*2800*/  HADD2.F32 R205, -RZ, R2.H0_H0 ;  /* 0x20000002ffcd7230 */ /* 0x000fc40000004100 */
[----:B------:R-:W-:Y:S01]  /*2810*/  FADD.FTZ R13, R154, -R13 ;  /* 0x8000000d9a0d7221 */ /* 0x000fe20000010000 */
[----:B------:R-:W-:Y:S02]  /*2820*/  HADD2.F32 R211, -RZ, R127.H1_H1 ;  /* 0x3000007fffd37230 */ /* 0x000fe40000004100 */
[----:B------:R-:W-:Y:S01]  /*2830*/  FADD.FTZ R19, R184, -R19 ;  /* 0x80000013b8137221 */ /* 0x000fe20000010000 */
[----:B------:R-:W-:Y:S02]  /*2840*/  HADD2.F32 R186, -RZ, R22.H0_H0 ;  /* 0x20000016ffba7230 */ /* 0x000fe40000004100 */
[----:B------:R-:W-:Y:S01]  /*2850*/  HADD2.F32 R193, -RZ, R14.H0_H0 ;  /* 0x2000000effc17230 */ /* 0x000fe20000004100 */
[----:B------:R-:W0:Y:S01]  /*2860*/  MUFU.RCP R169, R211 ;  /* 0x000000d300a97308 */ /* 0x000e220000001000 */
[----:B------:R-:W-:Y:S02]  /*2870*/  HADD2.F32 R2, -RZ, R102.H0_H0 ;  /* 0x20000066ff027230 */ /* 0x000fe40000004100 */
[----:B------:R-:W-:-:S02]  /*2880*/  HADD2.F32 R7, -RZ, R114.H0_H0 ;  /* 0x20000072ff077230 */ /* 0x000fc40000004100 */
[----:B------:R-:W-:Y:S02]  /*2890*/  HADD2.F32 R22, -RZ, R105.H1_H1 ;  /* 0x30000069ff167230 */ /* 0x000fe40000004100 */
[----:B------:R-:W-:Y:S01]  /*28a0*/  FADD.FTZ R2, R193, -R2 ;  /* 0x80000002c1027221 */ /* 0x000fe20000010000 */
[----:B------:R-:W-:Y:S02]  /*28b0*/  HADD2.F32 R198, -RZ, R116.H0_H0 ;  /* 0x20000074ffc67230 */ /* 0x000fe40000004100 */
[----:B------:R-:W-:Y:S01]  /*28c0*/  FADD.FTZ R7, R146, -R7 ;  /* 0x8000000792077221 */ /* 0x000fe20000010000 */
[----:B------:R-:W-:Y:S02]  /*28d0*/  HADD2.F32 R209, -RZ, R126.H1_H1 ;  /* 0x3000007effd17230 */ /* 0x000fe40000004100 */
[----:B------:R-:W-:Y:S01]  /*28e0*/  FADD.FTZ R22, R151, -R22 ;  /* 0x8000001697167221 */ /* 0x000fe20000010000 */
[----:B------:R-:W-:Y:S01]  /*28f0*/  HADD2.F32 R154, -RZ, R18.H0_H0 ;  /* 0x20000012ff9a7230 */ /* 0x000fe20000004100 */
[----:B------:R-:W-:Y:S01]  /*2900*/  MUFU.RCP R5, R198 ;  /* 0x000000c600057308 */ /* 0x000fe20000001000 */
[----:B------:R-:W-:-:S02]  /*2910*/  HADD2.F32 R17, -RZ, R108.H0_H0 ;  /* 0x2000006cff117230 */ /* 0x000fc40000004100 */
[----:B------:R-:W-:Y:S02]  /*2920*/  HADD2.F32 R188, -RZ, R117.H0_H0 ;  /* 0x20000075ffbc7230 */ /* 0x000fe40000004100 */
[----:B------:R-:W-:Y:S02]  /*2930*/  HADD2.F32 R184, -RZ, R119.H0_H0 ;  /* 0x20000077ffb87230 */ /* 0x000fe40000004100 */
[----:B------:R-:W-:Y:S01]  /*2940*/  FADD.FTZ R17, R154, -R17 ;  /* 0x800000119a117221 */ /* 0x000fe20000010000 */
[----:B------:R-:W-:Y:S01]  /*2950*/  HADD2.F32 R200, -RZ, R116.H1_H1 ;  /* 0x30000074ffc87230 */ /* 0x000fe20000004100 */
[----:B------:R-:W1:Y:S01]  /*2960*/  MUFU.RCP R167, R209 ;  /* 0x000000d100a77308 */ /* 0x000e620000001000 */
[----:B------:R-:W-:Y:S02]  /*2970*/  HADD2.F32 R193, -RZ, R117.H1_H1 ;  /* 0x30000075ffc17230 */ /* 0x000fe40000004100 */
[----:B------:R-:W-:Y:S02]  /*2980*/  HADD2.F32 R153, -RZ, R153.H1_H1 ;  /* 0x30000099ff997230 */ /* 0x000fe40000004100 */
[----:B------:R-:W-:-:S02]  /*2990*/  HADD2.F32 R146, -RZ, R112.H1_H1 ;  /* 0x30000070ff927230 */ /* 0x000fc40000004100 */
[----:B------:R-:W-:Y:S01]  /*29a0*/  HADD2.F32 R21, -RZ, R18.H1_H1 ;  /* 0x30000012ff157230 */ /* 0x000fe20000004100 */
[----:B------:R-:W2:Y:S01]  /*29b0*/  MUFU.RCP R201, R188 ;  /* 0x000000bc00c97308 */ /* 0x000ea20000001000 */
[----:B------:R-:W-:Y:S02]  /*29c0*/  HADD2.F32 R194, -RZ, R12.H0_H0 ;  /* 0x2000000cffc27230 */ /* 0x000fe40000004100 */
[----:B------:R-:W-:Y:S01]  /*29d0*/  FADD.FTZ R146, R153, -R146 ;  /* 0x8000009299927221 */ /* 0x000fe20000010000 */
[----:B------:R-:W-:Y:S02]  /*29e0*/  HADD2.F32 R151, -RZ, R103.H0_H0 ;  /* 0x20000067ff977230 */ /* 0x000fe40000004100 */
[----:B------:R-:W-:Y:S02]  /*29f0*/  HADD2.F32 R18, -RZ, R108.H1_H1 ;  /* 0x3000006cff127230 */ /* 0x000fe40000004100 */
[----:B0-----:R-:W-:Y:S01]  /*2a00*/  FMUL.FTZ R169, R146, R169 ;  /* 0x000000a992a97220 */ /* 0x001fe20000410000 */
[----:B------:R-:W-:Y:S01]  /*2a10*/  HADD2.F32 R216, -RZ, R129.H0_H0 ;  /* 0x20000081ffd87230 */ /* 0x000fe20000004100 */
[----:B------:R-:W0:Y:S01]  /*2a20*/  MUFU.RCP R154, R184 ;  /* 0x000000b8009a7308 */ /* 0x000e220000001000 */
[----:B------:R-:W-:-:S02]  /*2a30*/  HADD2.F32 R208, -RZ, R125.H0_H0 ;  /* 0x2000007dffd07230 */ /* 0x000fc40000004100 */
[----:B------:R-:W-:Y:S01]  /*2a40*/  FADD.FTZ R151, R194, -R151 ;  /* 0x80000097c2977221 */ /* 0x000fe20000010000 */
[----:B------:R-:W-:Y:S02]  /*2a50*/  HADD2.F32 R206, -RZ, R124.H0_H0 ;  /* 0x2000007cffce7230 */ /* 0x000fe40000004100 */
[----:B------:R-:W-:Y:S01]  /*2a60*/  FADD.FTZ R18, R21, -R18 ;  /* 0x8000001215127221 */ /* 0x000fe20000010000 */
[----:B------:R-:W-:Y:S02]  /*2a70*/  HADD2.F32 R181, -RZ, R123.H1_H1 ;  /* 0x3000007bffb57230 */ /* 0x000fe40000004100 */
[----:B-1----:R-:W-:Y:S01]  /*2a80*/  FMUL.FTZ R167, R148, R167 ;  /* 0x000000a794a77220 */ /* 0x002fe20000410000 */
[----:B------:R-:W-:Y:S01]  /*2a90*/  HADD2.F32 R202, -RZ, R122.H0_H0 ;  /* 0x2000007affca7230 */ /* 0x000fe20000004100 */
[----:B------:R-:W1:Y:S01]  /*2aa0*/  MUFU.RCP R4, R200 ;  /* 0x000000c800047308 */ /* 0x000e620000001000 */
[----:B------:R-:W-:Y:S02]  /*2ab0*/  HADD2.F32 R189, -RZ, R119.H1_H1 ;  /* 0x30000077ffbd7230 */ /* 0x000fe40000004100 */
[----:B--2---:R-:W-:Y:S01]  /*2ac0*/  FMUL.FTZ R148, R2, R201 ;  /* 0x000000c902947220 */ /* 0x004fe20000410000 */
[----:B------:R-:W-:-:S02]  /*2ad0*/  HADD2.F32 R15, -RZ, R109.H0_H0 ;  /* 0x2000006dff0f7230 */ /* 0x000fc40000004100 */
[----:B------:R-:W-:Y:S02]  /*2ae0*/  HADD2.F32 R213, -RZ, R128.H1_H1 ;  /* 0x30000080ffd57230 */ /* 0x000fe40000004100 */
[----:B------:R-:W-:Y:S01]  /*2af0*/  HADD2.F32 R183, -RZ, R122.H1_H1 ;  /* 0x3000007affb77230 */ /* 0x000fe20000004100 */
[----:B------:R-:W2:Y:S01]  /*2b00*/  MUFU.RCP R3, R193 ;  /* 0x000000c100037308 */ /* 0x000ea20000001000 */
[----:B------:R-:W-:Y:S02]  /*2b10*/  HADD2.F32 R180, -RZ, R121.H0_H0 ;  /* 0x20000079ffb47230 */ /* 0x000fe40000004100 */
[----:B------:R-:W-:Y:S01]  /*2b20*/  FADD.FTZ R15, R156, -R15 ;  /* 0x8000000f9c0f7221 */ /* 0x000fe20000010000 */
[--C-:B------:R-:W-:Y:S02]  /*2b30*/  HADD2.F32 R182, -RZ, R120.reuse.H0_H0 ;  /* 0x20000078ffb67230 */ /* 0x100fe40000004100 */
[----:B0-----:R-:W-:Y:S01]  /*2b40*/  FMUL.FTZ R154, R147, R154 ;  /* 0x0000009a939a7220 */ /* 0x001fe20000410000 */
[----:B------:R-:W-:-:S02]  /*2b50*/  HADD2.F32 R187, -RZ, R120.H1_H1 ;  /* 0x30000078ffbb7230 */ /* 0x000fc40000004100 */
[----:B------:R-:W-:Y:S01]  /*2b60*/  HADD2.F32 R194, -RZ, R101.H0_H0 ;  /* 0x20000065ffc27230 */ /* 0x000fe20000004100 */
[----:B------:R-:W0:Y:S01]  /*2b70*/  MUFU.RCP R174, R216 ;  /* 0x000000d800ae7308 */ /* 0x000e220000001000 */
[----:B------:R-:W-:Y:S02]  /*2b80*/  HADD2.F32 R21, -RZ, R106.H0_H0 ;  /* 0x2000006aff157230 */ /* 0x000fe40000004100 */
[----:B-1----:R-:W-:Y:S01]  /*2b90*/  FMUL.FTZ R2, R197, R4 ;  /* 0x00000004c5027220 */ /* 0x002fe20000410000 */
[----:B------:R-:W-:Y:S02]  /*2ba0*/  HADD2.F32 R210, -RZ, R126.H0_H0 ;  /* 0x2000007effd27230 */ /* 0x000fe40000004100 */
[----:B------:R-:W-:Y:S01]  /*2bb0*/  FADD.FTZ R194, R205, -R194 ;  /* 0x800000c2cdc27221 */ /* 0x000fe20000010000 */
[----:B------:R-:W-:Y:S02]  /*2bc0*/  HADD2.F32 R203, -RZ, R14.H1_H1 ;  /* 0x3000000effcb7230 */ /* 0x000fe40000004100 */
[----:B------:R-:W-:Y:S01]  /*2bd0*/  FADD.FTZ R21, R186, -R21 ;  /* 0x80000015ba157221 */ /* 0x000fe20000010000 */
[----:B------:R-:W-:Y:S01]  /*2be0*/  HADD2.F32 R14, -RZ, R102.H1_H1 ;  /* 0x30000066ff0e7230 */ /* 0x000fe20000004100 */
[----:B------:R-:W1:Y:S01]  /*2bf0*/  MUFU.RCP R166, R208 ;  /* 0x000000d000a67308 */ /* 0x000e620000001000 */
[----:B------:R-:W-:-:S02]  /*2c00*/  HADD2.F32 R215, -RZ, R129.H1_H1 ;  /* 0x30000081ffd77230 */ /* 0x000fc40000004100 */
[----:B------:R-:W-:Y:S01]  /*2c10*/  FMUL.FTZ R146, R194, R5 ;  /* 0x00000005c2927220 */ /* 0x000fe20000410000 */
[----:B------:R-:W-:Y:S02]  /*2c20*/  HADD2.F32 R179, -RZ, R124.H1_H1 ;  /* 0x3000007cffb37230 */ /* 0x000fe40000004100 */
[----:B------:R-:W-:Y:S01]  /*2c30*/  FADD.FTZ R14, R203, -R14 ;  /* 0x8000000ecb0e7221 */ /* 0x000fe20000010000 */
[----:B------:R-:W-:Y:S02]  /*2c40*/  HADD2.F32 R186, -RZ, R118.H0_H0 ;  /* 0x20000076ffba7230 */ /* 0x000fe40000004100 */
[----:B------:R-:W-:Y:S01]  /*2c50*/  HADD2.F32 R185, -RZ, R121.H1_H1 ;  /* 0x30000079ffb97230 */ /* 0x000fe20000004100 */
[----:B------:R-:W3:Y:S01]  /*2c60*/  MUFU.RCP R164, R206 ;  /* 0x000000ce00a47308 */ /* 0x000ee20000001000 */
[----:B------:R-:W-:Y:S02]  /*2c70*/  HADD2.F32 R191, -RZ, R10.H1_H1 ;  /* 0x3000000affbf7230 */ /* 0x000fe40000004100 */
[----:B--2---:R-:W-:Y:S01]  /*2c80*/  FMUL.FTZ R147, R14, R3 ;  /* 0x000000030e937220 */ /* 0x004fe20000410000 */
[----:B------:R-:W-:-:S02]  /*2c90*/  HADD2.F32 R12, -RZ, R104.H1_H1 ;  /* 0x30000068ff0c7230 */ /* 0x000fc40000004100 */
[----:B0-----:R-:W-:Y:S01]  /*2ca0*/  FMUL.FTZ R174, R7, R174 ;  /* 0x000000ae07ae7220 */ /* 0x001fe20000410000 */
[--C-:B------:R-:W-:Y:S02]  /*2cb0*/  HADD2.F32 R5, -RZ, R178.reuse.H0_H0 ;  /* 0x200000b2ff057230 */ /* 0x100fe40000004100 */
[----:B------:R-:W-:Y:S01]  /*2cc0*/  HADD2.F32 R204, -RZ, R123.H0_H0 ;  /* 0x2000007bffcc7230 */ /* 0x000fe20000004100 */
[----:B------:R-:W0:Y:S01]  /*2cd0*/  MUFU.RCP R161, R181 ;  /* 0x000000b500a17308 */ /* 0x000e220000001000 */
[----:B------:R-:W-:Y:S02]  /*2ce0*/  HADD2.F32 R212, -RZ, R127.H0_H0 ;  /* 0x2000007fffd47230 */ /* 0x000fe40000004100 */
[----:B------:R-:W-:Y:S01]  /*2cf0*/  FADD.FTZ R12, R191, -R12 ;  /* 0x8000000cbf0c7221 */ /* 0x000fe20000010000 */
[----:B------:R-:W-:Y:S02]  /*2d00*/  HADD2.F32 R195, -RZ, R125.H1_H1 ;  /* 0x3000007dffc37230 */ /* 0x000fe40000004100 */
[----:B------:R-:W-:Y:S01]  /*2d10*/  FMUL.FTZ R3, R196, R5 ;  /* 0x00000005c4037220 */ /* 0x000fe20000410000 */
[----:B------:R-:W-:-:S02]  /*2d20*/  HADD2.F32 R4, -RZ, R178.H1_H1 ;  /* 0x300000b2ff047230 */ /* 0x000fc40000004100 */
[----:B-1----:R-:W-:Y:S01]  /*2d30*/  FMUL.FTZ R166, R13, R166 ;  /* 0x000000a60da67220 */ /* 0x002fe20000410000 */
[----:B------:R-:W-:Y:S01]  /*2d40*/  HADD2.F32 R7, -RZ, R177.H0_H0 ;  /* 0x200000b1ff077230 */ /* 0x000fe20000004100 */
[----:B------:R-:W1:Y:S01]  /*2d50*/  MUFU.RCP R160, R202 ;  /* 0x000000ca00a07308 */ /* 0x000e620000001000 */
[----:B---3--:R-:W-:Y:S01]  /*2d60*/  FMUL.FTZ R164, R15, R164 ;  /* 0x000000a40fa47220 */ /* 0x008fe20000410000 */
[----:B------:R-:W-:Y:S02]  /*2d70*/  HADD2.F32 R13, -RZ, R132.H0_H0 ;  /* 0x20000084ff0d7230 */ /* 0x000fe40000004100 */
[--C-:B------:R-:W-:Y:S02]  /*2d80*/  HADD2.F32 R15, -RZ, R139.reuse.H0_H0 ;  /* 0x2000008bff0f7230 */ /* 0x100fe40000004100 */
[----:B------:R-:W-:Y:S02]  /*2d90*/  HADD2.F32 R14, -RZ, R139.H1_H1 ;  /* 0x3000008bff0e7230 */ /* 0x000fe40000004100 */
[----:B------:R-:W-:Y:S01]  /*2da0*/  FADD.FTZ R139, RZ, R3 ;  /* 0x00000003ff8b7221 */ /* 0x000fe20000010000 */
[----:B------:R-:W2:Y:S01]  /*2db0*/  MUFU.RCP R153, R189 ;  /* 0x000000bd00997308 */ /* 0x000ea20000001000 */
[----:B0-----:R-:W-:Y:S01]  /*2dc0*/  FMUL.FTZ R161, R18, R161 ;  /* 0x000000a112a17220 */ /* 0x001fe20000410000 */
[----:B------:R-:W-:-:S02]  /*2dd0*/  HADD2.F32 R18, -RZ, R137.H1_H1 ;  /* 0x30000089ff127230 */ /* 0x000fc40000004100 */
[----:B------:R-:W-:Y:S02]  /*2de0*/  HADD2.F32 R191, -RZ, R118.H1_H1 ;  /* 0x30000076ffbf7230 */ /* 0x000fe40000004100 */
[--C-:B------:R-:W-:Y:S02]  /*2df0*/  HADD2.F32 R201, -RZ, R142.reuse.H0_H0 ;  /* 0x2000008effc97230 */ /* 0x100fe40000004100 */
[----:B------:R-:W0:Y:S01]  /*2e00*/  MUFU.RCP R171, R213 ;  /* 0x000000d500ab7308 */ /* 0x000e220000001000 */
[----:B-1----:R-:W-:Y:S01]  /*2e10*/  FMUL.FTZ R160, R19, R160 ;  /* 0x000000a013a07220 */ /* 0x002fe20000410000 */
[----:B------:R-:W-:Y:S02]  /*2e20*/  HADD2.F32 R19, -RZ, R137.H0_H0 ;  /* 0x20000089ff137230 */ /* 0x000fe40000004100 */
[----:B------:R-:W-:Y:S01]  /*2e30*/  FFMA.FTZ R137, R3, R0, RZ ;  /* 0x0000000003897223 */ /* 0x000fe200000100ff */
[----:B------:R-:W-:Y:S02]  /*2e40*/  HADD2.F32 R194, -RZ, R142.H1_H1 ;  /* 0x3000008effc27230 */ /* 0x000fe40000004100 */
[----:B------:R-:W-:Y:S01]  /*2e50*/  HADD2.F32 R205, -RZ, R145.H0_H0 ;  /* 0x20000091ffcd7230 */ /* 0x000fe20000004100 */
[----:B------:R-:W1:Y:S01]  /*2e60*/  MUFU.RCP R159, R183 ;  /* 0x000000b7009f7308 */ /* 0x000e620000001000 */
[----:B--2---:R-:W-:Y:S01]  /*2e70*/  FMUL.FTZ R153, R12, R153 ;  /* 0x000000990c997220 */ /* 0x004fe20000410000 */
[----:B------:R-:W-:-:S02]  /*2e80*/  HADD2.F32 R12, -RZ, R132.H1_H1 ;  /* 0x30000084ff0c7230 */ /* 0x000fc40000004100 */
[----:B------:R-:W-:Y:S01]  /*2e90*/  FMUL.FTZ R132, R207, R4 ;  /* 0x00000004cf847220 */ /* 0x000fe20000410000 */
[----:B------:R-:W-:Y:S02]  /*2ea0*/  HADD2.F32 R207, -RZ, R145.H1_H1 ;  /* 0x30000091ffcf7230 */ /* 0x000fe40000004100 */
[----:B------:R-:W-:Y:S01]  /*2eb0*/  HADD2.F32 R197, -RZ, R140.H0_H0 ;  /* 0x2000008cffc57230 */ /* 0x000fe20000004100 */
[----:B------:R-:W2:Y:S01]  /*2ec0*/  MUFU.RCP R158, R180 ;  /* 0x000000b4009e7308 */ /* 0x000ea20000001000 */
[----:B0-----:R-:W-:Y:S01]  /*2ed0*/  FMUL.FTZ R171, R6, R171 ;  /* 0x000000ab06ab7220 */ /* 0x001fe20000410000 */
[----:B------:R-:W-:Y:S02]  /*2ee0*/  HADD2.F32 R6, -RZ, R177.H1_H1 ;  /* 0x300000b1ff067230 */ /* 0x000fe40000004100 */
[----:B------:R-:W-:Y:S01]  /*2ef0*/  FMUL.FTZ R177, R216, R7 ;  /* 0x00000007d8b17220 */ /* 0x000fe20000410000 */
[--C-:B------:R-:W-:Y:S02]  /*2f00*/  HADD2.F32 R203, -RZ, R143.reuse.H0_H0 ;  /* 0x2000008fffcb7230 */ /* 0x100fe40000004100 */
[----:B------:R-:W-:Y:S01]  /*2f10*/  FMUL.FTZ R239, R207, R2 ;  /* 0x00000002cfef7220 */ /* 0x000fe20000410000 */
[----:B------:R-:W-:-:S02]  /*2f20*/  HADD2.F32 R196, -RZ, R143.H1_H1 ;  /* 0x3000008fffc47230 */ /* 0x000fc40000004100 */
[----:B------:R-:W-:Y:S01]  /*2f30*/  FMUL.FTZ R142, R215, R6 ;  /* 0x00000006d78e7220 */ /* 0x000fe20000410000 */
[----:B------:R-:W0:Y:S01]  /*2f40*/  MUFU.RCP R156, R182 ;  /* 0x000000b6009c7308 */ /* 0x000e220000001000 */
[----:B-1----:R-:W-:Y:S01]  /*2f50*/  FMUL.FTZ R159, R20, R159 ;  /* 0x0000009f149f7220 */ /* 0x002fe20000410000 */
[----:B------:R-:W-:Y:S02]  /*2f60*/  HADD2.F32 R20, -RZ, R136.H1_H1 ;  /* 0x30000088ff147230 */ /* 0x000fe40000004100 */
[----:B------:R-:W-:-:S04]  /*2f70*/  FMUL.FTZ R237, R196, R147 ;  /* 0x00000093c4ed7220 */ /* 0x000fc80000410000 */
[----:B------:R-:W1:Y:S01]  /*2f80*/  MUFU.RCP R155, R187 ;  /* 0x000000bb009b7308 */ /* 0x000e620000001000 */
[----:B--2---:R-:W-:Y:S01]  /*2f90*/  FMUL.FTZ R158, R21, R158 ;  /* 0x0000009e159e7220 */ /* 0x004fe20000410000 */
[----:B------:R-:W-:Y:S02]  /*2fa0*/  HADD2.F32 R21, -RZ, R136.H0_H0 ;  /* 0x20000088ff157230 */ /* 0x000fe40000004100 */
[----:B------:R-:W-:-:S04]  /*2fb0*/  FADD.FTZ R136, R139, R132 ;  /* 0x000000848b887221 */ /* 0x000fc80000010000 */
[----:B------:R-:W-:Y:S01]  /*2fc0*/  FADD.FTZ R139, R136, R177 ;  /* 0x000000b1888b7221 */ /* 0x000fe20000010000 */
[----:B------:R-:W2:Y:S01]  /*2fd0*/  MUFU.RCP R168, R210 ;  /* 0x000000d200a87308 */ /* 0x000ea20000001000 */
[----:B0-----:R-:W-:Y:S01]  /*2fe0*/  FMUL.FTZ R156, R23, R156 ;  /* 0x0000009c179c7220 */ /* 0x001fe20000410000 */
[----:B------:R-:W-:Y:S02]  /*2ff0*/  HADD2.F32 R23, -RZ, R134.H0_H0 ;  /* 0x20000086ff177230 */ /* 0x000fe40000004100 */
[----:B------:R-:W-:Y:S01]  /*3000*/  FADD.FTZ R136, R139, R142 ;  /* 0x0000008e8b887221 */ /* 0x000fe20000010000 */
[----:B------:R-:W-:-:S03]  /*3010*/  FMUL.FTZ R139, R208, R15 ;  /* 0x0000000fd08b7220 */ /* 0x000fc60000410000 */
[----:B------:R-:W0:Y:S01]  /*3020*/  MUFU.RCP R173, R215 ;  /* 0x000000d700ad7308 */ /* 0x000e220000001000 */
[----:B-1----:R-:W-:Y:S01]  /*3030*/  FMUL.FTZ R155, R22, R155 ;  /* 0x0000009b169b7220 */ /* 0x002fe20000410000 */
[----:B------:R-:W-:Y:S02]  /*3040*/  HADD2.F32 R22, -RZ, R134.H1_H1 ;  /* 0x30000086ff167230 */ /* 0x000fe40000004100 */
[----:B------:R-:W-:-:S04]  /*3050*/  FFMA.FTZ R134, R132, R175, R137 ;  /* 0x000000af84867223 */ /* 0x000fc80000010089 */
[----:B------:R-:W-:Y:S01]  /*3060*/  FFMA.FTZ R137, R177, R174, R134 ;  /* 0x000000aeb1897223 */ /* 0x000fe20000010086 */
[----:B------:R-:W1:Y:S01]  /*3070*/  MUFU.RCP R163, R179 ;  /* 0x000000b300a37308 */ /* 0x000e620000001000 */
[----:B--2---:R-:W-:Y:S01]  /*3080*/  FMUL.FTZ R168, R9, R168 ;  /* 0x000000a809a87220 */ /* 0x004fe20000410000 */
[----:B------:R-:W-:-:S05]  /*3090*/  HADD2.F32 R9, -RZ, R176.H0_H0 ;  /* 0x200000b0ff097230 */ /* 0x000fca0000004100 */
[----:B------:R-:W-:Y:S01]  /*30a0*/  FMUL.FTZ R145, R214, R9 ;  /* 0x00000009d6917220 */ /* 0x000fe20000410000 */
[----:B------:R-:W2:Y:S01]  /*30b0*/  MUFU.RCP R10, R186 ;  /* 0x000000ba000a7308 */ /* 0x000ea20000001000 */
[----:B0-----:R-:W-:Y:S01]  /*30c0*/  FMUL.FTZ R173, R16, R173 ;  /* 0x000000ad10ad7220 */ /* 0x001fe20000410000 */
[----:B------:R-:W-:-:S03]  /*30d0*/  HADD2.F32 R16, -RZ, R138.H1_H1 ;  /* 0x3000008aff107230 */ /* 0x000fc60000004100 */
[----:B------:R-:W-:-:S03]  /*30e0*/  FFMA.FTZ R134, R142, R173, R137 ;  /* 0x000000ad8e867223 */ /* 0x000fc60000010089 */
[----:B------:R-:W0:Y:S01]  /*30f0*/  MUFU.RCP R157, R185 ;  /* 0x000000b9009d7308 */ /* 0x000e220000001000 */
[----:B-1----:R-:W-:Y:S01]  /*3100*/  FMUL.FTZ R163, R152, R163 ;  /* 0x000000a398a37220 */ /* 0x002fe20000410000 */
[----:B------:R-:W-:Y:S01]  /*3110*/  FFMA.FTZ R137, R145, R172, R134 ;  /* 0x000000ac91897223 */ /* 0x000fe20000010086 */
[----:B------:R-:W-:-:S05]  /*3120*/  FMUL.FTZ R134, R195, R14 ;  /* 0x0000000ec3867220 */ /* 0x000fca0000410000 */
[----:B------:R-:W1:Y:S01]  /*3130*/  MUFU.RCP R162, R204 ;  /* 0x000000cc00a27308 */ /* 0x000e620000001000 */
[----:B--2---:R-:W-:Y:S01]  /*3140*/  FMUL.FTZ R152, R151, R10 ;  /* 0x0000000a97987220 */ /* 0x004fe20000410000 */
[----:B------:R-:W-:-:S06]  /*3150*/  HADD2.F32 R10, -RZ, R144.H1_H1 ;  /* 0x30000090ff0a7230 */ /* 0x000fcc0000004100 */
[----:B------:R-:W2:Y:S01]  /*3160*/  MUFU.RCP R170, R212 ;  /* 0x000000d400aa7308 */ /* 0x000ea20000001000 */
[----:B0-----:R-:W-:Y:S01]  /*3170*/  FMUL.FTZ R157, R8, R157 ;  /* 0x0000009d089d7220 */ /* 0x001fe20000410000 */
[----:B------:R-:W-:-:S06]  /*3180*/  HADD2.F32 R8, -RZ, R176.H1_H1 ;  /* 0x300000b0ff087230 */ /* 0x000fcc0000004100 */
[----:B------:R-:W0:Y:S01]  /*3190*/  MUFU.RCP R165, R195 ;  /* 0x000000c300a57308 */ /* 0x000e220000001000 */
[----:B-1----:R-:W-:Y:S01]  /*31a0*/  FMUL.FTZ R162, R17, R162 ;  /* 0x000000a211a27220 */ /* 0x002fe20000410000 */
[----:B------:R-:W-:Y:S02]  /*31b0*/  HADD2.F32 R17, -RZ, R138.H0_H0 ;  /* 0x2000008aff117230 */ /* 0x000fe40000004100 */
[----:B------:R-:W-:Y:S01]  /*31c0*/  FMUL.FTZ R138, R211, R10 ;  /* 0x0000000ad38a7220 */ /* 0x000fe20000410000 */
[----:B------:R-:W-:Y:S01]  /*31d0*/  FADD.FTZ R211, R136, R145 ;  /* 0x0000009188d37221 */ /* 0x000fe20000010000 */
[----:B------:R-:W-:Y:S02]  /*31e0*/  FMUL.FTZ R136, R209, R12 ;  /* 0x0000000cd1887220 */ /* 0x000fe40000410000 */
[----:B------:R-:W1:Y:S01]  /*31f0*/  MUFU.RCP R199, R191 ;  /* 0x000000bf00c77308 */ /* 0x000e620000001000 */
[----:B--2---:R-:W-:Y:S01]  /*3200*/  FMUL.FTZ R170, R11, R170 ;  /* 0x000000aa0baa7220 */ /* 0x004fe20000410000 */
[----:B------:R-:W-:-:S05]  /*3210*/  HADD2.F32 R11, -RZ, R144.H0_H0 ;  /* 0x20000090ff0b7230 */ /* 0x000fca0000004100 */
[----:B------:R-:W-:Y:S01]  /*3220*/  FMUL.FTZ R143, R212, R11 ;  /* 0x0000000bd48f7220 */ /* 0x000fe20000410000 */
[----:B0-----:R-:W-:Y:S01]  /*3230*/  FMUL.FTZ R165, R190, R165 ;  /* 0x000000a5bea57220 */ /* 0x001fe20000410000 */
[----:B------:R-:W-:Y:S02]  /*3240*/  HADD2.F32 R190, -RZ, R140.H1_H1 ;  /* 0x3000008cffbe7230 */ /* 0x000fe40000004100 */
[----:B------:R-:W-:-:S04]  /*3250*/  FMUL.FTZ R140, R213, R8 ;  /* 0x00000008d58c7220 */ /* 0x000fc80000410000 */
[----:B------:R-:W-:Y:S01]  /*3260*/  FADD.FTZ R176, R211, R140 ;  /* 0x0000008cd3b07221 */ /* 0x000fe20000010000 */
[----:B------:R-:W-:Y:S01]  /*3270*/  FFMA.FTZ R144, R140, R171, R137 ;  /* 0x000000ab8c907223 */ /* 0x000fe20000010089 */
[----:B-1----:R-:W-:Y:S01]  /*3280*/  FMUL.FTZ R151, R192, R199 ;  /* 0x000000c7c0977220 */ /* 0x002fe20000410000 */
[--C-:B------:R-:W-:Y:S02]  /*3290*/  HADD2.F32 R199, -RZ, R141.reuse.H0_H0 ;  /* 0x2000008dffc77230 */ /* 0x100fe40000004100 */
[----:B------:R-:W-:Y:S01]  /*32a0*/  FADD.FTZ R209, R176, R143 ;  /* 0x0000008fb0d17221 */ /* 0x000fe20000010000 */
[----:B------:R-:W-:Y:S01]  /*32b0*/  FFMA.FTZ R195, R143, R170, R144 ;  /* 0x000000aa8fc37223 */ /* 0x000fe20000010090 */
[----:B------:R-:W-:Y:S01]  /*32c0*/  FMUL.FTZ R144, R179, R16 ;  /* 0x00000010b3907220 */ /* 0x000fe20000410000 */
[----:B------:R-:W-:Y:S02]  /*32d0*/  HADD2.F32 R192, -RZ, R141.H1_H1 ;  /* 0x3000008dffc07230 */ /* 0x000fe40000004100 */
        /* <DEDUP_REMOVED lines=91> */
[----:B------:R-:W-:-:S07]  /*3890*/  FFMA.FTZ R235, R195, R2, R230 ;  /* 0x00000002c3eb7223 */ /* 0x000fce00000100e6 */
.L_x_547:
        /* <DEDUP_REMOVED lines=9> */
[----:B------:R-:W3:Y:S01]  /*3930*/  LDC R197, c[0x0][0x380] ;  /* 0x0000e000ffc57b82 */ /* 0x000ee20000000800 */
[----:B------:R-:W-:Y:S01]  /*3940*/  FADD.FTZ R67, R7, R67 ;  /* 0x0000004307437221 */ /* 0x000fe20000010000 */
[----:B------:R-:W-:Y:S01]  /*3950*/  FADD.FTZ R66, R6, R66 ;  /* 0x0000004206427221 */ /* 0x000fe20000010000 */
[----:B------:R-:W4:Y:S01]  /*3960*/  S2R R9, SR_CgaCtaId ;  /* 0x0000000000097919 */ /* 0x000f220000008800 */
[----:B------:R-:W-:Y:S01]  /*3970*/  FADD.FTZ R50, R20, R50 ;  /* 0x0000003214327221 */ /* 0x000fe20000010000 */
[----:B------:R-:W-:Y:S01]  /*3980*/  FADD.FTZ R52, R21, R52 ;  /* 0x0000003415347221 */ /* 0x000fe20000010000 */
[----:B------:R-:W-:Y:S01]  /*3990*/  FADD.FTZ R62, R10, R62 ;  /* 0x0000003e0a3e7221 */ /* 0x000fe20000010000 */
[----:B------:R-:W-:Y:S01]  /*39a0*/  LOP3.LUT R10, R100, 0x1, RZ, 0xc0, !PT ;  /* 0x00000001640a7812 */ /* 0x000fe200078ec0ff */
[----:B------:R-:W5:Y:S01]  /*39b0*/  LDC.64 R20, c[0x0][0x3c0] ;  /* 0x0000f000ff147b82 */ /* 0x000f620000000a00 */
[----:B------:R-:W-:Y:S01]  /*39c0*/  ISETP.NE.AND P0, PT, R131, RZ, PT ;  /* 0x000000ff8300720c */ /* 0x000fe20003f05270 */
[----:B------:R-:W-:Y:S01]  /*39d0*/  FADD.FTZ R64, R8, R64 ;  /* 0x0000004008407221 */ /* 0x000fe20000010000 */
[----:B------:R-:W-:Y:S01]  /*39e0*/  FADD.FTZ R69, R5, R69 ;  /* 0x0000004505457221 */ /* 0x000fe20000010000 */
[----:B------:R-:W-:Y:S01]  /*39f0*/  IADD3 R8, PT, PT, -R10, RZ, RZ ;  /* 0x000000ff0a087210 */ /* 0x000fe20007ffe1ff */
[----:B------:R-:W-:Y:S01]  /*3a00*/  FADD.FTZ R68, R4, R68 ;  /* 0x0000004404447221 */ /* 0x000fe20000010000 */
[----:B------:R-:W-:Y:S01]  /*3a10*/  MOV R4, 0x400 ;  /* 0x0000040000047802 */ /* 0x000fe20000000f00 */
[----:B0-----:R-:W-:Y:S01]  /*3a20*/  FADD.FTZ R241, R241, R226 ;  /* 0x000000e2f1f17221 */ /* 0x001fe20000010000 */
[----:B------:R-:W-:Y:S01]  /*3a30*/  FADD.FTZ R56, R16, R56 ;  /* 0x0000003810387221 */ /* 0x000fe20000010000 */
[----:B------:R-:W-:Y:S01]  /*3a40*/  ISETP.NE.AND P2, PT, R150, RZ, PT ;  /* 0x000000ff9600720c */ /* 0x000fe20003f45270 */
[----:B------:R-:W-:Y:S01]  /*3a50*/  BSSY.RECONVERGENT B0, `(.L_x_548) ;  /* 0x0000067000007945 */ /* 0x000fe20003800200 */
[----:B-1----:R-:W-:Y:S01]  /*3a60*/  FADD.FTZ R230, R230, R235 ;  /* 0x000000ebe6e67221 */ /* 0x002fe20000010000 */
[----:B------:R-:W0:Y:S01]  /*3a70*/  SHFL.DOWN PT, R232, R241, 0x8, 0x1f ;  /* 0x09001f00f1e87f89 */ /* 0x000e2200000e0000 */
[----:B------:R-:W-:Y:S01]  /*3a80*/  FADD.FTZ R46, R22, R46 ;  /* 0x0000002e162e7221 */ /* 0x000fe20000010000 */
        /* <DEDUP_REMOVED lines=9> */
[----:B--2---:R-:W-:Y:S01]  /*3b20*/  LOP3.LUT R8, R190, 0x7ffffffc, RZ, 0xc0, !PT ;  /* 0x7ffffffcbe087812 */ /* 0x004fe200078ec0ff */
[----:B------:R-:W-:Y:S01]  /*3b30*/  FADD.FTZ R34, R194, R34 ;  /* 0x00000022c2227221 */ /* 0x000fe20000010000 */
[----:B------:R-:W-:Y:S01]  /*3b40*/  FADD.FTZ R36, R201, R36 ;  /* 0x00000024c9247221 */ /* 0x000fe20000010000 */
[----:B------:R-:W-:Y:S01]  /*3b50*/  FADD.FTZ R38, R192, R38 ;  /* 0x00000026c0267221 */ /* 0x000fe20000010000 */
[----:B----4-:R-:W-:Y:S01]  /*3b60*/  LEA R16, R9, R4, 0x18 ;  /* 0x0000000409107211 */ /* 0x010fe200078ec0ff */
[----:B------:R-:W-:Y:S01]  /*3b70*/  FADD.FTZ R40, R199, R40 ;  /* 0x00000028c7287221 */ /* 0x000fe20000010000 */
[----:B------:R-:W-:Y:S01]  /*3b80*/  IADD3 R9, P3, PT, R5, R8, RZ ;  /* 0x0000000805097210 */ /* 0x000fe20007f7e0ff */
[----:B------:R-:W-:Y:S01]  /*3b90*/  FADD.FTZ R57, R17, R57 ;  /* 0x0000003911397221 */ /* 0x000fe20000010000 */
[----:B------:R-:W-:Y:S01]  /*3ba0*/  @!P0 SHF.R.U32.HI R8, RZ, 0x2, R150 ;  /* 0x00000002ff088819 */ /* 0x000fe20000011696 */
[----:B------:R-:W-:Y:S01]  /*3bb0*/  FADD.FTZ R58, R14, R58 ;  /* 0x0000003a0e3a7221 */ /* 0x000fe20000010000 */
[----:B------:R-:W-:Y:S01]  /*3bc0*/  IADD3 R5, PT, PT, R16, 0x40, RZ ;  /* 0x0000004010057810 */ /* 0x000fe20007ffe0ff */
[----:B------:R-:W-:Y:S01]  /*3bd0*/  FADD.FTZ R59, R15, R59 ;  /* 0x0000003b0f3b7221 */ /* 0x000fe20000010000 */
[----:B------:R-:W-:Y:S01]  /*3be0*/  @!P0 LOP3.LUT R8, R8, 0xf8, RZ, 0xc0, !PT ;  /* 0x000000f808088812 */ /* 0x000fe200078ec0ff */
[----:B0-----:R-:W-:Y:S01]  /*3bf0*/  FADD.FTZ R232, R241, R232 ;  /* 0x000000e8f1e87221 */ /* 0x001fe20000010000 */
[----:B-----5:R-:W-:Y:S01]  /*3c00*/  LEA R20, P4, R9, R20, 0x3 ;  /* 0x0000001409147211 */ /* 0x020fe200078818ff */
        /* <DEDUP_REMOVED lines=30> */
[----:B------:R-:W-:Y:S01]  /*3df0*/  CS2R R18, SRZ ;  /* 0x0000000000127805 */ /* 0x000fe2000001ff00 */
[----:B-1----:R-:W-:Y:S01]  /*3e00*/  FADD.FTZ R226, R243, R226 ;  /* 0x000000e2f3e27221 */ /* 0x002fe20000010000 */
[----:B------:R-:W0:Y:S04]  /*3e10*/  SHFL.DOWN PT, R12, R207, 0x2, 0x1f ;  /* 0x08401f00cf0c7f89 */ /* 0x000e2800000e0000 */
        /* <DEDUP_REMOVED lines=42> */
.L_x_549:
[----:B------:R-:W-:Y:S05]  /*40c0*/  BSYNC.RECONVERGENT B0 ;  /* 0x0000000000007941 */ /* 0x000fea0003800200 */
.L_x_548:
        /* <DEDUP_REMOVED lines=24> */
.L_x_551:
[----:B------:R-:W2:Y:S04]  /*4250*/  LDG.E.STRONG.GPU R6, desc[UR4][R4.64] ;  /* 0x0000000404067981 */ /* 0x000ea8000c1ef900 */
[----:B--2---:R-:W-:Y:S01]  /*4260*/  CCTL.IVALL ;  /* 0x00000000ff00798f */ /* 0x004fe20002000000 */
[----:B------:R-:W-:Y:S05]  /*4270*/  YIELD ;  /* 0x0000000000007946 */ /* 0x000fea0003800000 */
[----:B------:R-:W-:-:S13]  /*4280*/  ISETP.NE.AND P2, PT, R6, R9, PT ;  /* 0x000000090600720c */ /* 0x000fda0003f45270 */
[----:B------:R-:W-:Y:S05]  /*4290*/  @P2 BRA `(.L_x_551) ;  /* 0xfffffffc00ec2947 */ /* 0x000fea000383ffff */
.L_x_550:
        /* <DEDUP_REMOVED lines=52> */
[C-C-:B------:R-:W-:Y:S01]  /*45e0*/  FFMA.FTZ R164, R6.reuse, R164, R7.reuse ;  /* 0x000000a406a47223 */ /* 0x140fe20000010007 */
[C-C-:B------:R-:W-:Y:S01]  /*45f0*/  FFMA.FTZ R163, R6.reuse, R163, R7.reuse ;  /* 0x000000a306a37223 */ /* 0x140fe20000010007 */
[----:B------:R-:W-:Y:S01]  /*4600*/  FFMA.FTZ R147, R6, R147, R7 ;  /* 0x0000009306937223 */ /* 0x000fe20000010007 */
        /* <DEDUP_REMOVED lines=47> */
[C---:B------:R-:W-:Y:S01]  /*4900*/  FMUL.FTZ R137, R24.reuse, R137 ;  /* 0x0000008918897220 */ /* 0x040fe20000410000 */
[C---:B------:R-:W-:Y:S01]  /*4910*/  FMUL.FTZ R16, R24.reuse, R163 ;  /* 0x000000a318107220 */ /* 0x040fe20000410000 */
[----:B------:R-:W-:Y:S01]  /*4920*/  FMUL.FTZ R138, R24, R147 ;  /* 0x00000093188a7220 */ /* 0x000fe20000410000 */
[----:B------:R-:W-:Y:S01]  /*4930*/  F2FP.F16.F32.PACK_AB R11, R0, R5 ;  /* 0x00000005000b723e */ /* 0x000fe200000000ff */
[----:B------:R-:W-:Y:S01]  /*4940*/  FADD.FTZ R191, -R148, R191 ;  /* 0x000000bf94bf7221 */ /* 0x000fe20000010100 */
[----:B------:R-:W-:Y:S01]  /*4950*/  F2FP.F16.F32.PACK_AB R177, R4, R177 ;  /* 0x000000b104b1723e */ /* 0x000fe200000000ff */
[C---:B------:R-:W-:Y:S01]  /*4960*/  FMUL.FTZ R179, R24.reuse, R179 ;  /* 0x000000b318b37220 */ /* 0x040fe20000410000 */
[C---:B-1----:R-:W-:Y:S01]  /*4970*/  FMUL.FTZ R18, R24.reuse, R161 ;  /* 0x000000a118127220 */ /* 0x042fe20000410000 */
[----:B------:R-:W-:Y:S01]  /*4980*/  FMUL.FTZ R136, R24, R151 ;  /* 0x0000009718887220 */ /* 0x000fe20000410000 */
[----:B------:R-:W-:Y:S01]  /*4990*/  F2FP.F16.F32.PACK_AB R147, R6, R145 ;  /* 0x000000910693723e */ /* 0x000fe200000000ff */
[----:B0-----:R-:W-:-:S04]  /*49a0*/  IMAD.WIDE.U32 R4, R53, 0x4, R2 ;  /* 0x0000000435047825 */ /* 0x001fc800078e0002 */
[----:B------:R-:W-:Y:S01]  /*49b0*/  FADD.FTZ R185, -R156, R185 ;  /* 0x000000b99cb97221 */ /* 0x000fe20000010100 */
[C---:B------:R-:W-:Y:S01]  /*49c0*/  FMUL.FTZ R181, R24.reuse, R181 ;  /* 0x000000b518b57220 */ /* 0x040fe20000410000 */
[C---:B------:R-:W-:Y:S01]  /*49d0*/  FMUL.FTZ R20, R24.reuse, R159 ;  /* 0x0000009f18147220 */ /* 0x040fe20000410000 */
[----:B------:R-:W-:Y:S01]  /*49e0*/  FMUL.FTZ R134, R24, R153 ;  /* 0x0000009918867220 */ /* 0x000fe20000410000 */
[----:B------:R-:W-:Y:S01]  /*49f0*/  F2FP.F16.F32.PACK_AB R151, R8, R143 ;  /* 0x0000008f0897723e */ /* 0x000fe200000000ff */
[----:B------:R-:W-:-:S04]  /*4a00*/  IMAD.WIDE.U32 R6, R51, 0x4, R2 ;  /* 0x0000000433067825 */ /* 0x000fc800078e0002 */
[----:B------:R-:W-:Y:S01]  /*4a10*/  FADD.FTZ R187, -R154, R187 ;  /* 0x000000bb9abb7221 */ /* 0x000fe20000010100 */
[C---:B------:R-:W-:Y:S01]  /*4a20*/  FMUL.FTZ R183, R24.reuse, R183 ;  /* 0x000000b718b77220 */ /* 0x040fe20000410000 */
[C---:B------:R-:W-:Y:S01]  /*4a30*/  FMUL.FTZ R22, R24.reuse, R157 ;  /* 0x0000009d18167220 */ /* 0x040fe20000410000 */
[----:B------:R-:W-:Y:S01]  /*4a40*/  FMUL.FTZ R132, R24, R155 ;  /* 0x0000009b18847220 */ /* 0x000fe20000410000 */
[----:B------:R-:W-:Y:S01]  /*4a50*/  F2FP.F16.F32.PACK_AB R153, R12, R141 ;  /* 0x0000008d0c99723e */ /* 0x000fe200000000ff */
[----:B------:R-:W-:-:S04]  /*4a60*/  IMAD.WIDE.U32 R8, R49, 0x4, R2 ;  /* 0x0000000431087825 */ /* 0x000fc800078e0002 */
[----:B------:R-:W-:Y:S01]  /*4a70*/  FMUL.FTZ R189, R24, R189 ;  /* 0x000000bd18bd7220 */ /* 0x000fe20000410000 */
[----:B------:R-:W-:Y:S01]  /*4a80*/  F2FP.F16.F32.PACK_AB R155, R14, R139 ;  /* 0x0000008b0e9b723e */ /* 0x000fe200000000ff */
[----:B------:R-:W-:Y:S01]  /*4a90*/  FADD.FTZ R193, -R146, R193 ;  /* 0x000000c192c17221 */ /* 0x000fe20000010100 */
[----:B------:R-:W-:-:S04]  /*4aa0*/  IMAD.WIDE.U32 R12, R47, 0x4, R2 ;  /* 0x000000042f0c7825 */ /* 0x000fc800078e0002 */
[----:B------:R-:W-:Y:S01]  /*4ab0*/  FMUL.FTZ R191, R24, R191 ;  /* 0x000000bf18bf7220 */ /* 0x000fe20000410000 */
[----:B------:R-:W-:Y:S01]  /*4ac0*/  F2FP.F16.F32.PACK_AB R157, R16, R137 ;  /* 0x00000089109d723e */ /* 0x000fe200000000ff */
[----:B------:R-:W-:Y:S01]  /*4ad0*/  FMUL.FTZ R185, R24, R185 ;  /* 0x000000b918b97220 */ /* 0x000fe20000410000 */
[--C-:B------:R-:W-:Y:S01]  /*4ae0*/  IMAD.WIDE.U32 R14, R45, 0x4, R2.reuse ;  /* 0x000000042d0e7825 */ /* 0x100fe200078e0002 */
[----:B------:R-:W-:Y:S01]  /*4af0*/  F2FP.F16.F32.PACK_AB R179, R18, R179 ;  /* 0x000000b312b3723e */ /* 0x000fe200000000ff */
[----:B------:R0:W-:Y:S02]  /*4b00*/  STG.E desc[UR4][R4.64], R11 ;  /* 0x0000000b04007986 */ /* 0x0001e4000c101904 */
[----:B------:R-:W-:Y:S01]  /*4b10*/  FMUL.FTZ R187, R24, R187 ;  /* 0x000000bb18bb7220 */ /* 0x000fe20000410000 */
[--C-:B------:R-:W-:Y:S01]  /*4b20*/  IMAD.WIDE.U32 R16, R43, 0x4, R2.reuse ;  /* 0x000000042b107825 */ /* 0x100fe200078e0002 */
[----:B------:R-:W-:Y:S01]  /*4b30*/  F2FP.F16.F32.PACK_AB R181, R20, R181 ;  /* 0x000000b514b5723e */ /* 0x000fe200000000ff */
[----:B------:R0:W-:Y:S01]  /*4b40*/  STG.E desc[UR4][R6.64], R177 ;  /* 0x000000b106007986 */ /* 0x0001e2000c101904 */
[----:B------:R-:W-:Y:S01]  /*4b50*/  F2FP.F16.F32.PACK_AB R183, R22, R183 ;  /* 0x000000b716b7723e */ /* 0x000fe200000000ff */
[----:B------:R-:W-:-:S04]  /*4b60*/  IMAD.WIDE.U32 R18, R41, 0x4, R2 ;  /* 0x0000000429127825 */ /* 0x000fc800078e0002 */
[----:B------:R-:W-:Y:S01]  /*4b70*/  FMUL.FTZ R193, R24, R193 ;  /* 0x000000c118c17220 */ /* 0x000fe20000410000 */
[----:B------:R0:W-:Y:S01]  /*4b80*/  STG.E desc[UR4][R8.64], R147 ;  /* 0x0000009308007986 */ /* 0x0001e2000c101904 */
[----:B------:R-:W-:Y:S01]  /*4b90*/  F2FP.F16.F32.PACK_AB R189, R136, R189 ;  /* 0x000000bd88bd723e */ /* 0x000fe200000000ff */
[----:B------:R-:W-:-:S04]  /*4ba0*/  IMAD.WIDE.U32 R20, R39, 0x4, R2 ;  /* 0x0000000427147825 */ /* 0x000fc800078e0002 */
[----:B------:R-:W-:Y:S01]  /*4bb0*/  FMUL.FTZ R24, R24, R195 ;  /* 0x000000c318187220 */ /* 0x000fe20000410000 */
[----:B------:R0:W-:Y:S01]  /*4bc0*/  STG.E desc[UR4][R12.64], R151 ;  /* 0x000000970c007986 */ /* 0x0001e2000c101904 */
[----:B------:R-:W-:Y:S01]  /*4bd0*/  F2FP.F16.F32.PACK_AB R191, R138, R191 ;  /* 0x000000bf8abf723e */ /* 0x000fe200000000ff */
[--C-:B------:R-:W-:Y:S01]  /*4be0*/  IMAD.WIDE.U32 R22, R37, 0x4, R2.reuse ;  /* 0x0000000425167825 */ /* 0x100fe200078e0002 */
[----:B------:R-:W-:Y:S01]  /*4bf0*/  F2FP.F16.F32.PACK_AB R185, R132, R185 ;  /* 0x000000b984b9723e */ /* 0x000fe200000000ff */
[----:B------:R0:W-:Y:S01]  /*4c00*/  STG.E desc[UR4][R14.64], R153 ;  /* 0x000000990e007986 */ /* 0x0001e2000c101904 */
[----:B------:R-:W-:Y:S01]  /*4c10*/  F2FP.F16.F32.PACK_AB R187, R134, R187 ;  /* 0x000000bb86bb723e */ /* 0x000fe200000000ff */
[--C-:B------:R-:W-:Y:S01]  /*4c20*/  IMAD.WIDE.U32 R136, R35, 0x4, R2.reuse ;  /* 0x0000000423887825 */ /* 0x100fe200078e0002 */
[----:B------:R-:W-:Y:S01]  /*4c30*/  F2FP.F16.F32.PACK_AB R193, R24, R193 ;  /* 0x000000c118c1723e */ /* 0x000fe200000000ff */
[----:B------:R0:W-:Y:S02]  /*4c40*/  STG.E desc[UR4][R16.64], R155 ;  /* 0x0000009b10007986 */ /* 0x0001e4000c101904 */
[----:B------:R-:W-:-:S02]  /*4c50*/  IMAD.WIDE.U32 R138, R33, 0x4, R2 ;  /* 0x00000004218a7825 */ /* 0x000fc400078e0002 */
[----:B------:R0:W-:Y:S02]  /*4c60*/  STG.E desc[UR4][R18.64], R157 ;  /* 0x0000009d12007986 */ /* 0x0001e4000c101904 */
[--C-:B------:R-:W-:Y:S02]  /*4c70*/  IMAD.WIDE.U32 R140, R31, 0x4, R2.reuse ;  /* 0x000000041f8c7825 */ /* 0x100fe400078e0002 */
[----:B------:R0:W-:Y:S02]  /*4c80*/  STG.E desc[UR4][R20.64], R179 ;  /* 0x000000b314007986 */ /* 0x0001e4000c101904 */
[--C-:B------:R-:W-:Y:S02]  /*4c90*/  IMAD.WIDE.U32 R142, R29, 0x4, R2.reuse ;  /* 0x000000041d8e7825 */ /* 0x100fe400078e0002 */
[----:B------:R0:W-:Y:S02]  /*4ca0*/  STG.E desc[UR4][R22.64], R181 ;  /* 0x000000b516007986 */ /* 0x0001e4000c101904 */
[----:B------:R-:W-:-:S02]  /*4cb0*/  IMAD.WIDE.U32 R144, R27, 0x4, R2 ;  /* 0x000000041b907825 */ /* 0x000fc400078e0002 */
[----:B------:R0:W-:Y:S02]  /*4cc0*/  STG.E desc[UR4][R136.64], R183 ;  /* 0x000000b788007986 */ /* 0x0001e4000c101904 */
[----:B------:R-:W-:Y:S02]  /*4cd0*/  IMAD.WIDE.U32 R2, R25, 0x4, R2 ;  /* 0x0000000419027825 */ /* 0x000fe400078e0002 */
[----:B------:R0:W-:Y:S04]  /*4ce0*/  STG.E desc[UR4][R138.64], R185 ;  /* 0x000000b98a007986 */ /* 0x0001e8000c101904 */
[----:B------:R0:W-:Y:S04]  /*4cf0*/  STG.E desc[UR4][R140.64], R187 ;  /* 0x000000bb8c007986 */ /* 0x0001e8000c101904 */
[----:B------:R0:W-:Y:S04]  /*4d00*/  STG.E desc[UR4][R142.64], R189 ;  /* 0x000000bd8e007986 */ /* 0x0001e8000c101904 */
[----:B------:R0:W-:Y:S04]  /*4d10*/  STG.E desc[UR4][R144.64], R191 ;  /* 0x000000bf90007986 */ /* 0x0001e8000c101904 */
[----:B------:R0:W-:Y:S01]  /*4d20*/  STG.E desc[UR4][R2.64], R193 ;  /* 0x000000c102007986 */ /* 0x0001e2000c101904 */
        /* <DEDUP_REMOVED lines=60> */
.L_x_543:
[----:B-----5:R-:W0:Y:S01]  /*50f0*/  LDC.64 R102, c[0x0][0x3e0] ;  /* 0x0000f800ff667b82 */ /* 0x020e220000000a00 */
[----:B------:R-:W-:-:S05]  /*5100*/  IMAD R135, R10, 0x3c00, R135 ;  /* 0x00003c000a877824 */ /* 0x000fca00078e0287 */
[C---:B------:R-:W-:Y:S02]  /*5110*/  IADD3 R29, PT, PT, R135.reuse, 0x400, RZ ;  /* 0x00000400871d7810 */ /* 0x040fe40007ffe0ff */
[----:B------:R-:W1:Y:S01]  /*5120*/  LDC.64 R104, c[0x0][0x3e8] ;  /* 0x0000fa00ff687b82 */ /* 0x000e620000000a00 */
        /* <DEDUP_REMOVED lines=11> */
[----:B------:R-:W-:Y:S01]  /*51e0*/  IMAD.WIDE.U32 R26, R29, 0x8, R102 ;  /* 0x000000081d1a7825 */ /* 0x000fe200078e0066 */
[----:B------:R0:W-:Y:S01]  /*51f0*/  STG.E.64 desc[UR4][R10.64], R70 ;  /* 0x000000460a007986 */ /* 0x0001e2000c101b04 */
[----:B------:R-:W-:-:S02]  /*5200*/  IADD3 R97, PT, PT, R135, 0x3000, RZ ;  /* 0x0000300087617810 */ /* 0x000fc40007ffe0ff */
[----:B-1----:R-:W-:Y:S01]  /*5210*/  IMAD.WIDE.U32 R28, R29, 0x8, R104 ;  /* 0x000000081d1c7825 */ /* 0x002fe200078e0068 */
        /* <DEDUP_REMOVED lines=59> */
.L_x_553:
        /* <DEDUP_REMOVED lines=11> */
.L_x_3024:


//--------------------- .text._ZN10layer_norm22ln_bwd_finalize_kernelINS_22Kernel_traits_finalizeILj30720EffffjLj1024ELj4ENS_18Kernel_traits_baseILj30720EffffjLj1024EEEEEEEvNS_9BwdParamsE --------------------------
	.section	.text._ZN10layer_norm22ln_bwd_finalize_kernelINS_22Kernel_traits_finalizeILj30720EffffjLj1024ELj4ENS_18Kernel_traits_baseILj30720EffffjLj1024EEEEEEEvNS_9BwdParamsE,"ax",@progbits
	.align	128
        .global         _ZN10layer_norm22ln_bwd_finalize_kernelINS_22Kernel_traits_finalizeILj30720EffffjLj1024ELj4ENS_18Kernel_traits_baseILj30720EffffjLj1024EEEEEEEvNS_9BwdParamsE
        .type           _ZN10layer_norm22ln_bwd_finalize_kernelINS_22Kernel_traits_finalizeILj30720EffffjLj1024ELj4ENS_18Kernel_traits_baseILj30720EffffjLj1024EEEEEEEvNS_9BwdParamsE,@function
        .size           _ZN10layer_norm22ln_bwd_finalize_kernelINS_22Kernel_traits_finalizeILj30720EffffjLj1024ELj4ENS_18Kernel_traits_baseILj30720EffffjLj1024EEEEEEEvNS_9BwdParamsE,(.L_x_3025 - _ZN10layer_norm22ln_bwd_finalize_kernelINS_22Kernel_traits_finalizeILj30720EffffjLj1024ELj4ENS_18Kernel_traits_baseILj30720EffffjLj1024EEEEEEEvNS_9BwdParamsE)
        .other          _ZN10layer_norm22ln_bwd_finalize_kernelINS_22Kernel_traits_finalizeILj30720EffffjLj1024ELj4ENS_18Kernel_traits_baseILj30720EffffjLj1024EEEEEEEvNS_9BwdParamsE,@"STO_CUDA_ENTRY STV_DEFAULT"
_ZN10layer_norm22ln_bwd_finalize_kernelINS_22Kernel_traits_finalizeILj30720EffffjLj1024ELj4ENS_18Kernel_traits_baseILj30720EffffjLj1024EEEEEEEvNS_9BwdParamsE:
.text._ZN10layer_norm22ln_bwd_finalize_kernelINS_22Kernel_traits_finalizeILj30720EffffjLj1024ELj4ENS_18Kernel_traits_baseILj30720EffffjLj1024EEEEEEEvNS_9BwdParamsE:
        /* <DEDUP_REMOVED lines=37> */
.L_x_558:
        /* <DEDUP_REMOVED lines=118> */
.L_x_557:
[----:B------:R-:W-:Y:S05]  /*09b0*/  BSYNC.RECONVERGENT B1 ;  /* 0x0000000000017941 */ /* 0x000fea0003800200 */
.L_x_556:
        /* <DEDUP_REMOVED lines=65> */
.L_x_560:
[----:B------:R-:W-:Y:S05]  /*0dd0*/  BSYNC.RECONVERGENT B1 ;  /* 0x0000000000017941 */ /* 0x000fea0003800200 */
.L_x_559:
        /* <DEDUP_REMOVED lines=37> */
.L_x_562:
[----:B------:R-:W-:Y:S05]  /*1030*/  BSYNC.RECONVERGENT B1 ;  /* 0x0000000000017941 */ /* 0x000fea0003800200 */
.L_x_561:
[----:B------:R-:W-:Y:S05]  /*1040*/  @!P1 BRA `(.L_x_555) ;  /* 0x00000000003c9947 */ /* 0x000fea0003800000 */
[----:B------:R-:W0:Y:S01]  /*1050*/  LDC.64 R6, c[0x0][0x3e0] ;  /* 0x0000f800ff067b82 */ /* 0x000e220000000a00 */
[----:B------:R-:W-:Y:S01]  /*1060*/  IMAD R2, R15, 0x7800, R11 ;  /* 0x000078000f027824 */ /* 0x000fe200078e020b */
[----:B------:R-:W-:-:S04]  /*1070*/  IADD3 R24, PT, PT, -R24, RZ, RZ ;  /* 0x000000ff18187210 */ /* 0x000fc80007ffe1ff */
[----:B------:R-:W-:Y:S02]  /*1080*/  IADD3 R11, PT, PT, R13, R2, RZ ;  /* 0x000000020d0b7210 */ /* 0x000fe40007ffe0ff */
[----:B------:R-:W1:Y:S05]  /*1090*/  LDC.64 R8, c[0x0][0x3e8] ;  /* 0x0000fa00ff087b82 */ /* 0x000e6a0000000a00 */
.L_x_563:
        /* <DEDUP_REMOVED lines=10> */
.L_x_555:
[----:B------:R-:W-:Y:S05]  /*1140*/  BSYNC.RECONVERGENT B0 ;  /* 0x0000000000007941 */ /* 0x000fea0003800200 */
.L_x_554:
        /* <DEDUP_REMOVED lines=53> */
.L_x_564:
        /* <DEDUP_REMOVED lines=14> */
.L_x_3025:


//--------------------- .text._ZN10layer_norm13ln_bwd_kernelINS_13Kernel_traitsIffffjLj30720ELj4ELj1ELj8ELj8ENS_18Kernel_traits_baseILj30720EffffjLj256EEEEEEEvNS_9BwdParamsE --------------------------
	.section	.text._ZN10layer_norm13ln_bwd_kernelINS_13Kernel_traitsIffffjLj30720ELj4ELj1ELj8ELj8ENS_18Kernel_traits_baseILj30720EffffjLj256EEEEEEEvNS_9BwdParamsE,"ax",@progbits
	.align	128
        .global         _ZN10layer_norm13ln_bwd_kernelINS_13Kernel_traitsIffffjLj30720ELj4ELj1ELj8ELj8ENS_18Kernel_traits_baseILj30720EffffjLj256EEEEEEEvNS_9BwdParamsE
        .type           _ZN10layer_norm13ln_bwd_kernelINS_13Kernel_traitsIffffjLj30720ELj4ELj1ELj8ELj8ENS_18Kernel_traits_baseILj30720EffffjLj256EEEEEEEvNS_9BwdParamsE,@function
        .size           _ZN10layer_norm13ln_bwd_kernelINS_13Kernel_traitsIffffjLj30720ELj4ELj1ELj8ELj8ENS_18Kernel_traits_baseILj30720EffffjLj256EEEEEEEvNS_9BwdParamsE,(.L_x_3026 - _ZN10layer_norm13ln_bwd_kernelINS_13Kernel_traitsIffffjLj30720ELj4ELj1ELj8ELj8ENS_18Kernel_traits_baseILj30720EffffjLj256EEEEEEEvNS_9BwdParamsE)
        .other          _ZN10layer_norm13ln_bwd_kernelINS_13Kernel_traitsIffffjLj30720ELj4ELj1ELj8ELj8ENS_18Kernel_traits_baseILj30720EffffjLj256EEEEEEEvNS_9BwdParamsE,@"STO_CUDA_ENTRY STV_DEFAULT"
_ZN10layer_norm13ln_bwd_kernelINS_13Kernel_traitsIffffjLj30720ELj4ELj1ELj8ELj8ENS_18Kernel_traits_baseILj30720EffffjLj256EEEEEEEvNS_9BwdParamsE:
.text._ZN10layer_norm13ln_bwd_kernelINS_13Kernel_traitsIffffjLj30720ELj4ELj1ELj8ELj8ENS_18Kernel_traits_baseILj30720EffffjLj256EEEEEEEvNS_9BwdParamsE:
[----:B------:R-:W-:Y:S01]  /*0000*/  LDC R1, c[0x0][0x37c] ;  /* 0x0000df00ff017b82 */ /* 0x000fe20000000800 */
[----:B------:R-:W0:Y:S01]  /*0010*/  S2R R150, SR_TID.X ;  /* 0x0000000000967919 */ /* 0x000e220000002100 */
[----:B------:R-:W1:Y:S06]  /*0020*/  LDCU.64 UR6, c[0x0][0x398] ;  /* 0x00007300ff0677ac */ /* 0x000e6c0008000a00 */
[----:B------:R-:W2:Y:S01]  /*0030*/  S2UR UR8, SR_CTAID.X ;  /* 0x00000000000879c3 */ /* 0x000ea20000002500 */
[----:B------:R-:W3:Y:S01]  /*0040*/  LDCU.64 UR4, c[0x0][0x358] ;  /* 0x00006b00ff0477ac */ /* 0x000ee20008000a00 */
[----:B-1----:R-:W-:-:S04]  /*0050*/  UISETP.NE.U32.AND UP0, UPT, UR6, URZ, UPT ;  /* 0x000000ff0600728c */ /* 0x002fc8000bf05070 */
[----:B------:R-:W-:Y:S01]  /*0060*/  UISETP.NE.AND.EX UP0, UPT, UR7, URZ, UPT, UP0 ;  /* 0x000000ff0700728c */ /* 0x000fe2000bf05300 */
[----:B--2---:R-:W-:-:S04]  /*0070*/  MOV R201, UR8 ;  /* 0x0000000800c97c02 */ /* 0x004fc80008000f00 */
[----:B------:R-:W-:Y:S02]  /*0080*/  SHF.L.U32 R199, R201, 0x8, RZ ;  /* 0x00000008c9c77819 */ /* 0x000fe400000006ff */
[----:B0-----:R-:W-:Y:S02]  /*0090*/  LOP3.LUT R150, R150, 0xff, RZ, 0xc0, !PT ;  /* 0x000000ff96967812 */ /* 0x001fe400078ec0ff */
[----:B------:R-:W-:Y:S02]  /*00a0*/  SHF.R.U32.HI R202, RZ, 0x2, R201 ;  /* 0x00000002ffca7819 */ /* 0x000fe400000116c9 */
[----:B------:R-:W-:Y:S01]  /*00b0*/  LOP3.LUT R199, R150, 0x300, R199, 0xf8, !PT ;  /* 0x0000030096c77812 */ /* 0x000fe200078ef8c7 */
[----:B---3--:R-:W-:Y:S06]  /*00c0*/  BRA.U !UP0, `(.L_x_565) ;  /* 0x00000001088c7547 */ /* 0x008fec000b800000 */
        /* <DEDUP_REMOVED lines=35> */
.L_x_565:
[----:B------:R-:W0:Y:S02]  /*0300*/  LDC.64 R2, c[0x0][0x3b0] ;  /* 0x0000ec00ff027b82 */ /* 0x000e240000000a00 */
[----:B0-----:R-:W-:-:S05]  /*0310*/  IMAD.WIDE.U32 R2, R199, 0x8, R2 ;  /* 0x00000008c7027825 */ /* 0x001fca00078e0002 */
        /* <DEDUP_REMOVED lines=15> */
.L_x_566:
        /* <DEDUP_REMOVED lines=14> */
[----:B--2---:R-:W-:Y:S02]  /*04f0*/  CS2R R4, SRZ ;  /* 0x0000000000047805 */ /* 0x004fe4000001ff00 */
[----:B0-----:R-:W-:Y:S02]  /*0500*/  CS2R R2, SRZ ;  /* 0x0000000000027805 */ /* 0x001fe4000001ff00 */
        /* <DEDUP_REMOVED lines=20> */
[----:B------:R-:W-:Y:S02]  /*0650*/  CS2R R196, SRZ ;  /* 0x0000000000c47805 */ /* 0x000fe4000001ff00 */
[----:B------:R-:W-:Y:S02]  /*0660*/  CS2R R194, SRZ ;  /* 0x0000000000c27805 */ /* 0x000fe4000001ff00 */
        /* <DEDUP_REMOVED lines=28> */
.L_x_578:
[----:B--2---:R-:W0:Y:S01]  /*0830*/  LDC.64 R2, c[0x0][0x398] ;  /* 0x0000e600ff027b82 */ /* 0x004e220000000a00 */
        /* <DEDUP_REMOVED lines=21> */
[----:B------:R-:W5:Y:S01]  /*0990*/  LDG.E.64 R64, desc[UR4][R64.64] ;  /* 0x0000000440407981 */ /* 0x000f62000c1e1b00 */
[C---:B------:R-:W-:Y:S01]  /*09a0*/  IADD3 R13, PT, PT, R17.reuse, 0x1000, RZ ;  /* 0x00001000110d7810 */ /* 0x040fe20007ffe0ff */
[--C-:B------:R-:W-:Y:S01]  /*09b0*/  IMAD.WIDE.U32 R66, R16, 0x8, R160.reuse ;  /* 0x0000000810427825 */ /* 0x100fe200078e00a0 */
[C---:B------:R-:W-:Y:S01]  /*09c0*/  IADD3 R12, PT, PT, R17.reuse, 0x1400, RZ ;  /* 0x00001400110c7810 */ /* 0x040fe20007ffe0ff */
[----:B------:R-:W5:Y:S01]  /*09d0*/  LDG.E.64 R188, desc[UR4][R188.64] ;  /* 0x00000004bcbc7981 */ /* 0x000f62000c1e1b00 */
[----:B------:R-:W-:Y:S01]  /*09e0*/  IADD3 R11, PT, PT, R17, 0x1800, RZ ;  /* 0x00001800110b7810 */ /* 0x000fe20007ffe0ff */
[--C-:B------:R-:W-:Y:S01]  /*09f0*/  IMAD.WIDE.U32 R68, R15, 0x8, R160.reuse ;  /* 0x000000080f447825 */ /* 0x100fe200078e00a0 */
        /* <DEDUP_REMOVED lines=10> */
[C---:B0-----:R-:W-:Y:S01]  /*0aa0*/  IADD3 R5, PT, PT, R17.reuse, 0x3000, RZ ;  /* 0x0000300011057810 */ /* 0x041fe20007ffe0ff */
[--C-:B------:R-:W-:Y:S01]  /*0ab0*/  IMAD.WIDE.U32 R74, R12, 0x8, R160.reuse ;  /* 0x000000080c4a7825 */ /* 0x100fe200078e00a0 */
[C---:B------:R-:W-:Y:S01]  /*0ac0*/  IADD3 R4, PT, PT, R17.reuse, 0x3400, RZ ;  /* 0x0000340011047810 */ /* 0x040fe20007ffe0ff */
[----:B------:R-:W5:Y:S01]  /*0ad0*/  LDG.E.64 R72, desc[UR4][R72.64] ;  /* 0x0000000448487981 */ /* 0x000f62000c1e1b00 */
[----:B------:R-:W-:Y:S01]  /*0ae0*/  IADD3 R2, PT, PT, R17, 0x3800, RZ ;  /* 0x0000380011027810 */ /* 0x000fe20007ffe0ff */
        /* <DEDUP_REMOVED lines=40> */
[----:B------:R-:W-:Y:S02]  /*0d70*/  IMAD.WIDE.U32 R168, R4, 0x8, R170 ;  /* 0x0000000804a87825 */ /* 0x000fe400078e00aa */
[----:B------:R-:W5:Y:S02]  /*0d80*/  LDG.E.64 R166, desc[UR4][R166.64] ;  /* 0x00000004a6a67981 */ /* 0x000f64000c1e1b00 */
[----:B------:R-:W-:-:S02]  /*0d90*/  IMAD.WIDE.U32 R160, R2, 0x8, R160 ;  /* 0x0000000802a07825 */ /* 0x000fc400078e00a0 */
[----:B------:R-:W5:Y:S02]  /*0da0*/  LDG.E.64 R168, desc[UR4][R168.64] ;  /* 0x00000004a8a87981 */ /* 0x000f64000c1e1b00 */
[----:B------:R-:W-:Y:S02]  /*0db0*/  IMAD.WIDE.U32 R170, R2, 0x8, R170 ;  /* 0x0000000802aa7825 */ /* 0x000fe400078e00aa */
[----:B------:R-:W5:Y:S04]  /*0dc0*/  LDG.E.64 R160, desc[UR4][R160.64] ;  /* 0x00000004a0a07981 */ /* 0x000f68000c1e1b00 */
[----:B------:R-:W5:Y:S01]  /*0dd0*/  LDG.E.64 R170, desc[UR4][R170.64] ;  /* 0x00000004aaaa7981 */ /* 0x000f62000c1e1b00 */
[----:B------:R-:W-:Y:S05]  /*0de0*/  BRA `(.L_x_569) ;  /* 0x0000000400487947 */ /* 0x000fea0003800000 */
.L_x_568:
        /* <DEDUP_REMOVED lines=81> */
[----:B------:R-:W5:Y:S02]  /*1300*/  LDG.E.64 R170, desc[UR4][R170.64] ;  /* 0x00000004aaaa7981 */ /* 0x000f64000c1e1b00 */
.L_x_569:
        /* <DEDUP_REMOVED lines=33> */
[----:B------:R-:W-:Y:S01]  /*1520*/  FMUL.FTZ R190, R65, R147 ;  /* 0x0000009341be7220 */ /* 0x000fe20000410000 */
[----:B------:R-:W-:Y:S01]  /*1530*/  FMUL.FTZ R191, R18, R189 ;  /* 0x000000bd12bf7220 */ /* 0x000fe20000410000 */
[----:B------:R-:W-:Y:S01]  /*1540*/  FADD.FTZ R163, RZ, R0 ;  /* 0x00000000ffa37221 */ /* 0x000fe20000010000 */
[----:B------:R-:W-:Y:S01]  /*1550*/  FFMA.FTZ R162, R3, R0, RZ ;  /* 0x0000000003a27223 */ /* 0x000fe200000100ff */
        /* <DEDUP_REMOVED lines=115> */
.L_x_570:
        /* <DEDUP_REMOVED lines=28> */
[----:B------:R-:W-:-:S04]  /*1e50*/  FADD.FTZ R171, -R89, R171 ;  /* 0x000000ab59ab7221 */ /* 0x000fc80000010100 */
[----:B------:R-:W1:Y:S01]  /*1e60*/  MUFU.RCP R208, R143 ;  /* 0x0000008f00d07308 */ /* 0x000e620000001000 */
[----:B--2---:R-:W-:Y:S01]  /*1e70*/  FMUL.FTZ R189, R0, R205 ;  /* 0x000000cd00bd7220 */ /* 0x004fe20000410000 */
[----:B------:R-:W-:-:S06]  /*1e80*/  FADD.FTZ R0, -R110, R174 ;  /* 0x000000ae6e007221 */ /* 0x000fcc0000010100 */
[----:B------:R-:W2:Y:S01]  /*1e90*/  MUFU.RCP R207, R142 ;  /* 0x0000008e00cf7308 */ /* 0x000ea20000001000 */
[----:B0-----:R-:W-:-:S07]  /*1ea0*/  FMUL.FTZ R188, R188, R203 ;  /* 0x000000cbbcbc7220 */ /* 0x001fce0000410000 */
[----:B------:R-:W0:Y:S01]  /*1eb0*/  MUFU.RCP R211, R141 ;  /* 0x0000008d00d37308 */ /* 0x000e220000001000 */
[----:B-1----:R-:W-:-:S07]  /*1ec0*/  FMUL.FTZ R175, R173, R208 ;  /* 0x000000d0adaf7220 */ /* 0x002fce0000410000 */
[----:B------:R-:W1:Y:S01]  /*1ed0*/  MUFU.RCP R209, R140 ;  /* 0x0000008c00d17308 */ /* 0x000e620000001000 */
[----:B--2---:R-:W-:-:S07]  /*1ee0*/  FMUL.FTZ R174, R172, R207 ;  /* 0x000000cfacae7220 */ /* 0x004fce0000410000 */
[----:B------:R-:W2:Y:S01]  /*1ef0*/  MUFU.RCP R210, R139 ;  /* 0x0000008b00d27308 */ /* 0x000ea20000001000 */
[----:B0-----:R-:W-:Y:S01]  /*1f00*/  FMUL.FTZ R173, R190, R211 ;  /* 0x000000d3bead7220 */ /* 0x001fe20000410000 */
[----:B------:R-:W-:-:S06]  /*1f10*/  FADD.FTZ R190, -R107, R179 ;  /* 0x000000b36bbe7221 */ /* 0x000fcc0000010100 */
[----:B------:R-:W0:Y:S01]  /*1f20*/  MUFU.RCP R213, R138 ;  /* 0x0000008a00d57308 */ /* 0x000e220000001000 */
[----:B-1----:R-:W-:Y:S01]  /*1f30*/  FMUL.FTZ R172, R0, R209 ;  /* 0x000000d100ac7220 */ /* 0x002fe20000410000 */
[----:B------:R-:W-:-:S06]  /*1f40*/  FADD.FTZ R0, -R106, R178 ;  /* 0x000000b26a007221 */ /* 0x000fcc0000010100 */
[----:B------:R-:W1:Y:S01]  /*1f50*/  MUFU.RCP R217, R137 ;  /* 0x0000008900d97308 */ /* 0x000e620000001000 */
[----:B--2---:R-:W-:-:S07]  /*1f60*/  FMUL.FTZ R179, R177, R210 ;  /* 0x000000d2b1b37220 */ /* 0x004fce0000410000 */
[----:B------:R-:W2:Y:S01]  /*1f70*/  MUFU.RCP R215, R136 ;  /* 0x0000008800d77308 */ /* 0x000ea20000001000 */
[----:B0-----:R-:W-:-:S07]  /*1f80*/  FMUL.FTZ R178, R176, R213 ;  /* 0x000000d5b0b27220 */ /* 0x001fce0000410000 */
[----:B------:R-:W0:Y:S01]  /*1f90*/  MUFU.RCP R212, R135 ;  /* 0x0000008700d47308 */ /* 0x000e220000001000 */
[----:B-1----:R-:W-:Y:S01]  /*1fa0*/  FMUL.FTZ R177, R190, R217 ;  /* 0x000000d9beb17220 */ /* 0x002fe20000410000 */
[----:B------:R-:W-:-:S06]  /*1fb0*/  FADD.FTZ R190, -R103, R183 ;  /* 0x000000b767be7221 */ /* 0x000fcc0000010100 */
        /* <DEDUP_REMOVED lines=8> */
[----:B--2---:R-:W-:Y:S01]  /*2040*/  FMUL.FTZ R181, R190, R223 ;  /* 0x000000dfbeb57220 */ /* 0x004fe20000410000 */
[----:B------:R-:W-:-:S06]  /*2050*/  FADD.FTZ R190, -R99, R187 ;  /* 0x000000bb63be7221 */ /* 0x000fcc0000010100 */
[----:B------:R-:W2:Y:S01]  /*2060*/  MUFU.RCP R203, R128 ;  /* 0x0000008000cb7308 */ /* 0x000ea20000001000 */
[----:B0-----:R-:W-:Y:S01]  /*2070*/  FMUL.FTZ R180, R0, R221 ;  /* 0x000000dd00b47220 */ /* 0x001fe20000410000 */
[----:B------:R-:W-:-:S04]  /*2080*/  FMUL.FTZ R0, R64, R146 ;  /* 0x0000009240007220 */ /* 0x000fc80000410000 */
[----:B------:R-:W-:Y:S02]  /*2090*/  FADD.FTZ R209, RZ, R0 ;  /* 0x00000000ffd17221 */ /* 0x000fe40000010000 */
[----:B------:R-:W0:Y:S01]  /*20a0*/  MUFU.RCP R205, R129 ;  /* 0x0000008100cd7308 */ /* 0x000e220000001000 */
[----:B-1----:R-:W-:-:S07]  /*20b0*/  FMUL.FTZ R187, R185, R204 ;  /* 0x000000ccb9bb7220 */ /* 0x002fce0000410000 */
[----:B------:R-:W1:Y:S01]  /*20c0*/  MUFU.RCP R207, R126 ;  /* 0x0000007e00cf7308 */ /* 0x000e620000001000 */
[----:B--2---:R-:W-:Y:S01]  /*20d0*/  FMUL.FTZ R186, R186, R203 ;  /* 0x000000cbbaba7220 */ /* 0x004fe20000410000 */
[----:B------:R-:W-:-:S06]  /*20e0*/  FFMA.FTZ R203, R0, R3, RZ ;  /* 0x0000000300cb7223 */ /* 0x000fcc00000100ff */
[----:B------:R-:W2:Y:S01]  /*20f0*/  MUFU.RCP R210, R127 ;  /* 0x0000007f00d27308 */ /* 0x000ea20000001000 */
[----:B0-----:R-:W-:Y:S01]  /*2100*/  FMUL.FTZ R185, R190, R205 ;  /* 0x000000cdbeb97220 */ /* 0x001fe20000410000 */
[----:B------:R-:W-:Y:S01]  /*2110*/  FMUL.FTZ R190, R65, R147 ;  /* 0x0000009341be7220 */ /* 0x000fe20000410000 */
[----:B------:R-:W-:-:S03]  /*2120*/  FMUL.FTZ R205, R66, R144 ;  /* 0x0000009042cd7220 */ /* 0x000fc60000410000 */
[----:B------:R-:W-:Y:S01]  /*2130*/  FADD.FTZ R208, R209, R190 ;  /* 0x000000bed1d07221 */ /* 0x000fe20000010000 */
[----:B------:R-:W-:Y:S01]  /*2140*/  FFMA.FTZ R206, R190, R191, R203 ;  /* 0x000000bfbece7223 */ /* 0x000fe200000100cb */
[----:B------:R-:W-:Y:S01]  /*2150*/  FMUL.FTZ R203, R68, R142 ;  /* 0x0000008e44cb7220 */ /* 0x000fe20000410000 */
[----:B-1----:R-:W-:Y:S01]  /*2160*/  FMUL.FTZ R204, R162, R207 ;  /* 0x000000cfa2cc7220 */ /* 0x002fe20000410000 */
[----:B------:R-:W-:Y:S01]  /*2170*/  FMUL.FTZ R162, R67, R145 ;  /* 0x0000009143a27220 */ /* 0x000fe20000410000 */
[----:B------:R-:W-:Y:S01]  /*2180*/  FADD.FTZ R209, R208, R205 ;  /* 0x000000cdd0d17221 */ /* 0x000fe20000010000 */
[----:B------:R-:W-:Y:S01]  /*2190*/  FFMA.FTZ R207, R205, R188, R206 ;  /* 0x000000bccdcf7223 */ /* 0x000fe200000100ce */
[----:B------:R-:W0:Y:S01]  /*21a0*/  MUFU.RCP R213, R124 ;  /* 0x0000007c00d57308 */ /* 0x000e220000001000 */
[----:B------:R-:W-:Y:S01]  /*21b0*/  FMUL.FTZ R208, R69, R143 ;  /* 0x0000008f45d07220 */ /* 0x000fe20000410000 */
[----:B------:R-:W-:Y:S01]  /*21c0*/  FADD.FTZ R212, R209, R162 ;  /* 0x000000a2d1d47221 */ /* 0x000fe20000010000 */
[----:B------:R-:W-:Y:S01]  /*21d0*/  FFMA.FTZ R206, R162, R189, R207 ;  /* 0x000000bda2ce7223 */ /* 0x000fe200000100cf */
[----:B--2---:R-:W-:Y:S01]  /*21e0*/  FMUL.FTZ R207, R163, R210 ;  /* 0x000000d2a3cf7220 */ /* 0x004fe20000410000 */
[----:B------:R-:W-:Y:S01]  /*21f0*/  FMUL.FTZ R163, R70, R140 ;  /* 0x0000008c46a37220 */ /* 0x000fe20000410000 */
[----:B------:R-:W-:Y:S01]  /*2200*/  FADD.FTZ R211, R212, R203 ;  /* 0x000000cbd4d37221 */ /* 0x000fe20000010000 */
[----:B------:R-:W-:Y:S01]  /*2210*/  FFMA.FTZ R209, R203, R174, R206 ;  /* 0x000000aecbd17223 */ /* 0x000fe200000100ce */
[----:B------:R-:W-:Y:S01]  /*2220*/  FMUL.FTZ R206, R71, R141 ;  /* 0x0000008d47ce7220 */ /* 0x000fe20000410000 */
[----:B------:R-:W1:Y:S01]  /*2230*/  MUFU.RCP R216, R125 ;  /* 0x0000007d00d87308 */ /* 0x000e620000001000 */
[----:B------:R-:W-:Y:S01]  /*2240*/  FADD.FTZ R212, R211, R208 ;  /* 0x000000d0d3d47221 */ /* 0x000fe20000010000 */
[----:B------:R-:W-:Y:S01]  /*2250*/  FFMA.FTZ R210, R208, R175, R209 ;  /* 0x000000afd0d27223 */ /* 0x000fe200000100d1 */
[----:B------:R-:W-:-:S02]  /*2260*/  FMUL.FTZ R211, R72, R138 ;  /* 0x0000008a48d37220 */ /* 0x000fc40000410000 */
[----:B------:R-:W-:Y:S01]  /*2270*/  FADD.FTZ R215, R212, R163 ;  /* 0x000000a3d4d77221 */ /* 0x000fe20000010000 */
[----:B------:R-:W-:Y:S01]  /*2280*/  FFMA.FTZ R209, R163, R172, R210 ;  /* 0x000000aca3d17223 */ /* 0x000fe200000100d2 */
[----:B------:R-:W-:Y:S01]  /*2290*/  FMUL.FTZ R210, R73, R139 ;  /* 0x0000008b49d27220 */ /* 0x000fe20000410000 */
[----:B0-----:R-:W-:Y:S01]  /*22a0*/  FMUL.FTZ R164, R164, R213 ;  /* 0x000000d5a4a47220 */ /* 0x001fe20000410000 */
[----:B------:R-:W-:Y:S01]  /*22b0*/  FADD.FTZ R214, R215, R206 ;  /* 0x000000ced7d67221 */ /* 0x000fe20000010000 */
[----:B------:R-:W-:Y:S01]  /*22c0*/  FFMA.FTZ R212, R206, R173, R209 ;  /* 0x000000adced47223 */ /* 0x000fe200000100d1 */
[----:B------:R-:W-:Y:S01]  /*22d0*/  FMUL.FTZ R209, R74, R136 ;  /* 0x000000884ad17220 */ /* 0x000fe20000410000 */
[----:B------:R-:W0:Y:S01]  /*22e0*/  MUFU.RCP R219, R122 ;  /* 0x0000007a00db7308 */ /* 0x000e220000001000 */
[----:B------:R-:W-:Y:S01]  /*22f0*/  FADD.FTZ R215, R214, R211 ;  /* 0x000000d3d6d77221 */ /* 0x000fe20000010000 */
[----:B------:R-:W-:Y:S01]  /*2300*/  FFMA.FTZ R213, R211, R178, R212 ;  /* 0x000000b2d3d57223 */ /* 0x000fe200000100d4 */
[----:B------:R-:W-:-:S02]  /*2310*/  FMUL.FTZ R214, R75, R137 ;  /* 0x000000894bd67220 */ /* 0x000fc40000410000 */
[----:B------:R-:W-:Y:S01]  /*2320*/  FADD.FTZ R218, R215, R210 ;  /* 0x000000d2d7da7221 */ /* 0x000fe20000010000 */
[----:B------:R-:W-:Y:S01]  /*2330*/  FFMA.FTZ R212, R210, R179, R213 ;  /* 0x000000b3d2d47223 */ /* 0x000fe200000100d5 */
[----:B-1----:R-:W-:Y:S01]  /*2340*/  FMUL.FTZ R165, R165, R216 ;  /* 0x000000d8a5a57220 */ /* 0x002fe20000410000 */
[----:B------:R-:W1:Y:S01]  /*2350*/  MUFU.RCP R225, R130 ;  /* 0x0000008200e17308 */ /* 0x000e620000001000 */
[----:B------:R-:W-:Y:S01]  /*2360*/  FADD.FTZ R217, R218, R209 ;  /* 0x000000d1dad97221 */ /* 0x000fe20000010000 */
[----:B------:R-:W-:Y:S01]  /*2370*/  FFMA.FTZ R215, R209, R176, R212 ;  /* 0x000000b0d1d77223 */ /* 0x000fe200000100d4 */
[----:B------:R-:W-:Y:S01]  /*2380*/  FMUL.FTZ R213, R76, R134 ;  /* 0x000000864cd57220 */ /* 0x000fe20000410000 */
[----:B------:R-:W-:Y:S01]  /*2390*/  FMUL.FTZ R212, R77, R135 ;  /* 0x000000874dd47220 */ /* 0x000fe20000410000 */
[----:B------:R-:W-:Y:S01]  /*23a0*/  FADD.FTZ R218, R217, R214 ;  /* 0x000000d6d9da7221 */ /* 0x000fe20000010000 */
[----:B------:R-:W-:Y:S01]  /*23b0*/  FFMA.FTZ R216, R214, R177, R215 ;  /* 0x000000b1d6d87223 */ /* 0x000fe200000100d7 */
[----:B------:R-:W-:Y:S01]  /*23c0*/  FMUL.FTZ R217, R78, R132 ;  /* 0x000000844ed97220 */ /* 0x000fe20000410000 */
[----:B------:R-:W2:Y:S01]  /*23d0*/  MUFU.RCP R222, R123 ;  /* 0x0000007b00de7308 */ /* 0x000ea20000001000 */
[----:B------:R-:W-:Y:S01]  /*23e0*/  FADD.FTZ R221, R218, R213 ;  /* 0x000000d5dadd7221 */ /* 0x000fe20000010000 */
[----:B------:R-:W-:Y:S01]  /*23f0*/  FFMA.FTZ R215, R213, R182, R216 ;  /* 0x000000b6d5d77223 */ /* 0x000fe200000100d8 */
[----:B0-----:R-:W-:Y:S01]  /*2400*/  FMUL.FTZ R166, R166, R219 ;  /* 0x000000dba6a67220 */ /* 0x001fe20000410000 */
[----:B------:R-:W-:Y:S01]  /*2410*/  FMUL.FTZ R216, R79, R133 ;  /* 0x000000854fd87220 */ /* 0x000fe20000410000 */
[----:B------:R-:W-:Y:S01]  /*2420*/  FADD.FTZ R220, R221, R212 ;  /* 0x000000d4dddc7221 */ /* 0x000fe20000010000 */
[----:B------:R-:W-:Y:S01]  /*2430*/  FFMA.FTZ R218, R212, R183, R215 ;  /* 0x000000b7d4da7223 */ /* 0x000fe200000100d7 */
[----:B------:R-:W-:Y:S01]  /*2440*/  FMUL.FTZ R215, R148, R130 ;  /* 0x0000008294d77220 */ /* 0x000fe20000410000 */
[----:B------:R-:W-:Y:S01]  /*2450*/  MUFU.RCP R230, R121 ;  /* 0x0000007900e67308 */ /* 0x000fe20000001000 */
[----:B------:R-:W-:Y:S01]  /*2460*/  FADD.FTZ R221, R220, R217 ;  /* 0x000000d9dcdd7221 */ /* 0x000fe20000010000 */
[----:B------:R-:W-:Y:S01]  /*2470*/  FFMA.FTZ R219, R217, R180, R218 ;  /* 0x000000b4d9db7223 */ /* 0x000fe200000100da */
[----:B-1----:R-:W-:Y:S01]  /*2480*/  FMUL.FTZ R184, R184, R225 ;  /* 0x000000e1b8b87220 */ /* 0x002fe20000410000 */
[----:B------:R-:W-:Y:S01]  /*2490*/  FMUL.FTZ R218, R149, R131 ;  /* 0x0000008395da7220 */ /* 0x000fe20000410000 */
[----:B------:R-:W-:Y:S01]  /*24a0*/  FADD.FTZ R224, R221, R216 ;  /* 0x000000d8dde07221 */ /* 0x000fe20000010000 */
[----:B------:R-:W-:-:S02]  /*24b0*/  FFMA.FTZ R220, R216, R181, R219 ;  /* 0x000000b5d8dc7223 */ /* 0x000fc400000100db */
[----:B------:R-:W0:Y:S01]  /*24c0*/  MUFU.RCP R225, R120 ;  /* 0x0000007800e17308 */ /* 0x000e220000001000 */
[----:B------:R-:W-:Y:S01]  /*24d0*/  FADD.FTZ R223, R224, R215 ;  /* 0x000000d7e0df7221 */ /* 0x000fe20000010000 */
        /* <DEDUP_REMOVED lines=9> */
[----:B------:R-:W1:Y:S02]  /*2570*/  MUFU.RCP R231, R118 ;  /* 0x0000007600e77308 */ /* 0x000e640000001000 */
[----:B------:R-:W-:Y:S01]  /*2580*/  FADD.FTZ R226, R227, R220 ;  /* 0x000000dce3e27221 */ /* 0x000fe20000010000 */
[----:B------:R-:W-:Y:S01]  /*2590*/  FFMA.FTZ R224, R220, R185, R221 ;  /* 0x000000b9dce07223 */ /* 0x000fe200000100dd */
[----:B------:R-:W-:Y:S01]  /*25a0*/  FMUL.FTZ R221, R154, R124 ;  /* 0x0000007c9add7220 */ /* 0x000fe20000410000 */
[----:B0-----:R-:W-:Y:S01]  /*25b0*/  FMUL.FTZ R222, R168, R225 ;  /* 0x000000e1a8de7220 */ /* 0x001fe20000410000 */
[----:B------:R-:W-:Y:S01]  /*25c0*/  FMUL.FTZ R168, R153, R127 ;  /* 0x0000007f99a87220 */ /* 0x000fe20000410000 */
[----:B------:R-:W-:Y:S01]  /*25d0*/  FADD.FTZ R227, R226, R223 ;  /* 0x000000dfe2e37221 */ /* 0x000fe20000010000 */
[----:B------:R-:W-:Y:S01]  /*25e0*/  FFMA.FTZ R225, R223, R204, R224 ;  /* 0x000000ccdfe17223 */ /* 0x000fe200000100e0 */
[----:B------:R-:W-:Y:S01]  /*25f0*/  FMUL.FTZ R226, R155, R125 ;  /* 0x0000007d9be27220 */ /* 0x000fe20000410000 */
[----:B------:R-:W0:Y:S01]  /*2600*/  MUFU.RCP R232, R119 ;  /* 0x0000007700e87308 */ /* 0x000e220000001000 */
[----:B------:R-:W-:Y:S01]  /*2610*/  FADD.FTZ R228, R227, R168 ;  /* 0x000000a8e3e47221 */ /* 0x000fe20000010000 */
[----:B------:R-:W-:Y:S01]  /*2620*/  FFMA.FTZ R224, R168, R207, R225 ;  /* 0x000000cfa8e07223 */ /* 0x000fe200000100e1 */
[----:B------:R-:W-:Y:S01]  /*2630*/  FADD.FTZ R227, -R91, R169 ;  /* 0x000000a95be37221 */ /* 0x000fe20000010100 */
[----:B------:R-:W-:Y:S01]  /*2640*/  FMUL.FTZ R225, R156, R122 ;  /* 0x0000007a9ce17220 */ /* 0x000fe20000410000 */
[----:B------:R-:W-:Y:S01]  /*2650*/  FADD.FTZ R229, R228, R221 ;  /* 0x000000dde4e57221 */ /* 0x000fe20000010000 */
[----:B------:R-:W-:Y:S01]  /*2660*/  FFMA.FTZ R169, R221, R164, R224 ;  /* 0x000000a4dda97223 */ /* 0x000fe200000100e0 */
[----:B------:R-:W-:Y:S01]  /*2670*/  FMUL.FTZ R224, R157, R123 ;  /* 0x0000007b9de07220 */ /* 0x000fe20000410000 */
[----:B-1----:R-:W-:Y:S01]  /*2680*/  FMUL.FTZ R170, R170, R231 ;  /* 0x000000e7aaaa7220 */ /* 0x002fe20000410000 */
        /* <DEDUP_REMOVED lines=11> */
[----:B------:R-:W-:-:S03]  /*2740*/  FFMA.FTZ R229, R227, R222, R230 ;  /* 0x000000dee3e57223 */ /* 0x000fc600000100e6 */
[----:B------:R-:W-:Y:S01]  /*2750*/  FADD.FTZ R234, R233, R228 ;  /* 0x000000e4e9ea7221 */ /* 0x000fe20000010000 */
[----:B------:R-:W-:Y:S01]  /*2760*/  FFMA.FTZ R230, R228, R169, R229 ;  /* 0x000000a9e4e67223 */ /* 0x000fe200000100e5 */
[----:B0-----:R-:W-:Y:S01]  /*2770*/  FMUL.FTZ R229, R171, R232 ;  /* 0x000000e8abe57220 */ /* 0x001fe20000410000 */
[----:B------:R-:W-:Y:S01]  /*2780*/  FMUL.FTZ R171, R161, R119 ;  /* 0x00000077a1ab7220 */ /* 0x000fe20000410000 */
[----:B------:R-:W-:Y:S01]  /*2790*/  FADD.FTZ R234, R234, R231 ;  /* 0x000000e7eaea7221 */ /* 0x000fe20000010000 */
[----:B------:R-:W-:-:S03]  /*27a0*/  FFMA.FTZ R230, R231, R170, R230 ;  /* 0x000000aae7e67223 */ /* 0x000fc600000100e6 */
[----:B------:R-:W-:Y:S01]  /*27b0*/  FADD.FTZ R232, R234, R171 ;  /* 0x000000abeae87221 */ /* 0x000fe20000010000 */
[----:B------:R-:W-:-:S07]  /*27c0*/  FFMA.FTZ R230, R171, R229, R230 ;  /* 0x000000e5abe67223 */ /* 0x000fce00000100e6 */
.L_x_571:
        /* <DEDUP_REMOVED lines=15> */
[----:B------:R-:W-:Y:S01]  /*28c0*/  FFMA.FTZ R26, R175, R69, R26 ;  /* 0x00000045af1a7223 */ /* 0x000fe2000001001a */
[----:B------:R-:W3:Y:S01]  /*28d0*/  LDC R149, c[0x0][0x380] ;  /* 0x0000e000ff957b82 */ /* 0x000ee20000000800 */
[----:B------:R-:W-:Y:S01]  /*28e0*/  FADD.FTZ R196, R69, R196 ;  /* 0x000000c445c47221 */ /* 0x000fe20000010000 */
[----:B------:R-:W-:Y:S01]  /*28f0*/  BSSY.RECONVERGENT B0, `(.L_x_572) ;  /* 0x000004e000007945 */ /* 0x000fe20003800200 */
        /* <DEDUP_REMOVED lines=19> */
[----:B------:R-:W-:Y:S01]  /*2a30*/  FADD.FTZ R58, R155, R58 ;  /* 0x0000003a9b3a7221 */ /* 0x000fe20000010000 */
[----:B------:R-:W-:Y:S01]  /*2a40*/  FFMA.FTZ R42, R207, R153, R42 ;  /* 0x00000099cf2a7223 */ /* 0x000fe2000001002a */
[----:B------:R-:W-:Y:S01]  /*2a50*/  FADD.FTZ R60, R153, R60 ;  /* 0x0000003c993c7221 */ /* 0x000fe20000010000 */
[----:B--2---:R-:W-:Y:S01]  /*2a60*/  LOP3.LUT P2, RZ, R150, 0x1f, RZ, 0xc0, !PT ;  /* 0x0000001f96ff7812 */ /* 0x004fe2000784c0ff */
[----:B------:R-:W-:Y:S01]  /*2a70*/  FFMA.FTZ R37, R204, R152, R37 ;  /* 0x00000098cc257223 */ /* 0x000fe20000010025 */
[----:B------:R-:W-:Y:S01]  /*2a80*/  LOP3.LUT R69, R150, 0x1f, RZ, 0xc0, !PT ;  /* 0x0000001f96457812 */ /* 0x000fe200078ec0ff */
        /* <DEDUP_REMOVED lines=29> */
[----:B------:R-:W-:Y:S01]  /*2c60*/  ISETP.GT.U32.AND P0, PT, R69, 0x3, PT ;  /* 0x000000034500780c */ /* 0x000fe20003f04070 */
[----:B------:R-:W-:Y:S01]  /*2c70*/  FFMA.FTZ R19, R188, R66, R19 ;  /* 0x00000042bc137223 */ /* 0x000fe20000010013 */
[----:B------:R-:W-:Y:S01]  /*2c80*/  ISETP.NE.AND P3, PT, R150, RZ, PT ;  /* 0x000000ff9600720c */ /* 0x000fe20003f65270 */
        /* <DEDUP_REMOVED lines=20> */
.L_x_573:
[----:B------:R-:W-:Y:S05]  /*2dd0*/  BSYNC.RECONVERGENT B0 ;  /* 0x0000000000007941 */ /* 0x000fea0003800200 */
.L_x_572:
        /* <DEDUP_REMOVED lines=36> */
.L_x_575:
[----:B------:R-:W-:Y:S05]  /*3020*/  BSYNC.RECONVERGENT B0 ;  /* 0x0000000000007941 */ /* 0x000fea0003800200 */
.L_x_574:
        /* <DEDUP_REMOVED lines=32> */
.L_x_577:
[----:B0-----:R-:W2:Y:S04]  /*3230*/  LDG.E.STRONG.GPU R66, desc[UR4][R64.64] ;  /* 0x0000000440427981 */ /* 0x001ea8000c1ef900 */
[----:B--2---:R-:W-:Y:S01]  /*3240*/  CCTL.IVALL ;  /* 0x00000000ff00798f */ /* 0x004fe20002000000 */
[----:B------:R-:W-:Y:S05]  /*3250*/  YIELD ;  /* 0x0000000000007946 */ /* 0x000fea0003800000 */
[----:B------:R-:W-:-:S13]  /*3260*/  ISETP.NE.AND P2, PT, R66, R71, PT ;  /* 0x000000474200720c */ /* 0x000fda0003f45270 */
[----:B------:R-:W-:Y:S05]  /*3270*/  @P2 BRA `(.L_x_577) ;  /* 0xfffffffc00ec2947 */ /* 0x000fea000383ffff */
.L_x_576:
        /* <DEDUP_REMOVED lines=14> */
[----:B------:R-:W-:-:S04]  /*3360*/  @!P0 IADD3 R66, P2, PT, R66, R69, RZ ;  /* 0x0000004542428210 */ /* 0x000fc80007f5e0ff */
[----:B------:R-:W-:Y:S02]  /*3370*/  @!P0 IADD3.X R67, PT, PT, RZ, R65, RZ, P2, !PT ;  /* 0x00000041ff438210 */ /* 0x000fe400017fe4ff */
[----:B------:R-:W-:-:S06]  /*3380*/  CS2R R64, SRZ ;  /* 0x0000000000407805 */ /* 0x000fcc000001ff00 */
        /* <DEDUP_REMOVED lines=116> */
[C---:B------:R-:W-:Y:S01]  /*3ad0*/  FMUL.FTZ R153, R18.reuse, R155 ;  /* 0x0000009b12997220 */ /* 0x040fe20000410000 */
[C---:B------:R-:W-:Y:S01]  /*3ae0*/  FMUL.FTZ R155, R18.reuse, R157 ;  /* 0x0000009d129b7220 */ /* 0x040fe20000410000 */
[C---:B------:R-:W-:Y:S01]  /*3af0*/  FMUL.FTZ R157, R18.reuse, R159 ;  /* 0x0000009f129d7220 */ /* 0x040fe20000410000 */
[C---:B------:R-:W-:Y:S01]  /*3b00*/  FMUL.FTZ R159, R18.reuse, R161 ;  /* 0x000000a1129f7220 */ /* 0x040fe20000410000 */
[----:B------:R0:W-:Y:S01]  /*3b10*/  STG.E.64 desc[UR4][R66.64], R64 ;  /* 0x0000004042007986 */ /* 0x0001e2000c101b04 */
[----:B------:R-:W-:-:S03]  /*3b20*/  FMUL.FTZ R161, R18, R177 ;  /* 0x000000b112a17220 */ /* 0x000fc60000410000 */
[----:B------:R1:W-:Y:S04]  /*3b30*/  STG.E.64 desc[UR4][R16.64], R152 ;  /* 0x0000009810007986 */ /* 0x0003e8000c101b04 */
[----:B------:R2:W-:Y:S04]  /*3b40*/  STG.E.64 desc[UR4][R68.64], R154 ;  /* 0x0000009a44007986 */ /* 0x0005e8000c101b04 */
[----:B------:R3:W-:Y:S01]  /*3b50*/  STG.E.64 desc[UR4][R14.64], R156 ;  /* 0x0000009c0e007986 */ /* 0x0007e2000c101b04 */
[C---:B0-----:R-:W-:Y:S01]  /*3b60*/  FMUL.FTZ R64, R18.reuse, R215 ;  /* 0x000000d712407220 */ /* 0x041fe20000410000 */
[----:B------:R-:W-:-:S02]  /*3b70*/  FMUL.FTZ R65, R18, R187 ;  /* 0x000000bb12417220 */ /* 0x000fc40000410000 */
[----:B------:R-:W-:Y:S01]  /*3b80*/  STG.E.64 desc[UR4][R70.64], R158 ;  /* 0x0000009e46007986 */ /* 0x000fe2000c101b04 */
[C---:B------:R-:W-:Y:S01]  /*3b90*/  FMUL.FTZ R66, R18.reuse, R221 ;  /* 0x000000dd12427220 */ /* 0x040fe20000410000 */
[C---:B-1----:R-:W-:Y:S01]  /*3ba0*/  FMUL.FTZ R16, R18.reuse, R167 ;  /* 0x000000a712107220 */ /* 0x042fe20000410000 */
[C---:B------:R-:W-:Y:S01]  /*3bb0*/  FMUL.FTZ R17, R18.reuse, R185 ;  /* 0x000000b912117220 */ /* 0x040fe20000410000 */
[----:B------:R0:W-:Y:S01]  /*3bc0*/  STG.E.64 desc[UR4][R12.64], R160 ;  /* 0x000000a00c007986 */ /* 0x0001e2000c101b04 */
[C---:B------:R-:W-:Y:S01]  /*3bd0*/  FMUL.FTZ R67, R18.reuse, R169 ;  /* 0x000000a912437220 */ /* 0x040fe20000410000 */
[C---:B--2---:R-:W-:Y:S01]  /*3be0*/  FMUL.FTZ R68, R18.reuse, R225 ;  /* 0x000000e112447220 */ /* 0x044fe20000410000 */
[C---:B------:R-:W-:Y:S01]  /*3bf0*/  FMUL.FTZ R69, R18.reuse, R219 ;  /* 0x000000db12457220 */ /* 0x040fe20000410000 */
[----:B------:R-:W-:Y:S01]  /*3c00*/  STG.E.64 desc[UR4][R72.64], R162 ;  /* 0x000000a248007986 */ /* 0x000fe2000c101b04 */
[C---:B---3--:R-:W-:Y:S01]  /*3c10*/  FMUL.FTZ R14, R18.reuse, R223 ;  /* 0x000000df120e7220 */ /* 0x048fe20000410000 */
[----:B------:R-:W-:-:S02]  /*3c20*/  FMUL.FTZ R15, R18, R207 ;  /* 0x000000cf120f7220 */ /* 0x000fc40000410000 */
[----:B------:R1:W-:Y:S04]  /*3c30*/  STG.E.64 desc[UR4][R10.64], R164 ;  /* 0x000000a40a007986 */ /* 0x0003e8000c101b04 */
[----:B------:R2:W-:Y:S01]  /*3c40*/  STG.E.64 desc[UR4][R74.64], R64 ;  /* 0x000000404a007986 */ /* 0x0005e2000c101b04 */
[C---:B0-----:R-:W-:Y:S01]  /*3c50*/  FMUL.FTZ R12, R18.reuse, R227 ;  /* 0x000000e3120c7220 */ /* 0x041fe20000410000 */
[C---:B------:R-:W-:Y:S02]  /*3c60*/  FMUL.FTZ R13, R18.reuse, R173 ;  /* 0x000000ad120d7220 */ /* 0x040fe40000410000 */
[----:B------:R2:W-:Y:S04]  /*3c70*/  STG.E.64 desc[UR4][R8.64], R16 ;  /* 0x0000001008007986 */ /* 0x0005e8000c101b04 */
[----:B------:R2:W-:Y:S01]  /*3c80*/  STG.E.64 desc[UR4][R76.64], R14 ;  /* 0x0000000e4c007986 */ /* 0x0005e2000c101b04 */
[C---:B-1----:R-:W-:Y:S01]  /*3c90*/  FMUL.FTZ R10, R18.reuse, R231 ;  /* 0x000000e7120a7220 */ /* 0x042fe20000410000 */
[----:B------:R-:W-:-:S02]  /*3ca0*/  FMUL.FTZ R11, R18, R171 ;  /* 0x000000ab120b7220 */ /* 0x000fc40000410000 */
[----:B------:R2:W-:Y:S04]  /*3cb0*/  STG.E.64 desc[UR4][R6.64], R66 ;  /* 0x0000004206007986 */ /* 0x0005e8000c101b04 */
[----:B------:R2:W-:Y:S04]  /*3cc0*/  STG.E.64 desc[UR4][R78.64], R68 ;  /* 0x000000444e007986 */ /* 0x0005e8000c101b04 */
[----:B------:R2:W-:Y:S04]  /*3cd0*/  STG.E.64 desc[UR4][R4.64], R12 ;  /* 0x0000000c04007986 */ /* 0x0005e8000c101b04 */
[----:B------:R2:W-:Y:S01]  /*3ce0*/  STG.E.64 desc[UR4][R2.64], R10 ;  /* 0x0000000a02007986 */ /* 0x0005e2000c101b04 */
[----:B------:R-:W-:Y:S05]  /*3cf0*/  @!P0 BRA `(.L_x_578) ;  /* 0xffffffc800cc8947 */ /* 0x000fea000383ffff */
[----:B--2---:R-:W-:Y:S02]  /*3d00*/  MOV R4, R49 ;  /* 0x0000003100047202 */ /* 0x004fe40000000f00 */
        /* <DEDUP_REMOVED lines=59> */
.L_x_567:
        /* <DEDUP_REMOVED lines=20> */
[----:B------:R-:W-:Y:S01]  /*4200*/  IMAD.WIDE.U32 R24, R27, 0x8, R100 ;  /* 0x000000081b187825 */ /* 0x000fe200078e0064 */
[C---:B------:R-:W-:Y:S02]  /*4210*/  IADD3 R99, PT, PT, R199.reuse, 0x3400, RZ ;  /* 0x00003400c7637810 */ /* 0x040fe40007ffe0ff */
[----:B------:R-:W-:Y:S01]  /*4220*/  IADD3 R105, PT, PT, R199, 0x3800, RZ ;  /* 0x00003800c7697810 */ /* 0x000fe20007ffe0ff */
        /* <DEDUP_REMOVED lines=56> */
.L_x_579:
        /* <DEDUP_REMOVED lines=13> */
.L_x_3026:


//--------------------- .text._ZN10layer_norm22ln_bwd_finalize_kernelINS_22Kernel_traits_finalizeILj25600E13__nv_bfloat16fS2_fjLj1024ELj4ENS_18Kernel_traits_baseILj25600ES2_fS2_fjLj1024EEEEEEEvNS_9BwdParamsE --------------------------
	.section	.text._ZN10layer_norm22ln_bwd_finalize_kernelINS_22Kernel_traits_finalizeILj25600E13__nv_bfloat16fS2_fjLj1024ELj4ENS_18Kernel_traits_baseILj25600ES2_fS2_fjLj1024EEEEEEEvNS_9BwdParamsE,"ax",@progbits
	.align	128
        .global         _ZN10layer_norm22ln_bwd_finalize_kernelINS_22Kernel_traits_finalizeILj25600E13__nv_bfloat16fS2_fjLj1024ELj4ENS_18Kernel_traits_baseILj25600ES2_fS2_fjLj1024EEEEEEEvNS_9BwdParamsE
        .type           _ZN10layer_norm22ln_bwd_finalize_kernelINS_22Kernel_traits_finalizeILj25600E13__nv_bfloat16fS2_fjLj1024ELj4ENS_18Kernel_traits_baseILj25600ES2_fS2_fjLj1024EEEEEEEvNS_9BwdParamsE,@function
        .size           _ZN10layer_norm22ln_bwd_finalize_kernelINS_22Kernel_traits_finalizeILj25600E13__nv_bfloat16fS2_fjLj1024ELj4ENS_18Kernel_traits_baseILj25600ES2_fS2_fjLj1024EEEEEEEvNS_9BwdParamsE,(.L_x_3027 - _ZN10layer_norm22ln_bwd_finalize_kernelINS_22Kernel_traits_finalizeILj25600E13__nv_bfloat16fS2_fjLj1024ELj4ENS_18Kernel_traits_baseILj25600ES2_fS2_fjLj1024EEEEEEEvNS_9BwdParamsE)
        .other          _ZN10layer_norm22ln_bwd_finalize_kernelINS_22Kernel_traits_finalizeILj25600E13__nv_bfloat16fS2_fjLj1024ELj4ENS_18Kernel_traits_baseILj25600ES2_fS2_fjLj1024EEEEEEEvNS_9BwdParamsE,@"STO_CUDA_ENTRY STV_DEFAULT"
_ZN10layer_norm22ln_bwd_finalize_kernelINS_22Kernel_traits_finalizeILj25600E13__nv_bfloat16fS2_fjLj1024ELj4ENS_18Kernel_traits_baseILj25600ES2_fS2_fjLj1024EEEEEEEvNS_9BwdParamsE:
.text._ZN10layer_norm22ln_bwd_finalize_kernelINS_22Kernel_traits_finalizeILj25600E13__nv_bfloat16fS2_fjLj1024ELj4ENS_18Kernel_traits_baseILj25600ES2_fS2_fjLj1024EEEEEEEvNS_9BwdParamsE:
        /* <DEDUP_REMOVED lines=37> */
.L_x_584:
        /* <DEDUP_REMOVED lines=118> */
.L_x_583:
[----:B------:R-:W-:Y:S05]  /*09b0*/  BSYNC.RECONVERGENT B1 ;  /* 0x0000000000017941 */ /* 0x000fea0003800200 */
.L_x_582:
        /* <DEDUP_REMOVED lines=65> */
.L_x_586:
[----:B------:R-:W-:Y:S05]  /*0dd0*/  BSYNC.RECONVERGENT B1 ;  /* 0x0000000000017941 */ /* 0x000fea0003800200 */
.L_x_585:
        /* <DEDUP_REMOVED lines=37> */
.L_x_588:
[----:B------:R-:W-:Y:S05]  /*1030*/  BSYNC.RECONVERGENT B1 ;  /* 0x0000000000017941 */ /* 0x000fea0003800200 */
.L_x_587:
[----:B------:R-:W-:Y:S05]  /*1040*/  @!P1 BRA `(.L_x_581) ;  /* 0x00000000003c9947 */ /* 0x000fea0003800000 */
[----:B------:R-:W0:Y:S01]  /*1050*/  LDC.64 R6, c[0x0][0x3e0] ;  /* 0x0000f800ff067b82 */ /* 0x000e220000000a00 */
[----:B------:R-:W-:Y:S01]  /*1060*/  IMAD R2, R15, 0x6400, R11 ;  /* 0x000064000f027824 */ /* 0x000fe200078e020b */
[----:B------:R-:W-:-:S04]  /*1070*/  IADD3 R24, PT, PT, -R24, RZ, RZ ;  /* 0x000000ff18187210 */ /* 0x000fc80007ffe1ff */
[----:B------:R-:W-:Y:S02]  /*1080*/  IADD3 R11, PT, PT, R13, R2, RZ ;  /* 0x000000020d0b7210 */ /* 0x000fe40007ffe0ff */
[----:B------:R-:W1:Y:S05]  /*1090*/  LDC.64 R8, c[0x0][0x3e8] ;  /* 0x0000fa00ff087b82 */ /* 0x000e6a0000000a00 */
.L_x_589:
        /* <DEDUP_REMOVED lines=10> */
.L_x_581:
[----:B------:R-:W-:Y:S05]  /*1140*/  BSYNC.RECONVERGENT B0 ;  /* 0x0000000000007941 */ /* 0x000fea0003800200 */
.L_x_580:
        /* <DEDUP_REMOVED lines=55> */
.L_x_590:
        /* <DEDUP_REMOVED lines=12> */
.L_x_3027:


//--------------------- .text._ZN10layer_norm13ln_bwd_kernelINS_13Kernel_traitsI13__nv_bfloat16fS2_fjLj25600ELj5ELj1ELj4ELj16ENS_18Kernel_traits_baseILj25600ES2_fS2_fjLj128EEEEEEEvNS_9BwdParamsE --------------------------
	.section	.text._ZN10layer_norm13ln_bwd_kernelINS_13Kernel_traitsI13__nv_bfloat16fS2_fjLj25600ELj5ELj1ELj4ELj16ENS_18Kernel_traits_baseILj25600ES2_fS2_fjLj128EEEEEEEvNS_9BwdParamsE,"ax",@progbits
	.align	128
        .global         _ZN10layer_norm13ln_bwd_kernelINS_13Kernel_traitsI13__nv_bfloat16fS2_fjLj25600ELj5ELj1ELj4ELj16ENS_18Kernel_traits_baseILj25600ES2_fS2_fjLj128EEEEEEEvNS_9BwdParamsE
        .type           _ZN10layer_norm13ln_bwd_kernelINS_13Kernel_traitsI13__nv_bfloat16fS2_fjLj25600ELj5ELj1ELj4ELj16ENS_18Kernel_traits_baseILj25600ES2_fS2_fjLj128EEEEEEEvNS_9BwdParamsE,@function
        .size           _ZN10layer_norm13ln_bwd_kernelINS_13Kernel_traitsI13__nv_bfloat16fS2_fjLj25600ELj5ELj1ELj4ELj16ENS_18Kernel_traits_baseILj25600ES2_fS2_fjLj128EEEEEEEvNS_9BwdParamsE,(.L_x_3028 - _ZN10layer_norm13ln_bwd_kernelINS_13Kernel_traitsI13__nv_bfloat16fS2_fjLj25600ELj5ELj1ELj4ELj16ENS_18Kernel_traits_baseILj25600ES2_fS2_fjLj128EEEEEEEvNS_9BwdParamsE)
        .other          _ZN10layer_norm13ln_bwd_kernelINS_13Kernel_traitsI13__nv_bfloat16fS2_fjLj25600ELj5ELj1ELj4ELj16ENS_18Kernel_traits_baseILj25600ES2_fS2_fjLj128EEEEEEEvNS_9BwdParamsE,@"STO_CUDA_ENTRY STV_DEFAULT"
_ZN10layer_norm13ln_bwd_kernelINS_13Kernel_traitsI13__nv_bfloat16fS2_fjLj25600ELj5ELj1ELj4ELj16ENS_18Kernel_traits_baseILj25600ES2_fS2_fjLj128EEEEEEEvNS_9BwdParamsE:
.text._ZN10layer_norm13ln_bwd_kernelINS_13Kernel_traitsI13__nv_bfloat16fS2_fjLj25600ELj5ELj1ELj4ELj16ENS_18Kernel_traits_baseILj25600ES2_fS2_fjLj128EEEEEEEvNS_9BwdParamsE:
[----:B------:R-:W0:Y:S08]  /*0000*/  LDC R1, c[0x0][0x37c] ;  /* 0x0000df00ff017b82 */ /* 0x000e300000000800 */
[----:B------:R-:W1:Y:S01]  /*0010*/  S2UR UR11, SR_CTAID.X ;  /* 0x00000000000b79c3 */ /* 0x000e620000002500 */
[----:B------:R-:W2:Y:S01]  /*0020*/  S2R R3, SR_TID.X ;  /* 0x0000000000037919 */ /* 0x000ea20000002100 */
[----:B------:R-:W3:Y:S01]  /*0030*/  LDCU.64 UR6, c[0x0][0x398] ;  /* 0x00007300ff0677ac */ /* 0x000ee20008000a00 */
[----:B0-----:R-:W-:Y:S01]  /*0040*/  IADD3 R1, PT, PT, R1, -0xf8, RZ ;  /* 0xffffff0801017810 */ /* 0x001fe20007ffe0ff */
[----:B------:R-:W0:Y:S01]  /*0050*/  LDCU.64 UR14, c[0x0][0x358] ;  /* 0x00006b00ff0e77ac */ /* 0x000e220008000a00 */
[----:B---3--:R-:W-:-:S02]  /*0060*/  UISETP.NE.U32.AND UP0, UPT, UR6, URZ, UPT ;  /* 0x000000ff0600728c */ /* 0x008fc4000bf05070 */
[----:B-1----:R-:W-:Y:S02]  /*0070*/  UIMAD.WIDE.U32 UR4, UR11, 0x66666667, URZ ;  /* 0x666666670b0478a5 */ /* 0x002fe4000f8e00ff */
[----:B------:R-:W-:Y:S02]  /*0080*/  UISETP.NE.AND.EX UP0, UPT, UR7, URZ, UPT, UP0 ;  /* 0x000000ff0700728c */ /* 0x000fe4000bf05300 */
[----:B------:R-:W-:-:S04]  /*0090*/  USHF.R.U32.HI UR10, URZ, 0x1, UR5 ;  /* 0x00000001ff0a7899 */ /* 0x000fc80008011605 */
[----:B------:R-:W-:Y:S01]  /*00a0*/  UIMAD UR11, UR10, -0x5, UR11 ;  /* 0xfffffffb0a0b78a4 */ /* 0x000fe2000f8e020b */
[----:B--2---:R-:W-:-:S05]  /*00b0*/  LOP3.LUT R3, R3, 0x7f, RZ, 0xc0, !PT ;  /* 0x0000007f03037812 */ /* 0x004fca00078ec0ff */
[----:B------:R-:W-:-:S04]  /*00c0*/  MOV R0, UR11 ;  /* 0x0000000b00007c02 */ /* 0x000fc80008000f00 */
[----:B------:R-:W-:Y:S01]  /*00d0*/  LEA R3, R0, R3, 0x7 ;  /* 0x0000000300037211 */ /* 0x000fe200078e38ff */
[----:B0-----:R-:W-:Y:S06]  /*00e0*/  BRA.U !UP0, `(.L_x_591) ;  /* 0x0000000108647547 */ /* 0x001fec000b800000 */
        /* <DEDUP_REMOVED lines=25> */
.L_x_591:
        /* <DEDUP_REMOVED lines=12> */
.L_x_592:
        /* <DEDUP_REMOVED lines=38> */
[----:B--2---:R-:W-:Y:S02]  /*05a0*/  CS2R R6, SRZ ;  /* 0x0000000000067805 */ /* 0x004fe4000001ff00 */
[----:B0-----:R-:W-:Y:S02]  /*05b0*/  CS2R R4, SRZ ;  /* 0x0000000000047805 */ /* 0x001fe4000001ff00 */
[----:B------:R-:W-:Y:S02]  /*05c0*/  CS2R R10, SRZ ;  /* 0x00000000000a7805 */ /* 0x000fe4000001ff00 */
[----:B------:R-:W-:Y:S01]  /*05d0*/  CS2R R8, SRZ ;  /* 0x0000000000087805 */ /* 0x000fe2000001ff00 */
[----:B------:R-:W-:Y:S06]  /*05e0*/  BRA.U UP0, `(.L_x_593) ;  /* 0x0000006500d47547 */ /* 0x000fec000b800000 */
[----:B------:R0:W-:Y:S01]  /*05f0*/  STL [R1+0x78], RZ ;  /* 0x000078ff01007387 */ /* 0x0001e20000100800 */
[----:B-----5:R-:W-:Y:S01]  /*0600*/  MOV R20, R12 ;  /* 0x0000000c00147202 */ /* 0x020fe20000000f00 */
[----:B------:R-:W-:Y:S01]  /*0610*/  HFMA2 R221, -RZ, RZ, 0, 0 ;  /* 0x00000000ffdd7431 */ /* 0x000fe200000001ff */
[----:B------:R-:W-:Y:S01]  /*0620*/  MOV R21, R13 ;  /* 0x0000000d00157202 */ /* 0x000fe20000000f00 */
        /* <DEDUP_REMOVED lines=21> */
[----:B------:R-:W-:-:S02]  /*0780*/  PRMT R18, R20, 0x7610, R18 ;  /* 0x0000761014127816 */ /* 0x000fc40000000012 */
[----:B------:R-:W-:Y:S02]  /*0790*/  CS2R R10, SRZ ;  /* 0x00000000000a7805 */ /* 0x000fe4000001ff00 */
[----:B------:R-:W-:Y:S01]  /*07a0*/  PRMT R19, R21, 0x7610, R19 ;  /* 0x0000761015137816 */ /* 0x000fe20000000013 */
[----:B------:R0:W-:Y:S01]  /*07b0*/  STL [R1+0x68], RZ ;  /* 0x000068ff01007387 */ /* 0x0001e20000100800 */
[--C-:B------:R-:W-:Y:S02]  /*07c0*/  SHF.R.U64 R40, R92, 0x10, R93.reuse ;  /* 0x000000105c287819 */ /* 0x100fe4000000125d */
[----:B------:R-:W-:Y:S02]  /*07d0*/  CS2R R12, SRZ ;  /* 0x00000000000c7805 */ /* 0x000fe4000001ff00 */
[----:B------:R-:W-:Y:S01]  /*07e0*/  SHF.R.U32.HI R41, RZ, 0x10, R93 ;  /* 0x00000010ff297819 */ /* 0x000fe2000001165d */
[----:B------:R0:W-:Y:S01]  /*07f0*/  STL [R1+0x90], RZ ;  /* 0x000090ff01007387 */ /* 0x0001e20000100800 */
[----:B------:R-:W-:Y:S01]  /*0800*/  PRMT R20, R24, 0x7610, R20 ;  /* 0x0000761018147816 */ /* 0x000fe20000000014 */
[----:B------:R-:W-:Y:S01]  /*0810*/  UMOV UR4, URZ ;  /* 0x000000ff00047c82 */ /* 0x000fe20008000000 */
[----:B------:R-:W-:Y:S01]  /*0820*/  PRMT R21, R25, 0x7610, R21 ;  /* 0x0000761019157816 */ /* 0x000fe20000000015 */
[----:B------:R0:W-:Y:S01]  /*0830*/  STL [R1+0x8c], RZ ;  /* 0x00008cff01007387 */ /* 0x0001e20000100800 */
[--C-:B------:R-:W-:Y:S01]  /*0840*/  SHF.R.U64 R44, R94, 0x10, R95.reuse ;  /* 0x000000105e2c7819 */ /* 0x100fe2000000125f */
[----:B------:R-:W-:Y:S01]  /*0850*/  UMOV UR12, UR10 ;  /* 0x0000000a000c7c82 */ /* 0x000fe20008000000 */
[----:B------:R-:W-:Y:S01]  /*0860*/  SHF.R.U32.HI R45, RZ, 0x10, R95 ;  /* 0x00000010ff2d7819 */ /* 0x000fe2000001165f */
[----:B------:R0:W-:Y:S01]  /*0870*/  STL [R1+0x88], RZ ;  /* 0x000088ff01007387 */ /* 0x0001e20000100800 */
[----:B------:R-:W-:-:S02]  /*0880*/  PRMT R24, R28, 0x7610, R24 ;  /* 0x000076101c187816 */ /* 0x000fc40000000018 */
[----:B------:R-:W-:Y:S01]  /*0890*/  PRMT R25, R29, 0x7610, R25 ;  /* 0x000076101d197816 */ /* 0x000fe20000000019 */
[----:B------:R0:W-:Y:S01]  /*08a0*/  STL [R1+0x64], RZ ;  /* 0x000064ff01007387 */ /* 0x0001e20000100800 */
[--C-:B------:R-:W-:Y:S02]  /*08b0*/  SHF.R.U64 R48, R96, 0x10, R97.reuse ;  /* 0x0000001060307819 */ /* 0x100fe40000001261 */
[----:B------:R-:W-:Y:S01]  /*08c0*/  SHF.R.U32.HI R49, RZ, 0x10, R97 ;  /* 0x00000010ff317819 */ /* 0x000fe20000011661 */
[----:B------:R0:W-:Y:S01]  /*08d0*/  STL [R1+0x9c], RZ ;  /* 0x00009cff01007387 */ /* 0x0001e20000100800 */
[----:B------:R-:W-:Y:S02]  /*08e0*/  PRMT R28, R32, 0x7610, R28 ;  /* 0x00007610201c7816 */ /* 0x000fe4000000001c */
[----:B------:R-:W-:Y:S01]  /*08f0*/  PRMT R29, R33, 0x7610, R29 ;  /* 0x00007610211d7816 */ /* 0x000fe2000000001d */
[----:B------:R0:W-:Y:S01]  /*0900*/  STL [R1+0x98], RZ ;  /* 0x000098ff01007387 */ /* 0x0001e20000100800 */
[----:B------:R-:W-:-:S02]  /*0910*/  SHF.R.U64 R52, R98, 0x10, R99 ;  /* 0x0000001062347819 */ /* 0x000fc40000001263 */
[----:B------:R-:W-:Y:S01]  /*0920*/  SHF.R.U32.HI R53, RZ, 0x10, R99 ;  /* 0x00000010ff357819 */ /* 0x000fe20000011663 */
[----:B------:R0:W-:Y:S01]  /*0930*/  STL [R1+0x94], RZ ;  /* 0x000094ff01007387 */ /* 0x0001e20000100800 */
[----:B------:R-:W-:Y:S02]  /*0940*/  PRMT R32, R36, 0x7610, R32 ;  /* 0x0000761024207816 */ /* 0x000fe40000000020 */
[----:B------:R-:W-:Y:S01]  /*0950*/  PRMT R33, R37, 0x7610, R33 ;  /* 0x0000761025217816 */ /* 0x000fe20000000021 */
        /* <DEDUP_REMOVED lines=19> */
[----:B------:R-:W-:Y:S02]  /*0a90*/  MOV R22, R14 ;  /* 0x0000000e00167202 */ /* 0x000fe40000000f00 */
[----:B------:R-:W-:Y:S01]  /*0aa0*/  MOV R23, R15 ;  /* 0x0000000f00177202 */ /* 0x000fe20000000f00 */
[----:B------:R0:W-:Y:S01]  /*0ab0*/  STL [R1+0xac], RZ ;  /* 0x0000acff01007387 */ /* 0x0001e20000100800 */
[----:B------:R-:W-:-:S02]  /*0ac0*/  MOV R26, R16 ;  /* 0x00000010001a7202 */ /* 0x000fc40000000f00 */
[----:B------:R-:W-:Y:S02]  /*0ad0*/  CS2R R14, SRZ ;  /* 0x00000000000e7805 */ /* 0x000fe4000001ff00 */
[----:B------:R-:W-:Y:S01]  /*0ae0*/  MOV R27, R17 ;  /* 0x00000011001b7202 */ /* 0x000fe20000000f00 */
[----:B------:R0:W-:Y:S01]  /*0af0*/  STL [R1+0x58], RZ ;  /* 0x000058ff01007387 */ /* 0x0001e20000100800 */
[----:B------:R-:W-:Y:S02]  /*0b00*/  PRMT R52, R54, 0x7610, R52 ;  /* 0x0000761036347816 */ /* 0x000fe40000000034 */
[----:B------:R-:W-:Y:S02]  /*0b10*/  CS2R R16, SRZ ;  /* 0x0000000000107805 */ /* 0x000fe4000001ff00 */
[----:B------:R-:W-:Y:S01]  /*0b20*/  PRMT R53, R55, 0x7610, R53 ;  /* 0x0000761037357816 */ /* 0x000fe20000000035 */
[----:B------:R0:W-:Y:S01]  /*0b30*/  STL [R1+0xc0], RZ ;  /* 0x0000c0ff01007387 */ /* 0x0001e20000100800 */
[----:B------:R-:W-:-:S02]  /*0b40*/  MOV R34, R92 ;  /* 0x0000005c00227202 */ /* 0x000fc40000000f00 */
[----:B------:R-:W-:Y:S01]  /*0b50*/  MOV R35, R93 ;  /* 0x0000005d00237202 */ /* 0x000fe20000000f00 */
        /* <DEDUP_REMOVED lines=10> */
[----:B------:R-:W-:Y:S02]  /*0c00*/  MOV R50, R100 ;  /* 0x0000006400327202 */ /* 0x000fe40000000f00 */
[----:B------:R-:W-:Y:S01]  /*0c10*/  MOV R51, R101 ;  /* 0x0000006500337202 */ /* 0x000fe20000000f00 */
[----:B------:R0:W-:Y:S01]  /*0c20*/  STL [R1+0xc8], RZ ;  /* 0x0000c8ff01007387 */ /* 0x0001e20000100800 */
[----:B------:R-:W-:Y:S02]  /*0c30*/  PLOP3.LUT P0, PT, PT, PT, PT, 0x8, 0x80 ;  /* 0x000000000080781c */ /* 0x000fe40003f0e170 */
        /* <DEDUP_REMOVED lines=33> */
.L_x_604:
        /* <DEDUP_REMOVED lines=15> */
[----:B--2---:R-:W-:Y:S02]  /*0f40*/  R2UR UR16, R56 ;  /* 0x00000000381072ca */ /* 0x004fe400000e0000 */
[----:B---3--:R-:W-:Y:S01]  /*0f50*/  @!P1 R2UR UR5, R58 ;  /* 0x000000003a0592ca */ /* 0x008fe200000e0000 */
[----:B------:R-:W-:-:S14]  /*0f60*/  BRA.U UP0, `(.L_x_594) ;  /* 0x0000000100d87547 */ /* 0x000fdc000b800000 */
[----:B------:R-:W1:Y:S01]  /*0f70*/  LDC.64 R148, c[0x0][0x3d8] ;  /* 0x0000f600ff947b82 */ /* 0x000e620000000a00 */
[----:B------:R-:W-:-:S05]  /*0f80*/  MOV R96, UR12 ;  /* 0x0000000c00607c02 */ /* 0x000fca0008000f00 */
[----:B------:R-:W-:Y:S02]  /*0f90*/  IMAD R96, R96, 0x1900, R3 ;  /* 0x0000190060607824 */ /* 0x000fe400078e0203 */
[----:B------:R-:W2:Y:S03]  /*0fa0*/  LDC.64 R56, c[0x0][0x390] ;  /* 0x0000e400ff387b82 */ /* 0x000ea60000000a00 */
[C---:B------:R-:W-:Y:S02]  /*0fb0*/  IADD3 R97, PT, PT, R96.reuse, 0x280, RZ ;  /* 0x0000028060617810 */ /* 0x040fe40007ffe0ff */
[C---:B------:R-:W-:Y:S02]  /*0fc0*/  IADD3 R98, PT, PT, R96.reuse, 0x500, RZ ;  /* 0x0000050060627810 */ /* 0x040fe40007ffe0ff */
[C---:B------:R-:W-:Y:S02]  /*0fd0*/  IADD3 R99, PT, PT, R96.reuse, 0x780, RZ ;  /* 0x0000078060637810 */ /* 0x040fe40007ffe0ff */
[----:B------:R-:W-:-:S02]  /*0fe0*/  IADD3 R100, PT, PT, R96, 0xa00, RZ ;  /* 0x00000a0060647810 */ /* 0x000fc40007ffe0ff */
[C---:B------:R-:W-:Y:S02]  /*0ff0*/  IADD3 R101, PT, PT, R96.reuse, 0xc80, RZ ;  /* 0x00000c8060657810 */ /* 0x040fe40007ffe0ff */
[C---:B------:R-:W-:Y:S02]  /*1000*/  IADD3 R102, PT, PT, R96.reuse, 0xf00, RZ ;  /* 0x00000f0060667810 */ /* 0x040fe40007ffe0ff */
[C---:B------:R-:W-:Y:S01]  /*1010*/  IADD3 R103, PT, PT, R96.reuse, 0x1180, RZ ;  /* 0x0000118060677810 */ /* 0x040fe20007ffe0ff */
[C-C-:B-1----:R-:W-:Y:S01]  /*1020*/  IMAD.WIDE.U32 R166, R96.reuse, 0x8, R148.reuse ;  /* 0x0000000860a67825 */ /* 0x142fe200078e0094 */
[C---:B------:R-:W-:Y:S02]  /*1030*/  IADD3 R104, PT, PT, R96.reuse, 0x1400, RZ ;  /* 0x0000140060687810 */ /* 0x040fe40007ffe0ff */
[C---:B------:R-:W-:Y:S01]  /*1040*/  IADD3 R105, PT, PT, R96.reuse, 0x1680, RZ ;  /* 0x0000168060697810 */ /* 0x040fe20007ffe0ff */
[----:B------:R-:W-:Y:S02]  /*1050*/  IMAD.WIDE.U32 R164, R97, 0x8, R148 ;  /* 0x0000000861a47825 */ /* 0x000fe400078e0094 */
[----:B------:R-:W5:Y:S02]  /*1060*/  LDG.E.64 R166, desc[UR14][R166.64] ;  /* 0x0000000ea6a67981 */ /* 0x000f64000c1e1b00 */
[----:B--2---:R-:W-:-:S02]  /*1070*/  IMAD.WIDE.U32 R60, R96, 0x10, R56 ;  /* 0x00000010603c7825 */ /* 0x004fc400078e0038 */
[----:B------:R-:W5:Y:S02]  /*1080*/  LDG.E.64 R164, desc[UR14][R164.64] ;  /* 0x0000000ea4a47981 */ /* 0x000f64000c1e1b00 */
[--C-:B------:R-:W-:Y:S02]  /*1090*/  IMAD.WIDE.U32 R162, R98, 0x8, R148.reuse ;  /* 0x0000000862a27825 */ /* 0x100fe400078e0094 */
[----:B------:R-:W5:Y:S02]  /*10a0*/  LDG.E.128 R60, desc[UR14][R60.64] ;  /* 0x0000000e3c3c7981 */ /* 0x000f64000c1e1d00 */
        /* <DEDUP_REMOVED lines=28> */
[C---:B------:R-:W-:Y:S02]  /*1270*/  IMAD.WIDE.U32 R148, R105.reuse, 0x8, R148 ;  /* 0x0000000869947825 */ /* 0x040fe400078e0094 */
[----:B------:R-:W5:Y:S02]  /*1280*/  LDG.E.128 R92, desc[UR14][R92.64] ;  /* 0x0000000e5c5c7981 */ /* 0x000f64000c1e1d00 */
[----:B------:R-:W-:Y:S02]  /*1290*/  IMAD.WIDE.U32 R56, R105, 0x10, R56 ;  /* 0x0000001069387825 */ /* 0x000fe400078e0038 */
[----:B------:R-:W5:Y:S04]  /*12a0*/  LDG.E.64 R148, desc[UR14][R148.64] ;  /* 0x0000000e94947981 */ /* 0x000f68000c1e1b00 */
[----:B------:R-:W5:Y:S01]  /*12b0*/  LDG.E.128 R56, desc[UR14][R56.64] ;  /* 0x0000000e38387981 */ /* 0x000f62000c1e1d00 */
[----:B------:R-:W-:Y:S05]  /*12c0*/  BRA `(.L_x_595) ;  /* 0x0000000000d47947 */ /* 0x000fea0003800000 */
.L_x_594:
        /* <DEDUP_REMOVED lines=52> */
[----:B------:R-:W5:Y:S02]  /*1610*/  LDG.E.128 R56, desc[UR14][R56.64] ;  /* 0x0000000e38387981 */ /* 0x000f64000c1e1d00 */
.L_x_595:
[----:B-----5:R-:W-:Y:S02]  /*1620*/  MOV R106, R164 ;  /* 0x000000a4006a7202 */ /* 0x020fe40000000f00 */
        /* <DEDUP_REMOVED lines=20> */
[----:B------:R-:W-:Y:S02]  /*1770*/  PRMT R171, R135, 0x7610, R171 ;  /* 0x0000761087ab7816 */ /* 0x000fe400000000ab */
[----:B------:R-:W-:Y:S02]  /*1780*/  PRMT R173, R137, 0x7610, R173 ;  /* 0x0000761089ad7816 */ /* 0x000fe400000000ad */
[----:B------:R-:W-:-:S02]  /*1790*/  PRMT R180, R139, 0x7610, R180 ;  /* 0x000076108bb47816 */ /* 0x000fc400000000b4 */
[----:B------:R-:W-:Y:S02]  /*17a0*/  PRMT R106, R141, 0x7610, R106 ;  /* 0x000076108d6a7816 */ /* 0x000fe4000000006a */
[----:B------:R-:W-:Y:S02]  /*17b0*/  MOV R2, R167 ;  /* 0x000000a700027202 */ /* 0x000fe40000000f00 */
        /* <DEDUP_REMOVED lines=13> */
[----:B------:R-:W-:Y:S06]  /*1890*/  BRA.U UP0, `(.L_x_596) ;  /* 0x00000015005c7547 */ /* 0x000fec000b800000 */
[--C-:B------:R-:W-:Y:S01]  /*18a0*/  SHF.R.U64 R108, R164, 0x10, R165.reuse ;  /* 0x00000010a46c7819 */ /* 0x100fe200000012a5 */
[----:B------:R-:W-:Y:S01]  /*18b0*/  FADD.FTZ R0, R60, -UR5 ;  /* 0x800000053c007e21 */ /* 0x000fe20008010000 */
[----:B------:R-:W-:Y:S01]  /*18c0*/  SHF.R.U32.HI R164, RZ, 0x10, R165 ;  /* 0x00000010ffa47819 */ /* 0x000fe200000116a5 */
[----:B------:R-:W-:Y:S01]  /*18d0*/  FADD.FTZ R61, R61, -UR5 ;  /* 0x800000053d3d7e21 */ /* 0x000fe20008010000 */
[----:B------:R-:W-:Y:S01]  /*18e0*/  SHF.L.U32 R182, R2, 0x10, RZ ;  /* 0x0000001002b67819 */ /* 0x000fe200000006ff */
[----:B------:R-:W-:Y:S01]  /*18f0*/  FMUL.FTZ R0, R0, UR16 ;  /* 0x0000001000007c20 */ /* 0x000fe20008410000 */
[----:B------:R-:W-:Y:S01]  /*1900*/  SHF.R.U64 R166, R166, 0x10, R167 ;  /* 0x00000010a6a67819 */ /* 0x000fe200000012a7 */
[----:B------:R-:W-:Y:S01]  /*1910*/  FADD.FTZ R198, R58, -UR5 ;  /* 0x800000053ac67e21 */ /* 0x000fe20008010000 */
[----:B------:R-:W-:Y:S01]  /*1920*/  SHF.L.U32 R183, R183, 0x10, RZ ;  /* 0x00000010b7b77819 */ /* 0x000fe200000006ff */
[----:B------:R-:W-:Y:S01]  /*1930*/  FADD.FTZ R62, R62, -UR5 ;  /* 0x800000053e3e7e21 */ /* 0x000fe20008010000 */
[----:B------:R-:W-:Y:S01]  /*1940*/  SHF.R.U64 R165, R112, 0x10, R113 ;  /* 0x0000001070a57819 */ /* 0x000fe20000001271 */
[----:B------:R-:W-:Y:S01]  /*1950*/  FMUL.FTZ R61, R61, UR16 ;  /* 0x000000103d3d7c20 */ /* 0x000fe20008410000 */
[----:B------:R-:W-:Y:S01]  /*1960*/  SHF.L.U32 R2, R54, 0x10, RZ ;  /* 0x0000001036027819 */ /* 0x000fe200000006ff */
[----:B------:R-:W-:Y:S01]  /*1970*/  FADD.FTZ R205, R63, -UR5 ;  /* 0x800000053fcd7e21 */ /* 0x000fe20008010000 */
[----:B------:R-:W-:Y:S01]  /*1980*/  SHF.L.U32 R166, R166, 0x10, RZ ;  /* 0x00000010a6a67819 */ /* 0x000fe200000006ff */
[----:B------:R-:W-:Y:S01]  /*1990*/  FMUL.FTZ R62, R62, UR16 ;  /* 0x000000103e3e7c20 */ /* 0x000fe20008410000 */
[----:B------:R-:W-:Y:S01]  /*19a0*/  SHF.L.U32 R165, R165, 0x10, RZ ;  /* 0x00000010a5a57819 */ /* 0x000fe200000006ff */
[----:B------:R-:W-:Y:S01]  /*19b0*/  FMUL.FTZ R2, R2, R183 ;  /* 0x000000b702027220 */ /* 0x000fe20000410000 */
[----:B------:R-:W-:Y:S01]  /*19c0*/  SHF.L.U32 R58, R110, 0x10, RZ ;  /* 0x000000106e3a7819 */ /* 0x000fe200000006ff */
[----:B------:R-:W-:Y:S01]  /*19d0*/  FADD.FTZ R181, R64, -UR5 ;  /* 0x8000000540b57e21 */ /* 0x000fe20008010000 */
[----:B------:R-:W-:Y:S01]  /*19e0*/  SHF.L.U32 R175, R106, 0x10, RZ ;  /* 0x000000106aaf7819 */ /* 0x000fe200000006ff */
[----:B------:R-:W-:Y:S01]  /*19f0*/  FMUL.FTZ R199, R165, R166 ;  /* 0x000000a6a5c77220 */ /* 0x000fe20000410000 */
[----:B------:R-:W-:Y:S01]  /*1a00*/  SHF.R.U32.HI R167, RZ, 0x10, R167 ;  /* 0x00000010ffa77819 */ /* 0x000fe200000116a7 */
[----:B------:R-:W-:Y:S01]  /*1a10*/  FADD.FTZ R224, RZ, R2 ;  /* 0x00000002ffe07221 */ /* 0x000fe20000010000 */
[----:B------:R-:W-:Y:S01]  /*1a20*/  SHF.L.U32 R106, R55, 0x10, RZ ;  /* 0x00000010376a7819 */ /* 0x000fe200000006ff */
[----:B------:R-:W-:Y:S01]  /*1a30*/  FFMA.FTZ R225, R0, R2, RZ ;  /* 0x0000000200e17223 */ /* 0x000fe200000100ff */
[----:B------:R-:W-:Y:S01]  /*1a40*/  SHF.R.U32.HI R110, RZ, 0x10, R113 ;  /* 0x00000010ff6e7819 */ /* 0x000fe20000011671 */
[----:B------:R-:W-:Y:S01]  /*1a50*/  FADD.FTZ R224, R224, R199 ;  /* 0x000000c7e0e07221 */ /* 0x000fe20000010000 */
[----:B------:R-:W-:Y:S01]  /*1a60*/  SHF.L.U32 R167, R167, 0x10, RZ ;  /* 0x00000010a7a77819 */ /* 0x000fe200000006ff */
[----:B------:R-:W-:Y:S01]  /*1a70*/  FMUL.FTZ R106, R106, R182 ;  /* 0x000000b66a6a7220 */ /* 0x000fe20000410000 */
[----:B------:R-:W-:Y:S01]  /*1a80*/  SHF.L.U32 R110, R110, 0x10, RZ ;  /* 0x000000106e6e7819 */ /* 0x000fe200000006ff */
[----:B------:R-:W-:Y:S01]  /*1a90*/  FFMA.FTZ R225, R61, R199, R225 ;  /* 0x000000c73de17223 */ /* 0x000fe200000100e1 */
[----:B------:R-:W-:Y:S01]  /*1aa0*/  SHF.L.U32 R193, R135, 0x10, RZ ;  /* 0x0000001087c17819 */ /* 0x000fe200000006ff */
[----:B------:R-:W-:Y:S01]  /*1ab0*/  FMUL.FTZ R205, R205, UR16 ;  /* 0x00000010cdcd7c20 */ /* 0x000fe20008410000 */
        /* <DEDUP_REMOVED lines=27> */
[--C-:B------:R-:W-:Y:S01]  /*1c70*/  SHF.R.U64 R107, R162, 0x10, R163.reuse ;  /* 0x00000010a26b7819 */ /* 0x100fe200000012a3 */
[----:B------:R-:W-:Y:S01]  /*1c80*/  FADD.FTZ R68, R68, -UR5 ;  /* 0x8000000544447e21 */ /* 0x000fe20008010000 */
[----:B------:R-:W-:Y:S01]  /*1c90*/  SHF.R.U32.HI R162, RZ, 0x10, R163 ;  /* 0x00000010ffa27819 */ /* 0x000fe200000116a3 */
        /* <DEDUP_REMOVED lines=26> */
[----:B------:R-:W-:Y:S01]  /*1e40*/  FMUL.FTZ R184, R184, UR16 ;  /* 0x00000010b8b87c20 */ /* 0x000fe20008410000 */
[----:B------:R-:W-:Y:S01]  /*1e50*/  FMUL.FTZ R141, R141, R147 ;  /* 0x000000938d8d7220 */ /* 0x000fe20000410000 */
[----:B------:R-:W-:Y:S01]  /*1e60*/  FADD.FTZ R224, R224, R139 ;  /* 0x0000008be0e07221 */ /* 0x000fe20000010000 */
[----:B------:R-:W-:Y:S01]  /*1e70*/  FFMA.FTZ R225, R69, R139, R225 ;  /* 0x0000008b45e17223 */ /* 0x000fe200000100e1 */
[----:B------:R-:W-:Y:S01]  /*1e80*/  FADD.FTZ R201, R80, -UR5 ;  /* 0x8000000550c97e21 */ /* 0x000fe20008010000 */
[----:B------:R-:W-:Y:S01]  /*1e90*/  SHF.R.U64 R109, R160, 0x10, R161 ;  /* 0x00000010a06d7819 */ /* 0x000fe200000012a1 */
[----:B------:R-:W-:Y:S01]  /*1ea0*/  FMUL.FTZ R80, R143, UR16 ;  /* 0x000000108f507c20 */ /* 0x000fe20008410000 */
        /* <DEDUP_REMOVED lines=18> */
[----:B------:R-:W-:Y:S01]  /*1fd0*/  SHF.R.U32.HI R160, RZ, 0x10, R161 ;  /* 0x00000010ffa07819 */ /* 0x000fe200000116a1 */
[----:B------:R-:W-:Y:S01]  /*1fe0*/  FMUL.FTZ R188, R188, R163 ;  /* 0x000000a3bcbc7220 */ /* 0x000fe20000410000 */
[----:B------:R-:W-:Y:S01]  /*1ff0*/  SHF.L.U32 R169, R169, 0x10, RZ ;  /* 0x00000010a9a97819 */ /* 0x000fe200000006ff */
[----:B------:R-:W-:Y:S01]  /*2000*/  FADD.FTZ R224, R224, R109 ;  /* 0x0000006de0e07221 */ /* 0x000fe20000010000 */
[----:B------:R-:W-:Y:S01]  /*2010*/  SHF.L.U32 R159, R27, 0x10, RZ ;  /* 0x000000101b9f7819 */ /* 0x000fe200000006ff */
        /* <DEDUP_REMOVED lines=42> */
[----:B------:R-:W-:Y:S01]  /*22c0*/  FADD.FTZ R224, R224, R70 ;  /* 0x00000046e0e07221 */ /* 0x000fe20000010000 */
[----:B------:R-:W-:Y:S01]  /*22d0*/  SHF.L.U32 R190, R134, 0x10, RZ ;  /* 0x0000001086be7819 */ /* 0x000fe200000006ff */
[----:B------:R-:W-:Y:S01]  /*22e0*/  FMUL.FTZ R134, R56, R158 ;  /* 0x0000009e38867220 */ /* 0x000fe20000410000 */
[----:B------:R-:W-:Y:S01]  /*22f0*/  FFMA.FTZ R225, R78, R70, R225 ;  /* 0x000000464ee17223 */ /* 0x000fe200000100e1 */
[----:B------:R-:W-:Y:S01]  /*2300*/  SHF.R.U64 R136, R154, 0x10, R155 ;  /* 0x000000109a887819 */ /* 0x000fe2000000129b */
[----:B------:R-:W-:Y:S01]  /*2310*/  FMUL.FTZ R201, R201, UR16 ;  /* 0x00000010c9c97c20 */ /* 0x000fe20008410000 */
[----:B------:R-:W-:Y:S01]  /*2320*/  SHF.L.U32 R65, R36, 0x10, RZ ;  /* 0x0000001024417819 */ /* 0x000fe200000006ff */
[----:B------:R-:W-:Y:S01]  /*2330*/  FMUL.FTZ R111, R63, R172 ;  /* 0x000000ac3f6f7220 */ /* 0x000fe20000410000 */
[----:B------:R-:W-:Y:S01]  /*2340*/  FADD.FTZ R224, R224, R134 ;  /* 0x00000086e0e07221 */ /* 0x000fe20000010000 */
[----:B------:R-:W-:Y:S01]  /*2350*/  FFMA.FTZ R225, R80, R134, R225 ;  /* 0x0000008650e17223 */ /* 0x000fe200000100e1 */
[----:B------:R-:W-:Y:S01]  /*2360*/  SHF.R.U32.HI R156, RZ, 0x10, R157 ;  /* 0x00000010ff9c7819 */ /* 0x000fe2000001169d */
[----:B------:R-:W-:Y:S01]  /*2370*/  FADD.FTZ R82, R82, -UR5 ;  /* 0x8000000552527e21 */ /* 0x000fe20008010000 */
[----:B------:R-:W-:Y:S01]  /*2380*/  SHF.L.U32 R173, R173, 0x10, RZ ;  /* 0x00000010adad7819 */ /* 0x000fe200000006ff */
[----:B------:R-:W-:Y:S01]  /*2390*/  FMUL.FTZ R206, R206, UR16 ;  /* 0x00000010cece7c20 */ /* 0x000fe20008410000 */
[----:B------:R-:W-:Y:S01]  /*23a0*/  SHF.L.U32 R71, R35, 0x10, RZ ;  /* 0x0000001023477819 */ /* 0x000fe200000006ff */
[----:B------:R-:W-:Y:S01]  /*23b0*/  FADD.FTZ R224, R224, R111 ;  /* 0x0000006fe0e07221 */ /* 0x000fe20000010000 */
[----:B------:R-:W-:Y:S01]  /*23c0*/  SHF.L.U32 R211, R136, 0x10, RZ ;  /* 0x0000001088d37819 */ /* 0x000fe200000006ff */
[----:B------:R-:W-:Y:S01]  /*23d0*/  FMUL.FTZ R136, R65, R190 ;  /* 0x000000be41887220 */ /* 0x000fe20000410000 */
        /* <DEDUP_REMOVED lines=17> */
[----:B------:R-:W-:Y:S01]  /*24f0*/  FMUL.FTZ R202, R202, UR16 ;  /* 0x00000010caca7c20 */ /* 0x000fe20008410000 */
        /* <DEDUP_REMOVED lines=98> */
[----:B------:R-:W-:Y:S01]  /*2b20*/  FMUL.FTZ R177, R59, UR16 ;  /* 0x000000103bb17c20 */ /* 0x000fe20008410000 */
        /* <DEDUP_REMOVED lines=46> */
.L_x_596:
[----:B------:R-:W-:Y:S02]  /*2e10*/  SHF.L.U32 R195, R114, 0x10, RZ ;  /* 0x0000001072c37819 */ /* 0x000fe400000006ff */
[----:B------:R-:W-:Y:S02]  /*2e20*/  SHF.L.U32 R198, R117, 0x10, RZ ;  /* 0x0000001075c67819 */ /* 0x000fe400000006ff */
[----:B------:R-:W-:Y:S01]  /*2e30*/  SHF.R.U32.HI R205, RZ, 0x10, R115 ;  /* 0x00000010ffcd7819 */ /* 0x000fe20000011673 */
[----:B------:R-:W-:Y:S01]  /*2e40*/  FADD.FTZ R195, -R195, R60 ;  /* 0x0000003cc3c37221 */ /* 0x000fe20000010100 */
[----:B------:R-:W-:Y:S01]  /*2e50*/  SHF.L.U32 R60, R30, 0x10, RZ ;  /* 0x000000101e3c7819 */ /* 0x000fe200000006ff */
[----:B------:R-:W-:Y:S01]  /*2e60*/  FADD.FTZ R66, -R198, R66 ;  /* 0x00000042c6427221 */ /* 0x000fe20000010100 */
[----:B------:R-:W-:Y:S02]  /*2e70*/  SHF.L.U32 R138, R22, 0x10, RZ ;  /* 0x00000010168a7819 */ /* 0x000fe400000006ff */
[----:B------:R-:W-:Y:S01]  /*2e80*/  SHF.L.U32 R111, R55, 0x10, RZ ;  /* 0x00000010376f7819 */ /* 0x000fe200000006ff */
[----:B------:R-:W1:Y:S01]  /*2e90*/  MUFU.RCP R194, R60 ;  /* 0x0000003c00c27308 */ /* 0x000e620000001000 */
[----:B------:R-:W-:-:S02]  /*2ea0*/  SHF.L.U32 R198, R119, 0x10, RZ ;  /* 0x0000001077c67819 */ /* 0x000fc400000006ff */
[----:B------:R-:W-:Y:S02]  /*2eb0*/  SHF.L.U32 R205, R205, 0x10, RZ ;  /* 0x00000010cdcd7819 */ /* 0x000fe400000006ff */
[----:B------:R-:W-:Y:S01]  /*2ec0*/  SHF.L.U32 R136, R19, 0x10, RZ ;  /* 0x0000001013887819 */ /* 0x000fe200000006ff */
[----:B------:R-:W-:Y:S01]  /*2ed0*/  FADD.FTZ R198, -R198, R70 ;  /* 0x00000046c6c67221 */ /* 0x000fe20000010100 */
[----:B------:R-:W-:Y:S01]  /*2ee0*/  SHF.L.U32 R175, R54, 0x10, RZ ;  /* 0x0000001036af7819 */ /* 0x000fe200000006ff */
[----:B------:R-:W2:Y:S01]  /*2ef0*/  MUFU.RCP R179, R138 ;  /* 0x0000008a00b37308 */ /* 0x000ea20000001000 */
[----:B------:R-:W-:Y:S01]  /*2f00*/  SHF.L.U32 R134, R18, 0x10, RZ ;  /* 0x0000001012867819 */ /* 0x000fe200000006ff */
[----:B------:R-:W-:Y:S01]  /*2f10*/  FADD.FTZ R205, -R205, R63 ;  /* 0x0000003fcdcd7221 */ /* 0x000fe20000010100 */
[----:B------:R-:W-:Y:S02]  /*2f20*/  SHF.L.U32 R140, R23, 0x10, RZ ;  /* 0x00000010178c7819 */ /* 0x000fe400000006ff */
[----:B------:R-:W-:-:S02]  /*2f30*/  SHF.L.U32 R199, R115, 0x10, RZ ;  /* 0x0000001073c77819 */ /* 0x000fc400000006ff */
        /* <DEDUP_REMOVED lines=10> */
[----:B------:R-:W-:-:S02]  /*2fe0*/  SHF.R.U32.HI R213, RZ, 0x10, R123 ;  /* 0x00000010ffd57819 */ /* 0x000fc4000001167b */
[----:B------:R-:W-:Y:S01]  /*2ff0*/  SHF.L.U32 R197, R118, 0x10, RZ ;  /* 0x0000001076c57819 */ /* 0x000fe200000006ff */
[----:B------:R-:W-:Y:S01]  /*3000*/  FADD.FTZ R199, -R199, R76 ;  /* 0x0000004cc7c77221 */ /* 0x000fe20000010100 */
[----:B------:R-:W-:Y:S02]  /*3010*/  SHF.R.U32.HI R217, RZ, 0x10, R127 ;  /* 0x00000010ffd97819 */ /* 0x000fe4000001167f */
        /* <DEDUP_REMOVED lines=8> */
[----:B------:R-:W-:Y:S01]  /*30a0*/  SHF.R.U32.HI R224, RZ, 0x10, R129 ;  /* 0x00000010ffe07819 */ /* 0x000fe20000011681 */
[----:B------:R-:W0:Y:S01]  /*30b0*/  MUFU.RCP R181, R134 ;  /* 0x0000008600b57308 */ /* 0x000e220000001000 */
[----:B------:R-:W-:Y:S01]  /*30c0*/  SHF.L.U32 R108, R21, 0x10, RZ ;  /* 0x00000010156c7819 */ /* 0x000fe200000006ff */
[----:B------:R-:W-:Y:S01]  /*30d0*/  FADD.FTZ R228, -R228, R90 ;  /* 0x0000005ae4e47221 */ /* 0x000fe20000010100 */
[--C-:B------:R-:W-:Y:S01]  /*30e0*/  SHF.R.U64 R158, R158, 0x10, R159.reuse ;  /* 0x000000109e9e7819 */ /* 0x100fe2000000129f */
[----:B-1----:R-:W-:Y:S01]  /*30f0*/  FMUL.FTZ R194, R199, R194 ;  /* 0x000000c2c7c27220 */ /* 0x002fe20000410000 */
[----:B------:R-:W-:Y:S01]  /*3100*/  SHF.R.U32.HI R190, RZ, 0x10, R159 ;  /* 0x00000010ffbe7819 */ /* 0x000fe2000001169f */
[----:B--2---:R-:W-:Y:S01]  /*3110*/  FMUL.FTZ R68, R68, R179 ;  /* 0x000000b344447220 */ /* 0x004fe20000410000 */
[----:B------:R-:W-:Y:S01]  /*3120*/  SHF.L.U32 R204, R123, 0x10, RZ ;  /* 0x000000107bcc7819 */ /* 0x000fe200000006ff */
[----:B------:R-:W1:Y:S01]  /*3130*/  MUFU.RCP R184, R140 ;  /* 0x0000008c00b87308 */ /* 0x000e620000001000 */
[----:B------:R-:W-:Y:S01]  /*3140*/  SHF.L.U32 R203, R125, 0x10, RZ ;  /* 0x000000107dcb7819 */ /* 0x000fe200000006ff */
[----:B------:R-:W-:Y:S01]  /*3150*/  FADD.FTZ R217, -R217, R87 ;  /* 0x00000057d9d97221 */ /* 0x000fe20000010100 */
[----:B------:R-:W-:Y:S01]  /*3160*/  SHF.L.U32 R159, R27, 0x10, RZ ;  /* 0x000000101b9f7819 */ /* 0x000fe200000006ff */
[----:B---3--:R-:W-:Y:S01]  /*3170*/  FMUL.FTZ R62, R62, R185 ;  /* 0x000000b93e3e7220 */ /* 0x008fe20000410000 */
[----:B------:R-:W-:Y:S01]  /*3180*/  SHF.L.U32 R79, R39, 0x10, RZ ;  /* 0x00000010274f7819 */ /* 0x000fe200000006ff */
[----:B----4-:R-:W-:Y:S01]  /*3190*/  FMUL.FTZ R66, R66, R186 ;  /* 0x000000ba42427220 */ /* 0x010fe20000410000 */
[----:B------:R-:W-:Y:S01]  /*31a0*/  SHF.L.U32 R90, R46, 0x10, RZ ;  /* 0x000000102e5a7819 */ /* 0x000fe200000006ff */
[----:B------:R-:W2:Y:S01]  /*31b0*/  MUFU.RCP R200, R70 ;  /* 0x0000004600c87308 */ /* 0x000ea20000001000 */
[----:B------:R-:W-:Y:S01]  /*31c0*/  SHF.R.U64 R199, R112, 0x10, R113 ;  /* 0x0000001070c77819 */ /* 0x000fe20000001271 */
[----:B------:R-:W-:Y:S01]  /*31d0*/  FADD.FTZ R78, -R204, R78 ;  /* 0x0000004ecc4e7221 */ /* 0x000fe20000010100 */
[----:B------:R-:W-:Y:S01]  /*31e0*/  SHF.L.U32 R224, R224, 0x10, RZ ;  /* 0x00000010e0e07819 */ /* 0x000fe200000006ff */
[----:B------:R-:W-:Y:S01]  /*31f0*/  FADD.FTZ R82, -R203, R82 ;  /* 0x00000052cb527221 */ /* 0x000fe20000010100 */
[----:B------:R-:W-:Y:S01]  /*3200*/  SHF.L.U32 R179, R47, 0x10, RZ ;  /* 0x000000102fb37819 */ /* 0x000fe200000006ff */
[----:B-----5:R-:W-:Y:S01]  /*3210*/  FMUL.FTZ R0, R195, R0 ;  /* 0x00000000c3007220 */ /* 0x020fe20000410000 */
[----:B------:R-:W-:Y:S01]  /*3220*/  SHF.L.U32 R87, R42, 0x10, RZ ;  /* 0x000000102a577819 */ /* 0x000fe200000006ff */
[----:B------:R-:W3:Y:S01]  /*3230*/  MUFU.RCP R207, R63 ;  /* 0x0000003f00cf7308 */ /* 0x000ee20000001000 */
[----:B------:R-:W-:Y:S01]  /*3240*/  SHF.L.U32 R185, R50, 0x10, RZ ;  /* 0x0000001032b97819 */ /* 0x000fe200000006ff */
[----:B0-----:R-:W-:Y:S01]  /*3250*/  FMUL.FTZ R181, R196, R181 ;  /* 0x000000b5c4b57220 */ /* 0x001fe20000410000 */
[----:B------:R-:W-:Y:S01]  /*3260*/  SHF.L.U32 R186, R51, 0x10, RZ ;  /* 0x0000001033ba7819 */ /* 0x000fe200000006ff */
[----:B-1----:R-:W-:Y:S01]  /*3270*/  FMUL.FTZ R184, R198, R184 ;  /* 0x000000b8c6b87220 */ /* 0x002fe20000410000 */
[----:B------:R-:W-:Y:S01]  /*3280*/  SHF.L.U32 R199, R199, 0x10, RZ ;  /* 0x00000010c7c77819 */ /* 0x000fe200000006ff */
[----:B------:R-:W-:Y:S01]  /*3290*/  FADD.FTZ R91, -R224, R91 ;  /* 0x0000005be05b7221 */ /* 0x000fe20000010100 */
[----:B------:R-:W-:Y:S01]  /*32a0*/  SHF.R.U32.HI R211, RZ, 0x10, R117 ;  /* 0x00000010ffd37819 */ /* 0x000fe20000011675 */
[----:B------:R-:W0:Y:S01]  /*32b0*/  MUFU.RCP R182, R108 ;  /* 0x0000006c00b67308 */ /* 0x000e220000001000 */
[----:B------:R-:W-:Y:S01]  /*32c0*/  SHF.L.U32 R224, R132, 0x10, RZ ;  /* 0x0000001084e07819 */ /* 0x000fe200000006ff */
[----:B--2---:R-:W-:Y:S01]  /*32d0*/  FMUL.FTZ R78, R78, R200 ;  /* 0x000000c84e4e7220 */ /* 0x004fe20000410000 */
[----:B------:R-:W-:-:S02]  /*32e0*/  SHF.R.U32.HI R200, RZ, 0x10, R113 ;  /* 0x00000010ffc87819 */ /* 0x000fc40000011671 */
[----:B------:R-:W-:Y:S01]  /*32f0*/  SHF.L.U32 R211, R211, 0x10, RZ ;  /* 0x00000010d3d37819 */ /* 0x000fe200000006ff */
[----:B------:R-:W-:Y:S01]  /*3300*/  FADD.FTZ R224, -R224, R56 ;  /* 0x00000038e0e07221 */ /* 0x000fe20000010100 */
[----:B------:R-:W-:Y:S01]  /*3310*/  SHF.L.U32 R226, R130, 0x10, RZ ;  /* 0x0000001082e27819 */ /* 0x000fe200000006ff */
[----:B------:R-:W1:Y:S01]  /*3320*/  MUFU.RCP R191, R159 ;  /* 0x0000009f00bf7308 */ /* 0x000e620000001000 */
[----:B---3--:R-:W-:Y:S01]  /*3330*/  FMUL.FTZ R82, R82, R207 ;  /* 0x000000cf52527220 */ /* 0x008fe20000410000 */
[----:B------:R-:W-:Y:S01]  /*3340*/  SHF.R.U64 R207, R132, 0x10, R133 ;  /* 0x0000001084cf7819 */ /* 0x000fe20000001285 */
[----:B------:R-:W-:Y:S01]  /*3350*/  FADD.FTZ R67, -R211, R67 ;  /* 0x00000043d3437221 */ /* 0x000fe20000010100 */
[----:B------:R-:W-:Y:S01]  /*3360*/  SHF.L.U32 R225, R133, 0x10, RZ ;  /* 0x0000001085e17819 */ /* 0x000fe200000006ff */
[----:B------:R-:W-:Y:S01]  /*3370*/  FADD.FTZ R226, -R226, R92 ;  /* 0x0000005ce2e27221 */ /* 0x000fe20000010100 */
[----:B------:R-:W-:Y:S02]  /*3380*/  SHF.R.U64 R206, R114, 0x10, R115 ;  /* 0x0000001072ce7819 */ /* 0x000fe40000001273 */
[----:B------:R-:W2:Y:S01]  /*3390*/  MUFU.RCP R222, R79 ;  /* 0x0000004f00de7308 */ /* 0x000ea20000001000 */
[----:B------:R-:W-:Y:S01]  /*33a0*/  SHF.L.U32 R204, R127, 0x10, RZ ;  /* 0x000000107fcc7819 */ /* 0x000fe200000006ff */
[----:B------:R-:W-:Y:S01]  /*33b0*/  FADD.FTZ R225, -R225, R58 ;  /* 0x0000003ae1e17221 */ /* 0x000fe20000010100 */
[----:B------:R-:W-:Y:S01]  /*33c0*/  SHF.L.U32 R200, R200, 0x10, RZ ;  /* 0x00000010c8c87819 */ /* 0x000fe200000006ff */
[----:B0-----:R-:W-:Y:S01]  /*33d0*/  FMUL.FTZ R67, R67, R182 ;  /* 0x000000b643437220 */ /* 0x001fe20000410000 */
[----:B------:R-:W-:Y:S01]  /*33e0*/  SHF.L.U32 R207, R207, 0x10, RZ ;  /* 0x00000010cfcf7819 */ /* 0x000fe200000006ff */
[----:B------:R-:W-:Y:S01]  /*33f0*/  FADD.FTZ R204, -R204, R86 ;  /* 0x00000056cccc7221 */ /* 0x000fe20000010100 */
[--C-:B------:R-:W-:Y:S01]  /*3400*/  SHF.R.U64 R152, R152, 0x10, R153.reuse ;  /* 0x0000001098987819 */ /* 0x100fe20000001299 */
[----:B------:R-:W0:Y:S01]  /*3410*/  MUFU.RCP R195, R90 ;  /* 0x0000005a00c37308 */ /* 0x000e220000001000 */
[----:B------:R-:W-:Y:S01]  /*3420*/  SHF.R.U32.HI R192, RZ, 0x10, R153 ;  /* 0x00000010ffc07819 */ /* 0x000fe20000011699 */
[----:B------:R-:W-:Y:S01]  /*3430*/  FADD.FTZ R207, -R207, R57 ;  /* 0x00000039cfcf7221 */ /* 0x000fe20000010100 */
[----:B------:R-:W-:Y:S01]  /*3440*/  SHF.L.U32 R227, R131, 0x10, RZ ;  /* 0x0000001083e37819 */ /* 0x000fe200000006ff */
[----:B-1----:R-:W-:Y:S01]  /*3450*/  FMUL.FTZ R74, R74, R191 ;  /* 0x000000bf4a4a7220 */ /* 0x002fe20000410000 */
[----:B------:R-:W-:-:S02]  /*3460*/  SHF.L.U32 R56, R45, 0x10, RZ ;  /* 0x000000102d387819 */ /* 0x000fc400000006ff */
[----:B------:R-:W-:Y:S01]  /*3470*/  SHF.L.U32 R153, R29, 0x10, RZ ;  /* 0x000000101d997819 */ /* 0x000fe200000006ff */
[----:B------:R-:W1:Y:S01]  /*3480*/  MUFU.RCP R196, R179 ;  /* 0x000000b300c47308 */ /* 0x000e620000001000 */
[----:B------:R-:W-:Y:S01]  /*3490*/  SHF.L.U32 R107, R20, 0x10, RZ ;  /* 0x00000010146b7819 */ /* 0x000fe200000006ff */
[----:B------:R-:W-:Y:S01]  /*34a0*/  FADD.FTZ R227, -R227, R94 ;  /* 0x0000005ee3e37221 */ /* 0x000fe20000010100 */
[----:B------:R-:W-:Y:S01]  /*34b0*/  SHF.R.U64 R166, R166, 0x10, R167 ;  /* 0x00000010a6a67819 */ /* 0x000fe200000012a7 */
[----:B--2---:R-:W-:Y:S01]  /*34c0*/  FMUL.FTZ R204, R204, R222 ;  /* 0x000000decccc7220 */ /* 0x004fe20000410000 */
[----:B------:R-:W-:Y:S02]  /*34d0*/  SHF.L.U32 R206, R206, 0x10, RZ ;  /* 0x00000010cece7819 */ /* 0x000fe400000006ff */
[----:B------:R-:W-:Y:S01]  /*34e0*/  SHF.L.U32 R183, R183, 0x10, RZ ;  /* 0x00000010b7b77819 */ /* 0x000fe200000006ff */
[----:B------:R-:W2:Y:S01]  /*34f0*/  MUFU.RCP R223, R87 ;  /* 0x0000005700df7308 */ /* 0x000ea20000001000 */
[----:B------:R-:W-:Y:S01]  /*3500*/  SHF.L.U32 R92, R48, 0x10, RZ ;  /* 0x00000010305c7819 */ /* 0x000fe200000006ff */
[----:B------:R-:W-:Y:S01]  /*3510*/  FADD.FTZ R61, -R206, R61 ;  /* 0x0000003dce3d7221 */ /* 0x000fe20000010100 */
[----:B------:R-:W-:Y:S01]  /*3520*/  SHF.L.U32 R57, R52, 0x10, RZ ;  /* 0x0000001034397819 */ /* 0x000fe200000006ff */
[----:B0-----:R-:W-:Y:S01]  /*3530*/  FMUL.FTZ R191, R226, R195 ;  /* 0x000000c3e2bf7220 */ /* 0x001fe20000410000 */
[----:B------:R-:W-:Y:S01]  /*3540*/  SHF.L.U32 R182, R2, 0x10, RZ ;  /* 0x0000001002b67819 */ /* 0x000fe200000006ff */
[----:B------:R-:W-:Y:S01]  /*3550*/  FMUL.FTZ R2, R175, R183 ;  /* 0x000000b7af027220 */ /* 0x000fe20000410000 */
[----:B------:R-:W-:Y:S01]  /*3560*/  SHF.L.U32 R166, R166, 0x10, RZ ;  /* 0x00000010a6a67819 */ /* 0x000fe200000006ff */
[----:B------:R-:W0:Y:S01]  /*3570*/  MUFU.RCP R198, R185 ;  /* 0x000000b900c67308 */ /* 0x000e220000001000 */
[----:B------:R-:W-:Y:S01]  /*3580*/  SHF.R.U32.HI R215, RZ, 0x10, R121 ;  /* 0x00000010ffd77819 */ /* 0x000fe20000011679 */
[----:B-1----:R-:W-:Y:S01]  /*3590*/  FMUL.FTZ R195, R227, R196 ;  /* 0x000000c4e3c37220 */ /* 0x002fe20000410000 */
[----:B------:R-:W-:-:S02]  /*35a0*/  SHF.R.U64 R208, R116, 0x10, R117 ;  /* 0x0000001074d07819 */ /* 0x000fc40000001275 */
[----:B------:R-:W-:Y:S02]  /*35b0*/  SHF.R.U32.HI R167, RZ, 0x10, R167 ;  /* 0x00000010ffa77819 */ /* 0x000fe400000116a7 */
[----:B------:R-:W-:Y:S01]  /*35c0*/  SHF.R.U64 R219, R130, 0x10, R131 ;  /* 0x0000001082db7819 */ /* 0x000fe20000001283 */
[----:B------:R-:W1:Y:S01]  /*35d0*/  MUFU.RCP R234, R186 ;  /* 0x000000ba00ea7308 */ /* 0x000e620000001000 */
[----:B--2---:R-:W-:Y:S01]  /*35e0*/  FMUL.FTZ R88, R88, R223 ;  /* 0x000000df58587220 */ /* 0x004fe20000410000 */
[----:B------:R-:W-:Y:S02]  /*35f0*/  SHF.R.U32.HI R223, RZ, 0x10, R133 ;  /* 0x00000010ffdf7819 */ /* 0x000fe40000011685 */
[----:B------:R-:W-:Y:S02]  /*3600*/  SHF.L.U32 R215, R215, 0x10, RZ ;  /* 0x00000010d7d77819 */ /* 0x000fe400000006ff */
[----:B------:R-:W-:Y:S02]  /*3610*/  SHF.L.U32 R208, R208, 0x10, RZ ;  /* 0x00000010d0d07819 */ /* 0x000fe400000006ff */
[----:B------:R2:W3:Y:S01]  /*3620*/  MUFU.RCP R235, R199 ;  /* 0x000000c700eb7308 */ /* 0x0004e20000001000 */
[----:B0-----:R-:W-:Y:S01]  /*3630*/  FMUL.FTZ R196, R224, R198 ;  /* 0x000000c6e0c47220 */ /* 0x001fe20000410000 */
[----:B------:R-:W-:Y:S01]  /*3640*/  FADD.FTZ R224, RZ, R2 ;  /* 0x00000002ffe07221 */ /* 0x000fe20000010000 */
[----:B------:R-:W-:Y:S01]  /*3650*/  SHF.L.U32 R223, R223, 0x10, RZ ;  /* 0x00000010dfdf7819 */ /* 0x000fe200000006ff */
[----:B------:R-:W-:Y:S01]  /*3660*/  FADD.FTZ R75, -R215, R75 ;  /* 0x0000004bd74b7221 */ /* 0x000fe20000010100 */
[----:B------:R-:W-:Y:S01]  /*3670*/  SHF.L.U32 R175, R106, 0x10, RZ ;  /* 0x000000106aaf7819 */ /* 0x000fe200000006ff */
[----:B------:R-:W-:Y:S01]  /*3680*/  FMUL.FTZ R106, R111, R182 ;  /* 0x000000b66f6a7220 */ /* 0x000fe20000410000 */
[----:B------:R-:W-:Y:S01]  /*3690*/  SHF.L.U32 R167, R167, 0x10, RZ ;  /* 0x00000010a7a77819 */ /* 0x000fe200000006ff */
[----:B------:R0:W4:Y:S01]  /*36a0*/  MUFU.RCP R236, R200 ;  /* 0x000000c800ec7308 */ /* 0x0001220000001000 */
[----:B-1----:R-:W-:Y:S01]  /*36b0*/  FMUL.FTZ R198, R225, R234 ;  /* 0x000000eae1c67220 */ /* 0x002fe20000410000 */
[----:B--2---:R-:W-:Y:S01]  /*36c0*/  FMUL.FTZ R199, R199, R166 ;  /* 0x000000a6c7c77220 */ /* 0x004fe20000410000 */
[----:B------:R-:W-:Y:S01]  /*36d0*/  FFMA.FTZ R225, R2, R0, RZ ;  /* 0x0000000002e17223 */ /* 0x000fe200000100ff */
[----:B------:R-:W-:Y:S01]  /*36e0*/  SHF.L.U32 R219, R219, 0x10, RZ ;  /* 0x00000010dbdb7819 */ /* 0x000fe200000006ff */
[----:B------:R-:W-:Y:S01]  /*36f0*/  FADD.FTZ R208, -R208, R65 ;  /* 0x00000041d0d07221 */ /* 0x000fe20000010100 */
[----:B------:R-:W-:Y:S01]  /*3700*/  FADD.FTZ R224, R224, R199 ;  /* 0x000000c7e0e07221 */ /* 0x000fe20000010000 */
[----:B------:R-:W-:Y:S01]  /*3710*/  SHF.L.U32 R64, R32, 0x10, RZ ;  /* 0x0000001020407819 */ /* 0x000fe200000006ff */
[----:B------:R-:W1:Y:S01]  /*3720*/  MUFU.RCP R58, R56 ;  /* 0x00000038003a7308 */ /* 0x000e620000001000 */
[----:B---3--:R-:W-:Y:S01]  /*3730*/  FMUL.FTZ R61, R61, R235 ;  /* 0x000000eb3d3d7220 */ /* 0x008fe20000410000 */
[----:B------:R-:W-:Y:S01]  /*3740*/  SHF.R.U64 R164, R164, 0x10, R165 ;  /* 0x00000010a4a47819 */ /* 0x000fe200000012a5 */
[----:B------:R-:W-:Y:S01]  /*3750*/  FADD.FTZ R223, -R223, R59 ;  /* 0x0000003bdfdf7221 */ /* 0x000fe20000010100 */
[----:B------:R-:W-:Y:S01]  /*3760*/  SHF.R.U64 R209, R118, 0x10, R119 ;  /* 0x0000001076d17819 */ /* 0x000fe20000001277 */
[----:B------:R-:W-:Y:S01]  /*3770*/  FFMA.FTZ R225, R199, R61, R225 ;  /* 0x0000003dc7e17223 */ /* 0x000fe200000100e1 */
[----:B------:R-:W-:Y:S01]  /*3780*/  SHF.L.U32 R144, R144, 0x10, RZ ;  /* 0x0000001090907819 */ /* 0x000fe200000006ff */
[----:B0-----:R-:W-:Y:S01]  /*3790*/  FMUL.FTZ R200, R200, R167 ;  /* 0x000000a7c8c87220 */ /* 0x001fe20000410000 */
[----:B------:R-:W0:Y:S01]  /*37a0*/  MUFU.RCP R193, R153 ;  /* 0x0000009900c17308 */ /* 0x000e220000001000 */
[----:B------:R-:W-:Y:S01]  /*37b0*/  SHF.L.U32 R109, R24, 0x10, RZ ;  /* 0x00000010186d7819 */ /* 0x000fe200000006ff */
[----:B----4-:R-:W-:Y:S01]  /*37c0*/  FMUL.FTZ R205, R205, R236 ;  /* 0x000000eccdcd7220 */ /* 0x010fe20000410000 */
[----:B------:R-:W-:Y:S01]  /*37d0*/  FADD.FTZ R224, R224, R106 ;  /* 0x0000006ae0e07221 */ /* 0x000fe20000010000 */
[----:B------:R-:W-:Y:S01]  /*37e0*/  FFMA.FTZ R225, R106, R62, R225 ;  /* 0x0000003e6ae17223 */ /* 0x000fe200000100e1 */
[----:B------:R-:W-:Y:S01]  /*37f0*/  FADD.FTZ R93, -R219, R93 ;  /* 0x0000005ddb5d7221 */ /* 0x000fe20000010100 */
[----:B------:R-:W-:Y:S01]  /*3800*/  SHF.L.U32 R59, R53, 0x10, RZ ;  /* 0x00000010353b7819 */ /* 0x000fe200000006ff */
[----:B------:R-:W-:Y:S01]  /*3810*/  FADD.FTZ R224, R224, R200 ;  /* 0x000000c8e0e07221 */ /* 0x000fe20000010000 */
[----:B------:R-:W2:Y:S01]  /*3820*/  MUFU.RCP R176, R107 ;  /* 0x0000006b00b07308 */ /* 0x000ea20000001000 */
[----:B-1----:R-:W-:Y:S01]  /*3830*/  FMUL.FTZ R91, R91, R58 ;  /* 0x0000003a5b5b7220 */ /* 0x002fe20000410000 */
[----:B------:R-:W-:Y:S01]  /*3840*/  SHF.L.U32 R58, R110, 0x10, RZ ;  /* 0x000000106e3a7819 */ /* 0x000fe200000006ff */
[----:B------:R-:W-:Y:S01]  /*3850*/  FFMA.FTZ R225, R200, R205, R225 ;  /* 0x000000cdc8e17223 */ /* 0x000fe200000100e1 */
[----:B------:R-:W-:-:S02]  /*3860*/  SHF.L.U32 R209, R209, 0x10, RZ ;  /* 0x00000010d1d17819 */ /* 0x000fc400000006ff */
[----:B------:R-:W-:Y:S01]  /*3870*/  SHF.L.U32 R110, R164, 0x10, RZ ;  /* 0x00000010a46e7819 */ /* 0x000fe200000006ff */
[----:B------:R-:W-:Y:S01]  /*3880*/  FMUL.FTZ R241, R58, R88 ;  /* 0x000000583af17220 */ /* 0x000fe20000410000 */
[----:B------:R-:W1:Y:S01]  /*3890*/  MUFU.RCP R94, R92 ;  /* 0x0000005c005e7308 */ /* 0x000e620000001000 */
[----:B0-----:R-:W-:Y:S01]  /*38a0*/  FMUL.FTZ R75, R75, R193 ;  /* 0x000000c14b4b7220 */ /* 0x001fe20000410000 */
[----:B------:R-:W-:Y:S01]  /*38b0*/  SHF.L.U32 R193, R135, 0x10, RZ ;  /* 0x0000001087c17819 */ /* 0x000fe200000006ff */
[----:B------:R-:W-:Y:S01]  /*38c0*/  FMUL.FTZ R135, R134, R144 ;  /* 0x0000009086877220 */ /* 0x000fe20000410000 */
[----:B------:R-:W-:Y:S01]  /*38d0*/  SHF.L.U32 R65, R37, 0x10, RZ ;  /* 0x0000001025417819 */ /* 0x000fe200000006ff */
[----:B------:R-:W-:Y:S01]  /*38e0*/  FADD.FTZ R69, -R209, R69 ;  /* 0x00000045d1457221 */ /* 0x000fe20000010100 */
[----:B------:R-:W-:Y:S01]  /*38f0*/  SHF.R.U64 R214, R122, 0x10, R123 ;  /* 0x000000107ad67819 */ /* 0x000fe2000000127b */
[----:B------:R-:W-:Y:S01]  /*3900*/  FADD.FTZ R224, R224, R135 ;  /* 0x00000087e0e07221 */ /* 0x000fe20000010000 */
[----:B------:R-:W0:Y:S01]  /*3910*/  MUFU.RCP R222, R57 ;  /* 0x0000003900de7308 */ /* 0x000e220000001000 */
[----:B--2---:R-:W-:Y:S01]  /*3920*/  FMUL.FTZ R176, R208, R176 ;  /* 0x000000b0d0b07220 */ /* 0x004fe20000410000 */
[----:B------:R-:W-:Y:S01]  /*3930*/  SHF.R.U32.HI R165, RZ, 0x10, R165 ;  /* 0x00000010ffa57819 */ /* 0x000fe200000116a5 */
[----:B------:R-:W-:Y:S01]  /*3940*/  FFMA.FTZ R225, R135, R181, R225 ;  /* 0x000000b587e17223 */ /* 0x000fe200000100e1 */
[----:B------:R-:W-:Y:S01]  /*3950*/  SHF.L.U32 R145, R145, 0x10, RZ ;  /* 0x0000001091917819 */ /* 0x000fe200000006ff */
[----:B------:R-:W-:Y:S01]  /*3960*/  FMUL.FTZ R245, R193, R191 ;  /* 0x000000bfc1f57220 */ /* 0x000fe20000410000 */
[----:B------:R-:W-:-:S02]  /*3970*/  SHF.L.U32 R214, R214, 0x10, RZ ;  /* 0x00000010d6d67819 */ /* 0x000fc400000006ff */
[----:B------:R-:W2:Y:S01]  /*3980*/  MUFU.RCP R197, R64 ;  /* 0x0000004000c57308 */ /* 0x000ea20000001000 */
[----:B-1----:R-:W-:Y:S01]  /*3990*/  FMUL.FTZ R93, R93, R94 ;  /* 0x0000005e5d5d7220 */ /* 0x002fe20000410000 */
[----:B------:R-:W-:Y:S01]  /*39a0*/  SHF.L.U32 R143, R25, 0x10, RZ ;  /* 0x00000010198f7819 */ /* 0x000fe200000006ff */
[----:B------:R-:W-:Y:S01]  /*39b0*/  FMUL.FTZ R164, R136, R145 ;  /* 0x0000009188a47220 */ /* 0x000fe20000410000 */
[----:B------:R-:W-:Y:S01]  /*39c0*/  SHF.L.U32 R165, R165, 0x10, RZ ;  /* 0x00000010a5a57819 */ /* 0x000fe200000006ff */
[----:B------:R-:W-:Y:S01]  /*39d0*/  FADD.FTZ R77, -R214, R77 ;  /* 0x0000004dd64d7221 */ /* 0x000fe20000010100 */
[----:B------:R-:W-:Y:S02]  /*39e0*/  SHF.R.U32.HI R218, RZ, 0x10, R125 ;  /* 0x00000010ffda7819 */ /* 0x000fe4000001167d */
[----:B------:R-:W1:Y:S01]  /*39f0*/  MUFU.RCP R177, R109 ;  /* 0x0000006d00b17308 */ /* 0x000e620000001000 */
[----:B0-----:R-:W-:Y:S01]  /*3a00*/  FMUL.FTZ R94, R207, R222 ;  /* 0x000000decf5e7220 */ /* 0x001fe20000410000 */
[----:B------:R-:W-:Y:S01]  /*3a10*/  SHF.L.U32 R207, R137, 0x10, RZ ;  /* 0x0000001089cf7819 */ /* 0x000fe200000006ff */
[----:B------:R-:W-:Y:S01]  /*3a20*/  FMUL.FTZ R137, R107, R110 ;  /* 0x0000006e6b897220 */ /* 0x000fe20000410000 */
[----:B------:R-:W-:Y:S01]  /*3a30*/  SHF.L.U32 R142, R26, 0x10, RZ ;  /* 0x000000101a8e7819 */ /* 0x000fe200000006ff */
[----:B------:R-:W-:Y:S01]  /*3a40*/  FMUL.FTZ R108, R108, R165 ;  /* 0x000000a56c6c7220 */ /* 0x000fe20000410000 */
[----:B------:R-:W-:Y:S01]  /*3a50*/  SHF.R.U64 R162, R162, 0x10, R163 ;  /* 0x00000010a2a27819 */ /* 0x000fe200000012a3 */
[----:B------:R-:W-:Y:S01]  /*3a60*/  FADD.FTZ R224, R224, R137 ;  /* 0x00000089e0e07221 */ /* 0x000fe20000010000 */
[----:B------:R-:W0:Y:S01]  /*3a70*/  MUFU.RCP R208, R59 ;  /* 0x0000003b00d07308 */ /* 0x000e220000001000 */
[----:B------:R-:W-:Y:S01]  /*3a80*/  FFMA.FTZ R225, R137, R176, R225 ;  /* 0x000000b089e17223 */ /* 0x000fe200000100e1 */
[----:B------:R-:W-:Y:S01]  /*3a90*/  SHF.L.U32 R146, R146, 0x10, RZ ;  /* 0x0000001092927819 */ /* 0x000fe200000006ff */
[----:B------:R-:W-:Y:S01]  /*3aa0*/  FADD.FTZ R224, R224, R164 ;  /* 0x000000a4e0e07221 */ /* 0x000fe20000010000 */
[----:B------:R-:W-:Y:S01]  /*3ab0*/  SHF.L.U32 R218, R218, 0x10, RZ ;  /* 0x00000010dada7819 */ /* 0x000fe200000006ff */
[----:B------:R-:W-:Y:S01]  /*3ac0*/  FFMA.FTZ R225, R164, R66, R225 ;  /* 0x00000042a4e17223 */ /* 0x000fe200000100e1 */
[----:B--2---:R-:W-:Y:S01]  /*3ad0*/  FMUL.FTZ R77, R77, R197 ;  /* 0x000000c54d4d7220 */ /* 0x004fe20000410000 */
[----:B------:R-:W-:Y:S01]  /*3ae0*/  SHF.L.U32 R188, R28, 0x10, RZ ;  /* 0x000000101cbc7819 */ /* 0x000fe200000006ff */
[----:B------:R-:W2:Y:S01]  /*3af0*/  MUFU.RCP R209, R65 ;  /* 0x0000004100d17308 */ /* 0x000ea20000001000 */
[----:B------:R-:W-:Y:S01]  /*3b00*/  SHF.R.U32.HI R210, RZ, 0x10, R119 ;  /* 0x00000010ffd27819 */ /* 0x000fe20000011677 */
[----:B------:R-:W-:Y:S01]  /*3b10*/  FMUL.FTZ R107, R138, R146 ;  /* 0x000000928a6b7220 */ /* 0x000fe20000410000 */
[----:B------:R-:W-:Y:S01]  /*3b20*/  SHF.L.U32 R197, R162, 0x10, RZ ;  /* 0x00000010a2c57819 */ /* 0x000fe200000006ff */
[----:B------:R-:W-:Y:S01]  /*3b30*/  FADD.FTZ R224, R224, R108 ;  /* 0x0000006ce0e07221 */ /* 0x000fe20000010000 */
[----:B------:R-:W-:Y:S01]  /*3b40*/  FFMA.FTZ R225, R108, R67, R225 ;  /* 0x000000436ce17223 */ /* 0x000fe200000100e1 */
[----:B-1----:R-:W-:Y:S01]  /*3b50*/  FMUL.FTZ R69, R69, R177 ;  /* 0x000000b145457220 */ /* 0x002fe20000410000 */
[----:B------:R-:W-:Y:S01]  /*3b60*/  FADD.FTZ R83, -R218, R83 ;  /* 0x00000053da537221 */ /* 0x000fe20000010100 */
[----:B------:R-:W1:Y:S01]  /*3b70*/  MUFU.RCP R178, R143 ;  /* 0x0000008f00b27308 */ /* 0x000e620000001000 */
[----:B0-----:R-:W-:Y:S01]  /*3b80*/  FMUL.FTZ R177, R223, R208 ;  /* 0x000000d0dfb17220 */ /* 0x001fe20000410000 */
[----:B------:R-:W-:Y:S01]  /*3b90*/  SHF.R.U32.HI R163, RZ, 0x10, R163 ;  /* 0x00000010ffa37819 */ /* 0x000fe200000116a3 */
[----:B------:R-:W-:Y:S01]  /*3ba0*/  FADD.FTZ R224, R224, R107 ;  /* 0x0000006be0e07221 */ /* 0x000fe20000010000 */
[----:B------:R-:W-:Y:S01]  /*3bb0*/  SHF.L.U32 R210, R210, 0x10, RZ ;  /* 0x00000010d2d27819 */ /* 0x000fe200000006ff */
[----:B------:R-:W-:Y:S01]  /*3bc0*/  FFMA.FTZ R225, R107, R68, R225 ;  /* 0x000000446be17223 */ /* 0x000fe200000100e1 */
[----:B------:R-:W-:Y:S01]  /*3bd0*/  SHF.L.U32 R147, R147, 0x10, RZ ;  /* 0x0000001093937819 */ /* 0x000fe200000006ff */
[----:B------:R-:W-:Y:S01]  /*3be0*/  FMUL.FTZ R138, R90, R193 ;  /* 0x000000c15a8a7220 */ /* 0x000fe20000410000 */
[----:B------:R-:W0:Y:S01]  /*3bf0*/  MUFU.RCP R187, R142 ;  /* 0x0000008e00bb7308 */ /* 0x000e220000001000 */
[----:B------:R-:W-:Y:S01]  /*3c00*/  SHF.L.U32 R208, R139, 0x10, RZ ;  /* 0x000000108bd07819 */ /* 0x000fe200000006ff */
[----:B------:R-:W-:Y:S01]  /*3c10*/  FMUL.FTZ R139, R109, R197 ;  /* 0x000000c56d8b7220 */ /* 0x000fe20000410000 */
[----:B--2---:R-:W-:Y:S01]  /*3c20*/  FMUL.FTZ R83, R83, R209 ;  /* 0x000000d153537220 */ /* 0x004fe20000410000 */
[----:B------:R-:W-:Y:S01]  /*3c30*/  SHF.L.U32 R201, R120, 0x10, RZ ;  /* 0x0000001078c97819 */ /* 0x000fe200000006ff */
[----:B------:R-:W-:Y:S01]  /*3c40*/  FADD.FTZ R210, -R210, R71 ;  /* 0x00000047d2d27221 */ /* 0x000fe20000010100 */
[----:B------:R-:W-:Y:S01]  /*3c50*/  SHF.R.U64 R212, R120, 0x10, R121 ;  /* 0x0000001078d47819 */ /* 0x000fe20000001279 */
[----:B------:R-:W-:Y:S01]  /*3c60*/  FADD.FTZ R224, R224, R139 ;  /* 0x0000008be0e07221 */ /* 0x000fe20000010000 */
[----:B------:R-:W2:Y:S01]  /*3c70*/  MUFU.RCP R189, R188 ;  /* 0x000000bc00bd7308 */ /* 0x000ea20000001000 */
[----:B------:R-:W-:Y:S01]  /*3c80*/  SHF.L.U32 R209, R141, 0x10, RZ ;  /* 0x000000108dd17819 */ /* 0x000fe200000006ff */
[----:B------:R-:W-:Y:S01]  /*3c90*/  FMUL.FTZ R141, R140, R147 ;  /* 0x000000938c8d7220 */ /* 0x000fe20000410000 */
[----:B------:R-:W-:Y:S01]  /*3ca0*/  SHF.L.U32 R162, R163, 0x10, RZ ;  /* 0x00000010a3a27819 */ /* 0x000fe200000006ff */
[----:B------:R-:W-:Y:S01]  /*3cb0*/  FFMA.FTZ R225, R139, R69, R225 ;  /* 0x000000458be17223 */ /* 0x000fe200000100e1 */
[----:B------:R-:W-:Y:S01]  /*3cc0*/  SHF.R.U64 R160, R160, 0x10, R161 ;  /* 0x00000010a0a07819 */ /* 0x000fe200000012a1 */
[----:B------:R-:W-:Y:S01]  /*3cd0*/  FADD.FTZ R72, -R201, R72 ;  /* 0x00000048c9487221 */ /* 0x000fe20000010100 */
[----:B------:R-:W-:Y:S01]  /*3ce0*/  SHF.L.U32 R212, R212, 0x10, RZ ;  /* 0x00000010d4d47819 */ /* 0x000fe200000006ff */
[----:B-1----:R-:W-:Y:S01]  /*3cf0*/  FMUL.FTZ R178, R210, R178 ;  /* 0x000000b2d2b27220 */ /* 0x002fe20000410000 */
[----:B------:R-:W-:Y:S01]  /*3d00*/  SHF.L.U32 R168, R168, 0x10, RZ ;  /* 0x00000010a8a87819 */ /* 0x000fe200000006ff */
[----:B------:R-:W-:Y:S01]  /*3d10*/  FMUL.FTZ R143, R143, R162 ;  /* 0x000000a28f8f7220 */ /* 0x000fe20000410000 */
[----:B------:R-:W-:Y:S01]  /*3d20*/  FADD.FTZ R224, R224, R141 ;  /* 0x0000008de0e07221 */ /* 0x000fe20000010000 */
[----:B------:R-:W-:Y:S01]  /*3d30*/  FFMA.FTZ R225, R141, R184, R225 ;  /* 0x000000b88de17223 */ /* 0x000fe200000100e1 */
[----:B------:R-:W-:Y:S01]  /*3d40*/  SHF.L.U32 R202, R126, 0x10, RZ ;  /* 0x000000107eca7819 */ /* 0x000fe200000006ff */
[----:B------:R-:W-:Y:S01]  /*3d50*/  FADD.FTZ R212, -R212, R73 ;  /* 0x00000049d4d47221 */ /* 0x000fe20000010100 */
[----:B------:R-:W-:Y:S01]  /*3d60*/  SHF.L.U32 R163, R160, 0x10, RZ ;  /* 0x00000010a0a37819 */ /* 0x000fe200000006ff */
[----:B0-----:R-:W-:Y:S01]  /*3d70*/  FMUL.FTZ R72, R72, R187 ;  /* 0x000000bb48487220 */ /* 0x001fe20000410000 */
[----:B------:R-:W-:Y:S01]  /*3d80*/  FMUL.FTZ R109, R142, R168 ;  /* 0x000000a88e6d7220 */ /* 0x000fe20000410000 */
[----:B------:R-:W-:Y:S01]  /*3d90*/  FADD.FTZ R224, R224, R143 ;  /* 0x0000008fe0e07221 */ /* 0x000fe20000010000 */
[----:B------:R-:W-:Y:S01]  /*3da0*/  FFMA.FTZ R225, R143, R178, R225 ;  /* 0x000000b28fe17223 */ /* 0x000fe200000100e1 */
[----:B------:R-:W-:Y:S01]  /*3db0*/  FADD.FTZ R202, -R202, R84 ;  /* 0x00000054caca7221 */ /* 0x000fe20000010100 */
[----:B------:R-:W-:Y:S01]  /*3dc0*/  SHF.R.U32.HI R161, RZ, 0x10, R161 ;  /* 0x00000010ffa17819 */ /* 0x000fe200000116a1 */
[----:B--2---:R-:W-:Y:S01]  /*3dd0*/  FMUL.FTZ R189, R212, R189 ;  /* 0x000000bdd4bd7220 */ /* 0x004fe20000410000 */
[----:B------:R-:W-:Y:S01]  /*3de0*/  SHF.L.U32 R84, R34, 0x10, RZ ;  /* 0x0000001022547819 */ /* 0x000fe200000006ff */
[----:B------:R-:W-:Y:S01]  /*3df0*/  FMUL.FTZ R188, R188, R163 ;  /* 0x000000a3bcbc7220 */ /* 0x000fe20000410000 */
[----:B------:R-:W-:Y:S01]  /*3e00*/  SHF.L.U32 R169, R169, 0x10, RZ ;  /* 0x00000010a9a97819 */ /* 0x000fe200000006ff */
[----:B------:R-:W-:Y:S01]  /*3e10*/  FADD.FTZ R224, R224, R109 ;  /* 0x0000006de0e07221 */ /* 0x000fe20000010000 */
[----:B------:R-:W-:Y:S01]  /*3e20*/  FFMA.FTZ R225, R109, R72, R225 ;  /* 0x000000486de17223 */ /* 0x000fe200000100e1 */
[----:B------:R-:W-:Y:S01]  /*3e30*/  SHF.L.U32 R201, R124, 0x10, RZ ;  /* 0x000000107cc97819 */ /* 0x000fe200000006ff */
[----:B------:R-:W0:Y:S01]  /*3e40*/  MUFU.RCP R203, R84 ;  /* 0x0000005400cb7308 */ /* 0x000e220000001000 */
[----:B------:R-:W-:Y:S01]  /*3e50*/  SHF.L.U32 R76, R33, 0x10, RZ ;  /* 0x00000010214c7819 */ /* 0x000fe200000006ff */
[----:B------:R-:W-:Y:S01]  /*3e60*/  FMUL.FTZ R159, R159, R169 ;  /* 0x000000a99f9f7220 */ /* 0x000fe20000410000 */
[----:B------:R-:W-:Y:S01]  /*3e70*/  SHF.L.U32 R71, R38, 0x10, RZ ;  /* 0x0000001026477819 */ /* 0x000fe200000006ff */
[----:B------:R-:W-:Y:S01]  /*3e80*/  FADD.FTZ R224, R224, R188 ;  /* 0x000000bce0e07221 */ /* 0x000fe20000010000 */
[----:B------:R-:W-:Y:S01]  /*3e90*/  SHF.L.U32 R160, R161, 0x10, RZ ;  /* 0x00000010a1a07819 */ /* 0x000fe200000006ff */
[----:B------:R-:W-:Y:S01]  /*3ea0*/  FFMA.FTZ R225, R188, R189, R225 ;  /* 0x000000bdbce17223 */ /* 0x000fe200000100e1 */
[----:B------:R-:W-:Y:S01]  /*3eb0*/  FADD.FTZ R201, -R201, R80 ;  /* 0x00000050c9c97221 */ /* 0x000fe20000010100 */
[----:B------:R-:W1:Y:S01]  /*3ec0*/  MUFU.RCP R211, R71 ;  /* 0x0000004700d37308 */ /* 0x000e620000001000 */
[----:B------:R-:W-:Y:S01]  /*3ed0*/  SHF.L.U32 R170, R170, 0x10, RZ ;  /* 0x00000010aaaa7819 */ /* 0x000fe200000006ff */
[----:B------:R-:W-:Y:S01]  /*3ee0*/  FMUL.FTZ R153, R153, R160 ;  /* 0x000000a099997220 */ /* 0x000fe20000410000 */
[----:B------:R-:W-:Y:S01]  /*3ef0*/  FADD.FTZ R224, R224, R159 ;  /* 0x0000009fe0e07221 */ /* 0x000fe20000010000 */
[----:B------:R-:W-:Y:S01]  /*3f00*/  FFMA.FTZ R225, R159, R74, R225 ;  /* 0x0000004a9fe17223 */ /* 0x000fe200000100e1 */
[----:B------:R-:W-:Y:S01]  /*3f10*/  SHF.L.U32 R86, R36, 0x10, RZ ;  /* 0x0000001024567819 */ /* 0x000fe200000006ff */
[----:B------:R-:W-:Y:S01]  /*3f20*/  FMUL.FTZ R60, R60, R170 ;  /* 0x000000aa3c3c7220 */ /* 0x000fe20000410000 */
[----:B------:R-:W-:Y:S01]  /*3f30*/  SHF.L.U32 R210, R158, 0x10, RZ ;  /* 0x000000109ed27819 */ /* 0x000fe200000006ff */
[----:B------:R-:W2:Y:S01]  /*3f40*/  MUFU.RCP R80, R76 ;  /* 0x0000004c00507308 */ /* 0x000ea20000001000 */
[----:B------:R-:W-:Y:S01]  /*3f50*/  FADD.FTZ R224, R224, R153 ;  /* 0x00000099e0e07221 */ /* 0x000fe20000010000 */
[----:B------:R-:W-:Y:S01]  /*3f60*/  FFMA.FTZ R225, R153, R75, R225 ;  /* 0x0000004b99e17223 */ /* 0x000fe200000100e1 */
[----:B------:R-:W-:Y:S01]  /*3f70*/  SHF.L.U32 R171, R171, 0x10, RZ ;  /* 0x00000010abab7819 */ /* 0x000fe200000006ff */
[----:B------:R-:W-:Y:S01]  /*3f80*/  FMUL.FTZ R64, R64, R210 ;  /* 0x000000d240407220 */ /* 0x000fe20000410000 */
[----:B------:R-:W-:Y:S01]  /*3f90*/  FADD.FTZ R224, R224, R60 ;  /* 0x0000003ce0e07221 */ /* 0x000fe20000010000 */
[----:B------:R-:W-:Y:S01]  /*3fa0*/  FFMA.FTZ R225, R60, R194, R225 ;  /* 0x000000c23ce17223 */ /* 0x000fe200000100e1 */
[----:B------:R-:W-:Y:S01]  /*3fb0*/  SHF.R.U64 R215, R124, 0x10, R125 ;  /* 0x000000107cd77819 */ /* 0x000fe2000000127d */
[----:B------:R-:W3:Y:S01]  /*3fc0*/  MUFU.RCP R206, R86 ;  /* 0x0000005600ce7308 */ /* 0x000ee20000001000 */
[----:B------:R-:W-:Y:S01]  /*3fd0*/  SHF.L.U32 R158, R190, 0x10, RZ ;  /* 0x00000010be9e7819 */ /* 0x000fe200000006ff */
[----:B0-----:R-:W-:Y:S01]  /*3fe0*/  FMUL.FTZ R201, R201, R203 ;  /* 0x000000cbc9c97220 */ /* 0x001fe20000410000 */
[----:B------:R-:W-:Y:S01]  /*3ff0*/  FMUL.FTZ R70, R70, R171 ;  /* 0x000000ab46467220 */ /* 0x000fe20000410000 */
[----:B------:R-:W-:Y:S01]  /*4000*/  FADD.FTZ R224, R224, R64 ;  /* 0x00000040e0e07221 */ /* 0x000fe20000010000 */
[----:B------:R-:W-:Y:S01]  /*4010*/  FFMA.FTZ R225, R64, R77, R225 ;  /* 0x0000004d40e17223 */ /* 0x000fe200000100e1 */
[----:B------:R-:W-:Y:S01]  /*4020*/  SHF.L.U32 R203, R49, 0x10, RZ ;  /* 0x0000001031cb7819 */ /* 0x000fe200000006ff */
[----:B-1----:R-:W-:Y:S01]  /*4030*/  FMUL.FTZ R202, R202, R211 ;  /* 0x000000d3caca7220 */ /* 0x002fe20000410000 */
[----:B------:R-:W-:Y:S01]  /*4040*/  SHF.R.U64 R156, R156, 0x10, R157 ;  /* 0x000000109c9c7819 */ /* 0x000fe2000000129d */
[----:B--2---:R-:W-:Y:S01]  /*4050*/  FMUL.FTZ R80, R213, R80 ;  /* 0x00000050d5507220 */ /* 0x004fe20000410000 */
[----:B------:R-:W-:Y:S01]  /*4060*/  SHF.L.U32 R215, R215, 0x10, RZ ;  /* 0x00000010d7d77819 */ /* 0x000fe200000006ff */
[----:B------:R-:W-:Y:S01]  /*4070*/  FMUL.FTZ R134, R76, R158 ;  /* 0x0000009e4c867220 */ /* 0x000fe20000410000 */
[----:B------:R-:W-:Y:S01]  /*4080*/  SHF.L.U32 R172, R172, 0x10, RZ ;  /* 0x00000010acac7819 */ /* 0x000fe200000006ff */
[----:B------:R-:W-:Y:S01]  /*4090*/  FADD.FTZ R224, R224, R70 ;  /* 0x00000046e0e07221 */ /* 0x000fe20000010000 */
[----:B------:R-:W-:Y:S01]  /*40a0*/  FFMA.FTZ R225, R70, R78, R225 ;  /* 0x0000004e46e17223 */ /* 0x000fe200000100e1 */
[----:B------:R-:W0:Y:S01]  /*40b0*/  MUFU.RCP R211, R203 ;  /* 0x000000cb00d37308 */ /* 0x000e220000001000 */
[----:B------:R-:W-:Y:S01]  /*40c0*/  SHF.L.U32 R73, R40, 0x10, RZ ;  /* 0x0000001028497819 */ /* 0x000fe200000006ff */
[----:B------:R-:W-:Y:S01]  /*40d0*/  FADD.FTZ R215, -R215, R81 ;  /* 0x00000051d7d77221 */ /* 0x000fe20000010100 */
[----:B------:R-:W-:Y:S01]  /*40e0*/  SHF.L.U32 R190, R156, 0x10, RZ ;  /* 0x000000109cbe7819 */ /* 0x000fe200000006ff */
[----:B------:R-:W-:Y:S01]  /*40f0*/  FMUL.FTZ R111, R84, R172 ;  /* 0x000000ac546f7220 */ /* 0x000fe20000410000 */
[----:B------:R-:W-:Y:S01]  /*4100*/  FADD.FTZ R224, R224, R134 ;  /* 0x00000086e0e07221 */ /* 0x000fe20000010000 */
[----:B------:R-:W-:Y:S01]  /*4110*/  FFMA.FTZ R225, R134, R80, R225 ;  /* 0x0000005086e17223 */ /* 0x000fe200000100e1 */
[----:B------:R-:W-:Y:S01]  /*4120*/  SHF.R.U64 R216, R126, 0x10, R127 ;  /* 0x000000107ed87819 */ /* 0x000fe2000000127f */
[----:B------:R-:W1:Y:S01]  /*4130*/  MUFU.RCP R214, R73 ;  /* 0x0000004900d67308 */ /* 0x000e620000001000 */
[----:B------:R-:W-:Y:S01]  /*4140*/  SHF.R.U32.HI R220, RZ, 0x10, R131 ;  /* 0x00000010ffdc7819 */ /* 0x000fe20000011683 */
[----:B---3--:R-:W-:Y:S01]  /*4150*/  FMUL.FTZ R206, R215, R206 ;  /* 0x000000ced7ce7220 */ /* 0x008fe20000410000 */
[----:B------:R-:W-:Y:S01]  /*4160*/  SHF.R.U32.HI R157, RZ, 0x10, R157 ;  /* 0x00000010ff9d7819 */ /* 0x000fe2000001169d */
[----:B------:R-:W-:Y:S01]  /*4170*/  FMUL.FTZ R136, R86, R190 ;  /* 0x000000be56887220 */ /* 0x000fe20000410000 */
[----:B------:R-:W-:Y:S01]  /*4180*/  SHF.L.U32 R173, R173, 0x10, RZ ;  /* 0x00000010adad7819 */ /* 0x000fe200000006ff */
[----:B------:R-:W-:Y:S01]  /*4190*/  FADD.FTZ R224, R224, R111 ;  /* 0x0000006fe0e07221 */ /* 0x000fe20000010000 */
[----:B------:R-:W-:Y:S01]  /*41a0*/  FFMA.FTZ R225, R111, R201, R225 ;  /* 0x000000c96fe17223 */ /* 0x000fe200000100e1 */
[----:B------:R-:W-:Y:S01]  /*41b0*/  SHF.L.U32 R216, R216, 0x10, RZ ;  /* 0x00000010d8d87819 */ /* 0x000fe200000006ff */
[----:B------:R-:W-:Y:S01]  /*41c0*/  FMUL.FTZ R86, R87, R58 ;  /* 0x0000003a57567220 */ /* 0x000fe20000410000 */
[----:B------:R-:W-:Y:S01]  /*41d0*/  SHF.R.U64 R218, R128, 0x10, R129 ;  /* 0x0000001080da7819 */ /* 0x000fe20000001281 */
[----:B------:R-:W-:Y:S01]  /*41e0*/  FMUL.FTZ R63, R63, R173 ;  /* 0x000000ad3f3f7220 */ /* 0x000fe20000410000 */
[----:B------:R-:W-:Y:S01]  /*41f0*/  SHF.L.U32 R220, R220, 0x10, RZ ;  /* 0x00000010dcdc7819 */ /* 0x000fe200000006ff */
[----:B------:R-:W-:Y:S01]  /*4200*/  FADD.FTZ R224, R224, R136 ;  /* 0x00000088e0e07221 */ /* 0x000fe20000010000 */
[----:B------:R-:W-:Y:S01]  /*4210*/  SHF.L.U32 R81, R41, 0x10, RZ ;  /* 0x0000001029517819 */ /* 0x000fe200000006ff */
[----:B------:R-:W-:Y:S01]  /*4220*/  FFMA.FTZ R225, R136, R206, R225 ;  /* 0x000000ce88e17223 */ /* 0x000fe200000100e1 */
[----:B------:R-:W-:Y:S01]  /*4230*/  SHF.L.U32 R156, R157, 0x10, RZ ;  /* 0x000000109d9c7819 */ /* 0x000fe200000006ff */
[----:B------:R-:W-:Y:S01]  /*4240*/  FADD.FTZ R85, -R216, R85 ;  /* 0x00000055d8557221 */ /* 0x000fe20000010100 */
[----:B------:R-:W-:Y:S01]  /*4250*/  SHF.L.U32 R218, R218, 0x10, RZ ;  /* 0x00000010dada7819 */ /* 0x000fe200000006ff */
[----:B------:R-:W-:Y:S01]  /*4260*/  FADD.FTZ R220, -R220, R95 ;  /* 0x0000005fdcdc7221 */ /* 0x000fe20000010100 */
[----:B------:R-:W-:Y:S01]  /*4270*/  SHF.R.U64 R154, R154, 0x10, R155 ;  /* 0x000000109a9a7819 */ /* 0x000fe2000000129b */
[----:B------:R-:W2:Y:S01]  /*4280*/  MUFU.RCP R216, R81 ;  /* 0x0000005100d87308 */ /* 0x000ea20000001000 */
[----:B------:R-:W-:Y:S01]  /*4290*/  SHF.L.U32 R174, R174, 0x10, RZ ;  /* 0x00000010aeae7819 */ /* 0x000fe200000006ff */
[----:B------:R-:W-:Y:S01]  /*42a0*/  FMUL.FTZ R65, R65, R156 ;  /* 0x0000009c41417220 */ /* 0x000fe20000410000 */
[----:B------:R-:W-:Y:S01]  /*42b0*/  FADD.FTZ R224, R224, R63 ;  /* 0x0000003fe0e07221 */ /* 0x000fe20000010000 */
[----:B------:R-:W-:Y:S01]  /*42c0*/  FFMA.FTZ R225, R63, R82, R225 ;  /* 0x000000523fe17223 */ /* 0x000fe200000100e1 */
[----:B------:R-:W-:Y:S01]  /*42d0*/  FADD.FTZ R218, -R218, R89 ;  /* 0x00000059dada7221 */ /* 0x000fe20000010100 */
[----:B0-----:R-:W-:Y:S01]  /*42e0*/  FMUL.FTZ R220, R220, R211 ;  /* 0x000000d3dcdc7220 */ /* 0x001fe20000410000 */
[----:B------:R-:W-:Y:S01]  /*42f0*/  SHF.L.U32 R89, R44, 0x10, RZ ;  /* 0x000000102c597819 */ /* 0x000fe200000006ff */
[----:B------:R-:W-:Y:S01]  /*4300*/  FMUL.FTZ R71, R71, R174 ;  /* 0x000000ae47477220 */ /* 0x000fe20000410000 */
[----:B------:R-:W-:Y:S01]  /*4310*/  SHF.L.U32 R211, R154, 0x10, RZ ;  /* 0x000000109ad37819 */ /* 0x000fe200000006ff */
[----:B------:R-:W-:Y:S01]  /*4320*/  FADD.FTZ R224, R224, R65 ;  /* 0x00000041e0e07221 */ /* 0x000fe20000010000 */
[----:B------:R-:W-:Y:S01]  /*4330*/  FFMA.FTZ R225, R65, R83, R225 ;  /* 0x0000005341e17223 */ /* 0x000fe200000100e1 */
[----:B------:R-:W-:Y:S01]  /*4340*/  SHF.R.U32.HI R155, RZ, 0x10, R155 ;  /* 0x00000010ff9b7819 */ /* 0x000fe2000001169b */
[----:B------:R-:W0:Y:S01]  /*4350*/  MUFU.RCP R219, R89 ;  /* 0x0000005900db7308 */ /* 0x000e220000001000 */
[----:B------:R-:W-:Y:S01]  /*4360*/  SHF.L.U32 R95, R43, 0x10, RZ ;  /* 0x000000102b5f7819 */ /* 0x000fe200000006ff */
[----:B-1----:R-:W-:Y:S01]  /*4370*/  FMUL.FTZ R85, R85, R214 ;  /* 0x000000d655557220 */ /* 0x002fe20000410000 */
[----:B------:R-:W-:Y:S01]  /*4380*/  SHF.L.U32 R180, R180, 0x10, RZ ;  /* 0x00000010b4b47819 */ /* 0x000fe200000006ff */
[----:B------:R-:W-:Y:S01]  /*4390*/  FMUL.FTZ R73, R73, R211 ;  /* 0x000000d349497220 */ /* 0x000fe20000410000 */
[----:B------:R-:W-:Y:S01]  /*43a0*/  FADD.FTZ R224, R224, R71 ;  /* 0x00000047e0e07221 */ /* 0x000fe20000010000 */
[----:B------:R-:W-:Y:S01]  /*43b0*/  FFMA.FTZ R225, R71, R202, R225 ;  /* 0x000000ca47e17223 */ /* 0x000fe200000100e1 */
[----:B------:R-:W-:Y:S01]  /*43c0*/  SHF.L.U32 R154, R155, 0x10, RZ ;  /* 0x000000109b9a7819 */ /* 0x000fe200000006ff */
[----:B------:R-:W1:Y:S01]  /*43d0*/  MUFU.RCP R229, R95 ;  /* 0x0000005f00e57308 */ /* 0x000e620000001000 */
        /* <DEDUP_REMOVED lines=8> */
[----:B0-----:R-:W-:Y:S01]  /*4460*/  FMUL.FTZ R218, R218, R219 ;  /* 0x000000dbdada7220 */ /* 0x001fe20000410000 */
[----:B------:R-:W-:Y:S01]  /*4470*/  FADD.FTZ R224, R224, R81 ;  /* 0x00000051e0e07221 */ /* 0x000fe20000010000 */
[----:B------:R-:W-:Y:S01]  /*4480*/  FFMA.FTZ R225, R81, R216, R225 ;  /* 0x000000d851e17223 */ /* 0x000fe200000100e1 */
[----:B------:R-:W-:Y:S01]  /*4490*/  SHF.L.U32 R152, R192, 0x10, RZ ;  /* 0x00000010c0987819 */ /* 0x000fe200000006ff */
[----:B------:R-:W-:Y:S01]  /*44a0*/  FMUL.FTZ R87, R89, R212 ;  /* 0x000000d459577220 */ /* 0x000fe20000410000 */
[----:B------:R-:W-:Y:S01]  /*44b0*/  FADD.FTZ R224, R224, R86 ;  /* 0x00000056e0e07221 */ /* 0x000fe20000010000 */
[----:B------:R-:W-:Y:S01]  /*44c0*/  FFMA.FTZ R225, R86, R88, R225 ;  /* 0x0000005856e17223 */ /* 0x000fe200000100e1 */
[----:B------:R-:W-:Y:S01]  /*44d0*/  FMUL.FTZ R79, R95, R175 ;  /* 0x000000af5f4f7220 */ /* 0x000fe20000410000 */
[----:B-1----:R-:W-:Y:S01]  /*44e0*/  FMUL.FTZ R187, R228, R229 ;  /* 0x000000e5e4bb7220 */ /* 0x002fe20000410000 */
[----:B------:R-:W-:Y:S01]  /*44f0*/  FADD.FTZ R224, R224, R87 ;  /* 0x00000057e0e07221 */ /* 0x000fe20000010000 */
[----:B------:R-:W-:Y:S01]  /*4500*/  FFMA.FTZ R225, R87, R218, R225 ;  /* 0x000000da57e17223 */ /* 0x000fe200000100e1 */
[----:B------:R-:W-:Y:S01]  /*4510*/  SHF.R.U64 R150, R150, 0x10, R151 ;  /* 0x0000001096967819 */ /* 0x000fe20000001297 */
[----:B------:R-:W-:Y:S01]  /*4520*/  FMUL.FTZ R90, R56, R152 ;  /* 0x00000098385a7220 */ /* 0x000fe20000410000 */
[----:B------:R-:W-:Y:S01]  /*4530*/  FADD.FTZ R224, R224, R79 ;  /* 0x0000004fe0e07221 */ /* 0x000fe20000010000 */
[----:B------:R-:W-:Y:S01]  /*4540*/  FFMA.FTZ R225, R79, R187, R225 ;  /* 0x000000bb4fe17223 */ /* 0x000fe200000100e1 */
[----:B------:R-:W-:Y:S01]  /*4550*/  SHF.L.U32 R140, R150, 0x10, RZ ;  /* 0x00000010968c7819 */ /* 0x000fe200000006ff */
[----:B------:R-:W-:Y:S01]  /*4560*/  FMUL.FTZ R84, R179, R207 ;  /* 0x000000cfb3547220 */ /* 0x000fe20000410000 */
[----:B------:R-:W-:Y:S01]  /*4570*/  FADD.FTZ R224, R224, R90 ;  /* 0x0000005ae0e07221 */ /* 0x000fe20000010000 */
[----:B------:R-:W-:Y:S01]  /*4580*/  FFMA.FTZ R225, R90, R91, R225 ;  /* 0x0000005b5ae17223 */ /* 0x000fe200000100e1 */
[----:B------:R-:W-:Y:S01]  /*4590*/  SHF.R.U32.HI R151, RZ, 0x10, R151 ;  /* 0x00000010ff977819 */ /* 0x000fe20000011697 */
        /* <DEDUP_REMOVED lines=65> */
.L_x_597:
[----:B------:R-:W-:Y:S01]  /*49b0*/  FADD.FTZ R13, R95, R13 ;  /* 0x0000000d5f0d7221 */ /* 0x000fe20000010000 */
[----:B------:R-:W-:Y:S01]  /*49c0*/  FADD.FTZ R16, R57, R16 ;  /* 0x0000001039107221 */ /* 0x000fe20000010000 */
[----:B------:R-:W2:Y:S01]  /*49d0*/  LDL.LU R95, [R1] ;  /* 0x00000000015f7983 */ /* 0x000ea20000300800 */
[----:B------:R-:W-:Y:S01]  /*49e0*/  FADD.FTZ R17, R56, R17 ;  /* 0x0000001138117221 */ /* 0x000fe20000010000 */
[----:B------:R-:W-:Y:S01]  /*49f0*/  FADD.FTZ R15, R59, R15 ;  /* 0x0000000f3b0f7221 */ /* 0x000fe20000010000 */
[----:B------:R-:W-:Y:S01]  /*4a00*/  FADD.FTZ R14, R89, R14 ;  /* 0x0000000e590e7221 */ /* 0x000fe20000010000 */
[----:B------:R-:W1:Y:S04]  /*4a10*/  SHFL.DOWN PT, R57, R225, 0x10, 0x1f ;  /* 0x0a001f00e1397f89 */ /* 0x000e6800000e0000 */
[----:B------:R-:W3:Y:S01]  /*4a20*/  SHFL.DOWN PT, R56, R224, 0x10, 0x1f ;  /* 0x0a001f00e0387f89 */ /* 0x000ee200000e0000 */
[----:B------:R-:W-:-:S03]  /*4a30*/  FADD.FTZ R12, R149, R12 ;  /* 0x0000000c950c7221 */ /* 0x000fc60000010000 */
[----:B------:R-:W4:Y:S01]  /*4a40*/  LDL.LU R149, [R1+0x4] ;  /* 0x0000040001957983 */ /* 0x000f220000300800 */
[----:B------:R-:W-:-:S03]  /*4a50*/  FADD.FTZ R10, R186, R10 ;  /* 0x0000000aba0a7221 */ /* 0x000fc60000010000 */
[----:B------:R-:W5:Y:S01]  /*4a60*/  LDL.LU R186, [R1+0x8] ;  /* 0x0000080001ba7983 */ /* 0x000f620000300800 */
[----:B------:R-:W-:-:S03]  /*4a70*/  FADD.FTZ R232, R226, R232 ;  /* 0x000000e8e2e87221 */ /* 0x000fc60000010000 */
[----:B------:R-:W5:Y:S01]  /*4a80*/  LDL.LU R226, [R1+0xc] ;  /* 0x00000c0001e27983 */ /* 0x000f620000300800 */
[----:B------:R-:W-:Y:S01]  /*4a90*/  FADD.FTZ R231, R223, R231 ;  /* 0x000000e7dfe77221 */ /* 0x000fe20000010000 */
[----:B------:R-:W-:Y:S01]  /*4aa0*/  FADD.FTZ R230, R222, R230 ;  /* 0x000000e6dee67221 */ /* 0x000fe20000010000 */
[----:B------:R-:W-:Y:S01]  /*4ab0*/  FADD.FTZ R221, R219, R221 ;  /* 0x000000dddbdd7221 */ /* 0x000fe20000010000 */
[----:B-1----:R-:W-:Y:S02]  /*4ac0*/  FADD.FTZ R57, R57, R225 ;  /* 0x000000e139397221 */ /* 0x002fe40000010000 */
[----:B------:R-:W5:Y:S01]  /*4ad0*/  LDL.LU R225, [R1+0x10] ;  /* 0x0000100001e17983 */ /* 0x000f620000300800 */
[----:B---3--:R-:W-:-:S03]  /*4ae0*/  FADD.FTZ R56, R56, R224 ;  /* 0x000000e038387221 */ /* 0x008fc60000010000 */
[----:B------:R-:W3:Y:S01]  /*4af0*/  LDL.LU R224, [R1+0x14] ;  /* 0x0000140001e07983 */ /* 0x000ee20000300800 */
[----:B------:R-:W-:Y:S01]  /*4b00*/  FADD.FTZ R4, R217, R4 ;  /* 0x00000004d9047221 */ /* 0x000fe20000010000 */
[----:B------:R-:W-:Y:S01]  /*4b10*/  FADD.FTZ R5, R215, R5 ;  /* 0x00000005d7057221 */ /* 0x000fe20000010000 */
[----:B------:R-:W-:Y:S01]  /*4b20*/  FADD.FTZ R11, R185, R11 ;  /* 0x0000000bb90b7221 */ /* 0x000fe20000010000 */
[----:B--2---:R-:W-:-:S05]  /*4b30*/  FADD.FTZ R95, R228, R95 ;  /* 0x0000005fe45f7221 */ /* 0x004fca0000010000 */
[----:B------:R1:W-:Y:S04]  /*4b40*/  STL [R1], R95 ;  /* 0x0000005f01007387 */ /* 0x0003e80000100800 */
[----:B------:R-:W2:Y:S04]  /*4b50*/  LDL.LU R223, [R1+0x18] ;  /* 0x0000180001df7983 */ /* 0x000ea80000300800 */
[----:B------:R-:W2:Y:S04]  /*4b60*/  LDL.LU R222, [R1+0x1c] ;  /* 0x00001c0001de7983 */ /* 0x000ea80000300800 */
[----:B------:R-:W2:Y:S04]  /*4b70*/  LDL.LU R219, [R1+0x20] ;  /* 0x0000200001db7983 */ /* 0x000ea80000300800 */
[----:B------:R-:W2:Y:S04]  /*4b80*/  LDL.LU R217, [R1+0x24] ;  /* 0x0000240001d97983 */ /* 0x000ea80000300800 */
[----:B------:R-:W2:Y:S04]  /*4b90*/  LDL.LU R215, [R1+0x28] ;  /* 0x0000280001d77983 */ /* 0x000ea80000300800 */
[----:B------:R-:W2:Y:S04]  /*4ba0*/  LDL.LU R185, [R1+0x2c] ;  /* 0x00002c0001b97983 */ /* 0x000ea80000300800 */
[----:B-1----:R-:W2:Y:S01]  /*4bb0*/  LDL.LU R95, [R1+0x30] ;  /* 0x00003000015f7983 */ /* 0x002ea20000300800 */
[----:B----4-:R-:W-:Y:S01]  /*4bc0*/  FADD.FTZ R149, R229, R149 ;  /* 0x00000095e5957221 */ /* 0x010fe20000010000 */
[----:B------:R-:W-:-:S04]  /*4bd0*/  FADD.FTZ R6, R214, R6 ;  /* 0x00000006d6067221 */ /* 0x000fc80000010000 */
[----:B------:R1:W-:Y:S01]  /*4be0*/  STL [R1+0x4], R149 ;  /* 0x0000049501007387 */ /* 0x0003e20000100800 */
[----:B------:R-:W-:Y:S01]  /*4bf0*/  FADD.FTZ R7, R213, R7 ;  /* 0x00000007d5077221 */ /* 0x000fe20000010000 */
[----:B-----5:R-:W-:Y:S01]  /*4c00*/  FADD.FTZ R186, R234, R186 ;  /* 0x000000baeaba7221 */ /* 0x020fe20000010000 */
[----:B------:R-:W-:Y:S01]  /*4c10*/  FADD.FTZ R8, R203, R8 ;  /* 0x00000008cb087221 */ /* 0x000fe20000010000 */
[----:B-1----:R-:W4:Y:S04]  /*4c20*/  LDL.LU R149, [R1+0x34] ;  /* 0x0000340001957983 */ /* 0x002f280000300800 */
[----:B------:R-:W5:Y:S04]  /*4c30*/  LDL.LU R214, [R1+0x38] ;  /* 0x0000380001d67983 */ /* 0x000f680000300800 */
[----:B------:R-:W5:Y:S01]  /*4c40*/  LDL.LU R213, [R1+0x3c] ;  /* 0x00003c0001d57983 */ /* 0x000f620000300800 */
[----:B------:R-:W-:-:S03]  /*4c50*/  FADD.FTZ R9, R192, R9 ;  /* 0x00000009c0097221 */ /* 0x000fc60000010000 */
[----:B------:R-:W5:Y:S04]  /*4c60*/  LDL.LU R203, [R1+0x40] ;  /* 0x0000400001cb7983 */ /* 0x000f680000300800 */
[----:B------:R1:W-:Y:S01]  /*4c70*/  STL [R1+0x8], R186 ;  /* 0x000008ba01007387 */ /* 0x0003e20000100800 */
[----:B------:R-:W-:-:S03]  /*4c80*/  FADD.FTZ R226, R235, R226 ;  /* 0x000000e2ebe27221 */ /* 0x000fc60000010000 */
[----:B------:R-:W5:Y:S01]  /*4c90*/  LDL.LU R192, [R1+0x44] ;  /* 0x0000440001c07983 */ /* 0x000f620000300800 */
[----:B------:R-:W-:Y:S01]  /*4ca0*/  FADD.FTZ R225, R236, R225 ;  /* 0x000000e1ece17221 */ /* 0x000fe20000010000 */
[----:B---3--:R-:W-:Y:S02]  /*4cb0*/  FADD.FTZ R224, R237, R224 ;  /* 0x000000e0ede07221 */ /* 0x008fe40000010000 */
[----:B-1----:R-:W3:Y:S04]  /*4cc0*/  LDL.LU R186, [R1+0xe8] ;  /* 0x0000e80001ba7983 */ /* 0x002ee80000300800 */
[----:B------:R-:W-:Y:S04]  /*4cd0*/  STL [R1+0xc], R226 ;  /* 0x00000ce201007387 */ /* 0x000fe80000100800 */
[----:B------:R-:W-:Y:S04]  /*4ce0*/  STL [R1+0x10], R225 ;  /* 0x000010e101007387 */ /* 0x000fe80000100800 */
[----:B------:R-:W-:Y:S01]  /*4cf0*/  STL [R1+0x14], R224 ;  /* 0x000014e001007387 */ /* 0x000fe20000100800 */
[----:B--2---:R-:W-:Y:S01]  /*4d00*/  FADD.FTZ R223, R238, R223 ;  /* 0x000000dfeedf7221 */ /* 0x004fe20000010000 */
[----:B------:R-:W-:-:S04]  /*4d10*/  FADD.FTZ R222, R239, R222 ;  /* 0x000000deefde7221 */ /* 0x000fc80000010000 */
[----:B------:R-:W-:Y:S01]  /*4d20*/  STL [R1+0x18], R223 ;  /* 0x000018df01007387 */ /* 0x000fe20000100800 */
[----:B------:R-:W-:-:S03]  /*4d30*/  FADD.FTZ R219, R240, R219 ;  /* 0x000000dbf0db7221 */ /* 0x000fc60000010000 */
[----:B------:R-:W-:Y:S01]  /*4d40*/  STL [R1+0x1c], R222 ;  /* 0x00001cde01007387 */ /* 0x000fe20000100800 */
[----:B------:R-:W-:-:S03]  /*4d50*/  FADD.FTZ R217, R241, R217 ;  /* 0x000000d9f1d97221 */ /* 0x000fc60000010000 */
[----:B------:R-:W-:Y:S01]  /*4d60*/  STL [R1+0x20], R219 ;  /* 0x000020db01007387 */ /* 0x000fe20000100800 */
[----:B------:R-:W-:Y:S01]  /*4d70*/  FADD.FTZ R215, R242, R215 ;  /* 0x000000d7f2d77221 */ /* 0x000fe20000010000 */
[----:B------:R-:W-:Y:S02]  /*4d80*/  FADD.FTZ R185, R243, R185 ;  /* 0x000000b9f3b97221 */ /* 0x000fe40000010000 */
[----:B------:R-:W-:Y:S01]  /*4d90*/  STL [R1+0x24], R217 ;  /* 0x000024d901007387 */ /* 0x000fe20000100800 */
[----:B------:R-:W-:-:S03]  /*4da0*/  FADD.FTZ R95, R244, R95 ;  /* 0x0000005ff45f7221 */ /* 0x000fc60000010000 */
[----:B------:R1:W-:Y:S04]  /*4db0*/  STL [R1+0x2c], R185 ;  /* 0x00002cb901007387 */ /* 0x0003e80000100800 */
[----:B------:R-:W-:Y:S04]  /*4dc0*/  STL [R1+0x28], R215 ;  /* 0x000028d701007387 */ /* 0x000fe80000100800 */
[----:B-1----:R-:W2:Y:S04]  /*4dd0*/  LDL.LU R185, [R1+0xec] ;  /* 0x0000ec0001b97983 */ /* 0x002ea80000300800 */
[----:B------:R1:W-:Y:S04]  /*4de0*/  STL [R1+0x30], R95 ;  /* 0x0000305f01007387 */ /* 0x0003e80000100800 */
[----:B-1----:R-:W2:Y:S01]  /*4df0*/  LDL.LU R95, [R1+0xf0] ;  /* 0x0000f000015f7983 */ /* 0x002ea20000300800 */
[----:B----4-:R-:W-:Y:S01]  /*4e00*/  FADD.FTZ R149, R245, R149 ;  /* 0x00000095f5957221 */ /* 0x010fe20000010000 */
[----:B-----5:R-:W-:Y:S01]  /*4e10*/  FADD.FTZ R214, R246, R214 ;  /* 0x000000d6f6d67221 */ /* 0x020fe20000010000 */
[----:B------:R-:W-:-:S03]  /*4e20*/  FADD.FTZ R213, R247, R213 ;  /* 0x000000d5f7d57221 */ /* 0x000fc60000010000 */
[----:B------:R-:W-:Y:S01]  /*4e30*/  STL [R1+0x34], R149 ;  /* 0x0000349501007387 */ /* 0x000fe20000100800 */
[----:B------:R-:W-:-:S03]  /*4e40*/  FADD.FTZ R203, R248, R203 ;  /* 0x000000cbf8cb7221 */ /* 0x000fc60000010000 */
[----:B------:R-:W4:Y:S04]  /*4e50*/  LDL.LU R240, [R1+0x48] ;  /* 0x0000480001f07983 */ /* 0x000f280000300800 */
[----:B------:R-:W5:Y:S01]  /*4e60*/  LDL.LU R239, [R1+0xdc] ;  /* 0x0000dc0001ef7983 */ /* 0x000f620000300800 */
[----:B------:R-:W-:-:S03]  /*4e70*/  FADD.FTZ R192, R249, R192 ;  /* 0x000000c0f9c07221 */ /* 0x000fc60000010000 */
[----:B------:R1:W-:Y:S04]  /*4e80*/  STL [R1+0x38], R214 ;  /* 0x000038d601007387 */ /* 0x0003e80000100800 */
[----:B------:R-:W5:Y:S01]  /*4e90*/  LDL.LU R238, [R1+0xe0] ;  /* 0x0000e00001ee7983 */ /* 0x000f620000300800 */
[----:B---3--:R-:W-:-:S03]  /*4ea0*/  FADD.FTZ R186, R250, R186 ;  /* 0x000000bafaba7221 */ /* 0x008fc60000010000 */
[----:B------:R-:W3:Y:S04]  /*4eb0*/  LDL.LU R237, [R1+0xe4] ;  /* 0x0000e40001ed7983 */ /* 0x000ee80000300800 */
[----:B------:R0:W-:Y:S04]  /*4ec0*/  STL [R1+0x3c], R213 ;  /* 0x00003cd501007387 */ /* 0x0001e80000100800 */
[----:B------:R-:W3:Y:S04]  /*4ed0*/  LDL.LU R236, [R1+0x4c] ;  /* 0x00004c0001ec7983 */ /* 0x000ee80000300800 */
[----:B------:R0:W-:Y:S04]  /*4ee0*/  STL [R1+0x40], R203 ;  /* 0x000040cb01007387 */ /* 0x0001e80000100800 */
[----:B------:R-:W3:Y:S04]  /*4ef0*/  LDL.LU R235, [R1+0xd0] ;  /* 0x0000d00001eb7983 */ /* 0x000ee80000300800 */
[----:B------:R-:W3:Y:S01]  /*4f00*/  LDL.LU R234, [R1+0xd4] ;  /* 0x0000d40001ea7983 */ /* 0x000ee20000300800 */
[----:B------:R-:W-:-:S03]  /*4f10*/  FADD.FTZ R233, R227, R233 ;  /* 0x000000e9e3e97221 */ /* 0x000fc60000010000 */
[----:B------:R0:W-:Y:S04]  /*4f20*/  STL [R1+0x44], R192 ;  /* 0x000044c001007387 */ /* 0x0001e80000100800 */
[----:B------:R-:W3:Y:S04]  /*4f30*/  LDL.LU R229, [R1+0xd8] ;  /* 0x0000d80001e57983 */ /* 0x000ee80000300800 */
[----:B------:R2:W-:Y:S04]  /*4f40*/  STL [R1+0xe8], R186 ;  /* 0x0000e8ba01007387 */ /* 0x0005e80000100800 */
[----:B------:R-:W3:Y:S04]  /*4f50*/  LDL.LU R228, [R1+0x50] ;  /* 0x0000500001e47983 */ /* 0x000ee80000300800 */
        /* <DEDUP_REMOVED lines=9> */
[----:B-1----:R-:W3:Y:S04]  /*4ff0*/  LDL.LU R214, [R1+0xb0] ;  /* 0x0000b00001d67983 */ /* 0x002ee80000300800 */
[----:B0-----:R-:W3:Y:S04]  /*5000*/  LDL.LU R213, [R1+0xb4] ;  /* 0x0000b40001d57983 */ /* 0x001ee80000300800 */
[----:B------:R-:W3:Y:S04]  /*5010*/  LDL.LU R203, [R1+0x5c] ;  /* 0x00005c0001cb7983 */ /* 0x000ee80000300800 */
[----:B------:R-:W3:Y:S01]  /*5020*/  LDL.LU R192, [R1+0xa0] ;  /* 0x0000a00001c07983 */ /* 0x000ee20000300800 */
[----:B--2---:R-:W-:-:S05]  /*5030*/  FADD.FTZ R185, R251, R185 ;  /* 0x000000b9fbb97221 */ /* 0x004fca0000010000 */
[----:B------:R0:W-:Y:S04]  /*5040*/  STL [R1+0xec], R185 ;  /* 0x0000ecb901007387 */ /* 0x0001e80000100800 */
[----:B------:R-:W2:Y:S01]  /*5050*/  LDL.LU R186, [R1+0xa4] ;  /* 0x0000a40001ba7983 */ /* 0x000ea20000300800 */
[----:B------:R-:W-:-:S05]  /*5060*/  FADD.FTZ R95, R252, R95 ;  /* 0x0000005ffc5f7221 */ /* 0x000fca0000010000 */
[----:B------:R1:W-:Y:S04]  /*5070*/  STL [R1+0xf0], R95 ;  /* 0x0000f05f01007387 */ /* 0x0003e80000100800 */
[----:B0-----:R-:W2:Y:S04]  /*5080*/  LDL.LU R185, [R1+0xa8] ;  /* 0x0000a80001b97983 */ /* 0x001ea80000300800 */
[----:B-1----:R-:W2:Y:S04]  /*5090*/  LDL.LU R95, [R1+0x60] ;  /* 0x00006000015f7983 */ /* 0x002ea80000300800 */
[----:B------:R-:W0:Y:S02]  /*50a0*/  SHFL.DOWN PT, R59, R56, 0x8, 0x1f ;  /* 0x09001f00383b7f89 */ /* 0x000e2400000e0000 */
[----:B0-----:R-:W-:-:S02]  /*50b0*/  FADD.FTZ R59, R56, R59 ;  /* 0x0000003b383b7221 */ /* 0x001fc40000010000 */
[----:B------:R-:W0:Y:S02]  /*50c0*/  SHFL.DOWN PT, R56, R57, 0x8, 0x1f ;  /* 0x09001f0039387f89 */ /* 0x000e2400000e0000 */
[----:B0-----:R-:W-:Y:S02]  /*50d0*/  FADD.FTZ R56, R57, R56 ;  /* 0x0000003839387221 */ /* 0x001fe40000010000 */
[----:B------:R-:W0:Y:S04]  /*50e0*/  SHFL.DOWN PT, R57, R59, 0x4, 0x1f ;  /* 0x08801f003b397f89 */ /* 0x000e2800000e0000 */
[----:B------:R-:W1:Y:S01]  /*50f0*/  SHFL.DOWN PT, R89, R56, 0x4, 0x1f ;  /* 0x08801f0038597f89 */ /* 0x000e6200000e0000 */
[----:B----4-:R-:W-:Y:S01]  /*5100*/  FADD.FTZ R240, R148, R240 ;  /* 0x000000f094f07221 */ /* 0x010fe20000010000 */
[----:B-----5:R-:W-:Y:S01]  /*5110*/  FADD.FTZ R239, R209, R239 ;  /* 0x000000efd1ef7221 */ /* 0x020fe20000010000 */
[----:B------:R-:W-:Y:S01]  /*5120*/  FADD.FTZ R238, R142, R238 ;  /* 0x000000ee8eee7221 */ /* 0x000fe20000010000 */
[----:B------:R-:W4:Y:S01]  /*5130*/  S2R R149, SR_TID.X ;  /* 0x0000000000957919 */ /* 0x000f220000002100 */
[----:B---3--:R-:W-:Y:S01]  /*5140*/  FADD.FTZ R237, R208, R237 ;  /* 0x000000edd0ed7221 */ /* 0x008fe20000010000 */
[----:B------:R-:W-:Y:S01]  /*5150*/  FADD.FTZ R236, R150, R236 ;  /* 0x000000ec96ec7221 */ /* 0x000fe20000010000 */
[----:B0-----:R-:W-:Y:S01]  /*5160*/  FADD.FTZ R57, R59, R57 ;  /* 0x000000393b397221 */ /* 0x001fe20000010000 */
[----:B-1----:R-:W-:-:S04]  /*5170*/  FADD.FTZ R89, R56, R89 ;  /* 0x0000005938597221 */ /* 0x002fc80000010000 */
[----:B------:R-:W0:Y:S04]  /*5180*/  SHFL.DOWN PT, R56, R57, 0x2, 0x1f ;  /* 0x08401f0039387f89 */ /* 0x000e2800000e0000 */
[----:B------:R-:W1:Y:S01]  /*5190*/  SHFL.DOWN PT, R59, R89, 0x2, 0x1f ;  /* 0x08401f00593b7f89 */ /* 0x000e6200000e0000 */
[----:B------:R-:W-:Y:S01]  /*51a0*/  FADD.FTZ R235, R207, R235 ;  /* 0x000000ebcfeb7221 */ /* 0x000fe20000010000 */
[----:B------:R-:W-:Y:S02]  /*51b0*/  FADD.FTZ R234, R140, R234 ;  /* 0x000000ea8cea7221 */ /* 0x000fe40000010000 */
[----:B------:R-:W-:Y:S01]  /*51c0*/  STL [R1+0x48], R240 ;  /* 0x000048f001007387 */ /* 0x000fe20000100800 */
[----:B------:R-:W-:Y:S01]  /*51d0*/  FADD.FTZ R229, R193, R229 ;  /* 0x000000e5c1e57221 */ /* 0x000fe20000010000 */
[----:B------:R-:W-:-:S02]  /*51e0*/  FADD.FTZ R228, R152, R228 ;  /* 0x000000e498e47221 */ /* 0x000fc40000010000 */
        /* <DEDUP_REMOVED lines=23> */
[----:B0-----:R-:W-:Y:S01]  /*5360*/  FADD.FTZ R56, R57, R56 ;  /* 0x0000003839387221 */ /* 0x001fe20000010000 */
[----:B-1----:R-:W-:Y:S02]  /*5370*/  FADD.FTZ R59, R89, R59 ;  /* 0x0000003b593b7221 */ /* 0x002fe40000010000 */
[----:B------:R-:W-:Y:S01]  /*5380*/  STL [R1+0xb8], R223 ;  /* 0x0000b8df01007387 */ /* 0x000fe20000100800 */
[----:B------:R-:W-:Y:S01]  /*5390*/  FADD.FTZ R203, R158, R203 ;  /* 0x000000cb9ecb7221 */ /* 0x000fe20000010000 */
[----:B------:R-:W-:Y:S02]  /*53a0*/  FADD.FTZ R192, R171, R192 ;  /* 0x000000c0abc07221 */ /* 0x000fe40000010000 */
[----:B------:R-:W-:Y:S04]  /*53b0*/  STL [R1+0xbc], R222 ;  /* 0x0000bcde01007387 */ /* 0x000fe80000100800 */
[----:B------:R-:W-:Y:S04]  /*53c0*/  STL [R1+0xc0], R219 ;  /* 0x0000c0db01007387 */ /* 0x000fe80000100800 */
[----:B------:R-:W-:Y:S04]  /*53d0*/  STL [R1+0x58], R217 ;  /* 0x000058d901007387 */ /* 0x000fe80000100800 */
[----:B------:R-:W-:Y:S04]  /*53e0*/  STL [R1+0xac], R215 ;  /* 0x0000acd701007387 */ /* 0x000fe80000100800 */
[----:B------:R-:W-:Y:S04]  /*53f0*/  STL [R1+0xb0], R214 ;  /* 0x0000b0d601007387 */ /* 0x000fe80000100800 */
[----:B------:R-:W-:Y:S04]  /*5400*/  STL [R1+0xb4], R213 ;  /* 0x0000b4d501007387 */ /* 0x000fe80000100800 */
[----:B------:R-:W0:Y:S04]  /*5410*/  SHFL.DOWN PT, R89, R56, 0x1, 0x1f ;  /* 0x08201f0038597f89 */ /* 0x000e2800000e0000 */
[----:B------:R-:W1:Y:S04]  /*5420*/  SHFL.DOWN PT, R57, R59, 0x1, 0x1f ;  /* 0x08201f003b397f89 */ /* 0x000e6800000e0000 */
[----:B------:R3:W-:Y:S04]  /*5430*/  STL [R1+0x5c], R203 ;  /* 0x00005ccb01007387 */ /* 0x0007e80000100800 */
[----:B------:R3:W-:Y:S01]  /*5440*/  STL [R1+0xa0], R192 ;  /* 0x0000a0c001007387 */ /* 0x0007e20000100800 */
[C---:B----4-:R-:W-:Y:S01]  /*5450*/  LOP3.LUT P1, RZ, R149.reuse, 0x1f, RZ, 0xc0, !PT ;  /* 0x0000001f95ff7812 */ /* 0x050fe2000782c0ff */
[----:B------:R-:W-:Y:S01]  /*5460*/  BSSY.RECONVERGENT B0, `(.L_x_598) ;  /* 0x0000013000007945 */ /* 0x000fe20003800200 */
[----:B------:R-:W-:Y:S01]  /*5470*/  ISETP.NE.AND P2, PT, R149, RZ, PT ;  /* 0x000000ff9500720c */ /* 0x000fe20003f45270 */
[----:B0-----:R-:W-:Y:S01]  /*5480*/  FADD.FTZ R56, R56, R89 ;  /* 0x0000005938387221 */ /* 0x001fe20000010000 */
[----:B-1----:R-:W-:Y:S01]  /*5490*/  FADD.FTZ R57, R59, R57 ;  /* 0x000000393b397221 */ /* 0x002fe20000010000 */
[----:B--2---:R-:W-:-:S05]  /*54a0*/  FADD.FTZ R186, R210, R186 ;  /* 0x000000bad2ba7221 */ /* 0x004fca0000010000 */
[----:B------:R3:W-:Y:S01]  /*54b0*/  STL [R1+0xa4], R186 ;  /* 0x0000a4ba01007387 */ /* 0x0007e20000100800 */
[----:B------:R-:W-:Y:S01]  /*54c0*/  FADD.FTZ R185, R170, R185 ;  /* 0x000000b9aab97221 */ /* 0x000fe20000010000 */
[----:B------:R-:W-:-:S04]  /*54d0*/  FADD.FTZ R95, R160, R95 ;  /* 0x0000005fa05f7221 */ /* 0x000fc80000010000 */
[----:B------:R3:W-:Y:S04]  /*54e0*/  STL [R1+0xa8], R185 ;  /* 0x0000a8b901007387 */ /* 0x0007e80000100800 */
[----:B------:R3:W-:Y:S01]  /*54f0*/  STL [R1+0x60], R95 ;  /* 0x0000605f01007387 */ /* 0x0007e20000100800 */
[----:B------:R-:W-:Y:S05]  /*5500*/  @P1 BRA `(.L_x_599) ;  /* 0x0000000000201947 */ /* 0x000fea0003800000 */
        /* <DEDUP_REMOVED lines=8> */
.L_x_599:
[----:B------:R-:W-:Y:S05]  /*5590*/  BSYNC.RECONVERGENT B0 ;  /* 0x0000000000007941 */ /* 0x000fea0003800200 */
.L_x_598:
[----:B------:R-:W-:Y:S01]  /*55a0*/  BAR.SYNC.DEFER_BLOCKING 0x0 ;  /* 0x0000000000007b1d */ /* 0x000fe20000010000 */
[----:B0-----:R-:W-:-:S05]  /*55b0*/  CS2R R58, SRZ ;  /* 0x00000000003a7805 */ /* 0x001fca000001ff00 */
[----:B------:R-:W-:Y:S04]  /*55c0*/  BSSY.RECONVERGENT B0, `(.L_x_600) ;  /* 0x0000013000007945 */ /* 0x000fe80003800200 */
[----:B------:R-:W-:Y:S05]  /*55d0*/  @P2 BRA `(.L_x_601) ;  /* 0x0000000000442947 */ /* 0x000fea0003800000 */
[----:B------:R-:W0:Y:S01]  /*55e0*/  S2R R56, SR_CgaCtaId ;  /* 0x0000000000387919 */ /* 0x000e220000008800 */
[----:B---3--:R-:W-:-:S04]  /*55f0*/  MOV R95, 0x400 ;  /* 0x00000400005f7802 */ /* 0x008fc80000000f00 */
[----:B0-----:R-:W-:-:S04]  /*5600*/  LEA R95, R56, R95, 0x18 ;  /* 0x0000005f385f7211 */ /* 0x001fc800078ec0ff */
[----:B------:R-:W-:-:S04]  /*5610*/  IADD3 R56, PT, PT, R95, 0x20, RZ ;  /* 0x000000205f387810 */ /* 0x000fc80007ffe0ff */
[----:B------:R-:W-:-:S05]  /*5620*/  SEL R142, R56, R95, P0 ;  /* 0x0000005f388e7207 */ /* 0x000fca0000000000 */
[----:B------:R-:W0:Y:S02]  /*5630*/  LDS.128 R56, [R142] ;  /* 0x000000008e387984 */ /* 0x000e240000000c00 */
[----:B0-----:R-:W-:Y:S01]  /*5640*/  FADD.FTZ R89, RZ, R56 ;  /* 0x00000038ff597221 */ /* 0x001fe20000010000 */
[C---:B------:R-:W-:Y:S01]  /*5650*/  IADD3 R56, PT, PT, R95.reuse, 0x30, RZ ;  /* 0x000000305f387810 */ /* 0x040fe20007ffe0ff */
[----:B------:R-:W-:Y:S01]  /*5660*/  FADD.FTZ R140, RZ, R57 ;  /* 0x00000039ff8c7221 */ /* 0x000fe20000010000 */
        /* <DEDUP_REMOVED lines=8> */
.L_x_601:
[----:B------:R-:W-:Y:S05]  /*56f0*/  BSYNC.RECONVERGENT B0 ;  /* 0x0000000000007941 */ /* 0x000fea0003800200 */
.L_x_600:
[----:B------:R-:W2:Y:S01]  /*5700*/  LDL.LU R171, [R1+0x94] ;  /* 0x0000940001ab7983 */ /* 0x000ea20000300800 */
[----:B------:R-:W0:Y:S03]  /*5710*/  LDCU UR13, c[0x0][0x380] ;  /* 0x00007000ff0d77ac */ /* 0x000e260008000800 */
[----:B------:R-:W4:Y:S04]  /*5720*/  LDL.LU R170, [R1+0x98] ;  /* 0x0000980001aa7983 */ /* 0x000f280000300800 */
[----:B------:R-:W5:Y:S04]  /*5730*/  LDL.LU R160, [R1+0x9c] ;  /* 0x00009c0001a07983 */ /* 0x000f680000300800 */
        /* <DEDUP_REMOVED lines=9> */
[----:B---3--:R-:W3:Y:S04]  /*57d0*/  LDL.LU R95, [R1+0x70] ;  /* 0x00007000015f7983 */ /* 0x008ee80000300800 */
[----:B------:R-:W3:Y:S04]  /*57e0*/  LDL.LU R89, [R1+0x74] ;  /* 0x0000740001597983 */ /* 0x000ee80000300800 */
[----:B------:R-:W3:Y:S01]  /*57f0*/  LDL.LU R57, [R1+0x78] ;  /* 0x0000780001397983 */ /* 0x000ee20000300800 */
[----:B0-----:R-:W-:Y:S01]  /*5800*/  UIMAD UR9, UR13, 0x5, URZ ;  /* 0x000000050d0978a4 */ /* 0x001fe2000f8e02ff */
[----:B--2---:R-:W-:Y:S01]  /*5810*/  FADD.FTZ R171, R169, R171 ;  /* 0x000000aba9ab7221 */ /* 0x004fe20000010000 */
[----:B----4-:R-:W-:-:S04]  /*5820*/  FADD.FTZ R170, R163, R170 ;  /* 0x000000aaa3aa7221 */ /* 0x010fc80000010000 */
[----:B------:R-:W-:Y:S01]  /*5830*/  STL [R1+0x94], R171 ;  /* 0x000094ab01007387 */ /* 0x000fe20000100800 */
[----:B-----5:R-:W-:-:S03]  /*5840*/  FADD.FTZ R160, R168, R160 ;  /* 0x000000a0a8a07221 */ /* 0x020fc60000010000 */
[----:B------:R-:W-:Y:S01]  /*5850*/  STL [R1+0x98], R170 ;  /* 0x000098aa01007387 */ /* 0x000fe20000100800 */
[----:B------:R-:W-:-:S03]  /*5860*/  FADD.FTZ R158, R162, R158 ;  /* 0x0000009ea29e7221 */ /* 0x000fc60000010000 */
        /* <DEDUP_REMOVED lines=17> */
[----:B---3--:R-:W-:-:S03]  /*5980*/  FADD.FTZ R95, R182, R95 ;  /* 0x0000005fb65f7221 */ /* 0x008fc60000010000 */
        /* <DEDUP_REMOVED lines=9> */
[----:B------:R-:W0:Y:S01]  /*5a20*/  LDCU.64 UR6, c[0x0][0x3c0] ;  /* 0x00007800ff0677ac */ /* 0x000e220008000a00 */
[----:B------:R-:W-:Y:S02]  /*5a30*/  ULOP3.LUT UR5, UR4, 0x1, URZ, 0xc0, !UPT ;  /* 0x0000000104057892 */ /* 0x000fe4000f8ec0ff */
[----:B------:R-:W-:Y:S02]  /*5a40*/  UIMAD UR8, UR10, 0x5, URZ ;  /* 0x000000050a0878a4 */ /* 0x000fe4000f8e02ff */
[----:B------:R-:W-:-:S04]  /*5a50*/  UIADD3 UR5, UPT, UPT, -UR5, URZ, URZ ;  /* 0x000000ff05057290 */ /* 0x000fc8000fffe1ff */
[----:B------:R-:W-:-:S04]  /*5a60*/  ULOP3.LUT UR5, UR5, UR9, URZ, 0xc0, !UPT ;  /* 0x0000000905057292 */ /* 0x000fc8000f8ec0ff */
[----:B------:R-:W-:-:S04]  /*5a70*/  UIADD3 UR5, UP0, UPT, UR8, UR5, URZ ;  /* 0x0000000508057290 */ /* 0x000fc8000ff1e0ff */
[----:B------:R-:W-:Y:S02]  /*5a80*/  UIADD3.X UR8, UPT, UPT, URZ, URZ, URZ, UP0, !UPT ;  /* 0x000000ffff087290 */ /* 0x000fe400087fe4ff */
[----:B0-----:R-:W-:-:S04]  /*5a90*/  ULEA UR6, UP0, UR5, UR6, 0x3 ;  /* 0x0000000605067291 */ /* 0x001fc8000f8018ff */
[----:B------:R-:W-:Y:S02]  /*5aa0*/  ULEA.HI.X UR7, UR5, UR7, UR8, 0x3, UP0 ;  /* 0x0000000705077291 */ /* 0x000fe400080f1c08 */
[----:B------:R-:W-:Y:S02]  /*5ab0*/  ULOP3.LUT UR5, UR4, 0x1, URZ, 0xc0, !UPT ;  /* 0x0000000104057892 */ /* 0x000fe4000f8ec0ff */
[----:B------:R-:W-:Y:S02]  /*5ac0*/  UIMAD.WIDE.U32 UR6, UR11, 0x8, UR6 ;  /* 0x000000080b0678a5 */ /* 0x000fe4000f8e0006 */
[----:B------:R-:W-:Y:S02]  /*5ad0*/  UISETP.GT.U32.AND UP0, UPT, UR4, 0x1, UPT ;  /* 0x000000010400788c */ /* 0x000fe4000bf04070 */
[----:B-1----:R-:W-:Y:S01]  /*5ae0*/  IADD3 R89, PT, PT, RZ, -UR5, RZ ;  /* 0x80000005ff597c10 */ /* 0x002fe2000fffe0ff */
[----:B------:R-:W-:Y:S01]  /*5af0*/  UMOV UR5, 0x1 ;  /* 0x0000000100057882 */ /* 0x000fe20000000000 */
[----:B------:R-:W-:Y:S01]  /*5b00*/  MOV R56, UR6 ;  /* 0x0000000600387c02 */ /* 0x000fe20008000f00 */
[----:B------:R-:W-:Y:S01]  /*5b10*/  USEL UR5, UR5, 0xffffffff, !UP0 ;  /* 0xffffffff05057887 */ /* 0x000fe2000c000000 */
[----:B------:R-:W-:-:S02]  /*5b20*/  MOV R57, UR7 ;  /* 0x0000000700397c02 */ /* 0x000fc40008000f00 */
[----:B------:R-:W-:Y:S01]  /*5b30*/  LOP3.LUT R89, R89, UR13, RZ, 0xc0, !PT ;  /* 0x0000000d59597c12 */ /* 0x000fe2000f8ec0ff */
[----:B------:R-:W0:Y:S02]  /*5b40*/  LDCU.64 UR6, c[0x0][0x3c8] ;  /* 0x00007900ff0677ac */ /* 0x000e240008000a00 */
[----:B------:R0:W-:Y:S01]  /*5b50*/  STG.E.64 desc[UR14][R56.64], R58 ;  /* 0x0000003a38007986 */ /* 0x0001e2000c101b0e */
[----:B------:R-:W-:-:S04]  /*5b60*/  IADD3 R95, P2, PT, R89, UR10, RZ ;  /* 0x0000000a595f7c10 */ /* 0x000fc8000ff5e0ff */
[----:B------:R-:W-:Y:S02]  /*5b70*/  LEA.HI.X.SX32 R110, R89, RZ, 0x1, P2 ;  /* 0x000000ff596e7211 */ /* 0x000fe400010f0eff */
[----:B------:R-:W-:Y:S02]  /*5b80*/  MOV R89, UR5 ;  /* 0x0000000500597c02 */ /* 0x000fe40008000f00 */
[----:B0-----:R-:W-:-:S04]  /*5b90*/  LEA R56, P2, R95, UR6, 0x2 ;  /* 0x000000065f387c11 */ /* 0x001fc8000f8410ff */
        /* <DEDUP_REMOVED lines=8> */
.L_x_603:
[----:B------:R-:W2:Y:S04]  /*5c20*/  LDG.E.STRONG.GPU R58, desc[UR14][R56.64] ;  /* 0x0000000e383a7981 */ /* 0x000ea8000c1ef900 */
[----:B--2---:R-:W-:Y:S01]  /*5c30*/  CCTL.IVALL ;  /* 0x00000000ff00798f */ /* 0x004fe20002000000 */
[----:B------:R-:W-:Y:S05]  /*5c40*/  YIELD ;  /* 0x0000000000007946 */ /* 0x000fea0003800000 */
[----:B------:R-:W-:-:S13]  /*5c50*/  ISETP.NE.AND P2, PT, R58, R59, PT ;  /* 0x0000003b3a00720c */ /* 0x000fda0003f45270 */
[----:B------:R-:W-:Y:S05]  /*5c60*/  @P2 BRA `(.L_x_603) ;  /* 0xfffffffc00ec2947 */ /* 0x000fea000383ffff */
.L_x_602:
[----:B------:R-:W-:Y:S05]  /*5c70*/  WARPSYNC.ALL ;  /* 0x0000000000007948 */ /* 0x000fea0003800000 */
[----:B01----:R-:W0:Y:S01]  /*5c80*/  @!P1 LDC.64 R56, c[0x0][0x3c0] ;  /* 0x0000f000ff389b82 */ /* 0x003e220000000a00 */
[----:B------:R-:W-:Y:S01]  /*5c90*/  MOV R58, UR4 ;  /* 0x00000004003a7c02 */ /* 0x000fe20008000f00 */
[----:B------:R-:W1:Y:S01]  /*5ca0*/  LDCU UR5, c[0x0][0x384] ;  /* 0x00007080ff0577ac */ /* 0x000e620008000800 */
[----:B------:R-:W-:Y:S02]  /*5cb0*/  MOV R59, UR10 ;  /* 0x0000000a003b7c02 */ /* 0x000fe40008000f00 */
[----:B------:R-:W-:-:S02]  /*5cc0*/  @!P1 LOP3.LUT R58, R58, 0x1, RZ, 0xc0, !PT ;  /* 0x000000013a3a9812 */ /* 0x000fc400078ec0ff */
[----:B------:R-:W-:Y:S02]  /*5cd0*/  @!P1 LEA R59, R59, R59, 0x2 ;  /* 0x0000003b3b3b9211 */ /* 0x000fe400078e10ff */
[----:B------:R-:W-:Y:S02]  /*5ce0*/  @!P1 IADD3 R58, PT, PT, -R58, RZ, RZ ;  /* 0x000000ff3a3a9210 */ /* 0x000fe40007ffe1ff */
[----:B------:R-:W-:Y:S02]  /*5cf0*/  @!P1 SHF.L.U32 R149, R149, 0x3, RZ ;  /* 0x0000000395959819 */ /* 0x000fe400000006ff */
[----:B------:R-:W-:Y:S02]  /*5d00*/  @!P1 LOP3.LUT R58, R58, UR9, RZ, 0xc0, !PT ;  /* 0x000000093a3a9c12 */ /* 0x000fe4000f8ec0ff */
[----:B------:R-:W-:Y:S01]  /*5d10*/  @!P1 LOP3.LUT R149, R149, 0xf8, RZ, 0xc0, !PT ;  /* 0x000000f895959812 */ /* 0x000fe200078ec0ff */
[----:B------:R-:W-:Y:S01]  /*5d20*/  BAR.SYNC.DEFER_BLOCKING 0x0 ;  /* 0x0000000000007b1d */ /* 0x000fe20000010000 */
[----:B------:R-:W-:-:S04]  /*5d30*/  @!P1 IADD3 R58, P2, PT, R59, R58, RZ ;  /* 0x0000003a3b3a9210 */ /* 0x000fc80007f5e0ff */
[----:B0-----:R-:W-:Y:S02]  /*5d40*/  @!P1 LEA R110, P3, R58, R56, 0x3 ;  /* 0x000000383a6e9211 */ /* 0x001fe400078618ff */
[----:B------:R-:W-:-:S04]  /*5d50*/  @!P1 IADD3.X R56, PT, PT, RZ, RZ, RZ, P2, !PT ;  /* 0x000000ffff389210 */ /* 0x000fc800017fe4ff */
[----:B------:R-:W-:Y:S02]  /*5d60*/  @!P1 LEA.HI.X R57, R58, R57, R56, 0x3, P3 ;  /* 0x000000393a399211 */ /* 0x000fe400018f1c38 */
[----:B------:R-:W-:Y:S02]  /*5d70*/  CS2R R58, SRZ ;  /* 0x00000000003a7805 */ /* 0x000fe4000001ff00 */
[----:B------:R-:W-:-:S04]  /*5d80*/  @!P1 IADD3 R56, P2, PT, R149, R110, RZ ;  /* 0x0000006e95389210 */ /* 0x000fc80007f5e0ff */
[----:B------:R-:W-:-:S05]  /*5d90*/  @!P1 IADD3.X R57, PT, PT, RZ, R57, RZ, P2, !PT ;  /* 0x00000039ff399210 */ /* 0x000fca00017fe4ff */
[----:B------:R-:W2:Y:S01]  /*5da0*/  @!P1 LDG.E.64 R58, desc[UR14][R56.64] ;  /* 0x0000000e383a9981 */ /* 0x000ea2000c1e1b00 */
[----:B------:R-:W-:Y:S01]  /*5db0*/  UIADD3 UR12, UPT, UPT, UR12, UR13, URZ ;  /* 0x0000000d0c0c7290 */ /* 0x000fe2000fffe0ff */
[----:B------:R-:W-:Y:S01]  /*5dc0*/  PLOP3.LUT P0, PT, P0, PT, PT, 0x8, 0x80 ;  /* 0x000000000080781c */ /* 0x000fe2000070e170 */
[----:B------:R-:W-:Y:S02]  /*5dd0*/  UIADD3 UR4, UPT, UPT, UR4, 0x1, URZ ;  /* 0x0000000104047890 */ /* 0x000fe4000fffe0ff */
        /* <DEDUP_REMOVED lines=22> */
[----:B------:R-:W-:Y:S01]  /*5f40*/  FMUL.FTZ R57, R57, 3.9062499126885086298e-05 ;  /* 0x3823d70a39397820 */ /* 0x000fe20000410000 */
[----:B------:R-:W-:-:S04]  /*5f50*/  FMUL.FTZ R56, R56, 3.9062499126885086298e-05 ;  /* 0x3823d70a38387820 */ /* 0x000fc80000410000 */
        /* <DEDUP_REMOVED lines=77> */
[----:B------:R-:W-:Y:S01]  /*6430*/  FMUL.FTZ R58, R61, UR16 ;  /* 0x000000103d3a7c20 */ /* 0x000fe20008410000 */
[----:B------:R-:W-:-:S04]  /*6440*/  IMAD.WIDE.U32 R90, R98, 0x10, R56 ;  /* 0x00000010625a7825 */ /* 0x000fc800078e0038 */
[----:B------:R-:W-:Y:S01]  /*6450*/  FMUL.FTZ R60, R135, UR16 ;  /* 0x00000010873c7c20 */ /* 0x000fe20008410000 */
[----:B------:R-:W-:Y:S01]  /*6460*/  FMUL.FTZ R61, R176, UR16 ;  /* 0x00000010b03d7c20 */ /* 0x000fe20008410000 */
[----:B------:R-:W-:Y:S01]  /*6470*/  FMUL.FTZ R62, R164, UR16 ;  /* 0x00000010a43e7c20 */ /* 0x000fe20008410000 */
[----:B------:R-:W-:-:S04]  /*6480*/  IMAD.WIDE.U32 R92, R99, 0x10, R56 ;  /* 0x00000010635c7825 */ /* 0x000fc800078e0038 */
[----:B------:R-:W-:Y:S01]  /*6490*/  FMUL.FTZ R63, R67, UR16 ;  /* 0x00000010433f7c20 */ /* 0x000fe20008410000 */
[----:B------:R-:W-:Y:S01]  /*64a0*/  FMUL.FTZ R64, R68, UR16 ;  /* 0x0000001044407c20 */ /* 0x000fe20008410000 */
[----:B------:R-:W-:Y:S01]  /*64b0*/  FADD.FTZ R202, -R202, R71 ;  /* 0x00000047caca7221 */ /* 0x000fe20000010100 */
[----:B------:R-:W-:-:S04]  /*64c0*/  IMAD.WIDE.U32 R94, R100, 0x10, R56 ;  /* 0x00000010645e7825 */ /* 0x000fc800078e0038 */
[----:B------:R-:W-:Y:S01]  /*64d0*/  FMUL.FTZ R65, R139, UR16 ;  /* 0x000000108b417c20 */ /* 0x000fe20008410000 */
[----:B------:R-:W-:Y:S01]  /*64e0*/  FMUL.FTZ R66, R184, UR16 ;  /* 0x00000010b8427c20 */ /* 0x000fe20008410000 */
[----:B------:R-:W-:Y:S01]  /*64f0*/  FMUL.FTZ R67, R178, UR16 ;  /* 0x00000010b2437c20 */ /* 0x000fe20008410000 */
[----:B------:R-:W-:-:S04]  /*6500*/  IMAD.WIDE.U32 R76, R101, 0x10, R56 ;  /* 0x00000010654c7825 */ /* 0x000fc800078e0038 */
[----:B------:R-:W-:Y:S01]  /*6510*/  FMUL.FTZ R68, R72, UR16 ;  /* 0x0000001048447c20 */ /* 0x000fe20008410000 */
        /* <DEDUP_REMOVED lines=9> */
[----:B------:R-:W-:Y:S01]  /*65b0*/  FMUL.FTZ R75, R134, UR16 ;  /* 0x00000010864b7c20 */ /* 0x000fe20008410000 */
[----:B------:R-:W-:-:S04]  /*65c0*/  IMAD.WIDE.U32 R82, R104, 0x10, R56 ;  /* 0x0000001068527825 */ /* 0x000fc800078e0038 */
[----:B------:R-:W-:Y:S01]  /*65d0*/  FADD.FTZ R220, -R220, R151 ;  /* 0x00000097dcdc7221 */ /* 0x000fe20000010100 */
[----:B------:R-:W-:Y:S01]  /*65e0*/  FADD.FTZ R196, -R196, R155 ;  /* 0x0000009bc4c47221 */ /* 0x000fe20000010100 */
[----:B------:R-:W-:Y:S01]  /*65f0*/  FADD.FTZ R198, -R198, R161 ;  /* 0x000000a1c6c67221 */ /* 0x000fe20000010100 */
[----:B------:R-:W-:-:S04]  /*6600*/  IMAD.WIDE.U32 R84, R105, 0x10, R56 ;  /* 0x0000001069547825 */ /* 0x000fc800078e0038 */
[----:B------:R-:W-:Y:S01]  /*6610*/  FMUL.FTZ R56, R59, UR16 ;  /* 0x000000103b387c20 */ /* 0x000fe20008410000 */
[----:B------:R-:W-:Y:S01]  /*6620*/  FMUL.FTZ R57, R0, UR16 ;  /* 0x0000001000397c20 */ /* 0x000fe20008410000 */
[----:B------:R-:W-:Y:S01]  /*6630*/  FMUL.FTZ R59, R205, UR16 ;  /* 0x00000010cd3b7c20 */ /* 0x000fe20008410000 */
[----:B------:R-:W-:-:S04]  /*6640*/  FADD.FTZ R140, -R140, R179 ;  /* 0x000000b38c8c7221 */ /* 0x000fc80000010100 */
[----:B------:R0:W-:Y:S04]  /*6650*/  STG.E.128 desc[UR14][R86.64], R56 ;  /* 0x0000003856007986 */ /* 0x0001e8000c101d0e */
[----:B------:R1:W-:Y:S04]  /*6660*/  STG.E.128 desc[UR14][R88.64], R60 ;  /* 0x0000003c58007986 */ /* 0x0003e8000c101d0e */
        /* <DEDUP_REMOVED lines=108> */
[----:B0-----:R-:W-:-:S07]  /*6d30*/  MOV R8, R17 ;  /* 0x0000001100087202 */ /* 0x001fce0000000f00 */
.L_x_593:
[----:B-----5:R-:W0:Y:S01]  /*6d40*/  LDC.64 R112, c[0x0][0x3e0] ;  /* 0x0000f800ff707b82 */ /* 0x020e220000000a00 */
[----:B------:R-:W-:-:S05]  /*6d50*/  MOV R0, UR10 ;  /* 0x0000000a00007c02 */ /* 0x000fca0008000f00 */
        /* <DEDUP_REMOVED lines=13> */
[----:B------:R0:W-:Y:S03]  /*6e30*/  STG.E.128 desc[UR14][R2.64], R20 ;  /* 0x0000001402007986 */ /* 0x0001e6000c101d0e */
[----:B-1----:R-:W-:-:S04]  /*6e40*/  IMAD.WIDE.U32 R12, R13, 0x10, R114 ;  /* 0x000000100d0c7825 */ /* 0x002fc800078e0072 */
[--C-:B------:R-:W-:Y:S01]  /*6e50*/  IMAD.WIDE.U32 R16, R95, 0x10, R112.reuse ;  /* 0x000000105f107825 */ /* 0x100fe200078e0070 */
[----:B------:R-:W-:Y:S03]  /*6e60*/  STG.E.128 desc[UR14][R12.64], R8 ;  /* 0x000000080c007986 */ /* 0x000fe6000c101d0e */
[--C-:B------:R-:W-:Y:S01]  /*6e70*/  IMAD.WIDE.U32 R92, R103, 0x10, R112.reuse ;  /* 0x00000010675c7825 */ /* 0x100fe200078e0070 */
[----:B------:R-:W-:Y:S03]  /*6e80*/  STG.E.128 desc[UR14][R14.64], R24 ;  /* 0x000000180e007986 */ /* 0x000fe6000c101d0e */
[----:B------:R-:W-:-:S04]  /*6e90*/  IMAD.WIDE.U32 R96, R107, 0x10, R112 ;  /* 0x000000106b607825 */ /* 0x000fc800078e0070 */
[----:B0-----:R-:W-:-:S04]  /*6ea0*/  IMAD.WIDE.U32 R2, R19, 0x10, R114 ;  /* 0x0000001013027825 */ /* 0x001fc800078e0072 */
[----:B------:R-:W-:Y:S01]  /*6eb0*/  IMAD.WIDE.U32 R18, R95, 0x10, R114 ;  /* 0x000000105f127825 */ /* 0x000fe200078e0072 */
[----:B------:R-:W-:Y:S03]  /*6ec0*/  STG.E.128 desc[UR14][R2.64], R4 ;  /* 0x0000000402007986 */ /* 0x000fe6000c101d0e */
[C---:B------:R-:W-:Y:S01]  /*6ed0*/  IMAD.WIDE.U32 R20, R99.reuse, 0x10, R112 ;  /* 0x0000001063147825 */ /* 0x040fe200078e0070 */
[----:B------:R-:W-:Y:S03]  /*6ee0*/  STG.E.128 desc[UR14][R16.64], R28 ;  /* 0x0000001c10007986 */ /* 0x000fe6000c101d0e */
[--C-:B------:R-:W-:Y:S01]  /*6ef0*/  IMAD.WIDE.U32 R22, R99, 0x10, R114.reuse ;  /* 0x0000001063167825 */ /* 0x100fe200078e0072 */
        /* <DEDUP_REMOVED lines=26> */
.L_x_605:
        /* <DEDUP_REMOVED lines=14> */
.L_x_3028:


//--------------------- .text._ZN10layer_norm22ln_bwd_finalize_kernelINS_22Kernel_traits_finalizeILj25600E13__nv_bfloat16S2_S2_fjLj1024ELj4ENS_18Kernel_traits_baseILj25600ES2_S2_S2_fjLj1024EEEEEEEvNS_9BwdParamsE --------------------------
	.section	.text._ZN10layer_norm22ln_bwd_finalize_kernelINS_22Kernel_traits_finalizeILj25600E13__nv_bfloat16S2_S2_fjLj1024ELj4ENS_18Kernel_traits_baseILj25600ES2_S2_S2_fjLj1024EEEEEEEvNS_9BwdParamsE,"ax",@progbits
	.align	128
        .global         _ZN10layer_norm22ln_bwd_finalize_kernelINS_22Kernel_traits_finalizeILj25600E13__nv_bfloat16S2_S2_fjLj1024ELj4ENS_18Kernel_traits_baseILj25600ES2_S2_S2_fjLj1024EEEEEEEvNS_9BwdParamsE
        .type           _ZN10layer_norm22ln_bwd_finalize_kernelINS_22Kernel_traits_finalizeILj25600E13__nv_bfloat16S2_S2_fjLj1024ELj4ENS_18Kernel_traits_baseILj25600ES2_S2_S2_fjLj1024EEEEEEEvNS_9BwdParamsE,@function
        .size           _ZN10layer_norm22ln_bwd_finalize_kernelINS_22Kernel_traits_finalizeILj25600E13__nv_bfloat16S2_S2_fjLj1024ELj4ENS_18Kernel_traits_baseILj25600ES2_S2_S2_fjLj1024EEEEEEEvNS_9BwdParamsE,(.L_x_3029 - _ZN10layer_norm22ln_bwd_finalize_kernelINS_22Kernel_traits_finalizeILj25600E13__nv_bfloat16S2_S2_fjLj1024ELj4ENS_18Kernel_traits_baseILj25600ES2_S2_S2_fjLj1024EEEEEEEvNS_9BwdParamsE)
        .other          _ZN10layer_norm22ln_bwd_finalize_kernelINS_22Kernel_traits_finalizeILj25600E13__nv_bfloat16S2_S2_fjLj1024ELj4ENS_18Kernel_traits_baseILj25600ES2_S2_S2_fjLj1024EEEEEEEvNS_9BwdParamsE,@"STO_CUDA_ENTRY STV_DEFAULT"
_ZN10layer_norm22ln_bwd_finalize_kernelINS_22Kernel_traits_finalizeILj25600E13__nv_bfloat16S2_S2_fjLj1024ELj4ENS_18Kernel_traits_baseILj25600ES2_S2_S2_fjLj1024EEEEEEEvNS_9BwdParamsE:
.text._ZN10layer_norm22ln_bwd_finalize_kernelINS_22Kernel_traits_finalizeILj25600E13__nv_bfloat16S2_S2_fjLj1024ELj4ENS_18Kernel_traits_baseILj25600ES2_S2_S2_fjLj1024EEEEEEEvNS_9BwdParamsE:
        /* <DEDUP_REMOVED lines=37> */
.L_x_610:
        /* <DEDUP_REMOVED lines=118> */
.L_x_609:
[----:B------:R-:W-:Y:S05]  /*09b0*/  BSYNC.RECONVERGENT B1 ;  /* 0x0000000000017941 */ /* 0x000fea0003800200 */
.L_x_608:
        /* <DEDUP_REMOVED lines=65> */
.L_x_612:
[----:B------:R-:W-:Y:S05]  /*0dd0*/  BSYNC.RECONVERGENT B1 ;  /* 0x0000000000017941 */ /* 0x000fea0003800200 */
.L_x_611:
        /* <DEDUP_REMOVED lines=37> */
.L_x_614:
[----:B------:R-:W-:Y:S05]  /*1030*/  BSYNC.RECONVERGENT B1 ;  /* 0x0000000000017941 */ /* 0x000fea0003800200 */
.L_x_613:
[----:B------:R-:W-:Y:S05]  /*1040*/  @!P1 BRA `(.L_x_607) ;  /* 0x00000000003c9947 */ /* 0x000fea0003800000 */
[----:B------:R-:W0:Y:S01]  /*1050*/  LDC.64 R6, c[0x0][0x3e0] ;  /* 0x0000f800ff067b82 */ /* 0x000e220000000a00 */
[----:B------:R-:W-:Y:S01]  /*1060*/  IMAD R2, R15, 0x6400, R11 ;  /* 0x000064000f027824 */ /* 0x000fe200078e020b */
[----:B------:R-:W-:-:S04]  /*1070*/  IADD3 R24, PT, PT, -R24, RZ, RZ ;  /* 0x000000ff18187210 */ /* 0x000fc80007ffe1ff */
[----:B------:R-:W-:Y:S02]  /*1080*/  IADD3 R11, PT, PT, R13, R2, RZ ;  /* 0x000000020d0b7210 */ /* 0x000fe40007ffe0ff */
[----:B------:R-:W1:Y:S05]  /*1090*/  LDC.64 R8, c[0x0][0x3e8] ;  /* 0x0000fa00ff087b82 */ /* 0x000e6a0000000a00 */
.L_x_615:
        /* <DEDUP_REMOVED lines=10> */
.L_x_607:
[----:B------:R-:W-:Y:S05]  /*1140*/  BSYNC.RECONVERGENT B0 ;  /* 0x0000000000007941 */ /* 0x000fea0003800200 */
.L_x_606:
        /* <DEDUP_REMOVED lines=55> */
.L_x_616:
        /* <DEDUP_REMOVED lines=12> */
.L_x_3029:


//--------------------- .text._ZN10layer_norm13ln_bwd_kernelINS_13Kernel_traitsI13__nv_bfloat16S2_S2_fjLj25600ELj5ELj1ELj4ELj16ENS_18Kernel_traits_baseILj25600ES2_S2_S2_fjLj128EEEEEEEvNS_9BwdParamsE --------------------------
	.section	.text._ZN10layer_norm13ln_bwd_kernelINS_13Kernel_traitsI13__nv_bfloat16S2_S2_fjLj25600ELj5ELj1ELj4ELj16ENS_18Kernel_traits_baseILj25600ES2_S2_S2_fjLj128EEEEEEEvNS_9BwdParamsE,"ax",@progbits
	.align	128
        .global         _ZN10layer_norm13ln_bwd_kernelINS_13Kernel_traitsI13__nv_bfloat16S2_S2_fjLj25600ELj5ELj1ELj4ELj16ENS_18Kernel_traits_baseILj25600ES2_S2_S2_fjLj128EEEEEEEvNS_9BwdParamsE
        .type           _ZN10layer_norm13ln_bwd_kernelINS_13Kernel_traitsI13__nv_bfloat16S2_S2_fjLj25600ELj5ELj1ELj4ELj16ENS_18Kernel_traits_baseILj25600ES2_S2_S2_fjLj128EEEEEEEvNS_9BwdParamsE,@function
        .size           _ZN10layer_norm13ln_bwd_kernelINS_13Kernel_traitsI13__nv_bfloat16S2_S2_fjLj25600ELj5ELj1ELj4ELj16ENS_18Kernel_traits_baseILj25600ES2_S2_S2_fjLj128EEEEEEEvNS_9BwdParamsE,(.L_x_3030 - _ZN10layer_norm13ln_bwd_kernelINS_13Kernel_traitsI13__nv_bfloat16S2_S2_fjLj25600ELj5ELj1ELj4ELj16ENS_18Kernel_traits_baseILj25600ES2_S2_S2_fjLj128EEEEEEEvNS_9BwdParamsE)
        .other          _ZN10layer_norm13ln_bwd_kernelINS_13Kernel_traitsI13__nv_bfloat16S2_S2_fjLj25600ELj5ELj1ELj4ELj16ENS_18Kernel_traits_baseILj25600ES2_S2_S2_fjLj128EEEEEEEvNS_9BwdParamsE,@"STO_CUDA_ENTRY STV_DEFAULT"
_ZN10layer_norm13ln_bwd_kernelINS_13Kernel_traitsI13__nv_bfloat16S2_S2_fjLj25600ELj5ELj1ELj4ELj16ENS_18Kernel_traits_baseILj25600ES2_S2_S2_fjLj128EEEEEEEvNS_9BwdParamsE:
.text._ZN10layer_norm13ln_bwd_kernelINS_13Kernel_traitsI13__nv_bfloat16S2_S2_fjLj25600ELj5ELj1ELj4ELj16ENS_18Kernel_traits_baseILj25600ES2_S2_S2_fjLj128EEEEEEEvNS_9BwdParamsE:
[----:B------:R-:W0:Y:S08]  /*0000*/  LDC R1, c[0x0][0x37c] ;  /* 0x0000df00ff017b82 */ /* 0x000e300000000800 */
[----:B------:R-:W1:Y:S01]  /*0010*/  S2UR UR11, SR_CTAID.X ;  /* 0x00000000000b79c3 */ /* 0x000e620000002500 */
[----:B------:R-:W2:Y:S01]  /*0020*/  S2R R132, SR_TID.X ;  /* 0x0000000000847919 */ /* 0x000ea20000002100 */
[----:B------:R-:W3:Y:S01]  /*0030*/  LDCU.64 UR6, c[0x0][0x398] ;  /* 0x00007300ff0677ac */ /* 0x000ee20008000a00 */
[----:B0-----:R-:W-:Y:S01]  /*0040*/  IADD3 R1, PT, PT, R1, -0xe0, RZ ;  /* 0xffffff2001017810 */ /* 0x001fe20007ffe0ff */
[----:B------:R-:W0:Y:S04]  /*0050*/  LDCU.64 UR14, c[0x0][0x358] ;  /* 0x00006b00ff0e77ac */ /* 0x000e280008000a00 */
[----:B------:R-:W4:Y:S01]  /*0060*/  LDC.64 R2, c[0x0][0x3b0] ;  /* 0x0000ec00ff027b82 */ /* 0x000f220000000a00 */
[----:B---3--:R-:W-:Y:S01]  /*0070*/  ISETP.NE.U32.AND P0, PT, RZ, UR6, PT ;  /* 0x00000006ff007c0c */ /* 0x008fe2000bf05070 */
[----:B-1----:R-:W-:-:S03]  /*0080*/  UIMAD.WIDE.U32 UR4, UR11, 0x66666667, URZ ;  /* 0x666666670b0478a5 */ /* 0x002fc6000f8e00ff */
[----:B------:R-:W-:Y:S01]  /*0090*/  ISETP.NE.AND.EX P0, PT, RZ, UR7, PT, P0 ;  /* 0x00000007ff007c0c */ /* 0x000fe2000bf05300 */
[----:B------:R-:W-:-:S04]  /*00a0*/  USHF.R.U32.HI UR10, URZ, 0x1, UR5 ;  /* 0x00000001ff0a7899 */ /* 0x000fc80008011605 */
[----:B------:R-:W-:Y:S01]  /*00b0*/  UIMAD UR11, UR10, -0x5, UR11 ;  /* 0xfffffffb0a0b78a4 */ /* 0x000fe2000f8e020b */
[----:B--2---:R-:W-:Y:S02]  /*00c0*/  LOP3.LUT R132, R132, 0x7f, RZ, 0xc0, !PT ;  /* 0x0000007f84847812 */ /* 0x004fe400078ec0ff */
[----:B------:R-:W1:Y:S03]  /*00d0*/  LDCU UR4, c[0x0][0x384] ;  /* 0x00007080ff0477ac */ /* 0x000e660008000800 */
[----:B------:R-:W-:Y:S02]  /*00e0*/  MOV R5, UR11 ;  /* 0x0000000b00057c02 */ /* 0x000fe40008000f00 */
[----:B------:R-:W2:Y:S02]  /*00f0*/  @!P0 LDC.64 R6, c[0x0][0x3b0] ;  /* 0x0000ec00ff068b82 */ /* 0x000ea40000000a00 */
[----:B------:R-:W-:-:S05]  /*0100*/  LEA R132, R5, R132, 0x7 ;  /* 0x0000008405847211 */ /* 0x000fca00078e38ff */
[C---:B----4-:R-:W-:Y:S01]  /*0110*/  @P0 IMAD.WIDE.U32 R2, R132.reuse, 0x10, R2 ;  /* 0x0000001084020825 */ /* 0x050fe200078e0002 */
[----:B------:R-:W3:Y:S04]  /*0120*/  LDC.64 R4, c[0x0][0x3b8] ;  /* 0x0000ee00ff047b82 */ /* 0x000ee80000000a00 */
[----:B0-----:R0:W5:Y:S04]  /*0130*/  @P0 LDG.E.128 R84, desc[UR14][R2.64] ;  /* 0x0000000e02540981 */ /* 0x001168000c1e1d00 */
[----:B------:R0:W5:Y:S04]  /*0140*/  @P0 LDG.E.128 R80, desc[UR14][R2.64+0x2800] ;  /* 0x0028000e02500981 */ /* 0x000168000c1e1d00 */
[----:B------:R0:W5:Y:S04]  /*0150*/  @P0 LDG.E.128 R76, desc[UR14][R2.64+0x5000] ;  /* 0x0050000e024c0981 */ /* 0x000168000c1e1d00 */
[----:B------:R0:W5:Y:S04]  /*0160*/  @P0 LDG.E.128 R72, desc[UR14][R2.64+0x7800] ;  /* 0x0078000e02480981 */ /* 0x000168000c1e1d00 */
[----:B------:R0:W5:Y:S01]  /*0170*/  @P0 LDG.E.128 R68, desc[UR14][R2.64+0xa000] ;  /* 0x00a0000e02440981 */ /* 0x000162000c1e1d00 */
[----:B--2---:R-:W-:-:S04]  /*0180*/  @!P0 IMAD.WIDE.U32 R6, R132, 0x10, R6 ;  /* 0x0000001084068825 */ /* 0x004fc800078e0006 */
[----:B---3--:R-:W-:-:S05]  /*0190*/  @P0 IMAD.WIDE.U32 R4, R132, 0x10, R4 ;  /* 0x0000001084040825 */ /* 0x008fca00078e0004 */
        /* <DEDUP_REMOVED lines=53> */
[----:B------:R-:W-:Y:S01]  /*04f0*/  HFMA2 R7, -RZ, RZ, 0, 0 ;  /* 0x00000000ff077431 */ /* 0x000fe200000001ff */
[----:B------:R-:W-:Y:S02]  /*0500*/  PLOP3.LUT P0, PT, PT, PT, PT, 0x8, 0x80 ;  /* 0x000000000080781c */ /* 0x000fe40003f0e170 */
[----:B------:R-:W-:Y:S01]  /*0510*/  CS2R R30, SRZ ;  /* 0x00000000001e7805 */ /* 0x000fe2000001ff00 */
[----:B------:R0:W-:Y:S01]  /*0520*/  STL [R1+0x60], RZ ;  /* 0x000060ff01007387 */ /* 0x0001e20000100800 */
[----:B-----5:R-:W-:Y:S02]  /*0530*/  PRMT R131, R71, 0x7632, R131 ;  /* 0x0000763247837816 */ /* 0x020fe40000000083 */
        /* <DEDUP_REMOVED lines=39> */
[----:B------:R-:W-:Y:S02]  /*07b0*/  CS2R R8, SRZ ;  /* 0x0000000000087805 */ /* 0x000fe4000001ff00 */
[----:B------:R-:W-:Y:S01]  /*07c0*/  PRMT R101, R51, 0x7632, R101 ;  /* 0x0000763233657816 */ /* 0x000fe20000000065 */
[----:B------:R-:W-:Y:S01]  /*07d0*/  UMOV UR4, URZ ;  /* 0x000000ff00047c82 */ /* 0x000fe20008000000 */
[----:B------:R0:W-:Y:S01]  /*07e0*/  STL [R1+0x88], RZ ;  /* 0x000088ff01007387 */ /* 0x0001e20000100800 */
[----:B------:R-:W-:Y:S01]  /*07f0*/  PRMT R100, R50, 0x7632, R100 ;  /* 0x0000763232647816 */ /* 0x000fe20000000064 */
[----:B------:R-:W-:Y:S01]  /*0800*/  UMOV UR12, UR10 ;  /* 0x0000000a000c7c82 */ /* 0x000fe20008000000 */
        /* <DEDUP_REMOVED lines=60> */
.L_x_628:
        /* <DEDUP_REMOVED lines=31> */
[----:B------:R-:W-:Y:S02]  /*0dc0*/  IMAD.WIDE.U32 R92, R4, 0x10, R88 ;  /* 0x00000010045c7825 */ /* 0x000fe400078e0058 */
[----:B------:R-:W5:Y:S02]  /*0dd0*/  LDG.E.128 R96, desc[UR14][R96.64] ;  /* 0x0000000e60607981 */ /* 0x000f64000c1e1d00 */
[----:B--2---:R-:W-:-:S02]  /*0de0*/  IMAD.WIDE.U32 R108, R109, 0x10, R124 ;  /* 0x000000106d6c7825 */ /* 0x004fc400078e007c */
        /* <DEDUP_REMOVED lines=13> */
.L_x_618:
        /* <DEDUP_REMOVED lines=25> */
[----:B------:R-:W5:Y:S02]  /*1050*/  LDG.E.128 R124, desc[UR14][R124.64] ;  /* 0x0000000e7c7c7981 */ /* 0x000f64000c1e1d00 */
.L_x_619:
        /* <DEDUP_REMOVED lines=63> */
[----:B------:R-:W-:Y:S01]  /*1450*/  FMUL.FTZ R181, R181, R206 ;  /* 0x000000ceb5b57220 */ /* 0x000fe20000410000 */
[----:B------:R-:W-:Y:S01]  /*1460*/  SHF.L.U32 R180, R85, 0x10, RZ ;  /* 0x0000001055b47819 */ /* 0x000fe200000006ff */
[----:B------:R-:W-:Y:S01]  /*1470*/  FFMA.FTZ R229, R0, R2, RZ ;  /* 0x0000000200e57223 */ /* 0x000fe200000100ff */
        /* <DEDUP_REMOVED lines=30> */
[----:B------:R-:W-:Y:S01]  /*1660*/  FADD.FTZ R145, R103, -UR5 ;  /* 0x8000000567917e21 */ /* 0x000fe20008010000 */
[----:B------:R-:W-:Y:S01]  /*1670*/  SHF.L.U32 R107, R107, 0x10, RZ ;  /* 0x000000106b6b7819 */ /* 0x000fe200000006ff */
[----:B------:R-:W-:Y:S01]  /*1680*/  FMUL.FTZ R103, R190, UR16 ;  /* 0x00000010be677c20 */ /* 0x000fe20008410000 */
        /* <DEDUP_REMOVED lines=131> */
[----:B------:R-:W-:Y:S01]  /*1ec0*/  SHF.L.U32 R160, R79, 0x10, RZ ;  /* 0x000000104fa07819 */ /* 0x000fe200000006ff */
        /* <DEDUP_REMOVED lines=171> */
.L_x_620:
[----:B------:R-:W-:Y:S02]  /*2980*/  PRMT R250, R66, 0x7632, R250 ;  /* 0x0000763242fa7816 */ /* 0x000fe400000000fa */
[----:B------:R-:W-:Y:S02]  /*2990*/  SHF.L.U32 R226, R114, 0x10, RZ ;  /* 0x0000001072e27819 */ /* 0x000fe400000006ff */
[----:B------:R-:W-:Y:S02]  /*29a0*/  SHF.L.U32 R204, R190, 0x10, RZ ;  /* 0x00000010becc7819 */ /* 0x000fe400000006ff */
[----:B------:R-:W-:Y:S02]  /*29b0*/  SHF.L.U32 R114, R250, 0x10, RZ ;  /* 0x00000010fa727819 */ /* 0x000fe400000006ff */
[----:B------:R-:W-:Y:S02]  /*29c0*/  SHF.L.U32 R158, R110, 0x10, RZ ;  /* 0x000000106e9e7819 */ /* 0x000fe400000006ff */
[----:B------:R-:W-:Y:S01]  /*29d0*/  SHF.L.U32 R109, R109, 0x10, RZ ;  /* 0x000000106d6d7819 */ /* 0x000fe200000006ff */
[----:B------:R-:W-:Y:S01]  /*29e0*/  FADD.FTZ R204, R204, -R114 ;  /* 0x80000072cccc7221 */ /* 0x000fe20000010000 */
[----:B------:R-:W-:-:S02]  /*29f0*/  SHF.L.U32 R110, R65, 0x10, RZ ;  /* 0x00000010416e7819 */ /* 0x000fc400000006ff */
[----:B------:R-:W-:Y:S02]  /*2a00*/  SHF.L.U32 R229, R113, 0x10, RZ ;  /* 0x0000001071e57819 */ /* 0x000fe400000006ff */
[----:B------:R-:W-:Y:S01]  /*2a10*/  SHF.L.U32 R114, R61, 0x10, RZ ;  /* 0x000000103d727819 */ /* 0x000fe200000006ff */
[----:B------:R-:W-:Y:S01]  /*2a20*/  FADD.FTZ R109, R109, -R110 ;  /* 0x8000006e6d6d7221 */ /* 0x000fe20000010000 */
[----:B------:R-:W-:Y:S02]  /*2a30*/  PRMT R249, R65, 0x7632, R249 ;  /* 0x0000763241f97816 */ /* 0x000fe400000000f9 */
[----:B------:R-:W-:Y:S01]  /*2a40*/  SHF.L.U32 R200, R115, 0x10, RZ ;  /* 0x0000001073c87819 */ /* 0x000fe200000006ff */
[----:B------:R-:W-:Y:S01]  /*2a50*/  FADD.FTZ R229, R229, -R114 ;  /* 0x80000072e5e57221 */ /* 0x000fe20000010000 */
[----:B------:R-:W-:Y:S02]  /*2a60*/  SHF.L.U32 R110, R192, 0x10, RZ ;  /* 0x00000010c06e7819 */ /* 0x000fe400000006ff */
[----:B------:R-:W-:-:S02]  /*2a70*/  SHF.L.U32 R115, R249, 0x10, RZ ;  /* 0x00000010f9737819 */ /* 0x000fc400000006ff */
[----:B------:R-:W-:Y:S02]  /*2a80*/  SHF.L.U32 R114, R63, 0x10, RZ ;  /* 0x000000103f727819 */ /* 0x000fe400000006ff */
[----:B------:R-:W-:Y:S01]  /*2a90*/  PRMT R252, R60, 0x7632, R252 ;  /* 0x000076323cfc7816 */ /* 0x000fe200000000fc */
[----:B------:R-:W-:Y:S01]  /*2aa0*/  FADD.FTZ R110, R110, -R115 ;  /* 0x800000736e6e7221 */ /* 0x000fe20000010000 */
[----:B------:R-:W-:Y:S01]  /*2ab0*/  SHF.L.U32 R231, R145, 0x10, RZ ;  /* 0x0000001091e77819 */ /* 0x000fe200000006ff */
[----:B------:R-:W-:Y:S01]  /*2ac0*/  FADD.FTZ R200, R200, -R114 ;  /* 0x80000072c8c87221 */ /* 0x000fe20000010000 */
[----:B------:R-:W-:Y:S02]  /*2ad0*/  SHF.L.U32 R115, R252, 0x10, RZ ;  /* 0x00000010fc737819 */ /* 0x000fe400000006ff */
[----:B------:R-:W-:Y:S02]  /*2ae0*/  SHF.L.U32 R195, R117, 0x10, RZ ;  /* 0x0000001075c37819 */ /* 0x000fe400000006ff */
[----:B------:R-:W-:Y:S01]  /*2af0*/  SHF.L.U32 R114, R57, 0x10, RZ ;  /* 0x0000001039727819 */ /* 0x000fe200000006ff */
[----:B------:R-:W-:Y:S01]  /*2b00*/  FADD.FTZ R231, R231, -R115 ;  /* 0x80000073e7e77221 */ /* 0x000fe20000010000 */
[----:B------:R-:W-:-:S02]  /*2b10*/  PRMT R160, R62, 0x7632, R160 ;  /* 0x000076323ea07816 */ /* 0x000fc400000000a0 */
[----:B------:R-:W-:Y:S01]  /*2b20*/  SHF.L.U32 R2, R84, 0x10, RZ ;  /* 0x0000001054027819 */ /* 0x000fe200000006ff */
[----:B------:R-:W-:Y:S01]  /*2b30*/  FADD.FTZ R195, R195, -R114 ;  /* 0x80000072c3c37221 */ /* 0x000fe20000010000 */
[----:B------:R-:W-:Y:S02]  /*2b40*/  SHF.L.U32 R115, R160, 0x10, RZ ;  /* 0x00000010a0737819 */ /* 0x000fe400000006ff */
[----:B------:R-:W-:Y:S01]  /*2b50*/  SHF.L.U32 R187, R119, 0x10, RZ ;  /* 0x0000001077bb7819 */ /* 0x000fe200000006ff */
[----:B------:R-:W1:Y:S01]  /*2b60*/  MUFU.RCP R194, R2 ;  /* 0x0000000200c27308 */ /* 0x000e620000001000 */
[----:B------:R-:W-:Y:S02]  /*2b70*/  SHF.L.U32 R114, R59, 0x10, RZ ;  /* 0x000000103b727819 */ /* 0x000fe400000006ff */
[----:B------:R-:W-:Y:S02]  /*2b80*/  SHF.L.U32 R160, R79, 0x10, RZ ;  /* 0x000000104fa07819 */ /* 0x000fe400000006ff */
[----:B------:R-:W-:Y:S01]  /*2b90*/  SHF.L.U32 R181, R32, 0x10, RZ ;  /* 0x0000001020b57819 */ /* 0x000fe200000006ff */
[----:B------:R-:W-:Y:S01]  /*2ba0*/  FADD.FTZ R187, R187, -R114 ;  /* 0x80000072bbbb7221 */ /* 0x000fe20000010000 */
[----:B------:R-:W-:-:S02]  /*2bb0*/  PRMT R119, R52, 0x7632, R119 ;  /* 0x0000763234777816 */ /* 0x000fc40000000077 */
[----:B------:R-:W-:Y:S01]  /*2bc0*/  SHF.L.U32 R203, R188, 0x10, RZ ;  /* 0x00000010bccb7819 */ /* 0x000fe200000006ff */
[----:B------:R-:W-:Y:S01]  /*2bd0*/  MUFU.RCP R189, R181 ;  /* 0x000000b500bd7308 */ /* 0x000fe20000001000 */
[----:B------:R-:W-:Y:S02]  /*2be0*/  SHF.L.U32 R180, R85, 0x10, RZ ;  /* 0x0000001055b47819 */ /* 0x000fe400000006ff */
[----:B------:R-:W-:Y:S02]  /*2bf0*/  SHF.L.U32 R114, R119, 0x10, RZ ;  /* 0x0000001077727819 */ /* 0x000fe400000006ff */
[----:B------:R-:W-:Y:S02]  /*2c00*/  SHF.L.U32 R119, R146, 0x10, RZ ;  /* 0x0000001092777819 */ /* 0x000fe400000006ff */
[----:B------:R-:W-:Y:S01]  /*2c10*/  SHF.L.U32 R113, R118, 0x10, RZ ;  /* 0x0000001076717819 */ /* 0x000fe200000006ff */
[----:B------:R-:W2:Y:S01]  /*2c20*/  MUFU.RCP R188, R160 ;  /* 0x000000a000bc7308 */ /* 0x000ea20000001000 */
[----:B------:R-:W-:-:S02]  /*2c30*/  PRMT R146, R51, 0x7632, R146 ;  /* 0x0000763233927816 */ /* 0x000fc40000000092 */
[----:B------:R-:W-:Y:S02]  /*2c40*/  SHF.L.U32 R179, R33, 0x10, RZ ;  /* 0x0000001021b37819 */ /* 0x000fe400000006ff */
[----:B------:R-:W-:Y:S02]  /*2c50*/  SHF.L.U32 R108, R108, 0x10, RZ ;  /* 0x000000106c6c7819 */ /* 0x000fe400000006ff */
[C---:B------:R-:W-:Y:S01]  /*2c60*/  PRMT R248, R64.reuse, 0x7632, R248 ;  /* 0x0000763240f87816 */ /* 0x040fe200000000f8 */
[----:B------:R-:W3:Y:S01]  /*2c70*/  MUFU.RCP R186, R180 ;  /* 0x000000b400ba7308 */ /* 0x000ee20000001000 */
[----:B------:R-:W-:Y:S02]  /*2c80*/  SHF.L.U32 R118, R64, 0x10, RZ ;  /* 0x0000001040767819 */ /* 0x000fe400000006ff */
[----:B------:R-:W-:Y:S02]  /*2c90*/  SHF.L.U32 R237, R0, 0x10, RZ ;  /* 0x0000001000ed7819 */ /* 0x000fe400000006ff */
[----:B------:R-:W-:Y:S01]  /*2ca0*/  SHF.L.U32 R157, R111, 0x10, RZ ;  /* 0x000000106f9d7819 */ /* 0x000fe200000006ff */
[----:B------:R-:W-:Y:S01]  /*2cb0*/  FADD.FTZ R118, R108, -R118 ;  /* 0x800000766c767221 */ /* 0x000fe20000010000 */
[----:B------:R-:W-:Y:S01]  /*2cc0*/  SHF.L.U32 R0, R146, 0x10, RZ ;  /* 0x0000001092007819 */ /* 0x000fe200000006ff */
[----:B------:R-:W4:Y:S01]  /*2cd0*/  MUFU.RCP R185, R179 ;  /* 0x000000b300b97308 */ /* 0x000f220000001000 */
[----:B------:R-:W-:-:S02]  /*2ce0*/  SHF.L.U32 R178, R86, 0x10, RZ ;  /* 0x0000001056b27819 */ /* 0x000fc400000006ff */
[----:B------:R-:W-:Y:S01]  /*2cf0*/  SHF.L.U32 R147, R147, 0x10, RZ ;  /* 0x0000001093937819 */ /* 0x000fe200000006ff */
[----:B------:R-:W-:Y:S01]  /*2d00*/  FADD.FTZ R237, R237, -R0 ;  /* 0x80000000eded7221 */ /* 0x000fe20000010000 */
[----:B------:R-:W-:Y:S01]  /*2d10*/  SHF.L.U32 R111, R248, 0x10, RZ ;  /* 0x00000010f86f7819 */ /* 0x000fe200000006ff */
[----:B-1----:R-:W-:Y:S01]  /*2d20*/  FMUL.FTZ R0, R118, R194 ;  /* 0x000000c276007220 */ /* 0x002fe20000410000 */
[----:B------:R-:W-:Y:S01]  /*2d30*/  SHF.L.U32 R104, R104, 0x10, RZ ;  /* 0x0000001068687819 */ /* 0x000fe200000006ff */
[----:B------:R-:W1:Y:S01]  /*2d40*/  MUFU.RCP R182, R178 ;  /* 0x000000b200b67308 */ /* 0x000e620000001000 */
[----:B------:R-:W-:Y:S01]  /*2d50*/  SHF.L.U32 R177, R34, 0x10, RZ ;  /* 0x0000001022b17819 */ /* 0x000fe200000006ff */
[----:B------:R-:W-:Y:S01]  /*2d60*/  FADD.FTZ R108, R147, -R111 ;  /* 0x8000006f936c7221 */ /* 0x000fe20000010000 */
[----:B------:R-:W-:Y:S01]  /*2d70*/  SHF.L.U32 R206, R206, 0x10, RZ ;  /* 0x00000010cece7819 */ /* 0x000fe200000006ff */
[----:B------:R-:W-:Y:S01]  /*2d80*/  FMUL.FTZ R2, R2, R104 ;  /* 0x0000006802027220 */ /* 0x000fe20000410000 */
[----:B------:R-:W-:Y:S01]  /*2d90*/  SHF.L.U32 R232, R133, 0x10, RZ ;  /* 0x0000001085e87819 */ /* 0x000fe200000006ff */
[----:B--2---:R-:W-:Y:S01]  /*2da0*/  FMUL.FTZ R133, R187, R188 ;  /* 0x000000bcbb857220 */ /* 0x004fe20000410000 */
[----:B------:R-:W-:Y:S01]  /*2db0*/  SHF.L.U32 R176, R87, 0x10, RZ ;  /* 0x0000001057b07819 */ /* 0x000fe200000006ff */
[----:B------:R2:W5:Y:S01]  /*2dc0*/  MUFU.RCP R184, R177 ;  /* 0x000000b100b87308 */ /* 0x0005620000001000 */
[----:B------:R-:W-:Y:S01]  /*2dd0*/  SHF.L.U32 R105, R105, 0x10, RZ ;  /* 0x0000001069697819 */ /* 0x000fe200000006ff */
[----:B------:R-:W-:Y:S01]  /*2de0*/  FMUL.FTZ R108, R108, R189 ;  /* 0x000000bd6c6c7220 */ /* 0x000fe20000410000 */
[----:B------:R-:W-:Y:S01]  /*2df0*/  FMUL.FTZ R181, R181, R206 ;  /* 0x000000ceb5b57220 */ /* 0x000fe20000410000 */
[----:B------:R-:W-:Y:S01]  /*2e00*/  FADD.FTZ R187, RZ, R2 ;  /* 0x00000002ffbb7221 */ /* 0x000fe20000010000 */
[----:B------:R-:W-:Y:S01]  /*2e10*/  FFMA.FTZ R188, R2, R0, RZ ;  /* 0x0000000002bc7223 */ /* 0x000fe200000100ff */
[----:B------:R-:W-:Y:S01]  /*2e20*/  SHF.L.U32 R175, R35, 0x10, RZ ;  /* 0x0000001023af7819 */ /* 0x000fe200000006ff */
        /* <DEDUP_REMOVED lines=8> */
[----:B------:R-:W-:Y:S01]  /*2eb0*/  FADD.FTZ R111, R158, -R111 ;  /* 0x8000006f9e6f7221 */ /* 0x000fe20000010000 */
[----:B------:R0:W0:Y:S01]  /*2ec0*/  MUFU.RCP R140, R175 ;  /* 0x000000af008c7308 */ /* 0x0000220000001000 */
[----:B------:R-:W-:Y:S01]  /*2ed0*/  SHF.L.U32 R106, R106, 0x10, RZ ;  /* 0x000000106a6a7819 */ /* 0x000fe200000006ff */
[----:B----4-:R-:W-:Y:S01]  /*2ee0*/  FMUL.FTZ R110, R110, R185 ;  /* 0x000000b96e6e7220 */ /* 0x010fe20000410000 */
[----:B------:R-:W-:Y:S01]  /*2ef0*/  FMUL.FTZ R179, R179, R207 ;  /* 0x000000cfb3b37220 */ /* 0x000fe20000410000 */
[----:B------:R-:W-:Y:S01]  /*2f00*/  FADD.FTZ R187, R187, R180 ;  /* 0x000000b4bbbb7221 */ /* 0x000fe20000010000 */
[----:B------:R-:W-:Y:S01]  /*2f10*/  FFMA.FTZ R188, R180, R109, R188 ;  /* 0x0000006db4bc7223 */ /* 0x000fe200000100bc */
[----:B------:R-:W-:Y:S01]  /*2f20*/  SHF.L.U32 R202, R112, 0x10, RZ ;  /* 0x0000001070ca7819 */ /* 0x000fe200000006ff */
[----:B-1----:R-:W-:Y:S01]  /*2f30*/  FMUL.FTZ R111, R111, R182 ;  /* 0x000000b66f6f7220 */ /* 0x002fe20000410000 */
[----:B------:R1:W4:Y:S01]  /*2f40*/  MUFU.RCP R138, R174 ;  /* 0x000000ae008a7308 */ /* 0x0003220000001000 */
[----:B------:R-:W-:Y:S01]  /*2f50*/  SHF.L.U32 R173, R36, 0x10, RZ ;  /* 0x0000001024ad7819 */ /* 0x000fe200000006ff */
[----:B------:R-:W-:Y:S01]  /*2f60*/  FMUL.FTZ R178, R178, R106 ;  /* 0x0000006ab2b27220 */ /* 0x000fe20000410000 */
[----:B------:R-:W-:Y:S01]  /*2f70*/  SHF.L.U32 R112, R67, 0x10, RZ ;  /* 0x0000001043707819 */ /* 0x000fe200000006ff */
[----:B------:R-:W-:Y:S01]  /*2f80*/  FADD.FTZ R187, R187, R179 ;  /* 0x000000b3bbbb7221 */ /* 0x000fe20000010000 */
[----:B------:R-:W-:Y:S01]  /*2f90*/  PRMT R251, R67, 0x7632, R251 ;  /* 0x0000763243fb7816 */ /* 0x000fe200000000fb */
[----:B------:R-:W-:Y:S01]  /*2fa0*/  FFMA.FTZ R188, R179, R110, R188 ;  /* 0x0000006eb3bc7223 */ /* 0x000fe200000100bc */
[----:B------:R-:W-:Y:S01]  /*2fb0*/  SHF.L.U32 R208, R208, 0x10, RZ ;  /* 0x00000010d0d07819 */ /* 0x000fe200000006ff */
[----:B------:R4:W4:Y:S01]  /*2fc0*/  MUFU.RCP R136, R173 ;  /* 0x000000ad00887308 */ /* 0x0009220000001000 */
[----:B------:R-:W-:Y:S01]  /*2fd0*/  SHF.L.U32 R172, R81, 0x10, RZ ;  /* 0x0000001051ac7819 */ /* 0x000fe200000006ff */
[----:B------:R-:W-:Y:S01]  /*2fe0*/  FADD.FTZ R112, R157, -R112 ;  /* 0x800000709d707221 */ /* 0x000fe20000010000 */
[----:B------:R-:W-:Y:S01]  /*2ff0*/  SHF.L.U32 R117, R251, 0x10, RZ ;  /* 0x00000010fb757819 */ /* 0x000fe200000006ff */
[----:B--2---:R-:W-:Y:S01]  /*3000*/  FMUL.FTZ R177, R177, R208 ;  /* 0x000000d0b1b17220 */ /* 0x004fe20000410000 */
[----:B------:R-:W-:Y:S01]  /*3010*/  SHF.L.U32 R107, R107, 0x10, RZ ;  /* 0x000000106b6b7819 */ /* 0x000fe200000006ff */
[----:B------:R-:W-:Y:S01]  /*3020*/  FADD.FTZ R187, R187, R178 ;  /* 0x000000b2bbbb7221 */ /* 0x000fe20000010000 */
[----:B------:R-:W-:Y:S01]  /*3030*/  SHF.L.U32 R182, R103, 0x10, RZ ;  /* 0x0000001067b67819 */ /* 0x000fe200000006ff */
[----:B-----5:R-:W-:Y:S01]  /*3040*/  FMUL.FTZ R103, R204, R184 ;  /* 0x000000b8cc677220 */ /* 0x020fe20000410000 */
[----:B------:R-:W-:Y:S01]  /*3050*/  FFMA.FTZ R188, R178, R111, R188 ;  /* 0x0000006fb2bc7223 */ /* 0x000fe200000100bc */
[----:B------:R-:W-:Y:S01]  /*3060*/  SHF.L.U32 R198, R116, 0x10, RZ ;  /* 0x0000001074c67819 */ /* 0x000fe200000006ff */
[----:B------:R2:W5:Y:S01]  /*3070*/  MUFU.RCP R143, R172 ;  /* 0x000000ac008f7308 */ /* 0x0005620000001000 */
[----:B------:R-:W-:Y:S01]  /*3080*/  SHF.L.U32 R171, R37, 0x10, RZ ;  /* 0x0000001025ab7819 */ /* 0x000fe200000006ff */
[----:B------:R-:W-:Y:S01]  /*3090*/  FADD.FTZ R203, R203, -R117 ;  /* 0x80000075cbcb7221 */ /* 0x000fe20000010000 */
[----:B------:R-:W-:Y:S01]  /*30a0*/  SHF.L.U32 R116, R60, 0x10, RZ ;  /* 0x000000103c747819 */ /* 0x000fe200000006ff */
[----:B---3--:R-:W-:Y:S01]  /*30b0*/  FMUL.FTZ R112, R112, R183 ;  /* 0x000000b770707220 */ /* 0x008fe20000410000 */
[----:B------:R-:W-:Y:S01]  /*30c0*/  SHF.L.U32 R209, R209, 0x10, RZ ;  /* 0x00000010d1d17819 */ /* 0x000fe200000006ff */
[----:B------:R-:W-:Y:S01]  /*30d0*/  FMUL.FTZ R176, R176, R107 ;  /* 0x0000006bb0b07220 */ /* 0x000fe20000410000 */
[----:B------:R-:W-:Y:S01]  /*30e0*/  FADD.FTZ R187, R187, R177 ;  /* 0x000000b1bbbb7221 */ /* 0x000fe20000010000 */
[----:B------:R-:W-:Y:S01]  /*30f0*/  FFMA.FTZ R188, R177, R103, R188 ;  /* 0x00000067b1bc7223 */ /* 0x000fe200000100bc */
[----:B------:R-:W3:Y:S01]  /*3100*/  MUFU.RCP R155, R171 ;  /* 0x000000ab009b7308 */ /* 0x000ee20000001000 */
[----:B------:R-:W-:Y:S01]  /*3110*/  SHF.L.U32 R170, R82, 0x10, RZ ;  /* 0x0000001052aa7819 */ /* 0x000fe200000006ff */
[----:B------:R-:W-:Y:S01]  /*3120*/  FADD.FTZ R202, R202, -R116 ;  /* 0x80000074caca7221 */ /* 0x000fe20000010000 */
[----:B------:R-:W-:Y:S01]  /*3130*/  SHF.L.U32 R100, R100, 0x10, RZ ;  /* 0x0000001064647819 */ /* 0x000fe200000006ff */
[----:B0-----:R-:W-:Y:S01]  /*3140*/  FMUL.FTZ R175, R175, R209 ;  /* 0x000000d1afaf7220 */ /* 0x001fe20000410000 */
[----:B------:R-:W-:Y:S01]  /*3150*/  SHF.L.U32 R183, R96, 0x10, RZ ;  /* 0x0000001060b77819 */ /* 0x000fe200000006ff */
[----:B------:R-:W-:Y:S01]  /*3160*/  FMUL.FTZ R96, R203, R140 ;  /* 0x0000008ccb607220 */ /* 0x000fe20000410000 */
[----:B------:R-:W-:Y:S01]  /*3170*/  FADD.FTZ R187, R187, R176 ;  /* 0x000000b0bbbb7221 */ /* 0x000fe20000010000 */
[----:B------:R-:W-:Y:S01]  /*3180*/  FFMA.FTZ R188, R176, R112, R188 ;  /* 0x00000070b0bc7223 */ /* 0x000fe200000100bc */
[----:B------:R-:W0:Y:S01]  /*3190*/  MUFU.RCP R153, R170 ;  /* 0x000000aa00997308 */ /* 0x000e220000001000 */
[----:B------:R-:W-:Y:S01]  /*31a0*/  SHF.L.U32 R169, R38, 0x10, RZ ;  /* 0x0000001026a97819 */ /* 0x000fe200000006ff */
[----:B-1----:R-:W-:Y:S01]  /*31b0*/  FMUL.FTZ R174, R174, R100 ;  /* 0x00000064aeae7220 */ /* 0x002fe20000410000 */
[----:B------:R-:W-:Y:S01]  /*31c0*/  PRMT R161, R61, 0x7632, R161 ;  /* 0x000076323da17816 */ /* 0x000fe200000000a1 */
[----:B------:R-:W-:Y:S01]  /*31d0*/  FADD.FTZ R187, R187, R175 ;  /* 0x000000afbbbb7221 */ /* 0x000fe20000010000 */
[----:B------:R-:W-:Y:S01]  /*31e0*/  SHF.L.U32 R184, R97, 0x10, RZ ;  /* 0x0000001061b87819 */ /* 0x000fe200000006ff */
[----:B----4-:R-:W-:Y:S01]  /*31f0*/  FMUL.FTZ R97, R202, R138 ;  /* 0x0000008aca617220 */ /* 0x010fe20000410000 */
[----:B------:R-:W-:Y:S01]  /*3200*/  SHF.L.U32 R210, R210, 0x10, RZ ;  /* 0x00000010d2d27819 */ /* 0x000fe200000006ff */
[----:B------:R-:W-:Y:S01]  /*3210*/  FFMA.FTZ R188, R175, R96, R188 ;  /* 0x00000060afbc7223 */ /* 0x000fe200000100bc */
[----:B------:R-:W1:Y:S01]  /*3220*/  MUFU.RCP R151, R169 ;  /* 0x000000a900977308 */ /* 0x000e620000001000 */
[----:B------:R-:W-:Y:S01]  /*3230*/  SHF.L.U32 R168, R83, 0x10, RZ ;  /* 0x0000001053a87819 */ /* 0x000fe200000006ff */
[----:B------:R-:W-:Y:S01]  /*3240*/  FADD.FTZ R187, R187, R174 ;  /* 0x000000aebbbb7221 */ /* 0x000fe20000010000 */
[----:B------:R-:W-:Y:S01]  /*3250*/  SHF.L.U32 R228, R156, 0x10, RZ ;  /* 0x000000109ce47819 */ /* 0x000fe200000006ff */
[----:B------:R-:W-:Y:S01]  /*3260*/  FMUL.FTZ R173, R173, R210 ;  /* 0x000000d2adad7220 */ /* 0x000fe20000410000 */
[----:B------:R-:W-:Y:S01]  /*3270*/  SHF.L.U32 R117, R161, 0x10, RZ ;  /* 0x00000010a1757819 */ /* 0x000fe200000006ff */
[----:B------:R-:W-:Y:S01]  /*3280*/  FFMA.FTZ R188, R174, R97, R188 ;  /* 0x00000061aebc7223 */ /* 0x000fe200000100bc */
[----:B------:R-:W-:Y:S01]  /*3290*/  SHF.L.U32 R101, R101, 0x10, RZ ;  /* 0x0000001065657819 */ /* 0x000fe200000006ff */
[----:B------:R-:W4:Y:S01]  /*32a0*/  MUFU.RCP R149, R168 ;  /* 0x000000a800957308 */ /* 0x000f220000001000 */
[----:B------:R-:W-:Y:S01]  /*32b0*/  SHF.L.U32 R202, R92, 0x10, RZ ;  /* 0x000000105cca7819 */ /* 0x000fe200000006ff */
[----:B------:R-:W-:Y:S01]  /*32c0*/  FMUL.FTZ R92, R231, R136 ;  /* 0x00000088e75c7220 */ /* 0x000fe20000410000 */
[----:B------:R-:W-:Y:S01]  /*32d0*/  SHF.L.U32 R167, R39, 0x10, RZ ;  /* 0x0000001027a77819 */ /* 0x000fe200000006ff */
[----:B------:R-:W-:Y:S01]  /*32e0*/  FADD.FTZ R228, R228, -R117 ;  /* 0x80000075e4e47221 */ /* 0x000fe20000010000 */
[----:B------:R-:W-:Y:S01]  /*32f0*/  SHF.L.U32 R116, R62, 0x10, RZ ;  /* 0x000000103e747819 */ /* 0x000fe200000006ff */
[----:B--2---:R-:W-:Y:S01]  /*3300*/  FMUL.FTZ R172, R172, R101 ;  /* 0x00000065acac7220 */ /* 0x004fe20000410000 */
[----:B------:R-:W-:Y:S01]  /*3310*/  SHF.L.U32 R203, R93, 0x10, RZ ;  /* 0x000000105dcb7819 */ /* 0x000fe200000006ff */
[----:B-----5:R-:W-:Y:S01]  /*3320*/  FMUL.FTZ R93, R229, R143 ;  /* 0x0000008fe55d7220 */ /* 0x020fe20000410000 */
[----:B------:R-:W-:Y:S01]  /*3330*/  SHF.L.U32 R211, R211, 0x10, RZ ;  /* 0x00000010d3d37819 */ /* 0x000fe200000006ff */
[----:B------:R-:W-:Y:S01]  /*3340*/  FADD.FTZ R187, R187, R173 ;  /* 0x000000adbbbb7221 */ /* 0x000fe20000010000 */
[----:B------:R-:W-:Y:S01]  /*3350*/  FFMA.FTZ R188, R173, R92, R188 ;  /* 0x0000005cadbc7223 */ /* 0x000fe200000100bc */
[----:B------:R-:W2:Y:S01]  /*3360*/  MUFU.RCP R147, R167 ;  /* 0x000000a700937308 */ /* 0x000ea20000001000 */
        /* <DEDUP_REMOVED lines=11> */
[----:B------:R-:W-:Y:S01]  /*3420*/  PRMT R159, R63, 0x7632, R159 ;  /* 0x000076323f9f7816 */ /* 0x000fe2000000009f */
        /* <DEDUP_REMOVED lines=8> */
[----:B------:R-:W-:Y:S01]  /*34b0*/  SHF.L.U32 R199, R154, 0x10, RZ ;  /* 0x000000109ac77819 */ /* 0x000fe200000006ff */
[----:B------:R-:W-:Y:S01]  /*34c0*/  FMUL.FTZ R169, R169, R212 ;  /* 0x000000d4a9a97220 */ /* 0x000fe20000410000 */
[----:B------:R-:W-:Y:S01]  /*34d0*/  SHF.L.U32 R117, R159, 0x10, RZ ;  /* 0x000000109f757819 */ /* 0x000fe200000006ff */
[----:B------:R-:W-:Y:S01]  /*34e0*/  FADD.FTZ R187, R187, R170 ;  /* 0x000000aabbbb7221 */ /* 0x000fe20000010000 */
[----:B------:R-:W-:Y:S01]  /*34f0*/  SHF.L.U32 R236, R126, 0x10, RZ ;  /* 0x000000107eec7819 */ /* 0x000fe200000006ff */
[----:B------:R-:W-:Y:S01]  /*3500*/  FFMA.FTZ R188, R170, R153, R188 ;  /* 0x00000099aabc7223 */ /* 0x000fe200000100bc */
[----:B------:R-:W-:Y:S01]  /*3510*/  PRMT R126, R56, 0x7632, R126 ;  /* 0x00007632387e7816 */ /* 0x000fe2000000007e */
[----:B------:R-:W1:Y:S01]  /*3520*/  MUFU.RCP R141, R164 ;  /* 0x000000a4008d7308 */ /* 0x000e620000001000 */
[----:B------:R-:W-:Y:S01]  /*3530*/  SHF.L.U32 R192, R58, 0x10, RZ ;  /* 0x000000103ac07819 */ /* 0x000fe200000006ff */
[----:B------:R-:W-:Y:S01]  /*3540*/  FADD.FTZ R199, R199, -R117 ;  /* 0x80000075c7c77221 */ /* 0x000fe20000010000 */
[----:B------:R-:W-:Y:S01]  /*3550*/  SHF.L.U32 R163, R41, 0x10, RZ ;  /* 0x0000001029a37819 */ /* 0x000fe200000006ff */
[----:B----4-:R-:W-:Y:S01]  /*3560*/  FMUL.FTZ R149, R200, R149 ;  /* 0x00000095c8957220 */ /* 0x010fe20000410000 */
        /* <DEDUP_REMOVED lines=8> */
[----:B------:R-:W4:Y:S01]  /*35f0*/  MUFU.RCP R139, R163 ;  /* 0x000000a3008b7308 */ /* 0x000f220000001000 */
[----:B------:R-:W-:Y:S01]  /*3600*/  SHF.L.U32 R234, R123, 0x10, RZ ;  /* 0x000000107bea7819 */ /* 0x000fe200000006ff */
[----:B------:R-:W-:Y:S01]  /*3610*/  FADD.FTZ R198, R198, -R116 ;  /* 0x80000074c6c67221 */ /* 0x000fe20000010000 */
[----:B------:R-:W-:Y:S01]  /*3620*/  SHF.L.U32 R230, R121, 0x10, RZ ;  /* 0x0000001079e67819 */ /* 0x000fe200000006ff */
[----:B--2---:R-:W-:Y:S01]  /*3630*/  FMUL.FTZ R147, R199, R147 ;  /* 0x00000093c7937220 */ /* 0x004fe20000410000 */
[----:B------:R-:W-:Y:S01]  /*3640*/  SHF.L.U32 R162, R78, 0x10, RZ ;  /* 0x000000104ea27819 */ /* 0x000fe200000006ff */
[----:B------:R-:W-:Y:S01]  /*3650*/  FMUL.FTZ R167, R167, R213 ;  /* 0x000000d5a7a77220 */ /* 0x000fe20000410000 */
[----:B------:R-:W-:Y:S01]  /*3660*/  PRMT R123, R58, 0x7632, R123 ;  /* 0x000076323a7b7816 */ /* 0x000fe2000000007b */
[----:B------:R-:W-:Y:S01]  /*3670*/  FADD.FTZ R187, R187, R168 ;  /* 0x000000a8bbbb7221 */ /* 0x000fe20000010000 */
[----:B------:R-:W-:Y:S01]  /*3680*/  SHF.L.U32 R113, R53, 0x10, RZ ;  /* 0x0000001035717819 */ /* 0x000fe200000006ff */
[----:B------:R-:W-:Y:S01]  /*3690*/  FFMA.FTZ R188, R168, R149, R188 ;  /* 0x00000095a8bc7223 */ /* 0x000fe200000100bc */
[----:B------:R-:W-:Y:S01]  /*36a0*/  SHF.L.U32 R233, R124, 0x10, RZ ;  /* 0x000000107ce97819 */ /* 0x000fe200000006ff */
[----:B------:R-:W-:Y:S01]  /*36b0*/  FADD.FTZ R197, R197, -R115 ;  /* 0x80000073c5c57221 */ /* 0x000fe20000010000 */
[----:B------:R-:W-:Y:S01]  /*36c0*/  SHF.L.U32 R193, R137, 0x10, RZ ;  /* 0x0000001089c17819 */ /* 0x000fe200000006ff */
[----:B------:R-:W-:Y:S01]  /*36d0*/  FADD.FTZ R230, R230, -R113 ;  /* 0x80000071e6e67221 */ /* 0x000fe20000010000 */
[----:B------:R-:W-:Y:S01]  /*36e0*/  PRMT R124, R57, 0x7632, R124 ;  /* 0x00007632397c7816 */ /* 0x000fe2000000007c */
[----:B------:R-:W2:Y:S01]  /*36f0*/  MUFU.RCP R137, R162 ;  /* 0x000000a200897308 */ /* 0x000ea20000001000 */
[----:B------:R-:W-:Y:S01]  /*3700*/  SHF.L.U32 R191, R152, 0x10, RZ ;  /* 0x0000001098bf7819 */ /* 0x000fe200000006ff */
[----:B---3--:R-:W-:Y:S01]  /*3710*/  FMUL.FTZ R145, R198, R145 ;  /* 0x00000091c6917220 */ /* 0x008fe20000410000 */
[----:B------:R-:W-:Y:S01]  /*3720*/  SHF.L.U32 R161, R42, 0x10, RZ ;  /* 0x000000102aa17819 */ /* 0x000fe200000006ff */
[----:B------:R-:W-:Y:S01]  /*3730*/  FMUL.FTZ R166, R166, R183 ;  /* 0x000000b7a6a67220 */ /* 0x000fe20000410000 */
[----:B------:R-:W-:Y:S01]  /*3740*/  SHF.L.U32 R115, R123, 0x10, RZ ;  /* 0x000000107b737819 */ /* 0x000fe200000006ff */
[----:B------:R-:W-:Y:S01]  /*3750*/  FADD.FTZ R187, R187, R167 ;  /* 0x000000a7bbbb7221 */ /* 0x000fe20000010000 */
[----:B------:R-:W-:Y:S01]  /*3760*/  SHF.L.U32 R214, R214, 0x10, RZ ;  /* 0x00000010d6d67819 */ /* 0x000fe200000006ff */
[----:B------:R-:W-:Y:S01]  /*3770*/  FFMA.FTZ R188, R167, R147, R188 ;  /* 0x00000093a7bc7223 */ /* 0x000fe200000100bc */
[----:B------:R-:W-:Y:S01]  /*3780*/  PRMT R121, R59, 0x7632, R121 ;  /* 0x000076323b797816 */ /* 0x000fe20000000079 */
[----:B------:R-:W3:Y:S01]  /*3790*/  MUFU.RCP R190, R161 ;  /* 0x000000a100be7308 */ /* 0x000ee20000001000 */
[----:B------:R-:W-:Y:S01]  /*37a0*/  SHF.L.U32 R113, R55, 0x10, RZ ;  /* 0x0000001037717819 */ /* 0x000fe200000006ff */
[----:B------:R-:W-:Y:S01]  /*37b0*/  FADD.FTZ R191, R191, -R115 ;  /* 0x80000073bfbf7221 */ /* 0x000fe20000010000 */
[----:B------:R-:W-:Y:S01]  /*37c0*/  SHF.L.U32 R116, R124, 0x10, RZ ;  /* 0x000000107c747819 */ /* 0x000fe200000006ff */
[----:B0-----:R-:W-:Y:S01]  /*37d0*/  FMUL.FTZ R143, R197, R196 ;  /* 0x000000c4c58f7220 */ /* 0x001fe20000410000 */
[----:B------:R-:W-:Y:S01]  /*37e0*/  FMUL.FTZ R165, R165, R214 ;  /* 0x000000d6a5a57220 */ /* 0x000fe20000410000 */
[----:B------:R-:W-:Y:S01]  /*37f0*/  FADD.FTZ R187, R187, R166 ;  /* 0x000000a6bbbb7221 */ /* 0x000fe20000010000 */
[----:B------:R-:W-:Y:S01]  /*3800*/  FFMA.FTZ R188, R166, R145, R188 ;  /* 0x00000091a6bc7223 */ /* 0x000fe200000100bc */
[----:B------:R-:W-:Y:S01]  /*3810*/  SHF.L.U32 R126, R150, 0x10, RZ ;  /* 0x00000010967e7819 */ /* 0x000fe200000006ff */
[----:B------:R-:W-:Y:S01]  /*3820*/  FADD.FTZ R234, R234, -R113 ;  /* 0x80000071eaea7221 */ /* 0x000fe20000010000 */
[----:B------:R-:W-:Y:S01]  /*3830*/  SHF.L.U32 R123, R134, 0x10, RZ ;  /* 0x00000010867b7819 */ /* 0x000fe200000006ff */
[----:B------:R-:W-:Y:S01]  /*3840*/  FADD.FTZ R193, R193, -R116 ;  /* 0x80000074c1c17221 */ /* 0x000fe20000010000 */
[----:B------:R-:W-:Y:S01]  /*3850*/  SHF.L.U32 R115, R121, 0x10, RZ ;  /* 0x0000001079737819 */ /* 0x000fe200000006ff */
[----:B-1----:R-:W-:Y:S01]  /*3860*/  FMUL.FTZ R141, R195, R141 ;  /* 0x0000008dc38d7220 */ /* 0x002fe20000410000 */
[----:B------:R-:W-:Y:S01]  /*3870*/  SHF.L.U32 R235, R125, 0x10, RZ ;  /* 0x000000107deb7819 */ /* 0x000fe200000006ff */
[----:B------:R-:W-:Y:S01]  /*3880*/  FMUL.FTZ R164, R164, R184 ;  /* 0x000000b8a4a47220 */ /* 0x000fe20000410000 */
[----:B------:R-:W-:Y:S01]  /*3890*/  SHF.L.U32 R159, R43, 0x10, RZ ;  /* 0x000000102b9f7819 */ /* 0x000fe200000006ff */
[----:B------:R-:W-:Y:S01]  /*38a0*/  FADD.FTZ R187, R187, R165 ;  /* 0x000000a5bbbb7221 */ /* 0x000fe20000010000 */
[----:B------:R-:W-:Y:S01]  /*38b0*/  PRMT R125, R54, 0x7632, R125 ;  /* 0x00007632367d7816 */ /* 0x000fe2000000007d */
[----:B------:R-:W-:Y:S01]  /*38c0*/  FFMA.FTZ R188, R165, R143, R188 ;  /* 0x0000008fa5bc7223 */ /* 0x000fe200000100bc */
[----:B------:R-:W-:Y:S01]  /*38d0*/  SHF.L.U32 R113, R49, 0x10, RZ ;  /* 0x0000001031717819 */ /* 0x000fe200000006ff */
[----:B------:R-:W-:Y:S01]  /*38e0*/  FADD.FTZ R126, R126, -R115 ;  /* 0x800000737e7e7221 */ /* 0x000fe20000010000 */
[----:B------:R-:W-:Y:S01]  /*38f0*/  SHF.L.U32 R215, R215, 0x10, RZ ;  /* 0x00000010d7d77819 */ /* 0x000fe200000006ff */
[----:B------:R-:W-:Y:S01]  /*3900*/  FADD.FTZ R123, R123, -R114 ;  /* 0x800000727b7b7221 */ /* 0x000fe20000010000 */
[----:B------:R-:W-:Y:S01]  /*3910*/  SHF.L.U32 R238, R127, 0x10, RZ ;  /* 0x000000107fee7819 */ /* 0x000fe200000006ff */
[----:B------:R-:W0:Y:S01]  /*3920*/  MUFU.RCP R134, R159 ;  /* 0x0000009f00867308 */ /* 0x000e220000001000 */
[----:B------:R-:W-:Y:S01]  /*3930*/  PRMT R127, R53, 0x7632, R127 ;  /* 0x00007632357f7816 */ /* 0x000fe2000000007f */
[----:B------:R-:W-:Y:S01]  /*3940*/  FADD.FTZ R235, R235, -R113 ;  /* 0x80000071ebeb7221 */ /* 0x000fe20000010000 */
[----:B------:R-:W-:Y:S01]  /*3950*/  PRMT R152, R49, 0x7632, R152 ;  /* 0x0000763231987816 */ /* 0x000fe20000000098 */
[----:B----4-:R-:W-:Y:S01]  /*3960*/  FMUL.FTZ R139, R193, R139 ;  /* 0x0000008bc18b7220 */ /* 0x010fe20000410000 */
[----:B------:R-:W-:Y:S01]  /*3970*/  SHF.L.U32 R227, R122, 0x10, RZ ;  /* 0x000000107ae37819 */ /* 0x000fe200000006ff */
[----:B------:R-:W-:Y:S01]  /*3980*/  FMUL.FTZ R163, R163, R215 ;  /* 0x000000d7a3a37220 */ /* 0x000fe20000410000 */
[----:B------:R-:W-:Y:S01]  /*3990*/  SHF.L.U32 R158, R72, 0x10, RZ ;  /* 0x00000010489e7819 */ /* 0x000fe200000006ff */
[----:B------:R-:W-:Y:S01]  /*39a0*/  FADD.FTZ R187, R187, R164 ;  /* 0x000000a4bbbb7221 */ /* 0x000fe20000010000 */
[----:B------:R-:W-:Y:S01]  /*39b0*/  SHF.L.U32 R115, R54, 0x10, RZ ;  /* 0x0000001036737819 */ /* 0x000fe200000006ff */
[----:B------:R-:W-:Y:S01]  /*39c0*/  FFMA.FTZ R188, R164, R141, R188 ;  /* 0x0000008da4bc7223 */ /* 0x000fe200000100bc */
[----:B------:R-:W-:Y:S01]  /*39d0*/  SHF.L.U32 R114, R125, 0x10, RZ ;  /* 0x000000107d727819 */ /* 0x000fe200000006ff */
[----:B--2---:R-:W-:Y:S01]  /*39e0*/  FMUL.FTZ R137, R192, R137 ;  /* 0x00000089c0897220 */ /* 0x004fe20000410000 */
[----:B------:R-:W-:Y:S01]  /*39f0*/  SHF.L.U32 R185, R98, 0x10, RZ ;  /* 0x0000001062b97819 */ /* 0x000fe200000006ff */
[----:B------:R-:W-:Y:S01]  /*3a00*/  FADD.FTZ R227, R227, -R115 ;  /* 0x80000073e3e37221 */ /* 0x000fe20000010000 */
[----:B------:R-:W-:Y:S01]  /*3a10*/  SHF.L.U32 R120, R120, 0x10, RZ ;  /* 0x0000001078787819 */ /* 0x000fe200000006ff */
[----:B------:R-:W-:Y:S01]  /*3a20*/  FADD.FTZ R119, R119, -R114 ;  /* 0x8000007277777221 */ /* 0x000fe20000010000 */
        /* <DEDUP_REMOVED lines=9> */
[----:B------:R-:W1:Y:S01]  /*3ac0*/  MUFU.RCP R127, R158 ;  /* 0x0000009e007f7308 */ /* 0x000e620000001000 */
[----:B------:R-:W-:Y:S01]  /*3ad0*/  SHF.L.U32 R121, R148, 0x10, RZ ;  /* 0x0000001094797819 */ /* 0x000fe200000006ff */
[----:B------:R-:W-:Y:S01]  /*3ae0*/  FADD.FTZ R187, R187, R162 ;  /* 0x000000a2bbbb7221 */ /* 0x000fe20000010000 */
[----:B------:R-:W-:Y:S01]  /*3af0*/  SHF.L.U32 R157, R44, 0x10, RZ ;  /* 0x000000102c9d7819 */ /* 0x000fe200000006ff */
[----:B------:R-:W-:Y:S01]  /*3b00*/  FADD.FTZ R113, R113, -R135 ;  /* 0x8000008771717221 */ /* 0x000fe20000010000 */
[----:B------:R-:W-:Y:S01]  /*3b10*/  PRMT R154, R55, 0x7632, R154 ;  /* 0x00007632379a7816 */ /* 0x000fe2000000009a */
[----:B------:R-:W-:Y:S01]  /*3b20*/  FADD.FTZ R121, R121, -R116 ;  /* 0x8000007479797221 */ /* 0x000fe20000010000 */
[----:B------:R-:W-:Y:S01]  /*3b30*/  SHF.L.U32 R216, R216, 0x10, RZ ;  /* 0x00000010d8d87819 */ /* 0x000fe200000006ff */
[----:B------:R-:W2:Y:S01]  /*3b40*/  MUFU.RCP R125, R157 ;  /* 0x0000009d007d7308 */ /* 0x000ea20000001000 */
[----:B------:R-:W-:Y:S01]  /*3b50*/  SHF.L.U32 R115, R142, 0x10, RZ ;  /* 0x000000108e737819 */ /* 0x000fe200000006ff */
[----:B---3--:R-:W-:Y:S01]  /*3b60*/  FMUL.FTZ R135, R191, R190 ;  /* 0x000000bebf877220 */ /* 0x008fe20000410000 */
[----:B------:R-:W-:Y:S01]  /*3b70*/  SHF.L.U32 R114, R122, 0x10, RZ ;  /* 0x000000107a727819 */ /* 0x000fe200000006ff */
[----:B------:R-:W-:Y:S01]  /*3b80*/  FMUL.FTZ R161, R161, R216 ;  /* 0x000000d8a1a17220 */ /* 0x000fe20000410000 */
[----:B------:R-:W-:Y:S01]  /*3b90*/  SHF.L.U32 R117, R144, 0x10, RZ ;  /* 0x0000001090757819 */ /* 0x000fe200000006ff */
[----:B------:R-:W-:Y:S01]  /*3ba0*/  FFMA.FTZ R188, R162, R137, R188 ;  /* 0x00000089a2bc7223 */ /* 0x000fe200000100bc */
[----:B------:R-:W-:Y:S01]  /*3bb0*/  SHF.L.U32 R120, R154, 0x10, RZ ;  /* 0x000000109a787819 */ /* 0x000fe200000006ff */
[----:B------:R-:W-:Y:S01]  /*3bc0*/  FADD.FTZ R115, R115, -R114 ;  /* 0x8000007273737221 */ /* 0x000fe20000010000 */
[----:B------:R-:W-:Y:S01]  /*3bd0*/  SHF.L.U32 R156, R73, 0x10, RZ ;  /* 0x00000010499c7819 */ /* 0x000fe200000006ff */
[----:B------:R-:W-:Y:S01]  /*3be0*/  FADD.FTZ R187, R187, R161 ;  /* 0x000000a1bbbb7221 */ /* 0x000fe20000010000 */
[----:B------:R-:W-:Y:S01]  /*3bf0*/  SHF.L.U32 R186, R99, 0x10, RZ ;  /* 0x0000001063ba7819 */ /* 0x000fe200000006ff */
[----:B------:R-:W-:Y:S01]  /*3c00*/  FADD.FTZ R117, R117, -R120 ;  /* 0x8000007875757221 */ /* 0x000fe20000010000 */
[----:B------:R-:W-:Y:S01]  /*3c10*/  SHF.L.U32 R116, R48, 0x10, RZ ;  /* 0x0000001030747819 */ /* 0x000fe200000006ff */
[----:B------:R-:W3:Y:S01]  /*3c20*/  MUFU.RCP R122, R156 ;  /* 0x0000009c007a7308 */ /* 0x000ee20000001000 */
[----:B------:R-:W-:Y:S01]  /*3c30*/  PRMT R150, R50, 0x7632, R150 ;  /* 0x0000763232967816 */ /* 0x000fe20000000096 */
[----:B------:R-:W-:Y:S01]  /*3c40*/  FMUL.FTZ R160, R160, R186 ;  /* 0x000000baa0a07220 */ /* 0x000fe20000410000 */
[----:B------:R-:W-:Y:S01]  /*3c50*/  SHF.L.U32 R154, R45, 0x10, RZ ;  /* 0x000000102d9a7819 */ /* 0x000fe200000006ff */
        /* <DEDUP_REMOVED lines=15> */
[----:B------:R-:W0:Y:S01]  /*3d50*/  MUFU.RCP R120, R152 ;  /* 0x0000009800787308 */ /* 0x000e220000001000 */
[----:B------:R-:W-:Y:S01]  /*3d60*/  SHF.L.U32 R218, R218, 0x10, RZ ;  /* 0x00000010dada7819 */ /* 0x000fe200000006ff */
[----:B-1----:R-:W-:Y:S01]  /*3d70*/  FMUL.FTZ R124, R124, R127 ;  /* 0x0000007f7c7c7220 */ /* 0x002fe20000410000 */
[----:B------:R-:W-:Y:S01]  /*3d80*/  FMUL.FTZ R158, R158, R202 ;  /* 0x000000ca9e9e7220 */ /* 0x000fe20000410000 */
[----:B------:R-:W-:Y:S01]  /*3d90*/  FADD.FTZ R187, R187, R159 ;  /* 0x0000009fbbbb7221 */ /* 0x000fe20000010000 */
[----:B------:R-:W-:Y:S01]  /*3da0*/  FFMA.FTZ R188, R159, R126, R188 ;  /* 0x0000007e9fbc7223 */ /* 0x000fe200000100bc */
[----:B------:R-:W-:Y:S01]  /*3db0*/  FADD.FTZ R238, R238, -R114 ;  /* 0x80000072eeee7221 */ /* 0x000fe20000010000 */
[----:B------:R-:W-:Y:S01]  /*3dc0*/  SHF.L.U32 R148, R75, 0x10, RZ ;  /* 0x000000104b947819 */ /* 0x000fe200000006ff */
[----:B------:R-:W1:Y:S01]  /*3dd0*/  MUFU.RCP R114, R150 ;  /* 0x0000009600727308 */ /* 0x000e620000001000 */
[----:B--2---:R-:W-:Y:S01]  /*3de0*/  FMUL.FTZ R123, R123, R125 ;  /* 0x0000007d7b7b7220 */ /* 0x004fe20000410000 */
[----:B------:R-:W-:Y:S01]  /*3df0*/  FMUL.FTZ R157, R157, R218 ;  /* 0x000000da9d9d7220 */ /* 0x000fe20000410000 */
[----:B------:R-:W-:Y:S01]  /*3e00*/  FADD.FTZ R187, R187, R158 ;  /* 0x0000009ebbbb7221 */ /* 0x000fe20000010000 */
[----:B------:R-:W-:Y:S01]  /*3e10*/  FFMA.FTZ R188, R158, R124, R188 ;  /* 0x0000007c9ebc7223 */ /* 0x000fe200000100bc */
[----:B------:R-:W-:Y:S01]  /*3e20*/  SHF.L.U32 R146, R47, 0x10, RZ ;  /* 0x000000102f927819 */ /* 0x000fe200000006ff */
[----:B---3--:R-:W-:Y:S01]  /*3e30*/  FMUL.FTZ R122, R230, R122 ;  /* 0x0000007ae67a7220 */ /* 0x008fe20000410000 */
[----:B------:R-:W-:Y:S01]  /*3e40*/  SHF.L.U32 R219, R219, 0x10, RZ ;  /* 0x00000010dbdb7819 */ /* 0x000fe200000006ff */
[----:B------:R-:W2:Y:S01]  /*3e50*/  MUFU.RCP R118, R148 ;  /* 0x0000009400767308 */ /* 0x000ea20000001000 */
[----:B------:R-:W-:Y:S01]  /*3e60*/  FMUL.FTZ R156, R156, R203 ;  /* 0x000000cb9c9c7220 */ /* 0x000fe20000410000 */
[----:B------:R-:W-:Y:S01]  /*3e70*/  FADD.FTZ R187, R187, R157 ;  /* 0x0000009dbbbb7221 */ /* 0x000fe20000010000 */
[----:B------:R-:W-:Y:S01]  /*3e80*/  FFMA.FTZ R188, R157, R123, R188 ;  /* 0x0000007b9dbc7223 */ /* 0x000fe200000100bc */
[----:B------:R-:W-:Y:S01]  /*3e90*/  SHF.L.U32 R144, R68, 0x10, RZ ;  /* 0x0000001044907819 */ /* 0x000fe200000006ff */
[----:B----4-:R-:W-:Y:S01]  /*3ea0*/  FMUL.FTZ R121, R121, R116 ;  /* 0x0000007479797220 */ /* 0x010fe20000410000 */
[----:B------:R-:W-:Y:S01]  /*3eb0*/  SHF.L.U32 R204, R94, 0x10, RZ ;  /* 0x000000105ecc7819 */ /* 0x000fe200000006ff */
[----:B------:R-:W-:Y:S01]  /*3ec0*/  FMUL.FTZ R154, R154, R219 ;  /* 0x000000db9a9a7220 */ /* 0x000fe20000410000 */
[----:B------:R-:W3:Y:S01]  /*3ed0*/  MUFU.RCP R189, R146 ;  /* 0x0000009200bd7308 */ /* 0x000ee20000001000 */
[----:B------:R-:W-:Y:S01]  /*3ee0*/  FADD.FTZ R187, R187, R156 ;  /* 0x0000009cbbbb7221 */ /* 0x000fe20000010000 */
[----:B------:R-:W-:Y:S01]  /*3ef0*/  FFMA.FTZ R188, R156, R122, R188 ;  /* 0x0000007a9cbc7223 */ /* 0x000fe200000100bc */
[----:B------:R-:W-:Y:S01]  /*3f00*/  SHF.L.U32 R142, R128, 0x10, RZ ;  /* 0x00000010808e7819 */ /* 0x000fe200000006ff */
[----:B0-----:R-:W-:Y:S01]  /*3f10*/  FMUL.FTZ R120, R227, R120 ;  /* 0x00000078e3787220 */ /* 0x001fe20000410000 */
[----:B------:R-:W-:Y:S01]  /*3f20*/  SHF.L.U32 R220, R220, 0x10, RZ ;  /* 0x00000010dcdc7819 */ /* 0x000fe200000006ff */
[----:B------:R-:W-:Y:S01]  /*3f30*/  FMUL.FTZ R152, R152, R204 ;  /* 0x000000cc98987220 */ /* 0x000fe20000410000 */
[----:B------:R-:W-:Y:S01]  /*3f40*/  FADD.FTZ R187, R187, R154 ;  /* 0x0000009abbbb7221 */ /* 0x000fe20000010000 */
[----:B------:R-:W0:Y:S01]  /*3f50*/  MUFU.RCP R194, R144 ;  /* 0x0000009000c27308 */ /* 0x000e220000001000 */
[----:B------:R-:W-:Y:S01]  /*3f60*/  FFMA.FTZ R188, R154, R121, R188 ;  /* 0x000000799abc7223 */ /* 0x000fe200000100bc */
[----:B------:R-:W-:Y:S01]  /*3f70*/  SHF.L.U32 R138, R129, 0x10, RZ ;  /* 0x00000010818a7819 */ /* 0x000fe200000006ff */
[----:B-1----:R-:W-:Y:S01]  /*3f80*/  FMUL.FTZ R119, R119, R114 ;  /* 0x0000007277777220 */ /* 0x002fe20000410000 */
[----:B------:R-:W-:Y:S01]  /*3f90*/  SHF.L.U32 R205, R95, 0x10, RZ ;  /* 0x000000105fcd7819 */ /* 0x000fe200000006ff */
[----:B------:R-:W-:Y:S01]  /*3fa0*/  FMUL.FTZ R150, R150, R220 ;  /* 0x000000dc96967220 */ /* 0x000fe20000410000 */
[----:B------:R-:W-:Y:S01]  /*3fb0*/  SHF.L.U32 R140, R69, 0x10, RZ ;  /* 0x00000010458c7819 */ /* 0x000fe200000006ff */
[----:B------:R-:W-:Y:S01]  /*3fc0*/  FADD.FTZ R187, R187, R152 ;  /* 0x00000098bbbb7221 */ /* 0x000fe20000010000 */
[----:B------:R-:W1:Y:S01]  /*3fd0*/  MUFU.RCP R98, R142 ;  /* 0x0000008e00627308 */ /* 0x000e620000001000 */
[----:B------:R-:W-:Y:S01]  /*3fe0*/  FFMA.FTZ R188, R152, R120, R188 ;  /* 0x0000007898bc7223 */ /* 0x000fe200000100bc */
[----:B------:R-:W-:Y:S01]  /*3ff0*/  SHF.L.U32 R221, R221, 0x10, RZ ;  /* 0x00000010dddd7819 */ /* 0x000fe200000006ff */
[----:B--2---:R-:W-:Y:S01]  /*4000*/  FMUL.FTZ R118, R234, R118 ;  /* 0x00000076ea767220 */ /* 0x004fe20000410000 */
[----:B------:R-:W-:Y:S01]  /*4010*/  FMUL.FTZ R148, R148, R205 ;  /* 0x000000cd94947220 */ /* 0x000fe20000410000 */
[----:B------:R-:W-:Y:S01]  /*4020*/  FADD.FTZ R187, R187, R150 ;  /* 0x00000096bbbb7221 */ /* 0x000fe20000010000 */
[----:B------:R-:W-:Y:S01]  /*4030*/  FFMA.FTZ R188, R150, R119, R188 ;  /* 0x0000007796bc7223 */ /* 0x000fe200000100bc */
[----:B------:R-:W-:Y:S01]  /*4040*/  SHF.L.U32 R88, R88, 0x10, RZ ;  /* 0x0000001058587819 */ /* 0x000fe200000006ff */
[----:B------:R-:W2:Y:S01]  /*4050*/  MUFU.RCP R95, R138 ;  /* 0x0000008a005f7308 */ /* 0x000ea20000001000 */
[----:B------:R-:W-:Y:S01]  /*4060*/  SHF.L.U32 R136, R70, 0x10, RZ ;  /* 0x0000001046887819 */ /* 0x000fe200000006ff */
[----:B---3--:R-:W-:Y:S01]  /*4070*/  FMUL.FTZ R117, R117, R189 ;  /* 0x000000bd75757220 */ /* 0x008fe20000410000 */
[----:B------:R-:W-:Y:S01]  /*4080*/  FMUL.FTZ R146, R146, R221 ;  /* 0x000000dd92927220 */ /* 0x000fe20000410000 */
[----:B------:R-:W-:Y:S01]  /*4090*/  FADD.FTZ R187, R187, R148 ;  /* 0x00000094bbbb7221 */ /* 0x000fe20000010000 */
[----:B------:R-:W-:Y:S01]  /*40a0*/  FFMA.FTZ R188, R148, R118, R188 ;  /* 0x0000007694bc7223 */ /* 0x000fe200000100bc */
[----:B------:R-:W-:Y:S01]  /*40b0*/  SHF.L.U32 R134, R130, 0x10, RZ ;  /* 0x0000001082867819 */ /* 0x000fe200000006ff */
[----:B0-----:R-:W-:Y:S01]  /*40c0*/  FMUL.FTZ R116, R233, R194 ;  /* 0x000000c2e9747220 */ /* 0x001fe20000410000 */
[----:B------:R0:W3:Y:S01]  /*40d0*/  MUFU.RCP R94, R140 ;  /* 0x0000008c005e7308 */ /* 0x0000e20000001000 */
[----:B------:R-:W-:Y:S01]  /*40e0*/  SHF.L.U32 R222, R222, 0x10, RZ ;  /* 0x00000010dede7819 */ /* 0x000fe200000006ff */
[----:B------:R-:W-:Y:S01]  /*40f0*/  FMUL.FTZ R144, R144, R88 ;  /* 0x0000005890907220 */ /* 0x000fe20000410000 */
[----:B------:R-:W-:Y:S01]  /*4100*/  FADD.FTZ R228, R187, R146 ;  /* 0x00000092bbe47221 */ /* 0x000fe20000010000 */
[----:B------:R-:W-:Y:S01]  /*4110*/  FFMA.FTZ R229, R146, R117, R188 ;  /* 0x0000007592e57223 */ /* 0x000fe200000100bc */
[----:B-1----:R-:W-:Y:S01]  /*4120*/  FMUL.FTZ R115, R115, R98 ;  /* 0x0000006273737220 */ /* 0x002fe20000410000 */
[----:B------:R-:W-:Y:S01]  /*4130*/  SHF.L.U32 R89, R89, 0x10, RZ ;  /* 0x0000001059597819 */ /* 0x000fe200000006ff */
[----:B------:R-:W-:Y:S01]  /*4140*/  FMUL.FTZ R142, R142, R222 ;  /* 0x000000de8e8e7220 */ /* 0x000fe20000410000 */
[----:B------:R-:W1:Y:S01]  /*4150*/  MUFU.RCP R99, R136 ;  /* 0x0000008800637308 */ /* 0x000e620000001000 */
[----:B------:R-:W-:Y:S01]  /*4160*/  SHF.L.U32 R127, R71, 0x10, RZ ;  /* 0x00000010477f7819 */ /* 0x000fe200000006ff */
[----:B------:R-:W-:Y:S01]  /*4170*/  FADD.FTZ R228, R228, R144 ;  /* 0x00000090e4e47221 */ /* 0x000fe20000010000 */
[----:B------:R-:W-:Y:S01]  /*4180*/  FFMA.FTZ R229, R144, R116, R229 ;  /* 0x0000007490e57223 */ /* 0x000fe200000100e5 */
[----:B--2---:R-:W-:Y:S01]  /*4190*/  FMUL.FTZ R113, R113, R95 ;  /* 0x0000005f71717220 */ /* 0x004fe20000410000 */
[----:B------:R-:W-:Y:S01]  /*41a0*/  SHF.L.U32 R125, R131, 0x10, RZ ;  /* 0x00000010837d7819 */ /* 0x000fe200000006ff */
[----:B0-----:R-:W-:Y:S01]  /*41b0*/  FMUL.FTZ R140, R140, R89 ;  /* 0x000000598c8c7220 */ /* 0x001fe20000410000 */
[----:B------:R-:W-:Y:S01]  /*41c0*/  SHF.L.U32 R223, R223, 0x10, RZ ;  /* 0x00000010dfdf7819 */ /* 0x000fe200000006ff */
[----:B------:R0:W2:Y:S01]  /*41d0*/  MUFU.RCP R98, R134 ;  /* 0x0000008600627308 */ /* 0x0000a20000001000 */
[----:B---3--:R-:W-:Y:S01]  /*41e0*/  FMUL.FTZ R114, R235, R94 ;  /* 0x0000005eeb727220 */ /* 0x008fe20000410000 */
[----:B------:R-:W-:Y:S01]  /*41f0*/  FADD.FTZ R228, R228, R142 ;  /* 0x0000008ee4e47221 */ /* 0x000fe20000010000 */
[----:B------:R-:W-:Y:S01]  /*4200*/  FFMA.FTZ R229, R142, R115, R229 ;  /* 0x000000738ee57223 */ /* 0x000fe200000100e5 */
[----:B------:R-:W-:Y:S01]  /*4210*/  SHF.L.U32 R90, R90, 0x10, RZ ;  /* 0x000000105a5a7819 */ /* 0x000fe200000006ff */
[----:B------:R-:W-:Y:S01]  /*4220*/  FMUL.FTZ R138, R138, R223 ;  /* 0x000000df8a8a7220 */ /* 0x000fe20000410000 */
[----:B------:R-:W-:Y:S01]  /*4230*/  FADD.FTZ R228, R228, R140 ;  /* 0x0000008ce4e47221 */ /* 0x000fe20000010000 */
[----:B------:R-:W-:Y:S01]  /*4240*/  FFMA.FTZ R229, R140, R114, R229 ;  /* 0x000000728ce57223 */ /* 0x000fe200000100e5 */
[----:B------:R3:W4:Y:S01]  /*4250*/  MUFU.RCP R95, R127 ;  /* 0x0000007f005f7308 */ /* 0x0007220000001000 */
[----:B------:R-:W-:Y:S01]  /*4260*/  SHF.L.U32 R224, R224, 0x10, RZ ;  /* 0x00000010e0e07819 */ /* 0x000fe200000006ff */
[----:B-1----:R-:W-:Y:S01]  /*4270*/  FMUL.FTZ R99, R236, R99 ;  /* 0x00000063ec637220 */ /* 0x002fe20000410000 */
[----:B------:R-:W-:Y:S01]  /*4280*/  FMUL.FTZ R136, R136, R90 ;  /* 0x0000005a88887220 */ /* 0x000fe20000410000 */
[----:B------:R-:W-:Y:S01]  /*4290*/  FADD.FTZ R228, R228, R138 ;  /* 0x0000008ae4e47221 */ /* 0x000fe20000010000 */
[----:B------:R-:W-:Y:S01]  /*42a0*/  FFMA.FTZ R229, R138, R113, R229 ;  /* 0x000000718ae57223 */ /* 0x000fe200000100e5 */
[----:B------:R-:W-:Y:S01]  /*42b0*/  SHF.L.U32 R91, R91, 0x10, RZ ;  /* 0x000000105b5b7819 */ /* 0x000fe200000006ff */
[----:B0-----:R-:W-:Y:S01]  /*42c0*/  FMUL.FTZ R134, R134, R224 ;  /* 0x000000e086867220 */ /* 0x001fe20000410000 */
[----:B------:R0:W1:Y:S01]  /*42d0*/  MUFU.RCP R94, R125 ;  /* 0x0000007d005e7308 */ /* 0x0000620000001000 */
[----:B--2---:R-:W-:Y:S01]  /*42e0*/  FMUL.FTZ R98, R232, R98 ;  /* 0x00000062e8627220 */ /* 0x004fe20000410000 */
[----:B------:R-:W-:Y:S01]  /*42f0*/  FADD.FTZ R228, R228, R136 ;  /* 0x00000088e4e47221 */ /* 0x000fe20000010000 */
[----:B------:R-:W-:Y:S01]  /*4300*/  FFMA.FTZ R229, R136, R99, R229 ;  /* 0x0000006388e57223 */ /* 0x000fe200000100e5 */
[----:B------:R-:W-:Y:S01]  /*4310*/  SHF.L.U32 R225, R225, 0x10, RZ ;  /* 0x00000010e1e17819 */ /* 0x000fe200000006ff */
[----:B---3--:R-:W-:Y:S01]  /*4320*/  FMUL.FTZ R127, R127, R91 ;  /* 0x0000005b7f7f7220 */ /* 0x008fe20000410000 */
[----:B------:R-:W-:Y:S01]  /*4330*/  FADD.FTZ R228, R228, R134 ;  /* 0x00000086e4e47221 */ /* 0x000fe20000010000 */
[----:B------:R-:W-:Y:S01]  /*4340*/  FFMA.FTZ R229, R134, R98, R229 ;  /* 0x0000006286e57223 */ /* 0x000fe200000100e5 */
[----:B------:R-:W-:Y:S01]  /*4350*/  FMUL.FTZ R201, R104, R0 ;  /* 0x0000000068c97220 */ /* 0x000fe20000410000 */
[----:B----4-:R-:W-:Y:S01]  /*4360*/  FMUL.FTZ R95, R238, R95 ;  /* 0x0000005fee5f7220 */ /* 0x010fe20000410000 */
[----:B0-----:R-:W-:Y:S01]  /*4370*/  FMUL.FTZ R125, R125, R225 ;  /* 0x000000e17d7d7220 */ /* 0x001fe20000410000 */
[----:B------:R-:W-:Y:S01]  /*4380*/  FADD.FTZ R228, R228, R127 ;  /* 0x0000007fe4e47221 */ /* 0x000fe20000010000 */
[----:B------:R-:W-:Y:S01]  /*4390*/  FMUL.FTZ R200, R206, R108 ;  /* 0x0000006ccec87220 */ /* 0x000fe20000410000 */
[----:B------:R-:W-:Y:S01]  /*43a0*/  FFMA.FTZ R229, R127, R95, R229 ;  /* 0x0000005f7fe57223 */ /* 0x000fe200000100e5 */
[----:B------:R-:W-:Y:S01]  /*43b0*/  FMUL.FTZ R199, R105, R109 ;  /* 0x0000006d69c77220 */ /* 0x000fe20000410000 */
[----:B------:R-:W-:Y:S01]  /*43c0*/  FMUL.FTZ R198, R207, R110 ;  /* 0x0000006ecfc67220 */ /* 0x000fe20000410000 */
[----:B------:R-:W-:Y:S01]  /*43d0*/  FMUL.FTZ R197, R106, R111 ;  /* 0x0000006f6ac57220 */ /* 0x000fe20000410000 */
[----:B-1----:R-:W-:Y:S01]  /*43e0*/  FMUL.FTZ R94, R237, R94 ;  /* 0x0000005eed5e7220 */ /* 0x002fe20000410000 */
        /* <DEDUP_REMOVED lines=37> */
.L_x_621:
        /* <DEDUP_REMOVED lines=18> */
[----:B------:R-:W2:Y:S01]  /*4760*/  LDL.LU R229, [R1+0x28] ;  /* 0x0000280001e57983 */ /* 0x000ea20000300800 */
[----:B------:R-:W-:Y:S01]  /*4770*/  FADD.FTZ R11, R223, R11 ;  /* 0x0000000bdf0b7221 */ /* 0x000fe20000010000 */
[----:B------:R-:W-:Y:S02]  /*4780*/  FADD.FTZ R12, R89, R12 ;  /* 0x0000000c590c7221 */ /* 0x000fe40000010000 */
[----:B------:R-:W5:Y:S04]  /*4790*/  LDL.LU R222, [R1+0x24] ;  /* 0x0000240001de7983 */ /* 0x000f680000300800 */
[----:B------:R-:W3:Y:S04]  /*47a0*/  LDL.LU R221, [R1+0x20] ;  /* 0x0000200001dd7983 */ /* 0x000ee80000300800 */
[----:B------:R-:W4:Y:S04]  /*47b0*/  LDL.LU R205, [R1+0x1c] ;  /* 0x00001c0001cd7983 */ /* 0x000f280000300800 */
[----:B------:R-:W2:Y:S01]  /*47c0*/  LDL.LU R220, [R1+0x18] ;  /* 0x0000180001dc7983 */ /* 0x000ea20000300800 */
[----:B------:R-:W-:-:S03]  /*47d0*/  FADD.FTZ R22, R202, R22 ;  /* 0x00000016ca167221 */ /* 0x000fc60000010000 */
[----:B------:R-:W5:Y:S01]  /*47e0*/  LDL.LU R204, [R1+0x14] ;  /* 0x0000140001cc7983 */ /* 0x000f620000300800 */
[----:B------:R-:W-:-:S03]  /*47f0*/  FADD.FTZ R23, R217, R23 ;  /* 0x00000017d9177221 */ /* 0x000fc60000010000 */
[----:B------:R-:W3:Y:S04]  /*4800*/  LDL.LU R219, [R1+0x10] ;  /* 0x0000100001db7983 */ /* 0x000ee80000300800 */
[----:B------:R-:W4:Y:S04]  /*4810*/  LDL.LU R203, [R1+0xc] ;  /* 0x00000c0001cb7983 */ /* 0x000f280000300800 */
[----:B------:R-:W2:Y:S04]  /*4820*/  LDL.LU R218, [R1+0x8] ;  /* 0x0000080001da7983 */ /* 0x000ea80000300800 */
[----:B------:R-:W5:Y:S04]  /*4830*/  LDL.LU R202, [R1+0x4] ;  /* 0x0000040001ca7983 */ /* 0x000f680000300800 */
[----:B------:R-:W3:Y:S04]  /*4840*/  LDL.LU R217, [R1] ;  /* 0x0000000001d97983 */ /* 0x000ee80000300800 */
[----:B------:R-:W1:Y:S02]  /*4850*/  SHFL.DOWN PT, R224, R90, 0x8, 0x1f ;  /* 0x09001f005ae07f89 */ /* 0x000e6400000e0000 */
[----:B-1----:R-:W-:-:S02]  /*4860*/  FADD.FTZ R224, R90, R224 ;  /* 0x000000e05ae07221 */ /* 0x002fc40000010000 */
[----:B------:R-:W1:Y:S01]  /*4870*/  SHFL.DOWN PT, R90, R91, 0x8, 0x1f ;  /* 0x09001f005b5a7f89 */ /* 0x000e6200000e0000 */
[----:B------:R-:W-:Y:S01]  /*4880*/  FADD.FTZ R25, R216, R25 ;  /* 0x00000019d8197221 */ /* 0x000fe20000010000 */
[----:B-1----:R-:W-:Y:S01]  /*4890*/  FADD.FTZ R90, R91, R90 ;  /* 0x0000005a5b5a7221 */ /* 0x002fe20000010000 */
[----:B------:R-:W-:Y:S01]  /*48a0*/  FADD.FTZ R27, R215, R27 ;  /* 0x0000001bd71b7221 */ /* 0x000fe20000010000 */
[----:B------:R-:W-:Y:S01]  /*48b0*/  FADD.FTZ R29, R214, R29 ;  /* 0x0000001dd61d7221 */ /* 0x000fe20000010000 */
[----:B------:R-:W-:Y:S01]  /*48c0*/  FADD.FTZ R31, R213, R31 ;  /* 0x0000001fd51f7221 */ /* 0x000fe20000010000 */
[----:B------:R-:W-:Y:S01]  /*48d0*/  FADD.FTZ R24, R186, R24 ;  /* 0x00000018ba187221 */ /* 0x000fe20000010000 */
[----:B------:R-:W1:Y:S01]  /*48e0*/  SHFL.DOWN PT, R223, R90, 0x4, 0x1f ;  /* 0x08801f005adf7f89 */ /* 0x000e6200000e0000 */
[----:B------:R-:W-:Y:S01]  /*48f0*/  FADD.FTZ R26, R185, R26 ;  /* 0x0000001ab91a7221 */ /* 0x000fe20000010000 */
[----:B------:R-:W-:Y:S01]  /*4900*/  FADD.FTZ R28, R184, R28 ;  /* 0x0000001cb81c7221 */ /* 0x000fe20000010000 */
[----:B------:R-:W-:Y:S01]  /*4910*/  FADD.FTZ R30, R183, R30 ;  /* 0x0000001eb71e7221 */ /* 0x000fe20000010000 */
[----:B------:R-:W0:Y:S01]  /*4920*/  SHFL.DOWN PT, R91, R224, 0x4, 0x1f ;  /* 0x08801f00e05b7f89 */ /* 0x000e2200000e0000 */
[----:B--2---:R-:W-:Y:S01]  /*4930*/  FADD.FTZ R218, R102, R218 ;  /* 0x000000da66da7221 */ /* 0x004fe20000010000 */
[----:B-----5:R-:W-:Y:S01]  /*4940*/  FADD.FTZ R202, R212, R202 ;  /* 0x000000cad4ca7221 */ /* 0x020fe20000010000 */
[----:B---3--:R-:W-:-:S05]  /*4950*/  FADD.FTZ R217, R182, R217 ;  /* 0x000000d9b6d97221 */ /* 0x008fca0000010000 */
[----:B------:R2:W-:Y:S04]  /*4960*/  STL [R1], R217 ;  /* 0x000000d901007387 */ /* 0x0005e80000100800 */
[----:B------:R-:W-:Y:S04]  /*4970*/  STL [R1+0x4], R202 ;  /* 0x000004ca01007387 */ /* 0x000fe80000100800 */
[----:B--2---:R-:W2:Y:S04]  /*4980*/  LDL.LU R217, [R1+0xd4] ;  /* 0x0000d40001d97983 */ /* 0x004ea80000300800 */
[----:B------:R-:W-:Y:S04]  /*4990*/  STL [R1+0x8], R218 ;  /* 0x000008da01007387 */ /* 0x000fe80000100800 */
[----:B------:R-:W3:Y:S01]  /*49a0*/  LDL.LU R102, [R1+0xd8] ;  /* 0x0000d80001667983 */ /* 0x000ee20000300800 */
[----:B----4-:R-:W-:Y:S01]  /*49b0*/  FADD.FTZ R203, R211, R203 ;  /* 0x000000cbd3cb7221 */ /* 0x010fe20000010000 */
[----:B------:R-:W-:Y:S01]  /*49c0*/  FADD.FTZ R219, R101, R219 ;  /* 0x000000db65db7221 */ /* 0x000fe20000010000 */
[----:B------:R-:W-:Y:S01]  /*49d0*/  FADD.FTZ R204, R210, R204 ;  /* 0x000000ccd2cc7221 */ /* 0x000fe20000010000 */
[----:B------:R-:W-:Y:S01]  /*49e0*/  FADD.FTZ R220, R100, R220 ;  /* 0x000000dc64dc7221 */ /* 0x000fe20000010000 */
[----:B------:R-:W-:Y:S01]  /*49f0*/  FADD.FTZ R205, R209, R205 ;  /* 0x000000cdd1cd7221 */ /* 0x000fe20000010000 */
[----:B------:R-:W-:Y:S01]  /*4a00*/  STL [R1+0xc], R203 ;  /* 0x00000ccb01007387 */ /* 0x000fe20000100800 */
[----:B------:R-:W-:-:S03]  /*4a10*/  FADD.FTZ R221, R107, R221 ;  /* 0x000000dd6bdd7221 */ /* 0x000fc60000010000 */
[----:B------:R-:W-:Y:S01]  /*4a20*/  STL [R1+0x10], R219 ;  /* 0x000010db01007387 */ /* 0x000fe20000100800 */
[----:B------:R-:W-:-:S03]  /*4a30*/  FADD.FTZ R222, R208, R222 ;  /* 0x000000ded0de7221 */ /* 0x000fc60000010000 */
[----:B------:R-:W-:Y:S04]  /*4a40*/  STL [R1+0x14], R204 ;  /* 0x000014cc01007387 */ /* 0x000fe80000100800 */
[----:B------:R-:W-:Y:S01]  /*4a50*/  STL [R1+0x18], R220 ;  /* 0x000018dc01007387 */ /* 0x000fe20000100800 */
[----:B------:R-:W-:-:S03]  /*4a60*/  FADD.FTZ R229, R106, R229 ;  /* 0x000000e56ae57221 */ /* 0x000fc60000010000 */
[----:B------:R-:W4:Y:S04]  /*4a70*/  LDL.LU R216, [R1+0x34] ;  /* 0x0000340001d87983 */ /* 0x000f280000300800 */
[----:B------:R5:W-:Y:S04]  /*4a80*/  STL [R1+0x1c], R205 ;  /* 0x00001ccd01007387 */ /* 0x000be80000100800 */
[----:B------:R-:W4:Y:S01]  /*4a90*/  LDL.LU R215, [R1+0xc8] ;  /* 0x0000c80001d77983 */ /* 0x000f220000300800 */
[----:B-1----:R-:W-:-:S03]  /*4aa0*/  FADD.FTZ R223, R90, R223 ;  /* 0x000000df5adf7221 */ /* 0x002fc60000010000 */
[----:B------:R-:W-:Y:S01]  /*4ab0*/  STL [R1+0x20], R221 ;  /* 0x000020dd01007387 */ /* 0x000fe20000100800 */
[----:B------:R-:W-:-:S03]  /*4ac0*/  FADD.FTZ R228, R207, R228 ;  /* 0x000000e4cfe47221 */ /* 0x000fc60000010000 */
[----:B------:R-:W4:Y:S01]  /*4ad0*/  LDL.LU R214, [R1+0xcc] ;  /* 0x0000cc0001d67983 */ /* 0x000f220000300800 */
[----:B------:R-:W-:-:S03]  /*4ae0*/  FADD.FTZ R225, R105, R225 ;  /* 0x000000e169e17221 */ /* 0x000fc60000010000 */
[----:B------:R-:W4:Y:S04]  /*4af0*/  LDL.LU R213, [R1+0xd0] ;  /* 0x0000d00001d57983 */ /* 0x000f280000300800 */
[----:B------:R-:W-:Y:S04]  /*4b00*/  STL [R1+0x24], R222 ;  /* 0x000024de01007387 */ /* 0x000fe80000100800 */
[----:B------:R-:W4:Y:S04]  /*4b10*/  LDL.LU R90, [R1+0x38] ;  /* 0x00003800015a7983 */ /* 0x000f280000300800 */
[----:B------:R-:W-:Y:S04]  /*4b20*/  STL [R1+0x28], R229 ;  /* 0x000028e501007387 */ /* 0x000fe80000100800 */
[----:B------:R-:W4:Y:S04]  /*4b30*/  LDL.LU R212, [R1+0xbc] ;  /* 0x0000bc0001d47983 */ /* 0x000f280000300800 */
[----:B------:R-:W4:Y:S04]  /*4b40*/  LDL.LU R211, [R1+0xc0] ;  /* 0x0000c00001d37983 */ /* 0x000f280000300800 */
[----:B------:R-:W-:Y:S04]  /*4b50*/  STL [R1+0x2c], R228 ;  /* 0x00002ce401007387 */ /* 0x000fe80000100800 */
[----:B------:R-:W4:Y:S04]  /*4b60*/  LDL.LU R210, [R1+0xc4] ;  /* 0x0000c40001d27983 */ /* 0x000f280000300800 */
[----:B------:R-:W-:Y:S04]  /*4b70*/  STL [R1+0x30], R225 ;  /* 0x000030e101007387 */ /* 0x000fe80000100800 */
[----:B------:R-:W4:Y:S04]  /*4b80*/  LDL.LU R209, [R1+0x3c] ;  /* 0x00003c0001d17983 */ /* 0x000f280000300800 */
[----:B------:R-:W4:Y:S04]  /*4b90*/  LDL.LU R208, [R1+0xb0] ;  /* 0x0000b00001d07983 */ /* 0x000f280000300800 */
[----:B------:R-:W4:Y:S04]  /*4ba0*/  LDL.LU R207, [R1+0xb4] ;  /* 0x0000b40001cf7983 */ /* 0x000f280000300800 */
[----:B-----5:R-:W5:Y:S04]  /*4bb0*/  LDL.LU R205, [R1+0xb8] ;  /* 0x0000b80001cd7983 */ /* 0x020f680000300800 */
        /* <DEDUP_REMOVED lines=9> */
[----:B------:R-:W5:Y:S01]  /*4c50*/  LDL.LU R106, [R1+0x8c] ;  /* 0x00008c00016a7983 */ /* 0x000f620000300800 */
[----:B--2---:R-:W-:-:S05]  /*4c60*/  FADD.FTZ R217, R206, R217 ;  /* 0x000000d9ced97221 */ /* 0x004fca0000010000 */
[----:B------:R-:W-:Y:S01]  /*4c70*/  STL [R1+0xd4], R217 ;  /* 0x0000d4d901007387 */ /* 0x000fe20000100800 */
[----:B---3--:R-:W-:-:S03]  /*4c80*/  FADD.FTZ R102, R104, R102 ;  /* 0x0000006668667221 */ /* 0x008fc60000010000 */
[----:B------:R-:W2:Y:S04]  /*4c90*/  LDL.LU R105, [R1+0x90] ;  /* 0x0000900001697983 */ /* 0x000ea80000300800 */
[----:B------:R1:W-:Y:S04]  /*4ca0*/  STL [R1+0xd8], R102 ;  /* 0x0000d86601007387 */ /* 0x0003e80000100800 */
[----:B-1----:R-:W3:Y:S04]  /*4cb0*/  LDL.LU R102, [R1+0x94] ;  /* 0x0000940001667983 */ /* 0x002ee80000300800 */
[----:B------:R-:W3:Y:S01]  /*4cc0*/  LDL.LU R101, [R1+0x4c] ;  /* 0x00004c0001657983 */ /* 0x000ee20000300800 */
[----:B0-----:R-:W-:Y:S01]  /*4cd0*/  FADD.FTZ R91, R224, R91 ;  /* 0x0000005be05b7221 */ /* 0x001fe20000010000 */
[----:B------:R-:W-:-:S02]  /*4ce0*/  FADD.FTZ R14, R88, R14 ;  /* 0x0000000e580e7221 */ /* 0x000fc40000010000 */
[----:B------:R-:W-:Y:S04]  /*4cf0*/  SHFL.DOWN PT, R89, R223, 0x2, 0x1f ;  /* 0x08401f00df597f89 */ /* 0x000fe800000e0000 */
[----:B------:R-:W0:Y:S01]  /*4d00*/  SHFL.DOWN PT, R88, R91, 0x2, 0x1f ;  /* 0x08401f005b587f89 */ /* 0x000e2200000e0000 */
[----:B----4-:R-:W-:Y:S01]  /*4d10*/  FADD.FTZ R216, R252, R216 ;  /* 0x000000d8fcd87221 */ /* 0x010fe20000010000 */
[----:B------:R-:W-:Y:S01]  /*4d20*/  FADD.FTZ R215, R251, R215 ;  /* 0x000000d7fbd77221 */ /* 0x000fe20000010000 */
[----:B------:R-:W1:Y:S03]  /*4d30*/  S2R R100, SR_TID.X ;  /* 0x0000000000647919 */ /* 0x000e660000002100 */
[----:B------:R-:W-:Y:S01]  /*4d40*/  STL [R1+0x34], R216 ;  /* 0x000034d801007387 */ /* 0x000fe20000100800 */
[----:B------:R-:W-:-:S03]  /*4d50*/  FADD.FTZ R214, R250, R214 ;  /* 0x000000d6fad67221 */ /* 0x000fc60000010000 */
[----:B------:R-:W-:Y:S01]  /*4d60*/  STL [R1+0xc8], R215 ;  /* 0x0000c8d701007387 */ /* 0x000fe20000100800 */
[----:B------:R-:W-:-:S03]  /*4d70*/  FADD.FTZ R213, R249, R213 ;  /* 0x000000d5f9d57221 */ /* 0x000fc60000010000 */
        /* <DEDUP_REMOVED lines=15> */
[----:B-----5:R-:W-:-:S03]  /*4e70*/  FADD.FTZ R205, R241, R205 ;  /* 0x000000cdf1cd7221 */ /* 0x020fc60000010000 */
        /* <DEDUP_REMOVED lines=9> */
[----:B------:R-:W-:Y:S01]  /*4f10*/  FADD.FTZ R185, R236, R185 ;  /* 0x000000b9ecb97221 */ /* 0x000fe20000010000 */
[----:B0-----:R-:W-:Y:S01]  /*4f20*/  FADD.FTZ R88, R91, R88 ;  /* 0x000000585b587221 */ /* 0x001fe20000010000 */
[----:B------:R-:W-:Y:S01]  /*4f30*/  FADD.FTZ R184, R235, R184 ;  /* 0x000000b8ebb87221 */ /* 0x000fe20000010000 */
[----:B------:R-:W-:Y:S01]  /*4f40*/  FADD.FTZ R89, R223, R89 ;  /* 0x00000059df597221 */ /* 0x000fe20000010000 */
        /* <DEDUP_REMOVED lines=9> */
[----:B------:R-:W0:Y:S04]  /*4fe0*/  SHFL.DOWN PT, R91, R88, 0x1, 0x1f ;  /* 0x08201f00585b7f89 */ /* 0x000e2800000e0000 */
[----:B------:R-:W4:Y:S04]  /*4ff0*/  SHFL.DOWN PT, R90, R89, 0x1, 0x1f ;  /* 0x08201f00595a7f89 */ /* 0x000f2800000e0000 */
[----:B------:R0:W-:Y:S04]  /*5000*/  STL [R1+0x48], R107 ;  /* 0x0000486b01007387 */ /* 0x0001e80000100800 */
[----:B------:R0:W-:Y:S01]  /*5010*/  STL [R1+0x8c], R106 ;  /* 0x00008c6a01007387 */ /* 0x0001e20000100800 */
[C---:B-1----:R-:W-:Y:S01]  /*5020*/  LOP3.LUT P1, RZ, R100.reuse, 0x1f, RZ, 0xc0, !PT ;  /* 0x0000001f64ff7812 */ /* 0x042fe2000782c0ff */
[----:B------:R-:W-:Y:S01]  /*5030*/  BSSY.RECONVERGENT B0, `(.L_x_622) ;  /* 0x0000013000007945 */ /* 0x000fe20003800200 */
[----:B------:R-:W-:Y:S01]  /*5040*/  ISETP.NE.AND P2, PT, R100, RZ, PT ;  /* 0x000000ff6400720c */ /* 0x000fe20003f45270 */
[----:B0-----:R-:W-:Y:S01]  /*5050*/  FADD.FTZ R88, R88, R91 ;  /* 0x0000005b58587221 */ /* 0x001fe20000010000 */
[----:B----4-:R-:W-:Y:S01]  /*5060*/  FADD.FTZ R89, R89, R90 ;  /* 0x0000005a59597221 */ /* 0x010fe20000010000 */
[----:B--2---:R-:W-:-:S05]  /*5070*/  FADD.FTZ R105, R230, R105 ;  /* 0x00000069e6697221 */ /* 0x004fca0000010000 */
[----:B------:R0:W-:Y:S01]  /*5080*/  STL [R1+0x90], R105 ;  /* 0x0000906901007387 */ /* 0x0001e20000100800 */
[----:B---3--:R-:W-:Y:S01]  /*5090*/  FADD.FTZ R102, R227, R102 ;  /* 0x00000066e3667221 */ /* 0x008fe20000010000 */
[----:B------:R-:W-:-:S04]  /*50a0*/  FADD.FTZ R101, R226, R101 ;  /* 0x00000065e2657221 */ /* 0x000fc80000010000 */
[----:B------:R0:W-:Y:S04]  /*50b0*/  STL [R1+0x94], R102 ;  /* 0x0000946601007387 */ /* 0x0001e80000100800 */
[----:B------:R0:W-:Y:S01]  /*50c0*/  STL [R1+0x4c], R101 ;  /* 0x00004c6501007387 */ /* 0x0001e20000100800 */
[----:B------:R-:W-:Y:S05]  /*50d0*/  @P1 BRA `(.L_x_623) ;  /* 0x0000000000201947 */ /* 0x000fea0003800000 */
[----:B------:R-:W1:Y:S01]  /*50e0*/  S2R R90, SR_CgaCtaId ;  /* 0x00000000005a7919 */ /* 0x000e620000008800 */
[----:B------:R-:W-:-:S04]  /*50f0*/  MOV R91, 0x400 ;  /* 0x00000400005b7802 */ /* 0x000fc80000000f00 */
[----:B-1----:R-:W-:Y:S02]  /*5100*/  LEA R90, R90, R91, 0x18 ;  /* 0x0000005b5a5a7211 */ /* 0x002fe400078ec0ff */
[----:B------:R-:W-:Y:S02]  /*5110*/  SHF.R.U32.HI R91, RZ, 0x2, R100 ;  /* 0x00000002ff5b7819 */ /* 0x000fe40000011664 */
[----:B------:R-:W-:Y:S02]  /*5120*/  @P0 IADD3 R90, PT, PT, R90, 0x20, RZ ;  /* 0x000000205a5a0810 */ /* 0x000fe40007ffe0ff */
[----:B------:R-:W-:-:S04]  /*5130*/  LOP3.LUT R91, R91, 0xf8, RZ, 0xc0, !PT ;  /* 0x000000f85b5b7812 */ /* 0x000fc800078ec0ff */
[----:B------:R-:W-:-:S05]  /*5140*/  IADD3 R91, PT, PT, R90, R91, RZ ;  /* 0x0000005b5a5b7210 */ /* 0x000fca0007ffe0ff */
[----:B------:R1:W-:Y:S02]  /*5150*/  STS.64 [R91], R88 ;  /* 0x000000585b007388 */ /* 0x0003e40000000a00 */
.L_x_623:
[----:B------:R-:W-:Y:S05]  /*5160*/  BSYNC.RECONVERGENT B0 ;  /* 0x0000000000007941 */ /* 0x000fea0003800200 */
.L_x_622:
[----:B------:R-:W-:Y:S01]  /*5170*/  BAR.SYNC.DEFER_BLOCKING 0x0 ;  /* 0x0000000000007b1d */ /* 0x000fe20000010000 */
[----:B-1----:R-:W-:-:S05]  /*5180*/  CS2R R90, SRZ ;  /* 0x00000000005a7805 */ /* 0x002fca000001ff00 */
[----:B------:R-:W-:Y:S04]  /*5190*/  BSSY.RECONVERGENT B0, `(.L_x_624) ;  /* 0x0000013000007945 */ /* 0x000fe80003800200 */
[----:B------:R-:W-:Y:S05]  /*51a0*/  @P2 BRA `(.L_x_625) ;  /* 0x0000000000442947 */ /* 0x000fea0003800000 */
[----:B0-----:R-:W0:Y:S01]  /*51b0*/  S2R R102, SR_CgaCtaId ;  /* 0x0000000000667919 */ /* 0x001e220000008800 */
        /* <DEDUP_REMOVED lines=13> */
[----:B------:R-:W-:-:S03]  /*5290*/  FADD.FTZ R89, R104, R89 ;  /* 0x0000005968597221 */ /* 0x000fc60000010000 */
[----:B------:R-:W-:Y:S01]  /*52a0*/  FADD.FTZ R90, R90, R88 ;  /* 0x000000585a5a7221 */ /* 0x000fe20000010000 */
[----:B------:R-:W-:-:S07]  /*52b0*/  FADD.FTZ R91, R91, R89 ;  /* 0x000000595b5b7221 */ /* 0x000fce0000010000 */
.L_x_625:
[----:B------:R-:W-:Y:S05]  /*52c0*/  BSYNC.RECONVERGENT B0 ;  /* 0x0000000000007941 */ /* 0x000fea0003800200 */
.L_x_624:
[----:B------:R-:W2:Y:S01]  /*52d0*/  LDL.LU R203, [R1+0x80] ;  /* 0x0000800001cb7983 */ /* 0x000ea20000300800 */
[----:B------:R-:W1:Y:S03]  /*52e0*/  LDCU UR13, c[0x0][0x380] ;  /* 0x00007000ff0d77ac */ /* 0x000e660008000800 */
[----:B------:R-:W3:Y:S04]  /*52f0*/  LDL.LU R202, [R1+0x84] ;  /* 0x0000840001ca7983 */ /* 0x000ee80000300800 */
        /* <DEDUP_REMOVED lines=8> */
[----:B0-----:R-:W5:Y:S04]  /*5380*/  LDL.LU R105, [R1+0x70] ;  /* 0x0000700001697983 */ /* 0x001f680000300800 */
[----:B------:R-:W5:Y:S04]  /*5390*/  LDL.LU R104, [R1+0x58] ;  /* 0x0000580001687983 */ /* 0x000f680000300800 */
[----:B------:R-:W5:Y:S04]  /*53a0*/  LDL.LU R102, [R1+0x5c] ;  /* 0x00005c0001667983 */ /* 0x000f680000300800 */
[----:B------:R-:W5:Y:S04]  /*53b0*/  LDL.LU R101, [R1+0x60] ;  /* 0x0000600001657983 */ /* 0x000f680000300800 */
[----:B------:R-:W5:Y:S01]  /*53c0*/  LDL.LU R89, [R1+0x64] ;  /* 0x0000640001597983 */ /* 0x000f620000300800 */
[----:B-1----:R-:W-:Y:S01]  /*53d0*/  UIMAD UR9, UR13, 0x5, URZ ;  /* 0x000000050d0978a4 */ /* 0x002fe2000f8e02ff */
        /* <DEDUP_REMOVED lines=55> */
[----:B0-----:R-:W-:-:S04]  /*5750*/  LEA R88, P2, R102, UR6, 0x2 ;  /* 0x0000000666587c11 */ /* 0x001fc8000f8410ff */
[----:B------:R-:W-:Y:S02]  /*5760*/  LEA.HI.X R89, R102, UR7, R101, 0x2, P2 ;  /* 0x0000000766597c11 */ /* 0x000fe400090f1465 */
        /* <DEDUP_REMOVED lines=8> */
.L_x_627:
[----:B------:R-:W2:Y:S04]  /*57f0*/  LDG.E.STRONG.GPU R90, desc[UR14][R88.64] ;  /* 0x0000000e585a7981 */ /* 0x000ea8000c1ef900 */
[----:B--2---:R-:W-:Y:S01]  /*5800*/  CCTL.IVALL ;  /* 0x00000000ff00798f */ /* 0x004fe20002000000 */
[----:B------:R-:W-:Y:S05]  /*5810*/  YIELD ;  /* 0x0000000000007946 */ /* 0x000fea0003800000 */
[----:B------:R-:W-:-:S13]  /*5820*/  ISETP.NE.AND P2, PT, R90, R91, PT ;  /* 0x0000005b5a00720c */ /* 0x000fda0003f45270 */
[----:B------:R-:W-:Y:S05]  /*5830*/  @P2 BRA `(.L_x_627) ;  /* 0xfffffffc00ec2947 */ /* 0x000fea000383ffff */
.L_x_626:
[----:B------:R-:W-:Y:S05]  /*5840*/  WARPSYNC.ALL ;  /* 0x0000000000007948 */ /* 0x000fea0003800000 */
[----:B0-----:R-:W-:Y:S01]  /*5850*/  MOV R88, UR4 ;  /* 0x0000000400587c02 */ /* 0x001fe20008000f00 */
[----:B------:R-:W-:Y:S01]  /*5860*/  BAR.SYNC.DEFER_BLOCKING 0x0 ;  /* 0x0000000000007b1d */ /* 0x000fe20000010000 */
[----:B-1----:R-:W-:Y:S02]  /*5870*/  MOV R89, UR10 ;  /* 0x0000000a00597c02 */ /* 0x002fe40008000f00 */
[----:B------:R-:W-:Y:S02]  /*5880*/  @!P1 LOP3.LUT R88, R88, 0x1, RZ, 0xc0, !PT ;  /* 0x0000000158589812 */ /* 0x000fe400078ec0ff */
[----:B------:R-:W-:Y:S01]  /*5890*/  @!P1 LEA R89, R89, R89, 0x2 ;  /* 0x0000005959599211 */ /* 0x000fe200078e10ff */
[----:B------:R-:W0:Y:S01]  /*58a0*/  LDCU UR5, c[0x0][0x384] ;  /* 0x00007080ff0577ac */ /* 0x000e220008000800 */
[----:B------:R-:W-:-:S02]  /*58b0*/  @!P1 IADD3 R88, PT, PT, -R88, RZ, RZ ;  /* 0x000000ff58589210 */ /* 0x000fc40007ffe1ff */
[----:B------:R-:W-:Y:S02]  /*58c0*/  @!P1 SHF.L.U32 R100, R100, 0x3, RZ ;  /* 0x0000000364649819 */ /* 0x000fe400000006ff */
[----:B------:R-:W-:-:S04]  /*58d0*/  @!P1 LOP3.LUT R88, R88, UR9, RZ, 0xc0, !PT ;  /* 0x0000000958589c12 */ /* 0x000fc8000f8ec0ff */
[----:B------:R-:W-:Y:S02]  /*58e0*/  @!P1 IADD3 R90, P2, PT, R89, R88, RZ ;  /* 0x00000058595a9210 */ /* 0x000fe40007f5e0ff */
[----:B------:R-:W1:Y:S02]  /*58f0*/  @!P1 LDC.64 R88, c[0x0][0x3c0] ;  /* 0x0000f000ff589b82 */ /* 0x000e640000000a00 */
[----:B------:R-:W-:Y:S02]  /*5900*/  @!P1 IADD3.X R91, PT, PT, RZ, RZ, RZ, P2, !PT ;  /* 0x000000ffff5b9210 */ /* 0x000fe400017fe4ff */
[----:B-1----:R-:W-:-:S04]  /*5910*/  @!P1 LEA R88, P3, R90, R88, 0x3 ;  /* 0x000000585a589211 */ /* 0x002fc800078618ff */
[----:B------:R-:W-:Y:S02]  /*5920*/  @!P1 LEA.HI.X R91, R90, R89, R91, 0x3, P3 ;  /* 0x000000595a5b9211 */ /* 0x000fe400018f1c5b */
[----:B------:R-:W-:-:S04]  /*5930*/  @!P1 LOP3.LUT R89, R100, 0xf8, RZ, 0xc0, !PT ;  /* 0x000000f864599812 */ /* 0x000fc800078ec0ff */
[----:B------:R-:W-:-:S04]  /*5940*/  @!P1 IADD3 R88, P2, PT, R89, R88, RZ ;  /* 0x0000005859589210 */ /* 0x000fc80007f5e0ff */
[----:B------:R-:W-:Y:S02]  /*5950*/  @!P1 IADD3.X R89, PT, PT, RZ, R91, RZ, P2, !PT ;  /* 0x0000005bff599210 */ /* 0x000fe400017fe4ff */
[----:B------:R-:W-:-:S06]  /*5960*/  CS2R R90, SRZ ;  /* 0x00000000005a7805 */ /* 0x000fcc000001ff00 */
        /* <DEDUP_REMOVED lines=23> */
[----:B--2---:R-:W-:-:S03]  /*5ae0*/  FADD.FTZ R91, R101, R88 ;  /* 0x00000058655b7221 */ /* 0x004fc60000010000 */
[----:B------:R-:W-:Y:S01]  /*5af0*/  FMUL.FTZ R88, R89, 3.9062499126885086298e-05 ;  /* 0x3823d70a59587820 */ /* 0x000fe20000410000 */
[----:B------:R-:W-:-:S04]  /*5b00*/  FMUL.FTZ R89, R91, 3.9062499126885086298e-05 ;  /* 0x3823d70a5b597820 */ /* 0x000fc80000410000 */
[C-C-:B------:R-:W-:Y:S01]  /*5b10*/  FFMA.FTZ R106, R89.reuse, R143, R88.reuse ;  /* 0x0000008f596a7223 */ /* 0x140fe20000010058 */
[C-C-:B------:R-:W-:Y:S01]  /*5b20*/  FFMA.FTZ R101, R89.reuse, R112, R88.reuse ;  /* 0x0000007059657223 */ /* 0x140fe20000010058 */
[C-C-:B------:R-:W-:Y:S01]  /*5b30*/  FFMA.FTZ R143, R89.reuse, R113, R88.reuse ;  /* 0x00000071598f7223 */ /* 0x140fe20000010058 */
[C-C-:B------:R-:W-:Y:S01]  /*5b40*/  FFMA.FTZ R91, R89.reuse, R0, R88.reuse ;  /* 0x00000000595b7223 */ /* 0x140fe20000010058 */
[----:B------:R-:W1:Y:S01]  /*5b50*/  LDC.64 R112, c[0x0][0x3f0] ;  /* 0x0000fc00ff707b82 */ /* 0x000e620000000a00 */
        /* <DEDUP_REMOVED lines=36> */
[----:B------:R-:W-:Y:S01]  /*5da0*/  MOV R89, UR12 ;  /* 0x0000000c00597c02 */ /* 0x000fe20008000f00 */
[----:B------:R-:W-:Y:S01]  /*5db0*/  FADD.FTZ R0, -R0, R177 ;  /* 0x000000b100007221 */ /* 0x000fe20000010100 */
[----:B------:R-:W-:Y:S01]  /*5dc0*/  FADD.FTZ R180, -R109, R180 ;  /* 0x000000b46db47221 */ /* 0x000fe20000010100 */
[----:B------:R-:W-:Y:S01]  /*5dd0*/  FADD.FTZ R179, -R110, R179 ;  /* 0x000000b36eb37221 */ /* 0x000fe20000010100 */
[----:B------:R-:W-:Y:S01]  /*5de0*/  FADD.FTZ R178, -R111, R178 ;  /* 0x000000b26fb27221 */ /* 0x000fe20000010100 */
[----:B------:R-:W-:-:S02]  /*5df0*/  IMAD R89, R89, 0xc80, R132 ;  /* 0x00000c8059597824 */ /* 0x000fc400078e0284 */
[----:B------:R-:W-:Y:S01]  /*5e00*/  FADD.FTZ R91, -R91, R2 ;  /* 0x000000025b5b7221 */ /* 0x000fe20000010100 */
[----:B------:R-:W-:Y:S01]  /*5e10*/  FADD.FTZ R181, -R108, R181 ;  /* 0x000000b56cb57221 */ /* 0x000fe20000010100 */
[----:B-1----:R-:W-:-:S04]  /*5e20*/  IMAD.WIDE.U32 R110, R5, 0x10, R112 ;  /* 0x00000010056e7825 */ /* 0x002fc800078e0070 */
[----:B------:R-:W-:Y:S01]  /*5e30*/  FMUL.FTZ R95, R0, UR16 ;  /* 0x00000010005f7c20 */ /* 0x000fe20008410000 */
[----:B------:R-:W-:Y:S01]  /*5e40*/  FADD.FTZ R101, -R101, R176 ;  /* 0x000000b065657221 */ /* 0x000fe20000010100 */
[----:B------:R-:W-:Y:S01]  /*5e50*/  FMUL.FTZ R0, R179, UR16 ;  /* 0x00000010b3007c20 */ /* 0x000fe20008410000 */
[----:B------:R-:W-:-:S04]  /*5e60*/  IMAD.WIDE.U32 R108, R6, 0x10, R112 ;  /* 0x00000010066c7825 */ /* 0x000fc800078e0070 */
        /* <DEDUP_REMOVED lines=13> */
[----:B------:R-:W-:Y:S01]  /*5f40*/  FADD.FTZ R127, -R98, R127 ;  /* 0x0000007f627f7221 */ /* 0x000fe20000010100 */
[----:B------:R-:W-:Y:S01]  /*5f50*/  FMUL.FTZ R91, R101, UR16 ;  /* 0x00000010655b7c20 */ /* 0x000fe20008410000 */
[----:B------:R-:W-:Y:S01]  /*5f60*/  FMUL.FTZ R96, R96, UR16 ;  /* 0x0000001060607c20 */ /* 0x000fe20008410000 */
[----:B------:R-:W-:Y:S01]  /*5f70*/  FMUL.FTZ R98, R137, UR16 ;  /* 0x0000001089627c20 */ /* 0x000fe20008410000 */
[----:B------:R-:W-:Y:S01]  /*5f80*/  F2FP.BF16.F32.PACK_AB R89, R0, R89 ;  /* 0x000000590059723e */ /* 0x000fe200000010ff */
[----:B------:R-:W-:Y:S01]  /*5f90*/  FMUL.FTZ R101, R182, UR16 ;  /* 0x00000010b6657c20 */ /* 0x000fe20008410000 */
        /* <DEDUP_REMOVED lines=20> */
[----:B------:R-:W-:Y:S01]  /*60e0*/  FADD.FTZ R153, -R153, R170 ;  /* 0x000000aa99997221 */ /* 0x000fe20000010100 */
[----:B------:R-:W-:Y:S01]  /*60f0*/  FADD.FTZ R100, -R100, R169 ;  /* 0x000000a964647221 */ /* 0x000fe20000010100 */
[----:B------:R-:W-:Y:S01]  /*6100*/  FADD.FTZ R158, -R103, R158 ;  /* 0x0000009e679e7221 */ /* 0x000fe20000010100 */
[----:B------:R-:W-:Y:S01]  /*6110*/  FMUL.FTZ R149, R149, UR16 ;  /* 0x0000001095957c20 */ /* 0x000fe20008410000 */
[----:B------:R-:W-:Y:S01]  /*6120*/  FMUL.FTZ R102, R102, UR16 ;  /* 0x0000001066667c20 */ /* 0x000fe20008410000 */
[----:B------:R-:W-:Y:S01]  /*6130*/  F2FP.BF16.F32.PACK_AB R92, R92, R97 ;  /* 0x000000615c5c723e */ /* 0x000fe200000010ff */
[----:B------:R-:W-:Y:S01]  /*6140*/  FMUL.FTZ R105, R105, UR16 ;  /* 0x0000001069697c20 */ /* 0x000fe20008410000 */
[----:B------:R-:W-:Y:S01]  /*6150*/  FMUL.FTZ R0, R121, UR16 ;  /* 0x0000001079007c20 */ /* 0x000fe20008410000 */
        /* <DEDUP_REMOVED lines=38> */
[----:B------:R-:W-:Y:S01]  /*63c0*/  F2FP.BF16.F32.PACK_AB R88, R181, R88 ;  /* 0x00000058b558723e */ /* 0x000fe200000010ff */
[----:B------:R-:W-:Y:S01]  /*63d0*/  UIADD3 UR12, UPT, UPT, UR12, UR13, URZ ;  /* 0x0000000d0c0c7290 */ /* 0x000fe2000fffe0ff */
[----:B------:R-:W-:-:S02]  /*63e0*/  F2FP.BF16.F32.PACK_AB R94, R99, R94 ;  /* 0x0000005e635e723e */ /* 0x000fc400000010ff */
[----:B------:R-:W-:Y:S01]  /*63f0*/  F2FP.BF16.F32.PACK_AB R99, R126, R133 ;  /* 0x000000857e63723e */ /* 0x000fe200000010ff */
[----:B------:R1:W-:Y:S01]  /*6400*/  STG.E.128 desc[UR14][R112.64], R88 ;  /* 0x0000005870007986 */ /* 0x0003e2000c101d0e */
[----:B------:R-:W-:Y:S01]  /*6410*/  F2FP.BF16.F32.PACK_AB R102, R119, R102 ;  /* 0x000000667766723e */ /* 0x000fe200000010ff */
[----:B0-----:R-:W-:Y:S01]  /*6420*/  UISETP.GE.AND UP0, UPT, UR12, UR5, UPT ;  /* 0x000000050c00728c */ /* 0x001fe2000bf06270 */
[----:B------:R-:W-:Y:S01]  /*6430*/  F2FP.BF16.F32.PACK_AB R100, R105, R100 ;  /* 0x000000646964723e */ /* 0x000fe200000010ff */
[----:B------:R1:W-:Y:S01]  /*6440*/  STG.E.128 desc[UR14][R108.64], R92 ;  /* 0x0000005c6c007986 */ /* 0x0003e2000c101d0e */
[----:B------:R-:W-:Y:S02]  /*6450*/  F2FP.BF16.F32.PACK_AB R107, R6, R107 ;  /* 0x0000006b066b723e */ /* 0x000fe400000010ff */
[----:B------:R-:W-:Y:S01]  /*6460*/  F2FP.BF16.F32.PACK_AB R106, R147, R106 ;  /* 0x0000006a936a723e */ /* 0x000fe200000010ff */
[----:B------:R1:W-:Y:S01]  /*6470*/  STG.E.128 desc[UR14][R110.64], R96 ;  /* 0x000000606e007986 */ /* 0x0003e2000c101d0e */
[----:B------:R-:W-:-:S02]  /*6480*/  F2FP.BF16.F32.PACK_AB R105, R0, R139 ;  /* 0x0000008b0069723e */ /* 0x000fc400000010ff */
[----:B------:R-:W-:Y:S01]  /*6490*/  F2FP.BF16.F32.PACK_AB R104, R115, R104 ;  /* 0x000000687368723e */ /* 0x000fe200000010ff */
        /* <DEDUP_REMOVED lines=83> */
.L_x_617:
[----:B------:R-:W0:Y:S01]  /*69d0*/  LDC.64 R16, c[0x0][0x3e0] ;  /* 0x0000f800ff107b82 */ /* 0x000e220000000a00 */
[----:B------:R-:W-:-:S05]  /*69e0*/  MOV R5, UR10 ;  /* 0x0000000a00057c02 */ /* 0x000fca0008000f00 */
[----:B------:R-:W-:Y:S02]  /*69f0*/  IMAD R5, R5, 0xc80, R132 ;  /* 0x00000c8005057824 */ /* 0x000fe400078e0284 */
[----:B------:R-:W1:Y:S03]  /*6a00*/  LDC.64 R18, c[0x0][0x3e8] ;  /* 0x0000fa00ff127b82 */ /* 0x000e660000000a00 */
        /* <DEDUP_REMOVED lines=35> */
.L_x_629:
        /* <DEDUP_REMOVED lines=12> */
.L_x_3030:


//--------------------- .text._ZN10layer_norm22ln_bwd_finalize_kernelINS_22Kernel_traits_finalizeILj25600E6__halffS2_fjLj1024ELj4ENS_18Kernel_traits_baseILj25600ES2_fS2_fjLj1024EEEEEEEvNS_9BwdParamsE --------------------------
	.section	.text._ZN10layer_norm22ln_bwd_finalize_kernelINS_22Kernel_traits_finalizeILj25600E6__halffS2_fjLj1024ELj4ENS_18Kernel_traits_baseILj25600ES2_fS2_fjLj1024EEEEEEEvNS_9BwdParamsE,"ax",@progbits
	.align	128
        .global         _ZN10layer_norm22ln_bwd_finalize_kernelINS_22Kernel_traits_finalizeILj25600E6__halffS2_fjLj1024ELj4ENS_18Kernel_traits_baseILj25600ES2_fS2_fjLj1024EEEEEEEvNS_9BwdParamsE
        .type           _ZN10layer_norm22ln_bwd_finalize_kernelINS_22Kernel_traits_finalizeILj25600E6__halffS2_fjLj1024ELj4ENS_18Kernel_traits_baseILj25600ES2_fS2_fjLj1024EEEEEEEvNS_9BwdParamsE,@function
        .size           _ZN10layer_norm22ln_bwd_finalize_kernelINS_22Kernel_traits_finalizeILj25600E6__halffS2_fjLj1024ELj4ENS_18Kernel_traits_baseILj25600ES2_fS2_fjLj1024EEEEEEEvNS_9BwdParamsE,(.L_x_3031 - _ZN10layer_norm22ln_bwd_finalize_kernelINS_22Kernel_traits_finalizeILj25600E6__halffS2_fjLj1024ELj4ENS_18Kernel_traits_baseILj25600ES2_fS2_fjLj1024EEEEEEEvNS_9BwdParamsE)
        .other          _ZN10layer_norm22ln_bwd_finalize_kernelINS_22Kernel_traits_finalizeILj25600E6__halffS2_fjLj1024ELj4ENS_18Kernel_traits_baseILj25600ES2_fS2_fjLj1024EEEEEEEvNS_9BwdParamsE,@"STO_CUDA_ENTRY STV_DEFAULT"
_ZN10layer_norm22ln_bwd_finalize_kernelINS_22Kernel_traits_finalizeILj25600E6__halffS2_fjLj1024ELj4ENS_18Kernel_traits_baseILj25600ES2_fS2_fjLj1024EEEEEEEvNS_9BwdParamsE:
.text._ZN10layer_norm22ln_bwd_finalize_kernelINS_22Kernel_traits_finalizeILj25600E6__halffS2_fjLj1024ELj4ENS_18Kernel_traits_baseILj25600ES2_fS2_fjLj1024EEEEEEEvNS_9BwdParamsE:
        /* <DEDUP_REMOVED lines=37> */
.L_x_634:
        /* <DEDUP_REMOVED lines=118> */
.L_x_633:
[----:B------:R-:W-:Y:S05]  /*09b0*/  BSYNC.RECONVERGENT B1 ;  /* 0x0000000000017941 */ /* 0x000fea0003800200 */
.L_x_632:
        /* <DEDUP_REMOVED lines=65> */
.L_x_636:
[----:B------:R-:W-:Y:S05]  /*0dd0*/  BSYNC.RECONVERGENT B1 ;  /* 0x0000000000017941 */ /* 0x000fea0003800200 */
.L_x_635:
        /* <DEDUP_REMOVED lines=37> */
.L_x_638:
[----:B------:R-:W-:Y:S05]  /*1030*/  BSYNC.RECONVERGENT B1 ;  /* 0x0000000000017941 */ /* 0x000fea0003800200 */
.L_x_637:
[----:B------:R-:W-:Y:S05]  /*1040*/  @!P1 BRA `(.L_x_631) ;  /* 0x00000000003c9947 */ /* 0x000fea0003800000 */
[----:B------:R-:W0:Y:S01]  /*1050*/  LDC.64 R6, c[0x0][0x3e0] ;  /* 0x0000f800ff067b82 */ /* 0x000e220000000a00 */
[----:B------:R-:W-:Y:S01]  /*1060*/  IMAD R2, R15, 0x6400, R11 ;  /* 0x000064000f027824 */ /* 0x000fe200078e020b */
[----:B------:R-:W-:-:S04]  /*1070*/  IADD3 R24, PT, PT, -R24, RZ, RZ ;  /* 0x000000ff18187210 */ /* 0x000fc80007ffe1ff */
[----:B------:R-:W-:Y:S02]  /*1080*/  IADD3 R11, PT, PT, R13, R2, RZ ;  /* 0x000000020d0b7210 */ /* 0x000fe40007ffe0ff */
[----:B------:R-:W1:Y:S05]  /*1090*/  LDC.64 R8, c[0x0][0x3e8] ;  /* 0x0000fa00ff087b82 */ /* 0x000e6a0000000a00 */
.L_x_639:
        /* <DEDUP_REMOVED lines=10> */
.L_x_631:
[----:B------:R-:W-:Y:S05]  /*1140*/  BSYNC.RECONVERGENT B0 ;  /* 0x0000000000007941 */ /* 0x000fea0003800200 */
.L_x_630:
        /* <DEDUP_REMOVED lines=55> */
.L_x_640:
        /* <DEDUP_REMOVED lines=12> */
.L_x_3031:


//--------------------- .text._ZN10layer_norm13ln_bwd_kernelINS_13Kernel_traitsI6__halffS2_fjLj25600ELj5ELj1ELj4ELj16ENS_18Kernel_traits_baseILj25600ES2_fS2_fjLj128EEEEEEEvNS_9BwdParamsE --------------------------
	.section	.text._ZN10layer_norm13ln_bwd_kernelINS_13Kernel_traitsI6__halffS2_fjLj25600ELj5ELj1ELj4ELj16ENS_18Kernel_traits_baseILj25600ES2_fS2_fjLj128EEEEEEEvNS_9BwdParamsE,"ax",@progbits
	.align	128
        .global         _ZN10layer_norm13ln_bwd_kernelINS_13Kernel_traitsI6__halffS2_fjLj25600ELj5ELj1ELj4ELj16ENS_18Kernel_traits_baseILj25600ES2_fS2_fjLj128EEEEEEEvNS_9BwdParamsE
        .type           _ZN10layer_norm13ln_bwd_kernelINS_13Kernel_traitsI6__halffS2_fjLj25600ELj5ELj1ELj4ELj16ENS_18Kernel_traits_baseILj25600ES2_fS2_fjLj128EEEEEEEvNS_9BwdParamsE,@function
        .size           _ZN10layer_norm13ln_bwd_kernelINS_13Kernel_traitsI6__halffS2_fjLj25600ELj5ELj1ELj4ELj16ENS_18Kernel_traits_baseILj25600ES2_fS2_fjLj128EEEEEEEvNS_9BwdParamsE,(.L_x_3032 - _ZN10layer_norm13ln_bwd_kernelINS_13Kernel_traitsI6__halffS2_fjLj25600ELj5ELj1ELj4ELj16ENS_18Kernel_traits_baseILj25600ES2_fS2_fjLj128EEEEEEEvNS_9BwdParamsE)
        .other          _ZN10layer_norm13ln_bwd_kernelINS_13Kernel_traitsI6__halffS2_fjLj25600ELj5ELj1ELj4ELj16ENS_18Kernel_traits_baseILj25600ES2_fS2_fjLj128EEEEEEEvNS_9BwdParamsE,@"STO_CUDA_ENTRY STV_DEFAULT"
_ZN10layer_norm13ln_bwd_kernelINS_13Kernel_traitsI6__halffS2_fjLj25600ELj5ELj1ELj4ELj16ENS_18Kernel_traits_baseILj25600ES2_fS2_fjLj128EEEEEEEvNS_9BwdParamsE:
.text._ZN10layer_norm13ln_bwd_kernelINS_13Kernel_traitsI6__halffS2_fjLj25600ELj5ELj1ELj4ELj16ENS_18Kernel_traits_baseILj25600ES2_fS2_fjLj128EEEEEEEvNS_9BwdParamsE:
        /* <DEDUP_REMOVED lines=40> */
.L_x_641:
        /* <DEDUP_REMOVED lines=12> */
.L_x_642:
        /* <DEDUP_REMOVED lines=44> */
[----:B-----5:R-:W-:Y:S01]  /*0600*/  MOV R135, R2 ;  /* 0x0000000200877202 */ /* 0x020fe20000000f00 */
[----:B------:R-:W-:Y:S01]  /*0610*/  HFMA2 R252, -RZ, RZ, 0, 0 ;  /* 0x00000000fffc7431 */ /* 0x000fe200000001ff */
[----:B------:R-:W-:Y:S01]  /*0620*/  SHF.R.U64 R6, R2, 0x10, R3 ;  /* 0x0000001002067819 */ /* 0x000fe20000001203 */
[----:B------:R0:W-:Y:S01]  /*0630*/  STL [R1+0x28], RZ ;  /* 0x000028ff01007387 */ /* 0x0001e20000100800 */
[----:B------:R-:W-:Y:S02]  /*0640*/  SHF.R.U32.HI R17, RZ, 0x10, R117 ;  /* 0x00000010ff117819 */ /* 0x000fe40000011675 */
[----:B------:R-:W-:Y:S02]  /*0650*/  CS2R R250, SRZ ;  /* 0x0000000000fa7805 */ /* 0x000fe4000001ff00 */
[----:B------:R-:W-:Y:S01]  /*0660*/  MOV R0, R118 ;  /* 0x0000007600007202 */ /* 0x000fe20000000f00 */
[----:B------:R0:W-:Y:S01]  /*0670*/  STL [R1+0x24], RZ ;  /* 0x000024ff01007387 */ /* 0x0001e20000100800 */
[----:B------:R-:W-:-:S02]  /*0680*/  MOV R2, R119 ;  /* 0x0000007700027202 */ /* 0x000fc40000000f00 */
[----:B------:R-:W-:Y:S02]  /*0690*/  CS2R R248, SRZ ;  /* 0x0000000000f87805 */ /* 0x000fe4000001ff00 */
[--C-:B------:R-:W-:Y:S01]  /*06a0*/  SHF.R.U64 R18, R118, 0x10, R119.reuse ;  /* 0x0000001076127819 */ /* 0x100fe20000001277 */
[----:B------:R0:W-:Y:S01]  /*06b0*/  STL [R1+0x20], RZ ;  /* 0x000020ff01007387 */ /* 0x0001e20000100800 */
[----:B------:R-:W-:Y:S02]  /*06c0*/  SHF.R.U32.HI R19, RZ, 0x10, R119 ;  /* 0x00000010ff137819 */ /* 0x000fe40000011677 */
[----:B------:R-:W-:Y:S02]  /*06d0*/  CS2R R246, SRZ ;  /* 0x0000000000f67805 */ /* 0x000fe4000001ff00 */
[----:B------:R-:W-:Y:S01]  /*06e0*/  MOV R134, R3 ;  /* 0x0000000300867202 */ /* 0x000fe20000000f00 */
[----:B------:R0:W-:Y:S01]  /*06f0*/  STL [R1+0x38], RZ ;  /* 0x000038ff01007387 */ /* 0x0001e20000100800 */
[----:B------:R-:W-:-:S02]  /*0700*/  SHF.R.U32.HI R7, RZ, 0x10, R3 ;  /* 0x00000010ff077819 */ /* 0x000fc40000011603 */
[----:B------:R-:W-:Y:S02]  /*0710*/  CS2R R244, SRZ ;  /* 0x0000000000f47805 */ /* 0x000fe4000001ff00 */
[----:B------:R-:W-:Y:S01]  /*0720*/  MOV R119, R122 ;  /* 0x0000007a00777202 */ /* 0x000fe20000000f00 */
[----:B------:R0:W-:Y:S01]  /*0730*/  STL [R1+0x34], RZ ;  /* 0x000034ff01007387 */ /* 0x0001e20000100800 */
[----:B------:R-:W-:Y:S02]  /*0740*/  MOV R5, R123 ;  /* 0x0000007b00057202 */ /* 0x000fe40000000f00 */
[----:B------:R-:W-:Y:S02]  /*0750*/  CS2R R242, SRZ ;  /* 0x0000000000f27805 */ /* 0x000fe4000001ff00 */
[--C-:B------:R-:W-:Y:S01]  /*0760*/  SHF.R.U64 R237, R122, 0x10, R123.reuse ;  /* 0x000000107aed7819 */ /* 0x100fe2000000127b */
[----:B------:R0:W-:Y:S01]  /*0770*/  STL [R1+0x30], RZ ;  /* 0x000030ff01007387 */ /* 0x0001e20000100800 */
[----:B------:R-:W-:-:S02]  /*0780*/  SHF.R.U32.HI R21, RZ, 0x10, R123 ;  /* 0x00000010ff157819 */ /* 0x000fc4000001167b */
        /* <DEDUP_REMOVED lines=43> */
[----:B------:R-:W-:Y:S02]  /*0a40*/  SHF.R.U64 R16, R116, 0x10, R117 ;  /* 0x0000001074107819 */ /* 0x000fe40000001275 */
[----:B------:R-:W-:Y:S02]  /*0a50*/  CS2R R86, SRZ ;  /* 0x0000000000567805 */ /* 0x000fe4000001ff00 */
[----:B------:R-:W-:Y:S01]  /*0a60*/  MOV R4, R121 ;  /* 0x0000007900047202 */ /* 0x000fe20000000f00 */
[----:B------:R0:W-:Y:S01]  /*0a70*/  STL [R1+0x54], RZ ;  /* 0x000054ff01007387 */ /* 0x0001e20000100800 */
[----:B------:R-:W-:-:S02]  /*0a80*/  SHF.R.U64 R120, R120, 0x10, R121 ;  /* 0x0000001078787819 */ /* 0x000fc40000001279 */
[----:B------:R-:W-:Y:S02]  /*0a90*/  CS2R R84, SRZ ;  /* 0x0000000000547805 */ /* 0x000fe4000001ff00 */
[----:B------:R-:W-:Y:S01]  /*0aa0*/  SHF.R.U32.HI R20, RZ, 0x10, R121 ;  /* 0x00000010ff147819 */ /* 0x000fe20000011679 */
[----:B------:R0:W-:Y:S01]  /*0ab0*/  STL [R1+0x10], RZ ;  /* 0x000010ff01007387 */ /* 0x0001e20000100800 */
[----:B------:R-:W-:Y:S01]  /*0ac0*/  MOV R0, R64 ;  /* 0x0000004000007202 */ /* 0x000fe20000000f00 */
[----:B------:R-:W-:Y:S01]  /*0ad0*/  UMOV UR4, URZ ;  /* 0x000000ff00047c82 */ /* 0x000fe20008000000 */
[----:B------:R-:W-:Y:S01]  /*0ae0*/  MOV R2, R65 ;  /* 0x0000004100027202 */ /* 0x000fe20000000f00 */
        /* <DEDUP_REMOVED lines=41> */
[----:B------:R0:W-:Y:S02]  /*0d80*/  STL [R1+0x9c], RZ ;  /* 0x00009cff01007387 */ /* 0x0001e40000100800 */
.L_x_654:
        /* <DEDUP_REMOVED lines=72> */
.L_x_644:
        /* <DEDUP_REMOVED lines=53> */
.L_x_645:
        /* <DEDUP_REMOVED lines=30> */
[----:B------:R-:W-:Y:S06]  /*1740*/  BRA.U UP0, `(.L_x_646) ;  /* 0x00000015005c7547 */ /* 0x000fec000b800000 */
[--C-:B------:R-:W-:Y:S01]  /*1750*/  HADD2.F32 R190, -RZ, R209.reuse.H1_H1 ;  /* 0x300000d1ffbe7230 */ /* 0x100fe20000004100 */
[----:B------:R-:W-:Y:S01]  /*1760*/  SHF.R.U64 R154, R82, 0x10, R83 ;  /* 0x00000010529a7819 */ /* 0x000fe20000001253 */
[----:B------:R-:W-:Y:S01]  /*1770*/  HADD2.F32 R192, -RZ, R209.H0_H0 ;  /* 0x200000d1ffc07230 */ /* 0x000fe20000004100 */
[----:B------:R-:W-:Y:S01]  /*1780*/  SHF.R.U64 R153, R2, 0x10, R3 ;  /* 0x0000001002997819 */ /* 0x000fe20000001203 */
[--C-:B------:R-:W-:Y:S01]  /*1790*/  HADD2.F32 R193, -RZ, R208.reuse.H1_H1 ;  /* 0x300000d0ffc17230 */ /* 0x100fe20000004100 */
[----:B------:R-:W-:Y:S01]  /*17a0*/  SHF.R.U64 R209, R64, 0x10, R65 ;  /* 0x0000001040d17819 */ /* 0x000fe20000001241 */
[----:B------:R-:W-:Y:S02]  /*17b0*/  HADD2.F32 R194, -RZ, R208.H0_H0 ;  /* 0x200000d0ffc27230 */ /* 0x000fe40000004100 */
[----:B------:R-:W-:Y:S01]  /*17c0*/  FADD.FTZ R2, R6, -UR5 ;  /* 0x8000000506027e21 */ /* 0x000fe20008010000 */
[----:B------:R-:W-:Y:S02]  /*17d0*/  HADD2.F32 R174, -RZ, R217.H1_H1 ;  /* 0x300000d9ffae7230 */ /* 0x000fe40000004100 */
[----:B------:R-:W-:Y:S01]  /*17e0*/  FADD.FTZ R0, R4, -UR5 ;  /* 0x8000000504007e21 */ /* 0x000fe20008010000 */
[----:B------:R-:W-:-:S02]  /*17f0*/  HADD2.F32 R208, -RZ, R238.H0_H0 ;  /* 0x200000eeffd07230 */ /* 0x000fc40000004100 */
[----:B------:R-:W-:Y:S01]  /*1800*/  FADD.FTZ R151, R12, -UR5 ;  /* 0x800000050c977e21 */ /* 0x000fe20008010000 */
[----:B------:R-:W-:Y:S01]  /*1810*/  FADD.FTZ R15, R15, -UR5 ;  /* 0x800000050f0f7e21 */ /* 0x000fe20008010000 */
[----:B------:R-:W-:Y:S01]  /*1820*/  FMUL.FTZ R12, R2, UR18 ;  /* 0x00000012020c7c20 */ /* 0x000fe20008410000 */
[----:B------:R-:W-:Y:S02]  /*1830*/  HADD2.F32 R154, -RZ, R154.H0_H0 ;  /* 0x2000009aff9a7230 */ /* 0x000fe40000004100 */
[----:B------:R-:W-:Y:S01]  /*1840*/  FADD.FTZ R164, R5, -UR5 ;  /* 0x8000000505a47e21 */ /* 0x000fe20008010000 */
[----:B------:R-:W-:Y:S02]  /*1850*/  HADD2.F32 R209, -RZ, R209.H0_H0 ;  /* 0x200000d1ffd17230 */ /* 0x000fe40000004100 */
[----:B------:R-:W-:Y:S01]  /*1860*/  FADD.FTZ R158, R16, -UR5 ;  /* 0x80000005109e7e21 */ /* 0x000fe20008010000 */
[----:B------:R-:W-:Y:S01]  /*1870*/  FMUL.FTZ R0, R0, UR18 ;  /* 0x0000001200007c20 */ /* 0x000fe20008410000 */
[----:B------:R-:W-:Y:S01]  /*1880*/  FMUL.FTZ R2, R208, R174 ;  /* 0x000000aed0027220 */ /* 0x000fe20000410000 */
[----:B------:R-:W-:Y:S01]  /*1890*/  FADD.FTZ R162, R9, -UR5 ;  /* 0x8000000509a27e21 */ /* 0x000fe20008010000 */
[----:B------:R-:W-:Y:S01]  /*18a0*/  FADD.FTZ R17, R17, -UR5 ;  /* 0x8000000511117e21 */ /* 0x000fe20008010000 */
[----:B------:R-:W-:Y:S01]  /*18b0*/  SHF.R.U32.HI R83, RZ, 0x10, R83 ;  /* 0x00000010ff537819 */ /* 0x000fe20000011653 */
[----:B------:R-:W-:Y:S01]  /*18c0*/  FADD.FTZ R177, R18, -UR5 ;  /* 0x8000000512b17e21 */ /* 0x000fe20008010000 */
[----:B------:R-:W-:Y:S01]  /*18d0*/  SHF.R.U32.HI R9, RZ, 0x10, R65 ;  /* 0x00000010ff097819 */ /* 0x000fe20000011641 */
[----:B------:R-:W-:-:S02]  /*18e0*/  HADD2.F32 R173, -RZ, R217.H0_H0 ;  /* 0x200000d9ffad7230 */ /* 0x000fc40000004100 */
[----:B------:R-:W-:Y:S01]  /*18f0*/  FMUL.FTZ R18, R151, UR18 ;  /* 0x0000001297127c20 */ /* 0x000fe20008410000 */
[--C-:B------:R-:W-:Y:S02]  /*1900*/  HADD2.F32 R168, -RZ, R214.reuse.H1_H1 ;  /* 0x300000d6ffa87230 */ /* 0x100fe40000004100 */
[----:B------:R-:W-:Y:S01]  /*1910*/  FMUL.FTZ R159, R15, UR18 ;  /* 0x000000120f9f7c20 */ /* 0x000fe20008410000 */
[----:B------:R-:W-:Y:S02]  /*1920*/  HADD2.F32 R167, -RZ, R214.H0_H0 ;  /* 0x200000d6ffa77230 */ /* 0x000fe40000004100 */
[----:B------:R-:W-:Y:S01]  /*1930*/  FMUL.FTZ R164, R164, UR18 ;  /* 0x00000012a4a47c20 */ /* 0x000fe20008410000 */
[--C-:B------:R-:W-:Y:S02]  /*1940*/  HADD2.F32 R187, -RZ, R213.reuse.H1_H1 ;  /* 0x300000d5ffbb7230 */ /* 0x100fe40000004100 */
[----:B------:R-:W-:Y:S01]  /*1950*/  FMUL.FTZ R15, R158, UR18 ;  /* 0x000000129e0f7c20 */ /* 0x000fe20008410000 */
[----:B------:R-:W-:-:S02]  /*1960*/  HADD2.F32 R186, -RZ, R213.H0_H0 ;  /* 0x200000d5ffba7230 */ /* 0x000fc40000004100 */
[----:B------:R-:W-:Y:S01]  /*1970*/  FMUL.FTZ R151, R209, R154 ;  /* 0x0000009ad1977220 */ /* 0x000fe20000410000 */
[----:B------:R-:W-:Y:S02]  /*1980*/  HADD2.F32 R152, -RZ, R238.H1_H1 ;  /* 0x300000eeff987230 */ /* 0x000fe40000004100 */
[----:B------:R-:W-:Y:S01]  /*1990*/  FADD.FTZ R213, RZ, R2 ;  /* 0x00000002ffd57221 */ /* 0x000fe20000010000 */
[----:B------:R-:W-:Y:S01]  /*19a0*/  FFMA.FTZ R214, R0, R2, RZ ;  /* 0x0000000200d67223 */ /* 0x000fe200000100ff */
[----:B------:R-:W-:Y:S01]  /*19b0*/  FMUL.FTZ R158, R17, UR18 ;  /* 0x00000012119e7c20 */ /* 0x000fe20008410000 */
[----:B------:R-:W-:Y:S01]  /*19c0*/  FMUL.FTZ R17, R177, UR18 ;  /* 0x00000012b1117c20 */ /* 0x000fe20008410000 */
[----:B------:R-:W-:Y:S01]  /*19d0*/  FADD.FTZ R150, R8, -UR5 ;  /* 0x8000000508967e21 */ /* 0x000fe20008010000 */
[----:B------:R-:W-:Y:S02]  /*19e0*/  HADD2.F32 R177, -RZ, R83.H0_H0 ;  /* 0x20000053ffb17230 */ /* 0x000fe40000004100 */
[----:B------:R-:W-:Y:S01]  /*19f0*/  FADD.FTZ R163, R7, -UR5 ;  /* 0x8000000507a37e21 */ /* 0x000fe20008010000 */
[----:B------:R-:W-:-:S02]  /*1a00*/  HADD2.F32 R9, -RZ, R9.H0_H0 ;  /* 0x20000009ff097230 */ /* 0x000fc40000004100 */
[----:B------:R-:W-:Y:S01]  /*1a10*/  FMUL.FTZ R152, R152, R173 ;  /* 0x000000ad98987220 */ /* 0x000fe20000410000 */
[----:B------:R-:W-:Y:S01]  /*1a20*/  FADD.FTZ R213, R213, R151 ;  /* 0x00000097d5d57221 */ /* 0x000fe20000010000 */
[----:B------:R-:W-:Y:S01]  /*1a30*/  FFMA.FTZ R214, R164, R151, R214 ;  /* 0x00000097a4d67223 */ /* 0x000fe200000100d6 */
[----:B------:R-:W-:Y:S01]  /*1a40*/  SHF.R.U64 R82, R80, 0x10, R81 ;  /* 0x0000001050527819 */ /* 0x000fe20000001251 */
[----:B------:R-:W-:Y:S01]  /*1a50*/  FADD.FTZ R157, R14, -UR5 ;  /* 0x800000050e9d7e21 */ /* 0x000fe20008010000 */
[----:B------:R-:W-:Y:S02]  /*1a60*/  HADD2.F32 R172, -RZ, R216.H1_H1 ;  /* 0x300000d8ffac7230 */ /* 0x000fe40000004100 */
[----:B------:R-:W-:Y:S01]  /*1a70*/  FMUL.FTZ R14, R150, UR18 ;  /* 0x00000012960e7c20 */ /* 0x000fe20008410000 */
[----:B------:R-:W-:Y:S02]  /*1a80*/  HADD2.F32 R149, -RZ, R135.H0_H0 ;  /* 0x20000087ff957230 */ /* 0x000fe40000004100 */
[----:B------:R-:W-:Y:S01]  /*1a90*/  FMUL.FTZ R163, R163, UR18 ;  /* 0x00000012a3a37c20 */ /* 0x000fe20008410000 */
[----:B------:R-:W-:Y:S01]  /*1aa0*/  FMUL.FTZ R150, R9, R177 ;  /* 0x000000b109967220 */ /* 0x000fe20000410000 */
[----:B------:R-:W-:Y:S01]  /*1ab0*/  FADD.FTZ R213, R213, R152 ;  /* 0x00000098d5d57221 */ /* 0x000fe20000010000 */
[----:B------:R-:W-:Y:S01]  /*1ac0*/  FFMA.FTZ R214, R12, R152, R214 ;  /* 0x000000980cd67223 */ /* 0x000fe200000100d6 */
[----:B------:R-:W-:-:S02]  /*1ad0*/  HADD2.F32 R148, -RZ, R134.H0_H0 ;  /* 0x20000086ff947230 */ /* 0x000fc40000004100 */
[----:B------:R-:W-:Y:S01]  /*1ae0*/  FMUL.FTZ R149, R149, R172 ;  /* 0x000000ac95957220 */ /* 0x000fe20000410000 */
[----:B------:R-:W-:Y:S02]  /*1af0*/  HADD2.F32 R82, -RZ, R82.H0_H0 ;  /* 0x20000052ff527230 */ /* 0x000fe40000004100 */
[----:B------:R-:W-:Y:S01]  /*1b00*/  FADD.FTZ R213, R213, R150 ;  /* 0x00000096d5d57221 */ /* 0x000fe20000010000 */
[----:B------:R-:W-:Y:S01]  /*1b10*/  FFMA.FTZ R214, R163, R150, R214 ;  /* 0x00000096a3d67223 */ /* 0x000fe200000100d6 */
[----:B------:R-:W-:Y:S01]  /*1b20*/  SHF.R.U32.HI R81, RZ, 0x10, R81 ;  /* 0x00000010ff517819 */ /* 0x000fe20000011651 */
[----:B------:R-:W-:Y:S02]  /*1b30*/  HADD2.F32 R171, -RZ, R216.H0_H0 ;  /* 0x200000d8ffab7230 */ /* 0x000fe40000004100 */
[----:B------:R-:W-:Y:S01]  /*1b40*/  FADD.FTZ R10, R10, -UR5 ;  /* 0x800000050a0a7e21 */ /* 0x000fe20008010000 */
[----:B------:R-:W-:Y:S02]  /*1b50*/  HADD2.F32 R147, -RZ, R134.H1_H1 ;  /* 0x30000086ff937230 */ /* 0x000fe40000004100 */
[----:B------:R-:W-:Y:S01]  /*1b60*/  FMUL.FTZ R162, R162, UR18 ;  /* 0x00000012a2a27c20 */ /* 0x000fe20008410000 */
[----:B------:R-:W-:Y:S01]  /*1b70*/  FMUL.FTZ R148, R148, R82 ;  /* 0x0000005294947220 */ /* 0x000fe20000410000 */
[----:B------:R-:W-:Y:S01]  /*1b80*/  FADD.FTZ R213, R213, R149 ;  /* 0x00000095d5d57221 */ /* 0x000fe20000010000 */
[----:B------:R-:W-:Y:S01]  /*1b90*/  FFMA.FTZ R214, R14, R149, R214 ;  /* 0x000000950ed67223 */ /* 0x000fe200000100d6 */
[----:B------:R-:W-:-:S02]  /*1ba0*/  HADD2.F32 R146, -RZ, R133.H1_H1 ;  /* 0x30000085ff927230 */ /* 0x000fc40000004100 */
[----:B------:R-:W-:Y:S01]  /*1bb0*/  FADD.FTZ R11, R11, -UR5 ;  /* 0x800000050b0b7e21 */ /* 0x000fe20008010000 */
[----:B------:R-:W-:Y:S02]  /*1bc0*/  HADD2.F32 R81, -RZ, R81.H0_H0 ;  /* 0x20000051ff517230 */ /* 0x000fe40000004100 */
[----:B------:R-:W-:Y:S01]  /*1bd0*/  FMUL.FTZ R16, R10, UR18 ;  /* 0x000000120a107c20 */ /* 0x000fe20008410000 */
[----:B------:R-:W-:Y:S01]  /*1be0*/  FMUL.FTZ R147, R147, R171 ;  /* 0x000000ab93937220 */ /* 0x000fe20000410000 */
[----:B------:R-:W-:Y:S01]  /*1bf0*/  FADD.FTZ R213, R213, R148 ;  /* 0x00000094d5d57221 */ /* 0x000fe20000010000 */
[----:B------:R-:W-:Y:S01]  /*1c00*/  FFMA.FTZ R214, R162, R148, R214 ;  /* 0x00000094a2d67223 */ /* 0x000fe200000100d6 */
[----:B------:R-:W-:Y:S01]  /*1c10*/  SHF.R.U64 R78, R78, 0x10, R79 ;  /* 0x000000104e4e7819 */ /* 0x000fe2000000124f */
[----:B------:R-:W-:Y:S02]  /*1c20*/  HADD2.F32 R170, -RZ, R215.H1_H1 ;  /* 0x300000d7ffaa7230 */ /* 0x000fe40000004100 */
[----:B------:R-:W-:Y:S01]  /*1c30*/  FMUL.FTZ R161, R11, UR18 ;  /* 0x000000120ba17c20 */ /* 0x000fe20008410000 */
[----:B------:R-:W-:-:S02]  /*1c40*/  HADD2.F32 R145, -RZ, R133.H0_H0 ;  /* 0x20000085ff917230 */ /* 0x000fc40000004100 */
[----:B------:R-:W-:Y:S01]  /*1c50*/  FMUL.FTZ R146, R146, R81 ;  /* 0x0000005192927220 */ /* 0x000fe20000410000 */
[----:B------:R-:W-:Y:S01]  /*1c60*/  FADD.FTZ R213, R213, R147 ;  /* 0x00000093d5d57221 */ /* 0x000fe20000010000 */
[----:B------:R-:W-:Y:S01]  /*1c70*/  FFMA.FTZ R214, R16, R147, R214 ;  /* 0x0000009310d67223 */ /* 0x000fe200000100d6 */
[----:B------:R-:W-:Y:S02]  /*1c80*/  HADD2.F32 R136, -RZ, R132.H0_H0 ;  /* 0x20000084ff887230 */ /* 0x000fe40000004100 */
[----:B------:R-:W-:Y:S01]  /*1c90*/  FADD.FTZ R13, R13, -UR5 ;  /* 0x800000050d0d7e21 */ /* 0x000fe20008010000 */
[----:B------:R-:W-:Y:S02]  /*1ca0*/  HADD2.F32 R78, -RZ, R78.H0_H0 ;  /* 0x2000004eff4e7230 */ /* 0x000fe40000004100 */
[----:B------:R-:W-:Y:S01]  /*1cb0*/  FMUL.FTZ R145, R145, R170 ;  /* 0x000000aa91917220 */ /* 0x000fe20000410000 */
[----:B------:R-:W-:Y:S01]  /*1cc0*/  FADD.FTZ R213, R213, R146 ;  /* 0x00000092d5d57221 */ /* 0x000fe20000010000 */
[----:B------:R-:W-:Y:S01]  /*1cd0*/  FFMA.FTZ R214, R161, R146, R214 ;  /* 0x00000092a1d67223 */ /* 0x000fe200000100d6 */
[----:B------:R-:W-:Y:S01]  /*1ce0*/  SHF.R.U32.HI R79, RZ, 0x10, R79 ;  /* 0x00000010ff4f7819 */ /* 0x000fe2000001164f */
[----:B------:R-:W-:-:S02]  /*1cf0*/  HADD2.F32 R169, -RZ, R215.H0_H0 ;  /* 0x200000d7ffa97230 */ /* 0x000fc40000004100 */
[----:B------:R-:W-:Y:S01]  /*1d00*/  FMUL.FTZ R160, R13, UR18 ;  /* 0x000000120da07c20 */ /* 0x000fe20008410000 */
[----:B------:R-:W-:Y:S02]  /*1d10*/  HADD2.F32 R137, -RZ, R132.H1_H1 ;  /* 0x30000084ff897230 */ /* 0x000fe40000004100 */
[----:B------:R-:W-:Y:S01]  /*1d20*/  FMUL.FTZ R136, R136, R78 ;  /* 0x0000004e88887220 */ /* 0x000fe20000410000 */
[----:B------:R-:W-:Y:S01]  /*1d30*/  FADD.FTZ R213, R213, R145 ;  /* 0x00000091d5d57221 */ /* 0x000fe20000010000 */
[----:B------:R-:W-:Y:S01]  /*1d40*/  FFMA.FTZ R214, R18, R145, R214 ;  /* 0x0000009112d67223 */ /* 0x000fe200000100d6 */
[----:B------:R-:W-:Y:S02]  /*1d50*/  HADD2.F32 R138, -RZ, R131.H1_H1 ;  /* 0x30000083ff8a7230 */ /* 0x000fe40000004100 */
[----:B------:R-:W-:Y:S01]  /*1d60*/  FMUL.FTZ R13, R157, UR18 ;  /* 0x000000129d0d7c20 */ /* 0x000fe20008410000 */
[----:B------:R-:W-:Y:S02]  /*1d70*/  HADD2.F32 R79, -RZ, R79.H0_H0 ;  /* 0x2000004fff4f7230 */ /* 0x000fe40000004100 */
[----:B------:R-:W-:Y:S01]  /*1d80*/  FMUL.FTZ R137, R137, R169 ;  /* 0x000000a989897220 */ /* 0x000fe20000410000 */
[----:B------:R-:W-:Y:S01]  /*1d90*/  FADD.FTZ R213, R213, R136 ;  /* 0x00000088d5d57221 */ /* 0x000fe20000010000 */
[----:B------:R-:W-:Y:S01]  /*1da0*/  FFMA.FTZ R214, R160, R136, R214 ;  /* 0x00000088a0d67223 */ /* 0x000fe200000100d6 */
[----:B------:R-:W-:Y:S01]  /*1db0*/  SHF.R.U64 R72, R72, 0x10, R73 ;  /* 0x0000001048487819 */ /* 0x000fe20000001249 */
[----:B------:R-:W-:-:S02]  /*1dc0*/  HADD2.F32 R139, -RZ, R131.H0_H0 ;  /* 0x20000083ff8b7230 */ /* 0x000fc40000004100 */
        /* <DEDUP_REMOVED lines=8> */
[----:B------:R-:W-:Y:S01]  /*1e50*/  SHF.R.U32.HI R73, RZ, 0x10, R73 ;  /* 0x00000010ff497819 */ /* 0x000fe20000011649 */
[----:B------:R-:W-:-:S02]  /*1e60*/  HADD2.F32 R141, -RZ, R130.H1_H1 ;  /* 0x30000082ff8d7230 */ /* 0x000fc40000004100 */
[----:B------:R-:W-:Y:S01]  /*1e70*/  FMUL.FTZ R140, R140, R72 ;  /* 0x000000488c8c7220 */ /* 0x000fe20000410000 */
[----:B------:R-:W-:Y:S01]  /*1e80*/  FADD.FTZ R213, R213, R139 ;  /* 0x0000008bd5d57221 */ /* 0x000fe20000010000 */
[----:B------:R-:W-:Y:S01]  /*1e90*/  FFMA.FTZ R214, R15, R139, R214 ;  /* 0x0000008b0fd67223 */ /* 0x000fe200000100d6 */
[----:B------:R-:W-:Y:S02]  /*1ea0*/  HADD2.F32 R142, -RZ, R129.H1_H1 ;  /* 0x30000081ff8e7230 */ /* 0x000fe40000004100 */
[----:B------:R-:W-:Y:S01]  /*1eb0*/  FADD.FTZ R19, R19, -UR5 ;  /* 0x8000000513137e21 */ /* 0x000fe20008010000 */
[----:B------:R-:W-:Y:S02]  /*1ec0*/  HADD2.F32 R73, -RZ, R73.H0_H0 ;  /* 0x20000049ff497230 */ /* 0x000fe40000004100 */
[----:B------:R-:W-:Y:S01]  /*1ed0*/  FMUL.FTZ R141, R141, R167 ;  /* 0x000000a78d8d7220 */ /* 0x000fe20000410000 */
[----:B------:R-:W-:Y:S01]  /*1ee0*/  FADD.FTZ R213, R213, R140 ;  /* 0x0000008cd5d57221 */ /* 0x000fe20000010000 */
[----:B------:R-:W-:Y:S01]  /*1ef0*/  FFMA.FTZ R214, R158, R140, R214 ;  /* 0x0000008c9ed67223 */ /* 0x000fe200000100d6 */
[----:B------:R-:W-:Y:S01]  /*1f00*/  SHF.R.U64 R195, R66, 0x10, R67 ;  /* 0x0000001042c37819 */ /* 0x000fe20000001243 */
[----:B------:R-:W-:-:S02]  /*1f10*/  HADD2.F32 R143, -RZ, R129.H0_H0 ;  /* 0x20000081ff8f7230 */ /* 0x000fc40000004100 */
[----:B------:R-:W-:Y:S01]  /*1f20*/  FADD.FTZ R20, R20, -UR5 ;  /* 0x8000000514147e21 */ /* 0x000fe20008010000 */
[----:B------:R-:W-:Y:S01]  /*1f30*/  FMUL.FTZ R157, R19, UR18 ;  /* 0x00000012139d7c20 */ /* 0x000fe20008410000 */
[----:B------:R-:W-:Y:S01]  /*1f40*/  FMUL.FTZ R142, R142, R73 ;  /* 0x000000498e8e7220 */ /* 0x000fe20000410000 */
[----:B------:R-:W-:Y:S01]  /*1f50*/  FADD.FTZ R213, R213, R141 ;  /* 0x0000008dd5d57221 */ /* 0x000fe20000010000 */
[----:B------:R-:W-:Y:S01]  /*1f60*/  FFMA.FTZ R214, R17, R141, R214 ;  /* 0x0000008d11d67223 */ /* 0x000fe200000100d6 */
[--C-:B------:R-:W-:Y:S02]  /*1f70*/  HADD2.F32 R144, -RZ, R128.reuse.H0_H0 ;  /* 0x20000080ff907230 */ /* 0x100fe40000004100 */
[----:B------:R-:W-:Y:S01]  /*1f80*/  FADD.FTZ R21, R21, -UR5 ;  /* 0x8000000515157e21 */ /* 0x000fe20008010000 */
[----:B------:R-:W-:Y:S02]  /*1f90*/  HADD2.F32 R195, -RZ, R195.H0_H0 ;  /* 0x200000c3ffc37230 */ /* 0x000fe40000004100 */
[----:B------:R-:W-:Y:S01]  /*1fa0*/  FMUL.FTZ R19, R20, UR18 ;  /* 0x0000001214137c20 */ /* 0x000fe20008410000 */
[----:B------:R-:W-:Y:S01]  /*1fb0*/  FMUL.FTZ R143, R143, R187 ;  /* 0x000000bb8f8f7220 */ /* 0x000fe20000410000 */
[----:B------:R-:W-:Y:S01]  /*1fc0*/  FADD.FTZ R213, R213, R142 ;  /* 0x0000008ed5d57221 */ /* 0x000fe20000010000 */
[----:B------:R-:W-:Y:S01]  /*1fd0*/  FFMA.FTZ R214, R157, R142, R214 ;  /* 0x0000008e9dd67223 */ /* 0x000fe200000100d6 */
[----:B------:R-:W-:Y:S01]  /*1fe0*/  SHF.R.U32.HI R66, RZ, 0x10, R67 ;  /* 0x00000010ff427819 */ /* 0x000fe20000011643 */
[----:B------:R-:W-:Y:S01]  /*1ff0*/  FADD.FTZ R196, R29, -UR5 ;  /* 0x800000051dc47e21 */ /* 0x000fe20008010000 */
[----:B------:R-:W-:Y:S01]  /*2000*/  FADD.FTZ R199, R31, -UR5 ;  /* 0x800000051fc77e21 */ /* 0x000fe20008010000 */
[----:B------:R-:W-:Y:S01]  /*2010*/  FADD.FTZ R31, R43, -UR5 ;  /* 0x800000052b1f7e21 */ /* 0x000fe20008010000 */
[----:B------:R-:W-:-:S02]  /*2020*/  HADD2.F32 R80, -RZ, R128.H1_H1 ;  /* 0x30000080ff507230 */ /* 0x000fc40000004100 */
[----:B------:R-:W-:Y:S01]  /*2030*/  FADD.FTZ R22, R22, -UR5 ;  /* 0x8000000516167e21 */ /* 0x000fe20008010000 */
[----:B------:R-:W-:Y:S01]  /*2040*/  FADD.FTZ R204, R34, -UR5 ;  /* 0x8000000522cc7e21 */ /* 0x000fe20008010000 */
[----:B------:R-:W-:Y:S01]  /*2050*/  FMUL.FTZ R43, R21, UR18 ;  /* 0x00000012152b7c20 */ /* 0x000fe20008410000 */
[----:B------:R-:W-:Y:S01]  /*2060*/  FMUL.FTZ R144, R144, R195 ;  /* 0x000000c390907220 */ /* 0x000fe20000410000 */
[----:B------:R-:W-:Y:S01]  /*2070*/  FADD.FTZ R213, R213, R143 ;  /* 0x0000008fd5d57221 */ /* 0x000fe20000010000 */
[----:B------:R-:W-:Y:S01]  /*2080*/  FFMA.FTZ R214, R19, R143, R214 ;  /* 0x0000008f13d67223 */ /* 0x000fe200000100d6 */
[----:B------:R-:W-:Y:S01]  /*2090*/  FADD.FTZ R34, R39, -UR5 ;  /* 0x8000000527227e21 */ /* 0x000fe20008010000 */
[----:B------:R-:W-:Y:S01]  /*20a0*/  FMUL.FTZ R39, R196, UR18 ;  /* 0x00000012c4277c20 */ /* 0x000fe20008410000 */
[----:B------:R-:W-:Y:S02]  /*20b0*/  HADD2.F32 R8, -RZ, R127.H1_H1 ;  /* 0x3000007fff087230 */ /* 0x000fe40000004100 */
[----:B------:R-:W-:Y:S01]  /*20c0*/  FADD.FTZ R23, R23, -UR5 ;  /* 0x8000000517177e21 */ /* 0x000fe20008010000 */
[----:B------:R-:W-:-:S02]  /*20d0*/  HADD2.F32 R196, -RZ, R66.H0_H0 ;  /* 0x20000042ffc47230 */ /* 0x000fc40000004100 */
[----:B------:R-:W-:Y:S01]  /*20e0*/  FMUL.FTZ R20, R22, UR18 ;  /* 0x0000001216147c20 */ /* 0x000fe20008410000 */
[----:B------:R-:W-:Y:S01]  /*20f0*/  FMUL.FTZ R80, R80, R186 ;  /* 0x000000ba50507220 */ /* 0x000fe20000410000 */
[----:B------:R-:W-:Y:S01]  /*2100*/  FADD.FTZ R213, R213, R144 ;  /* 0x00000090d5d57221 */ /* 0x000fe20000010000 */
[----:B------:R-:W-:Y:S01]  /*2110*/  FFMA.FTZ R214, R43, R144, R214 ;  /* 0x000000902bd67223 */ /* 0x000fe200000100d6 */
[----:B------:R-:W-:Y:S01]  /*2120*/  SHF.R.U64 R197, R68, 0x10, R69 ;  /* 0x0000001044c57819 */ /* 0x000fe20000001245 */
[----:B------:R-:W-:Y:S01]  /*2130*/  FADD.FTZ R198, R30, -UR5 ;  /* 0x800000051ec67e21 */ /* 0x000fe20008010000 */
[----:B------:R-:W-:Y:S01]  /*2140*/  FADD.FTZ R30, R42, -UR5 ;  /* 0x800000052a1e7e21 */ /* 0x000fe20008010000 */
[----:B------:R-:W-:Y:S02]  /*2150*/  HADD2.F32 R185, -RZ, R212.H1_H1 ;  /* 0x300000d4ffb97230 */ /* 0x000fe40000004100 */
[----:B------:R-:W-:Y:S01]  /*2160*/  FADD.FTZ R24, R24, -UR5 ;  /* 0x8000000518187e21 */ /* 0x000fe20008010000 */
[----:B------:R-:W-:-:S02]  /*2170*/  HADD2.F32 R155, -RZ, R127.H0_H0 ;  /* 0x2000007fff9b7230 */ /* 0x000fc40000004100 */
[----:B------:R-:W-:Y:S01]  /*2180*/  FMUL.FTZ R42, R23, UR18 ;  /* 0x00000012172a7c20 */ /* 0x000fe20008410000 */
[----:B------:R-:W-:Y:S01]  /*2190*/  FMUL.FTZ R83, R8, R196 ;  /* 0x000000c408537220 */ /* 0x000fe20000410000 */
[----:B------:R-:W-:Y:S01]  /*21a0*/  FADD.FTZ R213, R213, R80 ;  /* 0x00000050d5d57221 */ /* 0x000fe20000010000 */
[----:B------:R-:W-:Y:S01]  /*21b0*/  FFMA.FTZ R214, R20, R80, R214 ;  /* 0x0000005014d67223 */ /* 0x000fe200000100d6 */
[----:B------:R-:W-:Y:S02]  /*21c0*/  HADD2.F32 R156, -RZ, R126.H0_H0 ;  /* 0x2000007eff9c7230 */ /* 0x000fe40000004100 */
        /* <DEDUP_REMOVED lines=8> */
[----:B------:R-:W-:Y:S01]  /*2250*/  SHF.R.U32.HI R3, RZ, 0x10, R3 ;  /* 0x00000010ff037819 */ /* 0x000fe20000011603 */
[----:B------:R-:W-:Y:S01]  /*2260*/  FADD.FTZ R33, R41, -UR5 ;  /* 0x8000000529217e21 */ /* 0x000fe20008010000 */
[----:B------:R-:W-:-:S02]  /*2270*/  HADD2.F32 R184, -RZ, R212.H0_H0 ;  /* 0x200000d4ffb87230 */ /* 0x000fc40000004100 */
[----:B------:R-:W-:Y:S01]  /*2280*/  FADD.FTZ R26, R26, -UR5 ;  /* 0x800000051a1a7e21 */ /* 0x000fe20008010000 */
[----:B------:R-:W-:Y:S02]  /*2290*/  HADD2.F32 R7, -RZ, R126.H1_H1 ;  /* 0x3000007eff077230 */ /* 0x000fe40000004100 */
[----:B------:R-:W-:Y:S01]  /*22a0*/  FMUL.FTZ R41, R25, UR18 ;  /* 0x0000001219297c20 */ /* 0x000fe20008410000 */
[----:B------:R-:W-:Y:S01]  /*22b0*/  FMUL.FTZ R156, R156, R197 ;  /* 0x000000c59c9c7220 */ /* 0x000fe20000410000 */
[----:B------:R-:W-:Y:S01]  /*22c0*/  FADD.FTZ R213, R213, R155 ;  /* 0x0000009bd5d57221 */ /* 0x000fe20000010000 */
[----:B------:R-:W-:Y:S01]  /*22d0*/  FFMA.FTZ R214, R21, R155, R214 ;  /* 0x0000009b15d67223 */ /* 0x000fe200000100d6 */
[----:B------:R-:W-:Y:S01]  /*22e0*/  FADD.FTZ R207, R38, -UR5 ;  /* 0x8000000526cf7e21 */ /* 0x000fe20008010000 */
[----:B------:R-:W-:Y:S01]  /*22f0*/  FMUL.FTZ R24, R198, UR18 ;  /* 0x00000012c6187c20 */ /* 0x000fe20008410000 */
[----:B------:R-:W-:Y:S01]  /*2300*/  FMUL.FTZ R38, R199, UR18 ;  /* 0x00000012c7267c20 */ /* 0x000fe20008410000 */
[----:B------:R-:W-:-:S02]  /*2310*/  HADD2.F32 R6, -RZ, R125.H1_H1 ;  /* 0x3000007dff067230 */ /* 0x000fc40000004100 */
[----:B------:R-:W-:Y:S01]  /*2320*/  FADD.FTZ R27, R27, -UR5 ;  /* 0x800000051b1b7e21 */ /* 0x000fe20008010000 */
[----:B------:R-:W-:Y:S02]  /*2330*/  HADD2.F32 R198, -RZ, R68.H0_H0 ;  /* 0x20000044ffc67230 */ /* 0x000fe40000004100 */
[----:B------:R-:W-:Y:S01]  /*2340*/  FMUL.FTZ R22, R26, UR18 ;  /* 0x000000121a167c20 */ /* 0x000fe20008410000 */
[----:B------:R-:W-:Y:S02]  /*2350*/  HADD2.F32 R199, -RZ, R3.H0_H0 ;  /* 0x20000003ffc77230 */ /* 0x000fe40000004100 */
[----:B------:R-:W-:Y:S01]  /*2360*/  FMUL.FTZ R3, R7, R184 ;  /* 0x000000b807037220 */ /* 0x000fe20000410000 */
[----:B------:R-:W-:Y:S01]  /*2370*/  FADD.FTZ R213, R213, R156 ;  /* 0x0000009cd5d57221 */ /* 0x000fe20000010000 */
[----:B------:R-:W-:Y:S01]  /*2380*/  FFMA.FTZ R214, R41, R156, R214 ;  /* 0x0000009c29d67223 */ /* 0x000fe200000100d6 */
[----:B------:R-:W-:Y:S01]  /*2390*/  FADD.FTZ R29, R40, -UR5 ;  /* 0x80000005281d7e21 */ /* 0x000fe20008010000 */
[----:B------:R-:W-:-:S02]  /*23a0*/  HADD2.F32 R183, -RZ, R211.H1_H1 ;  /* 0x300000d3ffb77230 */ /* 0x000fc40000004100 */
[----:B------:R-:W-:Y:S01]  /*23b0*/  FADD.FTZ R28, R28, -UR5 ;  /* 0x800000051c1c7e21 */ /* 0x000fe20008010000 */
[----:B------:R-:W-:Y:S02]  /*23c0*/  HADD2.F32 R67, -RZ, R125.H0_H0 ;  /* 0x2000007dff437230 */ /* 0x000fe40000004100 */
[----:B------:R-:W-:Y:S01]  /*23d0*/  FMUL.FTZ R40, R27, UR18 ;  /* 0x000000121b287c20 */ /* 0x000fe20008410000 */
[----:B------:R-:W-:Y:S01]  /*23e0*/  FMUL.FTZ R66, R6, R198 ;  /* 0x000000c606427220 */ /* 0x000fe20000410000 */
[----:B------:R-:W-:Y:S01]  /*23f0*/  FADD.FTZ R213, R213, R3 ;  /* 0x00000003d5d57221 */ /* 0x000fe20000010000 */
[----:B------:R-:W-:Y:S01]  /*2400*/  FFMA.FTZ R214, R22, R3, R214 ;  /* 0x0000000316d67223 */ /* 0x000fe200000100d6 */
[----:B------:R-:W-:Y:S02]  /*2410*/  HADD2.F32 R5, -RZ, R124.H0_H0 ;  /* 0x2000007cff057230 */ /* 0x000fe40000004100 */
[----:B------:R-:W-:Y:S01]  /*2420*/  FMUL.FTZ R23, R28, UR18 ;  /* 0x000000121c177c20 */ /* 0x000fe20008410000 */
[----:B------:R-:W-:-:S02]  /*2430*/  HADD2.F32 R153, -RZ, R153.H0_H0 ;  /* 0x20000099ff997230 */ /* 0x000fc40000004100 */
[----:B------:R-:W-:Y:S01]  /*2440*/  FMUL.FTZ R67, R67, R183 ;  /* 0x000000b743437220 */ /* 0x000fe20000410000 */
[----:B------:R-:W-:Y:S01]  /*2450*/  FADD.FTZ R213, R213, R66 ;  /* 0x00000042d5d57221 */ /* 0x000fe20000010000 */
[----:B------:R-:W-:Y:S01]  /*2460*/  FFMA.FTZ R214, R40, R66, R214 ;  /* 0x0000004228d67223 */ /* 0x000fe200000100d6 */
[----:B------:R-:W-:Y:S01]  /*2470*/  FADD.FTZ R201, R32, -UR5 ;  /* 0x8000000520c97e21 */ /* 0x000fe20008010000 */
[----:B------:R-:W-:Y:S02]  /*2480*/  HADD2.F32 R182, -RZ, R211.H0_H0 ;  /* 0x200000d3ffb67230 */ /* 0x000fe40000004100 */
[----:B------:R-:W-:Y:S01]  /*2490*/  FMUL.FTZ R68, R5, R153 ;  /* 0x0000009905447220 */ /* 0x000fe20000410000 */
[----:B------:R-:W-:Y:S02]  /*24a0*/  HADD2.F32 R32, -RZ, R124.H1_H1 ;  /* 0x3000007cff207230 */ /* 0x000fe40000004100 */
[----:B------:R-:W-:Y:S01]  /*24b0*/  FADD.FTZ R213, R213, R67 ;  /* 0x00000043d5d57221 */ /* 0x000fe20000010000 */
[----:B------:R-:W-:Y:S01]  /*24c0*/  FFMA.FTZ R214, R23, R67, R214 ;  /* 0x0000004317d67223 */ /* 0x000fe200000100d6 */
[----:B------:R-:W-:Y:S01]  /*24d0*/  HADD2.F32 R165, -RZ, R123.H1_H1 ;  /* 0x3000007bffa57230 */ /* 0x000fe20000004100 */
[----:B------:R-:W-:Y:S01]  /*24e0*/  SHF.R.U64 R200, R70, 0x10, R71 ;  /* 0x0000001046c87819 */ /* 0x000fe20000001247 */
[----:B------:R-:W-:Y:S01]  /*24f0*/  FMUL.FTZ R32, R32, R182 ;  /* 0x000000b620207220 */ /* 0x000fe20000410000 */
[----:B------:R-:W-:Y:S01]  /*2500*/  FADD.FTZ R213, R213, R68 ;  /* 0x00000044d5d57221 */ /* 0x000fe20000010000 */
[----:B------:R-:W-:Y:S01]  /*2510*/  FFMA.FTZ R214, R39, R68, R214 ;  /* 0x0000004427d67223 */ /* 0x000fe200000100d6 */
[----:B------:R-:W-:-:S02]  /*2520*/  HADD2.F32 R189, -RZ, R210.H1_H1 ;  /* 0x300000d2ffbd7230 */ /* 0x000fc40000004100 */
[----:B------:R-:W-:Y:S01]  /*2530*/  FMUL.FTZ R165, R165, R199 ;  /* 0x000000c7a5a57220 */ /* 0x000fe20000410000 */
[----:B------:R-:W-:Y:S02]  /*2540*/  HADD2.F32 R166, -RZ, R123.H0_H0 ;  /* 0x2000007bffa67230 */ /* 0x000fe40000004100 */
[----:B------:R-:W-:Y:S01]  /*2550*/  FADD.FTZ R213, R213, R32 ;  /* 0x00000020d5d57221 */ /* 0x000fe20000010000 */
[----:B------:R-:W-:Y:S01]  /*2560*/  FFMA.FTZ R214, R24, R32, R214 ;  /* 0x0000002018d67223 */ /* 0x000fe200000100d6 */
[----:B------:R-:W-:Y:S01]  /*2570*/  SHF.R.U32.HI R70, RZ, 0x10, R71 ;  /* 0x00000010ff467819 */ /* 0x000fe20000011647 */
[----:B------:R-:W-:Y:S02]  /*2580*/  HADD2.F32 R71, -RZ, R122.H0_H0 ;  /* 0x2000007aff477230 */ /* 0x000fe40000004100 */
[----:B------:R-:W-:Y:S01]  /*2590*/  FMUL.FTZ R25, R201, UR18 ;  /* 0x00000012c9197c20 */ /* 0x000fe20008410000 */
[----:B------:R-:W-:Y:S02]  /*25a0*/  HADD2.F32 R200, -RZ, R200.H0_H0 ;  /* 0x200000c8ffc87230 */ /* 0x000fe40000004100 */
[----:B------:R-:W-:Y:S01]  /*25b0*/  FMUL.FTZ R166, R166, R189 ;  /* 0x000000bda6a67220 */ /* 0x000fe20000410000 */
[----:B------:R-:W-:Y:S01]  /*25c0*/  FADD.FTZ R213, R213, R165 ;  /* 0x000000a5d5d57221 */ /* 0x000fe20000010000 */
[----:B------:R-:W-:Y:S01]  /*25d0*/  FFMA.FTZ R214, R38, R165, R214 ;  /* 0x000000a526d67223 */ /* 0x000fe200000100d6 */
[----:B------:R-:W-:Y:S01]  /*25e0*/  FADD.FTZ R206, R37, -UR5 ;  /* 0x8000000525ce7e21 */ /* 0x000fe20008010000 */
[----:B------:R-:W-:-:S02]  /*25f0*/  HADD2.F32 R191, -RZ, R210.H0_H0 ;  /* 0x200000d2ffbf7230 */ /* 0x000fc40000004100 */
[----:B------:R-:W-:Y:S01]  /*2600*/  FMUL.FTZ R37, R203, UR18 ;  /* 0x00000012cb257c20 */ /* 0x000fe20008410000 */
[----:B------:R-:W-:Y:S02]  /*2610*/  HADD2.F32 R69, -RZ, R122.H1_H1 ;  /* 0x3000007aff457230 */ /* 0x000fe40000004100 */
[----:B------:R-:W-:Y:S01]  /*2620*/  FMUL.FTZ R71, R71, R200 ;  /* 0x000000c847477220 */ /* 0x000fe20000410000 */
[----:B------:R-:W-:Y:S01]  /*2630*/  FADD.FTZ R213, R213, R166 ;  /* 0x000000a6d5d57221 */ /* 0x000fe20000010000 */
[----:B------:R-:W-:Y:S01]  /*2640*/  FFMA.FTZ R214, R25, R166, R214 ;  /* 0x000000a619d67223 */ /* 0x000fe200000100d6 */
[----:B------:R-:W-:Y:S01]  /*2650*/  SHF.R.U64 R202, R74, 0x10, R75 ;  /* 0x000000104aca7819 */ /* 0x000fe2000000124b */
[----:B------:R-:W-:Y:S02]  /*2660*/  HADD2.F32 R74, -RZ, R121.H1_H1 ;  /* 0x30000079ff4a7230 */ /* 0x000fe40000004100 */
[----:B------:R-:W-:Y:S01]  /*2670*/  FADD.FTZ R35, R35, -UR5 ;  /* 0x8000000523237e21 */ /* 0x000fe20008010000 */
[----:B------:R-:W-:-:S02]  /*2680*/  HADD2.F32 R201, -RZ, R70.H0_H0 ;  /* 0x20000046ffc97230 */ /* 0x000fc40000004100 */
[----:B------:R-:W-:Y:S01]  /*2690*/  FMUL.FTZ R26, R204, UR18 ;  /* 0x00000012cc1a7c20 */ /* 0x000fe20008410000 */
[----:B------:R-:W-:Y:S01]  /*26a0*/  FMUL.FTZ R69, R69, R191 ;  /* 0x000000bf45457220 */ /* 0x000fe20000410000 */
[----:B------:R-:W-:Y:S01]  /*26b0*/  FADD.FTZ R213, R213, R71 ;  /* 0x00000047d5d57221 */ /* 0x000fe20000010000 */
[----:B------:R-:W-:Y:S01]  /*26c0*/  FFMA.FTZ R214, R37, R71, R214 ;  /* 0x0000004725d67223 */ /* 0x000fe200000100d6 */
[----:B------:R-:W-:Y:S01]  /*26d0*/  FADD.FTZ R205, R36, -UR5 ;  /* 0x8000000524cd7e21 */ /* 0x000fe20008010000 */
[----:B------:R-:W-:Y:S02]  /*26e0*/  HADD2.F32 R4, -RZ, R121.H0_H0 ;  /* 0x20000079ff047230 */ /* 0x000fe40000004100 */
[----:B------:R-:W-:Y:S01]  /*26f0*/  FMUL.FTZ R36, R35, UR18 ;  /* 0x0000001223247c20 */ /* 0x000fe20008410000 */
[----:B------:R-:W-:Y:S01]  /*2700*/  FMUL.FTZ R74, R74, R201 ;  /* 0x000000c94a4a7220 */ /* 0x000fe20000410000 */
[----:B------:R-:W-:Y:S01]  /*2710*/  FADD.FTZ R213, R213, R69 ;  /* 0x00000045d5d57221 */ /* 0x000fe20000010000 */
[----:B------:R-:W-:Y:S01]  /*2720*/  FFMA.FTZ R214, R26, R69, R214 ;  /* 0x000000451ad67223 */ /* 0x000fe200000100d6 */
[----:B------:R-:W-:-:S02]  /*2730*/  HADD2.F32 R175, -RZ, R120.H0_H0 ;  /* 0x20000078ffaf7230 */ /* 0x000fc40000004100 */
[----:B------:R-:W-:Y:S01]  /*2740*/  FMUL.FTZ R27, R205, UR18 ;  /* 0x00000012cd1b7c20 */ /* 0x000fe20008410000 */
[----:B------:R-:W-:Y:S02]  /*2750*/  HADD2.F32 R202, -RZ, R202.H0_H0 ;  /* 0x200000caffca7230 */ /* 0x000fe40000004100 */
[----:B------:R-:W-:Y:S01]  /*2760*/  FMUL.FTZ R70, R4, R190 ;  /* 0x000000be04467220 */ /* 0x000fe20000410000 */
[----:B------:R-:W-:Y:S01]  /*2770*/  FADD.FTZ R213, R213, R74 ;  /* 0x0000004ad5d57221 */ /* 0x000fe20000010000 */
[----:B------:R-:W-:Y:S01]  /*2780*/  FFMA.FTZ R214, R36, R74, R214 ;  /* 0x0000004a24d67223 */ /* 0x000fe200000100d6 */
[----:B------:R-:W-:Y:S01]  /*2790*/  SHF.R.U32.HI R75, RZ, 0x10, R75 ;  /* 0x00000010ff4b7819 */ /* 0x000fe2000001164b */
[----:B------:R-:W-:Y:S02]  /*27a0*/  HADD2.F32 R176, -RZ, R120.H1_H1 ;  /* 0x30000078ffb07230 */ /* 0x000fe40000004100 */
[----:B------:R-:W-:Y:S01]  /*27b0*/  FMUL.FTZ R35, R206, UR18 ;  /* 0x00000012ce237c20 */ /* 0x000fe20008410000 */
[----:B------:R-:W-:Y:S01]  /*27c0*/  FMUL.FTZ R175, R175, R202 ;  /* 0x000000caafaf7220 */ /* 0x000fe20000410000 */
[----:B------:R-:W-:Y:S01]  /*27d0*/  FADD.FTZ R213, R213, R70 ;  /* 0x00000046d5d57221 */ /* 0x000fe20000010000 */
[----:B------:R-:W-:Y:S01]  /*27e0*/  FFMA.FTZ R214, R27, R70, R214 ;  /* 0x000000461bd67223 */ /* 0x000fe200000100d6 */
[----:B------:R-:W-:-:S02]  /*27f0*/  HADD2.F32 R180, -RZ, R119.H1_H1 ;  /* 0x30000077ffb47230 */ /* 0x000fc40000004100 */
[----:B------:R-:W-:Y:S01]  /*2800*/  FMUL.FTZ R28, R207, UR18 ;  /* 0x00000012cf1c7c20 */ /* 0x000fe20008410000 */
[----:B------:R-:W-:Y:S02]  /*2810*/  HADD2.F32 R75, -RZ, R75.H0_H0 ;  /* 0x2000004bff4b7230 */ /* 0x000fe40000004100 */
[----:B------:R-:W-:Y:S01]  /*2820*/  FMUL.FTZ R176, R176, R192 ;  /* 0x000000c0b0b07220 */ /* 0x000fe20000410000 */
[----:B------:R-:W-:Y:S01]  /*2830*/  FADD.FTZ R213, R213, R175 ;  /* 0x000000afd5d57221 */ /* 0x000fe20000010000 */
[----:B------:R-:W-:Y:S01]  /*2840*/  FFMA.FTZ R214, R35, R175, R214 ;  /* 0x000000af23d67223 */ /* 0x000fe200000100d6 */
[----:B------:R-:W-:Y:S01]  /*2850*/  SHF.R.U64 R76, R76, 0x10, R77 ;  /* 0x000000104c4c7819 */ /* 0x000fe2000000124d */
        /* <DEDUP_REMOVED lines=70> */
.L_x_646:
[----:B------:R-:W-:Y:S01]  /*2cc0*/  HADD2.F32 R195, -RZ, R58.H0_H0 ;  /* 0x2000003affc37230 */ /* 0x000fe20000004100 */
[----:B------:R-:W-:Y:S01]  /*2cd0*/  SHF.R.U64 R154, R82, 0x10, R83 ;  /* 0x00000010529a7819 */ /* 0x000fe20000001253 */
[----:B------:R-:W-:Y:S01]  /*2ce0*/  HADD2.F32 R187, -RZ, R52.H0_H0 ;  /* 0x20000034ffbb7230 */ /* 0x000fe20000004100 */
[----:B------:R-:W-:Y:S01]  /*2cf0*/  SHF.R.U64 R82, R80, 0x10, R81 ;  /* 0x0000001050527819 */ /* 0x000fe20000001251 */
[----:B------:R-:W-:Y:S02]  /*2d00*/  HADD2.F32 R191, -RZ, R54.H0_H0 ;  /* 0x20000036ffbf7230 */ /* 0x000fe40000004100 */
[----:B------:R-:W-:Y:S01]  /*2d10*/  FADD.FTZ R195, -R195, R12 ;  /* 0x0000000cc3c37221 */ /* 0x000fe20000010100 */
[----:B------:R-:W-:Y:S02]  /*2d20*/  HADD2.F32 R150, -RZ, R238.H1_H1 ;  /* 0x300000eeff967230 */ /* 0x000fe40000004100 */
[----:B------:R-:W-:Y:S01]  /*2d30*/  FADD.FTZ R187, -R187, R24 ;  /* 0x00000018bbbb7221 */ /* 0x000fe20000010100 */
[----:B------:R-:W-:-:S02]  /*2d40*/  HADD2.F32 R193, -RZ, R59.H0_H0 ;  /* 0x2000003bffc17230 */ /* 0x000fc40000004100 */
[----:B------:R-:W-:Y:S01]  /*2d50*/  FADD.FTZ R191, -R191, R20 ;  /* 0x00000014bfbf7221 */ /* 0x000fe20000010100 */
[----:B------:R-:W-:Y:S01]  /*2d60*/  HADD2.F32 R12, -RZ, R55.H0_H0 ;  /* 0x20000037ff0c7230 */ /* 0x000fe20000004100 */
[----:B------:R-:W1:Y:S01]  /*2d70*/  MUFU.RCP R177, R150 ;  /* 0x0000009600b17308 */ /* 0x000e620000001000 */
[----:B------:R-:W-:Y:S02]  /*2d80*/  HADD2.F32 R147, -RZ, R134.H1_H1 ;  /* 0x30000086ff937230 */ /* 0x000fe40000004100 */
[----:B------:R-:W-:Y:S01]  /*2d90*/  FADD.FTZ R193, -R193, R14 ;  /* 0x0000000ec1c17221 */ /* 0x000fe20000010100 */
[----:B------:R-:W-:Y:S02]  /*2da0*/  HADD2.F32 R24, -RZ, R51.H0_H0 ;  /* 0x20000033ff187230 */ /* 0x000fe40000004100 */
[----:B------:R-:W-:Y:S01]  /*2db0*/  FADD.FTZ R20, -R12, R22 ;  /* 0x000000160c147221 */ /* 0x000fe20000010100 */
[----:B------:R-:W-:Y:S01]  /*2dc0*/  HADD2.F32 R149, -RZ, R135.H0_H0 ;  /* 0x20000087ff957230 */ /* 0x000fe20000004100 */
[----:B------:R-:W-:Y:S01]  /*2dd0*/  SHF.R.U64 R14, R62, 0x10, R63 ;  /* 0x000000103e0e7819 */ /* 0x000fe2000000123f */
[----:B------:R-:W-:Y:S01]  /*2de0*/  HADD2.F32 R12, -RZ, R44.H0_H0 ;  /* 0x2000002cff0c7230 */ /* 0x000fe20000004100 */
[----:B------:R-:W2:Y:S01]  /*2df0*/  MUFU.RCP R175, R147 ;  /* 0x0000009300af7308 */ /* 0x000ea20000001000 */
[----:B------:R-:W-:Y:S01]  /*2e00*/  FADD.FTZ R24, -R24, R30 ;  /* 0x0000001e18187221 */ /* 0x000fe20000010100 */
[----:B------:R-:W-:Y:S01]  /*2e10*/  HADD2.F32 R181, -RZ, R46.H0_H0 ;  /* 0x2000002effb57230 */ /* 0x000fe20000004100 */
[----:B------:R-:W-:Y:S01]  /*2e20*/  SHF.R.U32.HI R152, RZ, 0x10, R83 ;  /* 0x00000010ff987819 */ /* 0x000fe20000011653 */
[----:B------:R-:W-:-:S02]  /*2e30*/  HADD2.F32 R30, -RZ, R45.H0_H0 ;  /* 0x2000002dff1e7230 */ /* 0x000fc40000004100 */
[----:B------:R-:W-:Y:S01]  /*2e40*/  FADD.FTZ R40, -R12, R40 ;  /* 0x000000280c287221 */ /* 0x000fe20000010100 */
[----:B------:R-:W-:Y:S01]  /*2e50*/  HADD2.F32 R14, -RZ, R14.H0_H0 ;  /* 0x2000000eff0e7230 */ /* 0x000fe20000004100 */
[----:B------:R-:W-:Y:S01]  /*2e60*/  SHF.R.U32.HI R12, RZ, 0x10, R63 ;  /* 0x00000010ff0c7819 */ /* 0x000fe2000001163f */
[----:B------:R-:W3:Y:S01]  /*2e70*/  MUFU.RCP R176, R149 ;  /* 0x0000009500b07308 */ /* 0x000ee20000001000 */
[----:B------:R-:W-:Y:S02]  /*2e80*/  HADD2.F32 R145, -RZ, R133.H0_H0 ;  /* 0x20000085ff917230 */ /* 0x000fe40000004100 */
[----:B------:R-:W-:Y:S01]  /*2e90*/  FADD.FTZ R181, -R181, R36 ;  /* 0x00000024b5b57221 */ /* 0x000fe20000010100 */
[----:B------:R-:W-:Y:S02]  /*2ea0*/  HADD2.F32 R182, -RZ, R63.H0_H0 ;  /* 0x2000003fffb67230 */ /* 0x000fe40000004100 */
[----:B------:R-:W-:Y:S01]  /*2eb0*/  FADD.FTZ R30, -R30, R42 ;  /* 0x0000002a1e1e7221 */ /* 0x000fe20000010100 */
[----:B------:R-:W-:Y:S01]  /*2ec0*/  HADD2.F32 R137, -RZ, R132.H1_H1 ;  /* 0x30000084ff897230 */ /* 0x000fe20000004100 */
[----:B------:R-:W-:Y:S01]  /*2ed0*/  SHF.R.U32.HI R36, RZ, 0x10, R61 ;  /* 0x00000010ff247819 */ /* 0x000fe2000001163d */
[----:B------:R-:W-:Y:S01]  /*2ee0*/  HADD2.F32 R184, -RZ, R61.H0_H0 ;  /* 0x2000003dffb87230 */ /* 0x000fe20000004100 */
[----:B------:R-:W4:Y:S01]  /*2ef0*/  MUFU.RCP R174, R145 ;  /* 0x0000009100ae7308 */ /* 0x000f220000001000 */
[----:B------:R-:W-:-:S02]  /*2f00*/  HADD2.F32 R139, -RZ, R131.H0_H0 ;  /* 0x20000083ff8b7230 */ /* 0x000fc40000004100 */
[----:B------:R-:W-:Y:S01]  /*2f10*/  FADD.FTZ R42, -R14, R5 ;  /* 0x000000050e2a7221 */ /* 0x000fe20000010100 */
[----:B------:R-:W-:Y:S01]  /*2f20*/  FADD.FTZ R182, -R182, R6 ;  /* 0x00000006b6b67221 */ /* 0x000fe20000010100 */
[----:B------:R-:W-:Y:S01]  /*2f30*/  HADD2.F32 R5, -RZ, R12.H0_H0 ;  /* 0x2000000cff057230 */ /* 0x000fe20000004100 */
[----:B------:R-:W-:Y:S01]  /*2f40*/  SHF.R.U64 R14, R60, 0x10, R61 ;  /* 0x000000103c0e7819 */ /* 0x000fe2000000123d */
[----:B------:R-:W-:Y:S02]  /*2f50*/  HADD2.F32 R141, -RZ, R130.H1_H1 ;  /* 0x30000082ff8d7230 */ /* 0x000fe40000004100 */
[----:B------:R-:W-:Y:S01]  /*2f60*/  FADD.FTZ R184, -R184, R10 ;  /* 0x0000000ab8b87221 */ /* 0x000fe20000010100 */
[----:B------:R-:W5:Y:S01]  /*2f70*/  MUFU.RCP R173, R137 ;  /* 0x0000008900ad7308 */ /* 0x000f620000001000 */
[----:B------:R-:W-:Y:S02]  /*2f80*/  HADD2.F32 R183, -RZ, R60.H0_H0 ;  /* 0x2000003cffb77230 */ /* 0x000fe40000004100 */
[----:B-1----:R-:W-:Y:S01]  /*2f90*/  FMUL.FTZ R12, R182, R177 ;  /* 0x000000b1b60c7220 */ /* 0x002fe20000410000 */
[----:B------:R-:W-:-:S02]  /*2fa0*/  HADD2.F32 R189, -RZ, R56.H0_H0 ;  /* 0x20000038ffbd7230 */ /* 0x000fc40000004100 */
[----:B------:R-:W-:Y:S01]  /*2fb0*/  FADD.FTZ R182, -R5, R7 ;  /* 0x0000000705b67221 */ /* 0x000fe20000010100 */
[----:B------:R-:W-:Y:S02]  /*2fc0*/  HADD2.F32 R190, -RZ, R57.H0_H0 ;  /* 0x20000039ffbe7230 */ /* 0x000fe40000004100 */
[----:B------:R-:W-:Y:S01]  /*2fd0*/  FADD.FTZ R183, -R183, R8 ;  /* 0x00000008b7b77221 */ /* 0x000fe20000010100 */
[----:B------:R-:W-:Y:S01]  /*2fe0*/  HADD2.F32 R36, -RZ, R36.H0_H0 ;  /* 0x20000024ff247230 */ /* 0x000fe20000004100 */
[----:B------:R-:W1:Y:S01]  /*2ff0*/  MUFU.RCP R171, R139 ;  /* 0x0000008b00ab7308 */ /* 0x000e620000001000 */
[----:B------:R-:W-:Y:S01]  /*3000*/  FADD.FTZ R189, -R189, R16 ;  /* 0x00000010bdbd7221 */ /* 0x000fe20000010100 */
[----:B------:R-:W-:Y:S01]  /*3010*/  FADD.FTZ R190, -R190, R18 ;  /* 0x00000012bebe7221 */ /* 0x000fe20000010100 */
[----:B------:R-:W-:Y:S01]  /*3020*/  HADD2.F32 R7, -RZ, R14.H0_H0 ;  /* 0x2000000eff077230 */ /* 0x000fe20000004100 */
[----:B------:R-:W-:Y:S01]  /*3030*/  SHF.R.U64 R18, R58, 0x10, R59 ;  /* 0x000000103a127819 */ /* 0x000fe2000000123b */
[----:B------:R-:W-:-:S02]  /*3040*/  HADD2.F32 R143, -RZ, R129.H0_H0 ;  /* 0x20000081ff8f7230 */ /* 0x000fc40000004100 */
[----:B--2---:R-:W-:Y:S01]  /*3050*/  FMUL.FTZ R16, R184, R175 ;  /* 0x000000afb8107220 */ /* 0x004fe20000410000 */
[----:B------:R-:W-:Y:S01]  /*3060*/  HADD2.F32 R151, -RZ, R238.H0_H0 ;  /* 0x200000eeff977230 */ /* 0x000fe20000004100 */
[----:B------:R-:W2:Y:S01]  /*3070*/  MUFU.RCP R164, R141 ;  /* 0x0000008d00a47308 */ /* 0x000ea20000001000 */
[----:B------:R-:W-:Y:S01]  /*3080*/  FADD.FTZ R184, -R36, R11 ;  /* 0x0000000b24b87221 */ /* 0x000fe20000010100 */
[----:B------:R-:W-:Y:S01]  /*3090*/  SHF.R.U32.HI R11, RZ, 0x10, R59 ;  /* 0x00000010ff0b7819 */ /* 0x000fe2000001163b */
[----:B---3--:R-:W-:Y:S01]  /*30a0*/  FMUL.FTZ R14, R183, R176 ;  /* 0x000000b0b70e7220 */ /* 0x008fe20000410000 */
[----:B------:R-:W-:Y:S02]  /*30b0*/  HADD2.F32 R80, -RZ, R128.H1_H1 ;  /* 0x30000080ff507230 */ /* 0x000fe40000004100 */
[----:B------:R-:W-:Y:S01]  /*30c0*/  FADD.FTZ R183, -R7, R9 ;  /* 0x0000000907b77221 */ /* 0x000fe20000010100 */
[----:B------:R-:W-:Y:S01]  /*30d0*/  SHF.R.U64 R176, R56, 0x10, R57 ;  /* 0x0000001038b07819 */ /* 0x000fe20000001239 */
[----:B------:R-:W-:Y:S01]  /*30e0*/  HADD2.F32 R9, -RZ, R18.H0_H0 ;  /* 0x20000012ff097230 */ /* 0x000fe20000004100 */
[----:B------:R-:W3:Y:S01]  /*30f0*/  MUFU.RCP R163, R143 ;  /* 0x0000008f00a37308 */ /* 0x000ee20000001000 */
[----:B------:R-:W-:-:S02]  /*3100*/  HADD2.F32 R11, -RZ, R11.H0_H0 ;  /* 0x2000000bff0b7230 */ /* 0x000fc40000004100 */
[----:B----4-:R-:W-:Y:S01]  /*3110*/  FMUL.FTZ R18, R195, R174 ;  /* 0x000000aec3127220 */ /* 0x010fe20000410000 */
[----:B------:R-:W-:Y:S02]  /*3120*/  HADD2.F32 R176, -RZ, R176.H0_H0 ;  /* 0x200000b0ffb07230 */ /* 0x000fe40000004100 */
[----:B------:R-:W-:Y:S01]  /*3130*/  FADD.FTZ R174, -R9, R13 ;  /* 0x0000000d09ae7221 */ /* 0x000fe20000010100 */
[----:B------:R-:W-:Y:S01]  /*3140*/  HADD2.F32 R155, -RZ, R127.H0_H0 ;  /* 0x2000007fff9b7230 */ /* 0x000fe20000004100 */
[----:B------:R-:W-:Y:S01]  /*3150*/  SHF.R.U32.HI R175, RZ, 0x10, R57 ;  /* 0x00000010ffaf7819 */ /* 0x000fe20000011639 */
[----:B-----5:R-:W-:Y:S01]  /*3160*/  FMUL.FTZ R13, R193, R173 ;  /* 0x000000adc10d7220 */ /* 0x020fe20000410000 */
[----:B------:R-:W4:Y:S01]  /*3170*/  MUFU.RCP R0, R151 ;  /* 0x0000009700007308 */ /* 0x000f220000001000 */
[----:B------:R-:W-:Y:S01]  /*3180*/  FADD.FTZ R173, -R11, R15 ;  /* 0x0000000f0bad7221 */ /* 0x000fe20000010100 */
[----:B------:R-:W-:Y:S02]  /*3190*/  HADD2.F32 R166, -RZ, R62.H0_H0 ;  /* 0x2000003effa67230 */ /* 0x000fe40000004100 */
[----:B-1----:R-:W-:Y:S01]  /*31a0*/  FMUL.FTZ R15, R189, R171 ;  /* 0x000000abbd0f7220 */ /* 0x002fe20000410000 */
[----:B------:R-:W-:-:S02]  /*31b0*/  HADD2.F32 R8, -RZ, R125.H0_H0 ;  /* 0x2000007dff087230 */ /* 0x000fc40000004100 */
[----:B------:R-:W-:Y:S01]  /*31c0*/  FADD.FTZ R189, -R176, R17 ;  /* 0x00000011b0bd7221 */ /* 0x000fe20000010100 */
[----:B------:R-:W-:Y:S02]  /*31d0*/  HADD2.F32 R175, -RZ, R175.H0_H0 ;  /* 0x200000afffaf7230 */ /* 0x000fe40000004100 */
[----:B--2---:R-:W-:Y:S01]  /*31e0*/  FMUL.FTZ R17, R190, R164 ;  /* 0x000000a4be117220 */ /* 0x004fe20000410000 */
[----:B------:R-:W1:Y:S01]  /*31f0*/  MUFU.RCP R172, R80 ;  /* 0x0000005000ac7308 */ /* 0x000e620000001000 */
[--C-:B------:R-:W-:Y:S01]  /*3200*/  SHF.R.U32.HI R164, RZ, 0x10, R55.reuse ;  /* 0x00000010ffa47819 */ /* 0x100fe20000011637 */
[----:B------:R-:W-:Y:S01]  /*3210*/  FADD.FTZ R166, -R166, R4 ;  /* 0x00000004a6a67221 */ /* 0x000fe20000010100 */
[----:B------:R-:W-:Y:S01]  /*3220*/  SHF.R.U64 R176, R54, 0x10, R55 ;  /* 0x0000001036b07819 */ /* 0x000fe20000001237 */
[----:B------:R-:W-:Y:S01]  /*3230*/  FADD.FTZ R190, -R175, R19 ;  /* 0x00000013afbe7221 */ /* 0x000fe20000010100 */
[----:B---3--:R-:W-:Y:S01]  /*3240*/  FMUL.FTZ R19, R191, R163 ;  /* 0x000000a3bf137220 */ /* 0x008fe20000410000 */
[----:B------:R-:W-:Y:S01]  /*3250*/  HADD2.F32 R164, -RZ, R164.H0_H0 ;  /* 0x200000a4ffa47230 */ /* 0x000fe20000004100 */
[----:B------:R-:W-:Y:S01]  /*3260*/  SHF.R.U64 R163, R52, 0x10, R53 ;  /* 0x0000001034a37819 */ /* 0x000fe20000001235 */
[----:B------:R-:W2:Y:S01]  /*3270*/  MUFU.RCP R178, R155 ;  /* 0x0000009b00b27308 */ /* 0x000ea20000001000 */
[----:B------:R-:W-:-:S02]  /*3280*/  HADD2.F32 R4, -RZ, R126.H1_H1 ;  /* 0x3000007eff047230 */ /* 0x000fc40000004100 */
[----:B----4-:R-:W-:Y:S01]  /*3290*/  FMUL.FTZ R0, R166, R0 ;  /* 0x00000000a6007220 */ /* 0x010fe20000410000 */
[----:B------:R-:W-:Y:S01]  /*32a0*/  HADD2.F32 R166, -RZ, R123.H0_H0 ;  /* 0x2000007bffa67230 */ /* 0x000fe20000004100 */
[----:B------:R-:W-:Y:S01]  /*32b0*/  SHF.R.U64 R177, R50, 0x10, R51 ;  /* 0x0000001032b17819 */ /* 0x000fe20000001233 */
[----:B------:R-:W-:Y:S01]  /*32c0*/  HADD2.F32 R176, -RZ, R176.H0_H0 ;  /* 0x200000b0ffb07230 */ /* 0x000fe20000004100 */
[----:B------:R-:W-:Y:S01]  /*32d0*/  SHF.R.U32.HI R195, RZ, 0x10, R53 ;  /* 0x00000010ffc37819 */ /* 0x000fe20000011635 */
[----:B------:R-:W-:Y:S01]  /*32e0*/  HADD2.F32 R186, -RZ, R50.H0_H0 ;  /* 0x20000032ffba7230 */ /* 0x000fe20000004100 */
[----:B------:R-:W3:Y:S01]  /*32f0*/  MUFU.RCP R180, R8 ;  /* 0x0000000800b47308 */ /* 0x000ee20000001000 */
[----:B-1----:R-:W-:Y:S01]  /*3300*/  FMUL.FTZ R20, R20, R172 ;  /* 0x000000ac14147220 */ /* 0x002fe20000410000 */
[----:B------:R-:W-:Y:S01]  /*3310*/  FADD.FTZ R172, -R164, R23 ;  /* 0x00000017a4ac7221 */ /* 0x000fe20000010100 */
[----:B------:R-:W-:Y:S02]  /*3320*/  HADD2.F32 R23, -RZ, R163.H0_H0 ;  /* 0x200000a3ff177230 */ /* 0x000fe40000004100 */
[----:B------:R-:W-:Y:S01]  /*3330*/  FADD.FTZ R191, -R176, R21 ;  /* 0x00000015b0bf7221 */ /* 0x000fe20000010100 */
[----:B------:R-:W-:Y:S01]  /*3340*/  FADD.FTZ R186, -R186, R28 ;  /* 0x0000001cbaba7221 */ /* 0x000fe20000010100 */
[----:B------:R-:W-:Y:S01]  /*3350*/  HADD2.F32 R177, -RZ, R177.H0_H0 ;  /* 0x200000b1ffb17230 */ /* 0x000fe20000004100 */
[----:B------:R-:W-:Y:S01]  /*3360*/  SHF.R.U64 R153, R2, 0x10, R3 ;  /* 0x0000001002997819 */ /* 0x000fe20000001203 */
[----:B------:R-:W1:Y:S01]  /*3370*/  MUFU.RCP R179, R4 ;  /* 0x0000000400b37308 */ /* 0x000e620000001000 */
[----:B--2---:R-:W-:Y:S01]  /*3380*/  FMUL.FTZ R21, R187, R178 ;  /* 0x000000b2bb157220 */ /* 0x004fe20000410000 */
[----:B------:R-:W-:Y:S01]  /*3390*/  FADD.FTZ R187, -R23, R25 ;  /* 0x0000001917bb7221 */ /* 0x000fe20000010100 */
[----:B------:R-:W-:Y:S01]  /*33a0*/  SHF.R.U32.HI R25, RZ, 0x10, R51 ;  /* 0x00000010ff197819 */ /* 0x000fe20000011633 */
[----:B------:R-:W-:Y:S01]  /*33b0*/  HADD2.F32 R10, -RZ, R53.H0_H0 ;  /* 0x20000035ff0a7230 */ /* 0x000fe20000004100 */
[----:B------:R-:W-:Y:S01]  /*33c0*/  SHF.R.U32.HI R193, RZ, 0x10, R65 ;  /* 0x00000010ffc17819 */ /* 0x000fe20000011641 */
[----:B------:R-:W-:Y:S01]  /*33d0*/  HADD2.F32 R185, -RZ, R48.H0_H0 ;  /* 0x20000030ffb97230 */ /* 0x000fe20000004100 */
[----:B------:R-:W-:Y:S01]  /*33e0*/  SHF.R.U64 R197, R44, 0x10, R45 ;  /* 0x000000102cc57819 */ /* 0x000fe2000000122d */
[----:B------:R-:W2:Y:S01]  /*33f0*/  MUFU.RCP R192, R166 ;  /* 0x000000a600c07308 */ /* 0x000ea20000001000 */
[----:B---3--:R-:W-:Y:S01]  /*3400*/  FMUL.FTZ R23, R186, R180 ;  /* 0x000000b4ba177220 */ /* 0x008fe20000410000 */
[----:B------:R-:W-:Y:S01]  /*3410*/  FADD.FTZ R186, -R177, R29 ;  /* 0x0000001db1ba7221 */ /* 0x000fe20000010100 */
[----:B------:R-:W-:Y:S01]  /*3420*/  SHF.R.U64 R177, R64, 0x10, R65 ;  /* 0x0000001040b17819 */ /* 0x000fe20000001241 */
[----:B------:R-:W-:-:S02]  /*3430*/  HADD2.F32 R136, -RZ, R132.H0_H0 ;  /* 0x20000084ff887230 */ /* 0x000fc40000004100 */
[----:B------:R-:W-:Y:S01]  /*3440*/  FADD.FTZ R22, -R10, R26 ;  /* 0x0000001a0a167221 */ /* 0x000fe20000010100 */
[----:B------:R-:W-:Y:S02]  /*3450*/  HADD2.F32 R25, -RZ, R25.H0_H0 ;  /* 0x20000019ff197230 */ /* 0x000fe40000004100 */
[----:B------:R-:W-:Y:S01]  /*3460*/  FADD.FTZ R185, -R185, R32 ;  /* 0x00000020b9b97221 */ /* 0x000fe20000010100 */
[----:B------:R-:W-:Y:S01]  /*3470*/  HADD2.F32 R11, -RZ, R121.H0_H0 ;  /* 0x20000079ff0b7230 */ /* 0x000fe20000004100 */
[----:B------:R-:W3:Y:S01]  /*3480*/  MUFU.RCP R160, R136 ;  /* 0x0000008800a07308 */ /* 0x000ee20000001000 */
[----:B------:R-:W-:Y:S02]  /*3490*/  HADD2.F32 R178, -RZ, R119.H0_H0 ;  /* 0x20000077ffb27230 */ /* 0x000fe40000004100 */
[----:B-1----:R-:W-:Y:S01]  /*34a0*/  FMUL.FTZ R22, R22, R179 ;  /* 0x000000b316167220 */ /* 0x002fe20000410000 */
[----:B------:R-:W-:Y:S02]  /*34b0*/  HADD2.F32 R177, -RZ, R177.H0_H0 ;  /* 0x200000b1ffb17230 */ /* 0x000fe40000004100 */
[----:B------:R-:W-:Y:S01]  /*34c0*/  FADD.FTZ R31, -R25, R31 ;  /* 0x0000001f191f7221 */ /* 0x000fe20000010100 */
[----:B------:R-:W-:Y:S01]  /*34d0*/  HADD2.F32 R83, -RZ, R127.H1_H1 ;  /* 0x3000007fff537230 */ /* 0x000fe20000004100 */
[----:B------:R-:W-:Y:S01]  /*34e0*/  SHF.R.U64 R29, R48, 0x10, R49 ;  /* 0x00000010301d7819 */ /* 0x000fe20000001231 */
[----:B------:R-:W-:Y:S01]  /*34f0*/  HADD2.F32 R195, -RZ, R195.H0_H0 ;  /* 0x200000c3ffc37230 */ /* 0x000fe20000004100 */
[----:B------:R-:W1:Y:S01]  /*3500*/  MUFU.RCP R196, R11 ;  /* 0x0000000b00c47308 */ /* 0x000e620000001000 */
[----:B------:R-:W-:-:S02]  /*3510*/  HADD2.F32 R179, -RZ, R135.H1_H1 ;  /* 0x30000087ffb37230 */ /* 0x000fc40000004100 */
[----:B--2---:R-:W-:Y:S01]  /*3520*/  FMUL.FTZ R25, R185, R192 ;  /* 0x000000c0b9197220 */ /* 0x004fe20000410000 */
[----:B------:R-:W-:Y:S01]  /*3530*/  SHF.R.U64 R192, R46, 0x10, R47 ;  /* 0x000000102ec07819 */ /* 0x000fe2000000122f */
[----:B------:R-:W-:Y:S02]  /*3540*/  HADD2.F32 R138, -RZ, R131.H1_H1 ;  /* 0x30000083ff8a7230 */ /* 0x000fe40000004100 */
[----:B------:R-:W-:Y:S01]  /*3550*/  FADD.FTZ R195, -R195, R27 ;  /* 0x0000001bc3c37221 */ /* 0x000fe20000010100 */
[----:B------:R-:W-:Y:S01]  /*3560*/  HADD2.F32 R144, -RZ, R128.H0_H0 ;  /* 0x20000080ff907230 */ /* 0x000fe20000004100 */
[----:B------:R-:W-:Y:S01]  /*3570*/  SHF.R.U32.HI R27, RZ, 0x10, R49 ;  /* 0x00000010ff1b7819 */ /* 0x000fe20000011631 */
[----:B------:R-:W2:Y:S01]  /*3580*/  MUFU.RCP R164, R178 ;  /* 0x000000b200a47308 */ /* 0x000ea20000001000 */
[----:B------:R-:W-:Y:S02]  /*3590*/  HADD2.F32 R156, -RZ, R126.H0_H0 ;  /* 0x2000007eff9c7230 */ /* 0x000fe40000004100 */
[----:B---3--:R-:W-:Y:S01]  /*35a0*/  FMUL.FTZ R160, R174, R160 ;  /* 0x000000a0aea07220 */ /* 0x008fe20000410000 */
[----:B------:R-:W-:Y:S01]  /*35b0*/  HADD2.F32 R10, -RZ, R124.H0_H0 ;  /* 0x2000007cff0a7230 */ /* 0x000fe20000004100 */
[----:B------:R-:W-:Y:S01]  /*35c0*/  SHF.R.U32.HI R81, RZ, 0x10, R81 ;  /* 0x00000010ff517819 */ /* 0x000fe20000011651 */
[----:B------:R-:W-:Y:S01]  /*35d0*/  HADD2.F32 R29, -RZ, R29.H0_H0 ;  /* 0x2000001dff1d7230 */ /* 0x000fe20000004100 */
[----:B------:R-:W-:Y:S01]  /*35e0*/  SHF.R.U64 R78, R78, 0x10, R79 ;  /* 0x000000104e4e7819 */ /* 0x000fe2000000124f */
[----:B------:R-:W-:Y:S01]  /*35f0*/  HADD2.F32 R192, -RZ, R192.H0_H0 ;  /* 0x200000c0ffc07230 */ /* 0x000fe20000004100 */
[----:B------:R-:W3:Y:S01]  /*3600*/  MUFU.RCP R199, R177 ;  /* 0x000000b100c77308 */ /* 0x000ee20000001000 */
[----:B------:R-:W-:-:S02]  /*3610*/  HADD2.F32 R27, -RZ, R27.H0_H0 ;  /* 0x2000001bff1b7230 */ /* 0x000fc40000004100 */
[----:B------:R-:W-:Y:S01]  /*3620*/  FADD.FTZ R33, -R29, R33 ;  /* 0x000000211d217221 */ /* 0x000fe20000010100 */
[----:B------:R-:W-:Y:S02]  /*3630*/  HADD2.F32 R176, -RZ, R120.H1_H1 ;  /* 0x30000078ffb07230 */ /* 0x000fe40000004100 */
[----:B------:R-:W-:Y:S01]  /*3640*/  FADD.FTZ R192, -R192, R37 ;  /* 0x00000025c0c07221 */ /* 0x000fe20000010100 */
[----:B------:R-:W-:Y:S01]  /*3650*/  HADD2.F32 R193, -RZ, R193.H0_H0 ;  /* 0x200000c1ffc17230 */ /* 0x000fe20000004100 */
[----:B------:R-:W-:Y:S01]  /*3660*/  SHF.R.U32.HI R29, RZ, 0x10, R47 ;  /* 0x00000010ff1d7819 */ /* 0x000fe2000001162f */
[----:B------:R-:W-:Y:S01]  /*3670*/  FADD.FTZ R35, -R27, R35 ;  /* 0x000000231b237221 */ /* 0x000fe20000010100 */
[----:B------:R-:W4:Y:S01]  /*3680*/  MUFU.RCP R2, R83 ;  /* 0x0000005300027308 */ /* 0x000f220000001000 */
[----:B------:R-:W-:Y:S01]  /*3690*/  SHF.R.U32.HI R37, RZ, 0x10, R45 ;  /* 0x00000010ff257819 */ /* 0x000fe2000001162d */
[----:B-1----:R-:W-:Y:S01]  /*36a0*/  FMUL.FTZ R27, R181, R196 ;  /* 0x000000c4b51b7220 */ /* 0x002fe20000410000 */
[----:B------:R-:W-:Y:S01]  /*36b0*/  HADD2.F32 R174, -RZ, R217.H1_H1 ;  /* 0x300000d9ffae7230 */ /* 0x000fe20000004100 */
[----:B------:R-:W-:Y:S01]  /*36c0*/  SHF.R.U32.HI R79, RZ, 0x10, R79 ;  /* 0x00000010ff4f7819 */ /* 0x000fe2000001164f */
[----:B------:R-:W-:Y:S01]  /*36d0*/  HADD2.F32 R9, -RZ, R121.H1_H1 ;  /* 0x30000079ff097230 */ /* 0x000fe20000004100 */
[----:B------:R-:W-:Y:S01]  /*36e0*/  SHF.R.U64 R72, R72, 0x10, R73 ;  /* 0x0000001048487819 */ /* 0x000fe20000001249 */
[----:B------:R-:W-:Y:S01]  /*36f0*/  HADD2.F32 R196, -RZ, R29.H0_H0 ;  /* 0x2000001dffc47230 */ /* 0x000fe20000004100 */
[----:B------:R-:W1:Y:S01]  /*3700*/  MUFU.RCP R198, R179 ;  /* 0x000000b300c67308 */ /* 0x000e620000001000 */
[----:B------:R-:W-:-:S02]  /*3710*/  HADD2.F32 R197, -RZ, R197.H0_H0 ;  /* 0x200000c5ffc57230 */ /* 0x000fc40000004100 */
[----:B--2---:R-:W-:Y:S01]  /*3720*/  FMUL.FTZ R29, R40, R164 ;  /* 0x000000a4281d7220 */ /* 0x004fe20000410000 */
[----:B------:R-:W-:Y:S02]  /*3730*/  HADD2.F32 R37, -RZ, R37.H0_H0 ;  /* 0x20000025ff257230 */ /* 0x000fe40000004100 */
[----:B---3--:R-:W-:Y:S01]  /*3740*/  FMUL.FTZ R164, R42, R199 ;  /* 0x000000c72aa47220 */ /* 0x008fe20000410000 */
[----:B------:R-:W-:Y:S02]  /*3750*/  HADD2.F32 R175, -RZ, R120.H0_H0 ;  /* 0x20000078ffaf7230 */ /* 0x000fe40000004100 */
[----:B------:R-:W-:Y:S01]  /*3760*/  FADD.FTZ R196, -R196, R39 ;  /* 0x00000027c4c47221 */ /* 0x000fe20000010100 */
[----:B------:R-:W-:Y:S01]  /*3770*/  HADD2.F32 R148, -RZ, R134.H0_H0 ;  /* 0x20000086ff947230 */ /* 0x000fe20000004100 */
[----:B------:R-:W2:Y:S01]  /*3780*/  MUFU.RCP R159, R138 ;  /* 0x0000008a009f7308 */ /* 0x000ea20000001000 */
[----:B----4-:R-:W-:Y:S01]  /*3790*/  FMUL.FTZ R42, R172, R2 ;  /* 0x00000002ac2a7220 */ /* 0x010fe20000410000 */
[----:B------:R-:W-:-:S02]  /*37a0*/  HADD2.F32 R154, -RZ, R154.H0_H0 ;  /* 0x2000009aff9a7230 */ /* 0x000fc40000004100 */
[----:B------:R-:W-:Y:S01]  /*37b0*/  FMUL.FTZ R2, R151, R174 ;  /* 0x000000ae97027220 */ /* 0x000fe20000410000 */
[----:B------:R-:W-:Y:S01]  /*37c0*/  FADD.FTZ R197, -R197, R41 ;  /* 0x00000029c5c57221 */ /* 0x000fe20000010100 */
[----:B------:R-:W-:Y:S01]  /*37d0*/  HADD2.F32 R28, -RZ, R47.H0_H0 ;  /* 0x2000002fff1c7230 */ /* 0x000fe20000004100 */
[----:B------:R-:W-:Y:S01]  /*37e0*/  SHF.R.U32.HI R73, RZ, 0x10, R73 ;  /* 0x00000010ff497819 */ /* 0x000fe20000011649 */
[----:B------:R-:W-:Y:S01]  /*37f0*/  FMUL.FTZ R151, R177, R154 ;  /* 0x0000009ab1977220 */ /* 0x000fe20000410000 */
[----:B------:R-:W3:Y:S01]  /*3800*/  MUFU.RCP R167, R144 ;  /* 0x0000009000a77308 */ /* 0x000ee20000001000 */
[----:B-1----:R-:W-:Y:S01]  /*3810*/  FMUL.FTZ R30, R30, R198 ;  /* 0x000000c61e1e7220 */ /* 0x002fe20000410000 */
[----:B------:R-:W-:Y:S01]  /*3820*/  FADD.FTZ R198, -R37, R43 ;  /* 0x0000002b25c67221 */ /* 0x000fe20000010100 */
[----:B------:R-:W-:Y:S02]  /*3830*/  HADD2.F32 R146, -RZ, R133.H1_H1 ;  /* 0x30000085ff927230 */ /* 0x000fe40000004100 */
[----:B------:R-:W-:Y:S01]  /*3840*/  FADD.FTZ R28, -R28, R38 ;  /* 0x000000261c1c7221 */ /* 0x000fe20000010100 */
[----:B------:R-:W-:Y:S01]  /*3850*/  HADD2.F32 R177, -RZ, R152.H0_H0 ;  /* 0x20000098ffb17230 */ /* 0x000fe20000004100 */
[--C-:B------:R-:W-:Y:S01]  /*3860*/  SHF.R.U64 R66, R66, 0x10, R67.reuse ;  /* 0x0000001042427819 */ /* 0x100fe20000001243 */
[----:B------:R-:W-:Y:S01]  /*3870*/  HADD2.F32 R172, -RZ, R216.H1_H1 ;  /* 0x300000d8ffac7230 */ /* 0x000fe20000004100 */
[----:B------:R-:W1:Y:S01]  /*3880*/  MUFU.RCP R168, R156 ;  /* 0x0000009c00a87308 */ /* 0x000e620000001000 */
[----:B--2---:R-:W-:Y:S01]  /*3890*/  FMUL.FTZ R159, R173, R159 ;  /* 0x0000009fad9f7220 */ /* 0x004fe20000410000 */
[----:B------:R-:W-:Y:S01]  /*38a0*/  HADD2.F32 R173, -RZ, R217.H0_H0 ;  /* 0x200000d9ffad7230 */ /* 0x000fe20000004100 */
[----:B------:R-:W-:Y:S01]  /*38b0*/  SHF.R.U32.HI R67, RZ, 0x10, R67 ;  /* 0x00000010ff437819 */ /* 0x000fe20000011643 */
[----:B------:R-:W-:-:S02]  /*38c0*/  HADD2.F32 R6, -RZ, R125.H1_H1 ;  /* 0x3000007dff067230 */ /* 0x000fc40000004100 */
[----:B------:R-:W-:Y:S01]  /*38d0*/  FMUL.FTZ R149, R149, R172 ;  /* 0x000000ac95957220 */ /* 0x000fe20000410000 */
[----:B------:R-:W-:Y:S02]  /*38e0*/  HADD2.F32 R82, -RZ, R82.H0_H0 ;  /* 0x20000052ff527230 */ /* 0x000fe40000004100 */
[----:B------:R-:W-:Y:S01]  /*38f0*/  FMUL.FTZ R152, R150, R173 ;  /* 0x000000ad96987220 */ /* 0x000fe20000410000 */
[----:B------:R-:W2:Y:S01]  /*3900*/  MUFU.RCP R170, R10 ;  /* 0x0000000a00aa7308 */ /* 0x000ea20000001000 */
[----:B---3--:R-:W-:Y:S01]  /*3910*/  FMUL.FTZ R43, R191, R167 ;  /* 0x000000a7bf2b7220 */ /* 0x008fe20000410000 */
[----:B------:R-:W-:Y:S02]  /*3920*/  HADD2.F32 R167, -RZ, R214.H0_H0 ;  /* 0x200000d6ffa77230 */ /* 0x000fe40000004100 */
[----:B------:R-:W-:Y:S01]  /*3930*/  FMUL.FTZ R150, R193, R177 ;  /* 0x000000b1c1967220 */ /* 0x000fe20000410000 */
[----:B------:R-:W-:Y:S01]  /*3940*/  HADD2.F32 R81, -RZ, R81.H0_H0 ;  /* 0x20000051ff517230 */ /* 0x000fe20000004100 */
[----:B------:R-:W-:Y:S01]  /*3950*/  SHF.R.U64 R68, R68, 0x10, R69 ;  /* 0x0000001044447819 */ /* 0x000fe20000001245 */
[----:B------:R-:W-:-:S02]  /*3960*/  HADD2.F32 R140, -RZ, R130.H0_H0 ;  /* 0x20000082ff8c7230 */ /* 0x000fc40000004100 */
[----:B------:R-:W-:Y:S01]  /*3970*/  FMUL.FTZ R141, R141, R167 ;  /* 0x000000a78d8d7220 */ /* 0x000fe20000410000 */
[----:B------:R-:W3:Y:S01]  /*3980*/  MUFU.RCP R163, R176 ;  /* 0x000000b000a37308 */ /* 0x000ee20000001000 */
[----:B-1----:R-:W-:Y:S01]  /*3990*/  FMUL.FTZ R41, R187, R168 ;  /* 0x000000a8bb297220 */ /* 0x002fe20000410000 */
[----:B------:R-:W-:Y:S02]  /*39a0*/  HADD2.F32 R168, -RZ, R214.H1_H1 ;  /* 0x300000d6ffa87230 */ /* 0x000fe40000004100 */
[----:B------:R-:W-:Y:S01]  /*39b0*/  FFMA.FTZ R214, R2, R0, RZ ;  /* 0x0000000002d67223 */ /* 0x000fe200000100ff */
[--C-:B------:R-:W-:Y:S01]  /*39c0*/  HADD2.F32 R187, -RZ, R213.reuse.H1_H1 ;  /* 0x300000d5ffbb7230 */ /* 0x100fe20000004100 */
[----:B------:R-:W-:Y:S01]  /*39d0*/  SHF.R.U32.HI R69, RZ, 0x10, R69 ;  /* 0x00000010ff457819 */ /* 0x000fe20000011645 */
[----:B------:R-:W-:Y:S02]  /*39e0*/  HADD2.F32 R78, -RZ, R78.H0_H0 ;  /* 0x2000004eff4e7230 */ /* 0x000fe40000004100 */
[----:B------:R-:W-:Y:S01]  /*39f0*/  FFMA.FTZ R214, R151, R164, R214 ;  /* 0x000000a497d67223 */ /* 0x000fe200000100d6 */
[----:B------:R-:W1:Y:S01]  /*3a00*/  MUFU.RCP R200, R193 ;  /* 0x000000c100c87308 */ /* 0x000e620000001000 */
[----:B--2---:R-:W-:Y:S01]  /*3a10*/  FMUL.FTZ R39, R186, R170 ;  /* 0x000000aaba277220 */ /* 0x004fe20000410000 */
[----:B------:R-:W-:-:S02]  /*3a20*/  HADD2.F32 R186, -RZ, R213.H0_H0 ;  /* 0x200000d5ffba7230 */ /* 0x000fc40000004100 */
[----:B------:R-:W-:Y:S01]  /*3a30*/  FADD.FTZ R213, RZ, R2 ;  /* 0x00000002ffd57221 */ /* 0x000fe20000010000 */
[----:B------:R-:W-:Y:S01]  /*3a40*/  FFMA.FTZ R214, R152, R12, R214 ;  /* 0x0000000c98d67223 */ /* 0x000fe200000100d6 */
[----:B------:R-:W-:Y:S02]  /*3a50*/  HADD2.F32 R170, -RZ, R215.H1_H1 ;  /* 0x300000d7ffaa7230 */ /* 0x000fe40000004100 */
[----:B------:R-:W-:Y:S01]  /*3a60*/  FMUL.FTZ R136, R136, R78 ;  /* 0x0000004e88887220 */ /* 0x000fe20000410000 */
[----:B------:R-:W-:Y:S01]  /*3a70*/  FADD.FTZ R213, R213, R151 ;  /* 0x00000097d5d57221 */ /* 0x000fe20000010000 */
[----:B------:R-:W2:Y:S01]  /*3a80*/  MUFU.RCP R36, R9 ;  /* 0x0000000900247308 */ /* 0x000ea20000001000 */
[----:B---3--:R-:W-:Y:S01]  /*3a90*/  FMUL.FTZ R28, R28, R163 ;  /* 0x000000a31c1c7220 */ /* 0x008fe20000410000 */
[----:B------:R-:W-:Y:S01]  /*3aa0*/  FMUL.FTZ R145, R145, R170 ;  /* 0x000000aa91917220 */ /* 0x000fe20000410000 */
[----:B------:R-:W-:Y:S01]  /*3ab0*/  FADD.FTZ R213, R213, R152 ;  /* 0x00000098d5d57221 */ /* 0x000fe20000010000 */
[----:B------:R-:W-:-:S02]  /*3ac0*/  HADD2.F32 R142, -RZ, R129.H1_H1 ;  /* 0x30000081ff8e7230 */ /* 0x000fc40000004100 */
[----:B------:R-:W-:Y:S01]  /*3ad0*/  FMUL.FTZ R139, R139, R168 ;  /* 0x000000a88b8b7220 */ /* 0x000fe20000410000 */
[----:B------:R-:W-:Y:S02]  /*3ae0*/  HADD2.F32 R7, -RZ, R122.H1_H1 ;  /* 0x3000007aff077230 */ /* 0x000fe40000004100 */
[----:B------:R-:W-:Y:S01]  /*3af0*/  FADD.FTZ R213, R213, R150 ;  /* 0x00000096d5d57221 */ /* 0x000fe20000010000 */
[----:B------:R-:W3:Y:S01]  /*3b00*/  MUFU.RCP R171, R175 ;  /* 0x000000af00ab7308 */ /* 0x000ee20000001000 */
[----:B-1----:R-:W-:Y:S01]  /*3b10*/  FMUL.FTZ R163, R182, R200 ;  /* 0x000000c8b6a37220 */ /* 0x002fe20000410000 */
[----:B------:R-:W-:Y:S02]  /*3b20*/  HADD2.F32 R79, -RZ, R79.H0_H0 ;  /* 0x2000004fff4f7230 */ /* 0x000fe40000004100 */
[----:B------:R-:W-:Y:S01]  /*3b30*/  FADD.FTZ R213, R213, R149 ;  /* 0x00000095d5d57221 */ /* 0x000fe20000010000 */
[----:B------:R-:W-:Y:S02]  /*3b40*/  HADD2.F32 R32, -RZ, R124.H1_H1 ;  /* 0x3000007cff207230 */ /* 0x000fe40000004100 */
[----:B------:R-:W-:Y:S01]  /*3b50*/  FFMA.FTZ R214, R150, R163, R214 ;  /* 0x000000a396d67223 */ /* 0x000fe200000100d6 */
[----:B------:R-:W-:-:S02]  /*3b60*/  HADD2.F32 R26, -RZ, R49.H0_H0 ;  /* 0x20000031ff1a7230 */ /* 0x000fc40000004100 */
[----:B------:R-:W-:Y:S01]  /*3b70*/  FMUL.FTZ R138, R138, R79 ;  /* 0x0000004f8a8a7220 */ /* 0x000fe20000410000 */
[----:B------:R1:W4:Y:S01]  /*3b80*/  MUFU.RCP R162, R148 ;  /* 0x0000009400a27308 */ /* 0x0003220000001000 */
[----:B--2---:R-:W-:Y:S01]  /*3b90*/  FMUL.FTZ R36, R35, R36 ;  /* 0x0000002423247220 */ /* 0x004fe20000410000 */
[----:B------:R-:W-:Y:S01]  /*3ba0*/  FFMA.FTZ R214, R149, R14, R214 ;  /* 0x0000000e95d67223 */ /* 0x000fe200000100d6 */
[----:B------:R-:W-:Y:S02]  /*3bb0*/  HADD2.F32 R72, -RZ, R72.H0_H0 ;  /* 0x20000048ff487230 */ /* 0x000fe40000004100 */
[----:B------:R-:W-:Y:S01]  /*3bc0*/  FADD.FTZ R26, -R26, R34 ;  /* 0x000000221a1a7221 */ /* 0x000fe20000010100 */
[----:B------:R-:W-:Y:S02]  /*3bd0*/  HADD2.F32 R5, -RZ, R122.H0_H0 ;  /* 0x2000007aff057230 */ /* 0x000fe40000004100 */
[----:B------:R-:W-:Y:S01]  /*3be0*/  FMUL.FTZ R143, R143, R187 ;  /* 0x000000bb8f8f7220 */ /* 0x000fe20000410000 */
[----:B------:R-:W-:Y:S01]  /*3bf0*/  HADD2.F32 R180, -RZ, R119.H1_H1 ;  /* 0x30000077ffb47230 */ /* 0x000fe20000004100 */
[----:B------:R2:W5:Y:S01]  /*3c00*/  MUFU.RCP R161, R146 ;  /* 0x0000009200a17308 */ /* 0x0005620000001000 */
[----:B---3--:R-:W-:Y:S01]  /*3c10*/  FMUL.FTZ R35, R192, R171 ;  /* 0x000000abc0237220 */ /* 0x008fe20000410000 */
[----:B------:R-:W-:-:S02]  /*3c20*/  HADD2.F32 R171, -RZ, R216.H0_H0 ;  /* 0x200000d8ffab7230 */ /* 0x000fc40000004100 */
[----:B-1----:R-:W-:Y:S01]  /*3c30*/  FMUL.FTZ R148, R148, R82 ;  /* 0x0000005294947220 */ /* 0x002fe20000410000 */
[----:B------:R-:W-:Y:S02]  /*3c40*/  HADD2.F32 R73, -RZ, R73.H0_H0 ;  /* 0x20000049ff497230 */ /* 0x000fe40000004100 */
[----:B------:R-:W-:Y:S01]  /*3c50*/  FMUL.FTZ R80, R80, R186 ;  /* 0x000000ba50507220 */ /* 0x000fe20000410000 */
[----:B------:R-:W-:Y:S02]  /*3c60*/  HADD2.F32 R181, -RZ, R237.H0_H0 ;  /* 0x200000edffb57230 */ /* 0x000fe40000004100 */
[----:B------:R-:W-:Y:S01]  /*3c70*/  FMUL.FTZ R147, R147, R171 ;  /* 0x000000ab93937220 */ /* 0x000fe20000410000 */
[----:B------:R-:W1:Y:S01]  /*3c80*/  MUFU.RCP R169, R6 ;  /* 0x0000000600a97308 */ /* 0x000e620000001000 */
[----:B----4-:R-:W-:Y:S01]  /*3c90*/  FMUL.FTZ R162, R183, R162 ;  /* 0x000000a2b7a27220 */ /* 0x010fe20000410000 */
[----:B------:R-:W-:Y:S01]  /*3ca0*/  FADD.FTZ R213, R213, R148 ;  /* 0x00000094d5d57221 */ /* 0x000fe20000010000 */
[----:B--2---:R-:W-:Y:S01]  /*3cb0*/  FMUL.FTZ R146, R146, R81 ;  /* 0x0000005192927220 */ /* 0x004fe20000410000 */
[----:B------:R-:W-:-:S02]  /*3cc0*/  HADD2.F32 R165, -RZ, R123.H1_H1 ;  /* 0x3000007bffa57230 */ /* 0x000fc40000004100 */
[----:B------:R-:W-:Y:S01]  /*3cd0*/  FFMA.FTZ R214, R148, R162, R214 ;  /* 0x000000a294d67223 */ /* 0x000fe200000100d6 */
[----:B------:R-:W-:Y:S01]  /*3ce0*/  FADD.FTZ R213, R213, R147 ;  /* 0x00000093d5d57221 */ /* 0x000fe20000010000 */
[----:B------:R-:W-:Y:S01]  /*3cf0*/  SHF.R.U32.HI R3, RZ, 0x10, R3 ;  /* 0x00000010ff037819 */ /* 0x000fe20000011603 */
[----:B------:R2:W3:Y:S01]  /*3d00*/  MUFU.RCP R158, R140 ;  /* 0x0000008c009e7308 */ /* 0x0004e20000001000 */
[----:B-----5:R-:W-:Y:S01]  /*3d10*/  FMUL.FTZ R161, R184, R161 ;  /* 0x000000a1b8a17220 */ /* 0x020fe20000410000 */
[----:B------:R-:W-:Y:S01]  /*3d20*/  FFMA.FTZ R214, R147, R16, R214 ;  /* 0x0000001093d67223 */ /* 0x000fe200000100d6 */
[----:B------:R-:W-:Y:S01]  /*3d30*/  FADD.FTZ R213, R213, R146 ;  /* 0x00000092d5d57221 */ /* 0x000fe20000010000 */
[----:B------:R-:W-:Y:S01]  /*3d40*/  HADD2.F32 R184, -RZ, R212.H0_H0 ;  /* 0x200000d4ffb87230 */ /* 0x000fe20000004100 */
[----:B------:R-:W-:Y:S01]  /*3d50*/  SHF.R.U64 R70, R70, 0x10, R71 ;  /* 0x0000001046467819 */ /* 0x000fe20000001247 */
[----:B------:R-:W-:Y:S01]  /*3d60*/  FFMA.FTZ R214, R146, R161, R214 ;  /* 0x000000a192d67223 */ /* 0x000fe200000100d6 */
[----:B------:R-:W-:Y:S01]  /*3d70*/  FADD.FTZ R213, R213, R145 ;  /* 0x00000091d5d57221 */ /* 0x000fe20000010000 */
[----:B------:R4:W5:Y:S01]  /*3d80*/  MUFU.RCP R157, R142 ;  /* 0x0000008e009d7308 */ /* 0x0009620000001000 */
[----:B-1----:R-:W-:Y:S01]  /*3d90*/  FMUL.FTZ R40, R195, R169 ;  /* 0x000000a9c3287220 */ /* 0x002fe20000410000 */
[----:B------:R-:W-:-:S02]  /*3da0*/  HADD2.F32 R169, -RZ, R215.H0_H0 ;  /* 0x200000d7ffa97230 */ /* 0x000fc40000004100 */
[----:B------:R-:W-:Y:S01]  /*3db0*/  FFMA.FTZ R214, R145, R18, R214 ;  /* 0x0000001291d67223 */ /* 0x000fe200000100d6 */
[----:B------:R-:W-:Y:S01]  /*3dc0*/  FADD.FTZ R213, R213, R136 ;  /* 0x00000088d5d57221 */ /* 0x000fe20000010000 */
[----:B--2---:R-:W-:Y:S01]  /*3dd0*/  FMUL.FTZ R140, R140, R72 ;  /* 0x000000488c8c7220 */ /* 0x004fe20000410000 */
[----:B------:R-:W-:Y:S02]  /*3de0*/  HADD2.F32 R195, -RZ, R66.H0_H0 ;  /* 0x20000042ffc37230 */ /* 0x000fe40000004100 */
[----:B------:R-:W-:Y:S01]  /*3df0*/  FMUL.FTZ R137, R137, R169 ;  /* 0x000000a989897220 */ /* 0x000fe20000410000 */
[----:B------:R-:W-:Y:S01]  /*3e00*/  FFMA.FTZ R214, R136, R160, R214 ;  /* 0x000000a088d67223 */ /* 0x000fe200000100d6 */
[----:B------:R-:W1:Y:S01]  /*3e10*/  MUFU.RCP R194, R7 ;  /* 0x0000000700c27308 */ /* 0x000e620000001000 */
[----:B---3--:R-:W-:Y:S01]  /*3e20*/  FMUL.FTZ R158, R189, R158 ;  /* 0x0000009ebd9e7220 */ /* 0x008fe20000410000 */
[----:B------:R-:W-:Y:S01]  /*3e30*/  FADD.FTZ R213, R213, R137 ;  /* 0x00000089d5d57221 */ /* 0x000fe20000010000 */
[----:B------:R-:W-:Y:S01]  /*3e40*/  FFMA.FTZ R214, R137, R13, R214 ;  /* 0x0000000d89d67223 */ /* 0x000fe200000100d6 */
[----:B----4-:R-:W-:Y:S01]  /*3e50*/  FMUL.FTZ R142, R142, R73 ;  /* 0x000000498e8e7220 */ /* 0x010fe20000410000 */
[----:B------:R-:W-:Y:S01]  /*3e60*/  FMUL.FTZ R144, R144, R195 ;  /* 0x000000c390907220 */ /* 0x000fe20000410000 */
[----:B------:R-:W-:Y:S01]  /*3e70*/  FADD.FTZ R213, R213, R138 ;  /* 0x0000008ad5d57221 */ /* 0x000fe20000010000 */
[----:B------:R-:W-:Y:S01]  /*3e80*/  FFMA.FTZ R214, R138, R159, R214 ;  /* 0x0000009f8ad67223 */ /* 0x000fe200000100d6 */
[----:B------:R-:W2:Y:S01]  /*3e90*/  MUFU.RCP R188, R32 ;  /* 0x0000002000bc7308 */ /* 0x000ea20000001000 */
[----:B-----5:R-:W-:Y:S01]  /*3ea0*/  FMUL.FTZ R157, R190, R157 ;  /* 0x0000009dbe9d7220 */ /* 0x020fe20000410000 */
[----:B------:R-:W-:Y:S01]  /*3eb0*/  FADD.FTZ R213, R213, R139 ;  /* 0x0000008bd5d57221 */ /* 0x000fe20000010000 */
[----:B------:R-:W-:Y:S01]  /*3ec0*/  FFMA.FTZ R214, R139, R15, R214 ;  /* 0x0000000f8bd67223 */ /* 0x000fe200000100d6 */
[----:B------:R-:W-:-:S02]  /*3ed0*/  HADD2.F32 R199, -RZ, R3.H0_H0 ;  /* 0x20000003ffc77230 */ /* 0x000fc40000004100 */
[----:B------:R-:W-:Y:S01]  /*3ee0*/  FMUL.FTZ R3, R4, R184 ;  /* 0x000000b804037220 */ /* 0x000fe20000410000 */
[----:B------:R-:W-:Y:S01]  /*3ef0*/  FADD.FTZ R213, R213, R140 ;  /* 0x0000008cd5d57221 */ /* 0x000fe20000010000 */
[----:B------:R-:W-:Y:S01]  /*3f00*/  FFMA.FTZ R214, R140, R158, R214 ;  /* 0x0000009e8cd67223 */ /* 0x000fe200000100d6 */
[----:B------:R-:W3:Y:S01]  /*3f10*/  MUFU.RCP R34, R5 ;  /* 0x0000000500227308 */ /* 0x000ee20000001000 */
[----:B-1----:R-:W-:Y:S01]  /*3f20*/  FMUL.FTZ R26, R26, R194 ;  /* 0x000000c21a1a7220 */ /* 0x002fe20000410000 */
[----:B------:R-:W-:Y:S01]  /*3f30*/  FADD.FTZ R213, R213, R141 ;  /* 0x0000008dd5d57221 */ /* 0x000fe20000010000 */
[----:B------:R-:W-:Y:S01]  /*3f40*/  FFMA.FTZ R214, R141, R17, R214 ;  /* 0x000000118dd67223 */ /* 0x000fe200000100d6 */
[----:B------:R-:W-:Y:S01]  /*3f50*/  HADD2.F32 R183, -RZ, R211.H1_H1 ;  /* 0x300000d3ffb77230 */ /* 0x000fe20000004100 */
[----:B------:R-:W-:Y:S01]  /*3f60*/  SHF.R.U32.HI R71, RZ, 0x10, R71 ;  /* 0x00000010ff477819 */ /* 0x000fe20000011647 */
[----:B------:R-:W-:Y:S01]  /*3f70*/  FADD.FTZ R213, R213, R142 ;  /* 0x0000008ed5d57221 */ /* 0x000fe20000010000 */
[----:B------:R-:W-:Y:S01]  /*3f80*/  FFMA.FTZ R214, R142, R157, R214 ;  /* 0x0000009d8ed67223 */ /* 0x000fe200000100d6 */
[----:B------:R-:W1:Y:S01]  /*3f90*/  MUFU.RCP R185, R180 ;  /* 0x000000b400b97308 */ /* 0x000e620000001000 */
[----:B--2---:R-:W-:Y:S01]  /*3fa0*/  FMUL.FTZ R24, R24, R188 ;  /* 0x000000bc18187220 */ /* 0x004fe20000410000 */
[----:B------:R-:W-:-:S02]  /*3fb0*/  HADD2.F32 R188, -RZ, R237.H1_H1 ;  /* 0x300000edffbc7230 */ /* 0x000fc40000004100 */
[----:B------:R-:W-:Y:S01]  /*3fc0*/  FADD.FTZ R213, R213, R143 ;  /* 0x0000008fd5d57221 */ /* 0x000fe20000010000 */
[----:B------:R-:W-:Y:S01]  /*3fd0*/  FFMA.FTZ R214, R143, R19, R214 ;  /* 0x000000138fd67223 */ /* 0x000fe200000100d6 */
[----:B------:R-:W-:Y:S01]  /*3fe0*/  HADD2.F32 R153, -RZ, R153.H0_H0 ;  /* 0x20000099ff997230 */ /* 0x000fe20000004100 */
[--C-:B------:R-:W-:Y:S01]  /*3ff0*/  SHF.R.U64 R74, R74, 0x10, R75.reuse ;  /* 0x000000104a4a7819 */ /* 0x100fe2000000124b */
[----:B------:R-:W-:Y:S01]  /*4000*/  FADD.FTZ R213, R213, R144 ;  /* 0x00000090d5d57221 */ /* 0x000fe20000010000 */
[----:B------:R-:W2:Y:S01]  /*4010*/  MUFU.RCP R194, R181 ;  /* 0x000000b500c27308 */ /* 0x000ea20000001000 */
[----:B---3--:R-:W-:Y:S01]  /*4020*/  FMUL.FTZ R37, R33, R34 ;  /* 0x0000002221257220 */ /* 0x008fe20000410000 */
[----:B------:R-:W-:Y:S01]  /*4030*/  FFMA.FTZ R214, R144, R43, R214 ;  /* 0x0000002b90d67223 */ /* 0x000fe200000100d6 */
[----:B------:R-:W-:Y:S01]  /*4040*/  FADD.FTZ R213, R213, R80 ;  /* 0x00000050d5d57221 */ /* 0x000fe20000010000 */
[----:B------:R-:W-:Y:S01]  /*4050*/  HADD2.F32 R189, -RZ, R210.H1_H1 ;  /* 0x300000d2ffbd7230 */ /* 0x000fe20000004100 */
[----:B------:R-:W-:Y:S01]  /*4060*/  SHF.R.U32.HI R75, RZ, 0x10, R75 ;  /* 0x00000010ff4b7819 */ /* 0x000fe2000001164b */
[----:B------:R-:W-:Y:S01]  /*4070*/  FFMA.FTZ R214, R80, R20, R214 ;  /* 0x0000001450d67223 */ /* 0x000fe200000100d6 */
[----:B------:R-:W-:Y:S01]  /*4080*/  HADD2.F32 R200, -RZ, R70.H0_H0 ;  /* 0x20000046ffc87230 */ /* 0x000fe20000004100 */
[----:B------:R-:W3:Y:S01]  /*4090*/  MUFU.RCP R38, R165 ;  /* 0x000000a500267308 */ /* 0x000ee20000001000 */
[----:B-1----:R-:W-:Y:S01]  /*40a0*/  FMUL.FTZ R34, R196, R185 ;  /* 0x000000b9c4227220 */ /* 0x002fe20000410000 */
[----:B------:R-:W-:-:S02]  /*40b0*/  HADD2.F32 R196, -RZ, R67.H0_H0 ;  /* 0x20000043ffc47230 */ /* 0x000fc40000004100 */
[----:B------:R-:W-:Y:S01]  /*40c0*/  FMUL.FTZ R67, R8, R183 ;  /* 0x000000b708437220 */ /* 0x000fe20000410000 */
[----:B------:R-:W-:Y:S02]  /*40d0*/  HADD2.F32 R185, -RZ, R212.H1_H1 ;  /* 0x300000d4ffb97230 */ /* 0x000fe40000004100 */
[----:B------:R-:W-:Y:S01]  /*40e0*/  FMUL.FTZ R166, R166, R189 ;  /* 0x000000bda6a67220 */ /* 0x000fe20000410000 */
[----:B------:R-:W-:Y:S02]  /*40f0*/  HADD2.F32 R191, -RZ, R210.H0_H0 ;  /* 0x200000d2ffbf7230 */ /* 0x000fe40000004100 */
[----:B------:R-:W-:Y:S01]  /*4100*/  FMUL.FTZ R83, R83, R196 ;  /* 0x000000c453537220 */ /* 0x000fe20000410000 */
[----:B------:R-:W1:Y:S01]  /*4110*/  MUFU.RCP R182, R188 ;  /* 0x000000bc00b67308 */ /* 0x000e620000001000 */
[----:B--2---:R-:W-:Y:S01]  /*4120*/  FMUL.FTZ R33, R197, R194 ;  /* 0x000000c2c5217220 */ /* 0x004fe20000410000 */
        /* <DEDUP_REMOVED lines=8> */
[----:B---3--:R-:W-:Y:S01]  /*41b0*/  FMUL.FTZ R38, R31, R38 ;  /* 0x000000261f267220 */ /* 0x008fe20000410000 */
[----:B------:R-:W-:Y:S01]  /*41c0*/  FMUL.FTZ R165, R165, R199 ;  /* 0x000000c7a5a57220 */ /* 0x000fe20000410000 */
[----:B------:R-:W-:Y:S01]  /*41d0*/  FADD.FTZ R213, R213, R156 ;  /* 0x0000009cd5d57221 */ /* 0x000fe20000010000 */
[----:B------:R-:W-:Y:S01]  /*41e0*/  FFMA.FTZ R214, R156, R41, R214 ;  /* 0x000000299cd67223 */ /* 0x000fe200000100d6 */
[----:B------:R-:W-:-:S02]  /*41f0*/  HADD2.F32 R201, -RZ, R71.H0_H0 ;  /* 0x20000047ffc97230 */ /* 0x000fc40000004100 */
[----:B------:R-:W-:Y:S01]  /*4200*/  FMUL.FTZ R71, R5, R200 ;  /* 0x000000c805477220 */ /* 0x000fe20000410000 */
[----:B------:R-:W-:Y:S01]  /*4210*/  FADD.FTZ R213, R213, R3 ;  /* 0x00000003d5d57221 */ /* 0x000fe20000010000 */
[----:B-1----:R-:W-:Y:S01]  /*4220*/  FMUL.FTZ R31, R198, R182 ;  /* 0x000000b6c61f7220 */ /* 0x002fe20000410000 */
[----:B------:R-:W-:Y:S02]  /*4230*/  HADD2.F32 R198, -RZ, R69.H0_H0 ;  /* 0x20000045ffc67230 */ /* 0x000fe40000004100 */
[----:B------:R-:W-:Y:S01]  /*4240*/  FFMA.FTZ R214, R3, R22, R214 ;  /* 0x0000001603d67223 */ /* 0x000fe200000100d6 */
[----:B------:R-:W-:Y:S02]  /*4250*/  HADD2.F32 R182, -RZ, R211.H0_H0 ;  /* 0x200000d3ffb67230 */ /* 0x000fe40000004100 */
[----:B------:R-:W-:Y:S01]  /*4260*/  FMUL.FTZ R69, R7, R191 ;  /* 0x000000bf07457220 */ /* 0x000fe20000410000 */
[----:B------:R-:W-:Y:S02]  /*4270*/  HADD2.F32 R190, -RZ, R209.H1_H1 ;  /* 0x300000d1ffbe7230 */ /* 0x000fe40000004100 */
[----:B------:R-:W-:Y:S01]  /*4280*/  FMUL.FTZ R66, R6, R198 ;  /* 0x000000c606427220 */ /* 0x000fe20000410000 */
        /* <DEDUP_REMOVED lines=10> */
[----:B------:R-:W-:-:S02]  /*4330*/  HADD2.F32 R75, -RZ, R75.H0_H0 ;  /* 0x2000004bff4b7230 */ /* 0x000fc40000004100 */
[----:B------:R-:W-:Y:S01]  /*4340*/  FADD.FTZ R213, R213, R68 ;  /* 0x00000044d5d57221 */ /* 0x000fe20000010000 */
[----:B------:R-:W-:Y:S01]  /*4350*/  FFMA.FTZ R214, R68, R39, R214 ;  /* 0x0000002744d67223 */ /* 0x000fe200000100d6 */
[----:B------:R-:W-:Y:S01]  /*4360*/  FMUL.FTZ R176, R176, R192 ;  /* 0x000000c0b0b07220 */ /* 0x000fe20000410000 */
[----:B------:R-:W-:Y:S01]  /*4370*/  SHF.R.U64 R76, R76, 0x10, R77 ;  /* 0x000000104c4c7819 */ /* 0x000fe2000000124d */
        /* <DEDUP_REMOVED lines=10> */
[----:B------:R-:W-:Y:S01]  /*4420*/  SHF.R.U32.HI R77, RZ, 0x10, R77 ;  /* 0x00000010ff4d7819 */ /* 0x000fe2000001164d */
[----:B------:R-:W-:Y:S02]  /*4430*/  HADD2.F32 R194, -RZ, R208.H0_H0 ;  /* 0x200000d0ffc27230 */ /* 0x000fe40000004100 */
[----:B------:R-:W-:Y:S01]  /*4440*/  FADD.FTZ R213, R213, R71 ;  /* 0x00000047d5d57221 */ /* 0x000fe20000010000 */
[----:B------:R-:W-:Y:S01]  /*4450*/  FFMA.FTZ R214, R71, R37, R214 ;  /* 0x0000002547d67223 */ /* 0x000fe200000100d6 */
[----:B------:R-:W-:Y:S01]  /*4460*/  FMUL.FTZ R181, R181, R76 ;  /* 0x0000004cb5b57220 */ /* 0x000fe20000410000 */
        /* <DEDUP_REMOVED lines=63> */
.L_x_647:
[----:B------:R-:W-:Y:S01]  /*4860*/  FADD.FTZ R88, R8, R88 ;  /* 0x0000005808587221 */ /* 0x000fe20000010000 */
[----:B------:R-:W-:Y:S01]  /*4870*/  FADD.FTZ R89, R9, R89 ;  /* 0x0000005909597221 */ /* 0x000fe20000010000 */
[----:B------:R-:W2:Y:S01]  /*4880*/  LDL.LU R8, [R1+0xa4] ;  /* 0x0000a40001087983 */ /* 0x000ea20000300800 */
[----:B------:R-:W-:Y:S01]  /*4890*/  FADD.FTZ R90, R10, R90 ;  /* 0x0000005a0a5a7221 */ /* 0x000fe20000010000 */
[----:B------:R-:W-:Y:S01]  /*48a0*/  FADD.FTZ R84, R4, R84 ;  /* 0x0000005404547221 */ /* 0x000fe20000010000 */
[----:B------:R-:W-:Y:S01]  /*48b0*/  FADD.FTZ R85, R5, R85 ;  /* 0x0000005505557221 */ /* 0x000fe20000010000 */
[----:B------:R-:W3:Y:S01]  /*48c0*/  LDL.LU R9, [R1+0xa0] ;  /* 0x0000a00001097983 */ /* 0x000ee20000300800 */
[----:B------:R-:W-:Y:S01]  /*48d0*/  FADD.FTZ R86, R6, R86 ;  /* 0x0000005606567221 */ /* 0x000fe20000010000 */
[----:B------:R-:W-:Y:S02]  /*48e0*/  FADD.FTZ R87, R7, R87 ;  /* 0x0000005707577221 */ /* 0x000fe40000010000 */
[----:B------:R-:W4:Y:S04]  /*48f0*/  LDL.LU R10, [R1+0x9c] ;  /* 0x00009c00010a7983 */ /* 0x000f280000300800 */
[----:B------:R-:W1:Y:S02]  /*4900*/  SHFL.DOWN PT, R4, R213, 0x10, 0x1f ;  /* 0x0a001f00d5047f89 */ /* 0x000e6400000e0000 */
[----:B-1----:R-:W-:-:S02]  /*4910*/  FADD.FTZ R213, R4, R213 ;  /* 0x000000d504d57221 */ /* 0x002fc40000010000 */
[----:B------:R-:W1:Y:S02]  /*4920*/  SHFL.DOWN PT, R4, R214, 0x10, 0x1f ;  /* 0x0a001f00d6047f89 */ /* 0x000e6400000e0000 */
[----:B-1----:R-:W-:Y:S02]  /*4930*/  FADD.FTZ R214, R4, R214 ;  /* 0x000000d604d67221 */ /* 0x002fe40000010000 */
[----:B------:R-:W1:Y:S02]  /*4940*/  SHFL.DOWN PT, R4, R213, 0x8, 0x1f ;  /* 0x09001f00d5047f89 */ /* 0x000e6400000e0000 */
[----:B-1----:R-:W-:Y:S02]  /*4950*/  FADD.FTZ R213, R213, R4 ;  /* 0x00000004d5d57221 */ /* 0x002fe40000010000 */
[----:B------:R-:W1:Y:S01]  /*4960*/  SHFL.DOWN PT, R4, R214, 0x8, 0x1f ;  /* 0x09001f00d6047f89 */ /* 0x000e6200000e0000 */
[----:B------:R-:W-:Y:S01]  /*4970*/  FADD.FTZ R107, R220, R107 ;  /* 0x0000006bdc6b7221 */ /* 0x000fe20000010000 */
[----:B------:R-:W-:Y:S01]  /*4980*/  FADD.FTZ R239, R221, R239 ;  /* 0x000000efddef7221 */ /* 0x000fe20000010000 */
[----:B------:R-:W-:Y:S01]  /*4990*/  FADD.FTZ R240, R222, R240 ;  /* 0x000000f0def07221 */ /* 0x000fe20000010000 */
[----:B------:R-:W5:Y:S01]  /*49a0*/  LDL.LU R220, [R1] ;  /* 0x0000000001dc7983 */ /* 0x000f620000300800 */
[----:B------:R-:W-:Y:S01]  /*49b0*/  FADD.FTZ R241, R223, R241 ;  /* 0x000000f1dff17221 */ /* 0x000fe20000010000 */
[----:B------:R-:W-:-:S02]  /*49c0*/  FADD.FTZ R106, R219, R106 ;  /* 0x0000006adb6a7221 */ /* 0x000fc40000010000 */
[----:B------:R-:W5:Y:S01]  /*49d0*/  LDL.LU R221, [R1+0x98] ;  /* 0x0000980001dd7983 */ /* 0x000f620000300800 */
[----:B------:R-:W-:-:S03]  /*49e0*/  FADD.FTZ R105, R218, R105 ;  /* 0x00000069da697221 */ /* 0x000fc60000010000 */
[----:B------:R-:W5:Y:S01]  /*49f0*/  LDL.LU R222, [R1+0x94] ;  /* 0x0000940001de7983 */ /* 0x000f620000300800 */
[----:B------:R-:W-:-:S03]  /*4a00*/  FADD.FTZ R104, R217, R104 ;  /* 0x00000068d9687221 */ /* 0x000fc60000010000 */
[----:B------:R-:W5:Y:S01]  /*4a10*/  LDL.LU R223, [R1+0x90] ;  /* 0x0000900001df7983 */ /* 0x000f620000300800 */
[----:B------:R-:W-:-:S03]  /*4a20*/  FADD.FTZ R103, R216, R103 ;  /* 0x00000067d8677221 */ /* 0x000fc60000010000 */
[----:B------:R-:W5:Y:S01]  /*4a30*/  LDL.LU R219, [R1+0x84] ;  /* 0x0000840001db7983 */ /* 0x000f620000300800 */
[----:B-1----:R-:W-:-:S03]  /*4a40*/  FADD.FTZ R214, R214, R4 ;  /* 0x00000004d6d67221 */ /* 0x002fc60000010000 */
[----:B------:R-:W5:Y:S04]  /*4a50*/  LDL.LU R218, [R1+0x88] ;  /* 0x0000880001da7983 */ /* 0x000f680000300800 */
[----:B------:R-:W1:Y:S04]  /*4a60*/  SHFL.DOWN PT, R5, R214, 0x4, 0x1f ;  /* 0x08801f00d6057f89 */ /* 0x000e6800000e0000 */
[----:B------:R-:W0:Y:S01]  /*4a70*/  SHFL.DOWN PT, R4, R213, 0x4, 0x1f ;  /* 0x08801f00d5047f89 */ /* 0x000e2200000e0000 */
[----:B------:R-:W-:-:S03]  /*4a80*/  FADD.FTZ R102, R215, R102 ;  /* 0x00000066d7667221 */ /* 0x000fc60000010000 */
[----:B------:R-:W5:Y:S01]  /*4a90*/  LDL.LU R217, [R1+0x8c] ;  /* 0x00008c0001d97983 */ /* 0x000f620000300800 */
[----:B------:R-:W-:Y:S01]  /*4aa0*/  FADD.FTZ R101, R212, R101 ;  /* 0x00000065d4657221 */ /* 0x000fe20000010000 */
[----:B------:R-:W-:Y:S01]  /*4ab0*/  FADD.FTZ R100, R211, R100 ;  /* 0x00000064d3647221 */ /* 0x000fe20000010000 */
[----:B------:R-:W-:Y:S01]  /*4ac0*/  FADD.FTZ R99, R210, R99 ;  /* 0x00000063d2637221 */ /* 0x000fe20000010000 */
[----:B------:R-:W-:Y:S01]  /*4ad0*/  FADD.FTZ R98, R209, R98 ;  /* 0x00000062d1627221 */ /* 0x000fe20000010000 */
[----:B------:R-:W-:Y:S01]  /*4ae0*/  FADD.FTZ R97, R208, R97 ;  /* 0x00000061d0617221 */ /* 0x000fe20000010000 */
[----:B------:R-:W-:Y:S01]  /*4af0*/  FADD.FTZ R96, R207, R96 ;  /* 0x00000060cf607221 */ /* 0x000fe20000010000 */
[----:B------:R-:W-:Y:S01]  /*4b00*/  FADD.FTZ R95, R206, R95 ;  /* 0x0000005fce5f7221 */ /* 0x000fe20000010000 */
[----:B-1----:R-:W-:Y:S01]  /*4b10*/  FADD.FTZ R5, R214, R5 ;  /* 0x00000005d6057221 */ /* 0x002fe20000010000 */
[----:B0-----:R-:W-:Y:S01]  /*4b20*/  FADD.FTZ R4, R213, R4 ;  /* 0x00000004d5047221 */ /* 0x001fe20000010000 */
[----:B------:R-:W-:Y:S01]  /*4b30*/  FADD.FTZ R94, R205, R94 ;  /* 0x0000005ecd5e7221 */ /* 0x000fe20000010000 */
[----:B------:R-:W-:Y:S01]  /*4b40*/  FADD.FTZ R93, R204, R93 ;  /* 0x0000005dcc5d7221 */ /* 0x000fe20000010000 */
[----:B------:R-:W-:Y:S01]  /*4b50*/  FADD.FTZ R91, R11, R91 ;  /* 0x0000005b0b5b7221 */ /* 0x000fe20000010000 */
[----:B----4-:R-:W-:-:S05]  /*4b60*/  FADD.FTZ R10, R234, R10 ;  /* 0x0000000aea0a7221 */ /* 0x010fca0000010000 */
[----:B------:R0:W-:Y:S04]  /*4b70*/  STL [R1+0x9c], R10 ;  /* 0x00009c0a01007387 */ /* 0x0001e80000100800 */
[----:B------:R-:W4:Y:S04]  /*4b80*/  LDL.LU R216, [R1+0x4] ;  /* 0x0000040001d87983 */ /* 0x000f280000300800 */
[----:B------:R-:W4:Y:S04]  /*4b90*/  LDL.LU R215, [R1+0x78] ;  /* 0x0000780001d77983 */ /* 0x000f280000300800 */
[----:B------:R-:W4:Y:S04]  /*4ba0*/  LDL.LU R214, [R1+0x7c] ;  /* 0x00007c0001d67983 */ /* 0x000f280000300800 */
[----:B------:R-:W4:Y:S04]  /*4bb0*/  LDL.LU R213, [R1+0x80] ;  /* 0x0000800001d57983 */ /* 0x000f280000300800 */
[----:B------:R-:W4:Y:S04]  /*4bc0*/  LDL.LU R212, [R1+0x8] ;  /* 0x0000080001d47983 */ /* 0x000f280000300800 */
[----:B------:R-:W4:Y:S01]  /*4bd0*/  LDL.LU R211, [R1+0x6c] ;  /* 0x00006c0001d37983 */ /* 0x000f220000300800 */
[----:B---3--:R-:W-:-:S03]  /*4be0*/  FADD.FTZ R9, R235, R9 ;  /* 0x00000009eb097221 */ /* 0x008fc60000010000 */
[----:B------:R-:W3:Y:S04]  /*4bf0*/  LDL.LU R210, [R1+0x70] ;  /* 0x0000700001d27983 */ /* 0x000ee80000300800 */
[----:B------:R-:W3:Y:S01]  /*4c00*/  LDL.LU R209, [R1+0x74] ;  /* 0x0000740001d17983 */ /* 0x000ee20000300800 */
[----:B--2---:R-:W-:-:S03]  /*4c10*/  FADD.FTZ R8, R236, R8 ;  /* 0x00000008ec087221 */ /* 0x004fc60000010000 */
[----:B------:R-:W2:Y:S04]  /*4c20*/  LDL.LU R208, [R1+0xc] ;  /* 0x00000c0001d07983 */ /* 0x000ea80000300800 */
[----:B------:R-:W2:Y:S04]  /*4c30*/  LDL.LU R207, [R1+0x60] ;  /* 0x0000600001cf7983 */ /* 0x000ea80000300800 */
[----:B------:R-:W2:Y:S04]  /*4c40*/  LDL.LU R206, [R1+0x64] ;  /* 0x0000640001ce7983 */ /* 0x000ea80000300800 */
[----:B------:R-:W2:Y:S04]  /*4c50*/  LDL.LU R205, [R1+0x68] ;  /* 0x0000680001cd7983 */ /* 0x000ea80000300800 */
[----:B------:R-:W2:Y:S04]  /*4c60*/  LDL.LU R204, [R1+0x10] ;  /* 0x0000100001cc7983 */ /* 0x000ea80000300800 */
[----:B------:R-:W2:Y:S04]  /*4c70*/  LDL.LU R11, [R1+0x54] ;  /* 0x00005400010b7983 */ /* 0x000ea80000300800 */
[----:B------:R1:W-:Y:S04]  /*4c80*/  STL [R1+0xa0], R9 ;  /* 0x0000a00901007387 */ /* 0x0003e80000100800 */
[----:B0-----:R-:W2:Y:S04]  /*4c90*/  LDL.LU R10, [R1+0x58] ;  /* 0x00005800010a7983 */ /* 0x001ea80000300800 */
[----:B------:R0:W-:Y:S04]  /*4ca0*/  STL [R1+0xa4], R8 ;  /* 0x0000a40801007387 */ /* 0x0001e80000100800 */
[----:B-1----:R-:W2:Y:S04]  /*4cb0*/  LDL.LU R9, [R1+0x5c] ;  /* 0x00005c0001097983 */ /* 0x002ea80000300800 */
[----:B0-----:R-:W2:Y:S04]  /*4cc0*/  LDL.LU R8, [R1+0x14] ;  /* 0x0000140001087983 */ /* 0x001ea80000300800 */
[----:B------:R-:W0:Y:S04]  /*4cd0*/  SHFL.DOWN PT, R6, R4, 0x2, 0x1f ;  /* 0x08401f0004067f89 */ /* 0x000e2800000e0000 */
[----:B------:R-:W1:Y:S01]  /*4ce0*/  SHFL.DOWN PT, R7, R5, 0x2, 0x1f ;  /* 0x08401f0005077f89 */ /* 0x000e6200000e0000 */
[----:B------:R-:W-:Y:S01]  /*4cf0*/  FADD.FTZ R92, R203, R92 ;  /* 0x0000005ccb5c7221 */ /* 0x000fe20000010000 */
[----:B-----5:R-:W-:Y:S01]  /*4d00*/  FADD.FTZ R221, R193, R221 ;  /* 0x000000ddc1dd7221 */ /* 0x020fe20000010000 */
[----:B------:R-:W-:Y:S01]  /*4d10*/  FADD.FTZ R222, R76, R222 ;  /* 0x000000de4cde7221 */ /* 0x000fe20000010000 */
[----:B------:R-:W5:Y:S01]  /*4d20*/  S2R R203, SR_TID.X ;  /* 0x0000000000cb7919 */ /* 0x000f620000002100 */
[----:B------:R-:W-:Y:S01]  /*4d30*/  FADD.FTZ R223, R194, R223 ;  /* 0x000000dfc2df7221 */ /* 0x000fe20000010000 */
[----:B------:R-:W-:Y:S01]  /*4d40*/  FADD.FTZ R220, R75, R220 ;  /* 0x000000dc4bdc7221 */ /* 0x000fe20000010000 */
[----:B------:R-:W-:-:S03]  /*4d50*/  FADD.FTZ R219, R192, R219 ;  /* 0x000000dbc0db7221 */ /* 0x000fc60000010000 */
[----:B------:R-:W-:Y:S01]  /*4d60*/  STL [R1+0x90], R223 ;  /* 0x000090df01007387 */ /* 0x000fe20000100800 */
[----:B------:R-:W-:-:S03]  /*4d70*/  FADD.FTZ R218, R202, R218 ;  /* 0x000000dacada7221 */ /* 0x000fc60000010000 */
[----:B------:R-:W-:Y:S04]  /*4d80*/  STL [R1+0x94], R222 ;  /* 0x000094de01007387 */ /* 0x000fe80000100800 */
[----:B------:R-:W-:Y:S04]  /*4d90*/  STL [R1+0x98], R221 ;  /* 0x000098dd01007387 */ /* 0x000fe80000100800 */
[----:B------:R-:W-:Y:S01]  /*4da0*/  STL [R1], R220 ;  /* 0x000000dc01007387 */ /* 0x000fe20000100800 */
[----:B------:R-:W-:-:S03]  /*4db0*/  FADD.FTZ R217, R190, R217 ;  /* 0x000000d9bed97221 */ /* 0x000fc60000010000 */
[----:B------:R-:W-:Y:S04]  /*4dc0*/  STL [R1+0x84], R219 ;  /* 0x000084db01007387 */ /* 0x000fe80000100800 */
[----:B------:R-:W-:Y:S04]  /*4dd0*/  STL [R1+0x88], R218 ;  /* 0x000088da01007387 */ /* 0x000fe80000100800 */
[----:B------:R-:W-:Y:S01]  /*4de0*/  STL [R1+0x8c], R217 ;  /* 0x00008cd901007387 */ /* 0x000fe20000100800 */
[----:B0-----:R-:W-:Y:S01]  /*4df0*/  FADD.FTZ R4, R4, R6 ;  /* 0x0000000604047221 */ /* 0x001fe20000010000 */
[----:B-1----:R-:W-:-:S04]  /*4e00*/  FADD.FTZ R5, R5, R7 ;  /* 0x0000000705057221 */ /* 0x002fc80000010000 */
[----:B------:R-:W0:Y:S04]  /*4e10*/  SHFL.DOWN PT, R7, R4, 0x1, 0x1f ;  /* 0x08201f0004077f89 */ /* 0x000e2800000e0000 */
[----:B------:R-:W1:Y:S01]  /*4e20*/  SHFL.DOWN PT, R6, R5, 0x1, 0x1f ;  /* 0x08201f0005067f89 */ /* 0x000e6200000e0000 */
[----:B-----5:R-:W-:Y:S01]  /*4e30*/  LOP3.LUT P2, RZ, R203, 0x1f, RZ, 0xc0, !PT ;  /* 0x0000001fcbff7812 */ /* 0x020fe2000784c0ff */
        /* <DEDUP_REMOVED lines=13> */
[----:B0-----:R-:W-:Y:S01]  /*4f10*/  FADD.FTZ R4, R4, R7 ;  /* 0x0000000704047221 */ /* 0x001fe20000010000 */
[----:B-1----:R-:W-:Y:S01]  /*4f20*/  FADD.FTZ R5, R5, R6 ;  /* 0x0000000605057221 */ /* 0x002fe20000010000 */
[----:B----4-:R-:W-:Y:S01]  /*4f30*/  FADD.FTZ R216, R201, R216 ;  /* 0x000000d8c9d87221 */ /* 0x010fe20000010000 */
[----:B------:R-:W-:-:S04]  /*4f40*/  FADD.FTZ R215, R191, R215 ;  /* 0x000000d7bfd77221 */ /* 0x000fc80000010000 */
        /* <DEDUP_REMOVED lines=9> */
[----:B---3--:R-:W-:-:S03]  /*4fe0*/  FADD.FTZ R210, R153, R210 ;  /* 0x000000d299d27221 */ /* 0x008fc60000010000 */
[----:B------:R0:W-:Y:S01]  /*4ff0*/  STL [R1+0x6c], R211 ;  /* 0x00006cd301007387 */ /* 0x0001e20000100800 */
[----:B------:R-:W-:-:S03]  /*5000*/  FADD.FTZ R209, R183, R209 ;  /* 0x000000d1b7d17221 */ /* 0x000fc60000010000 */
[----:B------:R0:W-:Y:S01]  /*5010*/  STL [R1+0x70], R210 ;  /* 0x000070d201007387 */ /* 0x0001e20000100800 */
[----:B--2---:R-:W-:-:S03]  /*5020*/  FADD.FTZ R208, R198, R208 ;  /* 0x000000d0c6d07221 */ /* 0x004fc60000010000 */
        /* <DEDUP_REMOVED lines=27> */
.L_x_649:
[----:B------:R-:W-:Y:S05]  /*51e0*/  BSYNC.RECONVERGENT B0 ;  /* 0x0000000000007941 */ /* 0x000fea0003800200 */
.L_x_648:
[----:B------:R-:W-:Y:S01]  /*51f0*/  BAR.SYNC.DEFER_BLOCKING 0x0 ;  /* 0x0000000000007b1d */ /* 0x000fe20000010000 */
[----:B0-----:R-:W-:-:S05]  /*5200*/  CS2R R10, SRZ ;  /* 0x00000000000a7805 */ /* 0x001fca000001ff00 */
        /* <DEDUP_REMOVED lines=8> */
[----:B------:R-:W-:-:S04]  /*5290*/  @!P1 IADD3 R9, PT, PT, R8, 0x10, RZ ;  /* 0x0000001008099810 */ /* 0x000fc80007ffe0ff */
[----:B------:R-:W0:Y:S04]  /*52a0*/  LDS.128 R4, [R6] ;  /* 0x0000000006047984 */ /* 0x000e280000000c00 */
[----:B------:R-:W1:Y:S01]  /*52b0*/  LDS.128 R8, [R9] ;  /* 0x0000000009087984 */ /* 0x000e620000000c00 */
[----:B0-----:R-:W-:Y:S01]  /*52c0*/  FADD.FTZ R4, RZ, R4 ;  /* 0x00000004ff047221 */ /* 0x001fe20000010000 */
[----:B------:R-:W-:-:S03]  /*52d0*/  FADD.FTZ R5, RZ, R5 ;  /* 0x00000005ff057221 */ /* 0x000fc60000010000 */
[----:B------:R-:W-:Y:S01]  /*52e0*/  FADD.FTZ R4, R6, R4 ;  /* 0x0000000406047221 */ /* 0x000fe20000010000 */
[----:B------:R-:W-:-:S03]  /*52f0*/  FADD.FTZ R5, R7, R5 ;  /* 0x0000000507057221 */ /* 0x000fc60000010000 */
[----:B-1----:R-:W-:Y:S01]  /*5300*/  FADD.FTZ R7, R4, R8 ;  /* 0x0000000804077221 */ /* 0x002fe20000010000 */
[----:B------:R-:W-:-:S03]  /*5310*/  FADD.FTZ R4, R5, R9 ;  /* 0x0000000905047221 */ /* 0x000fc60000010000 */
[----:B------:R-:W-:Y:S01]  /*5320*/  FADD.FTZ R10, R10, R7 ;  /* 0x000000070a0a7221 */ /* 0x000fe20000010000 */
[----:B------:R-:W-:-:S07]  /*5330*/  FADD.FTZ R11, R11, R4 ;  /* 0x000000040b0b7221 */ /* 0x000fce0000010000 */
.L_x_651:
[----:B------:R-:W-:Y:S05]  /*5340*/  BSYNC.RECONVERGENT B0 ;  /* 0x0000000000007941 */ /* 0x000fea0003800200 */
.L_x_650:
[----:B------:R-:W2:Y:S01]  /*5350*/  LDL.LU R185, [R1+0x48] ;  /* 0x0000480001b97983 */ /* 0x000ea20000300800 */
[----:B------:R-:W0:Y:S03]  /*5360*/  LDCU UR13, c[0x0][0x380] ;  /* 0x00007000ff0d77ac */ /* 0x000e260008000800 */
[----:B------:R-:W3:Y:S04]  /*5370*/  LDL.LU R184, [R1+0x4c] ;  /* 0x00004c0001b87983 */ /* 0x000ee80000300800 */
[----:B------:R-:W4:Y:S04]  /*5380*/  LDL.LU R183, [R1+0x50] ;  /* 0x0000500001b77983 */ /* 0x000f280000300800 */
        /* <DEDUP_REMOVED lines=12> */
[----:B0-----:R-:W-:Y:S01]  /*5450*/  UIMAD UR9, UR13, 0x5, URZ ;  /* 0x000000050d0978a4 */ /* 0x001fe2000f8e02ff */
        /* <DEDUP_REMOVED lines=35> */
[----:B------:R-:W-:Y:S02]  /*5690*/  ULOP3.LUT UR19, UR4, 0x1, URZ, 0xc0, !UPT ;  /* 0x0000000104137892 */ /* 0x000fe4000f8ec0ff */
[----:B------:R-:W-:Y:S02]  /*56a0*/  UIADD3 UR5, UPT, UPT, -UR5, URZ, URZ ;  /* 0x000000ff05057290 */ /* 0x000fe4000fffe1ff */
[----:B------:R-:W-:Y:S02]  /*56b0*/  UIMAD UR8, UR10, 0x5, URZ ;  /* 0x000000050a0878a4 */ /* 0x000fe4000f8e02ff */
[----:B------:R-:W-:Y:S01]  /*56c0*/  ULOP3.LUT UR5, UR5, UR9, URZ, 0xc0, !UPT ;  /* 0x0000000905057292 */ /* 0x000fe2000f8ec0ff */
[----:B------:R-:W-:Y:S01]  /*56d0*/  IADD3 R4, PT, PT, RZ, -UR19, RZ ;  /* 0x80000013ff047c10 */ /* 0x000fe2000fffe0ff */
[----:B------:R-:W2:Y:S03]  /*56e0*/  LDCU.64 UR16, c[0x0][0x3c8] ;  /* 0x00007900ff1077ac */ /* 0x000ea60008000a00 */
[----:B------:R-:W-:Y:S01]  /*56f0*/  LOP3.LUT R4, R4, UR13, RZ, 0xc0, !PT ;  /* 0x0000000d04047c12 */ /* 0x000fe2000f8ec0ff */
[----:B------:R-:W-:-:S03]  /*5700*/  UIADD3 UR5, UP0, UPT, UR8, UR5, URZ ;  /* 0x0000000508057290 */ /* 0x000fc6000ff1e0ff */
[C---:B-1----:R-:W-:Y:S01]  /*5710*/  IADD3 R5, P0, PT, R4.reuse, UR10, RZ ;  /* 0x0000000a04057c10 */ /* 0x042fe2000ff1e0ff */
[----:B------:R-:W-:Y:S02]  /*5720*/  UIADD3.X UR8, UPT, UPT, URZ, URZ, URZ, UP0, !UPT ;  /* 0x000000ffff087290 */ /* 0x000fe400087fe4ff */
[----:B0-----:R-:W-:Y:S01]  /*5730*/  ULEA UR6, UP0, UR5, UR6, 0x3 ;  /* 0x0000000605067291 */ /* 0x001fe2000f8018ff */
[----:B------:R-:W-:-:S03]  /*5740*/  LEA.HI.X.SX32 R6, R4, RZ, 0x1, P0 ;  /* 0x000000ff04067211 */ /* 0x000fc600000f0eff */
[----:B------:R-:W-:Y:S02]  /*5750*/  ULEA.HI.X UR7, UR5, UR7, UR8, 0x3, UP0 ;  /* 0x0000000705077291 */ /* 0x000fe400080f1c08 */
[----:B------:R-:W-:Y:S01]  /*5760*/  UISETP.GT.U32.AND UP0, UPT, UR4, 0x1, UPT ;  /* 0x000000010400788c */ /* 0x000fe2000bf04070 */
[----:B------:R-:W-:Y:S01]  /*5770*/  UMOV UR5, 0x1 ;  /* 0x0000000100057882 */ /* 0x000fe20000000000 */
[----:B------:R-:W-:Y:S01]  /*5780*/  UIMAD.WIDE.U32 UR6, UR11, 0x8, UR6 ;  /* 0x000000080b0678a5 */ /* 0x000fe2000f8e0006 */
[----:B--2---:R-:W-:Y:S01]  /*5790*/  LEA R4, P0, R5, UR16, 0x2 ;  /* 0x0000001005047c11 */ /* 0x004fe2000f8010ff */
[----:B------:R-:W-:-:S03]  /*57a0*/  USEL UR5, UR5, 0xffffffff, !UP0 ;  /* 0xffffffff05057887 */ /* 0x000fc6000c000000 */
[----:B------:R-:W-:Y:S02]  /*57b0*/  LEA.HI.X R5, R5, UR17, R6, 0x2, P0 ;  /* 0x0000001105057c11 */ /* 0x000fe400080f1406 */
[----:B------:R-:W-:Y:S02]  /*57c0*/  MOV R6, UR6 ;  /* 0x0000000600067c02 */ /* 0x000fe40008000f00 */
[----:B------:R-:W-:Y:S02]  /*57d0*/  MOV R7, UR7 ;  /* 0x0000000700077c02 */ /* 0x000fe40008000f00 */
[----:B------:R-:W-:-:S03]  /*57e0*/  MOV R73, UR5 ;  /* 0x0000000500497c02 */ /* 0x000fc60008000f00 */
[----:B------:R0:W-:Y:S01]  /*57f0*/  STG.E.64 desc[UR14][R6.64], R10 ;  /* 0x0000000a06007986 */ /* 0x0001e2000c101b0e */
[----:B------:R-:W-:Y:S06]  /*5800*/  MEMBAR.ALL.GPU ;  /* 0x0000000000007992 */ /* 0x000fec000000a000 */
[----:B------:R-:W-:-:S00]  /*5810*/  ERRBAR ;  /* 0x00000000000079ab */ /* 0x000fc00000000000 */
[----:B------:R-:W-:Y:S06]  /*5820*/  CGAERRBAR ;  /* 0x00000000000075ab */ /* 0x000fec0000000000 */
[----:B------:R0:W-:Y:S01]  /*5830*/  REDG.E.ADD.S32.STRONG.GPU desc[UR14][R4.64], R73 ;  /* 0x000000490400798e */ /* 0x0001e2000c12e30e */
[----:B------:R-:W-:-:S06]  /*5840*/  UISETP.GE.U32.AND UP0, UPT, UR4, 0x2, UPT ;  /* 0x000000020400788c */ /* 0x000fcc000bf06070 */
[----:B------:R-:W-:-:S04]  /*5850*/  PLOP3.LUT P0, PT, PT, PT, UP0, 0x80, 0x8 ;  /* 0x000000000008781c */ /* 0x000fc80003f0f008 */
[----:B------:R-:W-:-:S09]  /*5860*/  SEL R9, RZ, 0x5, P0 ;  /* 0x00000005ff097807 */ /* 0x000fd20000000000 */
.L_x_653:
[----:B0-----:R-:W2:Y:S04]  /*5870*/  LDG.E.STRONG.GPU R6, desc[UR14][R4.64] ;  /* 0x0000000e04067981 */ /* 0x001ea8000c1ef900 */
[----:B--2---:R-:W-:Y:S01]  /*5880*/  CCTL.IVALL ;  /* 0x00000000ff00798f */ /* 0x004fe20002000000 */
[----:B------:R-:W-:Y:S05]  /*5890*/  YIELD ;  /* 0x0000000000007946 */ /* 0x000fea0003800000 */
[----:B------:R-:W-:-:S13]  /*58a0*/  ISETP.NE.AND P0, PT, R6, R9, PT ;  /* 0x000000090600720c */ /* 0x000fda0003f05270 */
[----:B------:R-:W-:Y:S05]  /*58b0*/  @P0 BRA `(.L_x_653) ;  /* 0xfffffffc00ec0947 */ /* 0x000fea000383ffff */
.L_x_652:
[----:B------:R-:W-:Y:S05]  /*58c0*/  WARPSYNC.ALL ;  /* 0x0000000000007948 */ /* 0x000fea0003800000 */
[----:B-1----:R-:W0:Y:S01]  /*58d0*/  @!P2 LDC.64 R4, c[0x0][0x3c0] ;  /* 0x0000f000ff04ab82 */ /* 0x002e220000000a00 */
        /* <DEDUP_REMOVED lines=11> */
[----:B------:R-:W-:Y:S02]  /*5990*/  @!P2 IADD3.X R7, PT, PT, RZ, RZ, RZ, P0, !PT ;  /* 0x000000ffff07a210 */ /* 0x000fe400007fe4ff */
[----:B0-----:R-:W-:-:S04]  /*59a0*/  @!P2 LEA R4, P0, R6, R4, 0x3 ;  /* 0x000000040604a211 */ /* 0x001fc800078018ff */
        /* <DEDUP_REMOVED lines=92> */
[----:B------:R-:W-:Y:S01]  /*5f70*/  FADD.FTZ R143, -R10, R143 ;  /* 0x0000008f0a8f7221 */ /* 0x000fe20000010100 */
[----:B------:R-:W-:Y:S01]  /*5f80*/  FADD.FTZ R43, -R43, R144 ;  /* 0x000000902b2b7221 */ /* 0x000fe20000010100 */
[----:B------:R-:W-:Y:S01]  /*5f90*/  FADD.FTZ R80, -R15, R80 ;  /* 0x000000500f507221 */ /* 0x000fe20000010100 */
[----:B------:R-:W-:Y:S01]  /*5fa0*/  FADD.FTZ R42, -R42, R83 ;  /* 0x000000532a2a7221 */ /* 0x000fe20000010100 */
[----:B------:R-:W-:Y:S01]  /*5fb0*/  FADD.FTZ R179, -R30, R179 ;  /* 0x000000b31eb37221 */ /* 0x000fe20000010100 */
[----:B------:R-:W-:Y:S01]  /*5fc0*/  FADD.FTZ R188, -R31, R188 ;  /* 0x000000bc1fbc7221 */ /* 0x000fe20000010100 */
[----:B0-----:R-:W-:-:S04]  /*5fd0*/  IMAD.WIDE.U32 R28, R118, 0x10, R26 ;  /* 0x00000010761c7825 */ /* 0x001fc800078e001a */
[----:B------:R-:W-:Y:S01]  /*5fe0*/  FMUL.FTZ R4, R4, UR18 ;  /* 0x0000001204047c20 */ /* 0x000fe20008410000 */
[----:B------:R-:W-:Y:S01]  /*5ff0*/  FMUL.FTZ R5, R5, UR18 ;  /* 0x0000001205057c20 */ /* 0x000fe20008410000 */
[----:B------:R-:W-:Y:S01]  /*6000*/  FMUL.FTZ R7, R7, UR18 ;  /* 0x0000001207077c20 */ /* 0x000fe20008410000 */
[----:B------:R-:W-:Y:S01]  /*6010*/  FMUL.FTZ R9, R11, UR18 ;  /* 0x000000120b097c20 */ /* 0x000fe20008410000 */
[----:B------:R-:W-:Y:S01]  /*6020*/  FADD.FTZ R155, -R12, R155 ;  /* 0x0000009b0c9b7221 */ /* 0x000fe20000010100 */
[----:B------:R-:W-:Y:S01]  /*6030*/  FADD.FTZ R39, -R39, R68 ;  /* 0x0000004427277221 */ /* 0x000fe20000010100 */
[----:B------:R-:W-:-:S04]  /*6040*/  IMAD.WIDE.U32 R30, R117, 0x10, R26 ;  /* 0x00000010751e7825 */ /* 0x000fc800078e001a */
[----:B------:R-:W-:Y:S01]  /*6050*/  FMUL.FTZ R8, R14, UR18 ;  /* 0x000000120e087c20 */ /* 0x000fe20008410000 */
[----:B------:R-:W-:Y:S01]  /*6060*/  FMUL.FTZ R10, R16, UR18 ;  /* 0x00000012100a7c20 */ /* 0x000fe20008410000 */
[----:B------:R-:W-:Y:S01]  /*6070*/  FMUL.FTZ R11, R161, UR18 ;  /* 0x00000012a10b7c20 */ /* 0x000fe20008410000 */
[----:B------:R-:W-:Y:S01]  /*6080*/  FADD.FTZ R41, -R41, R156 ;  /* 0x0000009c29297221 */ /* 0x000fe20000010100 */
[----:B------:R-:W-:Y:S01]  /*6090*/  FADD.FTZ R34, -R22, R3 ;  /* 0x0000000316227221 */ /* 0x000fe20000010100 */
[----:B------:R-:W-:Y:S01]  /*60a0*/  FADD.FTZ R66, -R17, R66 ;  /* 0x0000004211427221 */ /* 0x000fe20000010100 */
[----:B------:R-:W-:Y:S01]  /*60b0*/  FADD.FTZ R68, -R19, R32 ;  /* 0x0000002013447221 */ /* 0x000fe20000010100 */
[----:B------:R-:W-:-:S04]  /*60c0*/  IMAD.WIDE.U32 R116, R116, 0x10, R26 ;  /* 0x0000001074747825 */ /* 0x000fc800078e001a */
        /* <DEDUP_REMOVED lines=24> */
[----:B------:R0:W-:Y:S01]  /*6250*/  STG.E.128 desc[UR14][R28.64], R4 ;  /* 0x000000041c007986 */ /* 0x0001e2000c101d0e */
[----:B------:R-:W-:-:S03]  /*6260*/  IMAD.WIDE.U32 R2, R113, 0x10, R26 ;  /* 0x0000001071027825 */ /* 0x000fc600078e001a */
[----:B------:R1:W-:Y:S01]  /*6270*/  STG.E.128 desc[UR14][R30.64], R8 ;  /* 0x000000081e007986 */ /* 0x0003e2000c101d0e */
[----:B------:R-:W-:-:S03]  /*6280*/  IMAD.WIDE.U32 R112, R112, 0x10, R26 ;  /* 0x0000001070707825 */ /* 0x000fc600078e001a */
[----:B------:R2:W-:Y:S01]  /*6290*/  STG.E.128 desc[UR14][R116.64], R12 ;  /* 0x0000000c74007986 */ /* 0x0005e2000c101d0e */
[----:B------:R-:W-:-:S03]  /*62a0*/  IMAD.WIDE.U32 R24, R111, 0x10, R26 ;  /* 0x000000106f187825 */ /* 0x000fc600078e001a */
[----:B------:R3:W-:Y:S01]  /*62b0*/  STG.E.128 desc[UR14][R32.64], R16 ;  /* 0x0000001020007986 */ /* 0x0007e2000c101d0e */
[----:B------:R-:W-:-:S03]  /*62c0*/  IMAD.WIDE.U32 R110, R110, 0x10, R26 ;  /* 0x000000106e6e7825 */ /* 0x000fc600078e001a */
[----:B------:R4:W-:Y:S01]  /*62d0*/  STG.E.128 desc[UR14][R114.64], R20 ;  /* 0x0000001472007986 */ /* 0x0009e2000c101d0e */
[----:B------:R-:W-:-:S04]  /*62e0*/  IMAD.WIDE.U32 R26, R109, 0x10, R26 ;  /* 0x000000106d1a7825 */ /* 0x000fc800078e001a */
        /* <DEDUP_REMOVED lines=67> */
[----:B------:R0:W5:Y:S04]  /*6720*/  LDL.LU R70, [R1+0xa0] ;  /* 0x0000a00001467983 */ /* 0x0001680000300800 */
[----:B------:R0:W5:Y:S01]  /*6730*/  LDL.LU R69, [R1+0x9c] ;  /* 0x00009c0001457983 */ /* 0x0001620000300800 */
        /* <DEDUP_REMOVED lines=12> */
[----:B0-----:R-:W-:-:S07]  /*6800*/  MOV R80, R239 ;  /* 0x000000ef00507202 */ /* 0x001fce0000000f00 */
.L_x_643:
        /* <DEDUP_REMOVED lines=23> */
[C---:B------:R-:W-:Y:S01]  /*6980*/  IMAD.WIDE.U32 R4, R55.reuse, 0x10, R112 ;  /* 0x0000001037047825 */ /* 0x040fe200078e0070 */
[----:B------:R-:W-:Y:S03]  /*6990*/  STG.E.128 desc[UR14][R2.64], R88 ;  /* 0x0000005802007986 */ /* 0x000fe6000c101d0e */
[--C-:B------:R-:W-:Y:S01]  /*69a0*/  IMAD.WIDE.U32 R6, R55, 0x10, R114.reuse ;  /* 0x0000001037067825 */ /* 0x100fe200078e0072 */
        /* <DEDUP_REMOVED lines=28> */
.L_x_655:
        /* <DEDUP_REMOVED lines=9> */
.L_x_3032:


//--------------------- .text._ZN10layer_norm22ln_bwd_finalize_kernelINS_22Kernel_traits_finalizeILj25600E6__halfS2_S2_fjLj1024ELj4ENS_18Kernel_traits_baseILj25600ES2_S2_S2_fjLj1024EEEEEEEvNS_9BwdParamsE --------------------------
	.section	.text._ZN10layer_norm22ln_bwd_finalize_kernelINS_22Kernel_traits_finalizeILj25600E6__halfS2_S2_fjLj1024ELj4ENS_18Kernel_traits_baseILj25600ES2_S2_S2_fjLj1024EEEEEEEvNS_9BwdParamsE,"ax",@progbits
	.align	128
        .global         _ZN10layer_norm22ln_bwd_finalize_kernelINS_22Kernel_traits_finalizeILj25600E6__halfS2_S2_fjLj1024ELj4ENS_18Kernel_traits_baseILj25600ES2_S2_S2_fjLj1024EEEEEEEvNS_9BwdParamsE
        .type           _ZN10layer_norm22ln_bwd_finalize_kernelINS_22Kernel_traits_finalizeILj25600E6__halfS2_S2_fjLj1024ELj4ENS_18Kernel_traits_baseILj25600ES2_S2_S2_fjLj1024EEEEEEEvNS_9BwdParamsE,@function
        .size           _ZN10layer_norm22ln_bwd_finalize_kernelINS_22Kernel_traits_finalizeILj25600E6__halfS2_S2_fjLj1024ELj4ENS_18Kernel_traits_baseILj25600ES2_S2_S2_fjLj1024EEEEEEEvNS_9BwdParamsE,(.L_x_3033 - _ZN10layer_norm22ln_bwd_finalize_kernelINS_22Kernel_traits_finalizeILj25600E6__halfS2_S2_fjLj1024ELj4ENS_18Kernel_traits_baseILj25600ES2_S2_S2_fjLj1024EEEEEEEvNS_9BwdParamsE)
        .other          _ZN10layer_norm22ln_bwd_finalize_kernelINS_22Kernel_traits_finalizeILj25600E6__halfS2_S2_fjLj1024ELj4ENS_18Kernel_traits_baseILj25600ES2_S2_S2_fjLj1024EEEEEEEvNS_9BwdParamsE,@"STO_CUDA_ENTRY STV_DEFAULT"
_ZN10layer_norm22ln_bwd_finalize_kernelINS_22Kernel_traits_finalizeILj25600E6__halfS2_S2_fjLj1024ELj4ENS_18Kernel_traits_baseILj25600ES2_S2_S2_fjLj1024EEEEEEEvNS_9BwdParamsE:
.text._ZN10layer_norm22ln_bwd_finalize_kernelINS_22Kernel_traits_finalizeILj25600E6__halfS2_S2_fjLj1024ELj4ENS_18Kernel_traits_baseILj25600ES2_S2_S2_fjLj1024EEEEEEEvNS_9BwdParamsE:
        /* <DEDUP_REMOVED lines=37> */
.L_x_660:
        /* <DEDUP_REMOVED lines=118> */
.L_x_659:
[----:B------:R-:W-:Y:S05]  /*09b0*/  BSYNC.RECONVERGENT B1 ;  /* 0x0000000000017941 */ /* 0x000fea0003800200 */
.L_x_658:
        /* <DEDUP_REMOVED lines=65> */
.L_x_662:
[----:B------:R-:W-:Y:S05]  /*0dd0*/  BSYNC.RECONVERGENT B1 ;  /* 0x0000000000017941 */ /* 0x000fea0003800200 */
.L_x_661:
        /* <DEDUP_REMOVED lines=37> */
.L_x_664:
[----:B------:R-:W-:Y:S05]  /*1030*/  BSYNC.RECONVERGENT B1 ;  /* 0x0000000000017941 */ /* 0x000fea0003800200 */
.L_x_663:
[----:B------:R-:W-:Y:S05]  /*1040*/  @!P1 BRA `(.L_x_657) ;  /* 0x00000000003c9947 */ /* 0x000fea0003800000 */
[----:B------:R-:W0:Y:S01]  /*1050*/  LDC.64 R6, c[0x0][0x3e0] ;  /* 0x0000f800ff067b82 */ /* 0x000e220000000a00 */
[----:B------:R-:W-:Y:S01]  /*1060*/  IMAD R2, R15, 0x6400, R11 ;  /* 0x000064000f027824 */ /* 0x000fe200078e020b */
[----:B------:R-:W-:-:S04]  /*1070*/  IADD3 R24, PT, PT, -R24, RZ, RZ ;  /* 0x000000ff18187210 */ /* 0x000fc80007ffe1ff */
[----:B------:R-:W-:Y:S02]  /*1080*/  IADD3 R11, PT, PT, R13, R2, RZ ;  /* 0x000000020d0b7210 */ /* 0x000fe40007ffe0ff */
[----:B------:R-:W1:Y:S05]  /*1090*/  LDC.64 R8, c[0x0][0x3e8] ;  /* 0x0000fa00ff087b82 */ /* 0x000e6a0000000a00 */
.L_x_665:
        /* <DEDUP_REMOVED lines=10> */
.L_x_657:
[----:B------:R-:W-:Y:S05]  /*1140*/  BSYNC.RECONVERGENT B0 ;  /* 0x0000000000007941 */ /* 0x000fea0003800200 */
.L_x_656:
        /* <DEDUP_REMOVED lines=55> */
.L_x_666:
        /* <DEDUP_REMOVED lines=12> */
.L_x_3033:


//--------------------- .text._ZN10layer_norm13ln_bwd_kernelINS_13Kernel_traitsI6__halfS2_S2_fjLj25600ELj5ELj1ELj4ELj16ENS_18Kernel_traits_baseILj25600ES2_S2_S2_fjLj128EEEEEEEvNS_9BwdParamsE --------------------------
	.section	.text._ZN10layer_norm13ln_bwd_kernelINS_13Kernel_traitsI6__halfS2_S2_fjLj25600ELj5ELj1ELj4ELj16ENS_18Kernel_traits_baseILj25600ES2_S2_S2_fjLj128EEEEEEEvNS_9BwdParamsE,"ax",@progbits
	.align	128
        .global         _ZN10layer_norm13ln_bwd_kernelINS_13Kernel_traitsI6__halfS2_S2_fjLj25600ELj5ELj1ELj4ELj16ENS_18Kernel_traits_baseILj25600ES2_S2_S2_fjLj128EEEEEEEvNS_9BwdParamsE
        .type           _ZN10layer_norm13ln_bwd_kernelINS_13Kernel_traitsI6__halfS2_S2_fjLj25600ELj5ELj1ELj4ELj16ENS_18Kernel_traits_baseILj25600ES2_S2_S2_fjLj128EEEEEEEvNS_9BwdParamsE,@function
        .size           _ZN10layer_norm13ln_bwd_kernelINS_13Kernel_traitsI6__halfS2_S2_fjLj25600ELj5ELj1ELj4ELj16ENS_18Kernel_traits_baseILj25600ES2_S2_S2_fjLj128EEEEEEEvNS_9BwdParamsE,(.L_x_3034 - _ZN10layer_norm13ln_bwd_kernelINS_13Kernel_traitsI6__halfS2_S2_fjLj25600ELj5ELj1ELj4ELj16ENS_18Kernel_traits_baseILj25600ES2_S2_S2_fjLj128EEEEEEEvNS_9BwdParamsE)
        .other          _ZN10layer_norm13ln_bwd_kernelINS_13Kernel_traitsI6__halfS2_S2_fjLj25600ELj5ELj1ELj4ELj16ENS_18Kernel_traits_baseILj25600ES2_S2_S2_fjLj128EEEEEEEvNS_9BwdParamsE,@"STO_CUDA_ENTRY STV_DEFAULT"
_ZN10layer_norm13ln_bwd_kernelINS_13Kernel_traitsI6__halfS2_S2_fjLj25600ELj5ELj1ELj4ELj16ENS_18Kernel_traits_baseILj25600ES2_S2_S2_fjLj128EEEEEEEvNS_9BwdParamsE:
.text._ZN10layer_norm13ln_bwd_kernelINS_13Kernel_traitsI6__halfS2_S2_fjLj25600ELj5ELj1ELj4ELj16ENS_18Kernel_traits_baseILj25600ES2_S2_S2_fjLj128EEEEEEEvNS_9BwdParamsE:
        /* <DEDUP_REMOVED lines=111> */
[----:B------:R-:W-:Y:S01]  /*06f0*/  UMOV UR4, URZ ;  /* 0x000000ff00047c82 */ /* 0x000fe20008000000 */
[----:B------:R-:W-:-:S02]  /*0700*/  UMOV UR12, UR10 ;  /* 0x0000000a000c7c82 */ /* 0x000fc40008000000 */
        /* <DEDUP_REMOVED lines=26> */
.L_x_678:
        /* <DEDUP_REMOVED lines=47> */
.L_x_668:
[----:B------:R-:W1:Y:S01]  /*0ba0*/  LDC.64 R88, c[0x0][0x3d8] ;  /* 0x0000f600ff587b82 */ /* 0x000e620000000a00 */
[C---:B------:R-:W-:Y:S02]  /*0bb0*/  IADD3 R6, PT, PT, R109.reuse, 0x280, RZ ;  /* 0x000002806d067810 */ /* 0x040fe40007ffe0ff */
[C---:B------:R-:W-:Y:S02]  /*0bc0*/  IADD3 R5, PT, PT, R109.reuse, 0x500, RZ ;  /* 0x000005006d057810 */ /* 0x040fe40007ffe0ff */
[C---:B------:R-:W-:Y:S02]  /*0bd0*/  IADD3 R4, PT, PT, R109.reuse, 0x780, RZ ;  /* 0x000007806d047810 */ /* 0x040fe40007ffe0ff */
[C---:B------:R-:W-:Y:S01]  /*0be0*/  IADD3 R3, PT, PT, R109.reuse, 0xa00, RZ ;  /* 0x00000a006d037810 */ /* 0x040fe20007ffe0ff */
[----:B------:R-:W2:Y:S01]  /*0bf0*/  LDC.64 R124, c[0x0][0x398] ;  /* 0x0000e600ff7c7b82 */ /* 0x000ea20000000a00 */
[----:B-1----:R-:W-:-:S04]  /*0c00*/  IMAD.WIDE.U32 R90, R109, 0x10, R88 ;  /* 0x000000106d5a7825 */ /* 0x002fc800078e0058 */
[----:B------:R-:W-:-:S04]  /*0c10*/  IMAD.WIDE.U32 R92, R6, 0x10, R88 ;  /* 0x00000010065c7825 */ /* 0x000fc800078e0058 */
[--C-:B--2---:R-:W-:Y:S02]  /*0c20*/  IMAD.WIDE.U32 R108, R109, 0x10, R124.reuse ;  /* 0x000000106d6c7825 */ /* 0x104fe400078e007c */
        /* <DEDUP_REMOVED lines=14> */
[----:B------:R-:W5:Y:S04]  /*0d10*/  LDG.E.128 R100, desc[UR14][R100.64] ;  /* 0x0000000e64647981 */ /* 0x000f68000c1e1d00 */
[----:B------:R-:W5:Y:S04]  /*0d20*/  LDG.E.128 R104, desc[UR14][R104.64] ;  /* 0x0000000e68687981 */ /* 0x000f68000c1e1d00 */
[----:B------:R-:W5:Y:S02]  /*0d30*/  LDG.E.128 R124, desc[UR14][R124.64] ;  /* 0x0000000e7c7c7981 */ /* 0x000f64000c1e1d00 */
.L_x_669:
[----:B------:R-:W-:Y:S05]  /*0d40*/  BRA.U UP0, `(.L_x_670) ;  /* 0x0000001500a47547 */ /* 0x000fea000b800000 */
[--C-:B-----5:R-:W-:Y:S02]  /*0d50*/  HADD2.F32 R201, -RZ, R108.reuse.H0_H0 ;  /* 0x2000006cffc97230 */ /* 0x120fe40000004100 */
[----:B------:R-:W-:Y:S02]  /*0d60*/  HADD2.F32 R199, -RZ, R108.H1_H1 ;  /* 0x3000006cffc77230 */ /* 0x000fe40000004100 */
[--C-:B------:R-:W-:Y:S02]  /*0d70*/  HADD2.F32 R2, -RZ, R109.reuse.H0_H0 ;  /* 0x2000006dff027230 */ /* 0x100fe40000004100 */
[----:B------:R-:W-:Y:S01]  /*0d80*/  FADD.FTZ R201, R201, -UR5 ;  /* 0x80000005c9c97e21 */ /* 0x000fe20008010000 */
[----:B------:R-:W-:Y:S02]  /*0d90*/  HADD2.F32 R168, -RZ, R109.H1_H1 ;  /* 0x3000006dffa87230 */ /* 0x000fe40000004100 */
[----:B------:R-:W-:Y:S01]  /*0da0*/  FADD.FTZ R199, R199, -UR5 ;  /* 0x80000005c7c77e21 */ /* 0x000fe20008010000 */
[----:B------:R-:W-:-:S02]  /*0db0*/  HADD2.F32 R136, -RZ, R116.H0_H0 ;  /* 0x20000074ff887230 */ /* 0x000fc40000004100 */
[----:B------:R-:W-:Y:S02]  /*0dc0*/  HADD2.F32 R134, -RZ, R116.H1_H1 ;  /* 0x30000074ff867230 */ /* 0x000fe40000004100 */
[--C-:B------:R-:W-:Y:S02]  /*0dd0*/  HADD2.F32 R159, -RZ, R117.reuse.H0_H0 ;  /* 0x20000075ff9f7230 */ /* 0x100fe40000004100 */
[----:B------:R-:W-:Y:S01]  /*0de0*/  FADD.FTZ R136, R136, -UR5 ;  /* 0x8000000588887e21 */ /* 0x000fe20008010000 */
[----:B------:R-:W-:Y:S02]  /*0df0*/  HADD2.F32 R160, -RZ, R117.H1_H1 ;  /* 0x30000075ffa07230 */ /* 0x000fe40000004100 */
[----:B------:R-:W-:Y:S01]  /*0e00*/  FADD.FTZ R134, R134, -UR5 ;  /* 0x8000000586867e21 */ /* 0x000fe20008010000 */
[--C-:B------:R-:W-:Y:S02]  /*0e10*/  HADD2.F32 R222, -RZ, R107.reuse.H0_H0 ;  /* 0x2000006bffde7230 */ /* 0x100fe40000004100 */
[----:B------:R-:W-:Y:S01]  /*0e20*/  FMUL.FTZ R136, R136, UR18 ;  /* 0x0000001288887c20 */ /* 0x000fe20008410000 */
[----:B------:R-:W-:-:S02]  /*0e30*/  HADD2.F32 R224, -RZ, R107.H1_H1 ;  /* 0x3000006bffe07230 */ /* 0x000fc40000004100 */
[----:B------:R-:W-:Y:S01]  /*0e40*/  FMUL.FTZ R134, R134, UR18 ;  /* 0x0000001286867c20 */ /* 0x000fe20008410000 */
[--C-:B------:R-:W-:Y:S02]  /*0e50*/  HADD2.F32 R154, -RZ, R110.reuse.H0_H0 ;  /* 0x2000006eff9a7230 */ /* 0x100fe40000004100 */
[----:B------:R-:W-:Y:S02]  /*0e60*/  HADD2.F32 R152, -RZ, R110.H1_H1 ;  /* 0x3000006eff987230 */ /* 0x000fe40000004100 */
[--C-:B------:R-:W-:Y:S02]  /*0e70*/  HADD2.F32 R108, -RZ, R88.reuse.H0_H0 ;  /* 0x20000058ff6c7230 */ /* 0x100fe40000004100 */
[----:B------:R-:W-:Y:S01]  /*0e80*/  FADD.FTZ R154, R154, -UR5 ;  /* 0x800000059a9a7e21 */ /* 0x000fe20008010000 */
[----:B------:R-:W-:Y:S02]  /*0e90*/  HADD2.F32 R109, -RZ, R88.H1_H1 ;  /* 0x30000058ff6d7230 */ /* 0x000fe40000004100 */
[----:B------:R-:W-:Y:S01]  /*0ea0*/  FADD.FTZ R152, R152, -UR5 ;  /* 0x8000000598987e21 */ /* 0x000fe20008010000 */
[----:B------:R-:W-:-:S02]  /*0eb0*/  HADD2.F32 R191, -RZ, R97.H1_H1 ;  /* 0x30000061ffbf7230 */ /* 0x000fc40000004100 */
[----:B------:R-:W-:Y:S01]  /*0ec0*/  FMUL.FTZ R154, R154, UR18 ;  /* 0x000000129a9a7c20 */ /* 0x000fe20008410000 */
[--C-:B------:R-:W-:Y:S02]  /*0ed0*/  HADD2.F32 R117, -RZ, R121.reuse.H0_H0 ;  /* 0x20000079ff757230 */ /* 0x100fe40000004100 */
[----:B------:R-:W-:Y:S01]  /*0ee0*/  FMUL.FTZ R152, R152, UR18 ;  /* 0x0000001298987c20 */ /* 0x000fe20008410000 */
[----:B------:R-:W-:Y:S02]  /*0ef0*/  HADD2.F32 R116, -RZ, R121.H1_H1 ;  /* 0x30000079ff747230 */ /* 0x000fe40000004100 */
[----:B------:R-:W-:Y:S02]  /*0f00*/  HADD2.F32 R107, -RZ, R77.H1_H1 ;  /* 0x3000004dff6b7230 */ /* 0x000fe40000004100 */
[----:B------:R-:W-:Y:S01]  /*0f10*/  FADD.FTZ R117, R117, -UR5 ;  /* 0x8000000575757e21 */ /* 0x000fe20008010000 */
[--C-:B------:R-:W-:Y:S02]  /*0f20*/  HADD2.F32 R88, -RZ, R89.reuse.H0_H0 ;  /* 0x20000059ff587230 */ /* 0x100fe40000004100 */
[----:B------:R-:W-:Y:S01]  /*0f30*/  FADD.FTZ R116, R116, -UR5 ;  /* 0x8000000574747e21 */ /* 0x000fe20008010000 */
[----:B------:R-:W-:-:S02]  /*0f40*/  HADD2.F32 R110, -RZ, R89.H1_H1 ;  /* 0x30000059ff6e7230 */ /* 0x000fc40000004100 */
[----:B------:R-:W-:Y:S01]  /*0f50*/  FMUL.FTZ R117, R117, UR18 ;  /* 0x0000001275757c20 */ /* 0x000fe20008410000 */
[--C-:B------:R-:W-:Y:S02]  /*0f60*/  HADD2.F32 R157, -RZ, R118.reuse.H0_H0 ;  /* 0x20000076ff9d7230 */ /* 0x100fe40000004100 */
[----:B------:R-:W-:Y:S01]  /*0f70*/  FMUL.FTZ R116, R116, UR18 ;  /* 0x0000001274747c20 */ /* 0x000fe20008410000 */
[----:B------:R-:W-:Y:S02]  /*0f80*/  HADD2.F32 R158, -RZ, R118.H1_H1 ;  /* 0x30000076ff9e7230 */ /* 0x000fe40000004100 */
[--C-:B------:R-:W-:Y:S02]  /*0f90*/  HADD2.F32 R155, -RZ, R120.reuse.H0_H0 ;  /* 0x20000078ff9b7230 */ /* 0x100fe40000004100 */
[----:B------:R-:W-:Y:S02]  /*0fa0*/  HADD2.F32 R156, -RZ, R120.H1_H1 ;  /* 0x30000078ff9c7230 */ /* 0x000fe40000004100 */
[----:B------:R-:W-:-:S02]  /*0fb0*/  HADD2.F32 R0, -RZ, R122.H0_H0 ;  /* 0x2000007aff007230 */ /* 0x000fc40000004100 */
[----:B------:R-:W-:Y:S02]  /*0fc0*/  HADD2.F32 R121, -RZ, R84.H0_H0 ;  /* 0x20000054ff797230 */ /* 0x000fe40000004100 */
[----:B------:R-:W-:Y:S02]  /*0fd0*/  HADD2.F32 R89, -RZ, R90.H0_H0 ;  /* 0x2000005aff597230 */ /* 0x000fe40000004100 */
[----:B------:R-:W-:Y:S02]  /*0fe0*/  HADD2.F32 R118, -RZ, R119.H0_H0 ;  /* 0x20000077ff767230 */ /* 0x000fe40000004100 */
[--C-:B------:R-:W-:Y:S02]  /*0ff0*/  HADD2.F32 R146, -RZ, R123.reuse.H0_H0 ;  /* 0x2000007bff927230 */ /* 0x100fe40000004100 */
[----:B------:R-:W-:Y:S01]  /*1000*/  FMUL.FTZ R204, R154, R89 ;  /* 0x000000599acc7220 */ /* 0x000fe20000410000 */
[----:B------:R-:W-:Y:S02]  /*1010*/  HADD2.F32 R145, -RZ, R123.H1_H1 ;  /* 0x3000007bff917230 */ /* 0x000fe40000004100 */
[----:B------:R-:W-:-:S02]  /*1020*/  HADD2.F32 R120, -RZ, R86.H0_H0 ;  /* 0x20000056ff787230 */ /* 0x000fc40000004100 */
[----:B------:R-:W-:Y:S02]  /*1030*/  HADD2.F32 R119, -RZ, R119.H1_H1 ;  /* 0x30000077ff777230 */ /* 0x000fe40000004100 */
[--C-:B------:R-:W-:Y:S02]  /*1040*/  HADD2.F32 R217, -RZ, R104.reuse.H0_H0 ;  /* 0x20000068ffd97230 */ /* 0x100fe40000004100 */
[----:B------:R-:W-:Y:S01]  /*1050*/  FMUL.FTZ R183, R120, R89 ;  /* 0x0000005978b77220 */ /* 0x000fe20000410000 */
[----:B------:R-:W-:Y:S02]  /*1060*/  HADD2.F32 R219, -RZ, R104.H1_H1 ;  /* 0x30000068ffdb7230 */ /* 0x000fe40000004100 */
[----:B------:R-:W-:Y:S01]  /*1070*/  FADD.FTZ R104, R168, -UR5 ;  /* 0x80000005a8687e21 */ /* 0x000fe20008010000 */
[----:B------:R-:W-:Y:S02]  /*1080*/  HADD2.F32 R123, -RZ, R85.H1_H1 ;  /* 0x30000055ff7b7230 */ /* 0x000fe40000004100 */
[----:B------:R-:W-:Y:S01]  /*1090*/  FMUL.FTZ R168, R107, R191 ;  /* 0x000000bf6ba87220 */ /* 0x000fe20000410000 */
[----:B------:R-:W-:-:S02]  /*10a0*/  HADD2.F32 R218, -RZ, R105.H0_H0 ;  /* 0x20000069ffda7230 */ /* 0x000fc40000004100 */
[----:B------:R-:W-:Y:S01]  /*10b0*/  FADD.FTZ R107, R0, -UR5 ;  /* 0x80000005006b7e21 */ /* 0x000fe20008010000 */
[----:B------:R-:W-:Y:S02]  /*10c0*/  HADD2.F32 R221, -RZ, R105.H1_H1 ;  /* 0x30000069ffdd7230 */ /* 0x000fe40000004100 */
[----:B------:R-:W-:Y:S01]  /*10d0*/  FADD.FTZ R105, R2, -UR5 ;  /* 0x8000000502697e21 */ /* 0x000fe20008010000 */
[----:B------:R-:W-:Y:S02]  /*10e0*/  HADD2.F32 R186, -RZ, R84.H1_H1 ;  /* 0x30000054ffba7230 */ /* 0x000fe40000004100 */
[----:B------:R-:W-:Y:S01]  /*10f0*/  FMUL.FTZ R2, R121, R108 ;  /* 0x0000006c79027220 */ /* 0x000fe20000410000 */
[--C-:B------:R-:W-:Y:S02]  /*1100*/  HADD2.F32 R220, -RZ, R106.reuse.H0_H0 ;  /* 0x2000006affdc7230 */ /* 0x100fe40000004100 */
[----:B------:R-:W-:Y:S01]  /*1110*/  FMUL.FTZ R0, R201, UR18 ;  /* 0x00000012c9007c20 */ /* 0x000fe20008410000 */
[----:B------:R-:W-:-:S02]  /*1120*/  HADD2.F32 R223, -RZ, R106.H1_H1 ;  /* 0x3000006affdf7230 */ /* 0x000fc40000004100 */
[----:B------:R-:W-:Y:S01]  /*1130*/  FMUL.FTZ R184, R123, R110 ;  /* 0x0000006e7bb87220 */ /* 0x000fe20000410000 */
[----:B------:R-:W-:Y:S02]  /*1140*/  HADD2.F32 R213, -RZ, R101.H1_H1 ;  /* 0x30000065ffd57230 */ /* 0x000fe40000004100 */
[----:B------:R-:W-:Y:S01]  /*1150*/  FADD.FTZ R120, R119, -UR5 ;  /* 0x8000000577787e21 */ /* 0x000fe20008010000 */
[----:B------:R-:W-:Y:S02]  /*1160*/  HADD2.F32 R106, -RZ, R73.H1_H1 ;  /* 0x30000049ff6a7230 */ /* 0x000fe40000004100 */
[----:B------:R-:W-:Y:S01]  /*1170*/  FADD.FTZ R123, R158, -UR5 ;  /* 0x800000059e7b7e21 */ /* 0x000fe20008010000 */
[----:B------:R-:W-:Y:S02]  /*1180*/  HADD2.F32 R150, -RZ, R122.H1_H1 ;  /* 0x3000007aff967230 */ /* 0x000fe40000004100 */
[----:B------:R-:W-:Y:S01]  /*1190*/  FADD.FTZ R119, R155, -UR5 ;  /* 0x800000059b777e21 */ /* 0x000fe20008010000 */
[----:B------:R-:W-:-:S02]  /*11a0*/  HADD2.F32 R190, -RZ, R98.H0_H0 ;  /* 0x20000062ffbe7230 */ /* 0x000fc40000004100 */
[----:B------:R-:W-:Y:S01]  /*11b0*/  FMUL.FTZ R186, R186, R109 ;  /* 0x0000006dbaba7220 */ /* 0x000fe20000410000 */
[----:B------:R-:W-:Y:S02]  /*11c0*/  HADD2.F32 R193, -RZ, R98.H1_H1 ;  /* 0x30000062ffc17230 */ /* 0x000fe40000004100 */
[----:B------:R-:W-:Y:S01]  /*11d0*/  FMUL.FTZ R158, R199, UR18 ;  /* 0x00000012c79e7c20 */ /* 0x000fe20008410000 */
[--C-:B------:R-:W-:Y:S02]  /*11e0*/  HADD2.F32 R192, -RZ, R99.reuse.H0_H0 ;  /* 0x20000063ffc07230 */ /* 0x100fe40000004100 */
[----:B------:R-:W-:Y:S01]  /*11f0*/  FADD.FTZ R155, RZ, R2 ;  /* 0x00000002ff9b7221 */ /* 0x000fe20000010000 */
[----:B------:R-:W-:Y:S02]  /*1200*/  HADD2.F32 R194, -RZ, R99.H1_H1 ;  /* 0x30000063ffc27230 */ /* 0x000fe40000004100 */
[----:B------:R-:W-:Y:S01]  /*1210*/  FFMA.FTZ R199, R0, R2, RZ ;  /* 0x0000000200c77223 */ /* 0x000fe200000100ff */
[----:B------:R-:W-:-:S02]  /*1220*/  HADD2.F32 R185, -RZ, R85.H0_H0 ;  /* 0x20000055ffb97230 */ /* 0x000fc40000004100 */
[----:B------:R-:W-:Y:S01]  /*1230*/  FADD.FTZ R121, R118, -UR5 ;  /* 0x8000000576797e21 */ /* 0x000fe20008010000 */
[--C-:B------:R-:W-:Y:S02]  /*1240*/  HADD2.F32 R99, -RZ, R126.reuse.H0_H0 ;  /* 0x2000007eff637230 */ /* 0x100fe40000004100 */
[----:B------:R-:W-:Y:S01]  /*1250*/  FADD.FTZ R118, R156, -UR5 ;  /* 0x800000059c767e21 */ /* 0x000fe20008010000 */
[----:B------:R-:W-:Y:S02]  /*1260*/  HADD2.F32 R98, -RZ, R126.H1_H1 ;  /* 0x3000007eff627230 */ /* 0x000fe40000004100 */
[----:B------:R-:W-:Y:S01]  /*1270*/  FADD.FTZ R126, R160, -UR5 ;  /* 0x80000005a07e7e21 */ /* 0x000fe20008010000 */
[----:B------:R-:W-:Y:S01]  /*1280*/  FMUL.FTZ R160, R106, R213 ;  /* 0x000000d56aa07220 */ /* 0x000fe20000410000 */
[----:B------:R-:W-:Y:S01]  /*1290*/  FADD.FTZ R106, R150, -UR5 ;  /* 0x80000005966a7e21 */ /* 0x000fe20008010000 */
[----:B------:R-:W-:Y:S01]  /*12a0*/  FMUL.FTZ R185, R185, R88 ;  /* 0x00000058b9b97220 */ /* 0x000fe20000410000 */
[----:B------:R-:W-:Y:S01]  /*12b0*/  FADD.FTZ R150, R155, R186 ;  /* 0x000000ba9b967221 */ /* 0x000fe20000010000 */
[----:B------:R-:W-:Y:S01]  /*12c0*/  FMUL.FTZ R156, R105, UR18 ;  /* 0x00000012699c7c20 */ /* 0x000fe20008410000 */
[----:B------:R-:W-:Y:S01]  /*12d0*/  FFMA.FTZ R199, R158, R186, R199 ;  /* 0x000000ba9ec77223 */ /* 0x000fe200000100c7 */
[----:B------:R-:W-:Y:S01]  /*12e0*/  FADD.FTZ R105, R146, -UR5 ;  /* 0x8000000592697e21 */ /* 0x000fe20008010000 */
[----:B------:R-:W-:Y:S01]  /*12f0*/  FADD.FTZ R201, R150, R185 ;  /* 0x000000b996c97221 */ /* 0x000fe20000010000 */
[----:B------:R-:W-:Y:S01]  /*1300*/  FMUL.FTZ R155, R104, UR18 ;  /* 0x00000012689b7c20 */ /* 0x000fe20008410000 */
[----:B------:R-:W-:Y:S01]  /*1310*/  FFMA.FTZ R146, R156, R185, R199 ;  /* 0x000000b99c927223 */ /* 0x000fe200000100c7 */
[----:B------:R-:W-:-:S02]  /*1320*/  HADD2.F32 R197, -RZ, R111.H0_H0 ;  /* 0x2000006fffc57230 */ /* 0x000fc40000004100 */
[----:B------:R-:W-:Y:S01]  /*1330*/  FADD.FTZ R104, R145, -UR5 ;  /* 0x8000000591687e21 */ /* 0x000fe20008010000 */
[----:B------:R-:W-:Y:S02]  /*1340*/  HADD2.F32 R149, -RZ, R111.H1_H1 ;  /* 0x3000006fff957230 */ /* 0x000fe40000004100 */
[----:B------:R-:W-:Y:S01]  /*1350*/  FADD.FTZ R150, R201, R184 ;  /* 0x000000b8c9967221 */ /* 0x000fe20000010000 */
[----:B------:R-:W-:Y:S02]  /*1360*/  HADD2.F32 R111, -RZ, R90.H1_H1 ;  /* 0x3000005aff6f7230 */ /* 0x000fe40000004100 */
[----:B------:R-:W-:Y:S01]  /*1370*/  FFMA.FTZ R145, R155, R184, R146 ;  /* 0x000000b89b917223 */ /* 0x000fe20000010092 */
[----:B------:R-:W-:Y:S02]  /*1380*/  HADD2.F32 R182, -RZ, R86.H1_H1 ;  /* 0x30000056ffb67230 */ /* 0x000fe40000004100 */
[----:B------:R-:W-:Y:S01]  /*1390*/  FADD.FTZ R199, R150, R183 ;  /* 0x000000b796c77221 */ /* 0x000fe20000010000 */
[----:B------:R-:W-:-:S02]  /*13a0*/  HADD2.F32 R90, -RZ, R91.H0_H0 ;  /* 0x2000005bff5a7230 */ /* 0x000fc40000004100 */
[----:B------:R-:W-:Y:S01]  /*13b0*/  FADD.FTZ R197, R197, -UR5 ;  /* 0x80000005c5c57e21 */ /* 0x000fe20008010000 */
[----:B------:R-:W-:Y:S02]  /*13c0*/  HADD2.F32 R181, -RZ, R87.H0_H0 ;  /* 0x20000057ffb57230 */ /* 0x000fe40000004100 */
[----:B------:R-:W-:Y:S01]  /*13d0*/  FMUL.FTZ R182, R182, R111 ;  /* 0x0000006fb6b67220 */ /* 0x000fe20000410000 */
[----:B------:R-:W-:Y:S01]  /*13e0*/  FFMA.FTZ R145, R154, R183, R145 ;  /* 0x000000b79a917223 */ /* 0x000fe20000010091 */
[----:B------:R-:W-:Y:S02]  /*13f0*/  HADD2.F32 R91, -RZ, R91.H1_H1 ;  /* 0x3000005bff5b7230 */ /* 0x000fe40000004100 */
[----:B------:R-:W-:Y:S01]  /*1400*/  FADD.FTZ R149, R149, -UR5 ;  /* 0x8000000595957e21 */ /* 0x000fe20008010000 */
[----:B------:R-:W-:Y:S02]  /*1410*/  HADD2.F32 R180, -RZ, R87.H1_H1 ;  /* 0x30000057ffb47230 */ /* 0x000fe40000004100 */
[----:B------:R-:W-:Y:S01]  /*1420*/  FMUL.FTZ R181, R181, R90 ;  /* 0x0000005ab5b57220 */ /* 0x000fe20000410000 */
[----:B------:R-:W-:-:S02]  /*1430*/  HADD2.F32 R148, -RZ, R112.H0_H0 ;  /* 0x20000070ff947230 */ /* 0x000fc40000004100 */
[----:B------:R-:W-:Y:S01]  /*1440*/  FADD.FTZ R146, R199, R182 ;  /* 0x000000b6c7927221 */ /* 0x000fe20000010000 */
[----:B------:R-:W-:Y:S01]  /*1450*/  FMUL.FTZ R150, R197, UR18 ;  /* 0x00000012c5967c20 */ /* 0x000fe20008410000 */
[----:B------:R-:W-:Y:S01]  /*1460*/  FFMA.FTZ R145, R152, R182, R145 ;  /* 0x000000b698917223 */ /* 0x000fe20000010091 */
[----:B------:R-:W-:Y:S02]  /*1470*/  HADD2.F32 R196, -RZ, R112.H1_H1 ;  /* 0x30000070ffc47230 */ /* 0x000fe40000004100 */
[----:B------:R-:W-:Y:S01]  /*1480*/  FMUL.FTZ R180, R180, R91 ;  /* 0x0000005bb4b47220 */ /* 0x000fe20000410000 */
[----:B------:R-:W-:Y:S02]  /*1490*/  HADD2.F32 R215, -RZ, R102.H1_H1 ;  /* 0x30000066ffd77230 */ /* 0x000fe40000004100 */
[----:B------:R-:W-:Y:S01]  /*14a0*/  FADD.FTZ R197, R146, R181 ;  /* 0x000000b592c57221 */ /* 0x000fe20000010000 */
[----:B------:R-:W-:Y:S02]  /*14b0*/  HADD2.F32 R198, -RZ, R74.H1_H1 ;  /* 0x3000004affc67230 */ /* 0x000fe40000004100 */
[----:B------:R-:W-:Y:S01]  /*14c0*/  FADD.FTZ R148, R148, -UR5 ;  /* 0x8000000594947e21 */ /* 0x000fe20008010000 */
[----:B------:R-:W-:-:S02]  /*14d0*/  HADD2.F32 R112, -RZ, R92.H0_H0 ;  /* 0x2000005cff707230 */ /* 0x000fc40000004100 */
[----:B------:R-:W-:Y:S01]  /*14e0*/  FMUL.FTZ R149, R149, UR18 ;  /* 0x0000001295957c20 */ /* 0x000fe20008410000 */
[----:B------:R-:W-:Y:S02]  /*14f0*/  HADD2.F32 R179, -RZ, R80.H0_H0 ;  /* 0x20000050ffb37230 */ /* 0x000fe40000004100 */
[----:B------:R-:W-:Y:S01]  /*1500*/  FFMA.FTZ R146, R150, R181, R145 ;  /* 0x000000b596927223 */ /* 0x000fe20000010091 */
[--C-:B------:R-:W-:Y:S02]  /*1510*/  HADD2.F32 R209, -RZ, R100.reuse.H0_H0 ;  /* 0x20000064ffd17230 */ /* 0x100fe40000004100 */
[----:B------:R-:W-:Y:S01]  /*1520*/  FADD.FTZ R196, R196, -UR5 ;  /* 0x80000005c4c47e21 */ /* 0x000fe20008010000 */
[----:B------:R-:W-:Y:S02]  /*1530*/  HADD2.F32 R211, -RZ, R100.H1_H1 ;  /* 0x30000064ffd37230 */ /* 0x000fe40000004100 */
[----:B------:R-:W-:Y:S01]  /*1540*/  FMUL.FTZ R179, R179, R112 ;  /* 0x00000070b3b37220 */ /* 0x000fe20000410000 */
[----:B------:R-:W-:-:S02]  /*1550*/  HADD2.F32 R210, -RZ, R101.H0_H0 ;  /* 0x20000065ffd27230 */ /* 0x000fc40000004100 */
[----:B------:R-:W-:Y:S01]  /*1560*/  FMUL.FTZ R148, R148, UR18 ;  /* 0x0000001294947c20 */ /* 0x000fe20008410000 */
[--C-:B------:R-:W-:Y:S02]  /*1570*/  HADD2.F32 R101, -RZ, R125.reuse.H0_H0 ;  /* 0x2000007dff657230 */ /* 0x100fe40000004100 */
[----:B------:R-:W-:Y:S01]  /*1580*/  FFMA.FTZ R145, R149, R180, R146 ;  /* 0x000000b495917223 */ /* 0x000fe20000010092 */
[----:B------:R-:W-:Y:S02]  /*1590*/  HADD2.F32 R100, -RZ, R125.H1_H1 ;  /* 0x3000007dff647230 */ /* 0x000fe40000004100 */
[----:B------:R-:W-:Y:S01]  /*15a0*/  FADD.FTZ R125, R157, -UR5 ;  /* 0x800000059d7d7e21 */ /* 0x000fe20008010000 */
[--C-:B------:R-:W-:Y:S02]  /*15b0*/  HADD2.F32 R144, -RZ, R113.reuse.H0_H0 ;  /* 0x20000071ff907230 */ /* 0x100fe40000004100 */
[----:B------:R-:W-:Y:S01]  /*15c0*/  FMUL.FTZ R157, R198, R215 ;  /* 0x000000d7c69d7220 */ /* 0x000fe20000410000 */
[----:B------:R-:W-:-:S02]  /*15d0*/  HADD2.F32 R143, -RZ, R113.H1_H1 ;  /* 0x30000071ff8f7230 */ /* 0x000fc40000004100 */
[----:B------:R-:W-:Y:S01]  /*15e0*/  FADD.FTZ R198, R197, R180 ;  /* 0x000000b4c5c67221 */ /* 0x000fe20000010000 */
[----:B------:R-:W-:Y:S02]  /*15f0*/  HADD2.F32 R113, -RZ, R92.H1_H1 ;  /* 0x3000005cff717230 */ /* 0x000fe40000004100 */
[----:B------:R-:W-:Y:S01]  /*1600*/  FADD.FTZ R144, R144, -UR5 ;  /* 0x8000000590907e21 */ /* 0x000fe20008010000 */
[----:B------:R-:W-:Y:S02]  /*1610*/  HADD2.F32 R178, -RZ, R80.H1_H1 ;  /* 0x30000050ffb27230 */ /* 0x000fe40000004100 */
[----:B------:R-:W-:Y:S01]  /*1620*/  FADD.FTZ R197, R198, R179 ;  /* 0x000000b3c6c57221 */ /* 0x000fe20000010000 */
[----:B------:R-:W-:Y:S02]  /*1630*/  HADD2.F32 R92, -RZ, R93.H0_H0 ;  /* 0x2000005dff5c7230 */ /* 0x000fe40000004100 */
[----:B------:R-:W-:Y:S01]  /*1640*/  FMUL.FTZ R146, R196, UR18 ;  /* 0x00000012c4927c20 */ /* 0x000fe20008410000 */
[----:B------:R-:W-:-:S02]  /*1650*/  HADD2.F32 R177, -RZ, R81.H0_H0 ;  /* 0x20000051ffb17230 */ /* 0x000fc40000004100 */
[----:B------:R-:W-:Y:S01]  /*1660*/  FMUL.FTZ R178, R178, R113 ;  /* 0x00000071b2b27220 */ /* 0x000fe20000410000 */
[----:B------:R-:W-:Y:S01]  /*1670*/  FFMA.FTZ R199, R148, R179, R145 ;  /* 0x000000b394c77223 */ /* 0x000fe20000010091 */
[--C-:B------:R-:W-:Y:S02]  /*1680*/  HADD2.F32 R142, -RZ, R114.reuse.H0_H0 ;  /* 0x20000072ff8e7230 */ /* 0x100fe40000004100 */
[----:B------:R-:W-:Y:S01]  /*1690*/  FADD.FTZ R143, R143, -UR5 ;  /* 0x800000058f8f7e21 */ /* 0x000fe20008010000 */
[----:B------:R-:W-:Y:S02]  /*16a0*/  HADD2.F32 R140, -RZ, R114.H1_H1 ;  /* 0x30000072ff8c7230 */ /* 0x000fe40000004100 */
[----:B------:R-:W-:Y:S01]  /*16b0*/  FMUL.FTZ R177, R177, R92 ;  /* 0x0000005cb1b17220 */ /* 0x000fe20000410000 */
[----:B------:R-:W-:Y:S02]  /*16c0*/  HADD2.F32 R195, -RZ, R68.H1_H1 ;  /* 0x30000044ffc37230 */ /* 0x000fe40000004100 */
[----:B------:R-:W-:Y:S01]  /*16d0*/  FADD.FTZ R196, R197, R178 ;  /* 0x000000b2c5c47221 */ /* 0x000fe20000010000 */
[----:B------:R-:W-:-:S02]  /*16e0*/  HADD2.F32 R114, -RZ, R93.H1_H1 ;  /* 0x3000005dff727230 */ /* 0x000fc40000004100 */
[----:B------:R-:W-:Y:S01]  /*16f0*/  FMUL.FTZ R144, R144, UR18 ;  /* 0x0000001290907c20 */ /* 0x000fe20008410000 */
[----:B------:R-:W-:Y:S02]  /*1700*/  HADD2.F32 R176, -RZ, R81.H1_H1 ;  /* 0x30000051ffb07230 */ /* 0x000fe40000004100 */
[----:B------:R-:W-:Y:S01]  /*1710*/  FFMA.FTZ R199, R146, R178, R199 ;  /* 0x000000b292c77223 */ /* 0x000fe200000100c7 */
[----:B------:R-:W-:Y:S02]  /*1720*/  HADD2.F32 R93, -RZ, R94.H0_H0 ;  /* 0x2000005eff5d7230 */ /* 0x000fe40000004100 */
[----:B------:R-:W-:Y:S01]  /*1730*/  FMUL.FTZ R145, R195, R219 ;  /* 0x000000dbc3917220 */ /* 0x000fe20000410000 */
[----:B------:R-:W-:Y:S02]  /*1740*/  HADD2.F32 R175, -RZ, R82.H0_H0 ;  /* 0x20000052ffaf7230 */ /* 0x000fe40000004100 */
[----:B------:R-:W-:Y:S01]  /*1750*/  FMUL.FTZ R176, R176, R114 ;  /* 0x00000072b0b07220 */ /* 0x000fe20000410000 */
[----:B------:R-:W-:Y:S01]  /*1760*/  FADD.FTZ R195, R196, R177 ;  /* 0x000000b1c4c37221 */ /* 0x000fe20000010000 */
[----:B------:R-:W-:Y:S01]  /*1770*/  FADD.FTZ R142, R142, -UR5 ;  /* 0x800000058e8e7e21 */ /* 0x000fe20008010000 */
[----:B------:R-:W-:Y:S01]  /*1780*/  FMUL.FTZ R143, R143, UR18 ;  /* 0x000000128f8f7c20 */ /* 0x000fe20008410000 */
[----:B------:R-:W-:Y:S01]  /*1790*/  FFMA.FTZ R196, R144, R177, R199 ;  /* 0x000000b190c47223 */ /* 0x000fe200000100c7 */
[----:B------:R-:W-:-:S02]  /*17a0*/  HADD2.F32 R138, -RZ, R115.H0_H0 ;  /* 0x20000073ff8a7230 */ /* 0x000fc40000004100 */
[----:B------:R-:W-:Y:S01]  /*17b0*/  FMUL.FTZ R175, R175, R93 ;  /* 0x0000005dafaf7220 */ /* 0x000fe20000410000 */
[----:B------:R-:W-:Y:S02]  /*17c0*/  HADD2.F32 R137, -RZ, R115.H1_H1 ;  /* 0x30000073ff897230 */ /* 0x000fe40000004100 */
[----:B------:R-:W-:Y:S01]  /*17d0*/  FADD.FTZ R198, R195, R176 ;  /* 0x000000b0c3c67221 */ /* 0x000fe20000010000 */
[----:B------:R-:W-:Y:S02]  /*17e0*/  HADD2.F32 R115, -RZ, R94.H1_H1 ;  /* 0x3000005eff737230 */ /* 0x000fe40000004100 */
[----:B------:R-:W-:Y:S01]  /*17f0*/  FADD.FTZ R140, R140, -UR5 ;  /* 0x800000058c8c7e21 */ /* 0x000fe20008010000 */
[----:B------:R-:W-:Y:S02]  /*1800*/  HADD2.F32 R174, -RZ, R82.H1_H1 ;  /* 0x30000052ffae7230 */ /* 0x000fe40000004100 */
[----:B------:R-:W-:Y:S01]  /*1810*/  FMUL.FTZ R142, R142, UR18 ;  /* 0x000000128e8e7c20 */ /* 0x000fe20008410000 */
[----:B------:R-:W-:Y:S01]  /*1820*/  FFMA.FTZ R195, R143, R176, R196 ;  /* 0x000000b08fc37223 */ /* 0x000fe200000100c4 */
[----:B------:R-:W-:-:S02]  /*1830*/  HADD2.F32 R94, -RZ, R95.H0_H0 ;  /* 0x2000005fff5e7230 */ /* 0x000fc40000004100 */
[----:B------:R-:W-:Y:S01]  /*1840*/  FADD.FTZ R197, R198, R175 ;  /* 0x000000afc6c57221 */ /* 0x000fe20000010000 */
[----:B------:R-:W-:Y:S02]  /*1850*/  HADD2.F32 R173, -RZ, R83.H0_H0 ;  /* 0x20000053ffad7230 */ /* 0x000fe40000004100 */
[----:B------:R-:W-:Y:S01]  /*1860*/  FMUL.FTZ R174, R174, R115 ;  /* 0x00000073aeae7220 */ /* 0x000fe20000410000 */
[----:B------:R-:W-:Y:S01]  /*1870*/  FADD.FTZ R138, R138, -UR5 ;  /* 0x800000058a8a7e21 */ /* 0x000fe20008010000 */
[----:B------:R-:W-:Y:S01]  /*1880*/  FMUL.FTZ R140, R140, UR18 ;  /* 0x000000128c8c7c20 */ /* 0x000fe20008410000 */
[----:B------:R-:W-:Y:S01]  /*1890*/  FFMA.FTZ R195, R142, R175, R195 ;  /* 0x000000af8ec37223 */ /* 0x000fe200000100c3 */
[----:B------:R-:W-:Y:S02]  /*18a0*/  HADD2.F32 R95, -RZ, R95.H1_H1 ;  /* 0x3000005fff5f7230 */ /* 0x000fe40000004100 */
[----:B------:R-:W-:Y:S01]  /*18b0*/  FMUL.FTZ R173, R173, R94 ;  /* 0x0000005eadad7220 */ /* 0x000fe20000410000 */
[----:B------:R-:W-:-:S02]  /*18c0*/  HADD2.F32 R172, -RZ, R83.H1_H1 ;  /* 0x30000053ffac7230 */ /* 0x000fc40000004100 */
[----:B------:R-:W-:Y:S01]  /*18d0*/  FADD.FTZ R196, R197, R174 ;  /* 0x000000aec5c47221 */ /* 0x000fe20000010000 */
[----:B------:R-:W-:Y:S01]  /*18e0*/  FADD.FTZ R137, R137, -UR5 ;  /* 0x8000000589897e21 */ /* 0x000fe20008010000 */
[----:B------:R-:W-:Y:S01]  /*18f0*/  FMUL.FTZ R138, R138, UR18 ;  /* 0x000000128a8a7c20 */ /* 0x000fe20008410000 */
[----:B------:R-:W-:Y:S01]  /*1900*/  FFMA.FTZ R195, R140, R174, R195 ;  /* 0x000000ae8cc37223 */ /* 0x000fe200000100c3 */
[----:B------:R-:W-:Y:S02]  /*1910*/  HADD2.F32 R187, -RZ, R96.H0_H0 ;  /* 0x20000060ffbb7230 */ /* 0x000fe40000004100 */
[----:B------:R-:W-:Y:S01]  /*1920*/  FMUL.FTZ R172, R172, R95 ;  /* 0x0000005facac7220 */ /* 0x000fe20000410000 */
[----:B------:R-:W-:Y:S02]  /*1930*/  HADD2.F32 R171, -RZ, R76.H0_H0 ;  /* 0x2000004cffab7230 */ /* 0x000fe40000004100 */
[----:B------:R-:W-:Y:S01]  /*1940*/  FADD.FTZ R197, R196, R173 ;  /* 0x000000adc4c57221 */ /* 0x000fe20000010000 */
[----:B------:R-:W-:Y:S01]  /*1950*/  FMUL.FTZ R137, R137, UR18 ;  /* 0x0000001289897c20 */ /* 0x000fe20008410000 */
[----:B------:R-:W-:Y:S01]  /*1960*/  FFMA.FTZ R196, R138, R173, R195 ;  /* 0x000000ad8ac47223 */ /* 0x000fe200000100c3 */
[----:B------:R-:W-:-:S02]  /*1970*/  HADD2.F32 R189, -RZ, R96.H1_H1 ;  /* 0x30000060ffbd7230 */ /* 0x000fc40000004100 */
[----:B------:R-:W-:Y:S01]  /*1980*/  FMUL.FTZ R171, R171, R187 ;  /* 0x000000bbabab7220 */ /* 0x000fe20000410000 */
[----:B------:R-:W-:Y:S02]  /*1990*/  HADD2.F32 R170, -RZ, R76.H1_H1 ;  /* 0x3000004cffaa7230 */ /* 0x000fe40000004100 */
[----:B------:R-:W-:Y:S01]  /*19a0*/  FADD.FTZ R198, R197, R172 ;  /* 0x000000acc5c67221 */ /* 0x000fe20000010000 */
[----:B------:R-:W-:Y:S01]  /*19b0*/  FFMA.FTZ R195, R137, R172, R196 ;  /* 0x000000ac89c37223 */ /* 0x000fe200000100c4 */
[----:B------:R-:W-:Y:S02]  /*19c0*/  HADD2.F32 R188, -RZ, R97.H0_H0 ;  /* 0x20000061ffbc7230 */ /* 0x000fe40000004100 */
[----:B------:R-:W-:Y:S01]  /*19d0*/  FMUL.FTZ R126, R126, UR18 ;  /* 0x000000127e7e7c20 */ /* 0x000fe20008410000 */
[----:B------:R-:W-:Y:S02]  /*19e0*/  HADD2.F32 R169, -RZ, R77.H0_H0 ;  /* 0x2000004dffa97230 */ /* 0x000fe40000004100 */
[----:B------:R-:W-:Y:S01]  /*19f0*/  FMUL.FTZ R170, R170, R189 ;  /* 0x000000bdaaaa7220 */ /* 0x000fe20000410000 */
[----:B------:R-:W-:-:S02]  /*1a00*/  HADD2.F32 R97, -RZ, R127.H0_H0 ;  /* 0x2000007fff617230 */ /* 0x000fc40000004100 */
[----:B------:R-:W-:Y:S01]  /*1a10*/  FADD.FTZ R197, R198, R171 ;  /* 0x000000abc6c57221 */ /* 0x000fe20000010000 */
[----:B------:R-:W-:Y:S02]  /*1a20*/  HADD2.F32 R96, -RZ, R127.H1_H1 ;  /* 0x3000007fff607230 */ /* 0x000fe40000004100 */
[----:B------:R-:W-:Y:S01]  /*1a30*/  FADD.FTZ R127, R159, -UR5 ;  /* 0x800000059f7f7e21 */ /* 0x000fe20008010000 */
[----:B------:R-:W-:Y:S01]  /*1a40*/  FFMA.FTZ R195, R136, R171, R195 ;  /* 0x000000ab88c37223 */ /* 0x000fe200000100c3 */
[----:B------:R-:W-:Y:S01]  /*1a50*/  FMUL.FTZ R169, R169, R188 ;  /* 0x000000bca9a97220 */ /* 0x000fe20000410000 */
[----:B------:R-:W-:Y:S01]  /*1a60*/  FADD.FTZ R196, R197, R170 ;  /* 0x000000aac5c47221 */ /* 0x000fe20000010000 */
[----:B------:R-:W-:Y:S01]  /*1a70*/  FMUL.FTZ R127, R127, UR18 ;  /* 0x000000127f7f7c20 */ /* 0x000fe20008410000 */
[----:B------:R-:W-:Y:S01]  /*1a80*/  FFMA.FTZ R198, R134, R170, R195 ;  /* 0x000000aa86c67223 */ /* 0x000fe200000100c3 */
[--C-:B------:R-:W-:Y:S02]  /*1a90*/  HADD2.F32 R167, -RZ, R78.reuse.H0_H0 ;  /* 0x2000004effa77230 */ /* 0x100fe40000004100 */
[----:B------:R-:W-:Y:S01]  /*1aa0*/  FADD.FTZ R195, R196, R169 ;  /* 0x000000a9c4c37221 */ /* 0x000fe20000010000 */
[----:B------:R-:W-:-:S02]  /*1ab0*/  HADD2.F32 R166, -RZ, R78.H1_H1 ;  /* 0x3000004effa67230 */ /* 0x000fc40000004100 */
[----:B------:R-:W-:Y:S01]  /*1ac0*/  FFMA.FTZ R197, R127, R169, R198 ;  /* 0x000000a97fc57223 */ /* 0x000fe200000100c6 */
[----:B------:R-:W-:Y:S01]  /*1ad0*/  FMUL.FTZ R125, R125, UR18 ;  /* 0x000000127d7d7c20 */ /* 0x000fe20008410000 */
[----:B------:R-:W-:Y:S01]  /*1ae0*/  FMUL.FTZ R167, R167, R190 ;  /* 0x000000bea7a77220 */ /* 0x000fe20000410000 */
[----:B------:R-:W-:Y:S01]  /*1af0*/  FADD.FTZ R196, R195, R168 ;  /* 0x000000a8c3c47221 */ /* 0x000fe20000010000 */
[----:B------:R-:W-:Y:S01]  /*1b00*/  FFMA.FTZ R198, R126, R168, R197 ;  /* 0x000000a87ec67223 */ /* 0x000fe200000100c5 */
[--C-:B------:R-:W-:Y:S02]  /*1b10*/  HADD2.F32 R165, -RZ, R79.reuse.H0_H0 ;  /* 0x2000004fffa57230 */ /* 0x100fe40000004100 */
[----:B------:R-:W-:Y:S01]  /*1b20*/  FMUL.FTZ R166, R166, R193 ;  /* 0x000000c1a6a67220 */ /* 0x000fe20000410000 */
[----:B------:R-:W-:Y:S01]  /*1b30*/  FADD.FTZ R195, R196, R167 ;  /* 0x000000a7c4c37221 */ /* 0x000fe20000010000 */
[----:B------:R-:W-:Y:S01]  /*1b40*/  FMUL.FTZ R123, R123, UR18 ;  /* 0x000000127b7b7c20 */ /* 0x000fe20008410000 */
[----:B------:R-:W-:Y:S01]  /*1b50*/  FFMA.FTZ R198, R125, R167, R198 ;  /* 0x000000a77dc67223 */ /* 0x000fe200000100c6 */
[----:B------:R-:W-:-:S02]  /*1b60*/  HADD2.F32 R164, -RZ, R79.H1_H1 ;  /* 0x3000004fffa47230 */ /* 0x000fc40000004100 */
[----:B------:R-:W-:Y:S01]  /*1b70*/  FMUL.FTZ R165, R165, R192 ;  /* 0x000000c0a5a57220 */ /* 0x000fe20000410000 */
[----:B------:R-:W-:Y:S01]  /*1b80*/  FADD.FTZ R196, R195, R166 ;  /* 0x000000a6c3c47221 */ /* 0x000fe20000010000 */
[----:B------:R-:W-:Y:S01]  /*1b90*/  FMUL.FTZ R121, R121, UR18 ;  /* 0x0000001279797c20 */ /* 0x000fe20008410000 */
        /* <DEDUP_REMOVED lines=11> */
[----:B------:R-:W-:Y:S02]  /*1c50*/  HADD2.F32 R161, -RZ, R73.H0_H0 ;  /* 0x20000049ffa17230 */ /* 0x000fe40000004100 */
[----:B------:R-:W-:Y:S01]  /*1c60*/  FMUL.FTZ R162, R162, R211 ;  /* 0x000000d3a2a27220 */ /* 0x000fe20000410000 */
[----:B------:R-:W-:Y:S01]  /*1c70*/  FADD.FTZ R195, R196, R163 ;  /* 0x000000a3c4c37221 */ /* 0x000fe20000010000 */
[----:B------:R-:W-:Y:S01]  /*1c80*/  FMUL.FTZ R118, R118, UR18 ;  /* 0x0000001276767c20 */ /* 0x000fe20008410000 */
[----:B------:R-:W-:Y:S01]  /*1c90*/  FFMA.FTZ R197, R119, R163, R198 ;  /* 0x000000a377c57223 */ /* 0x000fe200000100c6 */
[----:B------:R-:W-:Y:S01]  /*1ca0*/  FMUL.FTZ R161, R161, R210 ;  /* 0x000000d2a1a17220 */ /* 0x000fe20000410000 */
[----:B------:R-:W-:Y:S01]  /*1cb0*/  FADD.FTZ R196, R195, R162 ;  /* 0x000000a2c3c47221 */ /* 0x000fe20000010000 */
[----:B------:R-:W-:-:S02]  /*1cc0*/  HADD2.F32 R212, -RZ, R102.H0_H0 ;  /* 0x20000066ffd47230 */ /* 0x000fc40000004100 */
[----:B------:R-:W-:Y:S01]  /*1cd0*/  FFMA.FTZ R198, R118, R162, R197 ;  /* 0x000000a276c67223 */ /* 0x000fe200000100c5 */
[----:B------:R-:W-:Y:S02]  /*1ce0*/  HADD2.F32 R200, -RZ, R74.H0_H0 ;  /* 0x2000004affc87230 */ /* 0x000fe40000004100 */
[----:B------:R-:W-:Y:S01]  /*1cf0*/  FADD.FTZ R195, R196, R161 ;  /* 0x000000a1c4c37221 */ /* 0x000fe20000010000 */
[----:B------:R-:W-:Y:S01]  /*1d00*/  FMUL.FTZ R107, R107, UR18 ;  /* 0x000000126b6b7c20 */ /* 0x000fe20008410000 */
[----:B------:R-:W-:Y:S01]  /*1d10*/  FFMA.FTZ R197, R117, R161, R198 ;  /* 0x000000a175c57223 */ /* 0x000fe200000100c6 */
[----:B------:R-:W-:Y:S02]  /*1d20*/  HADD2.F32 R214, -RZ, R103.H0_H0 ;  /* 0x20000067ffd67230 */ /* 0x000fe40000004100 */
[----:B------:R-:W-:Y:S01]  /*1d30*/  FMUL.FTZ R159, R200, R212 ;  /* 0x000000d4c89f7220 */ /* 0x000fe20000410000 */
[----:B------:R-:W-:Y:S01]  /*1d40*/  FADD.FTZ R196, R195, R160 ;  /* 0x000000a0c3c47221 */ /* 0x000fe20000010000 */
[----:B------:R-:W-:Y:S01]  /*1d50*/  FFMA.FTZ R198, R116, R160, R197 ;  /* 0x000000a074c67223 */ /* 0x000fe200000100c5 */
[----:B------:R-:W-:-:S02]  /*1d60*/  HADD2.F32 R153, -RZ, R75.H0_H0 ;  /* 0x2000004bff997230 */ /* 0x000fc40000004100 */
[----:B------:R-:W-:Y:S01]  /*1d70*/  FMUL.FTZ R106, R106, UR18 ;  /* 0x000000126a6a7c20 */ /* 0x000fe20008410000 */
[----:B------:R-:W-:Y:S01]  /*1d80*/  FADD.FTZ R196, R196, R159 ;  /* 0x0000009fc4c47221 */ /* 0x000fe20000010000 */
[----:B------:R-:W-:Y:S01]  /*1d90*/  FFMA.FTZ R195, R107, R159, R198 ;  /* 0x0000009f6bc37223 */ /* 0x000fe200000100c6 */
[----:B------:R-:W-:Y:S02]  /*1da0*/  HADD2.F32 R216, -RZ, R103.H1_H1 ;  /* 0x30000067ffd87230 */ /* 0x000fe40000004100 */
[----:B------:R-:W-:Y:S01]  /*1db0*/  FMUL.FTZ R153, R153, R214 ;  /* 0x000000d699997220 */ /* 0x000fe20000410000 */
[----:B------:R-:W-:Y:S02]  /*1dc0*/  HADD2.F32 R151, -RZ, R75.H1_H1 ;  /* 0x3000004bff977230 */ /* 0x000fe40000004100 */
[----:B------:R-:W-:Y:S01]  /*1dd0*/  FADD.FTZ R196, R196, R157 ;  /* 0x0000009dc4c47221 */ /* 0x000fe20000010000 */
[--C-:B------:R-:W-:Y:S02]  /*1de0*/  HADD2.F32 R103, -RZ, R124.reuse.H0_H0 ;  /* 0x2000007cff677230 */ /* 0x100fe40000004100 */
[----:B------:R-:W-:Y:S01]  /*1df0*/  FMUL.FTZ R105, R105, UR18 ;  /* 0x0000001269697c20 */ /* 0x000fe20008410000 */
[----:B------:R-:W-:Y:S01]  /*1e00*/  FFMA.FTZ R198, R106, R157, R195 ;  /* 0x0000009d6ac67223 */ /* 0x000fe200000100c3 */
[----:B------:R-:W-:-:S02]  /*1e10*/  HADD2.F32 R102, -RZ, R124.H1_H1 ;  /* 0x3000007cff667230 */ /* 0x000fc40000004100 */
[----:B------:R-:W-:Y:S01]  /*1e20*/  FMUL.FTZ R151, R151, R216 ;  /* 0x000000d897977220 */ /* 0x000fe20000410000 */
[----:B------:R-:W-:Y:S02]  /*1e30*/  HADD2.F32 R147, -RZ, R68.H0_H0 ;  /* 0x20000044ff937230 */ /* 0x000fe40000004100 */
[----:B------:R-:W-:Y:S01]  /*1e40*/  FADD.FTZ R196, R196, R153 ;  /* 0x00000099c4c47221 */ /* 0x000fe20000010000 */
[----:B------:R-:W-:Y:S01]  /*1e50*/  FADD.FTZ R103, R103, -UR5 ;  /* 0x8000000567677e21 */ /* 0x000fe20008010000 */
[----:B------:R-:W-:Y:S01]  /*1e60*/  FMUL.FTZ R104, R104, UR18 ;  /* 0x0000001268687c20 */ /* 0x000fe20008410000 */
[----:B------:R-:W-:Y:S01]  /*1e70*/  FFMA.FTZ R195, R105, R153, R198 ;  /* 0x0000009969c37223 */ /* 0x000fe200000100c6 */
[----:B------:R-:W-:Y:S01]  /*1e80*/  FADD.FTZ R230, R196, R151 ;  /* 0x00000097c4e67221 */ /* 0x000fe20000010000 */
[----:B------:R-:W-:Y:S01]  /*1e90*/  FADD.FTZ R102, R102, -UR5 ;  /* 0x8000000566667e21 */ /* 0x000fe20008010000 */
[----:B------:R-:W-:Y:S01]  /*1ea0*/  FMUL.FTZ R147, R147, R217 ;  /* 0x000000d993937220 */ /* 0x000fe20000410000 */
[----:B------:R-:W-:Y:S01]  /*1eb0*/  FMUL.FTZ R103, R103, UR18 ;  /* 0x0000001267677c20 */ /* 0x000fe20008410000 */
[----:B------:R-:W-:Y:S01]  /*1ec0*/  FFMA.FTZ R196, R104, R151, R195 ;  /* 0x0000009768c47223 */ /* 0x000fe200000100c3 */
[----:B------:R-:W-:-:S02]  /*1ed0*/  HADD2.F32 R141, -RZ, R69.H0_H0 ;  /* 0x20000045ff8d7230 */ /* 0x000fc40000004100 */
[----:B------:R-:W-:Y:S01]  /*1ee0*/  FADD.FTZ R101, R101, -UR5 ;  /* 0x8000000565657e21 */ /* 0x000fe20008010000 */
[----:B------:R-:W-:Y:S01]  /*1ef0*/  FMUL.FTZ R102, R102, UR18 ;  /* 0x0000001266667c20 */ /* 0x000fe20008410000 */
[----:B------:R-:W-:Y:S01]  /*1f00*/  FADD.FTZ R230, R230, R147 ;  /* 0x00000093e6e67221 */ /* 0x000fe20000010000 */
[----:B------:R-:W-:Y:S01]  /*1f10*/  FFMA.FTZ R231, R103, R147, R196 ;  /* 0x0000009367e77223 */ /* 0x000fe200000100c4 */
[----:B------:R-:W-:Y:S02]  /*1f20*/  HADD2.F32 R139, -RZ, R69.H1_H1 ;  /* 0x30000045ff8b7230 */ /* 0x000fe40000004100 */
[----:B------:R-:W-:Y:S01]  /*1f30*/  FADD.FTZ R100, R100, -UR5 ;  /* 0x8000000564647e21 */ /* 0x000fe20008010000 */
[----:B------:R-:W-:Y:S01]  /*1f40*/  FMUL.FTZ R141, R141, R218 ;  /* 0x000000da8d8d7220 */ /* 0x000fe20000410000 */
[----:B------:R-:W-:Y:S01]  /*1f50*/  FMUL.FTZ R101, R101, UR18 ;  /* 0x0000001265657c20 */ /* 0x000fe20008410000 */
[----:B------:R-:W-:Y:S01]  /*1f60*/  FADD.FTZ R230, R230, R145 ;  /* 0x00000091e6e67221 */ /* 0x000fe20000010000 */
[----:B------:R-:W-:Y:S01]  /*1f70*/  FFMA.FTZ R231, R102, R145, R231 ;  /* 0x0000009166e77223 */ /* 0x000fe200000100e7 */
[----:B------:R-:W-:-:S02]  /*1f80*/  HADD2.F32 R135, -RZ, R70.H0_H0 ;  /* 0x20000046ff877230 */ /* 0x000fc40000004100 */
[----:B------:R-:W-:Y:S01]  /*1f90*/  FMUL.FTZ R139, R139, R221 ;  /* 0x000000dd8b8b7220 */ /* 0x000fe20000410000 */
        /* <DEDUP_REMOVED lines=68> */
.L_x_670:
[--C-:B-----5:R-:W-:Y:S02]  /*23e0*/  HADD2.F32 R187, -RZ, R96.reuse.H0_H0 ;  /* 0x20000060ffbb7230 */ /* 0x120fe40000004100 */
[----:B------:R-:W-:Y:S02]  /*23f0*/  HADD2.F32 R189, -RZ, R96.H1_H1 ;  /* 0x30000060ffbd7230 */ /* 0x000fe40000004100 */
[----:B------:R-:W-:Y:S02]  /*2400*/  HADD2.F32 R231, -RZ, R108.H1_H1 ;  /* 0x3000006cffe77230 */ /* 0x000fe40000004100 */
[----:B------:R-:W-:Y:S02]  /*2410*/  HADD2.F32 R96, -RZ, R64.H1_H1 ;  /* 0x30000040ff607230 */ /* 0x000fe40000004100 */
[--C-:B------:R-:W-:Y:S02]  /*2420*/  HADD2.F32 R188, -RZ, R97.reuse.H0_H0 ;  /* 0x20000061ffbc7230 */ /* 0x100fe40000004100 */
[----:B------:R-:W-:-:S02]  /*2430*/  HADD2.F32 R191, -RZ, R97.H1_H1 ;  /* 0x30000061ffbf7230 */ /* 0x000fc40000004100 */
[----:B------:R-:W-:Y:S01]  /*2440*/  FADD.FTZ R231, R231, -R96 ;  /* 0x80000060e7e77221 */ /* 0x000fe20000010000 */
[----:B------:R-:W-:Y:S02]  /*2450*/  HADD2.F32 R232, -RZ, R108.H0_H0 ;  /* 0x2000006cffe87230 */ /* 0x000fe40000004100 */
[--C-:B------:R-:W-:Y:S02]  /*2460*/  HADD2.F32 R192, -RZ, R99.reuse.H0_H0 ;  /* 0x20000063ffc07230 */ /* 0x100fe40000004100 */
[----:B------:R-:W-:Y:S02]  /*2470*/  HADD2.F32 R194, -RZ, R99.H1_H1 ;  /* 0x30000063ffc27230 */ /* 0x000fe40000004100 */
[----:B------:R-:W-:Y:S02]  /*2480*/  HADD2.F32 R97, -RZ, R64.H0_H0 ;  /* 0x20000040ff617230 */ /* 0x000fe40000004100 */
[----:B------:R-:W-:Y:S02]  /*2490*/  HADD2.F32 R230, -RZ, R109.H0_H0 ;  /* 0x2000006dffe67230 */ /* 0x000fe40000004100 */
[----:B------:R-:W-:-:S02]  /*24a0*/  HADD2.F32 R99, -RZ, R65.H0_H0 ;  /* 0x20000041ff637230 */ /* 0x000fc40000004100 */
[----:B------:R-:W-:Y:S01]  /*24b0*/  FADD.FTZ R232, R232, -R97 ;  /* 0x80000061e8e87221 */ /* 0x000fe20000010000 */
[----:B------:R-:W-:Y:S02]  /*24c0*/  HADD2.F32 R147, -RZ, R110.H0_H0 ;  /* 0x2000006eff937230 */ /* 0x000fe40000004100 */
[----:B------:R-:W-:Y:S02]  /*24d0*/  HADD2.F32 R96, -RZ, R66.H0_H0 ;  /* 0x20000042ff607230 */ /* 0x000fe40000004100 */
[----:B------:R-:W-:Y:S01]  /*24e0*/  FADD.FTZ R230, R230, -R99 ;  /* 0x80000063e6e67221 */ /* 0x000fe20000010000 */
[--C-:B------:R-:W-:Y:S02]  /*24f0*/  HADD2.F32 R190, -RZ, R98.reuse.H0_H0 ;  /* 0x20000062ffbe7230 */ /* 0x100fe40000004100 */
[----:B------:R-:W-:Y:S02]  /*2500*/  HADD2.F32 R193, -RZ, R98.H1_H1 ;  /* 0x30000062ffc17230 */ /* 0x000fe40000004100 */
[----:B------:R-:W-:Y:S01]  /*2510*/  FADD.FTZ R99, R147, -R96 ;  /* 0x8000006093637221 */ /* 0x000fe20000010000 */
[----:B------:R-:W-:-:S02]  /*2520*/  HADD2.F32 R229, -RZ, R109.H1_H1 ;  /* 0x3000006dffe57230 */ /* 0x000fc40000004100 */
        /* <DEDUP_REMOVED lines=10> */
[----:B------:R-:W-:Y:S02]  /*25d0*/  HADD2.F32 R96, -RZ, R60.H0_H0 ;  /* 0x2000003cff607230 */ /* 0x000fe40000004100 */
[----:B------:R-:W-:Y:S02]  /*25e0*/  HADD2.F32 R227, -RZ, R111.H0_H0 ;  /* 0x2000006fffe37230 */ /* 0x000fe40000004100 */
[----:B------:R-:W-:Y:S01]  /*25f0*/  FADD.FTZ R226, R226, -R101 ;  /* 0x80000065e2e27221 */ /* 0x000fe20000010000 */
[----:B------:R-:W-:Y:S02]  /*2600*/  HADD2.F32 R98, -RZ, R67.H0_H0 ;  /* 0x20000043ff627230 */ /* 0x000fe40000004100 */
        /* <DEDUP_REMOVED lines=8> */
[----:B------:R-:W-:Y:S01]  /*2690*/  HADD2.F32 R101, -RZ, R61.H0_H0 ;  /* 0x2000003dff657230 */ /* 0x000fe20000004100 */
[----:B------:R-:W1:Y:S01]  /*26a0*/  MUFU.RCP R154, R183 ;  /* 0x000000b7009a7308 */ /* 0x000e620000001000 */
[----:B------:R-:W-:-:S02]  /*26b0*/  HADD2.F32 R96, -RZ, R63.H1_H1 ;  /* 0x3000003fff607230 */ /* 0x000fc40000004100 */
[----:B------:R-:W-:Y:S02]  /*26c0*/  HADD2.F32 R201, -RZ, R114.H1_H1 ;  /* 0x30000072ffc97230 */ /* 0x000fe40000004100 */
[----:B------:R-:W-:Y:S01]  /*26d0*/  FADD.FTZ R206, R206, -R101 ;  /* 0x80000065cece7221 */ /* 0x000fe20000010000 */
        /* <DEDUP_REMOVED lines=9> */
[----:B------:R-:W-:Y:S02]  /*2770*/  HADD2.F32 R96, -RZ, R57.H1_H1 ;  /* 0x30000039ff607230 */ /* 0x000fe40000004100 */
[----:B-1----:R-:W-:Y:S01]  /*2780*/  FMUL.FTZ R154, R99, R154 ;  /* 0x0000009a639a7220 */ /* 0x002fe20000410000 */
[--C-:B------:R-:W-:Y:S02]  /*2790*/  HADD2.F32 R214, -RZ, R103.reuse.H0_H0 ;  /* 0x20000067ffd67230 */ /* 0x100fe40000004100 */
[----:B------:R-:W-:Y:S01]  /*27a0*/  FADD.FTZ R200, R200, -R101 ;  /* 0x80000065c8c87221 */ /* 0x000fe20000010000 */
[----:B------:R-:W-:-:S02]  /*27b0*/  HADD2.F32 R216, -RZ, R103.H1_H1 ;  /* 0x30000067ffd87230 */ /* 0x000fc40000004100 */
[----:B------:R-:W-:Y:S01]  /*27c0*/  FADD.FTZ R141, R141, -R96 ;  /* 0x800000608d8d7221 */ /* 0x000fe20000010000 */
[----:B------:R-:W-:Y:S02]  /*27d0*/  HADD2.F32 R204, -RZ, R113.H1_H1 ;  /* 0x30000071ffcc7230 */ /* 0x000fe40000004100 */
[----:B------:R-:W-:Y:S02]  /*27e0*/  HADD2.F32 R195, -RZ, R116.H1_H1 ;  /* 0x30000074ffc37230 */ /* 0x000fe40000004100 */
[----:B------:R-:W-:Y:S02]  /*27f0*/  HADD2.F32 R103, -RZ, R61.H1_H1 ;  /* 0x3000003dff677230 */ /* 0x000fe40000004100 */
[----:B------:R-:W-:Y:S02]  /*2800*/  HADD2.F32 R98, -RZ, R56.H1_H1 ;  /* 0x30000038ff627230 */ /* 0x000fe40000004100 */
[----:B------:R-:W-:Y:S02]  /*2810*/  HADD2.F32 R145, -RZ, R117.H0_H0 ;  /* 0x20000075ff917230 */ /* 0x000fe40000004100 */
[----:B------:R-:W-:Y:S01]  /*2820*/  FADD.FTZ R204, R204, -R103 ;  /* 0x80000067cccc7221 */ /* 0x000fe20000010000 */
[----:B------:R-:W-:-:S02]  /*2830*/  HADD2.F32 R97, -RZ, R57.H0_H0 ;  /* 0x20000039ff617230 */ /* 0x000fc40000004100 */
[----:B------:R-:W-:Y:S01]  /*2840*/  FADD.FTZ R195, R195, -R98 ;  /* 0x80000062c3c37221 */ /* 0x000fe20000010000 */
[----:B------:R-:W-:Y:S02]  /*2850*/  HADD2.F32 R133, -RZ, R119.H0_H0 ;  /* 0x20000077ff857230 */ /* 0x000fe40000004100 */
[----:B------:R-:W-:Y:S02]  /*2860*/  HADD2.F32 R157, -RZ, R125.H0_H0 ;  /* 0x2000007dff9d7230 */ /* 0x000fe40000004100 */
[----:B------:R-:W-:Y:S01]  /*2870*/  FADD.FTZ R145, R145, -R97 ;  /* 0x8000006191917221 */ /* 0x000fe20000010000 */
[----:B------:R-:W-:Y:S02]  /*2880*/  HADD2.F32 R170, -RZ, R76.H1_H1 ;  /* 0x3000004cffaa7230 */ /* 0x000fe40000004100 */
[----:B------:R-:W-:Y:S02]  /*2890*/  HADD2.F32 R96, -RZ, R59.H0_H0 ;  /* 0x2000003bff607230 */ /* 0x000fe40000004100 */
[----:B------:R-:W-:Y:S01]  /*28a0*/  HADD2.F32 R101, -RZ, R49.H0_H0 ;  /* 0x20000031ff657230 */ /* 0x000fe20000004100 */
[----:B------:R1:W-:Y:S01]  /*28b0*/  MUFU.RCP R147, R170 ;  /* 0x000000aa00937308 */ /* 0x0003e20000001000 */
[----:B------:R-:W-:-:S02]  /*28c0*/  HADD2.F32 R209, -RZ, R100.H0_H0 ;  /* 0x20000064ffd17230 */ /* 0x000fc40000004100 */
[----:B------:R-:W-:Y:S01]  /*28d0*/  FADD.FTZ R133, R133, -R96 ;  /* 0x8000006085857221 */ /* 0x000fe20000010000 */
[----:B------:R-:W-:Y:S02]  /*28e0*/  HADD2.F32 R211, -RZ, R100.H1_H1 ;  /* 0x30000064ffd37230 */ /* 0x000fe40000004100 */
[----:B------:R-:W-:Y:S01]  /*28f0*/  FADD.FTZ R101, R157, -R101 ;  /* 0x800000659d657221 */ /* 0x000fe20000010000 */
[----:B------:R-:W-:Y:S02]  /*2900*/  HADD2.F32 R197, -RZ, R116.H0_H0 ;  /* 0x20000074ffc57230 */ /* 0x000fe40000004100 */
[--C-:B------:R-:W-:Y:S02]  /*2910*/  HADD2.F32 R139, -RZ, R118.reuse.H0_H0 ;  /* 0x20000076ff8b7230 */ /* 0x100fe40000004100 */
[----:B------:R-:W-:Y:S02]  /*2920*/  HADD2.F32 R135, -RZ, R118.H1_H1 ;  /* 0x30000076ff877230 */ /* 0x000fe40000004100 */
[----:B-1----:R-:W-:Y:S01]  /*2930*/  FMUL.FTZ R170, R170, R189 ;  /* 0x000000bdaaaa7220 */ /* 0x002fe20000410000 */
[----:B------:R-:W-:-:S02]  /*2940*/  HADD2.F32 R162, -RZ, R119.H1_H1 ;  /* 0x30000077ffa27230 */ /* 0x000fc40000004100 */
[----:B------:R-:W-:Y:S02]  /*2950*/  HADD2.F32 R159, -RZ, R124.H0_H0 ;  /* 0x2000007cff9f7230 */ /* 0x000fe40000004100 */
[----:B------:R-:W-:Y:S02]  /*2960*/  HADD2.F32 R100, -RZ, R56.H0_H0 ;  /* 0x20000038ff647230 */ /* 0x000fe40000004100 */
[----:B------:R-:W-:Y:S02]  /*2970*/  HADD2.F32 R98, -RZ, R58.H0_H0 ;  /* 0x2000003aff627230 */ /* 0x000fe40000004100 */
[----:B------:R-:W-:Y:S02]  /*2980*/  HADD2.F32 R103, -RZ, R48.H0_H0 ;  /* 0x20000030ff677230 */ /* 0x000fe40000004100 */
[----:B------:R-:W-:Y:S01]  /*2990*/  FADD.FTZ R197, R197, -R100 ;  /* 0x80000064c5c57221 */ /* 0x000fe20000010000 */
[----:B------:R-:W-:Y:S02]  /*29a0*/  HADD2.F32 R2, -RZ, R84.H0_H0 ;  /* 0x20000054ff027230 */ /* 0x000fe40000004100 */
[----:B------:R-:W-:Y:S01]  /*29b0*/  FADD.FTZ R139, R139, -R98 ;  /* 0x800000628b8b7221 */ /* 0x000fe20000010000 */
[----:B------:R-:W-:-:S02]  /*29c0*/  HADD2.F32 R119, -RZ, R120.H0_H0 ;  /* 0x20000078ff777230 */ /* 0x000fc40000004100 */
[----:B------:R-:W-:Y:S01]  /*29d0*/  FADD.FTZ R103, R159, -R103 ;  /* 0x800000679f677221 */ /* 0x000fe20000010000 */
[----:B------:R-:W-:Y:S01]  /*29e0*/  HADD2.F32 R118, -RZ, R120.H1_H1 ;  /* 0x30000078ff767230 */ /* 0x000fe20000004100 */
[----:B------:R-:W1:Y:S01]  /*29f0*/  MUFU.RCP R0, R2 ;  /* 0x0000000200007308 */ /* 0x000e620000001000 */
[--C-:B------:R-:W-:Y:S02]  /*2a00*/  HADD2.F32 R218, -RZ, R105.reuse.H0_H0 ;  /* 0x20000069ffda7230 */ /* 0x100fe40000004100 */
[----:B------:R-:W-:Y:S02]  /*2a10*/  HADD2.F32 R221, -RZ, R105.H1_H1 ;  /* 0x30000069ffdd7230 */ /* 0x000fe40000004100 */
[----:B------:R-:W-:Y:S02]  /*2a20*/  HADD2.F32 R161, -RZ, R123.H0_H0 ;  /* 0x2000007bffa17230 */ /* 0x000fe40000004100 */
[----:B------:R-:W-:Y:S02]  /*2a30*/  HADD2.F32 R169, -RZ, R77.H0_H0 ;  /* 0x2000004dffa97230 */ /* 0x000fe40000004100 */
[----:B------:R-:W-:-:S02]  /*2a40*/  HADD2.F32 R165, -RZ, R79.H0_H0 ;  /* 0x2000004fffa57230 */ /* 0x000fc40000004100 */
[----:B------:R-:W-:Y:S02]  /*2a50*/  HADD2.F32 R97, -RZ, R58.H1_H1 ;  /* 0x3000003aff617230 */ /* 0x000fe40000004100 */
[----:B------:R-:W-:Y:S02]  /*2a60*/  HADD2.F32 R120, -RZ, R59.H1_H1 ;  /* 0x3000003bff787230 */ /* 0x000fe40000004100 */
[----:B------:R-:W-:Y:S02]  /*2a70*/  HADD2.F32 R105, -RZ, R55.H0_H0 ;  /* 0x20000037ff697230 */ /* 0x000fe40000004100 */
[----:B------:R-:W-:Y:S01]  /*2a80*/  FADD.FTZ R135, R135, -R97 ;  /* 0x8000006187877221 */ /* 0x000fe20000010000 */
[--C-:B------:R-:W-:Y:S02]  /*2a90*/  HADD2.F32 R212, -RZ, R102.reuse.H0_H0 ;  /* 0x20000066ffd47230 */ /* 0x100fe40000004100 */
[----:B------:R-:W-:Y:S01]  /*2aa0*/  FADD.FTZ R120, R162, -R120 ;  /* 0x80000078a2787221 */ /* 0x000fe20000010000 */
[----:B------:R-:W-:-:S02]  /*2ab0*/  HADD2.F32 R215, -RZ, R102.H1_H1 ;  /* 0x30000066ffd77230 */ /* 0x000fc40000004100 */
[----:B------:R-:W-:Y:S01]  /*2ac0*/  FADD.FTZ R105, R161, -R105 ;  /* 0x80000069a1697221 */ /* 0x000fe20000010000 */
[----:B------:R-:W-:Y:S02]  /*2ad0*/  HADD2.F32 R116, -RZ, R121.H1_H1 ;  /* 0x30000079ff747230 */ /* 0x000fe40000004100 */
[----:B-1----:R-:W-:Y:S01]  /*2ae0*/  FMUL.FTZ R0, R232, R0 ;  /* 0x00000000e8007220 */ /* 0x002fe20000410000 */
[----:B------:R-:W-:Y:S02]  /*2af0*/  HADD2.F32 R160, -RZ, R124.H1_H1 ;  /* 0x3000007cffa07230 */ /* 0x000fe40000004100 */
[----:B------:R-:W-:Y:S02]  /*2b00*/  HADD2.F32 R166, -RZ, R78.H1_H1 ;  /* 0x3000004effa67230 */ /* 0x000fe40000004100 */
[----:B------:R-:W-:Y:S02]  /*2b10*/  HADD2.F32 R96, -RZ, R53.H1_H1 ;  /* 0x30000035ff607230 */ /* 0x000fe40000004100 */
[----:B------:R-:W-:-:S02]  /*2b20*/  HADD2.F32 R102, -RZ, R48.H1_H1 ;  /* 0x30000030ff667230 */ /* 0x000fc40000004100 */
[----:B------:R-:W-:Y:S02]  /*2b30*/  HADD2.F32 R157, -RZ, R74.H1_H1 ;  /* 0x3000004aff9d7230 */ /* 0x000fe40000004100 */
[----:B------:R-:W-:Y:S01]  /*2b40*/  FADD.FTZ R116, R116, -R96 ;  /* 0x8000006074747221 */ /* 0x000fe20000010000 */
[----:B------:R-:W-:Y:S02]  /*2b50*/  HADD2.F32 R186, -RZ, R84.H1_H1 ;  /* 0x30000054ffba7230 */ /* 0x000fe40000004100 */
[----:B------:R-:W-:Y:S01]  /*2b60*/  FADD.FTZ R102, R160, -R102 ;  /* 0x80000066a0667221 */ /* 0x000fe20000010000 */
[----:B------:R-:W-:Y:S01]  /*2b70*/  HADD2.F32 R117, -RZ, R121.H0_H0 ;  /* 0x20000079ff757230 */ /* 0x000fe20000004100 */
[----:B------:R1:W-:Y:S01]  /*2b80*/  MUFU.RCP R99, R157 ;  /* 0x0000009d00637308 */ /* 0x0003e20000001000 */
[--C-:B------:R-:W-:Y:S02]  /*2b90*/  HADD2.F32 R151, -RZ, R127.reuse.H0_H0 ;  /* 0x2000007fff977230 */ /* 0x100fe40000004100 */
[----:B------:R-:W-:-:S02]  /*2ba0*/  HADD2.F32 R137, -RZ, R127.H1_H1 ;  /* 0x3000007fff897230 */ /* 0x000fc40000004100 */
[--C-:B------:R-:W-:Y:S02]  /*2bb0*/  HADD2.F32 R222, -RZ, R107.reuse.H0_H0 ;  /* 0x2000006bffde7230 */ /* 0x100fe40000004100 */
[----:B------:R-:W-:Y:S01]  /*2bc0*/  HADD2.F32 R224, -RZ, R107.H1_H1 ;  /* 0x3000006bffe07230 */ /* 0x000fe20000004100 */
[----:B------:R2:W3:Y:S01]  /*2bd0*/  MUFU.RCP R127, R169 ;  /* 0x000000a9007f7308 */ /* 0x0004e20000001000 */
[----:B------:R-:W-:Y:S02]  /*2be0*/  HADD2.F32 R168, -RZ, R77.H1_H1 ;  /* 0x3000004dffa87230 */ /* 0x000fe40000004100 */
[----:B-1----:R-:W-:Y:S01]  /*2bf0*/  FMUL.FTZ R157, R157, R215 ;  /* 0x000000d79d9d7220 */ /* 0x002fe20000410000 */
[--C-:B------:R-:W-:Y:S02]  /*2c00*/  HADD2.F32 R100, -RZ, R52.reuse.H0_H0 ;  /* 0x20000034ff647230 */ /* 0x100fe40000004100 */
[----:B------:R-:W-:Y:S02]  /*2c10*/  HADD2.F32 R98, -RZ, R52.H1_H1 ;  /* 0x30000034ff627230 */ /* 0x000fe40000004100 */
[----:B------:R-:W-:Y:S01]  /*2c20*/  HADD2.F32 R159, -RZ, R74.H0_H0 ;  /* 0x2000004aff9f7230 */ /* 0x000fe20000004100 */
[----:B------:R-:W1:Y:S01]  /*2c30*/  MUFU.RCP R121, R165 ;  /* 0x000000a500797308 */ /* 0x000e620000001000 */
[----:B------:R-:W-:-:S02]  /*2c40*/  HADD2.F32 R207, -RZ, R122.H0_H0 ;  /* 0x2000007affcf7230 */ /* 0x000fc40000004100 */
[----:B------:R-:W-:Y:S01]  /*2c50*/  FADD.FTZ R119, R119, -R100 ;  /* 0x8000006477777221 */ /* 0x000fe20000010000 */
[----:B------:R-:W-:Y:S02]  /*2c60*/  HADD2.F32 R203, -RZ, R123.H1_H1 ;  /* 0x3000007bffcb7230 */ /* 0x000fe40000004100 */
[----:B------:R-:W-:Y:S01]  /*2c70*/  FADD.FTZ R118, R118, -R98 ;  /* 0x8000006276767221 */ /* 0x000fe20000010000 */
[----:B------:R-:W-:Y:S02]  /*2c80*/  HADD2.F32 R107, -RZ, R54.H0_H0 ;  /* 0x20000036ff6b7230 */ /* 0x000fe40000004100 */
[----:B--2---:R-:W-:Y:S01]  /*2c90*/  FMUL.FTZ R169, R169, R188 ;  /* 0x000000bca9a97220 */ /* 0x004fe20000410000 */
[----:B------:R-:W-:Y:S01]  /*2ca0*/  HADD2.F32 R97, -RZ, R53.H0_H0 ;  /* 0x20000035ff617230 */ /* 0x000fe20000004100 */
[----:B------:R2:W4:Y:S01]  /*2cb0*/  MUFU.RCP R123, R166 ;  /* 0x000000a6007b7308 */ /* 0x0005220000001000 */
[----:B------:R-:W-:Y:S02]  /*2cc0*/  HADD2.F32 R162, -RZ, R72.H1_H1 ;  /* 0x30000048ffa27230 */ /* 0x000fe40000004100 */
[----:B------:R-:W-:Y:S01]  /*2cd0*/  FADD.FTZ R107, R207, -R107 ;  /* 0x8000006bcf6b7221 */ /* 0x000fe20000010000 */
[----:B------:R-:W-:-:S02]  /*2ce0*/  HADD2.F32 R161, -RZ, R73.H0_H0 ;  /* 0x20000049ffa17230 */ /* 0x000fc40000004100 */
[----:B------:R-:W-:Y:S01]  /*2cf0*/  FADD.FTZ R117, R117, -R97 ;  /* 0x8000006175757221 */ /* 0x000fe20000010000 */
[----:B------:R-:W-:Y:S02]  /*2d00*/  HADD2.F32 R185, -RZ, R85.H0_H0 ;  /* 0x20000055ffb97230 */ /* 0x000fe40000004100 */
[----:B---3--:R-:W-:Y:S01]  /*2d10*/  FMUL.FTZ R127, R145, R127 ;  /* 0x0000007f917f7220 */ /* 0x008fe20000410000 */
[--C-:B------:R-:W-:Y:S01]  /*2d20*/  HADD2.F32 R134, -RZ, R126.reuse.H0_H0 ;  /* 0x2000007eff867230 */ /* 0x100fe20000004100 */
[----:B------:R-:W3:Y:S01]  /*2d30*/  MUFU.RCP R158, R186 ;  /* 0x000000ba009e7308 */ /* 0x000ee20000001000 */
[----:B------:R-:W-:Y:S02]  /*2d40*/  HADD2.F32 R136, -RZ, R126.H1_H1 ;  /* 0x3000007eff887230 */ /* 0x000fe40000004100 */
[----:B-1----:R-:W-:Y:S01]  /*2d50*/  FMUL.FTZ R121, R133, R121 ;  /* 0x0000007985797220 */ /* 0x002fe20000410000 */
[----:B------:R-:W-:Y:S02]  /*2d60*/  HADD2.F32 R160, -RZ, R73.H1_H1 ;  /* 0x30000049ffa07230 */ /* 0x000fe40000004100 */
[----:B--2---:R-:W-:Y:S01]  /*2d70*/  FMUL.FTZ R166, R166, R193 ;  /* 0x000000c1a6a67220 */ /* 0x004fe20000410000 */
[----:B------:R-:W-:-:S02]  /*2d80*/  HADD2.F32 R184, -RZ, R85.H1_H1 ;  /* 0x30000055ffb87230 */ /* 0x000fc40000004100 */
[----:B------:R-:W-:Y:S01]  /*2d90*/  FMUL.FTZ R165, R165, R192 ;  /* 0x000000c0a5a57220 */ /* 0x000fe20000410000 */
[----:B------:R-:W-:Y:S01]  /*2da0*/  HADD2.F32 R207, -RZ, R50.H0_H0 ;  /* 0x20000032ffcf7230 */ /* 0x000fe20000004100 */
[----:B------:R-:W1:Y:S01]  /*2db0*/  MUFU.RCP R126, R168 ;  /* 0x000000a8007e7308 */ /* 0x000e620000001000 */
[--C-:B------:R-:W-:Y:S02]  /*2dc0*/  HADD2.F32 R220, -RZ, R106.reuse.H0_H0 ;  /* 0x2000006affdc7230 */ /* 0x100fe40000004100 */
[----:B----4-:R-:W-:Y:S01]  /*2dd0*/  FMUL.FTZ R123, R135, R123 ;  /* 0x0000007b877b7220 */ /* 0x010fe20000410000 */
[----:B------:R-:W-:Y:S02]  /*2de0*/  HADD2.F32 R223, -RZ, R106.H1_H1 ;  /* 0x3000006affdf7230 */ /* 0x000fe40000004100 */
[----:B------:R-:W-:Y:S01]  /*2df0*/  FADD.FTZ R207, R134, -R207 ;  /* 0x800000cf86cf7221 */ /* 0x000fe20000010000 */
[----:B------:R-:W-:Y:S02]  /*2e00*/  HADD2.F32 R205, -RZ, R122.H1_H1 ;  /* 0x3000007affcd7230 */ /* 0x000fe40000004100 */
[----:B------:R-:W-:Y:S01]  /*2e10*/  FMUL.FTZ R134, R195, R147 ;  /* 0x00000093c3867220 */ /* 0x000fe20000410000 */
[----:B------:R-:W-:Y:S01]  /*2e20*/  HADD2.F32 R106, -RZ, R54.H1_H1 ;  /* 0x30000036ff6a7230 */ /* 0x000fe20000004100 */
[----:B------:R-:W2:Y:S01]  /*2e30*/  MUFU.RCP R96, R159 ;  /* 0x0000009f00607308 */ /* 0x000ea20000001000 */
[----:B------:R-:W-:-:S02]  /*2e40*/  HADD2.F32 R108, -RZ, R88.H0_H0 ;  /* 0x20000058ff6c7230 */ /* 0x000fc40000004100 */
[----:B---3--:R-:W-:Y:S01]  /*2e50*/  FMUL.FTZ R158, R231, R158 ;  /* 0x0000009ee79e7220 */ /* 0x008fe20000410000 */
[----:B------:R-:W-:Y:S02]  /*2e60*/  HADD2.F32 R147, -RZ, R68.H0_H0 ;  /* 0x20000044ff937230 */ /* 0x000fe40000004100 */
[----:B------:R-:W-:Y:S01]  /*2e70*/  FADD.FTZ R106, R205, -R106 ;  /* 0x8000006acd6a7221 */ /* 0x000fe20000010000 */
[----:B------:R-:W-:Y:S02]  /*2e80*/  HADD2.F32 R182, -RZ, R86.H1_H1 ;  /* 0x30000056ffb67230 */ /* 0x000fe40000004100 */
[----:B------:R-:W-:Y:S01]  /*2e90*/  FMUL.FTZ R2, R2, R108 ;  /* 0x0000006c02027220 */ /* 0x000fe20000410000 */
[----:B------:R-:W-:Y:S01]  /*2ea0*/  HADD2.F32 R109, -RZ, R88.H1_H1 ;  /* 0x30000058ff6d7230 */ /* 0x000fe20000004100 */
[----:B------:R3:W4:Y:S01]  /*2eb0*/  MUFU.RCP R100, R162 ;  /* 0x000000a200647308 */ /* 0x0007220000001000 */
[----:B------:R-:W-:Y:S02]  /*2ec0*/  HADD2.F32 R145, -RZ, R68.H1_H1 ;  /* 0x30000044ff917230 */ /* 0x000fe40000004100 */
[----:B------:R-:W-:Y:S01]  /*2ed0*/  FMUL.FTZ R106, R106, R99 ;  /* 0x000000636a6a7220 */ /* 0x000fe20000410000 */
[----:B------:R-:W-:-:S02]  /*2ee0*/  HADD2.F32 R181, -RZ, R87.H0_H0 ;  /* 0x20000057ffb57230 */ /* 0x000fc40000004100 */
[----:B------:R-:W-:Y:S01]  /*2ef0*/  FMUL.FTZ R186, R186, R109 ;  /* 0x0000006dbaba7220 */ /* 0x000fe20000410000 */
[----:B------:R-:W-:Y:S02]  /*2f00*/  HADD2.F32 R88, -RZ, R89.H0_H0 ;  /* 0x20000059ff587230 */ /* 0x000fe40000004100 */
[----:B------:R-:W-:Y:S01]  /*2f10*/  FADD.FTZ R135, RZ, R2 ;  /* 0x00000002ff877221 */ /* 0x000fe20000010000 */
[----:B------:R-:W-:Y:S01]  /*2f20*/  FFMA.FTZ R99, R2, R0, RZ ;  /* 0x0000000002637223 */ /* 0x000fe200000100ff */
[----:B------:R0:W0:Y:S01]  /*2f30*/  MUFU.RCP R98, R161 ;  /* 0x000000a100627308 */ /* 0x0000220000001000 */
[----:B-1----:R-:W-:Y:S01]  /*2f40*/  FMUL.FTZ R126, R141, R126 ;  /* 0x0000007e8d7e7220 */ /* 0x002fe20000410000 */
[----:B--2---:R-:W-:Y:S01]  /*2f50*/  FMUL.FTZ R107, R107, R96 ;  /* 0x000000606b6b7220 */ /* 0x004fe20000410000 */
[----:B------:R-:W-:Y:S02]  /*2f60*/  HADD2.F32 R141, -RZ, R69.H0_H0 ;  /* 0x20000045ff8d7230 */ /* 0x000fe40000004100 */
[----:B------:R-:W-:Y:S01]  /*2f70*/  FMUL.FTZ R168, R168, R191 ;  /* 0x000000bfa8a87220 */ /* 0x000fe20000410000 */
[----:B------:R-:W-:-:S02]  /*2f80*/  HADD2.F32 R180, -RZ, R87.H1_H1 ;  /* 0x30000057ffb47230 */ /* 0x000fc40000004100 */
[----:B---3--:R-:W-:Y:S01]  /*2f90*/  FMUL.FTZ R162, R162, R211 ;  /* 0x000000d3a2a27220 */ /* 0x008fe20000410000 */
[----:B------:R-:W-:Y:S01]  /*2fa0*/  HADD2.F32 R110, -RZ, R89.H1_H1 ;  /* 0x30000059ff6e7230 */ /* 0x000fe20000004100 */
[----:B------:R1:W2:Y:S01]  /*2fb0*/  MUFU.RCP R156, R185 ;  /* 0x000000b9009c7308 */ /* 0x0002a20000001000 */
[----:B----4-:R-:W-:Y:S01]  /*2fc0*/  FMUL.FTZ R118, R118, R100 ;  /* 0x0000006476767220 */ /* 0x010fe20000410000 */
[----:B------:R-:W-:Y:S01]  /*2fd0*/  FADD.FTZ R100, R135, R186 ;  /* 0x000000ba87647221 */ /* 0x000fe20000010000 */
[----:B------:R-:W-:Y:S02]  /*2fe0*/  HADD2.F32 R179, -RZ, R80.H0_H0 ;  /* 0x20000050ffb37230 */ /* 0x000fe40000004100 */
[----:B0-----:R-:W-:Y:S01]  /*2ff0*/  FMUL.FTZ R161, R161, R210 ;  /* 0x000000d2a1a17220 */ /* 0x001fe20000410000 */
[----:B------:R-:W-:Y:S02]  /*3000*/  HADD2.F32 R89, -RZ, R90.H0_H0 ;  /* 0x2000005aff597230 */ /* 0x000fe40000004100 */
[----:B------:R-:W-:Y:S01]  /*3010*/  FMUL.FTZ R159, R159, R212 ;  /* 0x000000d49f9f7220 */ /* 0x000fe20000410000 */
[----:B------:R-:W-:Y:S01]  /*3020*/  HADD2.F32 R178, -RZ, R80.H1_H1 ;  /* 0x30000050ffb27230 */ /* 0x000fe20000004100 */
[----:B------:R0:W3:Y:S01]  /*3030*/  MUFU.RCP R97, R160 ;  /* 0x000000a000617308 */ /* 0x0000e20000001000 */
[----:B------:R-:W-:Y:S01]  /*3040*/  FMUL.FTZ R117, R117, R98 ;  /* 0x0000006275757220 */ /* 0x000fe20000410000 */
[----:B-1----:R-:W-:Y:S01]  /*3050*/  FMUL.FTZ R185, R185, R88 ;  /* 0x00000058b9b97220 */ /* 0x002fe20000410000 */
[----:B------:R-:W-:Y:S01]  /*3060*/  FFMA.FTZ R98, R186, R158, R99 ;  /* 0x0000009eba627223 */ /* 0x000fe20000010063 */
[----:B------:R-:W-:-:S02]  /*3070*/  HADD2.F32 R111, -RZ, R90.H1_H1 ;  /* 0x3000005aff6f7230 */ /* 0x000fc40000004100 */
[----:B------:R-:W-:Y:S01]  /*3080*/  FMUL.FTZ R183, R183, R89 ;  /* 0x00000059b7b77220 */ /* 0x000fe20000410000 */
[----:B------:R-:W-:Y:S01]  /*3090*/  FADD.FTZ R135, R100, R185 ;  /* 0x000000b964877221 */ /* 0x000fe20000010000 */
[----:B------:R-:W-:Y:S01]  /*30a0*/  HADD2.F32 R90, -RZ, R91.H0_H0 ;  /* 0x2000005bff5a7230 */ /* 0x000fe20000004100 */
[----:B------:R1:W4:Y:S01]  /*30b0*/  MUFU.RCP R155, R184 ;  /* 0x000000b8009b7308 */ /* 0x0003220000001000 */
[----:B--2---:R-:W-:Y:S01]  /*30c0*/  FMUL.FTZ R156, R230, R156 ;  /* 0x0000009ce69c7220 */ /* 0x004fe20000410000 */
[----:B------:R-:W-:Y:S02]  /*30d0*/  HADD2.F32 R177, -RZ, R81.H0_H0 ;  /* 0x20000051ffb17230 */ /* 0x000fe40000004100 */
[----:B0-----:R-:W-:Y:S01]  /*30e0*/  FMUL.FTZ R160, R160, R213 ;  /* 0x000000d5a0a07220 */ /* 0x001fe20000410000 */
[----:B------:R-:W-:Y:S02]  /*30f0*/  HADD2.F32 R91, -RZ, R91.H1_H1 ;  /* 0x3000005bff5b7230 */ /* 0x000fe40000004100 */
[----:B------:R-:W-:Y:S01]  /*3100*/  FFMA.FTZ R99, R185, R156, R98 ;  /* 0x0000009cb9637223 */ /* 0x000fe20000010062 */
[----:B------:R-:W-:-:S02]  /*3110*/  HADD2.F32 R176, -RZ, R81.H1_H1 ;  /* 0x30000051ffb07230 */ /* 0x000fc40000004100 */
[----:B------:R-:W-:Y:S01]  /*3120*/  FMUL.FTZ R232, R191, R126 ;  /* 0x0000007ebfe87220 */ /* 0x000fe20000410000 */
[----:B------:R-:W0:Y:S01]  /*3130*/  MUFU.RCP R133, R147 ;  /* 0x0000009300857308 */ /* 0x000e220000001000 */
[----:B---3--:R-:W-:Y:S01]  /*3140*/  FMUL.FTZ R116, R116, R97 ;  /* 0x0000006174747220 */ /* 0x008fe20000410000 */
[----:B-1----:R-:W-:Y:S01]  /*3150*/  FMUL.FTZ R184, R184, R110 ;  /* 0x0000006eb8b87220 */ /* 0x002fe20000410000 */
[----:B------:R-:W-:Y:S02]  /*3160*/  HADD2.F32 R171, -RZ, R76.H0_H0 ;  /* 0x2000004cffab7230 */ /* 0x000fe40000004100 */
[----:B------:R-:W-:Y:S01]  /*3170*/  FMUL.FTZ R238, R211, R118 ;  /* 0x00000076d3ee7220 */ /* 0x000fe20000410000 */
[----:B------:R-:W-:Y:S02]  /*3180*/  HADD2.F32 R163, -RZ, R72.H0_H0 ;  /* 0x20000048ffa37230 */ /* 0x000fe40000004100 */
[----:B------:R-:W-:Y:S01]  /*3190*/  FADD.FTZ R100, R135, R184 ;  /* 0x000000b887647221 */ /* 0x000fe20000010000 */
[----:B------:R-:W-:Y:S01]  /*31a0*/  HADD2.F32 R112, -RZ, R92.H0_H0 ;  /* 0x2000005cff707230 */ /* 0x000fe20000004100 */
[----:B------:R1:W2:Y:S01]  /*31b0*/  MUFU.RCP R152, R182 ;  /* 0x000000b600987308 */ /* 0x0002a20000001000 */
[----:B----4-:R-:W-:Y:S01]  /*31c0*/  FMUL.FTZ R155, R229, R155 ;  /* 0x0000009be59b7220 */ /* 0x010fe20000410000 */
[----:B------:R-:W-:-:S02]  /*31d0*/  HADD2.F32 R175, -RZ, R82.H0_H0 ;  /* 0x20000052ffaf7230 */ /* 0x000fc40000004100 */
[----:B------:R-:W-:Y:S01]  /*31e0*/  FMUL.FTZ R229, R188, R127 ;  /* 0x0000007fbce57220 */ /* 0x000fe20000410000 */
[----:B------:R-:W-:Y:S02]  /*31f0*/  HADD2.F32 R113, -RZ, R92.H1_H1 ;  /* 0x3000005cff717230 */ /* 0x000fe40000004100 */
[----:B------:R-:W-:Y:S01]  /*3200*/  FFMA.FTZ R98, R184, R155, R99 ;  /* 0x0000009bb8627223 */ /* 0x000fe20000010063 */
[----:B------:R-:W-:Y:S02]  /*3210*/  HADD2.F32 R174, -RZ, R82.H1_H1 ;  /* 0x30000052ffae7230 */ /* 0x000fe40000004100 */
[----:B------:R-:W-:Y:S01]  /*3220*/  FMUL.FTZ R239, R210, R117 ;  /* 0x00000075d2ef7220 */ /* 0x000fe20000410000 */
[----:B------:R-:W3:Y:S01]  /*3230*/  MUFU.RCP R96, R145 ;  /* 0x0000009100607308 */ /* 0x000ee20000001000 */
[----:B0-----:R-:W-:Y:S01]  /*3240*/  FMUL.FTZ R103, R103, R133 ;  /* 0x0000008567677220 */ /* 0x001fe20000410000 */
[----:B-1----:R-:W-:Y:S01]  /*3250*/  FMUL.FTZ R182, R182, R111 ;  /* 0x0000006fb6b67220 */ /* 0x002fe20000410000 */
[----:B------:R-:W-:Y:S01]  /*3260*/  FADD.FTZ R133, R100, R183 ;  /* 0x000000b764857221 */ /* 0x000fe20000010000 */
[----:B------:R-:W-:Y:S01]  /*3270*/  FFMA.FTZ R99, R183, R154, R98 ;  /* 0x0000009ab7637223 */ /* 0x000fe20000010062 */
[----:B------:R-:W-:-:S02]  /*3280*/  HADD2.F32 R92, -RZ, R93.H0_H0 ;  /* 0x2000005dff5c7230 */ /* 0x000fc40000004100 */
[----:B------:R-:W-:Y:S01]  /*3290*/  FMUL.FTZ R240, R213, R116 ;  /* 0x00000074d5f07220 */ /* 0x000fe20000410000 */
[----:B------:R-:W-:Y:S01]  /*32a0*/  FADD.FTZ R98, R133, R182 ;  /* 0x000000b685627221 */ /* 0x000fe20000010000 */
[----:B------:R0:W1:Y:S01]  /*32b0*/  MUFU.RCP R150, R181 ;  /* 0x000000b500967308 */ /* 0x0000620000001000 */
[----:B--2---:R-:W-:Y:S01]  /*32c0*/  FMUL.FTZ R152, R228, R152 ;  /* 0x00000098e4987220 */ /* 0x004fe20000410000 */
[----:B------:R-:W-:Y:S02]  /*32d0*/  HADD2.F32 R173, -RZ, R83.H0_H0 ;  /* 0x20000053ffad7230 */ /* 0x000fe40000004100 */
[----:B------:R-:W-:Y:S01]  /*32e0*/  FMUL.FTZ R228, R189, R134 ;  /* 0x00000086bde47220 */ /* 0x000fe20000410000 */
[----:B------:R-:W-:Y:S02]  /*32f0*/  HADD2.F32 R235, -RZ, R51.H0_H0 ;  /* 0x20000033ffeb7230 */ /* 0x000fe40000004100 */
[----:B------:R-:W-:Y:S01]  /*3300*/  FMUL.FTZ R241, R212, R107 ;  /* 0x0000006bd4f17220 */ /* 0x000fe20000410000 */
[----:B------:R-:W-:-:S02]  /*3310*/  HADD2.F32 R114, -RZ, R93.H1_H1 ;  /* 0x3000005dff727230 */ /* 0x000fc40000004100 */
[----:B------:R-:W-:Y:S01]  /*3320*/  FMUL.FTZ R242, R215, R106 ;  /* 0x0000006ad7f27220 */ /* 0x000fe20000410000 */
[----:B------:R2:W4:Y:S01]  /*3330*/  MUFU.RCP R97, R141 ;  /* 0x0000008d00617308 */ /* 0x0005220000001000 */
[----:B---3--:R-:W-:Y:S01]  /*3340*/  FMUL.FTZ R102, R102, R96 ;  /* 0x0000006066667220 */ /* 0x008fe20000410000 */
[----:B0-----:R-:W-:Y:S01]  /*3350*/  FMUL.FTZ R181, R181, R90 ;  /* 0x0000005ab5b57220 */ /* 0x001fe20000410000 */
[----:B------:R-:W-:Y:S01]  /*3360*/  FFMA.FTZ R96, R182, R152, R99 ;  /* 0x00000098b6607223 */ /* 0x000fe20000010063 */
[----:B------:R-:W-:Y:S02]  /*3370*/  HADD2.F32 R172, -RZ, R83.H1_H1 ;  /* 0x30000053ffac7230 */ /* 0x000fe40000004100 */
[----:B------:R-:W-:Y:S01]  /*3380*/  FADD.FTZ R235, R151, -R235 ;  /* 0x800000eb97eb7221 */ /* 0x000fe20000010000 */
[----:B------:R-:W-:Y:S01]  /*3390*/  FADD.FTZ R99, R98, R181 ;  /* 0x000000b562637221 */ /* 0x000fe20000010000 */
[----:B------:R-:W-:Y:S01]  /*33a0*/  HADD2.F32 R233, -RZ, R50.H1_H1 ;  /* 0x30000032ffe97230 */ /* 0x000fe20000004100 */
[----:B------:R0:W3:Y:S01]  /*33b0*/  MUFU.RCP R149, R180 ;  /* 0x000000b400957308 */ /* 0x0000e20000001000 */
[----:B-1----:R-:W-:Y:S01]  /*33c0*/  FMUL.FTZ R150, R227, R150 ;  /* 0x00000096e3967220 */ /* 0x002fe20000410000 */
[----:B------:R-:W-:-:S02]  /*33d0*/  HADD2.F32 R151, -RZ, R75.H1_H1 ;  /* 0x3000004bff977230 */ /* 0x000fc40000004100 */
[----:B--2---:R-:W-:Y:S01]  /*33e0*/  FMUL.FTZ R141, R141, R218 ;  /* 0x000000da8d8d7220 */ /* 0x004fe20000410000 */
[--C-:B------:R-:W-:Y:S02]  /*33f0*/  HADD2.F32 R93, -RZ, R94.reuse.H0_H0 ;  /* 0x2000005eff5d7230 */ /* 0x100fe40000004100 */
[----:B------:R-:W-:Y:S01]  /*3400*/  FADD.FTZ R233, R136, -R233 ;  /* 0x800000e988e97221 */ /* 0x000fe20000010000 */
[----:B------:R-:W-:Y:S01]  /*3410*/  HADD2.F32 R115, -RZ, R94.H1_H1 ;  /* 0x3000005eff737230 */ /* 0x000fe20000004100 */
[----:B------:R1:W2:Y:S01]  /*3420*/  MUFU.RCP R148, R179 ;  /* 0x000000b300947308 */ /* 0x0002a20000001000 */
[----:B----4-:R-:W-:Y:S01]  /*3430*/  FMUL.FTZ R101, R101, R97 ;  /* 0x0000006165657220 */ /* 0x010fe20000410000 */
[----:B0-----:R-:W-:Y:S01]  /*3440*/  FMUL.FTZ R180, R180, R91 ;  /* 0x0000005bb4b47220 */ /* 0x001fe20000410000 */
[----:B------:R-:W-:Y:S01]  /*3450*/  FFMA.FTZ R97, R181, R150, R96 ;  /* 0x00000096b5617223 */ /* 0x000fe20000010060 */
[----:B------:R-:W-:Y:S02]  /*3460*/  HADD2.F32 R94, -RZ, R95.H0_H0 ;  /* 0x2000005fff5e7230 */ /* 0x000fe40000004100 */
[----:B------:R-:W-:Y:S01]  /*3470*/  FMUL.FTZ R247, R218, R101 ;  /* 0x00000065daf77220 */ /* 0x000fe20000410000 */
[----:B------:R-:W-:Y:S01]  /*3480*/  FADD.FTZ R98, R99, R180 ;  /* 0x000000b463627221 */ /* 0x000fe20000010000 */
[--C-:B------:R-:W-:Y:S01]  /*3490*/  HADD2.F32 R217, -RZ, R104.reuse.H0_H0 ;  /* 0x20000068ffd97230 */ /* 0x100fe20000004100 */
[----:B------:R0:W4:Y:S01]  /*34a0*/  MUFU.RCP R146, R178 ;  /* 0x000000b200927308 */ /* 0x0001220000001000 */
[----:B---3--:R-:W-:Y:S01]  /*34b0*/  FMUL.FTZ R149, R226, R149 ;  /* 0x00000095e2957220 */ /* 0x008fe20000410000 */
[----:B-1----:R-:W-:Y:S01]  /*34c0*/  FMUL.FTZ R179, R179, R112 ;  /* 0x00000070b3b37220 */ /* 0x002fe20000410000 */
[----:B------:R-:W-:-:S02]  /*34d0*/  HADD2.F32 R219, -RZ, R104.H1_H1 ;  /* 0x30000068ffdb7230 */ /* 0x000fc40000004100 */
[----:B------:R-:W-:Y:S01]  /*34e0*/  FMUL.FTZ R147, R147, R217 ;  /* 0x000000d993937220 */ /* 0x000fe20000410000 */
[----:B------:R-:W-:Y:S01]  /*34f0*/  FFMA.FTZ R96, R180, R149, R97 ;  /* 0x00000095b4607223 */ /* 0x000fe20000010061 */
[----:B------:R-:W-:Y:S01]  /*3500*/  FADD.FTZ R99, R98, R179 ;  /* 0x000000b362637221 */ /* 0x000fe20000010000 */
[----:B------:R-:W-:Y:S01]  /*3510*/  HADD2.F32 R104, -RZ, R55.H1_H1 ;  /* 0x30000037ff687230 */ /* 0x000fe20000004100 */
[----:B------:R1:W3:Y:S01]  /*3520*/  MUFU.RCP R144, R177 ;  /* 0x000000b100907308 */ /* 0x0002e20000001000 */
[----:B--2---:R-:W-:Y:S01]  /*3530*/  FMUL.FTZ R148, R225, R148 ;  /* 0x00000094e1947220 */ /* 0x004fe20000410000 */
[----:B0-----:R-:W-:Y:S01]  /*3540*/  FMUL.FTZ R178, R178, R113 ;  /* 0x00000071b2b27220 */ /* 0x001fe20000410000 */
[----:B------:R-:W-:Y:S02]  /*3550*/  HADD2.F32 R234, -RZ, R51.H1_H1 ;  /* 0x30000033ffea7230 */ /* 0x000fe40000004100 */
[----:B------:R-:W-:Y:S01]  /*3560*/  FADD.FTZ R104, R203, -R104 ;  /* 0x80000068cb687221 */ /* 0x000fe20000010000 */
[----:B------:R-:W-:Y:S01]  /*3570*/  FFMA.FTZ R97, R179, R148, R96 ;  /* 0x00000094b3617223 */ /* 0x000fe20000010060 */
[----:B------:R-:W-:Y:S01]  /*3580*/  FADD.FTZ R98, R99, R178 ;  /* 0x000000b263627221 */ /* 0x000fe20000010000 */
[----:B------:R-:W-:Y:S01]  /*3590*/  HADD2.F32 R95, -RZ, R95.H1_H1 ;  /* 0x3000005fff5f7230 */ /* 0x000fe20000004100 */
[----:B------:R0:W2:Y:S01]  /*35a0*/  MUFU.RCP R143, R176 ;  /* 0x000000b0008f7308 */ /* 0x0000a20000001000 */
[----:B----4-:R-:W-:Y:S01]  /*35b0*/  FMUL.FTZ R146, R208, R146 ;  /* 0x00000092d0927220 */ /* 0x010fe20000410000 */
[----:B-1----:R-:W-:Y:S01]  /*35c0*/  FMUL.FTZ R177, R177, R92 ;  /* 0x0000005cb1b17220 */ /* 0x002fe20000410000 */
[----:B------:R-:W-:-:S02]  /*35d0*/  HADD2.F32 R167, -RZ, R78.H0_H0 ;  /* 0x2000004effa77230 */ /* 0x000fc40000004100 */
[----:B------:R-:W-:Y:S01]  /*35e0*/  FADD.FTZ R234, R137, -R234 ;  /* 0x800000ea89ea7221 */ /* 0x000fe20000010000 */
[----:B------:R-:W-:Y:S01]  /*35f0*/  FFMA.FTZ R96, R178, R146, R97 ;  /* 0x00000092b2607223 */ /* 0x000fe20000010061 */
[----:B------:R-:W-:Y:S01]  /*3600*/  FADD.FTZ R195, R98, R177 ;  /* 0x000000b162c37221 */ /* 0x000fe20000010000 */
[----:B------:R-:W-:Y:S01]  /*3610*/  HADD2.F32 R153, -RZ, R125.H1_H1 ;  /* 0x3000007dff997230 */ /* 0x000fe20000004100 */
[----:B------:R1:W4:Y:S01]  /*3620*/  MUFU.RCP R196, R171 ;  /* 0x000000ab00c47308 */ /* 0x0003220000001000 */
[----:B---3--:R-:W-:Y:S01]  /*3630*/  FMUL.FTZ R144, R206, R144 ;  /* 0x00000090ce907220 */ /* 0x008fe20000410000 */
[----:B0-----:R-:W-:Y:S01]  /*3640*/  FMUL.FTZ R176, R176, R114 ;  /* 0x00000072b0b07220 */ /* 0x001fe20000410000 */
[----:B------:R-:W-:Y:S02]  /*3650*/  HADD2.F32 R164, -RZ, R79.H1_H1 ;  /* 0x3000004fffa47230 */ /* 0x000fe40000004100 */
[----:B------:R-:W-:Y:S01]  /*3660*/  FMUL.FTZ R145, R145, R219 ;  /* 0x000000db91917220 */ /* 0x000fe20000410000 */
[----:B------:R-:W-:Y:S01]  /*3670*/  FFMA.FTZ R97, R177, R144, R96 ;  /* 0x00000090b1617223 */ /* 0x000fe20000010060 */
[----:B------:R-:W-:-:S02]  /*3680*/  HADD2.F32 R203, -RZ, R49.H1_H1 ;  /* 0x30000031ffcb7230 */ /* 0x000fc40000004100 */
[----:B------:R-:W-:Y:S01]  /*3690*/  FMUL.FTZ R208, R108, R0 ;  /* 0x000000006cd07220 */ /* 0x000fe20000410000 */
[----:B------:R0:W3:Y:S01]  /*36a0*/  MUFU.RCP R122, R163 ;  /* 0x000000a3007a7308 */ /* 0x0000e20000001000 */
[----:B--2---:R-:W-:Y:S01]  /*36b0*/  FMUL.FTZ R143, R204, R143 ;  /* 0x0000008fcc8f7220 */ /* 0x004fe20000410000 */
[----:B-1----:R-:W-:Y:S01]  /*36c0*/  FMUL.FTZ R171, R171, R187 ;  /* 0x000000bbabab7220 */ /* 0x002fe20000410000 */
[----:B------:R-:W-:Y:S01]  /*36d0*/  FADD.FTZ R203, R153, -R203 ;  /* 0x800000cb99cb7221 */ /* 0x000fe20000010000 */
[----:B------:R-:W-:Y:S02]  /*36e0*/  HADD2.F32 R153, -RZ, R75.H0_H0 ;  /* 0x2000004bff997230 */ /* 0x000fe40000004100 */
[----:B------:R-:W-:Y:S01]  /*36f0*/  FFMA.FTZ R96, R176, R143, R97 ;  /* 0x0000008fb0607223 */ /* 0x000fe20000010061 */
[--C-:B------:R-:W-:Y:S02]  /*3700*/  HADD2.F32 R135, -RZ, R70.reuse.H0_H0 ;  /* 0x20000046ff877230 */ /* 0x100fe40000004100 */
[----:B------:R-:W-:Y:S01]  /*3710*/  FMUL.FTZ R206, R88, R156 ;  /* 0x0000009c58ce7220 */ /* 0x000fe20000410000 */
[----:B------:R1:W2:Y:S01]  /*3720*/  MUFU.RCP R142, R175 ;  /* 0x000000af008e7308 */ /* 0x0002a20000001000 */
[----:B----4-:R-:W-:Y:S01]  /*3730*/  FMUL.FTZ R136, R197, R196 ;  /* 0x000000c4c5887220 */ /* 0x010fe20000410000 */
[----:B0-----:R-:W-:Y:S01]  /*3740*/  FMUL.FTZ R163, R163, R209 ;  /* 0x000000d1a3a37220 */ /* 0x001fe20000410000 */
[----:B------:R-:W-:-:S02]  /*3750*/  HADD2.F32 R133, -RZ, R70.H1_H1 ;  /* 0x30000046ff857230 */ /* 0x000fc40000004100 */
[----:B------:R-:W-:Y:S01]  /*3760*/  FMUL.FTZ R204, R89, R154 ;  /* 0x0000009a59cc7220 */ /* 0x000fe20000410000 */
[----:B------:R-:W-:Y:S01]  /*3770*/  FMUL.FTZ R227, R187, R136 ;  /* 0x00000088bbe37220 */ /* 0x000fe20000410000 */
[----:B------:R-:W-:Y:S01]  /*3780*/  FMUL.FTZ R245, R217, R103 ;  /* 0x00000067d9f57220 */ /* 0x000fe20000410000 */
[----:B------:R-:W-:Y:S01]  /*3790*/  FMUL.FTZ R246, R219, R102 ;  /* 0x00000066dbf67220 */ /* 0x000fe20000410000 */
[----:B------:R0:W4:Y:S01]  /*37a0*/  MUFU.RCP R140, R174 ;  /* 0x000000ae008c7308 */ /* 0x0001220000001000 */
[----:B---3--:R-:W-:Y:S01]  /*37b0*/  FMUL.FTZ R119, R119, R122 ;  /* 0x0000007a77777220 */ /* 0x008fe20000410000 */
[----:B-1----:R-:W-:Y:S01]  /*37c0*/  FMUL.FTZ R175, R175, R93 ;  /* 0x0000005dafaf7220 */ /* 0x002fe20000410000 */
[----:B------:R-:W-:Y:S02]  /*37d0*/  FADD.FTZ R122, R195, R176 ;  /* 0x000000b0c37a7221 */ /* 0x000fe40000010000 */
[----:B------:R-:W-:Y:S02]  /*37e0*/  FMUL.FTZ R237, R209, R119 ;  /* 0x00000077d1ed7220 */ /* 0x000fe40000410000 */
[----:B------:R-:W-:Y:S01]  /*37f0*/  FADD.FTZ R195, R122, R175 ;  /* 0x000000af7ac37221 */ /* 0x000fe20000010000 */
[----:B------:R1:W3:Y:S01]  /*3800*/  MUFU.RCP R138, R173 ;  /* 0x000000ad008a7308 */ /* 0x0002e20000001000 */
[----:B--2---:R-:W-:Y:S01]  /*3810*/  FMUL.FTZ R142, R202, R142 ;  /* 0x0000008eca8e7220 */ /* 0x004fe20000410000 */
[----:B0-----:R-:W-:Y:S01]  /*3820*/  FMUL.FTZ R174, R174, R115 ;  /* 0x00000073aeae7220 */ /* 0x001fe20000410000 */
[----:B------:R-:W-:-:S02]  /*3830*/  FMUL.FTZ R202, R90, R150 ;  /* 0x000000965aca7220 */ /* 0x000fc40000410000 */
[----:B------:R-:W-:Y:S01]  /*3840*/  FFMA.FTZ R97, R175, R142, R96 ;  /* 0x0000008eaf617223 */ /* 0x000fe20000010060 */
[----:B------:R-:W-:Y:S02]  /*3850*/  FADD.FTZ R122, R195, R174 ;  /* 0x000000aec37a7221 */ /* 0x000fe40000010000 */
[----:B------:R0:W2:Y:S01]  /*3860*/  MUFU.RCP R198, R172 ;  /* 0x000000ac00c67308 */ /* 0x0000a20000001000 */
[----:B----4-:R-:W-:Y:S01]  /*3870*/  FMUL.FTZ R140, R201, R140 ;  /* 0x0000008cc98c7220 */ /* 0x010fe20000410000 */
[----:B-1----:R-:W-:Y:S01]  /*3880*/  FMUL.FTZ R173, R173, R94 ;  /* 0x0000005eadad7220 */ /* 0x002fe20000410000 */
[----:B------:R-:W-:Y:S02]  /*3890*/  FMUL.FTZ R201, R91, R149 ;  /* 0x000000955bc97220 */ /* 0x000fe40000410000 */
[----:B------:R-:W-:Y:S01]  /*38a0*/  FFMA.FTZ R96, R174, R140, R97 ;  /* 0x0000008cae607223 */ /* 0x000fe20000010061 */
[----:B------:R-:W-:Y:S01]  /*38b0*/  FADD.FTZ R195, R122, R173 ;  /* 0x000000ad7ac37221 */ /* 0x000fe20000010000 */
[----:B------:R-:W-:Y:S01]  /*38c0*/  HADD2.F32 R122, -RZ, R71.H1_H1 ;  /* 0x30000047ff7a7230 */ /* 0x000fe20000004100 */
[----:B------:R1:W4:Y:S01]  /*38d0*/  MUFU.RCP R196, R151 ;  /* 0x0000009700c47308 */ /* 0x0003220000001000 */
[----:B---3--:R-:W-:Y:S01]  /*38e0*/  FMUL.FTZ R138, R200, R138 ;  /* 0x0000008ac88a7220 */ /* 0x008fe20000410000 */
[----:B0-----:R-:W-:Y:S01]  /*38f0*/  FMUL.FTZ R172, R172, R95 ;  /* 0x0000005facac7220 */ /* 0x001fe20000410000 */
[----:B------:R-:W-:-:S02]  /*3900*/  FMUL.FTZ R200, R112, R148 ;  /* 0x0000009470c87220 */ /* 0x000fc40000410000 */
[-C--:B------:R-:W-:Y:S01]  /*3910*/  FFMA.FTZ R197, R173, R138.reuse, R96 ;  /* 0x0000008aadc57223 */ /* 0x080fe20000010060 */
[----:B------:R-:W-:Y:S01]  /*3920*/  FADD.FTZ R195, R195, R172 ;  /* 0x000000acc3c37221 */ /* 0x000fe20000010000 */
[----:B------:R-:W-:Y:S01]  /*3930*/  FMUL.FTZ R225, R94, R138 ;  /* 0x0000008a5ee17220 */ /* 0x000fe20000410000 */
[----:B------:R0:W3:Y:S01]  /*3940*/  MUFU.RCP R125, R167 ;  /* 0x000000a7007d7308 */ /* 0x0000e20000001000 */
[----:B--2---:R-:W-:Y:S01]  /*3950*/  FMUL.FTZ R137, R199, R198 ;  /* 0x000000c6c7897220 */ /* 0x004fe20000410000 */
[----:B------:R-:W-:Y:S01]  /*3960*/  FADD.FTZ R195, R195, R171 ;  /* 0x000000abc3c37221 */ /* 0x000fe20000010000 */
[----:B-1----:R-:W-:Y:S01]  /*3970*/  FMUL.FTZ R151, R151, R216 ;  /* 0x000000d897977220 */ /* 0x002fe20000410000 */
[----:B------:R-:W-:Y:S01]  /*3980*/  FMUL.FTZ R199, R113, R146 ;  /* 0x0000009271c77220 */ /* 0x000fe20000410000 */
[-C--:B------:R-:W-:Y:S01]  /*3990*/  FMUL.FTZ R226, R95, R137.reuse ;  /* 0x000000895fe27220 */ /* 0x080fe20000410000 */
[----:B------:R-:W-:Y:S02]  /*39a0*/  FADD.FTZ R195, R195, R170 ;  /* 0x000000aac3c37221 */ /* 0x000fe40000010000 */
[----:B------:R1:W2:Y:S01]  /*39b0*/  MUFU.RCP R124, R164 ;  /* 0x000000a4007c7308 */ /* 0x0002a20000001000 */
        /* <DEDUP_REMOVED lines=8> */
[----:B---3--:R-:W-:Y:S01]  /*3a40*/  FMUL.FTZ R125, R139, R125 ;  /* 0x0000007d8b7d7220 */ /* 0x008fe20000410000 */
[----:B------:R-:W-:Y:S01]  /*3a50*/  FFMA.FTZ R196, R170, R134, R196 ;  /* 0x00000086aac47223 */ /* 0x000fe200000100c4 */
[----:B-1----:R-:W-:Y:S01]  /*3a60*/  FMUL.FTZ R164, R164, R194 ;  /* 0x000000c2a4a47220 */ /* 0x002fe20000410000 */
[----:B------:R-:W-:-:S02]  /*3a70*/  HADD2.F32 R139, -RZ, R69.H1_H1 ;  /* 0x30000045ff8b7230 */ /* 0x000fc40000004100 */
[----:B------:R-:W-:Y:S02]  /*3a80*/  FFMA.FTZ R197, R169, R127, R196 ;  /* 0x0000007fa9c57223 */ /* 0x000fe400000100c4 */
[----:B------:R1:W3:Y:S01]  /*3a90*/  MUFU.RCP R100, R139 ;  /* 0x0000008b00647308 */ /* 0x0002e20000001000 */
[----:B--2---:R-:W-:Y:S01]  /*3aa0*/  FMUL.FTZ R120, R120, R124 ;  /* 0x0000007c78787220 */ /* 0x004fe20000410000 */
[----:B------:R-:W-:Y:S01]  /*3ab0*/  FFMA.FTZ R196, R168, R126, R197 ;  /* 0x0000007ea8c47223 */ /* 0x000fe200000100c5 */
[----:B------:R-:W-:Y:S01]  /*3ac0*/  FADD.FTZ R197, R198, R167 ;  /* 0x000000a7c6c57221 */ /* 0x000fe20000010000 */
[----:B0-----:R-:W-:Y:S01]  /*3ad0*/  FMUL.FTZ R153, R153, R214 ;  /* 0x000000d699997220 */ /* 0x001fe20000410000 */
[----:B------:R-:W-:Y:S02]  /*3ae0*/  HADD2.F32 R124, -RZ, R71.H0_H0 ;  /* 0x20000047ff7c7230 */ /* 0x000fe40000004100 */
[----:B------:R-:W-:Y:S01]  /*3af0*/  FFMA.FTZ R195, R167, R125, R196 ;  /* 0x0000007da7c37223 */ /* 0x000fe200000100c4 */
[----:B------:R-:W-:Y:S01]  /*3b00*/  FADD.FTZ R198, R197, R166 ;  /* 0x000000a6c5c67221 */ /* 0x000fe20000010000 */
[----:B------:R0:W2:Y:S01]  /*3b10*/  MUFU.RCP R99, R135 ;  /* 0x0000008700637308 */ /* 0x0000a20000001000 */
[----:B----4-:R-:W-:Y:S01]  /*3b20*/  FMUL.FTZ R105, R105, R205 ;  /* 0x000000cd69697220 */ /* 0x010fe20000410000 */
[----:B------:R-:W-:Y:S01]  /*3b30*/  FFMA.FTZ R196, R166, R123, R195 ;  /* 0x0000007ba6c47223 */ /* 0x000fe200000100c3 */
[----:B------:R-:W-:Y:S01]  /*3b40*/  FADD.FTZ R197, R198, R165 ;  /* 0x000000a5c6c57221 */ /* 0x000fe20000010000 */
[----:B-1----:R-:W-:Y:S01]  /*3b50*/  FMUL.FTZ R139, R139, R221 ;  /* 0x000000dd8b8b7220 */ /* 0x002fe20000410000 */
[----:B------:R-:W-:Y:S01]  /*3b60*/  FMUL.FTZ R205, R110, R155 ;  /* 0x0000009b6ecd7220 */ /* 0x000fe20000410000 */
[----:B------:R-:W-:Y:S01]  /*3b70*/  FFMA.FTZ R195, R165, R121, R196 ;  /* 0x00000079a5c37223 */ /* 0x000fe200000100c4 */
[----:B------:R-:W-:Y:S01]  /*3b80*/  FADD.FTZ R198, R197, R164 ;  /* 0x000000a4c5c67221 */ /* 0x000fe20000010000 */
[----:B------:R1:W4:Y:S01]  /*3b90*/  MUFU.RCP R98, R133 ;  /* 0x0000008500627308 */ /* 0x0003220000001000 */
[----:B---3--:R-:W-:Y:S01]  /*3ba0*/  FMUL.FTZ R100, R203, R100 ;  /* 0x00000064cb647220 */ /* 0x008fe20000410000 */
[----:B------:R-:W-:Y:S01]  /*3bb0*/  FFMA.FTZ R196, R164, R120, R195 ;  /* 0x00000078a4c47223 */ /* 0x000fe200000100c3 */
[----:B------:R-:W-:Y:S01]  /*3bc0*/  FADD.FTZ R197, R198, R163 ;  /* 0x000000a3c6c57221 */ /* 0x000fe20000010000 */
[----:B0-----:R-:W-:Y:S01]  /*3bd0*/  FMUL.FTZ R135, R135, R220 ;  /* 0x000000dc87877220 */ /* 0x001fe20000410000 */
[----:B------:R-:W-:Y:S01]  /*3be0*/  FMUL.FTZ R203, R111, R152 ;  /* 0x000000986fcb7220 */ /* 0x000fe20000410000 */
[----:B------:R-:W-:Y:S01]  /*3bf0*/  FFMA.FTZ R195, R163, R119, R196 ;  /* 0x00000077a3c37223 */ /* 0x000fe200000100c4 */
[----:B------:R-:W-:Y:S01]  /*3c00*/  FADD.FTZ R198, R197, R162 ;  /* 0x000000a2c5c67221 */ /* 0x000fe20000010000 */
[----:B------:R0:W3:Y:S01]  /*3c10*/  MUFU.RCP R97, R124 ;  /* 0x0000007c00617308 */ /* 0x0000e20000001000 */
[----:B--2---:R-:W-:Y:S01]  /*3c20*/  FMUL.FTZ R99, R207, R99 ;  /* 0x00000063cf637220 */ /* 0x004fe20000410000 */
[----:B------:R-:W-:Y:S01]  /*3c30*/  FFMA.FTZ R196, R162, R118, R195 ;  /* 0x00000076a2c47223 */ /* 0x000fe200000100c3 */
[----:B------:R-:W-:Y:S01]  /*3c40*/  FADD.FTZ R197, R198, R161 ;  /* 0x000000a1c6c57221 */ /* 0x000fe20000010000 */
[----:B-1----:R-:W-:Y:S01]  /*3c50*/  FMUL.FTZ R133, R133, R223 ;  /* 0x000000df85857220 */ /* 0x002fe20000410000 */
[----:B------:R-:W-:Y:S01]  /*3c60*/  FMUL.FTZ R207, R109, R158 ;  /* 0x0000009e6dcf7220 */ /* 0x000fe20000410000 */
[----:B------:R-:W-:Y:S01]  /*3c70*/  FFMA.FTZ R195, R161, R117, R196 ;  /* 0x00000075a1c37223 */ /* 0x000fe200000100c4 */
[----:B------:R-:W-:Y:S01]  /*3c80*/  FADD.FTZ R198, R197, R160 ;  /* 0x000000a0c5c67221 */ /* 0x000fe20000010000 */
        /* <DEDUP_REMOVED lines=8> */
[----:B------:R-:W-:Y:S01]  /*3d10*/  FMUL.FTZ R195, R115, R140 ;  /* 0x0000008c73c37220 */ /* 0x000fe20000410000 */
[----:B---3--:R-:W-:Y:S01]  /*3d20*/  FMUL.FTZ R97, R235, R97 ;  /* 0x00000061eb617220 */ /* 0x008fe20000410000 */
[----:B------:R-:W-:Y:S01]  /*3d30*/  FFMA.FTZ R196, R157, R106, R196 ;  /* 0x0000006a9dc47223 */ /* 0x000fe200000100c4 */
[----:B------:R-:W-:Y:S01]  /*3d40*/  FADD.FTZ R198, R198, R153 ;  /* 0x00000099c6c67221 */ /* 0x000fe20000010000 */
[----:B-1----:R-:W-:Y:S01]  /*3d50*/  FMUL.FTZ R122, R122, R224 ;  /* 0x000000e07a7a7220 */ /* 0x002fe20000410000 */
[----:B------:R-:W-:Y:S01]  /*3d60*/  FMUL.FTZ R233, R190, R125 ;  /* 0x0000007dbee97220 */ /* 0x000fe20000410000 */
[----:B------:R-:W-:Y:S01]  /*3d70*/  FFMA.FTZ R196, R153, R105, R196 ;  /* 0x0000006999c47223 */ /* 0x000fe200000100c4 */
[----:B------:R-:W-:Y:S01]  /*3d80*/  FADD.FTZ R230, R198, R151 ;  /* 0x00000097c6e67221 */ /* 0x000fe20000010000 */
[----:B------:R-:W-:Y:S01]  /*3d90*/  FMUL.FTZ R198, R92, R144 ;  /* 0x000000905cc67220 */ /* 0x000fe20000410000 */
[----:B--2---:R-:W-:Y:S01]  /*3da0*/  FMUL.FTZ R96, R234, R96 ;  /* 0x00000060ea607220 */ /* 0x004fe20000410000 */
        /* <DEDUP_REMOVED lines=21> */
[----:B------:R-:W-:-:S03]  /*3f00*/  FADD.FTZ R230, R230, R133 ;  /* 0x00000085e6e67221 */ /* 0x000fc60000010000 */
[----:B------:R-:W-:Y:S01]  /*3f10*/  FFMA.FTZ R231, R133, R98, R231 ;  /* 0x0000006285e77223 */ /* 0x000fe200000100e7 */
[----:B------:R-:W-:-:S03]  /*3f20*/  FADD.FTZ R230, R230, R124 ;  /* 0x0000007ce6e67221 */ /* 0x000fc60000010000 */
[----:B------:R-:W-:Y:S01]  /*3f30*/  FFMA.FTZ R231, R124, R97, R231 ;  /* 0x000000617ce77223 */ /* 0x000fe200000100e7 */
[----:B------:R-:W-:-:S03]  /*3f40*/  FADD.FTZ R230, R230, R122 ;  /* 0x0000007ae6e67221 */ /* 0x000fc60000010000 */
[----:B------:R-:W-:-:S07]  /*3f50*/  FFMA.FTZ R231, R122, R96, R231 ;  /* 0x000000607ae77223 */ /* 0x000fce00000100e7 */
.L_x_671:
        /* <DEDUP_REMOVED lines=27> */
[----:B------:R-:W3:Y:S01]  /*4110*/  LDL.LU R215, [R1+0x60] ;  /* 0x0000600001d77983 */ /* 0x000ee20000300800 */
[----:B------:R-:W-:-:S03]  /*4120*/  FADD.FTZ R22, R209, R22 ;  /* 0x00000016d1167221 */ /* 0x000fc60000010000 */
        /* <DEDUP_REMOVED lines=11> */
[----:B------:R-:W-:Y:S01]  /*41e0*/  FADD.FTZ R34, R93, R34 ;  /* 0x000000225d227221 */ /* 0x000fe20000010000 */
[----:B------:R-:W-:-:S02]  /*41f0*/  FADD.FTZ R36, R92, R36 ;  /* 0x000000245c247221 */ /* 0x000fc40000010000 */
[----:B------:R-:W4:Y:S01]  /*4200*/  LDL.LU R93, [R1+0x3c] ;  /* 0x00003c00015d7983 */ /* 0x000f220000300800 */
[----:B------:R-:W-:-:S03]  /*4210*/  FADD.FTZ R39, R91, R39 ;  /* 0x000000275b277221 */ /* 0x000fc60000010000 */
[----:B------:R-:W4:Y:S01]  /*4220*/  LDL.LU R92, [R1+0x40] ;  /* 0x00004000015c7983 */ /* 0x000f220000300800 */
[----:B------:R-:W-:-:S03]  /*4230*/  FADD.FTZ R44, R88, R44 ;  /* 0x0000002c582c7221 */ /* 0x000fc60000010000 */
[----:B------:R-:W1:Y:S02]  /*4240*/  SHFL.DOWN PT, R222, R220, 0x8, 0x1f ;  /* 0x09001f00dcde7f89 */ /* 0x000e6400000e0000 */
[----:B-1----:R-:W-:Y:S02]  /*4250*/  FADD.FTZ R222, R220, R222 ;  /* 0x000000dedcde7221 */ /* 0x002fe40000010000 */
[----:B------:R-:W1:Y:S04]  /*4260*/  SHFL.DOWN PT, R220, R221, 0x8, 0x1f ;  /* 0x09001f00dddc7f89 */ /* 0x000e6800000e0000 */
[----:B------:R-:W0:Y:S01]  /*4270*/  SHFL.DOWN PT, R218, R222, 0x4, 0x1f ;  /* 0x08801f00deda7f89 */ /* 0x000e2200000e0000 */
[----:B-1----:R-:W-:-:S05]  /*4280*/  FADD.FTZ R220, R221, R220 ;  /* 0x000000dcdddc7221 */ /* 0x002fca0000010000 */
[----:B------:R-:W1:Y:S01]  /*4290*/  SHFL.DOWN PT, R221, R220, 0x4, 0x1f ;  /* 0x08801f00dcdd7f89 */ /* 0x000e6200000e0000 */
[----:B--2---:R-:W-:Y:S01]  /*42a0*/  FADD.FTZ R192, R108, R192 ;  /* 0x000000c06cc07221 */ /* 0x004fe20000010000 */
[----:B---3--:R-:W-:-:S05]  /*42b0*/  FADD.FTZ R193, R109, R193 ;  /* 0x000000c16dc17221 */ /* 0x008fca0000010000 */
[----:B------:R-:W-:Y:S04]  /*42c0*/  STL [R1+0x84], R193 ;  /* 0x000084c101007387 */ /* 0x000fe80000100800 */
[----:B------:R-:W2:Y:S04]  /*42d0*/  LDL.LU R91, [R1+0x44] ;  /* 0x00004400015b7983 */ /* 0x000ea80000300800 */
[----:B------:R-:W-:Y:S04]  /*42e0*/  STL [R1+0x88], R192 ;  /* 0x000088c001007387 */ /* 0x000fe80000100800 */
[----:B------:R-:W3:Y:S01]  /*42f0*/  LDL.LU R88, [R1+0x30] ;  /* 0x0000300001587983 */ /* 0x000ee20000300800 */
[----:B0-----:R-:W-:Y:S01]  /*4300*/  FADD.FTZ R218, R222, R218 ;  /* 0x000000dadeda7221 */ /* 0x001fe20000010000 */
[----:B-1----:R-:W-:Y:S01]  /*4310*/  FADD.FTZ R221, R220, R221 ;  /* 0x000000dddcdd7221 */ /* 0x002fe20000010000 */
[----:B------:R-:W-:Y:S01]  /*4320*/  FADD.FTZ R28, R188, R28 ;  /* 0x0000001cbc1c7221 */ /* 0x000fe20000010000 */
[----:B------:R-:W-:-:S02]  /*4330*/  FADD.FTZ R29, R189, R29 ;  /* 0x0000001dbd1d7221 */ /* 0x000fc40000010000 */
[----:B------:R-:W0:Y:S04]  /*4340*/  SHFL.DOWN PT, R188, R218, 0x2, 0x1f ;  /* 0x08401f00dabc7f89 */ /* 0x000e2800000e0000 */
[----:B------:R-:W1:Y:S01]  /*4350*/  SHFL.DOWN PT, R189, R221, 0x2, 0x1f ;  /* 0x08401f00ddbd7f89 */ /* 0x000e6200000e0000 */
[----:B------:R-:W-:Y:S02]  /*4360*/  FADD.FTZ R38, R112, R38 ;  /* 0x0000002670267221 */ /* 0x000fe40000010000 */
[----:B------:R-:W1:Y:S01]  /*4370*/  S2R R112, SR_TID.X ;  /* 0x0000000000707919 */ /* 0x000e620000002100 */
[----:B-----5:R-:W-:Y:S01]  /*4380*/  FADD.FTZ R194, R251, R194 ;  /* 0x000000c2fbc27221 */ /* 0x020fe20000010000 */
[----:B----4-:R-:W-:Y:S01]  /*4390*/  FADD.FTZ R209, R250, R209 ;  /* 0x000000d1fad17221 */ /* 0x010fe20000010000 */
[----:B------:R-:W-:Y:S01]  /*43a0*/  FADD.FTZ R211, R249, R211 ;  /* 0x000000d3f9d37221 */ /* 0x000fe20000010000 */
[----:B------:R-:W-:Y:S01]  /*43b0*/  FADD.FTZ R210, R247, R210 ;  /* 0x000000d2f7d27221 */ /* 0x000fe20000010000 */
[----:B------:R-:W-:Y:S01]  /*43c0*/  FADD.FTZ R213, R246, R213 ;  /* 0x000000d5f6d57221 */ /* 0x000fe20000010000 */
[----:B------:R-:W-:Y:S01]  /*43d0*/  STL [R1+0x78], R194 ;  /* 0x000078c201007387 */ /* 0x000fe20000100800 */
[----:B------:R-:W-:Y:S01]  /*43e0*/  FADD.FTZ R212, R245, R212 ;  /* 0x000000d4f5d47221 */ /* 0x000fe20000010000 */
[----:B------:R-:W-:Y:S01]  /*43f0*/  FADD.FTZ R215, R243, R215 ;  /* 0x000000d7f3d77221 */ /* 0x000fe20000010000 */
[----:B------:R-:W-:Y:S01]  /*4400*/  FADD.FTZ R214, R242, R214 ;  /* 0x000000d6f2d67221 */ /* 0x000fe20000010000 */
        /* <DEDUP_REMOVED lines=11> */
[----:B------:R-:W-:Y:S02]  /*44c0*/  FADD.FTZ R223, R234, R223 ;  /* 0x000000dfeadf7221 */ /* 0x000fe40000010000 */
[----:B------:R-:W-:Y:S01]  /*44d0*/  STL [R1+0x60], R215 ;  /* 0x000060d701007387 */ /* 0x000fe20000100800 */
[----:B-1----:R-:W-:Y:S01]  /*44e0*/  FADD.FTZ R189, R221, R189 ;  /* 0x000000bdddbd7221 */ /* 0x002fe20000010000 */
[----:B------:R-:W-:Y:S02]  /*44f0*/  FADD.FTZ R224, R233, R224 ;  /* 0x000000e0e9e07221 */ /* 0x000fe40000010000 */
        /* <DEDUP_REMOVED lines=10> */
[----:B------:R-:W0:Y:S04]  /*45a0*/  SHFL.DOWN PT, R89, R188, 0x1, 0x1f ;  /* 0x08201f00bc597f89 */ /* 0x000e2800000e0000 */
[----:B------:R-:W-:Y:S04]  /*45b0*/  STL [R1+0x4c], R223 ;  /* 0x00004cdf01007387 */ /* 0x000fe80000100800 */
[----:B------:R-:W1:Y:S04]  /*45c0*/  SHFL.DOWN PT, R90, R189, 0x1, 0x1f ;  /* 0x08201f00bd5a7f89 */ /* 0x000e6800000e0000 */
[----:B------:R-:W-:Y:S04]  /*45d0*/  STL [R1+0x50], R224 ;  /* 0x000050e001007387 */ /* 0x000fe80000100800 */
[----:B------:R-:W-:Y:S04]  /*45e0*/  STL [R1+0x3c], R93 ;  /* 0x00003c5d01007387 */ /* 0x000fe80000100800 */
[----:B------:R-:W-:Y:S01]  /*45f0*/  STL [R1+0x40], R92 ;  /* 0x0000405c01007387 */ /* 0x000fe20000100800 */
        /* <DEDUP_REMOVED lines=19> */
[----:B------:R-:W-:Y:S01]  /*4730*/  FADD.FTZ R131, R226, R131 ;  /* 0x00000083e2837221 */ /* 0x000fe20000010000 */
[----:B--2---:R-:W-:Y:S01]  /*4740*/  FADD.FTZ R91, R227, R91 ;  /* 0x0000005be35b7221 */ /* 0x004fe20000010000 */
[----:B---3--:R-:W-:-:S05]  /*4750*/  FADD.FTZ R88, R225, R88 ;  /* 0x00000058e1587221 */ /* 0x008fca0000010000 */
[----:B------:R0:W-:Y:S04]  /*4760*/  STL [R1+0x30], R88 ;  /* 0x0000305801007387 */ /* 0x0001e80000100800 */
[----:B------:R2:W-:Y:S01]  /*4770*/  STL [R1+0x44], R91 ;  /* 0x0000445b01007387 */ /* 0x0005e20000100800 */
[----:B0-----:R-:W-:Y:S01]  /*4780*/  FADD.FTZ R88, R188, R89 ;  /* 0x00000059bc587221 */ /* 0x001fe20000010000 */
[----:B-1----:R-:W-:Y:S01]  /*4790*/  FADD.FTZ R89, R189, R90 ;  /* 0x0000005abd597221 */ /* 0x002fe20000010000 */
[----:B------:R-:W-:Y:S06]  /*47a0*/  @P2 BRA `(.L_x_673) ;  /* 0x0000000000202947 */ /* 0x000fec0003800000 */
[----:B------:R-:W0:Y:S01]  /*47b0*/  S2R R93, SR_CgaCtaId ;  /* 0x00000000005d7919 */ /* 0x000e220000008800 */
[----:B------:R-:W-:Y:S02]  /*47c0*/  MOV R90, 0x400 ;  /* 0x00000400005a7802 */ /* 0x000fe40000000f00 */
[----:B--2---:R-:W-:-:S04]  /*47d0*/  SHF.R.U32.HI R91, RZ, 0x2, R112 ;  /* 0x00000002ff5b7819 */ /* 0x004fc80000011670 */
[----:B------:R-:W-:Y:S02]  /*47e0*/  LOP3.LUT R91, R91, 0xf8, RZ, 0xc0, !PT ;  /* 0x000000f85b5b7812 */ /* 0x000fe400078ec0ff */
[----:B0-----:R-:W-:-:S04]  /*47f0*/  LEA R90, R93, R90, 0x18 ;  /* 0x0000005a5d5a7211 */ /* 0x001fc800078ec0ff */
[----:B------:R-:W-:-:S04]  /*4800*/  @P1 IADD3 R90, PT, PT, R90, 0x20, RZ ;  /* 0x000000205a5a1810 */ /* 0x000fc80007ffe0ff */
[----:B------:R-:W-:-:S05]  /*4810*/  IADD3 R91, PT, PT, R90, R91, RZ ;  /* 0x0000005b5a5b7210 */ /* 0x000fca0007ffe0ff */
[----:B------:R0:W-:Y:S02]  /*4820*/  STS.64 [R91], R88 ;  /* 0x000000585b007388 */ /* 0x0001e40000000a00 */
.L_x_673:
[----:B------:R-:W-:Y:S05]  /*4830*/  BSYNC.RECONVERGENT B0 ;  /* 0x0000000000007941 */ /* 0x000fea0003800200 */
.L_x_672:
[----:B------:R-:W-:Y:S01]  /*4840*/  BAR.SYNC.DEFER_BLOCKING 0x0 ;  /* 0x0000000000007b1d */ /* 0x000fe20000010000 */
[----:B------:R-:W-:-:S05]  /*4850*/  CS2R R94, SRZ ;  /* 0x00000000005e7805 */ /* 0x000fca000001ff00 */
        /* <DEDUP_REMOVED lines=8> */
[----:B------:R-:W-:-:S04]  /*48e0*/  @!P1 IADD3 R92, PT, PT, R93, 0x10, RZ ;  /* 0x000000105d5c9810 */ /* 0x000fc80007ffe0ff */
[----:B--2---:R-:W0:Y:S04]  /*48f0*/  LDS.128 R88, [R89] ;  /* 0x0000000059587984 */ /* 0x004e280000000c00 */
        /* <DEDUP_REMOVED lines=9> */
.L_x_675:
[----:B------:R-:W-:Y:S05]  /*4990*/  BSYNC.RECONVERGENT B0 ;  /* 0x0000000000007941 */ /* 0x000fea0003800200 */
.L_x_674:
[----:B------:R-:W3:Y:S01]  /*49a0*/  LDL.LU R187, [R1+0x34] ;  /* 0x0000340001bb7983 */ /* 0x000ee20000300800 */
[----:B------:R-:W1:Y:S03]  /*49b0*/  LDCU UR13, c[0x0][0x380] ;  /* 0x00007000ff0d77ac */ /* 0x000e660008000800 */
[----:B------:R-:W4:Y:S04]  /*49c0*/  LDL.LU R115, [R1+0x38] ;  /* 0x0000380001737983 */ /* 0x000f280000300800 */
[----:B------:R-:W5:Y:S04]  /*49d0*/  LDL.LU R114, [R1] ;  /* 0x0000000001727983 */ /* 0x000f680000300800 */
[----:B------:R-:W5:Y:S04]  /*49e0*/  LDL.LU R113, [R1+0x24] ;  /* 0x0000240001717983 */ /* 0x000f680000300800 */
[----:B------:R-:W5:Y:S04]  /*49f0*/  LDL.LU R111, [R1+0x28] ;  /* 0x00002800016f7983 */ /* 0x000f680000300800 */
[----:B0-----:R-:W5:Y:S04]  /*4a00*/  LDL.LU R88, [R1+0x2c] ;  /* 0x00002c0001587983 */ /* 0x001f680000300800 */
[----:B------:R-:W5:Y:S04]  /*4a10*/  LDL.LU R110, [R1+0x4] ;  /* 0x00000400016e7983 */ /* 0x000f680000300800 */
[----:B------:R-:W5:Y:S04]  /*4a20*/  LDL.LU R109, [R1+0x18] ;  /* 0x00001800016d7983 */ /* 0x000f680000300800 */
[----:B------:R-:W5:Y:S04]  /*4a30*/  LDL.LU R108, [R1+0x1c] ;  /* 0x00001c00016c7983 */ /* 0x000f680000300800 */
[----:B------:R-:W5:Y:S04]  /*4a40*/  LDL.LU R93, [R1+0x20] ;  /* 0x00002000015d7983 */ /* 0x000f680000300800 */
[----:B------:R-:W5:Y:S04]  /*4a50*/  LDL.LU R92, [R1+0x8] ;  /* 0x00000800015c7983 */ /* 0x000f680000300800 */
[----:B--2---:R-:W2:Y:S04]  /*4a60*/  LDL.LU R91, [R1+0xc] ;  /* 0x00000c00015b7983 */ /* 0x004ea80000300800 */
[----:B------:R-:W2:Y:S04]  /*4a70*/  LDL.LU R90, [R1+0x10] ;  /* 0x00001000015a7983 */ /* 0x000ea80000300800 */
[----:B------:R-:W2:Y:S01]  /*4a80*/  LDL.LU R89, [R1+0x14] ;  /* 0x0000140001597983 */ /* 0x000ea20000300800 */
[----:B-1----:R-:W-:Y:S01]  /*4a90*/  UIMAD UR9, UR13, 0x5, URZ ;  /* 0x000000050d0978a4 */ /* 0x002fe2000f8e02ff */
[----:B---3--:R-:W-:Y:S01]  /*4aa0*/  FADD.FTZ R187, R195, R187 ;  /* 0x000000bbc3bb7221 */ /* 0x008fe20000010000 */
[----:B----4-:R-:W-:-:S04]  /*4ab0*/  FADD.FTZ R115, R196, R115 ;  /* 0x00000073c4737221 */ /* 0x010fc80000010000 */
[----:B------:R-:W-:Y:S01]  /*4ac0*/  STL [R1+0x34], R187 ;  /* 0x000034bb01007387 */ /* 0x000fe20000100800 */
[----:B-----5:R-:W-:-:S03]  /*4ad0*/  FADD.FTZ R114, R197, R114 ;  /* 0x00000072c5727221 */ /* 0x020fc60000010000 */
[----:B------:R-:W-:Y:S01]  /*4ae0*/  STL [R1+0x38], R115 ;  /* 0x0000387301007387 */ /* 0x000fe20000100800 */
[----:B------:R-:W-:-:S03]  /*4af0*/  FADD.FTZ R113, R198, R113 ;  /* 0x00000071c6717221 */ /* 0x000fc60000010000 */
[----:B------:R-:W-:Y:S01]  /*4b00*/  STL [R1], R114 ;  /* 0x0000007201007387 */ /* 0x000fe20000100800 */
[----:B------:R-:W-:Y:S01]  /*4b10*/  FADD.FTZ R111, R199, R111 ;  /* 0x0000006fc76f7221 */ /* 0x000fe20000010000 */
[----:B------:R-:W-:Y:S01]  /*4b20*/  FADD.FTZ R88, R200, R88 ;  /* 0x00000058c8587221 */ /* 0x000fe20000010000 */
[----:B------:R-:W-:-:S04]  /*4b30*/  FADD.FTZ R110, R201, R110 ;  /* 0x0000006ec96e7221 */ /* 0x000fc80000010000 */
[----:B------:R0:W-:Y:S01]  /*4b40*/  STL [R1+0x2c], R88 ;  /* 0x00002c5801007387 */ /* 0x0001e20000100800 */
[----:B------:R-:W-:-:S03]  /*4b50*/  FADD.FTZ R109, R202, R109 ;  /* 0x0000006dca6d7221 */ /* 0x000fc60000010000 */
[----:B------:R-:W-:Y:S01]  /*4b60*/  STL [R1+0x24], R113 ;  /* 0x0000247101007387 */ /* 0x000fe20000100800 */
        /* <DEDUP_REMOVED lines=8> */
[----:B-1----:R-:W-:Y:S01]  /*4bf0*/  MOV R111, UR12 ;  /* 0x0000000c006f7c02 */ /* 0x002fe20008000f00 */
[----:B--2---:R-:W-:-:S02]  /*4c00*/  FADD.FTZ R91, R206, R91 ;  /* 0x0000005bce5b7221 */ /* 0x004fc40000010000 */
        /* <DEDUP_REMOVED lines=9> */
[----:B------:R-:W1:Y:S01]  /*4ca0*/  LDCU.64 UR6, c[0x0][0x3c0] ;  /* 0x00007800ff0677ac */ /* 0x000e620008000a00 */
        /* <DEDUP_REMOVED lines=9> */
[C---:B0-----:R-:W-:Y:S01]  /*4d40*/  IADD3 R89, P0, PT, R88.reuse, UR10, RZ ;  /* 0x0000000a58597c10 */ /* 0x041fe2000ff1e0ff */
[----:B------:R-:W-:Y:S02]  /*4d50*/  UIADD3.X UR8, UPT, UPT, URZ, URZ, URZ, UP0, !UPT ;  /* 0x000000ffff087290 */ /* 0x000fe400087fe4ff */
[----:B-1----:R-:W-:Y:S01]  /*4d60*/  ULEA UR6, UP0, UR5, UR6, 0x3 ;  /* 0x0000000605067291 */ /* 0x002fe2000f8018ff */
        /* <DEDUP_REMOVED lines=19> */
.L_x_677:
[----:B0-----:R-:W2:Y:S04]  /*4ea0*/  LDG.E.STRONG.GPU R90, desc[UR14][R88.64] ;  /* 0x0000000e585a7981 */ /* 0x001ea8000c1ef900 */
[----:B--2---:R-:W-:Y:S01]  /*4eb0*/  CCTL.IVALL ;  /* 0x00000000ff00798f */ /* 0x004fe20002000000 */
[----:B------:R-:W-:Y:S05]  /*4ec0*/  YIELD ;  /* 0x0000000000007946 */ /* 0x000fea0003800000 */
[----:B------:R-:W-:-:S13]  /*4ed0*/  ISETP.NE.AND P0, PT, R90, R93, PT ;  /* 0x0000005d5a00720c */ /* 0x000fda0003f05270 */
[----:B------:R-:W-:Y:S05]  /*4ee0*/  @P0 BRA `(.L_x_677) ;  /* 0xfffffffc00ec0947 */ /* 0x000fea000383ffff */
.L_x_676:
[----:B------:R-:W-:Y:S05]  /*4ef0*/  WARPSYNC.ALL ;  /* 0x0000000000007948 */ /* 0x000fea0003800000 */
[----:B0-----:R-:W-:Y:S01]  /*4f00*/  IMAD R109, R111, 0xc80, R132 ;  /* 0x00000c806f6d7824 */ /* 0x001fe200078e0284 */
[----:B------:R-:W0:Y:S01]  /*4f10*/  @!P2 LDC.64 R88, c[0x0][0x3c0] ;  /* 0x0000f000ff58ab82 */ /* 0x000e220000000a00 */
        /* <DEDUP_REMOVED lines=49> */
[----:B------:R-:W-:Y:S01]  /*5230*/  FADD.FTZ R178, -R89, R178 ;  /* 0x000000b259b27221 */ /* 0x000fe20000010100 */
[----:B------:R-:W-:Y:S01]  /*5240*/  FADD.FTZ R0, -R93, R2 ;  /* 0x000000025d007221 */ /* 0x000fe20000010100 */
[----:B------:R-:W0:Y:S01]  /*5250*/  LDC.64 R88, c[0x0][0x3f0] ;  /* 0x0000fc00ff587b82 */ /* 0x000e220000000a00 */
        /* <DEDUP_REMOVED lines=54> */
[----:B------:R-:W-:Y:S01]  /*55c0*/  FMUL.FTZ R91, R150, UR18 ;  /* 0x00000012965b7c20 */ /* 0x000fe20008410000 */
[----:B------:R-:W-:Y:S01]  /*55d0*/  FADD.FTZ R142, -R142, R175 ;  /* 0x000000af8e8e7221 */ /* 0x000fe20000010100 */
[----:B------:R-:W-:Y:S01]  /*55e0*/  FMUL.FTZ R92, R179, UR18 ;  /* 0x00000012b35c7c20 */ /* 0x000fe20008410000 */
[----:B------:R-:W-:-:S04]  /*55f0*/  IMAD.WIDE.U32 R110, R6, 0x10, R88 ;  /* 0x00000010066e7825 */ /* 0x000fc800078e0058 */
[----:B------:R-:W-:Y:S01]  /*5600*/  FMUL.FTZ R6, R149, UR18 ;  /* 0x0000001295067c20 */ /* 0x000fe20008410000 */
[----:B------:R-:W-:Y:S01]  /*5610*/  FMUL.FTZ R97, R178, UR18 ;  /* 0x00000012b2617c20 */ /* 0x000fe20008410000 */
[----:B------:R-:W-:Y:S01]  /*5620*/  FADD.FTZ R121, -R121, R164 ;  /* 0x000000a479797221 */ /* 0x000fe20000010100 */
[----:B------:R-:W-:-:S04]  /*5630*/  IMAD.WIDE.U32 R4, R4, 0x10, R88 ;  /* 0x0000001004047825 */ /* 0x000fc800078e0058 */
[----:B------:R-:W-:Y:S01]  /*5640*/  FADD.FTZ R127, -R127, R168 ;  /* 0x000000a87f7f7221 */ /* 0x000fe20000010100 */
[----:B------:R-:W-:Y:S01]  /*5650*/  FADD.FTZ R114, -R114, R159 ;  /* 0x0000009f72727221 */ /* 0x000fe20000010100 */
[----:B------:R-:W-:Y:S01]  /*5660*/  FADD.FTZ R106, -R106, R157 ;  /* 0x0000009d6a6a7221 */ /* 0x000fe20000010100 */
[----:B------:R-:W-:Y:S01]  /*5670*/  IMAD.WIDE.U32 R2, R3, 0x10, R88 ;  /* 0x0000001003027825 */ /* 0x000fe200078e0058 */
[----:B------:R-:W-:-:S03]  /*5680*/  F2FP.F16.F32.PACK_AB R88, R93, R0 ;  /* 0x000000005d58723e */ /* 0x000fc600000000ff */
        /* <DEDUP_REMOVED lines=8> */
[----:B------:R-:W-:Y:S01]  /*5710*/  F2FP.F16.F32.PACK_AB R91, R6, R91 ;  /* 0x0000005b065b723e */ /* 0x000fe200000000ff */
[----:B------:R-:W-:Y:S01]  /*5720*/  FMUL.FTZ R94, R142, UR18 ;  /* 0x000000128e5e7c20 */ /* 0x000fe20008410000 */
[----:B------:R-:W-:Y:S01]  /*5730*/  FMUL.FTZ R99, R174, UR18 ;  /* 0x00000012ae637c20 */ /* 0x000fe20008410000 */
[----:B------:R-:W-:Y:S01]  /*5740*/  FADD.FTZ R138, -R138, R173 ;  /* 0x000000ad8a8a7221 */ /* 0x000fe20000010100 */
[----:B------:R-:W-:Y:S01]  /*5750*/  FADD.FTZ R137, -R137, R172 ;  /* 0x000000ac89897221 */ /* 0x000fe20000010100 */
[----:B------:R-:W-:Y:S01]  /*5760*/  FADD.FTZ R145, -R102, R145 ;  /* 0x0000009166917221 */ /* 0x000fe20000010100 */
[----:B------:R-:W-:Y:S01]  /*5770*/  FMUL.FTZ R165, R165, UR18 ;  /* 0x00000012a5a57c20 */ /* 0x000fe20008410000 */
[----:B------:R-:W-:Y:S01]  /*5780*/  FMUL.FTZ R6, R121, UR18 ;  /* 0x0000001279067c20 */ /* 0x000fe20008410000 */
[----:B------:R-:W-:Y:S01]  /*5790*/  F2FP.F16.F32.PACK_AB R93, R0, R93 ;  /* 0x0000005d005d723e */ /* 0x000fe200000000ff */
[----:B------:R-:W-:Y:S01]  /*57a0*/  FADD.FTZ R171, -R136, R171 ;  /* 0x000000ab88ab7221 */ /* 0x000fe20000010100 */
[----:B------:R-:W-:Y:S01]  /*57b0*/  F2FP.F16.F32.PACK_AB R92, R97, R92 ;  /* 0x0000005c615c723e */ /* 0x000fe200000000ff */
        /* <DEDUP_REMOVED lines=21> */
[----:B------:R-:W-:Y:S01]  /*5910*/  F2FP.F16.F32.PACK_AB R94, R99, R94 ;  /* 0x0000005e635e723e */ /* 0x000fe200000000ff */
[----:B------:R-:W-:Y:S01]  /*5920*/  FMUL.FTZ R98, R167, UR18 ;  /* 0x00000012a7627c20 */ /* 0x000fe20008410000 */
[----:B------:R-:W-:Y:S01]  /*5930*/  FMUL.FTZ R123, R123, UR18 ;  /* 0x000000127b7b7c20 */ /* 0x000fe20008410000 */
[----:B------:R-:W-:Y:S01]  /*5940*/  F2FP.F16.F32.PACK_AB R99, R6, R165 ;  /* 0x000000a50663723e */ /* 0x000fe200000000ff */
[----:B------:R-:W-:Y:S01]  /*5950*/  FMUL.FTZ R96, R171, UR18 ;  /* 0x00000012ab607c20 */ /* 0x000fe20008410000 */
[----:B------:R-:W-:Y:S01]  /*5960*/  FMUL.FTZ R101, R170, UR18 ;  /* 0x00000012aa657c20 */ /* 0x000fe20008410000 */
[----:B------:R-:W-:Y:S01]  /*5970*/  FMUL.FTZ R161, R161, UR18 ;  /* 0x00000012a1a17c20 */ /* 0x000fe20008410000 */
[----:B------:R-:W-:Y:S01]  /*5980*/  FMUL.FTZ R6, R117, UR18 ;  /* 0x0000001275067c20 */ /* 0x000fe20008410000 */
[----:B------:R-:W-:Y:S01]  /*5990*/  F2FP.F16.F32.PACK_AB R97, R0, R97 ;  /* 0x000000610061723e */ /* 0x000fe200000000ff */
[----:B------:R-:W-:Y:S01]  /*59a0*/  FMUL.FTZ R100, R163, UR18 ;  /* 0x00000012a3647c20 */ /* 0x000fe20008410000 */
[----:B------:R-:W-:Y:S01]  /*59b0*/  F2FP.F16.F32.PACK_AB R103, R104, R103 ;  /* 0x000000676867723e */ /* 0x000fe200000000ff */
[----:B------:R-:W-:Y:S01]  /*59c0*/  FMUL.FTZ R119, R119, UR18 ;  /* 0x0000001277777c20 */ /* 0x000fe20008410000 */
[----:B------:R-:W-:Y:S01]  /*59d0*/  F2FP.F16.F32.PACK_AB R102, R105, R102 ;  /* 0x000000666966723e */ /* 0x000fe200000000ff */
        /* <DEDUP_REMOVED lines=8> */
[----:B------:R-:W-:-:S02]  /*5a60*/  F2FP.F16.F32.PACK_AB R90, R95, R90 ;  /* 0x0000005a5f5a723e */ /* 0x000fc400000000ff */
[----:B------:R-:W-:Y:S02]  /*5a70*/  F2FP.F16.F32.PACK_AB R89, R184, R89 ;  /* 0x00000059b859723e */ /* 0x000fe400000000ff */
[----:B------:R-:W-:Y:S02]  /*5a80*/  F2FP.F16.F32.PACK_AB R95, R137, R138 ;  /* 0x0000008a895f723e */ /* 0x000fe400000000ff */
[----:B------:R-:W-:Y:S01]  /*5a90*/  F2FP.F16.F32.PACK_AB R98, R123, R98 ;  /* 0x000000627b62723e */ /* 0x000fe200000000ff */
[----:B------:R1:W-:Y:S01]  /*5aa0*/  STG.E.128 desc[UR14][R108.64], R88 ;  /* 0x000000586c007986 */ /* 0x0003e2000c101d0e */
[----:B------:R-:W-:Y:S02]  /*5ab0*/  F2FP.F16.F32.PACK_AB R96, R101, R96 ;  /* 0x000000606560723e */ /* 0x000fe400000000ff */
[----:B------:R-:W-:Y:S01]  /*5ac0*/  F2FP.F16.F32.PACK_AB R101, R6, R161 ;  /* 0x000000a10665723e */ /* 0x000fe200000000ff */
[----:B------:R1:W-:Y:S01]  /*5ad0*/  STG.E.128 desc[UR14][R110.64], R92 ;  /* 0x0000005c6e007986 */ /* 0x0003e2000c101d0e */
[----:B------:R-:W-:-:S02]  /*5ae0*/  F2FP.F16.F32.PACK_AB R100, R119, R100 ;  /* 0x000000647764723e */ /* 0x000fc400000000ff */
[----:B------:R-:W-:Y:S01]  /*5af0*/  F2FP.F16.F32.PACK_AB R107, R122, R107 ;  /* 0x0000006b7a6b723e */ /* 0x000fe200000000ff */
[----:B------:R1:W-:Y:S01]  /*5b00*/  STG.E.128 desc[UR14][R112.64], R96 ;  /* 0x0000006070007986 */ /* 0x0003e2000c101d0e */
[----:B------:R-:W-:Y:S02]  /*5b10*/  F2FP.F16.F32.PACK_AB R106, R133, R106 ;  /* 0x0000006a856a723e */ /* 0x000fe400000000ff */
[----:B------:R-:W-:Y:S01]  /*5b20*/  F2FP.F16.F32.PACK_AB R105, R0, R105 ;  /* 0x000000690069723e */ /* 0x000fe200000000ff */
[----:B------:R1:W-:Y:S01]  /*5b30*/  STG.E.128 desc[UR14][R4.64], R100 ;  /* 0x0000006404007986 */ /* 0x0003e2000c101d0e */
[----:B------:R-:W-:-:S05]  /*5b40*/  F2FP.F16.F32.PACK_AB R104, R145, R104 ;  /* 0x000000689168723e */ /* 0x000fca00000000ff */
        /* <DEDUP_REMOVED lines=82> */
.L_x_667:
        /* <DEDUP_REMOVED lines=39> */
.L_x_679:
        /* <DEDUP_REMOVED lines=10> */
.L_x_3034:


//--------------------- .text._ZN10layer_norm22ln_bwd_finalize_kernelINS_22Kernel_traits_finalizeILj25600EffffjLj1024ELj4ENS_18Kernel_traits_baseILj25600EffffjLj1024EEEEEEEvNS_9BwdParamsE --------------------------
	.section	.text._ZN10layer_norm22ln_bwd_finalize_kernelINS_22Kernel_traits_finalizeILj25600EffffjLj1024ELj4ENS_18Kernel_traits_baseILj25600EffffjLj1024EEEEEEEvNS_9BwdParamsE,"ax",@progbits
	.align	128
        .global         _ZN10layer_norm22ln_bwd_finalize_kernelINS_22Kernel_traits_finalizeILj25600EffffjLj1024ELj4ENS_18Kernel_traits_baseILj25600EffffjLj1024EEEEEEEvNS_9BwdParamsE
        .type           _ZN10layer_norm22ln_bwd_finalize_kernelINS_22Kernel_traits_finalizeILj25600EffffjLj1024ELj4ENS_18Kernel_traits_baseILj25600EffffjLj1024EEEEEEEvNS_9BwdParamsE,@function
        .size           _ZN10layer_norm22ln_bwd_finalize_kernelINS_22Kernel_traits_finalizeILj25600EffffjLj1024ELj4ENS_18Kernel_traits_baseILj25600EffffjLj1024EEEEEEEvNS_9BwdParamsE,(.L_x_3035 - _ZN10layer_norm22ln_bwd_finalize_kernelINS_22Kernel_traits_finalizeILj25600EffffjLj1024ELj4ENS_18Kernel_traits_baseILj25600EffffjLj1024EEEEEEEvNS_9BwdParamsE)
        .other          _ZN10layer_norm22ln_bwd_finalize_kernelINS_22Kernel_traits_finalizeILj25600EffffjLj1024ELj4ENS_18Kernel_traits_baseILj25600EffffjLj1024EEEEEEEvNS_9BwdParamsE,@"STO_CUDA_ENTRY STV_DEFAULT"
_ZN10layer_norm22ln_bwd_finalize_kernelINS_22Kernel_traits_finalizeILj25600EffffjLj1024ELj4ENS_18Kernel_traits_baseILj25600EffffjLj1024EEEEEEEvNS_9BwdParamsE:
.text._ZN10layer_norm22ln_bwd_finalize_kernelINS_22Kernel_traits_finalizeILj25600EffffjLj1024ELj4ENS_18Kernel_traits_baseILj25600EffffjLj1024EEEEEEEvNS_9BwdParamsE:
        /* <DEDUP_REMOVED lines=37> */
.L_x_684:
        /* <DEDUP_REMOVED lines=118> */
.L_x_683:
[----:B------:R-:W-:Y:S05]  /*09b0*/  BSYNC.RECONVERGENT B1 ;  /* 0x0000000000017941 */ /* 0x000fea0003800200 */
.L_x_682:
        /* <DEDUP_REMOVED lines=65> */
.L_x_686:
[----:B------:R-:W-:Y:S05]  /*0dd0*/  BSYNC.RECONVERGENT B1 ;  /* 0x0000000000017941 */ /* 0x000fea0003800200 */
.L_x_685:
        /* <DEDUP_REMOVED lines=37> */
.L_x_688:
[----:B------:R-:W-:Y:S05]  /*1030*/  BSYNC.RECONVERGENT B1 ;  /* 0x0000000000017941 */ /* 0x000fea0003800200 */
.L_x_687:
[----:B------:R-:W-:Y:S05]  /*1040*/  @!P1 BRA `(.L_x_681) ;  /* 0x00000000003c9947 */ /* 0x000fea0003800000 */
[----:B------:R-:W0:Y:S01]  /*1050*/  LDC.64 R6, c[0x0][0x3e0] ;  /* 0x0000f800ff067b82 */ /* 0x000e220000000a00 */
[----:B------:R-:W-:Y:S01]  /*1060*/  IMAD R2, R15, 0x6400, R11 ;  /* 0x000064000f027824 */ /* 0x000fe200078e020b */
[----:B------:R-:W-:-:S04]  /*1070*/  IADD3 R24, PT, PT, -R24, RZ, RZ ;  /* 0x000000ff18187210 */ /* 0x000fc80007ffe1ff */
[----:B------:R-:W-:Y:S02]  /*1080*/  IADD3 R11, PT, PT, R13, R2, RZ ;  /* 0x000000020d0b7210 */ /* 0x000fe40007ffe0ff */
[----:B------:R-:W1:Y:S05]  /*1090*/  LDC.64 R8, c[0x0][0x3e8] ;  /* 0x0000fa00ff087b82 */ /* 0x000e6a0000000a00 */
.L_x_689:
        /* <DEDUP_REMOVED lines=10> */
.L_x_681:
[----:B------:R-:W-:Y:S05]  /*1140*/  BSYNC.RECONVERGENT B0 ;  /* 0x0000000000007941 */ /* 0x000fea0003800200 */
.L_x_680:
        /* <DEDUP_REMOVED lines=53> */
.L_x_690:
        /* <DEDUP_REMOVED lines=14> */
.L_x_3035:


//--------------------- .text._ZN10layer_norm13ln_bwd_kernelINS_13Kernel_traitsIffffjLj25600ELj5ELj1ELj4ELj16ENS_18Kernel_traits_baseILj25600EffffjLj128EEEEEEEvNS_9BwdParamsE --------------------------
	.section	.text._ZN10layer_norm13ln_bwd_kernelINS_13Kernel_traitsIffffjLj25600ELj5ELj1ELj4ELj16ENS_18Kernel_traits_baseILj25600EffffjLj128EEEEEEEvNS_9BwdParamsE,"ax",@progbits
	.align	128
        .global         _ZN10layer_norm13ln_bwd_kernelINS_13Kernel_traitsIffffjLj25600ELj5ELj1ELj4ELj16ENS_18Kernel_traits_baseILj25600EffffjLj128EEEEEEEvNS_9BwdParamsE
        .type           _ZN10layer_norm13ln_bwd_kernelINS_13Kernel_traitsIffffjLj25600ELj5ELj1ELj4ELj16ENS_18Kernel_traits_baseILj25600EffffjLj128EEEEEEEvNS_9BwdParamsE,@function
        .size           _ZN10layer_norm13ln_bwd_kernelINS_13Kernel_traitsIffffjLj25600ELj5ELj1ELj4ELj16ENS_18Kernel_traits_baseILj25600EffffjLj128EEEEEEEvNS_9BwdParamsE,(.L_x_3036 - _ZN10layer_norm13ln_bwd_kernelINS_13Kernel_traitsIffffjLj25600ELj5ELj1ELj4ELj16ENS_18Kernel_traits_baseILj25600EffffjLj128EEEEEEEvNS_9BwdParamsE)
        .other          _ZN10layer_norm13ln_bwd_kernelINS_13Kernel_traitsIffffjLj25600ELj5ELj1ELj4ELj16ENS_18Kernel_traits_baseILj25600EffffjLj128EEEEEEEvNS_9BwdParamsE,@"STO_CUDA_ENTRY STV_DEFAULT"
_ZN10layer_norm13ln_bwd_kernelINS_13Kernel_traitsIffffjLj25600ELj5ELj1ELj4ELj16ENS_18Kernel_traits_baseILj25600EffffjLj128EEEEEEEvNS_9BwdParamsE:
.text._ZN10layer_norm13ln_bwd_kernelINS_13Kernel_traitsIffffjLj25600ELj5ELj1ELj4ELj16ENS_18Kernel_traits_baseILj25600EffffjLj128EEEEEEEvNS_9BwdParamsE:
        /* <DEDUP_REMOVED lines=40> */
.L_x_691:
        /* <DEDUP_REMOVED lines=12> */
.L_x_692:
        /* <DEDUP_REMOVED lines=72> */
[----:B------:R-:W-:Y:S01]  /*07c0*/  CS2R R14, SRZ ;  /* 0x00000000000e7805 */ /* 0x000fe2000001ff00 */
[----:B------:R-:W-:Y:S01]  /*07d0*/  UMOV UR4, URZ ;  /* 0x000000ff00047c82 */ /* 0x000fe20008000000 */
[----:B------:R-:W-:Y:S01]  /*07e0*/  UMOV UR12, UR10 ;  /* 0x0000000a000c7c82 */ /* 0x000fe20008000000 */
        /* <DEDUP_REMOVED lines=33> */
.L_x_704:
        /* <DEDUP_REMOVED lines=18> */
[----:B------:R-:W0:Y:S01]  /*0b20*/  LDC.64 R24, c[0x0][0x3d8] ;  /* 0x0000f600ff187b82 */ /* 0x000e220000000a00 */
        /* <DEDUP_REMOVED lines=12> */
[C---:B------:R-:W-:Y:S01]  /*0bf0*/  IADD3 R3, PT, PT, R12.reuse, 0x1680, RZ ;  /* 0x000016800c037810 */ /* 0x040fe20007ffe0ff */
        /* <DEDUP_REMOVED lines=40> */
.L_x_694:
        /* <DEDUP_REMOVED lines=53> */
.L_x_695:
        /* <DEDUP_REMOVED lines=202> */
.L_x_696:
        /* <DEDUP_REMOVED lines=34> */
[----:B------:R-:W-:Y:S01]  /*2090*/  FMUL.FTZ R208, R61, R141 ;  /* 0x0000008d3dd07220 */ /* 0x000fe20000410000 */
[----:B------:R-:W-:Y:S01]  /*20a0*/  FADD.FTZ R161, -R69, R161 ;  /* 0x000000a145a17221 */ /* 0x000fe20000010100 */
[----:B------:R-:W-:Y:S01]  /*20b0*/  FADD.FTZ R162, -R70, R162 ;  /* 0x000000a246a27221 */ /* 0x000fe20000010100 */
[----:B------:R-:W-:Y:S01]  /*20c0*/  FMUL.FTZ R224, R30, R110 ;  /* 0x0000006e1ee07220 */ /* 0x000fe20000410000 */
[----:B------:R-:W-:Y:S01]  /*20d0*/  FMUL.FTZ R226, R31, R111 ;  /* 0x0000006f1fe27220 */ /* 0x000fe20000410000 */
[----:B------:R-:W-:Y:S01]  /*20e0*/  FMUL.FTZ R227, R24, R104 ;  /* 0x0000006818e37220 */ /* 0x000fe20000410000 */
[----:B------:R-:W3:Y:S01]  /*20f0*/  MUFU.RCP R204, R137 ;  /* 0x0000008900cc7308 */ /* 0x000ee20000001000 */
[----:B0-----:R-:W-:Y:S01]  /*2100*/  FMUL.FTZ R168, R171, R207 ;  /* 0x000000cfaba87220 */ /* 0x001fe20000410000 */
[----:B------:R-:W-:Y:S01]  /*2110*/  FADD.FTZ R171, -R97, R173 ;  /* 0x000000ad61ab7221 */ /* 0x000fe20000010100 */
[----:B------:R-:W-:Y:S01]  /*2120*/  FMUL.FTZ R207, R62, R142 ;  /* 0x0000008e3ecf7220 */ /* 0x000fe20000410000 */
[----:B------:R-:W-:Y:S01]  /*2130*/  FADD.FTZ R167, -R67, R167 ;  /* 0x000000a743a77221 */ /* 0x000fe20000010100 */
[----:B------:R-:W-:Y:S01]  /*2140*/  FMUL.FTZ R228, R25, R105 ;  /* 0x0000006919e47220 */ /* 0x000fe20000410000 */
[----:B------:R-:W-:-:S02]  /*2150*/  FMUL.FTZ R230, R27, R107 ;  /* 0x0000006b1be67220 */ /* 0x000fc40000410000 */
[----:B------:R-:W0:Y:S01]  /*2160*/  MUFU.RCP R202, R138 ;  /* 0x0000008a00ca7308 */ /* 0x000e220000001000 */
[----:B--2---:R-:W-:Y:S01]  /*2170*/  FMUL.FTZ R173, R172, R206 ;  /* 0x000000ceacad7220 */ /* 0x004fe20000410000 */
[----:B------:R-:W-:-:S06]  /*2180*/  FMUL.FTZ R206, R63, R143 ;  /* 0x0000008f3fce7220 */ /* 0x000fcc0000410000 */
[----:B------:R-:W2:Y:S01]  /*2190*/  MUFU.RCP R2, R126 ;  /* 0x0000007e00027308 */ /* 0x000ea20000001000 */
[----:B---3--:R-:W-:Y:S01]  /*21a0*/  FMUL.FTZ R172, R171, R204 ;  /* 0x000000ccabac7220 */ /* 0x008fe20000410000 */
[----:B------:R-:W-:Y:S01]  /*21b0*/  FADD.FTZ R204, -R93, R177 ;  /* 0x000000b15dcc7221 */ /* 0x000fe20000010100 */
[----:B------:R-:W-:Y:S01]  /*21c0*/  FADD.FTZ R177, -R88, R180 ;  /* 0x000000b458b17221 */ /* 0x000fe20000010100 */
[----:B------:R-:W-:-:S04]  /*21d0*/  FADD.FTZ R180, -R90, R182 ;  /* 0x000000b65ab47221 */ /* 0x000fc80000010100 */
        /* <DEDUP_REMOVED lines=9> */
[----:B------:R-:W-:Y:S01]  /*2270*/  FADD.FTZ R178, -R91, R183 ;  /* 0x000000b75bb27221 */ /* 0x000fe20000010100 */
[----:B--2---:R-:W-:Y:S01]  /*2280*/  FMUL.FTZ R145, R145, R2 ;  /* 0x0000000291917220 */ /* 0x004fe20000410000 */
[----:B------:R-:W-:Y:S01]  /*2290*/  FMUL.FTZ R2, R60, R140 ;  /* 0x0000008c3c027220 */ /* 0x000fe20000410000 */
[----:B------:R-:W-:-:S03]  /*22a0*/  FMUL.FTZ R183, R49, R129 ;  /* 0x0000008131b77220 */ /* 0x000fc60000410000 */
[----:B------:R-:W-:Y:S01]  /*22b0*/  FADD.FTZ R251, RZ, R2 ;  /* 0x00000002fffb7221 */ /* 0x000fe20000010000 */
[----:B------:R-:W-:Y:S01]  /*22c0*/  FFMA.FTZ R252, R2, R0, RZ ;  /* 0x0000000002fc7223 */ /* 0x000fe200000100ff */
[----:B------:R-:W2:Y:S01]  /*22d0*/  MUFU.RCP R203, R132 ;  /* 0x0000008400cb7308 */ /* 0x000ea20000001000 */
[----:B---3--:R-:W-:Y:S01]  /*22e0*/  FMUL.FTZ R174, R174, R205 ;  /* 0x000000cdaeae7220 */ /* 0x008fe20000410000 */
[----:B------:R-:W-:Y:S01]  /*22f0*/  FADD.FTZ R251, R251, R208 ;  /* 0x000000d0fbfb7221 */ /* 0x000fe20000010000 */
[----:B------:R-:W-:Y:S01]  /*2300*/  FFMA.FTZ R252, R208, R170, R252 ;  /* 0x000000aad0fc7223 */ /* 0x000fe200000100fc */
[----:B------:R-:W-:Y:S02]  /*2310*/  FMUL.FTZ R205, R56, R136 ;  /* 0x0000008838cd7220 */ /* 0x000fe40000410000 */
[----:B------:R-:W-:Y:S01]  /*2320*/  FADD.FTZ R251, R251, R207 ;  /* 0x000000cffbfb7221 */ /* 0x000fe20000010000 */
[----:B------:R-:W-:Y:S01]  /*2330*/  FFMA.FTZ R252, R207, R169, R252 ;  /* 0x000000a9cffc7223 */ /* 0x000fe200000100fc */
[----:B------:R-:W3:Y:S01]  /*2340*/  MUFU.RCP R197, R134 ;  /* 0x0000008600c57308 */ /* 0x000ee20000001000 */
[----:B0-----:R-:W-:Y:S01]  /*2350*/  FMUL.FTZ R199, R204, R199 ;  /* 0x000000c7ccc77220 */ /* 0x001fe20000410000 */
[----:B------:R-:W-:Y:S01]  /*2360*/  FADD.FTZ R251, R251, R206 ;  /* 0x000000cefbfb7221 */ /* 0x000fe20000010000 */
[----:B------:R-:W-:Y:S01]  /*2370*/  FFMA.FTZ R252, R206, R168, R252 ;  /* 0x000000a8cefc7223 */ /* 0x000fe200000100fc */
[----:B------:R-:W-:-:S02]  /*2380*/  FMUL.FTZ R204, R57, R137 ;  /* 0x0000008939cc7220 */ /* 0x000fc40000410000 */
[----:B------:R-:W-:Y:S01]  /*2390*/  FADD.FTZ R251, R251, R205 ;  /* 0x000000cdfbfb7221 */ /* 0x000fe20000010000 */
[----:B------:R-:W-:Y:S01]  /*23a0*/  FFMA.FTZ R252, R205, R173, R252 ;  /* 0x000000adcdfc7223 */ /* 0x000fe200000100fc */
[----:B------:R-:W0:Y:S01]  /*23b0*/  MUFU.RCP R201, R129 ;  /* 0x0000008100c97308 */ /* 0x000e220000001000 */
[----:B--2---:R-:W-:Y:S01]  /*23c0*/  FMUL.FTZ R175, R175, R203 ;  /* 0x000000cbafaf7220 */ /* 0x004fe20000410000 */
[----:B------:R-:W-:Y:S01]  /*23d0*/  FMUL.FTZ R203, R58, R138 ;  /* 0x0000008a3acb7220 */ /* 0x000fe20000410000 */
[----:B------:R-:W-:Y:S01]  /*23e0*/  FADD.FTZ R251, R251, R204 ;  /* 0x000000ccfbfb7221 */ /* 0x000fe20000010000 */
[----:B------:R-:W-:-:S03]  /*23f0*/  FFMA.FTZ R252, R204, R172, R252 ;  /* 0x000000acccfc7223 */ /* 0x000fc600000100fc */
[----:B------:R-:W-:Y:S01]  /*2400*/  FADD.FTZ R251, R251, R203 ;  /* 0x000000cbfbfb7221 */ /* 0x000fe20000010000 */
[----:B------:R-:W2:Y:S01]  /*2410*/  MUFU.RCP R209, R127 ;  /* 0x0000007f00d17308 */ /* 0x000ea20000001000 */
[----:B---3--:R-:W-:Y:S01]  /*2420*/  FMUL.FTZ R197, R202, R197 ;  /* 0x000000c5cac57220 */ /* 0x008fe20000410000 */
[----:B------:R-:W-:Y:S01]  /*2430*/  FMUL.FTZ R202, R59, R139 ;  /* 0x0000008b3bca7220 */ /* 0x000fe20000410000 */
[----:B------:R-:W-:-:S03]  /*2440*/  FFMA.FTZ R252, R203, R171, R252 ;  /* 0x000000abcbfc7223 */ /* 0x000fc600000100fc */
        /* <DEDUP_REMOVED lines=9> */
[----:B--2---:R-:W-:-:S07]  /*24e0*/  FMUL.FTZ R209, R147, R209 ;  /* 0x000000d193d17220 */ /* 0x004fce0000410000 */
[----:B------:R-:W2:Y:S01]  /*24f0*/  MUFU.RCP R198, R131 ;  /* 0x0000008300c67308 */ /* 0x000ea20000001000 */
[----:B---3--:R-:W-:Y:S01]  /*2500*/  FMUL.FTZ R180, R180, R200 ;  /* 0x000000c8b4b47220 */ /* 0x008fe20000410000 */
[----:B------:R-:W-:-:S04]  /*2510*/  FMUL.FTZ R200, R53, R133 ;  /* 0x0000008535c87220 */ /* 0x000fc80000410000 */
[----:B------:R-:W-:Y:S01]  /*2520*/  FADD.FTZ R251, R251, R200 ;  /* 0x000000c8fbfb7221 */ /* 0x000fe20000010000 */
[----:B------:R-:W-:Y:S01]  /*2530*/  FFMA.FTZ R252, R200, R199, R252 ;  /* 0x000000c7c8fc7223 */ /* 0x000fe200000100fc */
[----:B------:R-:W3:Y:S01]  /*2540*/  MUFU.RCP R196, R124 ;  /* 0x0000007c00c47308 */ /* 0x000ee20000001000 */
[----:B0-----:R-:W-:Y:S01]  /*2550*/  FMUL.FTZ R146, R144, R194 ;  /* 0x000000c290927220 */ /* 0x001fe20000410000 */
[----:B------:R-:W-:-:S06]  /*2560*/  FMUL.FTZ R194, R48, R128 ;  /* 0x0000008030c27220 */ /* 0x000fcc0000410000 */
        /* <DEDUP_REMOVED lines=11> */
[----:B------:R-:W-:Y:S01]  /*2620*/  FADD.FTZ R251, R251, R194 ;  /* 0x000000c2fbfb7221 */ /* 0x000fe20000010000 */
[----:B------:R-:W-:Y:S02]  /*2630*/  FMUL.FTZ R179, R51, R131 ;  /* 0x0000008333b37220 */ /* 0x000fe40000410000 */
[----:B------:R-:W-:Y:S01]  /*2640*/  FFMA.FTZ R252, R196, R195, R252 ;  /* 0x000000c3c4fc7223 */ /* 0x000fe200000100fc */
[----:B------:R-:W-:Y:S02]  /*2650*/  FADD.FTZ R251, R251, R183 ;  /* 0x000000b7fbfb7221 */ /* 0x000fe40000010000 */
[----:B------:R-:W0:Y:S01]  /*2660*/  MUFU.RCP R144, R104 ;  /* 0x0000006800907308 */ /* 0x000e220000001000 */
[----:B--2---:R-:W-:Y:S01]  /*2670*/  FMUL.FTZ R193, R177, R193 ;  /* 0x000000c1b1c17220 */ /* 0x004fe20000410000 */
[----:B------:R-:W-:Y:S01]  /*2680*/  FADD.FTZ R251, R251, R181 ;  /* 0x000000b5fbfb7221 */ /* 0x000fe20000010000 */
[----:B------:R-:W-:-:S02]  /*2690*/  FMUL.FTZ R177, R44, R124 ;  /* 0x0000007c2cb17220 */ /* 0x000fc40000410000 */
[----:B------:R-:W-:Y:S01]  /*26a0*/  FFMA.FTZ R252, R194, R193, R252 ;  /* 0x000000c1c2fc7223 */ /* 0x000fe200000100fc */
[----:B------:R-:W-:Y:S02]  /*26b0*/  FADD.FTZ R251, R251, R179 ;  /* 0x000000b3fbfb7221 */ /* 0x000fe40000010000 */
[----:B------:R-:W2:Y:S01]  /*26c0*/  MUFU.RCP R210, R120 ;  /* 0x0000007800d27308 */ /* 0x000ea20000001000 */
[----:B---3--:R-:W-:Y:S01]  /*26d0*/  FMUL.FTZ R163, R163, R147 ;  /* 0x00000093a3a37220 */ /* 0x008fe20000410000 */
[----:B------:R-:W-:Y:S01]  /*26e0*/  FFMA.FTZ R252, R183, R182, R252 ;  /* 0x000000b6b7fc7223 */ /* 0x000fe200000100fc */
[----:B------:R-:W-:-:S03]  /*26f0*/  FADD.FTZ R251, R251, R177 ;  /* 0x000000b1fbfb7221 */ /* 0x000fc60000010000 */
[----:B------:R-:W-:Y:S02]  /*2700*/  FFMA.FTZ R252, R181, R180, R252 ;  /* 0x000000b4b5fc7223 */ /* 0x000fe400000100fc */
[----:B------:R-:W3:Y:S01]  /*2710*/  MUFU.RCP R147, R105 ;  /* 0x0000006900937308 */ /* 0x000ee20000001000 */
[----:B0-----:R-:W-:Y:S01]  /*2720*/  FMUL.FTZ R164, R164, R144 ;  /* 0x00000090a4a47220 */ /* 0x001fe20000410000 */
[----:B------:R-:W-:-:S04]  /*2730*/  FFMA.FTZ R252, R179, R178, R252 ;  /* 0x000000b2b3fc7223 */ /* 0x000fc800000100fc */
[----:B------:R-:W-:Y:S02]  /*2740*/  FFMA.FTZ R252, R177, R176, R252 ;  /* 0x000000b0b1fc7223 */ /* 0x000fe400000100fc */
[----:B------:R-:W0:Y:S01]  /*2750*/  MUFU.RCP R144, R106 ;  /* 0x0000006a00907308 */ /* 0x000e220000001000 */
[----:B--2---:R-:W-:Y:S01]  /*2760*/  FMUL.FTZ R210, R148, R210 ;  /* 0x000000d294d27220 */ /* 0x004fe20000410000 */
[----:B------:R-:W-:-:S06]  /*2770*/  FMUL.FTZ R148, R47, R127 ;  /* 0x0000007f2f947220 */ /* 0x000fcc0000410000 */
[----:B------:R-:W2:Y:S01]  /*2780*/  MUFU.RCP R211, R121 ;  /* 0x0000007900d37308 */ /* 0x000ea20000001000 */
[----:B---3--:R-:W-:Y:S01]  /*2790*/  FMUL.FTZ R165, R165, R147 ;  /* 0x00000093a5a57220 */ /* 0x008fe20000410000 */
[----:B------:R-:W-:-:S04]  /*27a0*/  FMUL.FTZ R147, R45, R125 ;  /* 0x0000007d2d937220 */ /* 0x000fc80000410000 */
        /* <DEDUP_REMOVED lines=92> */
.L_x_697:
[----:B------:R0:W-:Y:S04]  /*2d70*/  STL [R1+0xa8], R2 ;  /* 0x0000a80201007387 */ /* 0x0001e80000100800 */
[----:B0-----:R-:W2:Y:S01]  /*2d80*/  LDL.LU R2, [R1+0x7c] ;  /* 0x00007c0001027983 */ /* 0x001ea20000300800 */
[----:B------:R-:W-:-:S03]  /*2d90*/  FADD.FTZ R240, R27, R240 ;  /* 0x000000f01bf07221 */ /* 0x000fc60000010000 */
[----:B------:R0:W-:Y:S04]  /*2da0*/  STL [R1+0xa4], R0 ;  /* 0x0000a40001007387 */ /* 0x0001e80000100800 */
[----:B0-----:R-:W3:Y:S01]  /*2db0*/  LDL.LU R0, [R1+0x74] ;  /* 0x0000740001007983 */ /* 0x001ee20000300800 */
[----:B--2---:R-:W-:-:S05]  /*2dc0*/  FFMA.FTZ R2, R229, R27, R2 ;  /* 0x0000001be5027223 */ /* 0x004fca0000010002 */
[----:B------:R0:W-:Y:S04]  /*2dd0*/  STL [R1+0x7c], R2 ;  /* 0x00007c0201007387 */ /* 0x0001e80000100800 */
[----:B0-----:R0:W5:Y:S04]  /*2de0*/  LDL.LU R2, [R1+0xa8] ;  /* 0x0000a80001027983 */ /* 0x0011680000300800 */
[----:B------:R-:W2:Y:S01]  /*2df0*/  LDL.LU R27, [R1+0x78] ;  /* 0x00007800011b7983 */ /* 0x000ea20000300800 */
[----:B---3--:R-:W-:Y:S01]  /*2e00*/  FFMA.FTZ R0, R165, R25, R0 ;  /* 0x00000019a5007223 */ /* 0x008fe20000010000 */
[----:B------:R-:W-:Y:S01]  /*2e10*/  FFMA.FTZ R239, R164, R24, R239 ;  /* 0x00000018a4ef7223 */ /* 0x000fe200000100ef */
[----:B------:R-:W-:Y:S01]  /*2e20*/  FADD.FTZ R243, R24, R243 ;  /* 0x000000f318f37221 */ /* 0x000fe20000010000 */
[----:B------:R-:W-:Y:S01]  /*2e30*/  FADD.FTZ R242, R25, R242 ;  /* 0x000000f219f27221 */ /* 0x000fe20000010000 */
[----:B------:R-:W3:Y:S04]  /*2e40*/  SHFL.DOWN PT, R24, R251, 0x10, 0x1f ;  /* 0x0a001f00fb187f89 */ /* 0x000ee800000e0000 */
[----:B------:R-:W4:Y:S01]  /*2e50*/  SHFL.DOWN PT, R25, R252, 0x10, 0x1f ;  /* 0x0a001f00fc197f89 */ /* 0x000f2200000e0000 */
[----:B--2---:R-:W-:-:S05]  /*2e60*/  FFMA.FTZ R27, R166, R26, R27 ;  /* 0x0000001aa61b7223 */ /* 0x004fca000001001b */
[----:B------:R2:W-:Y:S04]  /*2e70*/  STL [R1+0x78], R27 ;  /* 0x0000781b01007387 */ /* 0x0005e80000100800 */
[----:B--2---:R-:W2:Y:S01]  /*2e80*/  LDL.LU R27, [R1+0x88] ;  /* 0x00008800011b7983 */ /* 0x004ea20000300800 */
[----:B------:R-:W-:-:S03]  /*2e90*/  FADD.FTZ R241, R26, R241 ;  /* 0x000000f11af17221 */ /* 0x000fc60000010000 */
[----:B------:R1:W-:Y:S04]  /*2ea0*/  STL [R1+0x74], R0 ;  /* 0x0000740001007387 */ /* 0x0003e80000100800 */
[----:B-1----:R-:W2:Y:S01]  /*2eb0*/  LDL.LU R0, [R1+0x84] ;  /* 0x0000840001007983 */ /* 0x002ea20000300800 */
[----:B---3--:R-:W-:Y:S01]  /*2ec0*/  FADD.FTZ R24, R24, R251 ;  /* 0x000000fb18187221 */ /* 0x008fe20000010000 */
[----:B----4-:R-:W-:Y:S02]  /*2ed0*/  FADD.FTZ R25, R25, R252 ;  /* 0x000000fc19197221 */ /* 0x010fe40000010000 */
[----:B------:R-:W3:Y:S01]  /*2ee0*/  LDL.LU R251, [R1+0x94] ;  /* 0x0000940001fb7983 */ /* 0x000ee20000300800 */
[----:B------:R-:W-:-:S03]  /*2ef0*/  FADD.FTZ R244, R31, R244 ;  /* 0x000000f41ff47221 */ /* 0x000fc60000010000 */
[----:B------:R-:W4:Y:S01]  /*2f00*/  LDL.LU R252, [R1+0x80] ;  /* 0x0000800001fc7983 */ /* 0x000f220000300800 */
[----:B------:R-:W-:Y:S01]  /*2f10*/  FADD.FTZ R245, R30, R245 ;  /* 0x000000f51ef57221 */ /* 0x000fe20000010000 */
[----:B------:R-:W-:Y:S01]  /*2f20*/  FADD.FTZ R246, R29, R246 ;  /* 0x000000f61df67221 */ /* 0x000fe20000010000 */
[----:B------:R-:W-:Y:S01]  /*2f30*/  FADD.FTZ R248, R35, R248 ;  /* 0x000000f823f87221 */ /* 0x000fe20000010000 */
[----:B------:R-:W-:Y:S01]  /*2f40*/  FFMA.FTZ R238, R222, R28, R238 ;  /* 0x0000001cdeee7223 */ /* 0x000fe200000100ee */
[----:B------:R-:W-:Y:S01]  /*2f50*/  FADD.FTZ R247, R28, R247 ;  /* 0x000000f71cf77221 */ /* 0x000fe20000010000 */
[----:B------:R-:W-:Y:S01]  /*2f60*/  FADD.FTZ R249, R34, R249 ;  /* 0x000000f922f97221 */ /* 0x000fe20000010000 */
[----:B------:R-:W-:Y:S01]  /*2f70*/  FADD.FTZ R250, R33, R250 ;  /* 0x000000fa21fa7221 */ /* 0x000fe20000010000 */
[----:B------:R-:W-:Y:S01]  /*2f80*/  FFMA.FTZ R235, R213, R43, R235 ;  /* 0x0000002bd5eb7223 */ /* 0x000fe200000100eb */
[----:B------:R-:W-:Y:S01]  /*2f90*/  FFMA.FTZ R236, R214, R36, R236 ;  /* 0x00000024d6ec7223 */ /* 0x000fe200000100ec */
[----:B------:R-:W-:Y:S01]  /*2fa0*/  FFMA.FTZ R237, R218, R32, R237 ;  /* 0x00000020daed7223 */ /* 0x000fe200000100ed */
[----:B------:R-:W1:Y:S02]  /*2fb0*/  SHFL.DOWN PT, R26, R24, 0x8, 0x1f ;  /* 0x09001f00181a7f89 */ /* 0x000e6400000e0000 */
[----:B-1----:R-:W-:-:S02]  /*2fc0*/  FADD.FTZ R26, R24, R26 ;  /* 0x0000001a181a7221 */ /* 0x002fc40000010000 */
[----:B------:R-:W1:Y:S02]  /*2fd0*/  SHFL.DOWN PT, R24, R25, 0x8, 0x1f ;  /* 0x09001f0019187f89 */ /* 0x000e6400000e0000 */
[----:B-1----:R-:W-:Y:S01]  /*2fe0*/  FADD.FTZ R24, R25, R24 ;  /* 0x0000001819187221 */ /* 0x002fe20000010000 */
[----:B--2---:R-:W-:Y:S02]  /*2ff0*/  FFMA.FTZ R27, R163, R31, R27 ;  /* 0x0000001fa31b7223 */ /* 0x004fe4000001001b */
[----:B------:R-:W2:Y:S04]  /*3000*/  LDL.LU R31, [R1+0x8c] ;  /* 0x00008c00011f7983 */ /* 0x000ea80000300800 */
[----:B------:R-:W-:Y:S04]  /*3010*/  STL [R1+0x88], R27 ;  /* 0x0000881b01007387 */ /* 0x000fe80000100800 */
[----:B------:R-:W1:Y:S01]  /*3020*/  SHFL.DOWN PT, R25, R26, 0x4, 0x1f ;  /* 0x08801f001a197f89 */ /* 0x000e6200000e0000 */
[----:B------:R-:W-:-:S03]  /*3030*/  FFMA.FTZ R0, R225, R30, R0 ;  /* 0x0000001ee1007223 */ /* 0x000fc60000010000 */
[----:B------:R-:W0:Y:S04]  /*3040*/  SHFL.DOWN PT, R27, R24, 0x4, 0x1f ;  /* 0x08801f00181b7f89 */ /* 0x000e2800000e0000 */
[----:B------:R3:W-:Y:S04]  /*3050*/  STL [R1+0x84], R0 ;  /* 0x0000840001007387 */ /* 0x0007e80000100800 */
[----:B---3--:R3:W5:Y:S04]  /*3060*/  LDL.LU R0, [R1+0xa4] ;  /* 0x0000a40001007983 */ /* 0x0087680000300800 */
[----:B------:R-:W3:Y:S01]  /*3070*/  LDL.LU R30, [R1+0x90] ;  /* 0x00009000011e7983 */ /* 0x000ee20000300800 */
[----:B----4-:R-:W-:Y:S01]  /*3080*/  FFMA.FTZ R252, R223, R29, R252 ;  /* 0x0000001ddffc7223 */ /* 0x010fe200000100fc */
[----:B------:R-:W-:-:S02]  /*3090*/  FFMA.FTZ R251, R221, R35, R251 ;  /* 0x00000023ddfb7223 */ /* 0x000fc400000100fb */
[----:B------:R-:W4:Y:S04]  /*30a0*/  LDL.LU R29, [R1] ;  /* 0x00000000011d7983 */ /* 0x000f280000300800 */
[----:B------:R1:W-:Y:S04]  /*30b0*/  STL [R1+0x80], R252 ;  /* 0x000080fc01007387 */ /* 0x0003e80000100800 */
[----:B-1----:R-:W4:Y:S04]  /*30c0*/  LDL.LU R252, [R1+0x9c] ;  /* 0x00009c0001fc7983 */ /* 0x002f280000300800 */
[----:B------:R1:W-:Y:S04]  /*30d0*/  STL [R1+0x94], R251 ;  /* 0x000094fb01007387 */ /* 0x0003e80000100800 */
[----:B-1----:R-:W4:Y:S04]  /*30e0*/  LDL.LU R251, [R1+0x8] ;  /* 0x0000080001fb7983 */ /* 0x002f280000300800 */
[----:B------:R-:W4:Y:S04]  /*30f0*/  LDL.LU R35, [R1+0x4] ;  /* 0x0000040001237983 */ /* 0x000f280000300800 */
[----:B------:R-:W4:Y:S01]  /*3100*/  LDL.LU R28, [R1+0x98] ;  /* 0x00009800011c7983 */ /* 0x000f220000300800 */
[----:B--2---:R-:W-:Y:S01]  /*3110*/  FFMA.FTZ R31, R219, R33, R31 ;  /* 0x00000021db1f7223 */ /* 0x004fe2000001001f */
[----:B---3--:R-:W-:-:S05]  /*3120*/  FFMA.FTZ R30, R220, R34, R30 ;  /* 0x00000022dc1e7223 */ /* 0x008fca000001001e */
[----:B------:R-:W-:Y:S04]  /*3130*/  STL [R1+0x90], R30 ;  /* 0x0000901e01007387 */ /* 0x000fe80000100800 */
[----:B------:R-:W2:Y:S04]  /*3140*/  LDL.LU R34, [R1+0xc] ;  /* 0x00000c0001227983 */ /* 0x000ea80000300800 */
[----:B------:R1:W-:Y:S04]  /*3150*/  STL [R1+0x8c], R31 ;  /* 0x00008c1f01007387 */ /* 0x0003e80000100800 */
[----:B-1----:R-:W3:Y:S04]  /*3160*/  LDL.LU R31, [R1+0x10] ;  /* 0x00001000011f7983 */ /* 0x002ee80000300800 */
[----:B------:R-:W3:Y:S04]  /*3170*/  LDL.LU R30, [R1+0x14] ;  /* 0x00001400011e7983 */ /* 0x000ee80000300800 */
[----:B------:R-:W2:Y:S01]  /*3180*/  LDL.LU R33, [R1+0xa0] ;  /* 0x0000a00001217983 */ /* 0x000ea20000300800 */
[----:B----4-:R-:W-:Y:S01]  /*3190*/  FADD.FTZ R29, R32, R29 ;  /* 0x0000001d201d7221 */ /* 0x010fe20000010000 */
[----:B------:R-:W-:-:S04]  /*31a0*/  FFMA.FTZ R252, R216, R38, R252 ;  /* 0x00000026d8fc7223 */ /* 0x000fc800000100fc */
[----:B------:R1:W-:Y:S01]  /*31b0*/  STL [R1], R29 ;  /* 0x0000001d01007387 */ /* 0x0003e20000100800 */
[----:B------:R-:W-:Y:S01]  /*31c0*/  FADD.FTZ R35, R39, R35 ;  /* 0x0000002327237221 */ /* 0x000fe20000010000 */
[----:B------:R-:W-:Y:S01]  /*31d0*/  FADD.FTZ R251, R38, R251 ;  /* 0x000000fb26fb7221 */ /* 0x000fe20000010000 */
[----:B------:R-:W-:Y:S01]  /*31e0*/  FFMA.FTZ R28, R215, R37, R28 ;  /* 0x00000025d71c7223 */ /* 0x000fe2000001001c */
[----:B-1----:R-:W4:Y:S01]  /*31f0*/  LDL.LU R29, [R1+0x18] ;  /* 0x00001800011d7983 */ /* 0x002f220000300800 */
[----:B--2---:R-:W-:-:S05]  /*3200*/  FFMA.FTZ R33, R217, R39, R33 ;  /* 0x00000027d9217223 */ /* 0x004fca0000010021 */
[----:B------:R-:W-:Y:S04]  /*3210*/  STL [R1+0xa0], R33 ;  /* 0x0000a02101007387 */ /* 0x000fe80000100800 */
[----:B------:R-:W-:Y:S04]  /*3220*/  STL [R1+0x4], R35 ;  /* 0x0000042301007387 */ /* 0x000fe80000100800 */
[----:B------:R-:W-:Y:S04]  /*3230*/  STL [R1+0x9c], R252 ;  /* 0x00009cfc01007387 */ /* 0x000fe80000100800 */
[----:B------:R-:W-:Y:S04]  /*3240*/  STL [R1+0x8], R251 ;  /* 0x000008fb01007387 */ /* 0x000fe80000100800 */
[----:B------:R1:W-:Y:S04]  /*3250*/  STL [R1+0x98], R28 ;  /* 0x0000981c01007387 */ /* 0x0003e80000100800 */
[----:B-1----:R-:W2:Y:S01]  /*3260*/  LDL.LU R28, [R1+0x1c] ;  /* 0x00001c00011c7983 */ /* 0x002ea20000300800 */
[----:B------:R-:W-:Y:S01]  /*3270*/  FADD.FTZ R34, R37, R34 ;  /* 0x0000002225227221 */ /* 0x000fe20000010000 */
[----:B---3--:R-:W-:Y:S01]  /*3280*/  FADD.FTZ R31, R36, R31 ;  /* 0x0000001f241f7221 */ /* 0x008fe20000010000 */
[----:B------:R-:W-:Y:S01]  /*3290*/  FADD.FTZ R30, R43, R30 ;  /* 0x0000001e2b1e7221 */ /* 0x000fe20000010000 */
[----:B----4-:R-:W-:-:S02]  /*32a0*/  FADD.FTZ R29, R42, R29 ;  /* 0x0000001d2a1d7221 */ /* 0x010fc40000010000 */
[----:B------:R1:W-:Y:S04]  /*32b0*/  STL [R1+0xc], R34 ;  /* 0x00000c2201007387 */ /* 0x0003e80000100800 */
[----:B------:R-:W-:Y:S04]  /*32c0*/  STL [R1+0x10], R31 ;  /* 0x0000101f01007387 */ /* 0x000fe80000100800 */
[----:B------:R-:W3:Y:S04]  /*32d0*/  LDL.LU R251, [R1+0x20] ;  /* 0x0000200001fb7983 */ /* 0x000ee80000300800 */
[----:B------:R4:W-:Y:S04]  /*32e0*/  STL [R1+0x14], R30 ;  /* 0x0000141e01007387 */ /* 0x0009e80000100800 */
[----:B------:R-:W3:Y:S04]  /*32f0*/  LDL.LU R43, [R1+0x24] ;  /* 0x00002400012b7983 */ /* 0x000ee80000300800 */
[----:B------:R-:W3:Y:S04]  /*3300*/  LDL.LU R39, [R1+0x28] ;  /* 0x0000280001277983 */ /* 0x000ee80000300800 */
[----:B------:R0:W-:Y:S04]  /*3310*/  STL [R1+0x18], R29 ;  /* 0x0000181d01007387 */ /* 0x0001e80000100800 */
[----:B------:R-:W3:Y:S04]  /*3320*/  LDL.LU R38, [R1+0x2c] ;  /* 0x00002c0001267983 */ /* 0x000ee80000300800 */
[----:B------:R-:W3:Y:S04]  /*3330*/  LDL.LU R37, [R1+0x30] ;  /* 0x0000300001257983 */ /* 0x000ee80000300800 */
[----:B------:R-:W3:Y:S04]  /*3340*/  LDL.LU R36, [R1+0x34] ;  /* 0x0000340001247983 */ /* 0x000ee80000300800 */
[----:B------:R-:W3:Y:S04]  /*3350*/  LDL.LU R35, [R1+0x38] ;  /* 0x0000380001237983 */ /* 0x000ee80000300800 */
[----:B-1----:R-:W3:Y:S04]  /*3360*/  LDL.LU R34, [R1+0x3c] ;  /* 0x00003c0001227983 */ /* 0x002ee80000300800 */
[----:B------:R-:W3:Y:S04]  /*3370*/  LDL.LU R33, [R1+0x40] ;  /* 0x0000400001217983 */ /* 0x000ee80000300800 */
[----:B------:R-:W3:Y:S04]  /*3380*/  LDL.LU R32, [R1+0x44] ;  /* 0x0000440001207983 */ /* 0x000ee80000300800 */
[----:B----4-:R-:W4:Y:S04]  /*3390*/  LDL.LU R30, [R1+0x48] ;  /* 0x00004800011e7983 */ /* 0x010f280000300800 */
[----:B0-----:R-:W4:Y:S01]  /*33a0*/  LDL.LU R29, [R1+0x4c] ;  /* 0x00004c00011d7983 */ /* 0x001f220000300800 */
[----:B--2---:R-:W-:-:S05]  /*33b0*/  FADD.FTZ R28, R41, R28 ;  /* 0x0000001c291c7221 */ /* 0x004fca0000010000 */
[----:B------:R0:W-:Y:S04]  /*33c0*/  STL [R1+0x1c], R28 ;  /* 0x00001c1c01007387 */ /* 0x0001e80000100800 */
[----:B0-----:R-:W2:Y:S01]  /*33d0*/  LDL.LU R28, [R1+0x50] ;  /* 0x00005000011c7983 */ /* 0x001ea20000300800 */
[----:B------:R-:W-:Y:S01]  /*33e0*/  FADD.FTZ R25, R26, R25 ;  /* 0x000000191a197221 */ /* 0x000fe20000010000 */
[----:B------:R-:W-:-:S04]  /*33f0*/  FADD.FTZ R27, R24, R27 ;  /* 0x0000001b181b7221 */ /* 0x000fc80000010000 */
[----:B------:R-:W0:Y:S04]  /*3400*/  SHFL.DOWN PT, R24, R25, 0x2, 0x1f ;  /* 0x08401f0019187f89 */ /* 0x000e2800000e0000 */
[----:B------:R-:W1:Y:S01]  /*3410*/  SHFL.DOWN PT, R26, R27, 0x2, 0x1f ;  /* 0x08401f001b1a7f89 */ /* 0x000e6200000e0000 */
[----:B------:R-:W4:Y:S01]  /*3420*/  S2R R31, SR_TID.X ;  /* 0x00000000001f7919 */ /* 0x000f220000002100 */
[----:B---3--:R-:W-:Y:S01]  /*3430*/  FADD.FTZ R251, R40, R251 ;  /* 0x000000fb28fb7221 */ /* 0x008fe20000010000 */
[----:B------:R-:W-:Y:S01]  /*3440*/  FADD.FTZ R43, R47, R43 ;  /* 0x0000002b2f2b7221 */ /* 0x000fe20000010000 */
[----:B------:R-:W-:Y:S01]  /*3450*/  FADD.FTZ R39, R46, R39 ;  /* 0x000000272e277221 */ /* 0x000fe20000010000 */
[----:B------:R-:W-:Y:S02]  /*3460*/  FADD.FTZ R38, R45, R38 ;  /* 0x000000262d267221 */ /* 0x000fe40000010000 */
[----:B------:R-:W-:Y:S01]  /*3470*/  STL [R1+0x20], R251 ;  /* 0x000020fb01007387 */ /* 0x000fe20000100800 */
[----:B------:R-:W-:-:S03]  /*3480*/  FADD.FTZ R37, R44, R37 ;  /* 0x000000252c257221 */ /* 0x000fc60000010000 */
[----:B------:R-:W-:Y:S01]  /*3490*/  STL [R1+0x24], R43 ;  /* 0x0000242b01007387 */ /* 0x000fe20000100800 */
[----:B------:R-:W-:-:S03]  /*34a0*/  FADD.FTZ R36, R51, R36 ;  /* 0x0000002433247221 */ /* 0x000fc60000010000 */
[----:B------:R-:W-:Y:S01]  /*34b0*/  STL [R1+0x28], R39 ;  /* 0x0000282701007387 */ /* 0x000fe20000100800 */
[----:B------:R-:W-:Y:S01]  /*34c0*/  FADD.FTZ R35, R50, R35 ;  /* 0x0000002332237221 */ /* 0x000fe20000010000 */
[----:B0-----:R-:W-:Y:S02]  /*34d0*/  FADD.FTZ R24, R25, R24 ;  /* 0x0000001819187221 */ /* 0x001fe40000010000 */
        /* <DEDUP_REMOVED lines=8> */
[----:B----4-:R-:W-:-:S03]  /*3560*/  FADD.FTZ R30, R54, R30 ;  /* 0x0000001e361e7221 */ /* 0x010fc60000010000 */
[----:B------:R-:W-:Y:S01]  /*3570*/  STL [R1+0x3c], R34 ;  /* 0x00003c2201007387 */ /* 0x000fe20000100800 */
[----:B------:R-:W-:-:S03]  /*3580*/  FADD.FTZ R29, R53, R29 ;  /* 0x0000001d351d7221 */ /* 0x000fc60000010000 */
[----:B------:R-:W0:Y:S04]  /*3590*/  SHFL.DOWN PT, R27, R24, 0x1, 0x1f ;  /* 0x08201f00181b7f89 */ /* 0x000e2800000e0000 */
[----:B------:R-:W1:Y:S04]  /*35a0*/  SHFL.DOWN PT, R25, R26, 0x1, 0x1f ;  /* 0x08201f001a197f89 */ /* 0x000e6800000e0000 */
[----:B------:R3:W-:Y:S04]  /*35b0*/  STL [R1+0x40], R33 ;  /* 0x0000402101007387 */ /* 0x0007e80000100800 */
[----:B------:R3:W-:Y:S04]  /*35c0*/  STL [R1+0x44], R32 ;  /* 0x0000442001007387 */ /* 0x0007e80000100800 */
[----:B------:R3:W-:Y:S04]  /*35d0*/  STL [R1+0x48], R30 ;  /* 0x0000481e01007387 */ /* 0x0007e80000100800 */
[----:B------:R3:W-:Y:S01]  /*35e0*/  STL [R1+0x4c], R29 ;  /* 0x00004c1d01007387 */ /* 0x0007e20000100800 */
        /* <DEDUP_REMOVED lines=16> */
[----:B------:R-:W-:Y:S01]  /*36f0*/  FFMA.FTZ R22, R199, R53, R22 ;  /* 0x00000035c7167223 */ /* 0x000fe20000010016 */
[----:B------:R-:W-:Y:S01]  /*3700*/  FFMA.FTZ R21, R175, R52, R21 ;  /* 0x00000034af157223 */ /* 0x000fe20000010015 */
[----:B0-----:R-:W-:Y:S01]  /*3710*/  FADD.FTZ R24, R24, R27 ;  /* 0x0000001b18187221 */ /* 0x001fe20000010000 */
[----:B-1----:R-:W-:Y:S01]  /*3720*/  FADD.FTZ R25, R26, R25 ;  /* 0x000000191a197221 */ /* 0x002fe20000010000 */
[----:B--2---:R-:W-:-:S05]  /*3730*/  FADD.FTZ R28, R52, R28 ;  /* 0x0000001c341c7221 */ /* 0x004fca0000010000 */
        /* <DEDUP_REMOVED lines=10> */
.L_x_699:
[----:B------:R-:W-:Y:S05]  /*37e0*/  BSYNC.RECONVERGENT B0 ;  /* 0x0000000000007941 */ /* 0x000fea0003800200 */
.L_x_698:
[----:B------:R-:W-:Y:S01]  /*37f0*/  BAR.SYNC.DEFER_BLOCKING 0x0 ;  /* 0x0000000000007b1d */ /* 0x000fe20000010000 */
[----:B------:R-:W-:Y:S01]  /*3800*/  FFMA.FTZ R20, R174, R59, R20 ;  /* 0x0000003bae147223 */ /* 0x000fe20000010014 */
[----:B0-----:R-:W-:-:S04]  /*3810*/  CS2R R26, SRZ ;  /* 0x00000000001a7805 */ /* 0x001fc8000001ff00 */
[----:B------:R-:W-:Y:S04]  /*3820*/  BSSY.RECONVERGENT B0, `(.L_x_700) ;  /* 0x0000013000007945 */ /* 0x000fe80003800200 */
[----:B------:R-:W-:Y:S05]  /*3830*/  @P2 BRA `(.L_x_701) ;  /* 0x0000000000442947 */ /* 0x000fea0003800000 */
[----:B---3--:R-:W0:Y:S01]  /*3840*/  S2R R29, SR_CgaCtaId ;  /* 0x00000000001d7919 */ /* 0x008e220000008800 */
        /* <DEDUP_REMOVED lines=8> */
[----:B------:R-:W-:Y:S01]  /*38d0*/  IADD3 R24, PT, PT, R29, 0x30, RZ ;  /* 0x000000301d187810 */ /* 0x000fe20007ffe0ff */
[----:B------:R-:W-:Y:S01]  /*38e0*/  FADD.FTZ R30, R27, R25 ;  /* 0x000000191b1e7221 */ /* 0x000fe20000010000 */
[----:B------:R-:W-:-:S06]  /*38f0*/  @!P0 IADD3 R24, PT, PT, R29, 0x10, RZ ;  /* 0x000000101d188810 */ /* 0x000fcc0007ffe0ff */
[----:B------:R-:W0:Y:S02]  /*3900*/  LDS.128 R24, [R24] ;  /* 0x0000000018187984 */ /* 0x000e240000000c00 */
[----:B0-----:R-:W-:Y:S01]  /*3910*/  FADD.FTZ R24, R28, R24 ;  /* 0x000000181c187221 */ /* 0x001fe20000010000 */
[----:B------:R-:W-:-:S03]  /*3920*/  FADD.FTZ R25, R30, R25 ;  /* 0x000000191e197221 */ /* 0x000fc60000010000 */
[----:B------:R-:W-:Y:S01]  /*3930*/  FADD.FTZ R26, R26, R24 ;  /* 0x000000181a1a7221 */ /* 0x000fe20000010000 */
[----:B------:R-:W-:-:S07]  /*3940*/  FADD.FTZ R27, R27, R25 ;  /* 0x000000191b1b7221 */ /* 0x000fce0000010000 */
.L_x_701:
[----:B------:R-:W-:Y:S05]  /*3950*/  BSYNC.RECONVERGENT B0 ;  /* 0x0000000000007941 */ /* 0x000fea0003800200 */
.L_x_700:
[----:B------:R-:W2:Y:S01]  /*3960*/  LDL.LU R34, [R1+0x54] ;  /* 0x0000540001227983 */ /* 0x000ea20000300800 */
[----:B------:R-:W0:Y:S03]  /*3970*/  LDCU UR13, c[0x0][0x380] ;  /* 0x00007000ff0d77ac */ /* 0x000e260008000800 */
[----:B---3--:R-:W3:Y:S04]  /*3980*/  LDL.LU R33, [R1+0x58] ;  /* 0x0000580001217983 */ /* 0x008ee80000300800 */
[----:B------:R-:W4:Y:S04]  /*3990*/  LDL.LU R24, [R1+0x5c] ;  /* 0x00005c0001187983 */ /* 0x000f280000300800 */
[----:B------:R-:W4:Y:S04]  /*39a0*/  LDL.LU R32, [R1+0x60] ;  /* 0x0000600001207983 */ /* 0x000f280000300800 */
[----:B------:R-:W4:Y:S04]  /*39b0*/  LDL.LU R30, [R1+0x64] ;  /* 0x00006400011e7983 */ /* 0x000f280000300800 */
[----:B------:R-:W4:Y:S04]  /*39c0*/  LDL.LU R29, [R1+0x68] ;  /* 0x00006800011d7983 */ /* 0x000f280000300800 */
[----:B------:R-:W4:Y:S04]  /*39d0*/  LDL.LU R28, [R1+0x6c] ;  /* 0x00006c00011c7983 */ /* 0x000f280000300800 */
[----:B------:R-:W4:Y:S01]  /*39e0*/  LDL.LU R25, [R1+0x70] ;  /* 0x0000700001197983 */ /* 0x000f220000300800 */
[----:B0-----:R-:W-:Y:S01]  /*39f0*/  UIMAD UR9, UR13, 0x5, URZ ;  /* 0x000000050d0978a4 */ /* 0x001fe2000f8e02ff */
[----:B------:R-:W-:Y:S01]  /*3a00*/  FFMA.FTZ R19, R171, R58, R19 ;  /* 0x0000003aab137223 */ /* 0x000fe20000010013 */
[----:B------:R-:W-:Y:S01]  /*3a10*/  FFMA.FTZ R18, R172, R57, R18 ;  /* 0x00000039ac127223 */ /* 0x000fe20000010012 */
[----:B------:R-:W-:Y:S01]  /*3a20*/  FFMA.FTZ R17, R173, R56, R17 ;  /* 0x00000038ad117223 */ /* 0x000fe20000010011 */
[----:B------:R-:W-:Y:S01]  /*3a30*/  FFMA.FTZ R16, R168, R63, R16 ;  /* 0x0000003fa8107223 */ /* 0x000fe20000010010 */
[----:B------:R-:W-:Y:S01]  /*3a40*/  FFMA.FTZ R15, R169, R62, R15 ;  /* 0x0000003ea90f7223 */ /* 0x000fe2000001000f */
[----:B------:R-:W-:Y:S01]  /*3a50*/  FFMA.FTZ R14, R170, R61, R14 ;  /* 0x0000003daa0e7223 */ /* 0x000fe2000001000e */
[----:B-----5:R-:W-:Y:S01]  /*3a60*/  FFMA.FTZ R13, R0, R60, R13 ;  /* 0x0000003c000d7223 */ /* 0x020fe2000001000d */
[----:B--2---:R-:W-:Y:S01]  /*3a70*/  FADD.FTZ R34, R59, R34 ;  /* 0x000000223b227221 */ /* 0x004fe20000010000 */
[----:B---3--:R-:W-:-:S04]  /*3a80*/  FADD.FTZ R33, R58, R33 ;  /* 0x000000213a217221 */ /* 0x008fc80000010000 */
[----:B------:R-:W-:Y:S01]  /*3a90*/  STL [R1+0x54], R34 ;  /* 0x0000542201007387 */ /* 0x000fe20000100800 */
[----:B----4-:R-:W-:-:S03]  /*3aa0*/  FADD.FTZ R24, R57, R24 ;  /* 0x0000001839187221 */ /* 0x010fc60000010000 */
[----:B------:R-:W-:Y:S01]  /*3ab0*/  STL [R1+0x58], R33 ;  /* 0x0000582101007387 */ /* 0x000fe20000100800 */
[----:B------:R-:W-:-:S03]  /*3ac0*/  FADD.FTZ R32, R56, R32 ;  /* 0x0000002038207221 */ /* 0x000fc60000010000 */
        /* <DEDUP_REMOVED lines=24> */
[----:B------:R-:W-:-:S04]  /*3c50*/  UISETP.GT.U32.AND UP0, UPT, UR4, 0x1, UPT ;  /* 0x000000010400788c */ /* 0x000fc8000bf04070 */
[----:B------:R-:W-:Y:S02]  /*3c60*/  MOV R24, UR6 ;  /* 0x0000000600187c02 */ /* 0x000fe40008000f00 */
[----:B-1----:R-:W-:-:S03]  /*3c70*/  MOV R25, UR7 ;  /* 0x0000000700197c02 */ /* 0x002fc60008000f00 */
[----:B------:R-:W0:Y:S02]  /*3c80*/  LDCU.64 UR6, c[0x0][0x3c8] ;  /* 0x00007900ff0677ac */ /* 0x000e240008000a00 */
[----:B------:R1:W-:Y:S02]  /*3c90*/  STG.E.64 desc[UR14][R24.64], R26 ;  /* 0x0000001a18007986 */ /* 0x0003e4000c101b0e */
[----:B-1----:R-:W-:Y:S01]  /*3ca0*/  IADD3 R26, PT, PT, RZ, -UR5, RZ ;  /* 0x80000005ff1a7c10 */ /* 0x002fe2000fffe0ff */
[----:B------:R-:W-:Y:S02]  /*3cb0*/  UMOV UR5, 0x1 ;  /* 0x0000000100057882 */ /* 0x000fe40000000000 */
[----:B------:R-:W-:Y:S01]  /*3cc0*/  USEL UR5, UR5, 0xffffffff, !UP0 ;  /* 0xffffffff05057887 */ /* 0x000fe2000c000000 */
[----:B------:R-:W-:-:S04]  /*3cd0*/  LOP3.LUT R26, R26, UR13, RZ, 0xc0, !PT ;  /* 0x0000000d1a1a7c12 */ /* 0x000fc8000f8ec0ff */
[----:B------:R-:W-:Y:S01]  /*3ce0*/  IADD3 R25, P2, PT, R26, UR10, RZ ;  /* 0x0000000a1a197c10 */ /* 0x000fe2000ff5e0ff */
[----:B------:R-:W-:-:S03]  /*3cf0*/  UISETP.GE.U32.AND UP0, UPT, UR4, 0x2, UPT ;  /* 0x000000020400788c */ /* 0x000fc6000bf06070 */
[----:B------:R-:W-:Y:S02]  /*3d00*/  LEA.HI.X.SX32 R26, R26, RZ, 0x1, P2 ;  /* 0x000000ff1a1a7211 */ /* 0x000fe400010f0eff */
[----:B0-----:R-:W-:-:S04]  /*3d10*/  LEA R24, P2, R25, UR6, 0x2 ;  /* 0x0000000619187c11 */ /* 0x001fc8000f8410ff */
[----:B------:R-:W-:Y:S02]  /*3d20*/  LEA.HI.X R25, R25, UR7, R26, 0x2, P2 ;  /* 0x0000000719197c11 */ /* 0x000fe400090f141a */
[----:B------:R-:W-:Y:S02]  /*3d30*/  MOV R26, UR5 ;  /* 0x00000005001a7c02 */ /* 0x000fe40008000f00 */
[----:B------:R-:W-:Y:S01]  /*3d40*/  PLOP3.LUT P2, PT, PT, PT, UP0, 0x80, 0x8 ;  /* 0x000000000008781c */ /* 0x000fe20003f4f008 */
[----:B------:R-:W-:Y:S06]  /*3d50*/  MEMBAR.ALL.GPU ;  /* 0x0000000000007992 */ /* 0x000fec000000a000 */
[----:B------:R-:W-:-:S00]  /*3d60*/  ERRBAR ;  /* 0x00000000000079ab */ /* 0x000fc00000000000 */
[----:B------:R-:W-:Y:S06]  /*3d70*/  CGAERRBAR ;  /* 0x00000000000075ab */ /* 0x000fec0000000000 */
[----:B------:R0:W-:Y:S02]  /*3d80*/  REDG.E.ADD.S32.STRONG.GPU desc[UR14][R24.64], R26 ;  /* 0x0000001a1800798e */ /* 0x0001e4000c12e30e */
[----:B0-----:R-:W-:-:S07]  /*3d90*/  SEL R26, RZ, 0x5, P2 ;  /* 0x00000005ff1a7807 */ /* 0x001fce0001000000 */
.L_x_703:
[----:B------:R-:W2:Y:S04]  /*3da0*/  LDG.E.STRONG.GPU R27, desc[UR14][R24.64] ;  /* 0x0000000e181b7981 */ /* 0x000ea8000c1ef900 */
[----:B--2---:R-:W-:Y:S01]  /*3db0*/  CCTL.IVALL ;  /* 0x00000000ff00798f */ /* 0x004fe20002000000 */
[----:B------:R-:W-:Y:S05]  /*3dc0*/  YIELD ;  /* 0x0000000000007946 */ /* 0x000fea0003800000 */
[----:B------:R-:W-:-:S13]  /*3dd0*/  ISETP.NE.AND P2, PT, R27, R26, PT ;  /* 0x0000001a1b00720c */ /* 0x000fda0003f45270 */
[----:B------:R-:W-:Y:S05]  /*3de0*/  @P2 BRA `(.L_x_703) ;  /* 0xfffffffc00ec2947 */ /* 0x000fea000383ffff */
.L_x_702:
[----:B------:R-:W-:Y:S05]  /*3df0*/  WARPSYNC.ALL ;  /* 0x0000000000007948 */ /* 0x000fea0003800000 */
[----:B------:R-:W-:Y:S01]  /*3e00*/  MOV R24, UR4 ;  /* 0x0000000400187c02 */ /* 0x000fe20008000f00 */
[----:B------:R-:W-:Y:S01]  /*3e10*/  BAR.SYNC.DEFER_BLOCKING 0x0 ;  /* 0x0000000000007b1d */ /* 0x000fe20000010000 */
[----:B------:R-:W-:Y:S02]  /*3e20*/  MOV R26, UR10 ;  /* 0x0000000a001a7c02 */ /* 0x000fe40008000f00 */
[----:B------:R-:W-:Y:S02]  /*3e30*/  @!P1 LOP3.LUT R24, R24, 0x1, RZ, 0xc0, !PT ;  /* 0x0000000118189812 */ /* 0x000fe400078ec0ff */
[----:B------:R-:W-:-:S03]  /*3e40*/  @!P1 LEA R26, R26, R26, 0x2 ;  /* 0x0000001a1a1a9211 */ /* 0x000fc600078e10ff */
[----:B------:R-:W0:Y:S01]  /*3e50*/  LDC.64 R54, c[0x0][0x3f0] ;  /* 0x0000fc00ff367b82 */ /* 0x000e220000000a00 */
[----:B------:R-:W-:Y:S01]  /*3e60*/  @!P1 IADD3 R24, PT, PT, -R24, RZ, RZ ;  /* 0x000000ff18189210 */ /* 0x000fe20007ffe1ff */
[----:B------:R-:W2:Y:S03]  /*3e70*/  LDCU UR5, c[0x0][0x384] ;  /* 0x00007080ff0577ac */ /* 0x000ea60008000800 */
[----:B------:R-:W-:-:S04]  /*3e80*/  @!P1 LOP3.LUT R24, R24, UR9, RZ, 0xc0, !PT ;  /* 0x0000000918189c12 */ /* 0x000fc8000f8ec0ff */
[----:B------:R-:W-:Y:S02]  /*3e90*/  @!P1 IADD3 R26, P2, PT, R26, R24, RZ ;  /* 0x000000181a1a9210 */ /* 0x000fe40007f5e0ff */
[----:B-1----:R-:W1:Y:S02]  /*3ea0*/  @!P1 LDC.64 R24, c[0x0][0x3c0] ;  /* 0x0000f000ff189b82 */ /* 0x002e640000000a00 */
[----:B------:R-:W-:Y:S02]  /*3eb0*/  @!P1 IADD3.X R27, PT, PT, RZ, RZ, RZ, P2, !PT ;  /* 0x000000ffff1b9210 */ /* 0x000fe400017fe4ff */
[----:B-1----:R-:W-:-:S04]  /*3ec0*/  @!P1 LEA R24, P3, R26, R24, 0x3 ;  /* 0x000000181a189211 */ /* 0x002fc800078618ff */
[----:B------:R-:W-:Y:S02]  /*3ed0*/  @!P1 LEA.HI.X R25, R26, R25, R27, 0x3, P3 ;  /* 0x000000191a199211 */ /* 0x000fe400018f1c1b */
[----:B------:R-:W-:-:S04]  /*3ee0*/  @!P1 SHF.L.U32 R26, R31, 0x3, RZ ;  /* 0x000000031f1a9819 */ /* 0x000fc800000006ff */
[----:B------:R-:W-:-:S04]  /*3ef0*/  @!P1 LOP3.LUT R26, R26, 0xf8, RZ, 0xc0, !PT ;  /* 0x000000f81a1a9812 */ /* 0x000fc800078ec0ff */
[----:B------:R-:W-:Y:S02]  /*3f00*/  @!P1 IADD3 R24, P2, PT, R26, R24, RZ ;  /* 0x000000181a189210 */ /* 0x000fe40007f5e0ff */
[----:B------:R-:W-:Y:S02]  /*3f10*/  CS2R R26, SRZ ;  /* 0x00000000001a7805 */ /* 0x000fe4000001ff00 */
[----:B------:R-:W-:-:S05]  /*3f20*/  @!P1 IADD3.X R25, PT, PT, RZ, R25, RZ, P2, !PT ;  /* 0x00000019ff199210 */ /* 0x000fca00017fe4ff */
[----:B------:R-:W3:Y:S01]  /*3f30*/  @!P1 LDG.E.64 R26, desc[UR14][R24.64] ;  /* 0x0000000e181a9981 */ /* 0x000ee2000c1e1b00 */
[--C-:B0-----:R-:W-:Y:S01]  /*3f40*/  IMAD.WIDE.U32 R36, R7, 0x10, R54.reuse ;  /* 0x0000001007247825 */ /* 0x101fe200078e0036 */
[----:B------:R-:W-:Y:S01]  /*3f50*/  UIADD3 UR12, UPT, UPT, UR12, UR13, URZ ;  /* 0x0000000d0c0c7290 */ /* 0x000fe2000fffe0ff */
[----:B------:R-:W-:Y:S01]  /*3f60*/  PLOP3.LUT P0, PT, P0, PT, PT, 0x8, 0x80 ;  /* 0x000000000080781c */ /* 0x000fe2000070e170 */
[----:B------:R-:W-:Y:S01]  /*3f70*/  UIADD3 UR4, UPT, UPT, UR4, 0x1, URZ ;  /* 0x0000000104047890 */ /* 0x000fe2000fffe0ff */
[--C-:B------:R-:W-:Y:S01]  /*3f80*/  IMAD.WIDE.U32 R38, R6, 0x10, R54.reuse ;  /* 0x0000001006267825 */ /* 0x100fe200078e0036 */
[----:B--2---:R-:W-:Y:S02]  /*3f90*/  UISETP.GE.AND UP0, UPT, UR12, UR5, UPT ;  /* 0x000000050c00728c */ /* 0x004fe4000bf06270 */
[----:B------:R-:W-:Y:S01]  /*3fa0*/  ULOP3.LUT UR4, UR4, 0x3, URZ, 0xc0, !UPT ;  /* 0x0000000304047892 */ /* 0x000fe2000f8ec0ff */
[----:B------:R-:W-:-:S04]  /*3fb0*/  IMAD.WIDE.U32 R40, R5, 0x10, R54 ;  /* 0x0000001005287825 */ /* 0x000fc800078e0036 */
[----:B------:R-:W-:-:S04]  /*3fc0*/  IMAD.WIDE.U32 R42, R4, 0x10, R54 ;  /* 0x00000010042a7825 */ /* 0x000fc800078e0036 */
[----:B------:R-:W-:-:S04]  /*3fd0*/  IMAD.WIDE.U32 R44, R12, 0x10, R54 ;  /* 0x000000100c2c7825 */ /* 0x000fc800078e0036 */
[----:B------:R-:W-:-:S04]  /*3fe0*/  IMAD.WIDE.U32 R46, R11, 0x10, R54 ;  /* 0x000000100b2e7825 */ /* 0x000fc800078e0036 */
[----:B------:R-:W-:-:S04]  /*3ff0*/  IMAD.WIDE.U32 R48, R10, 0x10, R54 ;  /* 0x000000100a307825 */ /* 0x000fc800078e0036 */
[----:B------:R-:W-:-:S04]  /*4000*/  IMAD.WIDE.U32 R50, R9, 0x10, R54 ;  /* 0x0000001009327825 */ /* 0x000fc800078e0036 */
[----:B------:R-:W-:Y:S01]  /*4010*/  IMAD.WIDE.U32 R52, R8, 0x10, R54 ;  /* 0x0000001008347825 */ /* 0x000fe200078e0036 */
[----:B---3--:R-:W0:Y:S04]  /*4020*/  SHFL.BFLY PT, R24, R26, 0x1, 0x1f ;  /* 0x0c201f001a187f89 */ /* 0x008e2800000e0000 */
        /* <DEDUP_REMOVED lines=18> */
[----:B------:R-:W-:Y:S01]  /*4150*/  FMUL.FTZ R24, R24, 3.9062499126885086298e-05 ;  /* 0x3823d70a18187820 */ /* 0x000fe20000410000 */
[----:B0-----:R-:W-:-:S04]  /*4160*/  FADD.FTZ R25, R25, R26 ;  /* 0x0000001a19197221 */ /* 0x001fc80000010000 */
        /* <DEDUP_REMOVED lines=103> */
[----:B------:R-:W-:-:S03]  /*47e0*/  IMAD.WIDE.U32 R2, R3, 0x10, R54 ;  /* 0x0000001003027825 */ /* 0x000fc600078e0036 */
        /* <DEDUP_REMOVED lines=45> */
[----:B------:R-:W-:-:S03]  /*4ac0*/  MOV R25, R250 ;  /* 0x000000fa00197202 */ /* 0x000fc60000000f00 */
        /* <DEDUP_REMOVED lines=28> */
[----:B------:R-:W-:-:S03]  /*4c90*/  MOV R56, R239 ;  /* 0x000000ef00387202 */ /* 0x000fc60000000f00 */
        /* <DEDUP_REMOVED lines=27> */
[----:B-1----:R-:W-:-:S07]  /*4e50*/  MOV R16, R13 ;  /* 0x0000000d00107202 */ /* 0x002fce0000000f00 */
.L_x_693:
        /* <DEDUP_REMOVED lines=54> */
.L_x_705:
        /* <DEDUP_REMOVED lines=12> */
.L_x_3036:


//--------------------- .text._ZN10layer_norm22ln_bwd_finalize_kernelINS_22Kernel_traits_finalizeILj24576E13__nv_bfloat16fS2_fjLj1024ELj4ENS_18Kernel_traits_baseILj24576ES2_fS2_fjLj1024EEEEEEEvNS_9BwdParamsE --------------------------
	.section	.text._ZN10layer_norm22ln_bwd_finalize_kernelINS_22Kernel_traits_finalizeILj24576E13__nv_bfloat16fS2_fjLj1024ELj4ENS_18Kernel_traits_baseILj24576ES2_fS2_fjLj1024EEEEEEEvNS_9BwdParamsE,"ax",@progbits
	.align	128
        .global         _ZN10layer_norm22ln_bwd_finalize_kernelINS_22Kernel_traits_finalizeILj24576E13__nv_bfloat16fS2_fjLj1024ELj4ENS_18Kernel_traits_baseILj24576ES2_fS2_fjLj1024EEEEEEEvNS_9BwdParamsE
        .type           _ZN10layer_norm22ln_bwd_finalize_kernelINS_22Kernel_traits_finalizeILj24576E13__nv_bfloat16fS2_fjLj1024ELj4ENS_18Kernel_traits_baseILj24576ES2_fS2_fjLj1024EEEEEEEvNS_9BwdParamsE,@function
        .size           _ZN10layer_norm22ln_bwd_finalize_kernelINS_22Kernel_traits_finalizeILj24576E13__nv_bfloat16fS2_fjLj1024ELj4ENS_18Kernel_traits_baseILj24576ES2_fS2_fjLj1024EEEEEEEvNS_9BwdParamsE,(.L_x_3037 - _ZN10layer_norm22ln_bwd_finalize_kernelINS_22Kernel_traits_finalizeILj24576E13__nv_bfloat16fS2_fjLj1024ELj4ENS_18Kernel_traits_baseILj24576ES2_fS2_fjLj1024EEEEEEEvNS_9BwdParamsE)
        .other          _ZN10layer_norm22ln_bwd_finalize_kernelINS_22Kernel_traits_finalizeILj24576E13__nv_bfloat16fS2_fjLj1024ELj4ENS_18Kernel_traits_baseILj24576ES2_fS2_fjLj1024EEEEEEEvNS_9BwdParamsE,@"STO_CUDA_ENTRY STV_DEFAULT"
_ZN10layer_norm22ln_bwd_finalize_kernelINS_22Kernel_traits_finalizeILj24576E13__nv_bfloat16fS2_fjLj1024ELj4ENS_18Kernel_traits_baseILj24576ES2_fS2_fjLj1024EEEEEEEvNS_9BwdParamsE:
.text._ZN10layer_norm22ln_bwd_finalize_kernelINS_22Kernel_traits_finalizeILj24576E13__nv_bfloat16fS2_fjLj1024ELj4ENS_18Kernel_traits_baseILj24576ES2_fS2_fjLj1024EEEEEEEvNS_9BwdParamsE:
        /* <DEDUP_REMOVED lines=37> */
.L_x_710:
        /* <DEDUP_REMOVED lines=118> */
.L_x_709:
[----:B------:R-:W-:Y:S05]  /*09b0*/  BSYNC.RECONVERGENT B1 ;  /* 0x0000000000017941 */ /* 0x000fea0003800200 */
.L_x_708:
        /* <DEDUP_REMOVED lines=65> */
.L_x_712:
[----:B------:R-:W-:Y:S05]  /*0dd0*/  BSYNC.RECONVERGENT B1 ;  /* 0x0000000000017941 */ /* 0x000fea0003800200 */
.L_x_711:
        /* <DEDUP_REMOVED lines=37> */
.L_x_714:
[----:B------:R-:W-:Y:S05]  /*1030*/  BSYNC.RECONVERGENT B1 ;  /* 0x0000000000017941 */ /* 0x000fea0003800200 */
.L_x_713:
[----:B------:R-:W-:Y:S05]  /*1040*/  @!P1 BRA `(.L_x_707) ;  /* 0x00000000003c9947 */ /* 0x000fea0003800000 */
[----:B------:R-:W0:Y:S01]  /*1050*/  LDC.64 R6, c[0x0][0x3e0] ;  /* 0x0000f800ff067b82 */ /* 0x000e220000000a00 */
[----:B------:R-:W-:Y:S01]  /*1060*/  IMAD R2, R15, 0x6000, R11 ;  /* 0x000060000f027824 */ /* 0x000fe200078e020b */
[----:B------:R-:W-:-:S04]  /*1070*/  IADD3 R24, PT, PT, -R24, RZ, RZ ;  /* 0x000000ff18187210 */ /* 0x000fc80007ffe1ff */
[----:B------:R-:W-:Y:S02]  /*1080*/  IADD3 R11, PT, PT, R13, R2, RZ ;  /* 0x000000020d0b7210 */ /* 0x000fe40007ffe0ff */
[----:B------:R-:W1:Y:S05]  /*1090*/  LDC.64 R8, c[0x0][0x3e8] ;  /* 0x0000fa00ff087b82 */ /* 0x000e6a0000000a00 */
.L_x_715:
        /* <DEDUP_REMOVED lines=10> */
.L_x_707:
[----:B------:R-:W-:Y:S05]  /*1140*/  BSYNC.RECONVERGENT B0 ;  /* 0x0000000000007941 */ /* 0x000fea0003800200 */
.L_x_706:
        /* <DEDUP_REMOVED lines=55> */
.L_x_716:
        /* <DEDUP_REMOVED lines=12> */
.L_x_3037:


//--------------------- .text._ZN10layer_norm13ln_bwd_kernelINS_13Kernel_traitsI13__nv_bfloat16fS2_fjLj24576ELj4ELj1ELj8ELj16ENS_18Kernel_traits_baseILj24576ES2_fS2_fjLj256EEEEEEEvNS_9BwdParamsE --------------------------
	.section	.text._ZN10layer_norm13ln_bwd_kernelINS_13Kernel_traitsI13__nv_bfloat16fS2_fjLj24576ELj4ELj1ELj8ELj16ENS_18Kernel_traits_baseILj24576ES2_fS2_fjLj256EEEEEEEvNS_9BwdParamsE,"ax",@progbits
	.align	128
        .global         _ZN10layer_norm13ln_bwd_kernelINS_13Kernel_traitsI13__nv_bfloat16fS2_fjLj24576ELj4ELj1ELj8ELj16ENS_18Kernel_traits_baseILj24576ES2_fS2_fjLj256EEEEEEEvNS_9BwdParamsE
        .type           _ZN10layer_norm13ln_bwd_kernelINS_13Kernel_traitsI13__nv_bfloat16fS2_fjLj24576ELj4ELj1ELj8ELj16ENS_18Kernel_traits_baseILj24576ES2_fS2_fjLj256EEEEEEEvNS_9BwdParamsE,@function
        .size           _ZN10layer_norm13ln_bwd_kernelINS_13Kernel_traitsI13__nv_bfloat16fS2_fjLj24576ELj4ELj1ELj8ELj16ENS_18Kernel_traits_baseILj24576ES2_fS2_fjLj256EEEEEEEvNS_9BwdParamsE,(.L_x_3038 - _ZN10layer_norm13ln_bwd_kernelINS_13Kernel_traitsI13__nv_bfloat16fS2_fjLj24576ELj4ELj1ELj8ELj16ENS_18Kernel_traits_baseILj24576ES2_fS2_fjLj256EEEEEEEvNS_9BwdParamsE)
        .other          _ZN10layer_norm13ln_bwd_kernelINS_13Kernel_traitsI13__nv_bfloat16fS2_fjLj24576ELj4ELj1ELj8ELj16ENS_18Kernel_traits_baseILj24576ES2_fS2_fjLj256EEEEEEEvNS_9BwdParamsE,@"STO_CUDA_ENTRY STV_DEFAULT"
_ZN10layer_norm13ln_bwd_kernelINS_13Kernel_traitsI13__nv_bfloat16fS2_fjLj24576ELj4ELj1ELj8ELj16ENS_18Kernel_traits_baseILj24576ES2_fS2_fjLj256EEEEEEEvNS_9BwdParamsE:
.text._ZN10layer_norm13ln_bwd_kernelINS_13Kernel_traitsI13__nv_bfloat16fS2_fjLj24576ELj4ELj1ELj8ELj16ENS_18Kernel_traits_baseILj24576ES2_fS2_fjLj256EEEEEEEvNS_9BwdParamsE:
        /* <DEDUP_REMOVED lines=125> */
.L_x_728:
        /* <DEDUP_REMOVED lines=44> */
.L_x_718:
        /* <DEDUP_REMOVED lines=34> */
.L_x_719:
        /* <DEDUP_REMOVED lines=230> */
.L_x_720:
        /* <DEDUP_REMOVED lines=252> */
.L_x_721:
        /* <DEDUP_REMOVED lines=84> */
.L_x_723:
[----:B------:R-:W-:Y:S05]  /*3010*/  BSYNC.RECONVERGENT B0 ;  /* 0x0000000000007941 */ /* 0x000fea0003800200 */
.L_x_722:
        /* <DEDUP_REMOVED lines=36> */
.L_x_725:
[----:B------:R-:W-:Y:S05]  /*3260*/  BSYNC.RECONVERGENT B0 ;  /* 0x0000000000007941 */ /* 0x000fea0003800200 */
.L_x_724:
        /* <DEDUP_REMOVED lines=32> */
.L_x_727:
[----:B0-----:R-:W2:Y:S04]  /*3470*/  LDG.E.STRONG.GPU R6, desc[UR4][R4.64] ;  /* 0x0000000404067981 */ /* 0x001ea8000c1ef900 */
[----:B--2---:R-:W-:Y:S01]  /*3480*/  CCTL.IVALL ;  /* 0x00000000ff00798f */ /* 0x004fe20002000000 */
[----:B------:R-:W-:Y:S05]  /*3490*/  YIELD ;  /* 0x0000000000007946 */ /* 0x000fea0003800000 */
[----:B------:R-:W-:-:S13]  /*34a0*/  ISETP.NE.AND P2, PT, R6, R11, PT ;  /* 0x0000000b0600720c */ /* 0x000fda0003f45270 */
[----:B------:R-:W-:Y:S05]  /*34b0*/  @P2 BRA `(.L_x_727) ;  /* 0xfffffffc00ec2947 */ /* 0x000fea000383ffff */
.L_x_726:
        /* <DEDUP_REMOVED lines=44> */
[----:B------:R-:W-:Y:S01]  /*3780*/  FMUL.FTZ R7, R7, 4.0690105379326269031e-05 ;  /* 0x382aaaab07077820 */ /* 0x000fe20000410000 */
[----:B------:R-:W-:-:S04]  /*3790*/  FMUL.FTZ R6, R6, 4.0690105379326269031e-05 ;  /* 0x382aaaab06067820 */ /* 0x000fc80000410000 */
        /* <DEDUP_REMOVED lines=132> */
.L_x_717:
        /* <DEDUP_REMOVED lines=31> */
.L_x_729:
        /* <DEDUP_REMOVED lines=11> */
.L_x_3038:


//--------------------- .text._ZN10layer_norm22ln_bwd_finalize_kernelINS_22Kernel_traits_finalizeILj24576E13__nv_bfloat16S2_S2_fjLj1024ELj4ENS_18Kernel_traits_baseILj24576ES2_S2_S2_fjLj1024EEEEEEEvNS_9BwdParamsE --------------------------
	.section	.text._ZN10layer_norm22ln_bwd_finalize_kernelINS_22Kernel_traits_finalizeILj24576E13__nv_bfloat16S2_S2_fjLj1024ELj4ENS_18Kernel_traits_baseILj24576ES2_S2_S2_fjLj1024EEEEEEEvNS_9BwdParamsE,"ax",@progbits
	.align	128
        .global         _ZN10layer_norm22ln_bwd_finalize_kernelINS_22Kernel_traits_finalizeILj24576E13__nv_bfloat16S2_S2_fjLj1024ELj4ENS_18Kernel_traits_baseILj24576ES2_S2_S2_fjLj1024EEEEEEEvNS_9BwdParamsE
        .type           _ZN10layer_norm22ln_bwd_finalize_kernelINS_22Kernel_traits_finalizeILj24576E13__nv_bfloat16S2_S2_fjLj1024ELj4ENS_18Kernel_traits_baseILj24576ES2_S2_S2_fjLj1024EEEEEEEvNS_9BwdParamsE,@function
        .size           _ZN10layer_norm22ln_bwd_finalize_kernelINS_22Kernel_traits_finalizeILj24576E13__nv_bfloat16S2_S2_fjLj1024ELj4ENS_18Kernel_traits_baseILj24576ES2_S2_S2_fjLj1024EEEEEEEvNS_9BwdParamsE,(.L_x_3039 - _ZN10layer_norm22ln_bwd_finalize_kernelINS_22Kernel_traits_finalizeILj24576E13__nv_bfloat16S2_S2_fjLj1024ELj4ENS_18Kernel_traits_baseILj24576ES2_S2_S2_fjLj1024EEEEEEEvNS_9BwdParamsE)
        .other          _ZN10layer_norm22ln_bwd_finalize_kernelINS_22Kernel_traits_finalizeILj24576E13__nv_bfloat16S2_S2_fjLj1024ELj4ENS_18Kernel_traits_baseILj24576ES2_S2_S2_fjLj1024EEEEEEEvNS_9BwdParamsE,@"STO_CUDA_ENTRY STV_DEFAULT"
_ZN10layer_norm22ln_bwd_finalize_kernelINS_22Kernel_traits_finalizeILj24576E13__nv_bfloat16S2_S2_fjLj1024ELj4ENS_18Kernel_traits_baseILj24576ES2_S2_S2_fjLj1024EEEEEEEvNS_9BwdParamsE:
.text._ZN10layer_norm22ln_bwd_finalize_kernelINS_22Kernel_traits_finalizeILj24576E13__nv_bfloat16S2_S2_fjLj1024ELj4ENS_18Kernel_traits_baseILj24576ES2_S2_S2_fjLj1024EEEEEEEvNS_9BwdParamsE:
        /* <DEDUP_REMOVED lines=37> */
.L_x_734:
        /* <DEDUP_REMOVED lines=118> */
.L_x_733:
[----:B------:R-:W-:Y:S05]  /*09b0*/  BSYNC.RECONVERGENT B1 ;  /* 0x0000000000017941 */ /* 0x000fea0003800200 */
.L_x_732:
        /* <DEDUP_REMOVED lines=65> */
.L_x_736:
[----:B------:R-:W-:Y:S05]  /*0dd0*/  BSYNC.RECONVERGENT B1 ;  /* 0x0000000000017941 */ /* 0x000fea0003800200 */
.L_x_735:
        /* <DEDUP_REMOVED lines=37> */
.L_x_738:
[----:B------:R-:W-:Y:S05]  /*1030*/  BSYNC.RECONVERGENT B1 ;  /* 0x0000000000017941 */ /* 0x000fea0003800200 */
.L_x_737:
[----:B------:R-:W-:Y:S05]  /*1040*/  @!P1 BRA `(.L_x_731) ;  /* 0x00000000003c9947 */ /* 0x000fea0003800000 */
[----:B------:R-:W0:Y:S01]  /*1050*/  LDC.64 R6, c[0x0][0x3e0] ;  /* 0x0000f800ff067b82 */ /* 0x000e220000000a00 */
[----:B------:R-:W-:Y:S01]  /*1060*/  IMAD R2, R15, 0x6000, R11 ;  /* 0x000060000f027824 */ /* 0x000fe200078e020b */
[----:B------:R-:W-:-:S04]  /*1070*/  IADD3 R24, PT, PT, -R24, RZ, RZ ;  /* 0x000000ff18187210 */ /* 0x000fc80007ffe1ff */
[----:B------:R-:W-:Y:S02]  /*1080*/  IADD3 R11, PT, PT, R13, R2, RZ ;  /* 0x000000020d0b7210 */ /* 0x000fe40007ffe0ff */
[----:B------:R-:W1:Y:S05]  /*1090*/  LDC.64 R8, c[0x0][0x3e8] ;  /* 0x0000fa00ff087b82 */ /* 0x000e6a0000000a00 */
.L_x_739:
        /* <DEDUP_REMOVED lines=10> */
.L_x_731:
[----:B------:R-:W-:Y:S05]  /*1140*/  BSYNC.RECONVERGENT B0 ;  /* 0x0000000000007941 */ /* 0x000fea0003800200 */
.L_x_730:
        /* <DEDUP_REMOVED lines=55> */
.L_x_740:
        /* <DEDUP_REMOVED lines=12> */
.L_x_3039:


//--------------------- .text._ZN10layer_norm13ln_bwd_kernelINS_13Kernel_traitsI13__nv_bfloat16S2_S2_fjLj24576ELj4ELj1ELj8ELj16ENS_18Kernel_traits_baseILj24576ES2_S2_S2_fjLj256EEEEEEEvNS_9BwdParamsE --------------------------
	.section	.text._ZN10layer_norm13ln_bwd_kernelINS_13Kernel_traitsI13__nv_bfloat16S2_S2_fjLj24576ELj4ELj1ELj8ELj16ENS_18Kernel_traits_baseILj24576ES2_S2_S2_fjLj256EEEEEEEvNS_9BwdParamsE,"ax",@progbits
	.align	128
        .global         _ZN10layer_norm13ln_bwd_kernelINS_13Kernel_traitsI13__nv_bfloat16S2_S2_fjLj24576ELj4ELj1ELj8ELj16ENS_18Kernel_traits_baseILj24576ES2_S2_S2_fjLj256EEEEEEEvNS_9BwdParamsE
        .type           _ZN10layer_norm13ln_bwd_kernelINS_13Kernel_traitsI13__nv_bfloat16S2_S2_fjLj24576ELj4ELj1ELj8ELj16ENS_18Kernel_traits_baseILj24576ES2_S2_S2_fjLj256EEEEEEEvNS_9BwdParamsE,@function
        .size           _ZN10layer_norm13ln_bwd_kernelINS_13Kernel_traitsI13__nv_bfloat16S2_S2_fjLj24576ELj4ELj1ELj8ELj16ENS_18Kernel_traits_baseILj24576ES2_S2_S2_fjLj256EEEEEEEvNS_9BwdParamsE,(.L_x_3040 - _ZN10layer_norm13ln_bwd_kernelINS_13Kernel_traitsI13__nv_bfloat16S2_S2_fjLj24576ELj4ELj1ELj8ELj16ENS_18Kernel_traits_baseILj24576ES2_S2_S2_fjLj256EEEEEEEvNS_9BwdParamsE)
        .other          _ZN10layer_norm13ln_bwd_kernelINS_13Kernel_traitsI13__nv_bfloat16S2_S2_fjLj24576ELj4ELj1ELj8ELj16ENS_18Kernel_traits_baseILj24576ES2_S2_S2_fjLj256EEEEEEEvNS_9BwdParamsE,@"STO_CUDA_ENTRY STV_DEFAULT"
_ZN10layer_norm13ln_bwd_kernelINS_13Kernel_traitsI13__nv_bfloat16S2_S2_fjLj24576ELj4ELj1ELj8ELj16ENS_18Kernel_traits_baseILj24576ES2_S2_S2_fjLj256EEEEEEEvNS_9BwdParamsE:
.text._ZN10layer_norm13ln_bwd_kernelINS_13Kernel_traitsI13__nv_bfloat16S2_S2_fjLj24576ELj4ELj1ELj8ELj16ENS_18Kernel_traits_baseILj24576ES2_S2_S2_fjLj256EEEEEEEvNS_9BwdParamsE:
        /* <DEDUP_REMOVED lines=105> */
.L_x_752:
        /* <DEDUP_REMOVED lines=32> */
.L_x_742:
        /* <DEDUP_REMOVED lines=22> */
.L_x_743:
        /* <DEDUP_REMOVED lines=242> */
.L_x_744:
        /* <DEDUP_REMOVED lines=264> */
.L_x_745:
        /* <DEDUP_REMOVED lines=84> */
.L_x_747:
[----:B------:R-:W-:Y:S05]  /*2ed0*/  BSYNC.RECONVERGENT B0 ;  /* 0x0000000000007941 */ /* 0x000fea0003800200 */
.L_x_746:
        /* <DEDUP_REMOVED lines=36> */
.L_x_749:
[----:B------:R-:W-:Y:S05]  /*3120*/  BSYNC.RECONVERGENT B0 ;  /* 0x0000000000007941 */ /* 0x000fea0003800200 */
.L_x_748:
        /* <DEDUP_REMOVED lines=32> */
.L_x_751:
[----:B0-----:R-:W2:Y:S04]  /*3330*/  LDG.E.STRONG.GPU R30, desc[UR4][R28.64] ;  /* 0x000000041c1e7981 */ /* 0x001ea8000c1ef900 */
[----:B--2---:R-:W-:Y:S01]  /*3340*/  CCTL.IVALL ;  /* 0x00000000ff00798f */ /* 0x004fe20002000000 */
[----:B------:R-:W-:Y:S05]  /*3350*/  YIELD ;  /* 0x0000000000007946 */ /* 0x000fea0003800000 */
[----:B------:R-:W-:-:S13]  /*3360*/  ISETP.NE.AND P2, PT, R30, R35, PT ;  /* 0x000000231e00720c */ /* 0x000fda0003f45270 */
[----:B------:R-:W-:Y:S05]  /*3370*/  @P2 BRA `(.L_x_751) ;  /* 0xfffffffc00ec2947 */ /* 0x000fea000383ffff */
.L_x_750:
        /* <DEDUP_REMOVED lines=45> */
[----:B------:R-:W0:Y:S01]  /*3650*/  LDC.64 R28, c[0x0][0x3f0] ;  /* 0x0000fc00ff1c7b82 */ /* 0x000e220000000a00 */
        /* <DEDUP_REMOVED lines=140> */
.L_x_741:
        /* <DEDUP_REMOVED lines=25> */
.L_x_753:
        /* <DEDUP_REMOVED lines=13> */
.L_x_3040:


//--------------------- .text._ZN10layer_norm22ln_bwd_finalize_kernelINS_22Kernel_traits_finalizeILj24576E6__halffS2_fjLj1024ELj4ENS_18Kernel_traits_baseILj24576ES2_fS2_fjLj1024EEEEEEEvNS_9BwdParamsE --------------------------
	.section	.text._ZN10layer_norm22ln_bwd_finalize_kernelINS_22Kernel_traits_finalizeILj24576E6__halffS2_fjLj1024ELj4ENS_18Kernel_traits_baseILj24576ES2_fS2_fjLj1024EEEEEEEvNS_9BwdParamsE,"ax",@progbits
	.align	128
        .global         _ZN10layer_norm22ln_bwd_finalize_kernelINS_22Kernel_traits_finalizeILj24576E6__halffS2_fjLj1024ELj4ENS_18Kernel_traits_baseILj24576ES2_fS2_fjLj1024EEEEEEEvNS_9BwdParamsE
        .type           _ZN10layer_norm22ln_bwd_finalize_kernelINS_22Kernel_traits_finalizeILj24576E6__halffS2_fjLj1024ELj4ENS_18Kernel_traits_baseILj24576ES2_fS2_fjLj1024EEEEEEEvNS_9BwdParamsE,@function
        .size           _ZN10layer_norm22ln_bwd_finalize_kernelINS_22Kernel_traits_finalizeILj24576E6__halffS2_fjLj1024ELj4ENS_18Kernel_traits_baseILj24576ES2_fS2_fjLj1024EEEEEEEvNS_9BwdParamsE,(.L_x_3041 - _ZN10layer_norm22ln_bwd_finalize_kernelINS_22Kernel_traits_finalizeILj24576E6__halffS2_fjLj1024ELj4ENS_18Kernel_traits_baseILj24576ES2_fS2_fjLj1024EEEEEEEvNS_9BwdParamsE)
        .other          _ZN10layer_norm22ln_bwd_finalize_kernelINS_22Kernel_traits_finalizeILj24576E6__halffS2_fjLj1024ELj4ENS_18Kernel_traits_baseILj24576ES2_fS2_fjLj1024EEEEEEEvNS_9BwdParamsE,@"STO_CUDA_ENTRY STV_DEFAULT"
_ZN10layer_norm22ln_bwd_finalize_kernelINS_22Kernel_traits_finalizeILj24576E6__halffS2_fjLj1024ELj4ENS_18Kernel_traits_baseILj24576ES2_fS2_fjLj1024EEEEEEEvNS_9BwdParamsE:
.text._ZN10layer_norm22ln_bwd_finalize_kernelINS_22Kernel_traits_finalizeILj24576E6__halffS2_fjLj1024ELj4ENS_18Kernel_traits_baseILj24576ES2_fS2_fjLj1024EEEEEEEvNS_9BwdParamsE:
        /* <DEDUP_REMOVED lines=37> */
.L_x_758:
        /* <DEDUP_REMOVED lines=118> */
.L_x_757:
[----:B------:R-:W-:Y:S05]  /*09b0*/  BSYNC.RECONVERGENT B1 ;  /* 0x0000000000017941 */ /* 0x000fea0003800200 */
.L_x_756:
        /* <DEDUP_REMOVED lines=65> */
.L_x_760:
[----:B------:R-:W-:Y:S05]  /*0dd0*/  BSYNC.RECONVERGENT B1 ;  /* 0x0000000000017941 */ /* 0x000fea0003800200 */
.L_x_759:
        /* <DEDUP_REMOVED lines=37> */
.L_x_762:
[----:B------:R-:W-:Y:S05]  /*1030*/  BSYNC.RECONVERGENT B1 ;  /* 0x0000000000017941 */ /* 0x000fea0003800200 */
.L_x_761:
[----:B------:R-:W-:Y:S05]  /*1040*/  @!P1 BRA `(.L_x_755) ;  /* 0x00000000003c9947 */ /* 0x000fea0003800000 */
[----:B------:R-:W0:Y:S01]  /*1050*/  LDC.64 R6, c[0x0][0x3e0] ;  /* 0x0000f800ff067b82 */ /* 0x000e220000000a00 */
[----:B------:R-:W-:Y:S01]  /*1060*/  IMAD R2, R15, 0x6000, R11 ;  /* 0x000060000f027824 */ /* 0x000fe200078e020b */
[----:B------:R-:W-:-:S04]  /*1070*/  IADD3 R24, PT, PT, -R24, RZ, RZ ;  /* 0x000000ff18187210 */ /* 0x000fc80007ffe1ff */
[----:B------:R-:W-:Y:S02]  /*1080*/  IADD3 R11, PT, PT, R13, R2, RZ ;  /* 0x000000020d0b7210 */ /* 0x000fe40007ffe0ff */
[----:B------:R-:W1:Y:S05]  /*1090*/  LDC.64 R8, c[0x0][0x3e8] ;  /* 0x0000fa00ff087b82 */ /* 0x000e6a0000000a00 */
.L_x_763:
        /* <DEDUP_REMOVED lines=10> */
.L_x_755:
[----:B------:R-:W-:Y:S05]  /*1140*/  BSYNC.RECONVERGENT B0 ;  /* 0x0000000000007941 */ /* 0x000fea0003800200 */
.L_x_754:
        /* <DEDUP_REMOVED lines=55> */
.L_x_764:
        /* <DEDUP_REMOVED lines=12> */
.L_x_3041:


//--------------------- .text._ZN10layer_norm13ln_bwd_kernelINS_13Kernel_traitsI6__halffS2_fjLj24576ELj4ELj1ELj8ELj16ENS_18Kernel_traits_baseILj24576ES2_fS2_fjLj256EEEEEEEvNS_9BwdParamsE --------------------------
	.section	.text._ZN10layer_norm13ln_bwd_kernelINS_13Kernel_traitsI6__halffS2_fjLj24576ELj4ELj1ELj8ELj16ENS_18Kernel_traits_baseILj24576ES2_fS2_fjLj256EEEEEEEvNS_9BwdParamsE,"ax",@progbits
	.align	128
        .global         _ZN10layer_norm13ln_bwd_kernelINS_13Kernel_traitsI6__halffS2_fjLj24576ELj4ELj1ELj8ELj16ENS_18Kernel_traits_baseILj24576ES2_fS2_fjLj256EEEEEEEvNS_9BwdParamsE
        .type           _ZN10layer_norm13ln_bwd_kernelINS_13Kernel_traitsI6__halffS2_fjLj24576ELj4ELj1ELj8ELj16ENS_18Kernel_traits_baseILj24576ES2_fS2_fjLj256EEEEEEEvNS_9BwdParamsE,@function
        .size           _ZN10layer_norm13ln_bwd_kernelINS_13Kernel_traitsI6__halffS2_fjLj24576ELj4ELj1ELj8ELj16ENS_18Kernel_traits_baseILj24576ES2_fS2_fjLj256EEEEEEEvNS_9BwdParamsE,(.L_x_3042 - _ZN10layer_norm13ln_bwd_kernelINS_13Kernel_traitsI6__halffS2_fjLj24576ELj4ELj1ELj8ELj16ENS_18Kernel_traits_baseILj24576ES2_fS2_fjLj256EEEEEEEvNS_9BwdParamsE)
        .other          _ZN10layer_norm13ln_bwd_kernelINS_13Kernel_traitsI6__halffS2_fjLj24576ELj4ELj1ELj8ELj16ENS_18Kernel_traits_baseILj24576ES2_fS2_fjLj256EEEEEEEvNS_9BwdParamsE,@"STO_CUDA_ENTRY STV_DEFAULT"
_ZN10layer_norm13ln_bwd_kernelINS_13Kernel_traitsI6__halffS2_fjLj24576ELj4ELj1ELj8ELj16ENS_18Kernel_traits_baseILj24576ES2_fS2_fjLj256EEEEEEEvNS_9BwdParamsE:
.text._ZN10layer_norm13ln_bwd_kernelINS_13Kernel_traitsI6__halffS2_fjLj24576ELj4ELj1ELj8ELj16ENS_18Kernel_traits_baseILj24576ES2_fS2_fjLj256EEEEEEEvNS_9BwdParamsE:
        /* <DEDUP_REMOVED lines=143> */
.L_x_776:
        /* <DEDUP_REMOVED lines=44> */
.L_x_766:
        /* <DEDUP_REMOVED lines=34> */
.L_x_767:
        /* <DEDUP_REMOVED lines=228> */
.L_x_768:
        /* <DEDUP_REMOVED lines=252> */
.L_x_769:
        /* <DEDUP_REMOVED lines=84> */
.L_x_771:
[----:B------:R-:W-:Y:S05]  /*3110*/  BSYNC.RECONVERGENT B0 ;  /* 0x0000000000007941 */ /* 0x000fea0003800200 */
.L_x_770:
        /* <DEDUP_REMOVED lines=36> */
.L_x_773:
[----:B------:R-:W-:Y:S05]  /*3360*/  BSYNC.RECONVERGENT B0 ;  /* 0x0000000000007941 */ /* 0x000fea0003800200 */
.L_x_772:
        /* <DEDUP_REMOVED lines=32> */
.L_x_775:
[----:B0-----:R-:W2:Y:S04]  /*3570*/  LDG.E.STRONG.GPU R6, desc[UR4][R4.64] ;  /* 0x0000000404067981 */ /* 0x001ea8000c1ef900 */
[----:B--2---:R-:W-:Y:S01]  /*3580*/  CCTL.IVALL ;  /* 0x00000000ff00798f */ /* 0x004fe20002000000 */
[----:B------:R-:W-:Y:S05]  /*3590*/  YIELD ;  /* 0x0000000000007946 */ /* 0x000fea0003800000 */
[----:B------:R-:W-:-:S13]  /*35a0*/  ISETP.NE.AND P2, PT, R6, R11, PT ;  /* 0x0000000b0600720c */ /* 0x000fda0003f45270 */
[----:B------:R-:W-:Y:S05]  /*35b0*/  @P2 BRA `(.L_x_775) ;  /* 0xfffffffc00ec2947 */ /* 0x000fea000383ffff */
.L_x_774:
        /* <DEDUP_REMOVED lines=177> */
.L_x_765:
        /* <DEDUP_REMOVED lines=31> */
.L_x_777:
        /* <DEDUP_REMOVED lines=12> */
.L_x_3042:


//--------------------- .text._ZN10layer_norm22ln_bwd_finalize_kernelINS_22Kernel_traits_finalizeILj24576E6__halfS2_S2_fjLj1024ELj4ENS_18Kernel_traits_baseILj24576ES2_S2_S2_fjLj1024EEEEEEEvNS_9BwdParamsE --------------------------
	.section	.text._ZN10layer_norm22ln_bwd_finalize_kernelINS_22Kernel_traits_finalizeILj24576E6__halfS2_S2_fjLj1024ELj4ENS_18Kernel_traits_baseILj24576ES2_S2_S2_fjLj1024EEEEEEEvNS_9BwdParamsE,"ax",@progbits
	.align	128
        .global         _ZN10layer_norm22ln_bwd_finalize_kernelINS_22Kernel_traits_finalizeILj24576E6__halfS2_S2_fjLj1024ELj4ENS_18Kernel_traits_baseILj24576ES2_S2_S2_fjLj1024EEEEEEEvNS_9BwdParamsE
        .type           _ZN10layer_norm22ln_bwd_finalize_kernelINS_22Kernel_traits_finalizeILj24576E6__halfS2_S2_fjLj1024ELj4ENS_18Kernel_traits_baseILj24576ES2_S2_S2_fjLj1024EEEEEEEvNS_9BwdParamsE,@function
        .size           _ZN10layer_norm22ln_bwd_finalize_kernelINS_22Kernel_traits_finalizeILj24576E6__halfS2_S2_fjLj1024ELj4ENS_18Kernel_traits_baseILj24576ES2_S2_S2_fjLj1024EEEEEEEvNS_9BwdParamsE,(.L_x_3043 - _ZN10layer_norm22ln_bwd_finalize_kernelINS_22Kernel_traits_finalizeILj24576E6__halfS2_S2_fjLj1024ELj4ENS_18Kernel_traits_baseILj24576ES2_S2_S2_fjLj1024EEEEEEEvNS_9BwdParamsE)
        .other          _ZN10layer_norm22ln_bwd_finalize_kernelINS_22Kernel_traits_finalizeILj24576E6__halfS2_S2_fjLj1024ELj4ENS_18Kernel_traits_baseILj24576ES2_S2_S2_fjLj1024EEEEEEEvNS_9BwdParamsE,@"STO_CUDA_ENTRY STV_DEFAULT"
_ZN10layer_norm22ln_bwd_finalize_kernelINS_22Kernel_traits_finalizeILj24576E6__halfS2_S2_fjLj1024ELj4ENS_18Kernel_traits_baseILj24576ES2_S2_S2_fjLj1024EEEEEEEvNS_9BwdParamsE:
.text._ZN10layer_norm22ln_bwd_finalize_kernelINS_22Kernel_traits_finalizeILj24576E6__halfS2_S2_fjLj1024ELj4ENS_18Kernel_traits_baseILj24576ES2_S2_S2_fjLj1024EEEEEEEvNS_9BwdParamsE:
        /* <DEDUP_REMOVED lines=37> */
.L_x_782:
        /* <DEDUP_REMOVED lines=118> */
.L_x_781:
[----:B------:R-:W-:Y:S05]  /*09b0*/  BSYNC.RECONVERGENT B1 ;  /* 0x0000000000017941 */ /* 0x000fea0003800200 */
.L_x_780:
        /* <DEDUP_REMOVED lines=65> */
.L_x_784:
[----:B------:R-:W-:Y:S05]  /*0dd0*/  BSYNC.RECONVERGENT B1 ;  /* 0x0000000000017941 */ /* 0x000fea0003800200 */
.L_x_783:
        /* <DEDUP_REMOVED lines=37> */
.L_x_786:
[----:B------:R-:W-:Y:S05]  /*1030*/  BSYNC.RECONVERGENT B1 ;  /* 0x0000000000017941 */ /* 0x000fea0003800200 */
.L_x_785:
[----:B------:R-:W-:Y:S05]  /*1040*/  @!P1 BRA `(.L_x_779) ;  /* 0x00000000003c9947 */ /* 0x000fea0003800000 */
[----:B------:R-:W0:Y:S01]  /*1050*/  LDC.64 R6, c[0x0][0x3e0] ;  /* 0x0000f800ff067b82 */ /* 0x000e220000000a00 */
[----:B------:R-:W-:Y:S01]  /*1060*/  IMAD R2, R15, 0x6000, R11 ;  /* 0x000060000f027824 */ /* 0x000fe200078e020b */
[----:B------:R-:W-:-:S04]  /*1070*/  IADD3 R24, PT, PT, -R24, RZ, RZ ;  /* 0x000000ff18187210 */ /* 0x000fc80007ffe1ff */
[----:B------:R-:W-:Y:S02]  /*1080*/  IADD3 R11, PT, PT, R13, R2, RZ ;  /* 0x000000020d0b7210 */ /* 0x000fe40007ffe0ff */
[----:B------:R-:W1:Y:S05]  /*1090*/  LDC.64 R8, c[0x0][0x3e8] ;  /* 0x0000fa00ff087b82 */ /* 0x000e6a0000000a00 */
.L_x_787:
        /* <DEDUP_REMOVED lines=10> */
.L_x_779:
[----:B------:R-:W-:Y:S05]  /*1140*/  BSYNC.RECONVERGENT B0 ;  /* 0x0000000000007941 */ /* 0x000fea0003800200 */
.L_x_778:
        /* <DEDUP_REMOVED lines=55> */
.L_x_788:
        /* <DEDUP_REMOVED lines=12> */
.L_x_3043:


//--------------------- .text._ZN10layer_norm13ln_bwd_kernelINS_13Kernel_traitsI6__halfS2_S2_fjLj24576ELj4ELj1ELj8ELj16ENS_18Kernel_traits_baseILj24576ES2_S2_S2_fjLj256EEEEEEEvNS_9BwdParamsE --------------------------
	.section	.text._ZN10layer_norm13ln_bwd_kernelINS_13Kernel_traitsI6__halfS2_S2_fjLj24576ELj4ELj1ELj8ELj16ENS_18Kernel_traits_baseILj24576ES2_S2_S2_fjLj256EEEEEEEvNS_9BwdParamsE,"ax",@progbits
	.align	128
        .global         _ZN10layer_norm13ln_bwd_kernelINS_13Kernel_traitsI6__halfS2_S2_fjLj24576ELj4ELj1ELj8ELj16ENS_18Kernel_traits_baseILj24576ES2_S2_S2_fjLj256EEEEEEEvNS_9BwdParamsE
        .type           _ZN10layer_norm13ln_bwd_kernelINS_13Kernel_traitsI6__halfS2_S2_fjLj24576ELj4ELj1ELj8ELj16ENS_18Kernel_traits_baseILj24576ES2_S2_S2_fjLj256EEEEEEEvNS_9BwdParamsE,@function
        .size           _ZN10layer_norm13ln_bwd_kernelINS_13Kernel_traitsI6__halfS2_S2_fjLj24576ELj4ELj1ELj8ELj16ENS_18Kernel_traits_baseILj24576ES2_S2_S2_fjLj256EEEEEEEvNS_9BwdParamsE,(.L_x_3044 - _ZN10layer_norm13ln_bwd_kernelINS_13Kernel_traitsI6__halfS2_S2_fjLj24576ELj4ELj1ELj8ELj16ENS_18Kernel_traits_baseILj24576ES2_S2_S2_fjLj256EEEEEEEvNS_9BwdParamsE)
        .other          _ZN10layer_norm13ln_bwd_kernelINS_13Kernel_traitsI6__halfS2_S2_fjLj24576ELj4ELj1ELj8ELj16ENS_18Kernel_traits_baseILj24576ES2_S2_S2_fjLj256EEEEEEEvNS_9BwdParamsE,@"STO_CUDA_ENTRY STV_DEFAULT"
_ZN10layer_norm13ln_bwd_kernelINS_13Kernel_traitsI6__halfS2_S2_fjLj24576ELj4ELj1ELj8ELj16ENS_18Kernel_traits_baseILj24576ES2_S2_S2_fjLj256EEEEEEEvNS_9BwdParamsE:
.text._ZN10layer_norm13ln_bwd_kernelINS_13Kernel_traitsI6__halfS2_S2_fjLj24576ELj4ELj1ELj8ELj16ENS_18Kernel_traits_baseILj24576ES2_S2_S2_fjLj256EEEEEEEvNS_9BwdParamsE:
        /* <DEDUP_REMOVED lines=80> */
.L_x_800:
        /* <DEDUP_REMOVED lines=32> */
.L_x_790:
        /* <DEDUP_REMOVED lines=22> */
.L_x_791:
        /* <DEDUP_REMOVED lines=218> */
.L_x_792:
        /* <DEDUP_REMOVED lines=264> */
.L_x_793:
        /* <DEDUP_REMOVED lines=84> */
.L_x_795:
[----:B------:R-:W-:Y:S05]  /*2bc0*/  BSYNC.RECONVERGENT B0 ;  /* 0x0000000000007941 */ /* 0x000fea0003800200 */
.L_x_794:
        /* <DEDUP_REMOVED lines=36> */
.L_x_797:
[----:B------:R-:W-:Y:S05]  /*2e10*/  BSYNC.RECONVERGENT B0 ;  /* 0x0000000000007941 */ /* 0x000fea0003800200 */
.L_x_796:
        /* <DEDUP_REMOVED lines=32> */
.L_x_799:
[----:B0-----:R-:W2:Y:S04]  /*3020*/  LDG.E.STRONG.GPU R30, desc[UR4][R28.64] ;  /* 0x000000041c1e7981 */ /* 0x001ea8000c1ef900 */
[----:B--2---:R-:W-:Y:S01]  /*3030*/  CCTL.IVALL ;  /* 0x00000000ff00798f */ /* 0x004fe20002000000 */
[----:B------:R-:W-:Y:S05]  /*3040*/  YIELD ;  /* 0x0000000000007946 */ /* 0x000fea0003800000 */
[----:B------:R-:W-:-:S13]  /*3050*/  ISETP.NE.AND P2, PT, R30, R35, PT ;  /* 0x000000231e00720c */ /* 0x000fda0003f45270 */
[----:B------:R-:W-:Y:S05]  /*3060*/  @P2 BRA `(.L_x_799) ;  /* 0xfffffffc00ec2947 */ /* 0x000fea000383ffff */
.L_x_798:
        /* <DEDUP_REMOVED lines=180> */
.L_x_789:
        /* <DEDUP_REMOVED lines=25> */
.L_x_801:
        /* <DEDUP_REMOVED lines=12> */
.L_x_3044:


//--------------------- .text._ZN10layer_norm22ln_bwd_finalize_kernelINS_22Kernel_traits_finalizeILj24576EffffjLj1024ELj4ENS_18Kernel_traits_baseILj24576EffffjLj1024EEEEEEEvNS_9BwdParamsE --------------------------
	.section	.text._ZN10layer_norm22ln_bwd_finalize_kernelINS_22Kernel_traits_finalizeILj24576EffffjLj1024ELj4ENS_18Kernel_traits_baseILj24576EffffjLj1024EEEEEEEvNS_9BwdParamsE,"ax",@progbits
	.align	128
        .global         _ZN10layer_norm22ln_bwd_finalize_kernelINS_22Kernel_traits_finalizeILj24576EffffjLj1024ELj4ENS_18Kernel_traits_baseILj24576EffffjLj1024EEEEEEEvNS_9BwdParamsE
        .type           _ZN10layer_norm22ln_bwd_finalize_kernelINS_22Kernel_traits_finalizeILj24576EffffjLj1024ELj4ENS_18Kernel_traits_baseILj24576EffffjLj1024EEEEEEEvNS_9BwdParamsE,@function
        .size           _ZN10layer_norm22ln_bwd_finalize_kernelINS_22Kernel_traits_finalizeILj24576EffffjLj1024ELj4ENS_18Kernel_traits_baseILj24576EffffjLj1024EEEEEEEvNS_9BwdParamsE,(.L_x_3045 - _ZN10layer_norm22ln_bwd_finalize_kernelINS_22Kernel_traits_finalizeILj24576EffffjLj1024ELj4ENS_18Kernel_traits_baseILj24576EffffjLj1024EEEEEEEvNS_9BwdParamsE)
        .other          _ZN10layer_norm22ln_bwd_finalize_kernelINS_22Kernel_traits_finalizeILj24576EffffjLj1024ELj4ENS_18Kernel_traits_baseILj24576EffffjLj1024EEEEEEEvNS_9BwdParamsE,@"STO_CUDA_ENTRY STV_DEFAULT"
_ZN10layer_norm22ln_bwd_finalize_kernelINS_22Kernel_traits_finalizeILj24576EffffjLj1024ELj4ENS_18Kernel_traits_baseILj24576EffffjLj1024EEEEEEEvNS_9BwdParamsE:
.text._ZN10layer_norm22ln_bwd_finalize_kernelINS_22Kernel_traits_finalizeILj24576EffffjLj1024ELj4ENS_18Kernel_traits_baseILj24576EffffjLj1024EEEEEEEvNS_9BwdParamsE:
        /* <DEDUP_REMOVED lines=37> */
.L_x_806:
        /* <DEDUP_REMOVED lines=118> */
.L_x_805:
[----:B------:R-:W-:Y:S05]  /*09b0*/  BSYNC.RECONVERGENT B1 ;  /* 0x0000000000017941 */ /* 0x000fea0003800200 */
.L_x_804:
        /* <DEDUP_REMOVED lines=65> */
.L_x_808:
[----:B------:R-:W-:Y:S05]  /*0dd0*/  BSYNC.RECONVERGENT B1 ;  /* 0x0000000000017941 */ /* 0x000fea0003800200 */
.L_x_807:
        /* <DEDUP_REMOVED lines=37> */
.L_x_810:
[----:B------:R-:W-:Y:S05]  /*1030*/  BSYNC.RECONVERGENT B1 ;  /* 0x0000000000017941 */ /* 0x000fea0003800200 */
.L_x_809:
[----:B------:R-:W-:Y:S05]  /*1040*/  @!P1 BRA `(.L_x_803) ;  /* 0x00000000003c9947 */ /* 0x000fea0003800000 */
[----:B------:R-:W0:Y:S01]  /*1050*/  LDC.64 R6, c[0x0][0x3e0] ;  /* 0x0000f800ff067b82 */ /* 0x000e220000000a00 */
[----:B------:R-:W-:Y:S01]  /*1060*/  IMAD R2, R15, 0x6000, R11 ;  /* 0x000060000f027824 */ /* 0x000fe200078e020b */
[----:B------:R-:W-:-:S04]  /*1070*/  IADD3 R24, PT, PT, -R24, RZ, RZ ;  /* 0x000000ff18187210 */ /* 0x000fc80007ffe1ff */
[----:B------:R-:W-:Y:S02]  /*1080*/  IADD3 R11, PT, PT, R13, R2, RZ ;  /* 0x000000020d0b7210 */ /* 0x000fe40007ffe0ff */
[----:B------:R-:W1:Y:S05]  /*1090*/  LDC.64 R8, c[0x0][0x3e8] ;  /* 0x0000fa00ff087b82 */ /* 0x000e6a0000000a00 */
.L_x_811:
        /* <DEDUP_REMOVED lines=10> */
.L_x_803:
[----:B------:R-:W-:Y:S05]  /*1140*/  BSYNC.RECONVERGENT B0 ;  /* 0x0000000000007941 */ /* 0x000fea0003800200 */
.L_x_802:
        /* <DEDUP_REMOVED lines=53> */
.L_x_812:
        /* <DEDUP_REMOVED lines=14> */
.L_x_3045:


//--------------------- .text._ZN10layer_norm13ln_bwd_kernelINS_13Kernel_traitsIffffjLj24576ELj4ELj1ELj8ELj16ENS_18Kernel_traits_baseILj24576EffffjLj256EEEEEEEvNS_9BwdParamsE --------------------------
	.section	.text._ZN10layer_norm13ln_bwd_kernelINS_13Kernel_traitsIffffjLj24576ELj4ELj1ELj8ELj16ENS_18Kernel_traits_baseILj24576EffffjLj256EEEEEEEvNS_9BwdParamsE,"ax",@progbits
	.align	128
        .global         _ZN10layer_norm13ln_bwd_kernelINS_13Kernel_traitsIffffjLj24576ELj4ELj1ELj8ELj16ENS_18Kernel_traits_baseILj24576EffffjLj256EEEEEEEvNS_9BwdParamsE
        .type           _ZN10layer_norm13ln_bwd_kernelINS_13Kernel_traitsIffffjLj24576ELj4ELj1ELj8ELj16ENS_18Kernel_traits_baseILj24576EffffjLj256EEEEEEEvNS_9BwdParamsE,@function
        .size           _ZN10layer_norm13ln_bwd_kernelINS_13Kernel_traitsIffffjLj24576ELj4ELj1ELj8ELj16ENS_18Kernel_traits_baseILj24576EffffjLj256EEEEEEEvNS_9BwdParamsE,(.L_x_3046 - _ZN10layer_norm13ln_bwd_kernelINS_13Kernel_traitsIffffjLj24576ELj4ELj1ELj8ELj16ENS_18Kernel_traits_baseILj24576EffffjLj256EEEEEEEvNS_9BwdParamsE)
        .other          _ZN10layer_norm13ln_bwd_kernelINS_13Kernel_traitsIffffjLj24576ELj4ELj1ELj8ELj16ENS_18Kernel_traits_baseILj24576EffffjLj256EEEEEEEvNS_9BwdParamsE,@"STO_CUDA_ENTRY STV_DEFAULT"
_ZN10layer_norm13ln_bwd_kernelINS_13Kernel_traitsIffffjLj24576ELj4ELj1ELj8ELj16ENS_18Kernel_traits_baseILj24576EffffjLj256EEEEEEEvNS_9BwdParamsE:
.text._ZN10layer_norm13ln_bwd_kernelINS_13Kernel_traitsIffffjLj24576ELj4ELj1ELj8ELj16ENS_18Kernel_traits_baseILj24576EffffjLj256EEEEEEEvNS_9BwdParamsE:
        /* <DEDUP_REMOVED lines=90> */
.L_x_824:
        /* <DEDUP_REMOVED lines=44> */
.L_x_814:
        /* <DEDUP_REMOVED lines=34> */
.L_x_815:
        /* <DEDUP_REMOVED lines=122> */
.L_x_816:
        /* <DEDUP_REMOVED lines=144> */
.L_x_817:
        /* <DEDUP_REMOVED lines=84> */
.L_x_819:
[----:B------:R-:W-:Y:S05]  /*2060*/  BSYNC.RECONVERGENT B0 ;  /* 0x0000000000007941 */ /* 0x000fea0003800200 */
.L_x_818:
        /* <DEDUP_REMOVED lines=36> */
.L_x_821:
[----:B------:R-:W-:Y:S05]  /*22b0*/  BSYNC.RECONVERGENT B0 ;  /* 0x0000000000007941 */ /* 0x000fea0003800200 */
.L_x_820:
        /* <DEDUP_REMOVED lines=32> */
.L_x_823:
[----:B0-----:R-:W2:Y:S04]  /*24c0*/  LDG.E.STRONG.GPU R54, desc[UR4][R52.64] ;  /* 0x0000000434367981 */ /* 0x001ea8000c1ef900 */
[----:B--2---:R-:W-:Y:S01]  /*24d0*/  CCTL.IVALL ;  /* 0x00000000ff00798f */ /* 0x004fe20002000000 */
[----:B------:R-:W-:Y:S05]  /*24e0*/  YIELD ;  /* 0x0000000000007946 */ /* 0x000fea0003800000 */
[----:B------:R-:W-:-:S13]  /*24f0*/  ISETP.NE.AND P2, PT, R54, R59, PT ;  /* 0x0000003b3600720c */ /* 0x000fda0003f45270 */
[----:B------:R-:W-:Y:S05]  /*2500*/  @P2 BRA `(.L_x_823) ;  /* 0xfffffffc00ec2947 */ /* 0x000fea000383ffff */
.L_x_822:
        /* <DEDUP_REMOVED lines=179> */
.L_x_813:
        /* <DEDUP_REMOVED lines=31> */
.L_x_825:
        /* <DEDUP_REMOVED lines=13> */
.L_x_3046:


//--------------------- .text._ZN10layer_norm22ln_bwd_finalize_kernelINS_22Kernel_traits_finalizeILj20480E13__nv_bfloat16fS2_fjLj1024ELj4ENS_18Kernel_traits_baseILj20480ES2_fS2_fjLj1024EEEEEEEvNS_9BwdParamsE --------------------------
	.section	.text._ZN10layer_norm22ln_bwd_finalize_kernelINS_22Kernel_traits_finalizeILj20480E13__nv_bfloat16fS2_fjLj1024ELj4ENS_18Kernel_traits_baseILj20480ES2_fS2_fjLj1024EEEEEEEvNS_9BwdParamsE,"ax",@progbits
	.align	128
        .global         _ZN10layer_norm22ln_bwd_finalize_kernelINS_22Kernel_traits_finalizeILj20480E13__nv_bfloat16fS2_fjLj1024ELj4ENS_18Kernel_traits_baseILj20480ES2_fS2_fjLj1024EEEEEEEvNS_9BwdParamsE
        .type           _ZN10layer_norm22ln_bwd_finalize_kernelINS_22Kernel_traits_finalizeILj20480E13__nv_bfloat16fS2_fjLj1024ELj4ENS_18Kernel_traits_baseILj20480ES2_fS2_fjLj1024EEEEEEEvNS_9BwdParamsE,@function
        .size           _ZN10layer_norm22ln_bwd_finalize_kernelINS_22Kernel_traits_finalizeILj20480E13__nv_bfloat16fS2_fjLj1024ELj4ENS_18Kernel_traits_baseILj20480ES2_fS2_fjLj1024EEEEEEEvNS_9BwdParamsE,(.L_x_3047 - _ZN10layer_norm22ln_bwd_finalize_kernelINS_22Kernel_traits_finalizeILj20480E13__nv_bfloat16fS2_fjLj1024ELj4ENS_18Kernel_traits_baseILj20480ES2_fS2_fjLj1024EEEEEEEvNS_9BwdParamsE)
        .other          _ZN10layer_norm22ln_bwd_finalize_kernelINS_22Kernel_traits_finalizeILj20480E13__nv_bfloat16fS2_fjLj1024ELj4ENS_18Kernel_traits_baseILj20480ES2_fS2_fjLj1024EEEEEEEvNS_9BwdParamsE,@"STO_CUDA_ENTRY STV_DEFAULT"
_ZN10layer_norm22ln_bwd_finalize_kernelINS_22Kernel_traits_finalizeILj20480E13__nv_bfloat16fS2_fjLj1024ELj4ENS_18Kernel_traits_baseILj20480ES2_fS2_fjLj1024EEEEEEEvNS_9BwdParamsE:
.text._ZN10layer_norm22ln_bwd_finalize_kernelINS_22Kernel_traits_finalizeILj20480E13__nv_bfloat16fS2_fjLj1024ELj4ENS_18Kernel_traits_baseILj20480ES2_fS2_fjLj1024EEEEEEEvNS_9BwdParamsE:
        /* <DEDUP_REMOVED lines=37> */
.L_x_830:
        /* <DEDUP_REMOVED lines=118> */
.L_x_829:
[----:B------:R-:W-:Y:S05]  /*09b0*/  BSYNC.RECONVERGENT B1 ;  /* 0x0000000000017941 */ /* 0x000fea0003800200 */
.L_x_828:
        /* <DEDUP_REMOVED lines=65> */
.L_x_832:
[----:B------:R-:W-:Y:S05]  /*0dd0*/  BSYNC.RECONVERGENT B1 ;  /* 0x0000000000017941 */ /* 0x000fea0003800200 */
.L_x_831:
        /* <DEDUP_REMOVED lines=37> */
.L_x_834:
[----:B------:R-:W-:Y:S05]  /*1030*/  BSYNC.RECONVERGENT B1 ;  /* 0x0000000000017941 */ /* 0x000fea0003800200 */
.L_x_833:
[----:B------:R-:W-:Y:S05]  /*1040*/  @!P1 BRA `(.L_x_827) ;  /* 0x00000000003c9947 */ /* 0x000fea0003800000 */
[----:B------:R-:W0:Y:S01]  /*1050*/  LDC.64 R6, c[0x0][0x3e0] ;  /* 0x0000f800ff067b82 */ /* 0x000e220000000a00 */
[----:B------:R-:W-:Y:S01]  /*1060*/  IMAD R2, R15, 0x5000, R11 ;  /* 0x000050000f027824 */ /* 0x000fe200078e020b */
[----:B------:R-:W-:-:S04]  /*1070*/  IADD3 R24, PT, PT, -R24, RZ, RZ ;  /* 0x000000ff18187210 */ /* 0x000fc80007ffe1ff */
[----:B------:R-:W-:Y:S02]  /*1080*/  IADD3 R11, PT, PT, R13, R2, RZ ;  /* 0x000000020d0b7210 */ /* 0x000fe40007ffe0ff */
[----:B------:R-:W1:Y:S05]  /*1090*/  LDC.64 R8, c[0x0][0x3e8] ;  /* 0x0000fa00ff087b82 */ /* 0x000e6a0000000a00 */
.L_x_835:
        /* <DEDUP_REMOVED lines=10> */
.L_x_827:
[----:B------:R-:W-:Y:S05]  /*1140*/  BSYNC.RECONVERGENT B0 ;  /* 0x0000000000007941 */ /* 0x000fea0003800200 */
.L_x_826:
        /* <DEDUP_REMOVED lines=55> */
.L_x_836:
        /* <DEDUP_REMOVED lines=12> */
.L_x_3047:


//--------------------- .text._ZN10layer_norm13ln_bwd_kernelINS_13Kernel_traitsI13__nv_bfloat16fS2_fjLj20480ELj4ELj1ELj4ELj16ENS_18Kernel_traits_baseILj20480ES2_fS2_fjLj128EEEEEEEvNS_9BwdParamsE --------------------------
	.section	.text._ZN10layer_norm13ln_bwd_kernelINS_13Kernel_traitsI13__nv_bfloat16fS2_fjLj20480ELj4ELj1ELj4ELj16ENS_18Kernel_traits_baseILj20480ES2_fS2_fjLj128EEEEEEEvNS_9BwdParamsE,"ax",@progbits
	.align	128
        .global         _ZN10layer_norm13ln_bwd_kernelINS_13Kernel_traitsI13__nv_bfloat16fS2_fjLj20480ELj4ELj1ELj4ELj16ENS_18Kernel_traits_baseILj20480ES2_fS2_fjLj128EEEEEEEvNS_9BwdParamsE
        .type           _ZN10layer_norm13ln_bwd_kernelINS_13Kernel_traitsI13__nv_bfloat16fS2_fjLj20480ELj4ELj1ELj4ELj16ENS_18Kernel_traits_baseILj20480ES2_fS2_fjLj128EEEEEEEvNS_9BwdParamsE,@function
        .size           _ZN10layer_norm13ln_bwd_kernelINS_13Kernel_traitsI13__nv_bfloat16fS2_fjLj20480ELj4ELj1ELj4ELj16ENS_18Kernel_traits_baseILj20480ES2_fS2_fjLj128EEEEEEEvNS_9BwdParamsE,(.L_x_3048 - _ZN10layer_norm13ln_bwd_kernelINS_13Kernel_traitsI13__nv_bfloat16fS2_fjLj20480ELj4ELj1ELj4ELj16ENS_18Kernel_traits_baseILj20480ES2_fS2_fjLj128EEEEEEEvNS_9BwdParamsE)
        .other          _ZN10layer_norm13ln_bwd_kernelINS_13Kernel_traitsI13__nv_bfloat16fS2_fjLj20480ELj4ELj1ELj4ELj16ENS_18Kernel_traits_baseILj20480ES2_fS2_fjLj128EEEEEEEvNS_9BwdParamsE,@"STO_CUDA_ENTRY STV_DEFAULT"
_ZN10layer_norm13ln_bwd_kernelINS_13Kernel_traitsI13__nv_bfloat16fS2_fjLj20480ELj4ELj1ELj4ELj16ENS_18Kernel_traits_baseILj20480ES2_fS2_fjLj128EEEEEEEvNS_9BwdParamsE:
.text._ZN10layer_norm13ln_bwd_kernelINS_13Kernel_traitsI13__nv_bfloat16fS2_fjLj20480ELj4ELj1ELj4ELj16ENS_18Kernel_traits_baseILj20480ES2_fS2_fjLj128EEEEEEEvNS_9BwdParamsE:
        /* <DEDUP_REMOVED lines=39> */
.L_x_837:
        /* <DEDUP_REMOVED lines=12> */
.L_x_838:
        /* <DEDUP_REMOVED lines=48> */
[----:B------:R-:W-:Y:S01]  /*0630*/  MOV R0, R106 ;  /* 0x0000006a00007202 */ /* 0x000fe20000000f00 */
[----:B------:R-:W-:Y:S01]  /*0640*/  HFMA2 R227, -RZ, RZ, 0, 0 ;  /* 0x00000000ffe37431 */ /* 0x000fe200000001ff */
[----:B------:R-:W-:Y:S01]  /*0650*/  MOV R2, R107 ;  /* 0x0000006b00027202 */ /* 0x000fe20000000f00 */
[----:B------:R0:W-:Y:S01]  /*0660*/  STL [R1+0x74], RZ ;  /* 0x000074ff01007387 */ /* 0x0001e20000100800 */
[----:B------:R-:W-:Y:S02]  /*0670*/  SHF.R.U64 R20, R6, 0x10, R7 ;  /* 0x0000001006147819 */ /* 0x000fe40000001207 */
[----:B------:R-:W-:-:S02]  /*0680*/  CS2R R228, SRZ ;  /* 0x0000000000e47805 */ /* 0x000fc4000001ff00 */
[----:B------:R-:W-:Y:S01]  /*0690*/  SHF.R.U32.HI R21, RZ, 0x10, R7 ;  /* 0x00000010ff157819 */ /* 0x000fe20000011607 */
[----:B------:R0:W-:Y:S01]  /*06a0*/  STL [R1+0x70], RZ ;  /* 0x000070ff01007387 */ /* 0x0001e20000100800 */
[----:B------:R-:W-:Y:S02]  /*06b0*/  MOV R22, R12 ;  /* 0x0000000c00167202 */ /* 0x000fe40000000f00 */
[----:B------:R-:W-:Y:S02]  /*06c0*/  CS2R R6, SRZ ;  /* 0x0000000000067805 */ /* 0x000fe4000001ff00 */
        /* <DEDUP_REMOVED lines=18> */
[--C-:B------:R-:W-:Y:S02]  /*07f0*/  SHF.R.U64 R32, R16, 0x10, R17.reuse ;  /* 0x0000001010207819 */ /* 0x100fe40000001211 */
        /* <DEDUP_REMOVED lines=21> */
[----:B------:R-:W-:-:S02]  /*0950*/  MOV R46, R96 ;  /* 0x00000060002e7202 */ /* 0x000fc40000000f00 */
        /* <DEDUP_REMOVED lines=11> */
[----:B------:R-:W-:Y:S02]  /*0a10*/  PLOP3.LUT P1, PT, PT, PT, PT, 0x8, 0x80 ;  /* 0x000000000080781c */ /* 0x000fe40003f2e170 */
[----:B------:R-:W-:Y:S01]  /*0a20*/  MOV R231, RZ ;  /* 0x000000ff00e77202 */ /* 0x000fe20000000f00 */
[----:B------:R0:W-:Y:S01]  /*0a30*/  STL [R1+0xb8], RZ ;  /* 0x0000b8ff01007387 */ /* 0x0001e20000100800 */
[----:B------:R-:W-:Y:S02]  /*0a40*/  PRMT R18, R3, 0x7610, R18 ;  /* 0x0000761003127816 */ /* 0x000fe40000000012 */
[----:B------:R-:W-:Y:S01]  /*0a50*/  PRMT R19, R5, 0x7610, R19 ;  /* 0x0000761005137816 */ /* 0x000fe20000000013 */
[----:B------:R0:W-:Y:S01]  /*0a60*/  STL [R1+0xb4], RZ ;  /* 0x0000b4ff01007387 */ /* 0x0001e20000100800 */
[----:B------:R-:W-:-:S02]  /*0a70*/  PRMT R54, R0, 0x7610, R54 ;  /* 0x0000761000367816 */ /* 0x000fc40000000036 */
        /* <DEDUP_REMOVED lines=43> */
.L_x_850:
        /* <DEDUP_REMOVED lines=64> */
.L_x_840:
        /* <DEDUP_REMOVED lines=49> */
.L_x_841:
        /* <DEDUP_REMOVED lines=42> */
[----:B------:R-:W-:Y:S01]  /*16e0*/  SHF.L.U32 R56, R2, 0x10, RZ ;  /* 0x0000001002387819 */ /* 0x000fe200000006ff */
[----:B------:R-:W-:Y:S01]  /*16f0*/  FADD.FTZ R0, R60, -R115 ;  /* 0x800000733c007221 */ /* 0x000fe20000010000 */
[----:B------:R-:W-:Y:S01]  /*1700*/  SHF.R.U64 R118, R166, 0x10, R167 ;  /* 0x00000010a6767819 */ /* 0x000fe200000012a7 */
[----:B------:R-:W-:Y:S01]  /*1710*/  FMUL.FTZ R198, R96, R61 ;  /* 0x0000003d60c67220 */ /* 0x000fe20000410000 */
[----:B------:R-:W-:Y:S01]  /*1720*/  SHF.L.U32 R184, R184, 0x10, RZ ;  /* 0x00000010b8b87819 */ /* 0x000fe200000006ff */
[----:B------:R-:W-:Y:S01]  /*1730*/  FADD.FTZ R62, R62, -R115 ;  /* 0x800000733e3e7221 */ /* 0x000fe20000010000 */
[----:B------:R-:W-:Y:S01]  /*1740*/  SHF.R.U64 R194, R106, 0x10, R107 ;  /* 0x000000106ac27819 */ /* 0x000fe2000000126b */
        /* <DEDUP_REMOVED lines=10> */
[----:B------:R-:W-:Y:S01]  /*17f0*/  FMUL.FTZ R194, R194, R61 ;  /* 0x0000003dc2c27220 */ /* 0x000fe20000410000 */
[----:B------:R-:W-:Y:S01]  /*1800*/  SHF.R.U32.HI R195, RZ, 0x10, R107 ;  /* 0x00000010ffc37819 */ /* 0x000fe2000001166b */
[----:B------:R-:W-:Y:S01]  /*1810*/  FADD.FTZ R62, RZ, R2 ;  /* 0x00000002ff3e7221 */ /* 0x000fe20000010000 */
[----:B------:R-:W-:Y:S01]  /*1820*/  FFMA.FTZ R221, R0, R2, RZ ;  /* 0x0000000200dd7223 */ /* 0x000fe200000100ff */
[----:B------:R-:W-:Y:S01]  /*1830*/  FADD.FTZ R57, R57, -R115 ;  /* 0x8000007339397221 */ /* 0x000fe20000010000 */
[----:B------:R-:W-:Y:S01]  /*1840*/  SHF.L.U32 R63, R166, 0x10, RZ ;  /* 0x00000010a63f7819 */ /* 0x000fe200000006ff */
[----:B------:R-:W-:Y:S01]  /*1850*/  FMUL.FTZ R118, R175, R56 ;  /* 0x00000038af767220 */ /* 0x000fe20000410000 */
[----:B------:R-:W-:Y:S01]  /*1860*/  SHF.L.U32 R195, R195, 0x10, RZ ;  /* 0x00000010c3c37819 */ /* 0x000fe200000006ff */
        /* <DEDUP_REMOVED lines=83> */
[--C-:B------:R-:W-:Y:S01]  /*1da0*/  SHF.R.U64 R116, R160, 0x10, R161.reuse ;  /* 0x00000010a0747819 */ /* 0x100fe200000012a1 */
[----:B------:R-:W-:Y:S01]  /*1db0*/  FMUL.FTZ R70, R96, R70 ;  /* 0x0000004660467220 */ /* 0x000fe20000410000 */
[----:B------:R-:W-:Y:S01]  /*1dc0*/  SHF.R.U32.HI R160, RZ, 0x10, R161 ;  /* 0x00000010ffa07819 */ /* 0x000fe200000116a1 */
        /* <DEDUP_REMOVED lines=69> */
[C---:B------:R-:W-:Y:S01]  /*2220*/  FMUL.FTZ R201, R96.reuse, R82 ;  /* 0x0000005260c97220 */ /* 0x040fe20000410000 */
        /* <DEDUP_REMOVED lines=160> */
.L_x_842:
[----:B------:R-:W-:Y:S02]  /*2c30*/  SHF.L.U32 R175, R54, 0x10, RZ ;  /* 0x0000001036af7819 */ /* 0x000fe400000006ff */
[----:B------:R-:W-:Y:S02]  /*2c40*/  SHF.R.U64 R212, R120, 0x10, R121 ;  /* 0x0000001078d47819 */ /* 0x000fe40000001279 */
[----:B------:R-:W1:Y:S01]  /*2c50*/  MUFU.RCP R0, R175 ;  /* 0x000000af00007308 */ /* 0x000e620000001000 */
[----:B------:R-:W-:Y:S02]  /*2c60*/  SHF.R.U32.HI R215, RZ, 0x10, R123 ;  /* 0x00000010ffd77819 */ /* 0x000fe4000001167b */
[----:B------:R-:W-:Y:S02]  /*2c70*/  SHF.L.U32 R212, R212, 0x10, RZ ;  /* 0x00000010d4d47819 */ /* 0x000fe400000006ff */
[--C-:B------:R-:W-:Y:S02]  /*2c80*/  SHF.R.U64 R156, R156, 0x10, R157.reuse ;  /* 0x000000109c9c7819 */ /* 0x100fe4000000129d */
[----:B------:R-:W-:Y:S01]  /*2c90*/  SHF.R.U32.HI R190, RZ, 0x10, R157 ;  /* 0x00000010ffbe7819 */ /* 0x000fe2000001169d */
[----:B------:R-:W-:Y:S01]  /*2ca0*/  FADD.FTZ R73, -R212, R73 ;  /* 0x00000049d4497221 */ /* 0x000fe20000010100 */
[----:B------:R-:W-:-:S02]  /*2cb0*/  SHF.L.U32 R157, R27, 0x10, RZ ;  /* 0x000000101b9d7819 */ /* 0x000fc400000006ff */
[----:B------:R-:W-:Y:S02]  /*2cc0*/  SHF.L.U32 R215, R215, 0x10, RZ ;  /* 0x00000010d7d77819 */ /* 0x000fe400000006ff */
        /* <DEDUP_REMOVED lines=12> */
[----:B------:R-:W-:Y:S01]  /*2d90*/  SHF.R.U64 R194, R106, 0x10, R107 ;  /* 0x000000106ac27819 */ /* 0x000fe2000000126b */
[----:B------:R-:W-:Y:S01]  /*2da0*/  FADD.FTZ R64, -R195, R64 ;  /* 0x00000040c3407221 */ /* 0x000fe20000010100 */
[----:B------:R-:W-:Y:S01]  /*2db0*/  SHF.L.U32 R60, R30, 0x10, RZ ;  /* 0x000000101e3c7819 */ /* 0x000fe200000006ff */
[----:B------:R-:W-:Y:S01]  /*2dc0*/  FADD.FTZ R198, -R198, R74 ;  /* 0x0000004ac6c67221 */ /* 0x000fe20000010100 */
[----:B------:R-:W-:Y:S01]  /*2dd0*/  SHF.L.U32 R194, R194, 0x10, RZ ;  /* 0x00000010c2c27819 */ /* 0x000fe200000006ff */
[----:B------:R-:W-:Y:S01]  /*2de0*/  FADD.FTZ R86, -R206, R86 ;  /* 0x00000056ce567221 */ /* 0x000fe20000010100 */
[----:B------:R-:W-:Y:S01]  /*2df0*/  SHF.L.U32 R141, R26, 0x10, RZ ;  /* 0x000000101a8d7819 */ /* 0x000fe200000006ff */
[----:B--2---:R-:W-:Y:S01]  /*2e00*/  FMUL.FTZ R191, R198, R191 ;  /* 0x000000bfc6bf7220 */ /* 0x004fe20000410000 */
[----:B------:R-:W1:Y:S01]  /*2e10*/  MUFU.RCP R195, R60 ;  /* 0x0000003c00c37308 */ /* 0x000e620000001000 */
[----:B------:R-:W-:-:S02]  /*2e20*/  SHF.L.U32 R199, R122, 0x10, RZ ;  /* 0x000000107ac77819 */ /* 0x000fc400000006ff */
[----:B------:R-:W-:Y:S01]  /*2e30*/  SHF.R.U32.HI R224, RZ, 0x10, R131 ;  /* 0x00000010ffe07819 */ /* 0x000fe20000011683 */
[----:B---3--:R-:W-:Y:S01]  /*2e40*/  FMUL.FTZ R86, R86, R215 ;  /* 0x000000d756567220 */ /* 0x008fe20000410000 */
[----:B------:R-:W-:Y:S01]  /*2e50*/  SHF.L.U32 R74, R31, 0x10, RZ ;  /* 0x000000101f4a7819 */ /* 0x000fe200000006ff */
[----:B------:R-:W-:Y:S01]  /*2e60*/  FADD.FTZ R76, -R199, R76 ;  /* 0x0000004cc74c7221 */ /* 0x000fe20000010100 */
[----:B------:R-:W-:Y:S01]  /*2e70*/  SHF.R.U64 R210, R108, 0x10, R109 ;  /* 0x000000106cd27819 */ /* 0x000fe2000000126d */
[----:B------:R-:W2:Y:S01]  /*2e80*/  MUFU.RCP R198, R194 ;  /* 0x000000c200c67308 */ /* 0x000ea20000001000 */
[--C-:B------:R-:W-:Y:S02]  /*2e90*/  SHF.R.U64 R223, R132, 0x10, R133.reuse ;  /* 0x0000001084df7819 */ /* 0x100fe40000001285 */
[----:B------:R-:W-:Y:S02]  /*2ea0*/  SHF.R.U32.HI R215, RZ, 0x10, R133 ;  /* 0x00000010ffd77819 */ /* 0x000fe40000011685 */
        /* <DEDUP_REMOVED lines=9> */
[----:B------:R-:W-:Y:S01]  /*2f40*/  SHF.R.U32.HI R217, RZ, 0x10, R125 ;  /* 0x00000010ffd97819 */ /* 0x000fe2000001167d */
[----:B------:R-:W4:Y:S01]  /*2f50*/  MUFU.RCP R199, R74 ;  /* 0x0000004a00c77308 */ /* 0x000f220000001000 */
[----:B------:R-:W-:Y:S01]  /*2f60*/  SHF.R.U32.HI R222, RZ, 0x10, R129 ;  /* 0x00000010ffde7819 */ /* 0x000fe20000011681 */
[----:B------:R-:W-:Y:S01]  /*2f70*/  FADD.FTZ R223, -R223, R57 ;  /* 0x00000039dfdf7221 */ /* 0x000fe20000010100 */
[----:B------:R-:W-:Y:S01]  /*2f80*/  SHF.L.U32 R224, R132, 0x10, RZ ;  /* 0x0000001084e07819 */ /* 0x000fe200000006ff */
[----:B------:R-:W-:Y:S01]  /*2f90*/  FADD.FTZ R215, -R215, R59 ;  /* 0x0000003bd7d77221 */ /* 0x000fe20000010100 */
[----:B------:R-:W-:Y:S01]  /*2fa0*/  SHF.L.U32 R139, R24, 0x10, RZ ;  /* 0x00000010188b7819 */ /* 0x000fe200000006ff */
[----:B-1----:R-:W-:Y:S01]  /*2fb0*/  FMUL.FTZ R76, R76, R195 ;  /* 0x000000c34c4c7220 */ /* 0x002fe20000410000 */
[----:B------:R-:W-:Y:S01]  /*2fc0*/  SHF.R.U64 R218, R122, 0x10, R123 ;  /* 0x000000107ada7819 */ /* 0x000fe2000000127b */
[----:B------:R-:W-:Y:S01]  /*2fd0*/  FADD.FTZ R224, -R224, R56 ;  /* 0x00000038e0e07221 */ /* 0x000fe20000010100 */
[----:B------:R-:W-:Y:S01]  /*2fe0*/  SHF.L.U32 R217, R217, 0x10, RZ ;  /* 0x00000010d9d97819 */ /* 0x000fe200000006ff */
[----:B------:R-:W-:Y:S01]  /*2ff0*/  MUFU.RCP R177, R139 ;  /* 0x0000008b00b17308 */ /* 0x000fe20000001000 */
[----:B------:R-:W-:Y:S01]  /*3000*/  SHF.R.U64 R221, R126, 0x10, R127 ;  /* 0x000000107edd7819 */ /* 0x000fe2000000127f */
[----:B--2---:R-:W-:Y:S01]  /*3010*/  FMUL.FTZ R198, R61, R198 ;  /* 0x000000c63dc67220 */ /* 0x004fe20000410000 */
[----:B------:R-:W-:Y:S01]  /*3020*/  SHF.L.U32 R222, R222, 0x10, RZ ;  /* 0x00000010dede7819 */ /* 0x000fe200000006ff */
[----:B------:R-:W-:Y:S01]  /*3030*/  FADD.FTZ R217, -R217, R83 ;  /* 0x00000053d9d97221 */ /* 0x000fe20000010100 */
[----:B------:R-:W-:Y:S01]  /*3040*/  SHF.L.U32 R200, R123, 0x10, RZ ;  /* 0x000000107bc87819 */ /* 0x000fe200000006ff */
[----:B---3--:R-:W-:Y:S01]  /*3050*/  FMUL.FTZ R72, R72, R187 ;  /* 0x000000bb48487220 */ /* 0x008fe20000410000 */
[----:B------:R-:W-:Y:S01]  /*3060*/  SHF.L.U32 R57, R45, 0x10, RZ ;  /* 0x000000102d397819 */ /* 0x000fe200000006ff */
[----:B------:R-:W-:Y:S01]  /*3070*/  FADD.FTZ R222, -R222, R91 ;  /* 0x0000005bdede7221 */ /* 0x000fe20000010100 */
[----:B------:R-:W-:Y:S01]  /*3080*/  SHF.L.U32 R59, R53, 0x10, RZ ;  /* 0x00000010353b7819 */ /* 0x000fe200000006ff */
[----:B------:R-:W-:Y:S01]  /*3090*/  FADD.FTZ R200, -R200, R78 ;  /* 0x0000004ec8c87221 */ /* 0x000fe20000010100 */
[----:B------:R-:W-:Y:S01]  /*30a0*/  SHF.L.U32 R218, R218, 0x10, RZ ;  /* 0x00000010dada7819 */ /* 0x000fe200000006ff */
[----:B------:R-:W1:Y:S01]  /*30b0*/  MUFU.RCP R56, R57 ;  /* 0x0000003900387308 */ /* 0x000e620000001000 */
[----:B------:R-:W-:Y:S01]  /*30c0*/  SHF.L.U32 R221, R221, 0x10, RZ ;  /* 0x00000010dddd7819 */ /* 0x000fe200000006ff */
[----:B----4-:R-:W-:Y:S01]  /*30d0*/  FMUL.FTZ R199, R200, R199 ;  /* 0x000000c7c8c77220 */ /* 0x010fe20000410000 */
[----:B------:R-:W-:Y:S01]  /*30e0*/  SHF.R.U32.HI R195, RZ, 0x10, R107 ;  /* 0x00000010ffc37819 */ /* 0x000fe2000001166b */
[----:B------:R-:W-:Y:S01]  /*30f0*/  FADD.FTZ R77, -R218, R77 ;  /* 0x0000004dda4d7221 */ /* 0x000fe20000010100 */
[----:B------:R-:W-:Y:S01]  /*3100*/  SHF.L.U32 R83, R41, 0x10, RZ ;  /* 0x0000001029537819 */ /* 0x000fe200000006ff */
[----:B------:R-:W-:Y:S01]  /*3110*/  FADD.FTZ R85, -R221, R85 ;  /* 0x00000055dd557221 */ /* 0x000fe20000010100 */
[----:B------:R-:W-:Y:S01]  /*3120*/  SHF.L.U32 R91, R44, 0x10, RZ ;  /* 0x000000102c5b7819 */ /* 0x000fe200000006ff */
[----:B------:R-:W2:Y:S01]  /*3130*/  MUFU.RCP R61, R59 ;  /* 0x0000003b003d7308 */ /* 0x000ea20000001000 */
[----:B------:R-:W-:-:S02]  /*3140*/  SHF.R.U64 R213, R112, 0x10, R113 ;  /* 0x0000001070d57819 */ /* 0x000fc40000001271 */
[----:B------:R-:W-:Y:S02]  /*3150*/  SHF.L.U32 R187, R51, 0x10, RZ ;  /* 0x0000001033bb7819 */ /* 0x000fe400000006ff */
[----:B------:R-:W-:Y:S02]  /*3160*/  SHF.L.U32 R195, R195, 0x10, RZ ;  /* 0x00000010c3c37819 */ /* 0x000fe400000006ff */
[----:B------:R-:W-:Y:S01]  /*3170*/  SHF.R.U64 R225, R130, 0x10, R131 ;  /* 0x0000001082e17819 */ /* 0x000fe20000001283 */
[----:B------:R-:W3:Y:S01]  /*3180*/  MUFU.RCP R218, R83 ;  /* 0x0000005300da7308 */ /* 0x000ee20000001000 */
[----:B------:R-:W-:Y:S01]  /*3190*/  SHF.L.U32 R118, R55, 0x10, RZ ;  /* 0x0000001037767819 */ /* 0x000fe200000006ff */
[----:B-1----:R-:W-:Y:S01]  /*31a0*/  FMUL.FTZ R222, R222, R56 ;  /* 0x00000038dede7220 */ /* 0x002fe20000410000 */
[----:B------:R-:W-:Y:S02]  /*31b0*/  SHF.L.U32 R213, R213, 0x10, RZ ;  /* 0x00000010d5d57819 */ /* 0x000fe400000006ff */
[----:B------:R-:W-:-:S02]  /*31c0*/  SHF.R.U32.HI R219, RZ, 0x10, R127 ;  /* 0x00000010ffdb7819 */ /* 0x000fc4000001167f */
[----:B------:R-:W-:Y:S01]  /*31d0*/  SHF.R.U64 R220, R128, 0x10, R129 ;  /* 0x0000001080dc7819 */ /* 0x000fe20000001281 */
[----:B------:R-:W1:Y:S01]  /*31e0*/  MUFU.RCP R221, R91 ;  /* 0x0000005b00dd7308 */ /* 0x000e620000001000 */
[----:B------:R-:W-:Y:S01]  /*31f0*/  SHF.L.U32 R225, R225, 0x10, RZ ;  /* 0x00000010e1e17819 */ /* 0x000fe200000006ff */
[----:B------:R-:W-:Y:S01]  /*3200*/  FADD.FTZ R69, -R213, R69 ;  /* 0x00000045d5457221 */ /* 0x000fe20000010100 */
[----:B------:R-:W-:Y:S02]  /*3210*/  SHF.L.U32 R119, R18, 0x10, RZ ;  /* 0x0000001012777819 */ /* 0x000fe400000006ff */
[----:B------:R-:W-:Y:S01]  /*3220*/  SHF.R.U32.HI R207, RZ, 0x10, R109 ;  /* 0x00000010ffcf7819 */ /* 0x000fe2000001166d */
[----:B------:R-:W-:Y:S01]  /*3230*/  FADD.FTZ R93, -R225, R93 ;  /* 0x0000005de15d7221 */ /* 0x000fe20000010100 */
[----:B------:R-:W-:Y:S01]  /*3240*/  SHF.L.U32 R219, R219, 0x10, RZ ;  /* 0x00000010dbdb7819 */ /* 0x000fe200000006ff */
[----:B------:R-:W4:Y:S01]  /*3250*/  MUFU.RCP R200, R187 ;  /* 0x000000bb00c87308 */ /* 0x000f220000001000 */
[----:B------:R-:W-:Y:S01]  /*3260*/  SHF.L.U32 R220, R220, 0x10, RZ ;  /* 0x00000010dcdc7819 */ /* 0x000fe200000006ff */
[----:B------:R-:W-:Y:S01]  /*3270*/  FMUL.FTZ R69, R69, R177 ;  /* 0x000000b145457220 */ /* 0x000fe20000410000 */
[----:B------:R-:W-:Y:S01]  /*3280*/  SHF.R.U64 R166, R166, 0x10, R167 ;  /* 0x00000010a6a67819 */ /* 0x000fe200000012a7 */
[----:B--2---:R-:W-:Y:S01]  /*3290*/  FMUL.FTZ R177, R215, R61 ;  /* 0x0000003dd7b17220 */ /* 0x004fe20000410000 */
[----:B------:R-:W-:Y:S01]  /*32a0*/  SHF.L.U32 R184, R184, 0x10, RZ ;  /* 0x00000010b8b87819 */ /* 0x000fe200000006ff */
[----:B------:R-:W-:Y:S01]  /*32b0*/  FADD.FTZ R87, -R219, R87 ;  /* 0x00000057db577221 */ /* 0x000fe20000010100 */
[----:B------:R-:W-:Y:S01]  /*32c0*/  SHF.L.U32 R225, R133, 0x10, RZ ;  /* 0x0000001085e17819 */ /* 0x000fe200000006ff */
[----:B------:R-:W2:Y:S01]  /*32d0*/  MUFU.RCP R235, R195 ;  /* 0x000000c300eb7308 */ /* 0x000ea20000001000 */
[----:B------:R-:W-:Y:S01]  /*32e0*/  SHF.L.U32 R207, R207, 0x10, RZ ;  /* 0x00000010cfcf7819 */ /* 0x000fe200000006ff */
[----:B------:R-:W-:Y:S01]  /*32f0*/  FADD.FTZ R220, -R220, R89 ;  /* 0x00000059dcdc7221 */ /* 0x000fe20000010100 */
[----:B------:R-:W-:Y:S01]  /*3300*/  SHF.L.U32 R115, R20, 0x10, RZ ;  /* 0x0000001014737819 */ /* 0x000fe200000006ff */
[----:B------:R-:W-:Y:S01]  /*3310*/  FADD.FTZ R225, -R225, R58 ;  /* 0x0000003ae1e17221 */ /* 0x000fe20000010100 */
[----:B------:R-:W-:Y:S01]  /*3320*/  SHF.L.U32 R56, R2, 0x10, RZ ;  /* 0x0000001002387819 */ /* 0x000fe200000006ff */
[----:B------:R-:W-:Y:S01]  /*3330*/  FMUL.FTZ R2, R175, R184 ;  /* 0x000000b8af027220 */ /* 0x000fe20000410000 */
[----:B------:R-:W-:Y:S01]  /*3340*/  SHF.L.U32 R61, R166, 0x10, RZ ;  /* 0x00000010a63d7819 */ /* 0x000fe200000006ff */
[----:B------:R5:W0:Y:S01]  /*3350*/  MUFU.RCP R182, R118 ;  /* 0x0000007600b67308 */ /* 0x000a220000001000 */
[----:B------:R-:W-:Y:S01]  /*3360*/  SHF.L.U32 R140, R25, 0x10, RZ ;  /* 0x00000010198c7819 */ /* 0x000fe200000006ff */
[----:B------:R-:W-:Y:S01]  /*3370*/  FADD.FTZ R63, -R207, R63 ;  /* 0x0000003fcf3f7221 */ /* 0x000fe20000010100 */
[----:B------:R-:W-:Y:S01]  /*3380*/  SHF.L.U32 R135, R19, 0x10, RZ ;  /* 0x0000001013877819 */ /* 0x000fe200000006ff */
[----:B---3--:R-:W-:Y:S01]  /*3390*/  FMUL.FTZ R87, R87, R218 ;  /* 0x000000da57577220 */ /* 0x008fe20000410000 */
[----:B------:R-:W-:Y:S01]  /*33a0*/  SHF.R.U32.HI R167, RZ, 0x10, R167 ;  /* 0x00000010ffa77819 */ /* 0x000fe200000116a7 */
[----:B-1----:R-:W-:Y:S01]  /*33b0*/  FMUL.FTZ R220, R220, R221 ;  /* 0x000000dddcdc7220 */ /* 0x002fe20000410000 */
[----:B------:R-:W-:Y:S01]  /*33c0*/  FMUL.FTZ R194, R194, R61 ;  /* 0x0000003dc2c27220 */ /* 0x000fe20000410000 */
[----:B------:R-:W1:Y:S01]  /*33d0*/  MUFU.RCP R181, R119 ;  /* 0x0000007700b57308 */ /* 0x000e620000001000 */
[----:B------:R-:W-:Y:S01]  /*33e0*/  FADD.FTZ R218, RZ, R2 ;  /* 0x00000002ffda7221 */ /* 0x000fe20000010000 */
[----:B------:R-:W-:Y:S01]  /*33f0*/  FFMA.FTZ R221, R2, R0, RZ ;  /* 0x0000000002dd7223 */ /* 0x000fe200000100ff */
[----:B----4-:R-:W-:Y:S01]  /*3400*/  FMUL.FTZ R225, R225, R200 ;  /* 0x000000c8e1e17220 */ /* 0x010fe20000410000 */
[----:B--2---:R-:W-:Y:S01]  /*3410*/  FMUL.FTZ R200, R63, R235 ;  /* 0x000000eb3fc87220 */ /* 0x004fe20000410000 */
[----:B------:R-:W-:Y:S01]  /*3420*/  SHF.L.U32 R116, R21, 0x10, RZ ;  /* 0x0000001015747819 */ /* 0x000fe200000006ff */
[----:B-----5:R-:W-:Y:S01]  /*3430*/  FMUL.FTZ R118, R118, R56 ;  /* 0x0000003876767220 */ /* 0x020fe20000410000 */
[----:B------:R-:W-:Y:S01]  /*3440*/  SHF.R.U64 R208, R110, 0x10, R111 ;  /* 0x000000106ed07819 */ /* 0x000fe2000000126f */
[----:B------:R-:W2:Y:S01]  /*3450*/  MUFU.RCP R176, R115 ;  /* 0x0000007300b07308 */ /* 0x000ea20000001000 */
[----:B------:R-:W-:Y:S01]  /*3460*/  SHF.R.U32.HI R214, RZ, 0x10, R121 ;  /* 0x00000010ffd67819 */ /* 0x000fe20000011679 */
[----:B0-----:R-:W-:Y:S01]  /*3470*/  FMUL.FTZ R182, R62, R182 ;  /* 0x000000b63eb67220 */ /* 0x001fe20000410000 */
[----:B------:R-:W-:Y:S01]  /*3480*/  SHF.L.U32 R63, R167, 0x10, RZ ;  /* 0x00000010a73f7819 */ /* 0x000fe200000006ff */
[----:B------:R-:W-:Y:S01]  /*3490*/  FADD.FTZ R218, R218, R194 ;  /* 0x000000c2dada7221 */ /* 0x000fe20000010000 */
[----:B------:R-:W-:Y:S01]  /*34a0*/  FFMA.FTZ R221, R194, R198, R221 ;  /* 0x000000c6c2dd7223 */ /* 0x000fe200000100dd */
[----:B------:R-:W-:-:S02]  /*34b0*/  SHF.R.U32.HI R211, RZ, 0x10, R113 ;  /* 0x00000010ffd37819 */ /* 0x000fc40000011671 */
[----:B------:R-:W0:Y:S01]  /*34c0*/  MUFU.RCP R178, R140 ;  /* 0x0000008c00b27308 */ /* 0x000e220000001000 */
[----:B------:R-:W-:Y:S01]  /*34d0*/  SHF.L.U32 R62, R48, 0x10, RZ ;  /* 0x00000010303e7819 */ /* 0x000fe200000006ff */
[----:B-1----:R-:W-:Y:S01]  /*34e0*/  FMUL.FTZ R64, R64, R181 ;  /* 0x000000b540407220 */ /* 0x002fe20000410000 */
[----:B------:R-:W-:Y:S01]  /*34f0*/  SHF.L.U32 R137, R22, 0x10, RZ ;  /* 0x0000001016897819 */ /* 0x000fe200000006ff */
[----:B------:R-:W-:Y:S01]  /*3500*/  FMUL.FTZ R195, R195, R63 ;  /* 0x0000003fc3c37220 */ /* 0x000fe20000410000 */
[----:B------:R-:W-:Y:S01]  /*3510*/  SHF.R.U64 R164, R164, 0x10, R165 ;  /* 0x00000010a4a47819 */ /* 0x000fe200000012a5 */
[----:B------:R-:W-:Y:S01]  /*3520*/  FADD.FTZ R218, R218, R118 ;  /* 0x00000076dada7221 */ /* 0x000fe20000010000 */
[----:B------:R-:W-:Y:S01]  /*3530*/  SHF.L.U32 R208, R208, 0x10, RZ ;  /* 0x00000010d0d07819 */ /* 0x000fe200000006ff */
[----:B------:R-:W1:Y:S01]  /*3540*/  MUFU.RCP R179, R135 ;  /* 0x0000008700b37308 */ /* 0x000e620000001000 */
[----:B------:R-:W-:Y:S01]  /*3550*/  SHF.L.U32 R214, R214, 0x10, RZ ;  /* 0x00000010d6d67819 */ /* 0x000fe200000006ff */
[----:B------:R-:W-:Y:S01]  /*3560*/  FFMA.FTZ R221, R118, R182, R221 ;  /* 0x000000b676dd7223 */ /* 0x000fe200000100dd */
[----:B------:R-:W-:Y:S01]  /*3570*/  SHF.L.U32 R143, R143, 0x10, RZ ;  /* 0x000000108f8f7819 */ /* 0x000fe200000006ff */
[----:B------:R-:W-:Y:S01]  /*3580*/  FADD.FTZ R208, -R208, R65 ;  /* 0x00000041d0d07221 */ /* 0x000fe20000010100 */
[----:B------:R-:W-:Y:S01]  /*3590*/  SHF.L.U32 R211, R211, 0x10, RZ ;  /* 0x00000010d3d37819 */ /* 0x000fe200000006ff */
[----:B------:R-:W-:Y:S01]  /*35a0*/  FADD.FTZ R214, -R214, R75 ;  /* 0x0000004bd6d67221 */ /* 0x000fe20000010100 */
[----:B------:R-:W-:Y:S01]  /*35b0*/  SHF.L.U32 R197, R111, 0x10, RZ ;  /* 0x000000106fc57819 */ /* 0x000fe200000006ff */
[----:B------:R-:W3:Y:S01]  /*35c0*/  MUFU.RCP R183, R116 ;  /* 0x0000007400b77308 */ /* 0x000ee20000001000 */
[----:B------:R-:W-:Y:S01]  /*35d0*/  SHF.L.U32 R205, R130, 0x10, RZ ;  /* 0x0000001082cd7819 */ /* 0x000fe200000006ff */
[----:B------:R-:W-:Y:S01]  /*35e0*/  FMUL.FTZ R166, R119, R143 ;  /* 0x0000008f77a67220 */ /* 0x000fe20000410000 */
[----:B------:R-:W-:Y:S01]  /*35f0*/  SHF.R.U32.HI R209, RZ, 0x10, R111 ;  /* 0x00000010ffd17819 */ /* 0x000fe2000001166f */
[----:B------:R-:W-:Y:S01]  /*3600*/  FADD.FTZ R218, R218, R195 ;  /* 0x000000c3dada7221 */ /* 0x000fe20000010000 */
[----:B------:R-:W-:Y:S01]  /*3610*/  SHF.L.U32 R175, R164, 0x10, RZ ;  /* 0x00000010a4af7819 */ /* 0x000fe200000006ff */
[----:B------:R-:W-:Y:S01]  /*3620*/  FFMA.FTZ R221, R195, R200, R221 ;  /* 0x000000c8c3dd7223 */ /* 0x000fe200000100dd */
[----:B------:R-:W-:Y:S01]  /*3630*/  SHF.L.U32 R75, R40, 0x10, RZ ;  /* 0x00000010284b7819 */ /* 0x000fe200000006ff */
[----:B------:R-:W4:Y:S01]  /*3640*/  MUFU.RCP R181, R62 ;  /* 0x0000003e00b57308 */ /* 0x000f220000001000 */
[----:B------:R-:W-:Y:S01]  /*3650*/  FADD.FTZ R71, -R211, R71 ;  /* 0x00000047d3477221 */ /* 0x000fe20000010100 */
[----:B------:R-:W-:Y:S01]  /*3660*/  SHF.L.U32 R142, R23, 0x10, RZ ;  /* 0x00000010178e7819 */ /* 0x000fe200000006ff */
[----:B------:R-:W-:Y:S01]  /*3670*/  FADD.FTZ R66, -R197, R66 ;  /* 0x00000042c5427221 */ /* 0x000fe20000010100 */
[----:B------:R-:W-:Y:S01]  /*3680*/  SHF.R.U32.HI R165, RZ, 0x10, R165 ;  /* 0x00000010ffa57819 */ /* 0x000fe200000116a5 */
[----:B------:R-:W-:Y:S01]  /*3690*/  FADD.FTZ R205, -R205, R92 ;  /* 0x0000005ccdcd7221 */ /* 0x000fe20000010100 */
[----:B------:R-:W-:Y:S01]  /*36a0*/  SHF.L.U32 R209, R209, 0x10, RZ ;  /* 0x00000010d1d17819 */ /* 0x000fe200000006ff */
[----:B--2---:R-:W-:Y:S01]  /*36b0*/  FMUL.FTZ R176, R208, R176 ;  /* 0x000000b0d0b07220 */ /* 0x004fe20000410000 */
[----:B------:R-:W2:Y:S01]  /*36c0*/  MUFU.RCP R185, R137 ;  /* 0x0000008900b97308 */ /* 0x000ea20000001000 */
[----:B------:R-:W-:Y:S01]  /*36d0*/  SHF.L.U32 R144, R144, 0x10, RZ ;  /* 0x0000001090907819 */ /* 0x000fe200000006ff */
[----:B------:R-:W-:Y:S01]  /*36e0*/  FMUL.FTZ R115, R115, R175 ;  /* 0x000000af73737220 */ /* 0x000fe20000410000 */
[----:B------:R-:W-:Y:S01]  /*36f0*/  FADD.FTZ R218, R218, R166 ;  /* 0x000000a6dada7221 */ /* 0x000fe20000010000 */
[----:B------:R-:W-:Y:S01]  /*3700*/  FFMA.FTZ R221, R166, R64, R221 ;  /* 0x00000040a6dd7223 */ /* 0x000fe200000100dd */
[----:B------:R-:W-:Y:S01]  /*3710*/  SHF.L.U32 R92, R36, 0x10, RZ ;  /* 0x00000010245c7819 */ /* 0x000fe200000006ff */
[----:B0-----:R-:W-:Y:S01]  /*3720*/  FMUL.FTZ R71, R71, R178 ;  /* 0x000000b247477220 */ /* 0x001fe20000410000 */
[----:B------:R-:W-:Y:S01]  /*3730*/  SHF.L.U32 R196, R112, 0x10, RZ ;  /* 0x0000001070c47819 */ /* 0x000fe200000006ff */
[----:B------:R-:W0:Y:S01]  /*3740*/  MUFU.RCP R213, R75 ;  /* 0x0000004b00d57308 */ /* 0x000e220000001000 */
[----:B------:R-:W-:Y:S01]  /*3750*/  SHF.R.U64 R216, R124, 0x10, R125 ;  /* 0x000000107cd87819 */ /* 0x000fe2000000127d */
[----:B------:R-:W-:Y:S01]  /*3760*/  FADD.FTZ R209, -R209, R67 ;  /* 0x00000043d1d17221 */ /* 0x000fe20000010100 */
[----:B------:R-:W-:Y:S01]  /*3770*/  SHF.L.U32 R178, R165, 0x10, RZ ;  /* 0x00000010a5b27819 */ /* 0x000fe200000006ff */
[----:B-1----:R-:W-:Y:S01]  /*3780*/  FMUL.FTZ R66, R66, R179 ;  /* 0x000000b342427220 */ /* 0x002fe20000410000 */
[----:B------:R-:W-:Y:S01]  /*3790*/  FMUL.FTZ R164, R135, R144 ;  /* 0x0000009087a47220 */ /* 0x000fe20000410000 */
[----:B------:R-:W-:Y:S01]  /*37a0*/  FADD.FTZ R218, R218, R115 ;  /* 0x00000073dada7221 */ /* 0x000fe20000010000 */
[----:B------:R-:W-:Y:S01]  /*37b0*/  FFMA.FTZ R221, R115, R176, R221 ;  /* 0x000000b073dd7223 */ /* 0x000fe200000100dd */
[----:B------:R-:W1:Y:S01]  /*37c0*/  MUFU.RCP R186, R142 ;  /* 0x0000008e00ba7308 */ /* 0x000e620000001000 */
[----:B------:R-:W-:Y:S01]  /*37d0*/  SHF.R.U64 R162, R162, 0x10, R163 ;  /* 0x00000010a2a27819 */ /* 0x000fe200000012a3 */
[----:B------:R-:W-:Y:S01]  /*37e0*/  FADD.FTZ R196, -R196, R68 ;  /* 0x00000044c4c47221 */ /* 0x000fe20000010100 */
[----:B------:R-:W-:Y:S01]  /*37f0*/  SHF.L.U32 R216, R216, 0x10, RZ ;  /* 0x00000010d8d87819 */ /* 0x000fe200000006ff */
[----:B---3--:R-:W-:Y:S01]  /*3800*/  FMUL.FTZ R183, R209, R183 ;  /* 0x000000b7d1b77220 */ /* 0x008fe20000410000 */
[----:B------:R-:W-:Y:S01]  /*3810*/  SHF.L.U32 R145, R145, 0x10, RZ ;  /* 0x0000001091917819 */ /* 0x000fe200000006ff */
[----:B------:R-:W-:Y:S01]  /*3820*/  FMUL.FTZ R165, R116, R178 ;  /* 0x000000b274a57220 */ /* 0x000fe20000410000 */
[----:B------:R-:W-:Y:S01]  /*3830*/  FADD.FTZ R218, R218, R164 ;  /* 0x000000a4dada7221 */ /* 0x000fe20000010000 */
[----:B------:R-:W3:Y:S01]  /*3840*/  MUFU.RCP R206, R92 ;  /* 0x0000005c00ce7308 */ /* 0x000ee20000001000 */
[----:B------:R-:W-:Y:S01]  /*3850*/  FFMA.FTZ R221, R164, R66, R221 ;  /* 0x00000042a4dd7223 */ /* 0x000fe200000100dd */
[----:B----4-:R-:W-:Y:S01]  /*3860*/  FMUL.FTZ R93, R93, R181 ;  /* 0x000000b55d5d7220 */ /* 0x010fe20000410000 */
[----:B------:R-:W-:Y:S01]  /*3870*/  SHF.L.U32 R188, R28, 0x10, RZ ;  /* 0x000000101cbc7819 */ /* 0x000fe200000006ff */
[----:B------:R-:W-:Y:S01]  /*3880*/  FADD.FTZ R216, -R216, R81 ;  /* 0x00000051d8d87221 */ /* 0x000fe20000010100 */
[----:B------:R-:W-:Y:S01]  /*3890*/  SHF.L.U32 R201, R113, 0x10, RZ ;  /* 0x0000001071c97819 */ /* 0x000fe200000006ff */
[----:B--2---:R-:W-:Y:S01]  /*38a0*/  FMUL.FTZ R185, R196, R185 ;  /* 0x000000b9c4b97220 */ /* 0x004fe20000410000 */
[----:B------:R-:W-:Y:S01]  /*38b0*/  SHF.L.U32 R181, R162, 0x10, RZ ;  /* 0x00000010a2b57819 */ /* 0x000fe200000006ff */
[----:B------:R-:W-:Y:S01]  /*38c0*/  FMUL.FTZ R167, R137, R145 ;  /* 0x0000009189a77220 */ /* 0x000fe20000410000 */
[----:B------:R-:W-:Y:S01]  /*38d0*/  FADD.FTZ R218, R218, R165 ;  /* 0x000000a5dada7221 */ /* 0x000fe20000010000 */
[----:B------:R-:W-:Y:S01]  /*38e0*/  FFMA.FTZ R221, R165, R183, R221 ;  /* 0x000000b7a5dd7223 */ /* 0x000fe200000100dd */
[----:B------:R-:W-:Y:S01]  /*38f0*/  SHF.L.U32 R81, R42, 0x10, RZ ;  /* 0x000000102a517819 */ /* 0x000fe200000006ff */
[----:B------:R-:W2:Y:S01]  /*3900*/  MUFU.RCP R189, R188 ;  /* 0x000000bc00bd7308 */ /* 0x000ea20000001000 */
[----:B------:R-:W-:Y:S01]  /*3910*/  SHF.R.U32.HI R163, RZ, 0x10, R163 ;  /* 0x00000010ffa37819 */ /* 0x000fe200000116a3 */
[----:B------:R-:W-:Y:S01]  /*3920*/  FADD.FTZ R70, -R201, R70 ;  /* 0x00000046c9467221 */ /* 0x000fe20000010100 */
[----:B------:R-:W-:Y:S01]  /*3930*/  SHF.L.U32 R146, R146, 0x10, RZ ;  /* 0x0000001092927819 */ /* 0x000fe200000006ff */
[----:B------:R-:W-:Y:S01]  /*3940*/  FMUL.FTZ R162, R139, R181 ;  /* 0x000000b58ba27220 */ /* 0x000fe20000410000 */
[----:B------:R-:W-:Y:S01]  /*3950*/  FADD.FTZ R218, R218, R167 ;  /* 0x000000a7dada7221 */ /* 0x000fe20000010000 */
[----:B------:R-:W-:Y:S01]  /*3960*/  FFMA.FTZ R221, R167, R185, R221 ;  /* 0x000000b9a7dd7223 */ /* 0x000fe200000100dd */
[--C-:B------:R-:W-:Y:S01]  /*3970*/  SHF.R.U64 R150, R150, 0x10, R151.reuse ;  /* 0x0000001096967819 */ /* 0x100fe20000001297 */
[----:B------:R-:W4:Y:S01]  /*3980*/  MUFU.RCP R219, R81 ;  /* 0x0000005100db7308 */ /* 0x000f220000001000 */
[----:B------:R-:W-:Y:S01]  /*3990*/  SHF.R.U32.HI R192, RZ, 0x10, R151 ;  /* 0x00000010ffc07819 */ /* 0x000fe20000011697 */
[----:B0-----:R-:W-:Y:S01]  /*39a0*/  FMUL.FTZ R85, R85, R213 ;  /* 0x000000d555557220 */ /* 0x001fe20000410000 */
[----:B------:R-:W-:Y:S01]  /*39b0*/  SHF.R.U64 R160, R160, 0x10, R161 ;  /* 0x00000010a0a07819 */ /* 0x000fe200000012a1 */
[----:B-1----:R-:W-:Y:S01]  /*39c0*/  FMUL.FTZ R70, R70, R186 ;  /* 0x000000ba46467220 */ /* 0x002fe20000410000 */
[----:B------:R-:W-:Y:S01]  /*39d0*/  SHF.L.U32 R151, R29, 0x10, RZ ;  /* 0x000000101d977819 */ /* 0x000fe200000006ff */
[----:B------:R-:W-:Y:S01]  /*39e0*/  FMUL.FTZ R142, R142, R146 ;  /* 0x000000928e8e7220 */ /* 0x000fe20000410000 */
[----:B------:R-:W-:Y:S01]  /*39f0*/  SHF.L.U32 R203, R124, 0x10, RZ ;  /* 0x000000107ccb7819 */ /* 0x000fe200000006ff */
[----:B------:R-:W-:Y:S01]  /*3a00*/  FADD.FTZ R218, R218, R162 ;  /* 0x000000a2dada7221 */ /* 0x000fe20000010000 */
[----:B------:R-:W-:Y:S01]  /*3a10*/  SHF.L.U32 R213, R163, 0x10, RZ ;  /* 0x00000010a3d57819 */ /* 0x000fe200000006ff */
[----:B------:R-:W-:Y:S01]  /*3a20*/  FFMA.FTZ R221, R162, R69, R221 ;  /* 0x00000045a2dd7223 */ /* 0x000fe200000100dd */
[----:B---3--:R-:W-:Y:S01]  /*3a30*/  FMUL.FTZ R206, R216, R206 ;  /* 0x000000ced8ce7220 */ /* 0x008fe20000410000 */
[----:B------:R-:W0:Y:S01]  /*3a40*/  MUFU.RCP R193, R151 ;  /* 0x0000009700c17308 */ /* 0x000e220000001000 */
[----:B------:R-:W-:Y:S01]  /*3a50*/  SHF.L.U32 R147, R147, 0x10, RZ ;  /* 0x0000001093937819 */ /* 0x000fe200000006ff */
[----:B------:R-:W-:Y:S01]  /*3a60*/  FADD.FTZ R80, -R203, R80 ;  /* 0x00000050cb507221 */ /* 0x000fe20000010100 */
        /* <DEDUP_REMOVED lines=9> */
[----:B------:R-:W-:Y:S01]  /*3b00*/  FADD.FTZ R88, -R203, R88 ;  /* 0x00000058cb587221 */ /* 0x000fe20000010100 */
[----:B------:R-:W-:Y:S01]  /*3b10*/  SHF.R.U32.HI R161, RZ, 0x10, R161 ;  /* 0x00000010ffa17819 */ /* 0x000fe200000116a1 */
[----:B------:R-:W1:Y:S01]  /*3b20*/  MUFU.RCP R197, R68 ;  /* 0x0000004400c57308 */ /* 0x000e620000001000 */
[----:B------:R-:W-:Y:S01]  /*3b30*/  SHF.L.U32 R168, R168, 0x10, RZ ;  /* 0x00000010a8a87819 */ /* 0x000fe200000006ff */
[----:B--2---:R-:W-:Y:S01]  /*3b40*/  FMUL.FTZ R73, R73, R189 ;  /* 0x000000bd49497220 */ /* 0x004fe20000410000 */
[----:B------:R-:W-:Y:S01]  /*3b50*/  FMUL.FTZ R188, R188, R216 ;  /* 0x000000d8bcbc7220 */ /* 0x000fe20000410000 */
[----:B------:R-:W-:Y:S01]  /*3b60*/  FADD.FTZ R218, R218, R116 ;  /* 0x00000074dada7221 */ /* 0x000fe20000010000 */
[----:B------:R-:W-:Y:S01]  /*3b70*/  FFMA.FTZ R221, R116, R72, R221 ;  /* 0x0000004874dd7223 */ /* 0x000fe200000100dd */
[----:B------:R-:W-:Y:S01]  /*3b80*/  SHF.L.U32 R201, R125, 0x10, RZ ;  /* 0x000000107dc97819 */ /* 0x000fe200000006ff */
        /* <DEDUP_REMOVED lines=8> */
[----:B------:R-:W-:Y:S01]  /*3c10*/  FADD.FTZ R201, -R201, R82 ;  /* 0x00000052c9c97221 */ /* 0x000fe20000010100 */
[----:B------:R-:W-:Y:S01]  /*3c20*/  FADD.FTZ R84, -R202, R84 ;  /* 0x00000054ca547221 */ /* 0x000fe20000010100 */
[----:B------:R-:W-:Y:S01]  /*3c30*/  SHF.R.U64 R158, R158, 0x10, R159 ;  /* 0x000000109e9e7819 */ /* 0x000fe2000000129f */
[----:B------:R-:W2:Y:S01]  /*3c40*/  MUFU.RCP R202, R78 ;  /* 0x0000004e00ca7308 */ /* 0x000ea20000001000 */
[----:B------:R-:W-:Y:S01]  /*3c50*/  SHF.L.U32 R82, R34, 0x10, RZ ;  /* 0x0000001022527819 */ /* 0x000fe200000006ff */
[----:B0-----:R-:W-:Y:S01]  /*3c60*/  FMUL.FTZ R193, R214, R193 ;  /* 0x000000c1d6c17220 */ /* 0x001fe20000410000 */
[----:B------:R-:W-:Y:S01]  /*3c70*/  FMUL.FTZ R151, R151, R219 ;  /* 0x000000db97977220 */ /* 0x000fe20000410000 */
[----:B------:R-:W-:Y:S01]  /*3c80*/  FADD.FTZ R218, R218, R157 ;  /* 0x0000009ddada7221 */ /* 0x000fe20000010000 */
[----:B------:R-:W-:Y:S01]  /*3c90*/  FFMA.FTZ R221, R157, R191, R221 ;  /* 0x000000bf9ddd7223 */ /* 0x000fe200000100dd */
[----:B------:R-:W-:Y:S01]  /*3ca0*/  SHF.L.U32 R204, R129, 0x10, RZ ;  /* 0x0000001081cc7819 */ /* 0x000fe200000006ff */
[----:B------:R-:W-:Y:S01]  /*3cb0*/  FMUL.FTZ R119, R60, R169 ;  /* 0x000000a93c777220 */ /* 0x000fe20000410000 */
[----:B------:R-:W0:Y:S01]  /*3cc0*/  MUFU.RCP R203, R82 ;  /* 0x0000005200cb7308 */ /* 0x000e220000001000 */
[----:B------:R-:W-:Y:S01]  /*3cd0*/  SHF.L.U32 R60, R158, 0x10, RZ ;  /* 0x000000109e3c7819 */ /* 0x000fe200000006ff */
[----:B------:R-:W-:Y:S01]  /*3ce0*/  FADD.FTZ R218, R218, R151 ;  /* 0x00000097dada7221 */ /* 0x000fe20000010000 */
[----:B------:R-:W-:Y:S01]  /*3cf0*/  FFMA.FTZ R221, R151, R193, R221 ;  /* 0x000000c197dd7223 */ /* 0x000fe200000100dd */
[----:B------:R-:W-:Y:S01]  /*3d00*/  FADD.FTZ R90, -R204, R90 ;  /* 0x0000005acc5a7221 */ /* 0x000fe20000010100 */
[----:B------:R-:W-:Y:S01]  /*3d10*/  SHF.R.U32.HI R159, RZ, 0x10, R159 ;  /* 0x00000010ff9f7819 */ /* 0x000fe2000001169f */
[----:B-1----:R-:W-:Y:S01]  /*3d20*/  FMUL.FTZ R77, R77, R197 ;  /* 0x000000c54d4d7220 */ /* 0x002fe20000410000 */
[----:B------:R-:W-:Y:S01]  /*3d30*/  SHF.L.U32 R204, R35, 0x10, RZ ;  /* 0x0000001023cc7819 */ /* 0x000fe200000006ff */
[----:B------:R-:W-:Y:S01]  /*3d40*/  FMUL.FTZ R68, R68, R60 ;  /* 0x0000003c44447220 */ /* 0x000fe20000410000 */
[----:B------:R-:W-:Y:S01]  /*3d50*/  SHF.L.U32 R170, R170, 0x10, RZ ;  /* 0x00000010aaaa7819 */ /* 0x000fe200000006ff */
[----:B------:R-:W-:Y:S01]  /*3d60*/  FADD.FTZ R218, R218, R119 ;  /* 0x00000077dada7221 */ /* 0x000fe20000010000 */
[----:B------:R-:W-:Y:S01]  /*3d70*/  FFMA.FTZ R221, R119, R76, R221 ;  /* 0x0000004c77dd7223 */ /* 0x000fe200000100dd */
[----:B------:R-:W1:Y:S01]  /*3d80*/  MUFU.RCP R207, R204 ;  /* 0x000000cc00cf7308 */ /* 0x000e620000001000 */
        /* <DEDUP_REMOVED lines=14> */
[----:B------:R-:W-:Y:S01]  /*3e70*/  FMUL.FTZ R82, R82, R171 ;  /* 0x000000ab52527220 */ /* 0x000fe20000410000 */
        /* <DEDUP_REMOVED lines=12> */
[----:B------:R-:W-:Y:S01]  /*3f40*/  SHF.R.U64 R154, R154, 0x10, R155 ;  /* 0x000000109a9a7819 */ /* 0x000fe2000000129b */
[----:B--2---:R-:W-:Y:S01]  /*3f50*/  FMUL.FTZ R210, R217, R210 ;  /* 0x000000d2d9d27220 */ /* 0x004fe20000410000 */
[----:B------:R-:W-:Y:S01]  /*3f60*/  SHF.L.U32 R173, R173, 0x10, RZ ;  /* 0x00000010adad7819 */ /* 0x000fe200000006ff */
[----:B------:R-:W-:Y:S01]  /*3f70*/  FMUL.FTZ R67, R67, R156 ;  /* 0x0000009c43437220 */ /* 0x000fe20000410000 */
[----:B------:R-:W-:Y:S01]  /*3f80*/  FADD.FTZ R218, R218, R159 ;  /* 0x0000009fdada7221 */ /* 0x000fe20000010000 */
[----:B------:R-:W-:Y:S01]  /*3f90*/  FFMA.FTZ R221, R159, R201, R221 ;  /* 0x000000c99fdd7223 */ /* 0x000fe200000100dd */
[----:B------:R-:W-:Y:S01]  /*3fa0*/  SHF.L.U32 R137, R154, 0x10, RZ ;  /* 0x000000109a897819 */ /* 0x000fe200000006ff */
[----:B0-----:R-:W-:Y:S01]  /*3fb0*/  FMUL.FTZ R84, R84, R211 ;  /* 0x000000d354547220 */ /* 0x001fe20000410000 */
[----:B------:R-:W-:Y:S01]  /*3fc0*/  FMUL.FTZ R65, R65, R173 ;  /* 0x000000ad41417220 */ /* 0x000fe20000410000 */
[----:B------:R-:W-:Y:S01]  /*3fd0*/  FADD.FTZ R218, R218, R67 ;  /* 0x00000043dada7221 */ /* 0x000fe20000010000 */
[----:B------:R-:W-:Y:S01]  /*3fe0*/  FFMA.FTZ R221, R67, R210, R221 ;  /* 0x000000d243dd7223 */ /* 0x000fe200000100dd */
[----:B------:R-:W-:Y:S01]  /*3ff0*/  SHF.L.U32 R226, R131, 0x10, RZ ;  /* 0x0000001083e27819 */ /* 0x000fe200000006ff */
[----:B------:R-:W-:Y:S01]  /*4000*/  FMUL.FTZ R75, R75, R137 ;  /* 0x000000894b4b7220 */ /* 0x000fe20000410000 */
[----:B------:R-:W-:Y:S01]  /*4010*/  SHF.R.U32.HI R155, RZ, 0x10, R155 ;  /* 0x00000010ff9b7819 */ /* 0x000fe2000001169b */
[----:B------:R-:W-:Y:S01]  /*4020*/  FADD.FTZ R218, R218, R65 ;  /* 0x00000041dada7221 */ /* 0x000fe20000010000 */
[----:B------:R-:W-:Y:S01]  /*4030*/  SHF.L.U32 R89, R43, 0x10, RZ ;  /* 0x000000102b597819 */ /* 0x000fe200000006ff */
[----:B------:R-:W-:Y:S01]  /*4040*/  FFMA.FTZ R221, R65, R84, R221 ;  /* 0x0000005441dd7223 */ /* 0x000fe200000100dd */
[----:B------:R-:W-:Y:S01]  /*4050*/  SHF.L.U32 R174, R174, 0x10, RZ ;  /* 0x00000010aeae7819 */ /* 0x000fe200000006ff */
[----:B------:R-:W-:Y:S01]  /*4060*/  FADD.FTZ R94, -R226, R94 ;  /* 0x0000005ee25e7221 */ /* 0x000fe20000010100 */
[----:B------:R-:W-:Y:S01]  /*4070*/  SHF.L.U32 R154, R155, 0x10, RZ ;  /* 0x000000109b9a7819 */ /* 0x000fe200000006ff */
[----:B------:R-:W0:Y:S01]  /*4080*/  MUFU.RCP R226, R89 ;  /* 0x0000005900e27308 */ /* 0x000e220000001000 */
[----:B------:R-:W-:Y:S01]  /*4090*/  FADD.FTZ R218, R218, R75 ;  /* 0x0000004bdada7221 */ /* 0x000fe20000010000 */
[----:B------:R-:W-:Y:S01]  /*40a0*/  FMUL.FTZ R212, R212, R174 ;  /* 0x000000aed4d47220 */ /* 0x000fe20000410000 */
[----:B------:R-:W-:Y:S01]  /*40b0*/  FFMA.FTZ R221, R75, R85, R221 ;  /* 0x000000554bdd7223 */ /* 0x000fe200000100dd */
[----:B------:R-:W-:Y:S01]  /*40c0*/  SHF.R.U64 R152, R152, 0x10, R153 ;  /* 0x0000001098987819 */ /* 0x000fe20000001299 */
[----:B------:R-:W-:Y:S01]  /*40d0*/  FMUL.FTZ R83, R83, R154 ;  /* 0x0000009a53537220 */ /* 0x000fe20000410000 */
[----:B------:R-:W-:Y:S01]  /*40e0*/  SHF.L.U32 R58, R46, 0x10, RZ ;  /* 0x000000102e3a7819 */ /* 0x000fe200000006ff */
[----:B------:R-:W-:Y:S01]  /*40f0*/  FADD.FTZ R218, R218, R212 ;  /* 0x000000d4dada7221 */ /* 0x000fe20000010000 */
[----:B------:R-:W-:Y:S01]  /*4100*/  SHF.L.U32 R180, R180, 0x10, RZ ;  /* 0x00000010b4b47819 */ /* 0x000fe200000006ff */
[----:B------:R-:W-:Y:S01]  /*4110*/  FFMA.FTZ R221, R212, R86, R221 ;  /* 0x00000056d4dd7223 */ /* 0x000fe200000100dd */
[----:B------:R-:W1:Y:S01]  /*4120*/  MUFU.RCP R230, R58 ;  /* 0x0000003a00e67308 */ /* 0x000e620000001000 */
[----:B------:R-:W-:Y:S01]  /*4130*/  SHF.L.U32 R139, R152, 0x10, RZ ;  /* 0x00000010988b7819 */ /* 0x000fe200000006ff */
[----:B------:R-:W-:Y:S01]  /*4140*/  FADD.FTZ R218, R218, R83 ;  /* 0x00000053dada7221 */ /* 0x000fe20000010000 */
[----:B------:R-:W-:Y:S01]  /*4150*/  FMUL.FTZ R81, R81, R180 ;  /* 0x000000b451517220 */ /* 0x000fe20000410000 */
[----:B------:R-:W-:Y:S01]  /*4160*/  FFMA.FTZ R221, R83, R87, R221 ;  /* 0x0000005753dd7223 */ /* 0x000fe200000100dd */
[----:B------:R-:W-:Y:S01]  /*4170*/  SHF.R.U32.HI R153, RZ, 0x10, R153 ;  /* 0x00000010ff997819 */ /* 0x000fe20000011699 */
[----:B------:R-:W-:Y:S01]  /*4180*/  FMUL.FTZ R91, R91, R139 ;  /* 0x0000008b5b5b7220 */ /* 0x000fe20000410000 */
[----:B------:R-:W-:Y:S01]  /*4190*/  SHF.L.U32 R179, R47, 0x10, RZ ;  /* 0x000000102fb37819 */ /* 0x000fe200000006ff */
[----:B------:R-:W-:Y:S01]  /*41a0*/  FADD.FTZ R218, R218, R81 ;  /* 0x00000051dada7221 */ /* 0x000fe20000010000 */
[----:B------:R-:W-:Y:S01]  /*41b0*/  SHF.L.U32 R117, R117, 0x10, RZ ;  /* 0x0000001075757819 */ /* 0x000fe200000006ff */
[----:B------:R-:W-:Y:S01]  /*41c0*/  FFMA.FTZ R221, R81, R88, R221 ;  /* 0x0000005851dd7223 */ /* 0x000fe200000100dd */
[----:B------:R-:W2:Y:S01]  /*41d0*/  MUFU.RCP R233, R179 ;  /* 0x000000b300e97308 */ /* 0x000ea20000001000 */
[----:B------:R-:W-:Y:S01]  /*41e0*/  SHF.L.U32 R196, R49, 0x10, RZ ;  /* 0x0000001031c47819 */ /* 0x000fe200000006ff */
[----:B0-----:R-:W-:Y:S01]  /*41f0*/  FMUL.FTZ R90, R90, R226 ;  /* 0x000000e25a5a7220 */ /* 0x001fe20000410000 */
[----:B------:R-:W-:Y:S01]  /*4200*/  SHF.L.U32 R152, R153, 0x10, RZ ;  /* 0x0000001099987819 */ /* 0x000fe200000006ff */
[----:B------:R-:W-:Y:S01]  /*4210*/  FMUL.FTZ R89, R89, R117 ;  /* 0x0000007559597220 */ /* 0x000fe20000410000 */
[----:B------:R-:W-:Y:S01]  /*4220*/  FADD.FTZ R218, R218, R91 ;  /* 0x0000005bdada7221 */ /* 0x000fe20000010000 */
[----:B------:R-:W-:Y:S01]  /*4230*/  FFMA.FTZ R221, R91, R220, R221 ;  /* 0x000000dc5bdd7223 */ /* 0x000fe200000100dd */
[----:B------:R-:W-:Y:S01]  /*4240*/  SHF.L.U32 R186, R50, 0x10, RZ ;  /* 0x0000001032ba7819 */ /* 0x000fe200000006ff */
[----:B------:R-:W0:Y:S01]  /*4250*/  MUFU.RCP R207, R196 ;  /* 0x000000c400cf7308 */ /* 0x000e220000001000 */
[----:B------:R-:W-:Y:S01]  /*4260*/  SHF.L.U32 R114, R114, 0x10, RZ ;  /* 0x0000001072727819 */ /* 0x000fe200000006ff */
[----:B------:R-:W-:Y:S01]  /*4270*/  FMUL.FTZ R141, R57, R152 ;  /* 0x00000098398d7220 */ /* 0x000fe20000410000 */
[----:B------:R-:W-:Y:S01]  /*4280*/  FADD.FTZ R218, R218, R89 ;  /* 0x00000059dada7221 */ /* 0x000fe20000010000 */
[----:B------:R-:W-:Y:S01]  /*4290*/  FFMA.FTZ R221, R89, R90, R221 ;  /* 0x0000005a59dd7223 */ /* 0x000fe200000100dd */
[----:B------:R-:W-:Y:S01]  /*42a0*/  SHF.L.U32 R203, R52, 0x10, RZ ;  /* 0x0000001034cb7819 */ /* 0x000fe200000006ff */
[----:B-1----:R-:W-:Y:S01]  /*42b0*/  FMUL.FTZ R205, R205, R230 ;  /* 0x000000e6cdcd7220 */ /* 0x002fe20000410000 */
[----:B------:R-:W-:Y:S01]  /*42c0*/  SHF.L.U32 R140, R150, 0x10, RZ ;  /* 0x00000010968c7819 */ /* 0x000fe200000006ff */
[----:B------:R-:W1:Y:S01]  /*42d0*/  MUFU.RCP R234, R186 ;  /* 0x000000ba00ea7308 */ /* 0x000e620000001000 */
[----:B------:R-:W-:Y:S01]  /*42e0*/  FMUL.FTZ R197, R58, R114 ;  /* 0x000000723ac57220 */ /* 0x000fe20000410000 */
[----:B------:R-:W-:Y:S01]  /*42f0*/  FADD.FTZ R218, R218, R141 ;  /* 0x0000008ddada7221 */ /* 0x000fe20000010000 */
[----:B------:R-:W-:Y:S01]  /*4300*/  FFMA.FTZ R221, R141, R222, R221 ;  /* 0x000000de8ddd7223 */ /* 0x000fe200000100dd */
[----:B------:R-:W-:Y:S01]  /*4310*/  SHF.L.U32 R134, R134, 0x10, RZ ;  /* 0x0000001086867819 */ /* 0x000fe200000006ff */
[----:B------:R-:W-:Y:S01]  /*4320*/  FMUL.FTZ R202, R62, R140 ;  /* 0x0000008c3eca7220 */ /* 0x000fe20000410000 */
[----:B------:R-:W-:Y:S01]  /*4330*/  FADD.FTZ R218, R218, R197 ;  /* 0x000000c5dada7221 */ /* 0x000fe20000010000 */
[----:B------:R-:W-:Y:S01]  /*4340*/  FFMA.FTZ R221, R197, R205, R221 ;  /* 0x000000cdc5dd7223 */ /* 0x000fe200000100dd */
[----:B------:R-:W3:Y:S01]  /*4350*/  MUFU.RCP R211, R203 ;  /* 0x000000cb00d37308 */ /* 0x000ee20000001000 */
[----:B------:R-:W-:Y:S01]  /*4360*/  SHF.L.U32 R150, R192, 0x10, RZ ;  /* 0x00000010c0967819 */ /* 0x000fe200000006ff */
[----:B--2---:R-:W-:Y:S01]  /*4370*/  FMUL.FTZ R94, R94, R233 ;  /* 0x000000e95e5e7220 */ /* 0x004fe20000410000 */
[----:B------:R-:W-:Y:S01]  /*4380*/  FMUL.FTZ R179, R179, R134 ;  /* 0x00000086b3b37220 */ /* 0x000fe20000410000 */
[----:B------:R-:W-:Y:S01]  /*4390*/  FADD.FTZ R218, R218, R202 ;  /* 0x000000cadada7221 */ /* 0x000fe20000010000 */
[----:B------:R-:W-:Y:S01]  /*43a0*/  FFMA.FTZ R221, R202, R93, R221 ;  /* 0x0000005dcadd7223 */ /* 0x000fe200000100dd */
[----:B------:R-:W-:Y:S01]  /*43b0*/  SHF.R.U64 R148, R148, 0x10, R149 ;  /* 0x0000001094947819 */ /* 0x000fe20000001295 */
[----:B0-----:R-:W-:Y:S01]  /*43c0*/  FMUL.FTZ R95, R95, R207 ;  /* 0x000000cf5f5f7220 */ /* 0x001fe20000410000 */
        /* <DEDUP_REMOVED lines=64> */
.L_x_843:
        /* <DEDUP_REMOVED lines=47> */
[----:B------:R-:W5:Y:S01]  /*4ac0*/  LDL.LU R207, [R1+0x30] ;  /* 0x0000300001cf7983 */ /* 0x000f620000300800 */
[----:B------:R-:W-:-:S03]  /*4ad0*/  FADD.FTZ R163, R237, R163 ;  /* 0x000000a3eda37221 */ /* 0x000fc60000010000 */
[----:B------:R0:W-:Y:S04]  /*4ae0*/  STL [R1+0x14], R189 ;  /* 0x000014bd01007387 */ /* 0x0001e80000100800 */
        /* <DEDUP_REMOVED lines=28> */
[----:B------:R-:W-:-:S02]  /*4cb0*/  FADD.FTZ R190, R244, R190 ;  /* 0x000000bef4be7221 */ /* 0x000fc40000010000 */
        /* <DEDUP_REMOVED lines=32> */
[----:B------:R-:W5:Y:S01]  /*4ec0*/  LDL.LU R148, [R1+0xc0] ;  /* 0x0000c00001947983 */ /* 0x000f620000300800 */
[----:B------:R-:W-:-:S03]  /*4ed0*/  FADD.FTZ R208, R150, R208 ;  /* 0x000000d096d07221 */ /* 0x000fc60000010000 */
[----:B------:R-:W-:Y:S04]  /*4ee0*/  STL [R1+0xf4], R218 ;  /* 0x0000f4da01007387 */ /* 0x000fe80000100800 */
[----:B------:R-:W-:Y:S04]  /*4ef0*/  STL [R1+0x4c], R217 ;  /* 0x00004cd901007387 */ /* 0x000fe80000100800 */
[----:B------:R-:W-:Y:S04]  /*4f00*/  STL [R1+0xe0], R215 ;  /* 0x0000e0d701007387 */ /* 0x000fe80000100800 */
[----:B------:R0:W-:Y:S04]  /*4f10*/  STL [R1+0xe8], R209 ;  /* 0x0000e8d101007387 */ /* 0x0001e80000100800 */
[----:B------:R-:W-:Y:S04]  /*4f20*/  STL [R1+0xe4], R214 ;  /* 0x0000e4d601007387 */ /* 0x000fe80000100800 */
[----:B0-----:R-:W5:Y:S04]  /*4f30*/  LDL.LU R209, [R1+0xc4] ;  /* 0x0000c40001d17983 */ /* 0x001f680000300800 */
[----:B------:R0:W-:Y:S04]  /*4f40*/  STL [R1+0x50], R208 ;  /* 0x000050d001007387 */ /* 0x0001e80000100800 */
[----:B0-----:R-:W5:Y:S04]  /*4f50*/  LDL.LU R208, [R1+0x5c] ;  /* 0x00005c0001d07983 */ /* 0x001f680000300800 */
[----:B------:R-:W5:Y:S01]  /*4f60*/  LDL.LU R136, [R1+0xb0] ;  /* 0x0000b00001887983 */ /* 0x000f620000300800 */
[----:B--2---:R-:W-:Y:S01]  /*4f70*/  FADD.FTZ R207, R134, R207 ;  /* 0x000000cf86cf7221 */ /* 0x004fe20000010000 */
[----:B------:R-:W-:Y:S01]  /*4f80*/  FADD.FTZ R204, R140, R204 ;  /* 0x000000cc8ccc7221 */ /* 0x000fe20000010000 */
[----:B------:R-:W-:-:S03]  /*4f90*/  FADD.FTZ R192, R114, R192 ;  /* 0x000000c072c07221 */ /* 0x000fc60000010000 */
[----:B------:R0:W-:Y:S01]  /*4fa0*/  STL [R1+0xd4], R207 ;  /* 0x0000d4cf01007387 */ /* 0x0001e20000100800 */
[----:B------:R-:W-:-:S03]  /*4fb0*/  FADD.FTZ R190, R152, R190 ;  /* 0x000000be98be7221 */ /* 0x000fc60000010000 */
[----:B0-----:R-:W2:Y:S04]  /*4fc0*/  LDL.LU R207, [R1+0xb4] ;  /* 0x0000b40001cf7983 */ /* 0x001ea80000300800 */
[----:B------:R0:W-:Y:S01]  /*4fd0*/  STL [R1+0xd8], R204 ;  /* 0x0000d8cc01007387 */ /* 0x0001e20000100800 */
[----:B------:R-:W-:-:S03]  /*4fe0*/  FADD.FTZ R189, R117, R189 ;  /* 0x000000bd75bd7221 */ /* 0x000fc60000010000 */
[----:B0-----:R-:W2:Y:S04]  /*4ff0*/  LDL.LU R204, [R1+0xb8] ;  /* 0x0000b80001cc7983 */ /* 0x001ea80000300800 */
[----:B------:R0:W-:Y:S04]  /*5000*/  STL [R1+0xdc], R192 ;  /* 0x0000dcc001007387 */ /* 0x0001e80000100800 */
[----:B------:R1:W-:Y:S01]  /*5010*/  STL [R1+0x54], R190 ;  /* 0x000054be01007387 */ /* 0x0003e20000100800 */
[----:B------:R-:W-:-:S03]  /*5020*/  FADD.FTZ R163, R139, R163 ;  /* 0x000000a38ba37221 */ /* 0x000fc60000010000 */
[----:B0-----:R-:W2:Y:S04]  /*5030*/  LDL.LU R192, [R1+0x60] ;  /* 0x0000600001c07983 */ /* 0x001ea80000300800 */
[----:B-1----:R-:W2:Y:S04]  /*5040*/  LDL.LU R190, [R1+0xa4] ;  /* 0x0000a40001be7983 */ /* 0x002ea80000300800 */
[----:B------:R0:W-:Y:S04]  /*5050*/  STL [R1+0xc8], R189 ;  /* 0x0000c8bd01007387 */ /* 0x0001e80000100800 */
[----:B------:R-:W2:Y:S04]  /*5060*/  LDL.LU R58, [R1+0xa8] ;  /* 0x0000a800013a7983 */ /* 0x000ea80000300800 */
[----:B------:R1:W-:Y:S04]  /*5070*/  STL [R1+0xcc], R163 ;  /* 0x0000cca301007387 */ /* 0x0003e80000100800 */
[----:B0-----:R-:W2:Y:S01]  /*5080*/  LDL.LU R189, [R1+0xac] ;  /* 0x0000ac0001bd7983 */ /* 0x001ea20000300800 */
[----:B---3--:R-:W-:-:S03]  /*5090*/  FADD.FTZ R161, R180, R161 ;  /* 0x000000a1b4a17221 */ /* 0x008fc60000010000 */
[----:B------:R-:W3:Y:S04]  /*50a0*/  LDL.LU R180, [R1+0x64] ;  /* 0x0000640001b47983 */ /* 0x000ee80000300800 */
[----:B------:R0:W-:Y:S04]  /*50b0*/  STL [R1+0xd0], R161 ;  /* 0x0000d0a101007387 */ /* 0x0001e80000100800 */
[----:B-1----:R-:W3:Y:S01]  /*50c0*/  LDL.LU R163, [R1+0x98] ;  /* 0x0000980001a37983 */ /* 0x002ee20000300800 */
[----:B----4-:R-:W-:-:S05]  /*50d0*/  FADD.FTZ R155, R154, R155 ;  /* 0x0000009b9a9b7221 */ /* 0x010fca0000010000 */
[----:B------:R1:W-:Y:S04]  /*50e0*/  STL [R1+0x58], R155 ;  /* 0x0000589b01007387 */ /* 0x0003e80000100800 */
[----:B0-----:R-:W4:Y:S04]  /*50f0*/  LDL.LU R161, [R1+0x9c] ;  /* 0x00009c0001a17983 */ /* 0x001f280000300800 */
[----:B------:R-:W4:Y:S04]  /*5100*/  LDL.LU R139, [R1+0xa0] ;  /* 0x0000a000018b7983 */ /* 0x000f280000300800 */
[----:B-1----:R-:W4:Y:S04]  /*5110*/  LDL.LU R155, [R1+0x68] ;  /* 0x00006800019b7983 */ /* 0x002f280000300800 */
[----:B------:R-:W4:Y:S01]  /*5120*/  LDL.LU R154, [R1+0x8c] ;  /* 0x00008c00019a7983 */ /* 0x000f220000300800 */
[----:B-----5:R-:W-:-:S05]  /*5130*/  FADD.FTZ R153, R174, R153 ;  /* 0x00000099ae997221 */ /* 0x020fca0000010000 */
[----:B------:R0:W-:Y:S01]  /*5140*/  STL [R1+0xbc], R153 ;  /* 0x0000bc9901007387 */ /* 0x0001e20000100800 */
[----:B------:R-:W-:-:S03]  /*5150*/  FADD.FTZ R148, R137, R148 ;  /* 0x0000009489947221 */ /* 0x000fc60000010000 */
[----:B0-----:R-:W5:Y:S04]  /*5160*/  LDL.LU R153, [R1+0x90] ;  /* 0x0000900001997983 */ /* 0x001f680000300800 */
[----:B------:R-:W5:Y:S04]  /*5170*/  LDL.LU R152, [R1+0x94] ;  /* 0x0000940001987983 */ /* 0x000f680000300800 */
[----:B------:R-:W5:Y:S04]  /*5180*/  LDL.LU R150, [R1+0x6c] ;  /* 0x00006c0001967983 */ /* 0x000f680000300800 */
[----:B------:R0:W-:Y:S01]  /*5190*/  STL [R1+0xc0], R148 ;  /* 0x0000c09401007387 */ /* 0x0001e20000100800 */
[----:B------:R-:W-:-:S03]  /*51a0*/  FADD.FTZ R209, R173, R209 ;  /* 0x000000d1add17221 */ /* 0x000fc60000010000 */
[----:B0-----:R-:W5:Y:S04]  /*51b0*/  LDL.LU R148, [R1+0x80] ;  /* 0x0000800001947983 */ /* 0x001f680000300800 */
[----:B------:R-:W5:Y:S04]  /*51c0*/  LDL.LU R140, [R1+0x84] ;  /* 0x00008400018c7983 */ /* 0x000f680000300800 */
[----:B------:R-:W5:Y:S01]  /*51d0*/  LDL.LU R137, [R1+0x88] ;  /* 0x0000880001897983 */ /* 0x000f620000300800 */
[----:B------:R-:W-:Y:S01]  /*51e0*/  FADD.FTZ R208, R156, R208 ;  /* 0x000000d09cd07221 */ /* 0x000fe20000010000 */
[----:B------:R-:W-:-:S02]  /*51f0*/  FADD.FTZ R136, R172, R136 ;  /* 0x00000088ac887221 */ /* 0x000fc40000010000 */
[----:B------:R-:W-:Y:S04]  /*5200*/  STL [R1+0xc4], R209 ;  /* 0x0000c4d101007387 */ /* 0x000fe80000100800 */
[----:B------:R0:W-:Y:S04]  /*5210*/  STL [R1+0xb0], R136 ;  /* 0x0000b08801007387 */ /* 0x0001e80000100800 */
[----:B------:R-:W-:Y:S04]  /*5220*/  STL [R1+0x5c], R208 ;  /* 0x00005cd001007387 */ /* 0x000fe80000100800 */
[----:B0-----:R-:W5:Y:S04]  /*5230*/  LDL.LU R136, [R1+0x70] ;  /* 0x0000700001887983 */ /* 0x001f680000300800 */
[----:B------:R-:W5:Y:S04]  /*5240*/  LDL.LU R134, [R1+0x74] ;  /* 0x0000740001867983 */ /* 0x000f680000300800 */
[----:B------:R-:W5:Y:S04]  /*5250*/  LDL.LU R117, [R1+0x78] ;  /* 0x0000780001757983 */ /* 0x000f680000300800 */
[----:B------:R-:W5:Y:S01]  /*5260*/  LDL.LU R114, [R1+0x7c] ;  /* 0x00007c0001727983 */ /* 0x000f620000300800 */
[----:B------:R-:W-:Y:S01]  /*5270*/  FADD.FTZ R62, R57, R62 ;  /* 0x0000003e393e7221 */ /* 0x000fe20000010000 */
[----:B------:R-:W-:-:S04]  /*5280*/  FADD.FTZ R149, R59, R149 ;  /* 0x000000953b957221 */ /* 0x000fc80000010000 */
[----:B------:R-:W0:Y:S04]  /*5290*/  SHFL.DOWN PT, R57, R62, 0x4, 0x1f ;  /* 0x08801f003e397f89 */ /* 0x000e2800000e0000 */
[----:B------:R-:W1:Y:S01]  /*52a0*/  SHFL.DOWN PT, R59, R149, 0x4, 0x1f ;  /* 0x08801f00953b7f89 */ /* 0x000e6200000e0000 */
[----:B--2---:R-:W-:Y:S01]  /*52b0*/  FADD.FTZ R207, R135, R207 ;  /* 0x000000cf87cf7221 */ /* 0x004fe20000010000 */
[----:B------:R-:W-:Y:S01]  /*52c0*/  FADD.FTZ R204, R171, R204 ;  /* 0x000000ccabcc7221 */ /* 0x000fe20000010000 */
[----:B------:R-:W2:Y:S01]  /*52d0*/  S2R R138, SR_TID.X ;  /* 0x00000000008a7919 */ /* 0x000ea20000002100 */
[----:B0-----:R-:W-:Y:S01]  /*52e0*/  FADD.FTZ R57, R62, R57 ;  /* 0x000000393e397221 */ /* 0x001fe20000010000 */
[----:B-1----:R-:W-:-:S04]  /*52f0*/  FADD.FTZ R59, R149, R59 ;  /* 0x0000003b953b7221 */ /* 0x002fc80000010000 */
[----:B------:R-:W0:Y:S04]  /*5300*/  SHFL.DOWN PT, R62, R57, 0x2, 0x1f ;  /* 0x08401f00393e7f89 */ /* 0x000e2800000e0000 */
[----:B------:R-:W1:Y:S01]  /*5310*/  SHFL.DOWN PT, R149, R59, 0x2, 0x1f ;  /* 0x08401f003b957f89 */ /* 0x000e6200000e0000 */
[----:B------:R-:W-:Y:S01]  /*5320*/  FADD.FTZ R58, R60, R58 ;  /* 0x0000003a3c3a7221 */ /* 0x000fe20000010000 */
[----:B------:R-:W-:Y:S01]  /*5330*/  FADD.FTZ R192, R158, R192 ;  /* 0x000000c09ec07221 */ /* 0x000fe20000010000 */
[----:B------:R-:W-:Y:S01]  /*5340*/  FADD.FTZ R190, R170, R190 ;  /* 0x000000beaabe7221 */ /* 0x000fe20000010000 */
[----:B------:R-:W-:Y:S01]  /*5350*/  STL [R1+0xb4], R207 ;  /* 0x0000b4cf01007387 */ /* 0x000fe20000100800 */
[----:B------:R-:W-:-:S03]  /*5360*/  FADD.FTZ R189, R169, R189 ;  /* 0x000000bda9bd7221 */ /* 0x000fc60000010000 */
        /* <DEDUP_REMOVED lines=9> */
[C---:B--2---:R-:W-:Y:S01]  /*5400*/  LOP3.LUT P2, RZ, R138.reuse, 0x1f, RZ, 0xc0, !PT ;  /* 0x0000001f8aff7812 */ /* 0x044fe2000784c0ff */
        /* <DEDUP_REMOVED lines=8> */
[----:B----4-:R-:W-:Y:S01]  /*5490*/  FADD.FTZ R161, R216, R161 ;  /* 0x000000a1d8a17221 */ /* 0x010fe20000010000 */
[----:B------:R-:W-:Y:S01]  /*54a0*/  FADD.FTZ R139, R147, R139 ;  /* 0x0000008b938b7221 */ /* 0x000fe20000010000 */
[----:B------:R-:W-:-:S04]  /*54b0*/  FADD.FTZ R155, R213, R155 ;  /* 0x0000009bd59b7221 */ /* 0x000fc80000010000 */
[----:B------:R0:W-:Y:S01]  /*54c0*/  STL [R1+0xa0], R139 ;  /* 0x0000a08b01007387 */ /* 0x0001e20000100800 */
[----:B------:R-:W-:-:S03]  /*54d0*/  FADD.FTZ R154, R146, R154 ;  /* 0x0000009a929a7221 */ /* 0x000fc60000010000 */
[----:B------:R1:W-:Y:S04]  /*54e0*/  STL [R1+0x98], R163 ;  /* 0x000098a301007387 */ /* 0x0003e80000100800 */
[----:B------:R1:W-:Y:S01]  /*54f0*/  STL [R1+0x9c], R161 ;  /* 0x00009ca101007387 */ /* 0x0003e20000100800 */
[----:B0-----:R-:W0:Y:S03]  /*5500*/  LDC R139, c[0x0][0x380] ;  /* 0x0000e000ff8b7b82 */ /* 0x001e260000000800 */
[----:B------:R1:W-:Y:S01]  /*5510*/  STL [R1+0x68], R155 ;  /* 0x0000689b01007387 */ /* 0x0003e20000100800 */
[----:B-----5:R-:W-:-:S03]  /*5520*/  FADD.FTZ R153, R181, R153 ;  /* 0x00000099b5997221 */ /* 0x020fc60000010000 */
[----:B------:R1:W-:Y:S01]  /*5530*/  STL [R1+0x8c], R154 ;  /* 0x00008c9a01007387 */ /* 0x0003e20000100800 */
[----:B------:R-:W-:-:S03]  /*5540*/  FADD.FTZ R152, R145, R152 ;  /* 0x0000009891987221 */ /* 0x000fc60000010000 */
        /* <DEDUP_REMOVED lines=28> */
.L_x_845:
[----:B------:R-:W-:Y:S05]  /*5710*/  BSYNC.RECONVERGENT B0 ;  /* 0x0000000000007941 */ /* 0x000fea0003800200 */
.L_x_844:
[----:B------:R-:W-:Y:S01]  /*5720*/  BAR.SYNC.DEFER_BLOCKING 0x0 ;  /* 0x0000000000007b1d */ /* 0x000fe20000010000 */
[----:B------:R-:W-:Y:S02]  /*5730*/  CS2R R62, SRZ ;  /* 0x00000000003e7805 */ /* 0x000fe4000001ff00 */
[----:B-1----:R-:W-:-:S03]  /*5740*/  SHF.L.U32 R114, R139, 0x2, RZ ;  /* 0x000000028b727819 */ /* 0x002fc600000006ff */
        /* <DEDUP_REMOVED lines=19> */
.L_x_847:
[----:B------:R-:W-:Y:S05]  /*5880*/  BSYNC.RECONVERGENT B0 ;  /* 0x0000000000007941 */ /* 0x000fea0003800200 */
.L_x_846:
        /* <DEDUP_REMOVED lines=32> */
.L_x_849:
[----:B------:R-:W2:Y:S04]  /*5a90*/  LDG.E.STRONG.GPU R58, desc[UR4][R56.64] ;  /* 0x00000004383a7981 */ /* 0x000ea8000c1ef900 */
[----:B--2---:R-:W-:Y:S01]  /*5aa0*/  CCTL.IVALL ;  /* 0x00000000ff00798f */ /* 0x004fe20002000000 */
[----:B------:R-:W-:Y:S05]  /*5ab0*/  YIELD ;  /* 0x0000000000007946 */ /* 0x000fea0003800000 */
[----:B------:R-:W-:-:S13]  /*5ac0*/  ISETP.NE.AND P2, PT, R58, R61, PT ;  /* 0x0000003d3a00720c */ /* 0x000fda0003f45270 */
[----:B------:R-:W-:Y:S05]  /*5ad0*/  @P2 BRA `(.L_x_849) ;  /* 0xfffffffc00ec2947 */ /* 0x000fea000383ffff */
.L_x_848:
[----:B------:R-:W-:Y:S05]  /*5ae0*/  WARPSYNC.ALL ;  /* 0x0000000000007948 */ /* 0x000fea0003800000 */
[----:B0-----:R-:W0:Y:S01]  /*5af0*/  @!P0 LDC.64 R56, c[0x0][0x3c0] ;  /* 0x0000f000ff388b82 */ /* 0x001e220000000a00 */
[----:B------:R-:W-:Y:S01]  /*5b00*/  @!P0 LOP3.LUT R58, R6, 0x1, RZ, 0xc0, !PT ;  /* 0x00000001063a8812 */ /* 0x000fe200078ec0ff */
[----:B------:R-:W1:Y:S03]  /*5b10*/  LDCU UR6, c[0x0][0x384] ;  /* 0x00007080ff0677ac */ /* 0x000e660008000800 */
[----:B------:R-:W-:-:S02]  /*5b20*/  @!P0 IADD3 R59, PT, PT, -R58, RZ, RZ ;  /* 0x000000ff3a3b8210 */ /* 0x000fc40007ffe1ff */
[----:B------:R-:W-:Y:S01]  /*5b30*/  @!P0 LOP3.LUT R58, R3, 0x7ffffffc, RZ, 0xc0, !PT ;  /* 0x7ffffffc033a8812 */ /* 0x000fe200078ec0ff */
[----:B------:R-:W2:Y:S01]  /*5b40*/  LDC.64 R136, c[0x0][0x3f0] ;  /* 0x0000fc00ff887b82 */ /* 0x000ea20000000a00 */
[----:B------:R-:W-:-:S07]  /*5b50*/  @!P0 LOP3.LUT R59, R59, R114, RZ, 0xc0, !PT ;  /* 0x000000723b3b8212 */ /* 0x000fce00078ec0ff */
[----:B------:R-:W-:Y:S01]  /*5b60*/  BAR.SYNC.DEFER_BLOCKING 0x0 ;  /* 0x0000000000007b1d */ /* 0x000fe20000010000 */
        /* <DEDUP_REMOVED lines=9> */
[----:B------:R-:W3:Y:S01]  /*5c00*/  @!P0 LDG.E.64 R58, desc[UR4][R56.64] ;  /* 0x00000004383a8981 */ /* 0x000ee2000c1e1b00 */
[----:B------:R-:W-:Y:S02]  /*5c10*/  IADD3 R4, PT, PT, R4, R139, RZ ;  /* 0x0000008b04047210 */ /* 0x000fe40007ffe0ff */
[----:B------:R-:W-:Y:S02]  /*5c20*/  IADD3 R6, PT, PT, R6, 0x1, RZ ;  /* 0x0000000106067810 */ /* 0x000fe40007ffe0ff */
[----:B-1----:R-:W-:Y:S02]  /*5c30*/  ISETP.GE.AND P0, PT, R4, UR6, PT ;  /* 0x0000000604007c0c */ /* 0x002fe4000bf06270 */
[----:B------:R-:W-:Y:S02]  /*5c40*/  PLOP3.LUT P1, PT, P1, PT, PT, 0x8, 0x80 ;  /* 0x000000000080781c */ /* 0x000fe40000f2e170 */
[----:B------:R-:W-:Y:S02]  /*5c50*/  LOP3.LUT R138, R138, 0x7f, RZ, 0xc0, !PT ;  /* 0x0000007f8a8a7812 */ /* 0x000fe400078ec0ff */
        /* <DEDUP_REMOVED lines=21> */
[----:B------:R-:W-:Y:S01]  /*5db0*/  FMUL.FTZ R57, R57, 4.8828125727595761418e-05 ;  /* 0x384ccccd39397820 */ /* 0x000fe20000410000 */
[----:B------:R-:W-:-:S04]  /*5dc0*/  FMUL.FTZ R56, R56, 4.8828125727595761418e-05 ;  /* 0x384ccccd38387820 */ /* 0x000fc80000410000 */
        /* <DEDUP_REMOVED lines=63> */
[----:B--2---:R-:W-:-:S04]  /*61c0*/  IMAD.WIDE.U32 R86, R97, 0x10, R136 ;  /* 0x0000001061567825 */ /* 0x004fc800078e0088 */
        /* <DEDUP_REMOVED lines=155> */
.L_x_839:
        /* <DEDUP_REMOVED lines=51> */
.L_x_851:
        /* <DEDUP_REMOVED lines=13> */
.L_x_3048:


//--------------------- .text._ZN10layer_norm22ln_bwd_finalize_kernelINS_22Kernel_traits_finalizeILj20480E13__nv_bfloat16S2_S2_fjLj1024ELj4ENS_18Kernel_traits_baseILj20480ES2_S2_S2_fjLj1024EEEEEEEvNS_9BwdParamsE --------------------------
	.section	.text._ZN10layer_norm22ln_bwd_finalize_kernelINS_22Kernel_traits_finalizeILj20480E13__nv_bfloat16S2_S2_fjLj1024ELj4ENS_18Kernel_traits_baseILj20480ES2_S2_S2_fjLj1024EEEEEEEvNS_9BwdParamsE,"ax",@progbits
	.align	128
        .global         _ZN10layer_norm22ln_bwd_finalize_kernelINS_22Kernel_traits_finalizeILj20480E13__nv_bfloat16S2_S2_fjLj1024ELj4ENS_18Kernel_traits_baseILj20480ES2_S2_S2_fjLj1024EEEEEEEvNS_9BwdParamsE
        .type           _ZN10layer_norm22ln_bwd_finalize_kernelINS_22Kernel_traits_finalizeILj20480E13__nv_bfloat16S2_S2_fjLj1024ELj4ENS_18Kernel_traits_baseILj20480ES2_S2_S2_fjLj1024EEEEEEEvNS_9BwdParamsE,@function
        .size           _ZN10layer_norm22ln_bwd_finalize_kernelINS_22Kernel_traits_finalizeILj20480E13__nv_bfloat16S2_S2_fjLj1024ELj4ENS_18Kernel_traits_baseILj20480ES2_S2_S2_fjLj1024EEEEEEEvNS_9BwdParamsE,(.L_x_3049 - _ZN10layer_norm22ln_bwd_finalize_kernelINS_22Kernel_traits_finalizeILj20480E13__nv_bfloat16S2_S2_fjLj1024ELj4ENS_18Kernel_traits_baseILj20480ES2_S2_S2_fjLj1024EEEEEEEvNS_9BwdParamsE)
        .other          _ZN10layer_norm22ln_bwd_finalize_kernelINS_22Kernel_traits_finalizeILj20480E13__nv_bfloat16S2_S2_fjLj1024ELj4ENS_18Kernel_traits_baseILj20480ES2_S2_S2_fjLj1024EEEEEEEvNS_9BwdParamsE,@"STO_CUDA_ENTRY STV_DEFAULT"
_ZN10layer_norm22ln_bwd_finalize_kernelINS_22Kernel_traits_finalizeILj20480E13__nv_bfloat16S2_S2_fjLj1024ELj4ENS_18Kernel_traits_baseILj20480ES2_S2_S2_fjLj1024EEEEEEEvNS_9BwdParamsE:
.text._ZN10layer_norm22ln_bwd_finalize_kernelINS_22Kernel_traits_finalizeILj20480E13__nv_bfloat16S2_S2_fjLj1024ELj4ENS_18Kernel_traits_baseILj20480ES2_S2_S2_fjLj1024EEEEEEEvNS_9BwdParamsE:
        /* <DEDUP_REMOVED lines=37> */
.L_x_856:
        /* <DEDUP_REMOVED lines=118> */
.L_x_855:
[----:B------:R-:W-:Y:S05]  /*09b0*/  BSYNC.RECONVERGENT B1 ;  /* 0x0000000000017941 */ /* 0x000fea0003800200 */
.L_x_854:
        /* <DEDUP_REMOVED lines=65> */
.L_x_858:
[----:B------:R-:W-:Y:S05]  /*0dd0*/  BSYNC.RECONVERGENT B1 ;  /* 0x0000000000017941 */ /* 0x000fea0003800200 */
.L_x_857:
        /* <DEDUP_REMOVED lines=37> */
.L_x_860:
[----:B------:R-:W-:Y:S05]  /*1030*/  BSYNC.RECONVERGENT B1 ;  /* 0x0000000000017941 */ /* 0x000fea0003800200 */
.L_x_859:
[----:B------:R-:W-:Y:S05]  /*1040*/  @!P1 BRA `(.L_x_853) ;  /* 0x00000000003c9947 */ /* 0x000fea0003800000 */
[----:B------:R-:W0:Y:S01]  /*1050*/  LDC.64 R6, c[0x0][0x3e0] ;  /* 0x0000f800ff067b82 */ /* 0x000e220000000a00 */
[----:B------:R-:W-:Y:S01]  /*1060*/  IMAD R2, R15, 0x5000, R11 ;  /* 0x000050000f027824 */ /* 0x000fe200078e020b */
[----:B------:R-:W-:-:S04]  /*1070*/  IADD3 R24, PT, PT, -R24, RZ, RZ ;  /* 0x000000ff18187210 */ /* 0x000fc80007ffe1ff */
[----:B------:R-:W-:Y:S02]  /*1080*/  IADD3 R11, PT, PT, R13, R2, RZ ;  /* 0x000000020d0b7210 */ /* 0x000fe40007ffe0ff */
[----:B------:R-:W1:Y:S05]  /*1090*/  LDC.64 R8, c[0x0][0x3e8] ;  /* 0x0000fa00ff087b82 */ /* 0x000e6a0000000a00 */
.L_x_861:
        /* <DEDUP_REMOVED lines=10> */
.L_x_853:
[----:B------:R-:W-:Y:S05]  /*1140*/  BSYNC.RECONVERGENT B0 ;  /* 0x0000000000007941 */ /* 0x000fea0003800200 */
.L_x_852:
        /* <DEDUP_REMOVED lines=55> */
.L_x_862:
        /* <DEDUP_REMOVED lines=12> */
.L_x_3049:


//--------------------- .text._ZN10layer_norm13ln_bwd_kernelINS_13Kernel_traitsI13__nv_bfloat16S2_S2_fjLj20480ELj4ELj1ELj4ELj16ENS_18Kernel_traits_baseILj20480ES2_S2_S2_fjLj128EEEEEEEvNS_9BwdParamsE --------------------------
	.section	.text._ZN10layer_norm13ln_bwd_kernelINS_13Kernel_traitsI13__nv_bfloat16S2_S2_fjLj20480ELj4ELj1ELj4ELj16ENS_18Kernel_traits_baseILj20480ES2_S2_S2_fjLj128EEEEEEEvNS_9BwdParamsE,"ax",@progbits
	.align	128
        .global         _ZN10layer_norm13ln_bwd_kernelINS_13Kernel_traitsI13__nv_bfloat16S2_S2_fjLj20480ELj4ELj1ELj4ELj16ENS_18Kernel_traits_baseILj20480ES2_S2_S2_fjLj128EEEEEEEvNS_9BwdParamsE
        .type           _ZN10layer_norm13ln_bwd_kernelINS_13Kernel_traitsI13__nv_bfloat16S2_S2_fjLj20480ELj4ELj1ELj4ELj16ENS_18Kernel_traits_baseILj20480ES2_S2_S2_fjLj128EEEEEEEvNS_9BwdParamsE,@function
        .size           _ZN10layer_norm13ln_bwd_kernelINS_13Kernel_traitsI13__nv_bfloat16S2_S2_fjLj20480ELj4ELj1ELj4ELj16ENS_18Kernel_traits_baseILj20480ES2_S2_S2_fjLj128EEEEEEEvNS_9BwdParamsE,(.L_x_3050 - _ZN10layer_norm13ln_bwd_kernelINS_13Kernel_traitsI13__nv_bfloat16S2_S2_fjLj20480ELj4ELj1ELj4ELj16ENS_18Kernel_traits_baseILj20480ES2_S2_S2_fjLj128EEEEEEEvNS_9BwdParamsE)
        .other          _ZN10layer_norm13ln_bwd_kernelINS_13Kernel_traitsI13__nv_bfloat16S2_S2_fjLj20480ELj4ELj1ELj4ELj16ENS_18Kernel_traits_baseILj20480ES2_S2_S2_fjLj128EEEEEEEvNS_9BwdParamsE,@"STO_CUDA_ENTRY STV_DEFAULT"
_ZN10layer_norm13ln_bwd_kernelINS_13Kernel_traitsI13__nv_bfloat16S2_S2_fjLj20480ELj4ELj1ELj4ELj16ENS_18Kernel_traits_baseILj20480ES2_S2_S2_fjLj128EEEEEEEvNS_9BwdParamsE:
.text._ZN10layer_norm13ln_bwd_kernelINS_13Kernel_traitsI13__nv_bfloat16S2_S2_fjLj20480ELj4ELj1ELj4ELj16ENS_18Kernel_traits_baseILj20480ES2_S2_S2_fjLj128EEEEEEEvNS_9BwdParamsE:
        /* <DEDUP_REMOVED lines=202> */
.L_x_874:
        /* <DEDUP_REMOVED lines=51> */
.L_x_864:
        /* <DEDUP_REMOVED lines=26> */
.L_x_865:
        /* <DEDUP_REMOVED lines=48> */
[----:B------:R-:W-:Y:S01]  /*1470*/  PRMT R195, R84, 0x7632, R195 ;  /* 0x0000763254c37816 */ /* 0x000fe200000000c3 */
[----:B------:R-:W-:Y:S01]  /*1480*/  FADD.FTZ R164, R164, -UR5 ;  /* 0x80000005a4a47e21 */ /* 0x000fe20008010000 */
[----:B------:R-:W-:Y:S01]  /*1490*/  SHF.L.U32 R196, R84, 0x10, RZ ;  /* 0x0000001054c47819 */ /* 0x000fe200000006ff */
[----:B------:R-:W-:Y:S01]  /*14a0*/  FMUL.FTZ R0, R0, UR15 ;  /* 0x0000000f00007c20 */ /* 0x000fe20008410000 */
[----:B------:R-:W-:Y:S01]  /*14b0*/  SHF.L.U32 R102, R145, 0x10, RZ ;  /* 0x0000001091667819 */ /* 0x000fe200000006ff */
[----:B------:R-:W-:Y:S01]  /*14c0*/  FMUL.FTZ R164, R164, UR15 ;  /* 0x0000000fa4a47c20 */ /* 0x000fe20008410000 */
[----:B------:R-:W-:Y:S01]  /*14d0*/  SHF.L.U32 R115, R115, 0x10, RZ ;  /* 0x0000001073737819 */ /* 0x000fe200000006ff */
[-C--:B------:R-:W-:Y:S01]  /*14e0*/  FMUL.FTZ R201, R0, R104.reuse ;  /* 0x0000006800c97220 */ /* 0x080fe20000410000 */
        /* <DEDUP_REMOVED lines=13> */
[----:B------:R-:W-:Y:S01]  /*15c0*/  FFMA.FTZ R229, R0, R2, RZ ;  /* 0x0000000200e57223 */ /* 0x000fe200000100ff */
        /* <DEDUP_REMOVED lines=333> */
.L_x_866:
[----:B------:R-:W2:Y:S01]  /*2aa0*/  LDL R249, [R1+0xcc] ;  /* 0x0000cc0001f97983 */ /* 0x000ea20000100800 */
[----:B------:R-:W-:-:S03]  /*2ab0*/  SHF.L.U32 R197, R116, 0x10, RZ ;  /* 0x0000001074c57819 */ /* 0x000fc600000006ff */
[----:B------:R-:W3:Y:S01]  /*2ac0*/  LDL R251, [R1+0xd4] ;  /* 0x0000d40001fb7983 */ /* 0x000ee20000100800 */
[----:B------:R-:W-:Y:S02]  /*2ad0*/  SHF.L.U32 R116, R123, 0x10, RZ ;  /* 0x000000107b747819 */ /* 0x000fe400000006ff */
[----:B------:R-:W-:Y:S01]  /*2ae0*/  SHF.L.U32 R123, R126, 0x10, RZ ;  /* 0x000000107e7b7819 */ /* 0x000fe200000006ff */
[----:B------:R-:W4:Y:S04]  /*2af0*/  LDL R157, [R1+0xe0] ;  /* 0x0000e000019d7983 */ /* 0x000f280000100800 */
[----:B------:R-:W5:Y:S01]  /*2b00*/  LDL R126, [R1+0xdc] ;  /* 0x0000dc00017e7983 */ /* 0x000f620000100800 */
[----:B------:R-:W-:Y:S02]  /*2b10*/  SHF.L.U32 R201, R114, 0x10, RZ ;  /* 0x0000001072c97819 */ /* 0x000fe400000006ff */
[----:B------:R-:W-:Y:S01]  /*2b20*/  SHF.L.U32 R114, R124, 0x10, RZ ;  /* 0x000000107c727819 */ /* 0x000fe200000006ff */
[----:B------:R-:W4:Y:S01]  /*2b30*/  LDL R250, [R1+0xd0] ;  /* 0x0000d00001fa7983 */ /* 0x000f220000100800 */
[----:B------:R-:W-:-:S03]  /*2b40*/  SHF.L.U32 R187, R127, 0x10, RZ ;  /* 0x000000107fbb7819 */ /* 0x000fc600000006ff */
[----:B------:R-:W4:Y:S04]  /*2b50*/  LDL R124, [R1+0xe4] ;  /* 0x0000e400017c7983 */ /* 0x000f280000100800 */
[----:B------:R-:W4:Y:S01]  /*2b60*/  LDL R127, [R1+0xec] ;  /* 0x0000ec00017f7983 */ /* 0x000f220000100800 */
[----:B------:R-:W-:Y:S02]  /*2b70*/  SHF.L.U32 R203, R112, 0x10, RZ ;  /* 0x0000001070cb7819 */ /* 0x000fe400000006ff */
[----:B------:R-:W-:Y:S01]  /*2b80*/  SHF.L.U32 R112, R125, 0x10, RZ ;  /* 0x000000107d707819 */ /* 0x000fe200000006ff */
[----:B------:R-:W4:Y:S01]  /*2b90*/  LDL R156, [R1+0xe8] ;  /* 0x0000e800019c7983 */ /* 0x000f220000100800 */
[----:B------:R-:W-:Y:S02]  /*2ba0*/  SHF.L.U32 R108, R108, 0x10, RZ ;  /* 0x000000106c6c7819 */ /* 0x000fe400000006ff */
[----:B------:R-:W-:Y:S01]  /*2bb0*/  SHF.L.U32 R192, R118, 0x10, RZ ;  /* 0x0000001076c07819 */ /* 0x000fe200000006ff */
[----:B------:R-:W4:Y:S01]  /*2bc0*/  LDL R188, [R1+0x108] ;  /* 0x0001080001bc7983 */ /* 0x000f220000100800 */
[----:B------:R-:W-:-:S02]  /*2bd0*/  SHF.L.U32 R189, R119, 0x10, RZ ;  /* 0x0000001077bd7819 */ /* 0x000fc400000006ff */
[----:B------:R-:W-:Y:S01]  /*2be0*/  SHF.L.U32 R125, R64, 0x10, RZ ;  /* 0x00000010407d7819 */ /* 0x000fe200000006ff */
[----:B------:R-:W4:Y:S01]  /*2bf0*/  LDL R164, [R1+0x110] ;  /* 0x0001100001a47983 */ /* 0x000f220000100800 */
[----:B------:R-:W-:Y:S02]  /*2c00*/  SHF.L.U32 R109, R109, 0x10, RZ ;  /* 0x000000106d6d7819 */ /* 0x000fe400000006ff */
[----:B------:R-:W-:Y:S01]  /*2c10*/  SHF.L.U32 R205, R111, 0x10, RZ ;  /* 0x000000106fcd7819 */ /* 0x000fe200000006ff */
[----:B------:R-:W4:Y:S01]  /*2c20*/  LDL R252, [R1+0xd8] ;  /* 0x0000d80001fc7983 */ /* 0x000f220000100800 */
[----:B------:R-:W-:Y:S02]  /*2c30*/  SHF.L.U32 R194, R117, 0x10, RZ ;  /* 0x0000001075c27819 */ /* 0x000fe400000006ff */
[----:B------:R-:W-:Y:S02]  /*2c40*/  SHF.L.U32 R118, R122, 0x10, RZ ;  /* 0x000000107a767819 */ /* 0x000fe400000006ff */
[----:B------:R-:W-:-:S02]  /*2c50*/  SHF.L.U32 R119, R65, 0x10, RZ ;  /* 0x0000001041777819 */ /* 0x000fc400000006ff */
[----:B------:R-:W-:Y:S02]  /*2c60*/  SHF.L.U32 R110, R110, 0x10, RZ ;  /* 0x000000106e6e7819 */ /* 0x000fe400000006ff */
[----:B------:R-:W-:Y:S02]  /*2c70*/  SHF.L.U32 R111, R149, 0x10, RZ ;  /* 0x00000010956f7819 */ /* 0x000fe400000006ff */
[----:B------:R-:W-:Y:S01]  /*2c80*/  SHF.L.U32 R122, R66, 0x10, RZ ;  /* 0x00000010427a7819 */ /* 0x000fe200000006ff */
[----:B------:R-:W-:Y:S01]  /*2c90*/  FADD.FTZ R125, R108, -R125 ;  /* 0x8000007d6c7d7221 */ /* 0x000fe20000010000 */
[----:B------:R-:W-:Y:S01]  /*2ca0*/  FADD.FTZ R108, R109, -R119 ;  /* 0x800000776d6c7221 */ /* 0x000fe20000010000 */
[----:B------:R-:W-:Y:S02]  /*2cb0*/  SHF.L.U32 R204, R145, 0x10, RZ ;  /* 0x0000001091cc7819 */ /* 0x000fe400000006ff */
[----:B------:R-:W-:Y:S01]  /*2cc0*/  FADD.FTZ R110, R110, -R122 ;  /* 0x8000007a6e6e7221 */ /* 0x000fe20000010000 */
[----:B------:R-:W-:-:S02]  /*2cd0*/  SHF.L.U32 R122, R60, 0x10, RZ ;  /* 0x000000103c7a7819 */ /* 0x000fc400000006ff */
[----:B------:R-:W-:Y:S02]  /*2ce0*/  SHF.L.U32 R202, R147, 0x10, RZ ;  /* 0x0000001093ca7819 */ /* 0x000fe400000006ff */
[----:B------:R-:W-:Y:S01]  /*2cf0*/  SHF.L.U32 R115, R115, 0x10, RZ ;  /* 0x0000001073737819 */ /* 0x000fe200000006ff */
[----:B------:R-:W-:Y:S01]  /*2d00*/  FADD.FTZ R203, R203, -R122 ;  /* 0x8000007acbcb7221 */ /* 0x000fe20000010000 */
[----:B------:R-:W-:Y:S01]  /*2d10*/  SHF.L.U32 R226, R141, 0x10, RZ ;  /* 0x000000108de27819 */ /* 0x000fe200000006ff */
[----:B------:R-:W4:Y:S01]  /*2d20*/  LDL R122, [R1+0xf4] ;  /* 0x0000f400017a7983 */ /* 0x000f220000100800 */
[----:B------:R-:W-:Y:S02]  /*2d30*/  SHF.L.U32 R147, R63, 0x10, RZ ;  /* 0x000000103f937819 */ /* 0x000fe400000006ff */
[----:B------:R-:W-:Y:S02]  /*2d40*/  SHF.L.U32 R228, R153, 0x10, RZ ;  /* 0x0000001099e47819 */ /* 0x000fe400000006ff */
[----:B------:R-:W4:Y:S01]  /*2d50*/  LDL R153, [R1+0x100] ;  /* 0x0001000001997983 */ /* 0x000f220000100800 */
[----:B------:R-:W-:Y:S01]  /*2d60*/  FADD.FTZ R147, R115, -R147 ;  /* 0x8000009373937221 */ /* 0x000fe20000010000 */
[----:B------:R-:W-:-:S02]  /*2d70*/  SHF.L.U32 R195, R155, 0x10, RZ ;  /* 0x000000109bc37819 */ /* 0x000fc400000006ff */
[----:B------:R-:W4:Y:S01]  /*2d80*/  LDL R155, [R1+0xfc] ;  /* 0x0000fc00019b7983 */ /* 0x000f220000100800 */
[----:B------:R-:W-:-:S03]  /*2d90*/  SHF.L.U32 R231, R150, 0x10, RZ ;  /* 0x0000001096e77819 */ /* 0x000fc600000006ff */
[----:B------:R-:W4:Y:S01]  /*2da0*/  LDL R150, [R1+0x10c] ;  /* 0x00010c0001967983 */ /* 0x000f220000100800 */
[----:B------:R-:W-:-:S03]  /*2db0*/  SHF.L.U32 R233, R144, 0x10, RZ ;  /* 0x0000001090e97819 */ /* 0x000fc600000006ff */
[----:B------:R-:W4:Y:S01]  /*2dc0*/  LDL R144, [R1+0x114] ;  /* 0x0001140001907983 */ /* 0x000f220000100800 */
[----:B--2---:R-:W-:-:S05]  /*2dd0*/  SHF.L.U32 R117, R249, 0x10, RZ ;  /* 0x00000010f9757819 */ /* 0x004fca00000006ff */
[----:B------:R-:W-:Y:S01]  /*2de0*/  FADD.FTZ R109, R111, -R117 ;  /* 0x800000756f6d7221 */ /* 0x000fe20000010000 */
[----:B---3--:R-:W-:-:S05]  /*2df0*/  SHF.L.U32 R117, R251, 0x10, RZ ;  /* 0x00000010fb757819 */ /* 0x008fca00000006ff */
[----:B------:R-:W-:Y:S01]  /*2e00*/  FADD.FTZ R204, R204, -R117 ;  /* 0x80000075cccc7221 */ /* 0x000fe20000010000 */
[----:B-----5:R-:W-:Y:S02]  /*2e10*/  SHF.L.U32 R117, R126, 0x10, RZ ;  /* 0x000000107e757819 */ /* 0x020fe400000006ff */
[----:B------:R-:W2:Y:S03]  /*2e20*/  LDL R126, [R1+0xf0] ;  /* 0x0000f000017e7983 */ /* 0x000ea60000100800 */
[----:B------:R-:W-:Y:S01]  /*2e30*/  FADD.FTZ R226, R226, -R117 ;  /* 0x80000075e2e27221 */ /* 0x000fe20000010000 */
[----:B----4-:R-:W-:Y:S02]  /*2e40*/  SHF.L.U32 R117, R124, 0x10, RZ ;  /* 0x000000107c757819 */ /* 0x010fe400000006ff */
[----:B------:R-:W3:Y:S01]  /*2e50*/  LDL R124, [R1+0xf8] ;  /* 0x0000f800017c7983 */ /* 0x000ee20000100800 */
[----:B------:R-:W-:-:S03]  /*2e60*/  SHF.L.U32 R115, R127, 0x10, RZ ;  /* 0x000000107f737819 */ /* 0x000fc600000006ff */
[----:B------:R-:W4:Y:S01]  /*2e70*/  LDL R127, [R1+0x104] ;  /* 0x00010400017f7983 */ /* 0x000f220000100800 */
[----:B------:R-:W-:Y:S02]  /*2e80*/  SHF.L.U32 R119, R67, 0x10, RZ ;  /* 0x0000001043777819 */ /* 0x000fe400000006ff */
[----:B------:R-:W-:Y:S02]  /*2e90*/  SHF.L.U32 R176, R33, 0x10, RZ ;  /* 0x0000001021b07819 */ /* 0x000fe400000006ff */
[----:B------:R-:W-:Y:S01]  /*2ea0*/  SHF.L.U32 R198, R137, 0x10, RZ ;  /* 0x0000001089c67819 */ /* 0x000fe200000006ff */
[----:B------:R-:W-:Y:S01]  /*2eb0*/  FADD.FTZ R205, R205, -R119 ;  /* 0x80000077cdcd7221 */ /* 0x000fe20000010000 */
[----:B------:R-:W-:Y:S01]  /*2ec0*/  SHF.L.U32 R175, R87, 0x10, RZ ;  /* 0x0000001057af7819 */ /* 0x000fe200000006ff */
[----:B------:R-:W0:Y:S01]  /*2ed0*/  MUFU.RCP R180, R176 ;  /* 0x000000b000b47308 */ /* 0x000e220000001000 */
[----:B------:R-:W-:Y:S02]  /*2ee0*/  SHF.L.U32 R227, R113, 0x10, RZ ;  /* 0x0000001071e37819 */ /* 0x000fe400000006ff */
[----:B------:R-:W-:Y:S01]  /*2ef0*/  SHF.L.U32 R119, R61, 0x10, RZ ;  /* 0x000000103d777819 */ /* 0x000fe200000006ff */
[----:B------:R-:W-:Y:S01]  /*2f00*/  FADD.FTZ R198, R198, -R117 ;  /* 0x80000075c6c67221 */ /* 0x000fe20000010000 */
[----:B------:R-:W-:-:S03]  /*2f10*/  SHF.L.U32 R117, R57, 0x10, RZ ;  /* 0x0000001039757819 */ /* 0x000fc600000006ff */
[----:B------:R-:W1:Y:S01]  /*2f20*/  MUFU.RCP R184, R175 ;  /* 0x000000af00b87308 */ /* 0x000e620000001000 */
[----:B------:R-:W-:Y:S01]  /*2f30*/  FADD.FTZ R227, R227, -R119 ;  /* 0x80000077e3e37221 */ /* 0x000fe20000010000 */
[----:B------:R-:W-:Y:S02]  /*2f40*/  SHF.L.U32 R113, R120, 0x10, RZ ;  /* 0x0000001078717819 */ /* 0x000fe400000006ff */
[----:B------:R-:W-:Y:S02]  /*2f50*/  SHF.L.U32 R200, R139, 0x10, RZ ;  /* 0x000000108bc87819 */ /* 0x000fe400000006ff */
[----:B------:R-:W-:Y:S01]  /*2f60*/  SHF.L.U32 R119, R157, 0x10, RZ ;  /* 0x000000109d777819 */ /* 0x000fe200000006ff */
[----:B------:R-:W-:Y:S01]  /*2f70*/  FADD.FTZ R194, R194, -R117 ;  /* 0x80000075c2c27221 */ /* 0x000fe20000010000 */
[----:B------:R-:W-:Y:S02]  /*2f80*/  SHF.L.U32 R120, R121, 0x10, RZ ;  /* 0x0000001079787819 */ /* 0x000fe400000006ff */
[----:B------:R-:W-:-:S02]  /*2f90*/  SHF.L.U32 R158, R41, 0x10, RZ ;  /* 0x00000010299e7819 */ /* 0x000fc400000006ff */
        /* <DEDUP_REMOVED lines=8> */
[----:B------:R-:W-:Y:S01]  /*3020*/  FADD.FTZ R189, R189, -R117 ;  /* 0x80000075bdbd7221 */ /* 0x000fe20000010000 */
[----:B------:R-:W-:Y:S01]  /*3030*/  SHF.L.U32 R117, R53, 0x10, RZ ;  /* 0x0000001035757819 */ /* 0x000fe200000006ff */
[----:B------:R-:W-:Y:S01]  /*3040*/  FADD.FTZ R193, R193, -R115 ;  /* 0x80000073c1c17221 */ /* 0x000fe20000010000 */
[----:B------:R-:W-:Y:S01]  /*3050*/  FADD.FTZ R195, R195, -R119 ;  /* 0x80000077c3c37221 */ /* 0x000fe20000010000 */
[----:B------:R-:W-:Y:S01]  /*3060*/  SHF.L.U32 R115, R122, 0x10, RZ ;  /* 0x000000107a737819 */ /* 0x000fe200000006ff */
[----:B0-----:R-:W-:Y:S01]  /*3070*/  FMUL.FTZ R111, R111, R180 ;  /* 0x000000b46f6f7220 */ /* 0x001fe20000410000 */
[----:B------:R-:W-:-:S02]  /*3080*/  SHF.L.U32 R191, R154, 0x10, RZ ;  /* 0x000000109abf7819 */ /* 0x000fc400000006ff */
[----:B------:R-:W-:Y:S02]  /*3090*/  SHF.L.U32 R122, R52, 0x10, RZ ;  /* 0x00000010347a7819 */ /* 0x000fe400000006ff */
[----:B------:R-:W-:Y:S01]  /*30a0*/  SHF.L.U32 R180, R101, 0x10, RZ ;  /* 0x0000001065b47819 */ /* 0x000fe200000006ff */
[----:B-1----:R-:W-:Y:S01]  /*30b0*/  FMUL.FTZ R101, R205, R184 ;  /* 0x000000b8cd657220 */ /* 0x002fe20000410000 */
[----:B------:R-:W-:Y:S01]  /*30c0*/  FADD.FTZ R120, R120, -R117 ;  /* 0x8000007578787221 */ /* 0x000fe20000010000 */
[----:B------:R-:W-:Y:S01]  /*30d0*/  SHF.L.U32 R205, R95, 0x10, RZ ;  /* 0x000000105fcd7819 */ /* 0x000fe200000006ff */
[----:B------:R-:W-:Y:S01]  /*30e0*/  FADD.FTZ R228, R228, -R115 ;  /* 0x80000073e4e47221 */ /* 0x000fe20000010000 */
[----:B------:R-:W-:Y:S02]  /*30f0*/  SHF.L.U32 R2, R84, 0x10, RZ ;  /* 0x0000001054027819 */ /* 0x000fe400000006ff */
[----:B------:R-:W-:Y:S02]  /*3100*/  SHF.L.U32 R230, R146, 0x10, RZ ;  /* 0x0000001092e67819 */ /* 0x000fe400000006ff */
[----:B------:R-:W-:-:S02]  /*3110*/  SHF.L.U32 R117, R153, 0x10, RZ ;  /* 0x0000001099757819 */ /* 0x000fc400000006ff */
[----:B------:R-:W-:Y:S02]  /*3120*/  SHF.L.U32 R235, R133, 0x10, RZ ;  /* 0x0000001085eb7819 */ /* 0x000fe400000006ff */
[----:B------:R-:W-:Y:S01]  /*3130*/  PRMT R95, R84, 0x7632, R95 ;  /* 0x00007632545f7816 */ /* 0x000fe2000000005f */
[----:B------:R-:W-:Y:S01]  /*3140*/  FADD.FTZ R122, R113, -R122 ;  /* 0x8000007a717a7221 */ /* 0x000fe20000010000 */
[----:B------:R-:W-:Y:S02]  /*3150*/  SHF.L.U32 R133, R50, 0x10, RZ ;  /* 0x0000001032857819 */ /* 0x000fe400000006ff */
[----:B------:R-:W-:Y:S02]  /*3160*/  SHF.L.U32 R115, R155, 0x10, RZ ;  /* 0x000000109b737819 */ /* 0x000fe400000006ff */
[----:B------:R-:W-:Y:S01]  /*3170*/  SHF.L.U32 R232, R142, 0x10, RZ ;  /* 0x000000108ee87819 */ /* 0x000fe200000006ff */
[----:B------:R-:W0:Y:S01]  /*3180*/  MUFU.RCP R186, R2 ;  /* 0x0000000200ba7308 */ /* 0x000e220000001000 */
[----:B------:R-:W-:-:S02]  /*3190*/  SHF.L.U32 R157, R79, 0x10, RZ ;  /* 0x000000104f9d7819 */ /* 0x000fc400000006ff */
[----:B------:R-:W-:Y:S02]  /*31a0*/  SHF.L.U32 R229, R152, 0x10, RZ ;  /* 0x0000001098e57819 */ /* 0x000fe400000006ff */
[----:B------:R-:W-:Y:S02]  /*31b0*/  SHF.L.U32 R155, R72, 0x10, RZ ;  /* 0x00000010489b7819 */ /* 0x000fe400000006ff */
[----:B------:R-:W-:Y:S01]  /*31c0*/  SHF.L.U32 R142, R68, 0x10, RZ ;  /* 0x00000010448e7819 */ /* 0x000fe200000006ff */
[----:B------:R-:W-:Y:S01]  /*31d0*/  FADD.FTZ R230, R230, -R117 ;  /* 0x80000075e6e67221 */ /* 0x000fe20000010000 */
[----:B------:R-:W-:Y:S01]  /*31e0*/  SHF.L.U32 R95, R95, 0x10, RZ ;  /* 0x000000105f5f7819 */ /* 0x000fe200000006ff */
[----:B------:R-:W-:Y:S01]  /*31f0*/  FADD.FTZ R123, R123, -R133 ;  /* 0x800000857b7b7221 */ /* 0x000fe20000010000 */
[----:B------:R-:W-:Y:S01]  /*3200*/  SHF.L.U32 R117, R188, 0x10, RZ ;  /* 0x00000010bc757819 */ /* 0x000fe200000006ff */
[----:B------:R-:W1:Y:S01]  /*3210*/  MUFU.RCP R163, R155 ;  /* 0x0000009b00a37308 */ /* 0x000e620000001000 */
[----:B------:R-:W-:-:S02]  /*3220*/  SHF.L.U32 R179, R85, 0x10, RZ ;  /* 0x0000001055b37819 */ /* 0x000fc400000006ff */
[----:B------:R-:W-:Y:S01]  /*3230*/  SHF.L.U32 R234, R140, 0x10, RZ ;  /* 0x000000108cea7819 */ /* 0x000fe200000006ff */
[----:B------:R-:W-:-:S04]  /*3240*/  FADD.FTZ R232, R232, -R117 ;  /* 0x80000075e8e87221 */ /* 0x000fc80000010000 */
[----:B------:R-:W-:Y:S01]  /*3250*/  MUFU.RCP R188, R142 ;  /* 0x0000008e00bc7308 */ /* 0x000fe20000001000 */
[----:B------:R-:W-:Y:S02]  /*3260*/  SHF.L.U32 R178, R32, 0x10, RZ ;  /* 0x0000001020b27819 */ /* 0x000fe400000006ff */
[----:B------:R-:W-:Y:S02]  /*3270*/  PRMT R117, R64, 0x7632, R117 ;  /* 0x0000763240757816 */ /* 0x000fe40000000075 */
[----:B------:R-:W-:-:S03]  /*3280*/  SHF.L.U32 R236, R0, 0x10, RZ ;  /* 0x0000001000ec7819 */ /* 0x000fc600000006ff */
[----:B------:R-:W5:Y:S01]  /*3290*/  MUFU.RCP R185, R179 ;  /* 0x000000b300b97308 */ /* 0x000f620000001000 */
[----:B------:R-:W-:Y:S02]  /*32a0*/  SHF.L.U32 R0, R144, 0x10, RZ ;  /* 0x0000001090007819 */ /* 0x000fe400000006ff */
[----:B------:R-:W-:Y:S02]  /*32b0*/  SHF.L.U32 R177, R86, 0x10, RZ ;  /* 0x0000001056b17819 */ /* 0x000fe400000006ff */
[----:B------:R-:W-:Y:S02]  /*32c0*/  SHF.L.U32 R117, R117, 0x10, RZ ;  /* 0x0000001075757819 */ /* 0x000fe400000006ff */
[----:B------:R-:W-:Y:S01]  /*32d0*/  SHF.L.U32 R104, R104, 0x10, RZ ;  /* 0x0000001068687819 */ /* 0x000fe200000006ff */
[----:B------:R-:W5:Y:S01]  /*32e0*/  MUFU.RCP R182, R178 ;  /* 0x000000b200b67308 */ /* 0x000f620000001000 */
[----:B------:R-:W-:Y:S01]  /*32f0*/  FADD.FTZ R236, R236, -R0 ;  /* 0x80000000ecec7221 */ /* 0x000fe20000010000 */
[----:B------:R-:W-:Y:S01]  /*3300*/  SHF.L.U32 R206, R206, 0x10, RZ ;  /* 0x00000010cece7819 */ /* 0x000fe200000006ff */
[----:B0-----:R-:W-:Y:S01]  /*3310*/  FMUL.FTZ R0, R125, R186 ;  /* 0x000000ba7d007220 */ /* 0x001fe20000410000 */
[----:B------:R-:W-:-:S04]  /*3320*/  FMUL.FTZ R2, R2, R104 ;  /* 0x0000006802027220 */ /* 0x000fc80000410000 */
[----:B------:R-:W0:Y:S01]  /*3330*/  MUFU.RCP R181, R177 ;  /* 0x000000b100b57308 */ /* 0x000e220000001000 */
[----:B------:R-:W-:Y:S01]  /*3340*/  SHF.L.U32 R105, R105, 0x10, RZ ;  /* 0x0000001069697819 */ /* 0x000fe200000006ff */
[----:B-1----:R-:W-:Y:S01]  /*3350*/  FMUL.FTZ R122, R122, R163 ;  /* 0x000000a37a7a7220 */ /* 0x002fe20000410000 */
[----:B------:R-:W-:Y:S01]  /*3360*/  FMUL.FTZ R163, R95, R206 ;  /* 0x000000ce5fa37220 */ /* 0x000fe20000410000 */
[----:B------:R-:W-:Y:S01]  /*3370*/  SHF.L.U32 R174, R34, 0x10, RZ ;  /* 0x0000001022ae7819 */ /* 0x000fe200000006ff */
[----:B-----5:R-:W-:Y:S01]  /*3380*/  FMUL.FTZ R108, R108, R185 ;  /* 0x000000b96c6c7220 */ /* 0x020fe20000410000 */
[----:B------:R-:W-:Y:S01]  /*3390*/  SHF.L.U32 R207, R207, 0x10, RZ ;  /* 0x00000010cfcf7819 */ /* 0x000fe200000006ff */
[----:B------:R-:W-:Y:S01]  /*33a0*/  FMUL.FTZ R179, R179, R105 ;  /* 0x00000069b3b37220 */ /* 0x000fe20000410000 */
[----:B------:R1:W5:Y:S01]  /*33b0*/  MUFU.RCP R183, R174 ;  /* 0x000000ae00b77308 */ /* 0x0003620000001000 */
[----:B------:R-:W-:Y:S01]  /*33c0*/  SHF.L.U32 R173, R80, 0x10, RZ ;  /* 0x0000001050ad7819 */ /* 0x000fe200000006ff */
[----:B------:R-:W-:Y:S01]  /*33d0*/  FMUL.FTZ R109, R109, R182 ;  /* 0x000000b66d6d7220 */ /* 0x000fe20000410000 */
[----:B------:R-:W-:Y:S01]  /*33e0*/  SHF.L.U32 R106, R106, 0x10, RZ ;  /* 0x000000106a6a7819 */ /* 0x000fe200000006ff */
[----:B------:R-:W-:Y:S01]  /*33f0*/  FMUL.FTZ R178, R178, R207 ;  /* 0x000000cfb2b27220 */ /* 0x000fe20000410000 */
[----:B------:R-:W-:-:S02]  /*3400*/  SHF.L.U32 R172, R35, 0x10, RZ ;  /* 0x0000001023ac7819 */ /* 0x000fc400000006ff */
[----:B------:R-:W-:Y:S01]  /*3410*/  SHF.L.U32 R208, R208, 0x10, RZ ;  /* 0x00000010d0d07819 */ /* 0x000fe200000006ff */
[----:B------:R-:W5:Y:S01]  /*3420*/  MUFU.RCP R138, R173 ;  /* 0x000000ad008a7308 */ /* 0x000f620000001000 */
[----:B0-----:R-:W-:Y:S01]  /*3430*/  FMUL.FTZ R110, R110, R181 ;  /* 0x000000b56e6e7220 */ /* 0x001fe20000410000 */
[----:B------:R-:W-:Y:S01]  /*3440*/  FMUL.FTZ R177, R177, R106 ;  /* 0x0000006ab1b17220 */ /* 0x000fe20000410000 */
[----:B------:R-:W-:Y:S01]  /*3450*/  SHF.L.U32 R171, R81, 0x10, RZ ;  /* 0x0000001051ab7819 */ /* 0x000fe200000006ff */
[----:B------:R-:W-:Y:S01]  /*3460*/  FMUL.FTZ R176, R176, R208 ;  /* 0x000000d0b0b07220 */ /* 0x000fe20000410000 */
[----:B------:R-:W-:-:S03]  /*3470*/  SHF.L.U32 R107, R107, 0x10, RZ ;  /* 0x000000106b6b7819 */ /* 0x000fc600000006ff */
[----:B------:R-:W0:Y:S01]  /*3480*/  MUFU.RCP R136, R172 ;  /* 0x000000ac00887308 */ /* 0x000e220000001000 */
[----:B------:R-:W-:Y:S01]  /*3490*/  SHF.L.U32 R170, R36, 0x10, RZ ;  /* 0x0000001024aa7819 */ /* 0x000fe200000006ff */
[----:B------:R-:W-:Y:S01]  /*34a0*/  FMUL.FTZ R175, R175, R107 ;  /* 0x0000006bafaf7220 */ /* 0x000fe20000410000 */
[----:B------:R-:W-:-:S05]  /*34b0*/  SHF.L.U32 R209, R209, 0x10, RZ ;  /* 0x00000010d1d17819 */ /* 0x000fca00000006ff */
[----:B------:R0:W0:Y:S01]  /*34c0*/  MUFU.RCP R134, R171 ;  /* 0x000000ab00867308 */ /* 0x0000220000001000 */
[----:B------:R-:W-:Y:S01]  /*34d0*/  SHF.L.U32 R169, R82, 0x10, RZ ;  /* 0x0000001052a97819 */ /* 0x000fe200000006ff */
[----:B-1----:R-:W-:Y:S01]  /*34e0*/  FMUL.FTZ R174, R174, R209 ;  /* 0x000000d1aeae7220 */ /* 0x002fe20000410000 */
[----:B------:R-:W-:Y:S02]  /*34f0*/  SHF.L.U32 R121, R252, 0x10, RZ ;  /* 0x00000010fc797819 */ /* 0x000fe400000006ff */
[----:B------:R-:W-:Y:S02]  /*3500*/  SHF.L.U32 R100, R100, 0x10, RZ ;  /* 0x0000001064647819 */ /* 0x000fe400000006ff */
[----:B------:R-:W-:Y:S01]  /*3510*/  SHF.L.U32 R181, R102, 0x10, RZ ;  /* 0x0000001066b57819 */ /* 0x000fe200000006ff */
[----:B------:R-:W1:Y:S01]  /*3520*/  MUFU.RCP R143, R170 ;  /* 0x000000aa008f7308 */ /* 0x000e620000001000 */
[----:B-----5:R-:W-:Y:S01]  /*3530*/  FMUL.FTZ R102, R204, R183 ;  /* 0x000000b7cc667220 */ /* 0x020fe20000410000 */
[----:B------:R-:W-:Y:S01]  /*3540*/  SHF.L.U32 R168, R37, 0x10, RZ ;  /* 0x0000001025a87819 */ /* 0x000fe200000006ff */
[----:B------:R-:W-:Y:S01]  /*3550*/  FADD.FTZ R202, R202, -R121 ;  /* 0x80000079caca7221 */ /* 0x000fe20000010000 */
[----:B------:R-:W-:Y:S01]  /*3560*/  SHF.L.U32 R183, R96, 0x10, RZ ;  /* 0x0000001060b77819 */ /* 0x000fe200000006ff */
[----:B------:R-:W-:Y:S01]  /*3570*/  FMUL.FTZ R96, R203, R138 ;  /* 0x0000008acb607220 */ /* 0x000fe20000410000 */
[----:B------:R-:W-:Y:S01]  /*3580*/  SHF.L.U32 R210, R210, 0x10, RZ ;  /* 0x00000010d2d27819 */ /* 0x000fe200000006ff */
[----:B------:R-:W-:Y:S01]  /*3590*/  FMUL.FTZ R173, R173, R100 ;  /* 0x00000064adad7220 */ /* 0x000fe20000410000 */
[----:B------:R-:W5:Y:S01]  /*35a0*/  MUFU.RCP R151, R169 ;  /* 0x000000a900977308 */ /* 0x000f620000001000 */
[----:B------:R-:W-:-:S02]  /*35b0*/  SHF.L.U32 R167, R83, 0x10, RZ ;  /* 0x0000001053a77819 */ /* 0x000fc400000006ff */
[----:B------:R-:W-:Y:S01]  /*35c0*/  SHF.L.U32 R184, R97, 0x10, RZ ;  /* 0x0000001061b87819 */ /* 0x000fe200000006ff */
[----:B0-----:R-:W-:Y:S01]  /*35d0*/  FMUL.FTZ R97, R202, R136 ;  /* 0x00000088ca617220 */ /* 0x001fe20000410000 */
[----:B------:R-:W-:-:S03]  /*35e0*/  FMUL.FTZ R172, R172, R210 ;  /* 0x000000d2acac7220 */ /* 0x000fc60000410000 */
[----:B------:R-:W0:Y:S01]  /*35f0*/  MUFU.RCP R149, R168 ;  /* 0x000000a800957308 */ /* 0x000e220000001000 */
[----:B------:R-:W-:Y:S01]  /*3600*/  SHF.L.U32 R166, R38, 0x10, RZ ;  /* 0x0000001026a67819 */ /* 0x000fe200000006ff */
[----:B------:R-:W-:Y:S01]  /*3610*/  FMUL.FTZ R171, R171, R180 ;  /* 0x000000b4abab7220 */ /* 0x000fe20000410000 */
[----:B------:R-:W-:Y:S02]  /*3620*/  SHF.L.U32 R121, R62, 0x10, RZ ;  /* 0x000000103e797819 */ /* 0x000fe400000006ff */
[----:B------:R-:W-:Y:S01]  /*3630*/  SHF.L.U32 R202, R92, 0x10, RZ ;  /* 0x000000105cca7819 */ /* 0x000fe200000006ff */
[----:B------:R-:W-:Y:S01]  /*3640*/  FMUL.FTZ R92, R227, R134 ;  /* 0x00000086e35c7220 */ /* 0x000fe20000410000 */
[----:B------:R-:W-:Y:S01]  /*3650*/  SHF.L.U32 R211, R211, 0x10, RZ ;  /* 0x00000010d3d37819 */ /* 0x000fe200000006ff */
[----:B------:R-:W0:Y:S01]  /*3660*/  MUFU.RCP R199, R167 ;  /* 0x000000a700c77308 */ /* 0x000e220000001000 */
[----:B------:R-:W-:Y:S01]  /*3670*/  SHF.L.U32 R165, R76, 0x10, RZ ;  /* 0x000000104ca57819 */ /* 0x000fe200000006ff */
[----:B------:R-:W-:Y:S01]  /*3680*/  FADD.FTZ R201, R201, -R121 ;  /* 0x80000079c9c97221 */ /* 0x000fe20000010000 */
[----:B------:R-:W-:Y:S01]  /*3690*/  SHF.L.U32 R203, R93, 0x10, RZ ;  /* 0x000000105dcb7819 */ /* 0x000fe200000006ff */
[----:B-1----:R-:W-:Y:S01]  /*36a0*/  FMUL.FTZ R93, R226, R143 ;  /* 0x0000008fe25d7220 */ /* 0x002fe20000410000 */
[----:B------:R-:W-:-:S03]  /*36b0*/  FMUL.FTZ R170, R170, R211 ;  /* 0x000000d3aaaa7220 */ /* 0x000fc60000410000 */
[----:B------:R-:W-:Y:S01]  /*36c0*/  MUFU.RCP R145, R166 ;  /* 0x000000a600917308 */ /* 0x000fe20000001000 */
[----:B------:R-:W-:Y:S01]  /*36d0*/  SHF.L.U32 R162, R39, 0x10, RZ ;  /* 0x0000001027a27819 */ /* 0x000fe200000006ff */
[----:B-----5:R-:W-:Y:S01]  /*36e0*/  FMUL.FTZ R151, R201, R151 ;  /* 0x00000097c9977220 */ /* 0x020fe20000410000 */
[----:B------:R-:W-:Y:S01]  /*36f0*/  SHF.L.U32 R212, R212, 0x10, RZ ;  /* 0x00000010d4d47819 */ /* 0x000fe200000006ff */
[----:B------:R-:W-:-:S04]  /*3700*/  FMUL.FTZ R169, R169, R181 ;  /* 0x000000b5a9a97220 */ /* 0x000fc80000410000 */
[----:B------:R-:W-:Y:S01]  /*3710*/  MUFU.RCP R196, R165 ;  /* 0x000000a500c47308 */ /* 0x000fe20000001000 */
[----:B------:R-:W-:Y:S01]  /*3720*/  SHF.L.U32 R161, R77, 0x10, RZ ;  /* 0x000000104da17819 */ /* 0x000fe200000006ff */
[----:B0-----:R-:W-:Y:S01]  /*3730*/  FMUL.FTZ R149, R200, R149 ;  /* 0x00000095c8957220 */ /* 0x001fe20000410000 */
[----:B------:R-:W-:Y:S01]  /*3740*/  SHF.L.U32 R182, R103, 0x10, RZ ;  /* 0x0000001067b67819 */ /* 0x000fe200000006ff */
[----:B------:R-:W-:-:S04]  /*3750*/  FMUL.FTZ R168, R168, R212 ;  /* 0x000000d4a8a87220 */ /* 0x000fc80000410000 */
[----:B------:R-:W-:Y:S01]  /*3760*/  MUFU.RCP R141, R162 ;  /* 0x000000a2008d7308 */ /* 0x000fe20000001000 */
[----:B------:R-:W-:Y:S01]  /*3770*/  SHF.L.U32 R160, R40, 0x10, RZ ;  /* 0x0000001028a07819 */ /* 0x000fe200000006ff */
[----:B------:R-:W-:Y:S01]  /*3780*/  FMUL.FTZ R147, R147, R199 ;  /* 0x000000c793937220 */ /* 0x000fe20000410000 */
[----:B------:R-:W-:Y:S01]  /*3790*/  SHF.L.U32 R121, R56, 0x10, RZ ;  /* 0x0000001038797819 */ /* 0x000fe200000006ff */
[----:B------:R-:W-:Y:S01]  /*37a0*/  FMUL.FTZ R167, R167, R182 ;  /* 0x000000b6a7a77220 */ /* 0x000fe20000410000 */
[----:B------:R-:W-:-:S03]  /*37b0*/  SHF.L.U32 R213, R213, 0x10, RZ ;  /* 0x00000010d5d57819 */ /* 0x000fc600000006ff */
[----:B------:R-:W-:Y:S01]  /*37c0*/  MUFU.RCP R139, R161 ;  /* 0x000000a1008b7308 */ /* 0x000fe20000001000 */
[----:B--2---:R-:W-:-:S05]  /*37d0*/  SHF.L.U32 R119, R126, 0x10, RZ ;  /* 0x000000107e777819 */ /* 0x004fca00000006ff */
[----:B------:R-:W-:Y:S01]  /*37e0*/  FADD.FTZ R191, R191, -R119 ;  /* 0x80000077bfbf7221 */ /* 0x000fe20000010000 */
[----:B---3--:R-:W-:Y:S02]  /*37f0*/  SHF.L.U32 R119, R124, 0x10, RZ ;  /* 0x000000107c777819 */ /* 0x008fe400000006ff */
[----:B----4-:R-:W-:Y:S01]  /*3800*/  SHF.L.U32 R113, R127, 0x10, RZ ;  /* 0x000000107f717819 */ /* 0x010fe200000006ff */
[----:B------:R-:W0:Y:S01]  /*3810*/  MUFU.RCP R126, R157 ;  /* 0x0000009d007e7308 */ /* 0x000e220000001000 */
[----:B------:R-:W-:Y:S01]  /*3820*/  FMUL.FTZ R133, R191, R190 ;  /* 0x000000bebf857220 */ /* 0x000fe20000410000 */
[----:B------:R-:W-:Y:S01]  /*3830*/  FADD.FTZ R229, R229, -R119 ;  /* 0x80000077e5e57221 */ /* 0x000fe20000010000 */
[----:B------:R-:W-:Y:S01]  /*3840*/  SHF.L.U32 R119, R54, 0x10, RZ ;  /* 0x0000001036777819 */ /* 0x000fe200000006ff */
[----:B------:R-:W-:Y:S01]  /*3850*/  FADD.FTZ R233, R233, -R113 ;  /* 0x80000071e9e97221 */ /* 0x000fe20000010000 */
[----:B------:R-:W-:-:S03]  /*3860*/  SHF.L.U32 R113, R150, 0x10, RZ ;  /* 0x0000001096717819 */ /* 0x000fc600000006ff */
[----:B------:R-:W1:Y:S01]  /*3870*/  MUFU.RCP R190, R95 ;  /* 0x0000005f00be7308 */ /* 0x000e620000001000 */
[----:B------:R-:W-:Y:S01]  /*3880*/  FADD.FTZ R118, R118, -R119 ;  /* 0x8000007776767221 */ /* 0x000fe20000010000 */
[----:B------:R-:W-:Y:S01]  /*3890*/  FADD.FTZ R234, R234, -R113 ;  /* 0x80000071eaea7221 */ /* 0x000fe20000010000 */
[----:B------:R-:W-:Y:S02]  /*38a0*/  SHF.L.U32 R119, R48, 0x10, RZ ;  /* 0x0000001030777819 */ /* 0x000fe400000006ff */
[----:B------:R-:W-:Y:S02]  /*38b0*/  SHF.L.U32 R113, R164, 0x10, RZ ;  /* 0x00000010a4717819 */ /* 0x000fe400000006ff */
[----:B------:R-:W-:Y:S01]  /*38c0*/  SHF.L.U32 R164, R148, 0x10, RZ ;  /* 0x0000001094a47819 */ /* 0x000fe200000006ff */
[----:B------:R-:W-:Y:S01]  /*38d0*/  FADD.FTZ R114, R114, -R119 ;  /* 0x8000007772727221 */ /* 0x000fe20000010000 */
[----:B0-----:R-:W-:-:S03]  /*38e0*/  FMUL.FTZ R126, R189, R126 ;  /* 0x0000007ebd7e7220 */ /* 0x001fc60000410000 */
[----:B------:R-:W-:Y:S01]  /*38f0*/  FADD.FTZ R164, R164, -R117 ;  /* 0x80000075a4a47221 */ /* 0x000fe20000010000 */
[----:B------:R-:W-:Y:S01]  /*3900*/  FMUL.FTZ R114, R114, R188 ;  /* 0x000000bc72727220 */ /* 0x000fe20000410000 */
[----:B------:R-:W-:Y:S01]  /*3910*/  FADD.FTZ R188, RZ, R2 ;  /* 0x00000002ffbc7221 */ /* 0x000fe20000010000 */
[----:B------:R-:W-:Y:S01]  /*3920*/  FFMA.FTZ R189, R2, R0, RZ ;  /* 0x0000000002bd7223 */ /* 0x000fe200000100ff */
[----:B-1----:R-:W-:Y:S02]  /*3930*/  FMUL.FTZ R164, R164, R190 ;  /* 0x000000bea4a47220 */ /* 0x002fe40000410000 */
[----:B------:R-:W-:Y:S02]  /*3940*/  FADD.FTZ R188, R188, R163 ;  /* 0x000000a3bcbc7221 */ /* 0x000fe40000010000 */
[----:B------:R-:W-:Y:S02]  /*3950*/  FFMA.FTZ R189, R163, R164, R189 ;  /* 0x000000a4a3bd7223 */ /* 0x000fe400000100bd */
[----:B------:R-:W-:-:S02]  /*3960*/  FADD.FTZ R188, R188, R179 ;  /* 0x000000b3bcbc7221 */ /* 0x000fc40000010000 */
[----:B------:R-:W-:Y:S02]  /*3970*/  FFMA.FTZ R189, R179, R108, R189 ;  /* 0x0000006cb3bd7223 */ /* 0x000fe400000100bd */
[----:B------:R-:W-:Y:S02]  /*3980*/  FADD.FTZ R188, R188, R178 ;  /* 0x000000b2bcbc7221 */ /* 0x000fe40000010000 */
[----:B------:R-:W-:Y:S02]  /*3990*/  FFMA.FTZ R189, R178, R109, R189 ;  /* 0x0000006db2bd7223 */ /* 0x000fe400000100bd */
        /* <DEDUP_REMOVED lines=19> */
[----:B------:R-:W-:Y:S01]  /*3ad0*/  FFMA.FTZ R189, R168, R149, R189 ;  /* 0x00000095a8bd7223 */ /* 0x000fe200000100bd */
[----:B------:R-:W0:Y:S01]  /*3ae0*/  MUFU.RCP R137, R160 ;  /* 0x000000a000897308 */ /* 0x000e220000001000 */
[----:B------:R-:W-:Y:S01]  /*3af0*/  SHF.L.U32 R159, R78, 0x10, RZ ;  /* 0x000000104e9f7819 */ /* 0x000fe200000006ff */
[----:B------:R-:W-:Y:S01]  /*3b00*/  FADD.FTZ R197, R197, -R121 ;  /* 0x80000079c5c57221 */ /* 0x000fe20000010000 */
[----:B------:R-:W-:Y:S01]  /*3b10*/  FMUL.FTZ R145, R198, R145 ;  /* 0x00000091c6917220 */ /* 0x000fe20000410000 */
[----:B------:R-:W-:Y:S01]  /*3b20*/  FMUL.FTZ R166, R166, R213 ;  /* 0x000000d5a6a67220 */ /* 0x000fe20000410000 */
[----:B------:R-:W-:Y:S01]  /*3b30*/  FADD.FTZ R188, R188, R167 ;  /* 0x000000a7bcbc7221 */ /* 0x000fe20000010000 */
[----:B------:R-:W-:Y:S01]  /*3b40*/  FFMA.FTZ R189, R167, R147, R189 ;  /* 0x00000093a7bd7223 */ /* 0x000fe200000100bd */
[----:B------:R-:W-:Y:S01]  /*3b50*/  SHF.L.U32 R214, R214, 0x10, RZ ;  /* 0x00000010d6d67819 */ /* 0x000fe200000006ff */
[----:B------:R-:W1:Y:S01]  /*3b60*/  MUFU.RCP R135, R159 ;  /* 0x0000009f00877308 */ /* 0x000e620000001000 */
        /* <DEDUP_REMOVED lines=15> */
[----:B------:R-:W2:Y:S01]  /*3c60*/  MUFU.RCP R124, R156 ;  /* 0x0000009c007c7308 */ /* 0x000ea20000001000 */
[----:B------:R-:W-:Y:S01]  /*3c70*/  SHF.L.U32 R185, R98, 0x10, RZ ;  /* 0x0000001062b97819 */ /* 0x000fe200000006ff */
[----:B------:R-:W-:Y:S01]  /*3c80*/  FADD.FTZ R192, R192, -R121 ;  /* 0x80000079c0c07221 */ /* 0x000fe20000010000 */
[----:B0-----:R-:W-:Y:S01]  /*3c90*/  FMUL.FTZ R137, R193, R137 ;  /* 0x00000089c1897220 */ /* 0x001fe20000410000 */
[----:B------:R-:W-:Y:S01]  /*3ca0*/  FMUL.FTZ R160, R160, R215 ;  /* 0x000000d7a0a07220 */ /* 0x000fe20000410000 */
        /* <DEDUP_REMOVED lines=8> */
[----:B------:R-:W-:Y:S01]  /*3d30*/  FADD.FTZ R231, R231, -R115 ;  /* 0x80000073e7e77221 */ /* 0x000fe20000010000 */
[----:B------:R-:W-:Y:S01]  /*3d40*/  SHF.L.U32 R115, R55, 0x10, RZ ;  /* 0x0000001037737819 */ /* 0x000fe200000006ff */
[----:B------:R-:W0:Y:S01]  /*3d50*/  MUFU.RCP R121, R154 ;  /* 0x0000009a00797308 */ /* 0x000e220000001000 */
[----:B------:R-:W-:Y:S01]  /*3d60*/  SHF.L.U32 R153, R73, 0x10, RZ ;  /* 0x0000001049997819 */ /* 0x000fe200000006ff */
[----:B------:R-:W-:Y:S01]  /*3d70*/  FMUL.FTZ R158, R158, R216 ;  /* 0x000000d89e9e7220 */ /* 0x000fe20000410000 */
[----:B------:R-:W-:Y:S01]  /*3d80*/  SHF.L.U32 R186, R99, 0x10, RZ ;  /* 0x0000001063ba7819 */ /* 0x000fe200000006ff */
[----:B------:R-:W-:Y:S01]  /*3d90*/  FADD.FTZ R188, R188, R159 ;  /* 0x0000009fbcbc7221 */ /* 0x000fe20000010000 */
[----:B------:R-:W-:Y:S01]  /*3da0*/  FFMA.FTZ R189, R159, R135, R189 ;  /* 0x000000879fbd7223 */ /* 0x000fe200000100bd */
[----:B------:R-:W-:Y:S01]  /*3db0*/  SHF.L.U32 R152, R44, 0x10, RZ ;  /* 0x000000102c987819 */ /* 0x000fe200000006ff */
[----:B------:R-:W-:Y:S01]  /*3dc0*/  FADD.FTZ R116, R116, -R115 ;  /* 0x8000007374747221 */ /* 0x000fe20000010000 */
[----:B------:R-:W1:Y:S01]  /*3dd0*/  MUFU.RCP R127, R153 ;  /* 0x00000099007f7308 */ /* 0x000e620000001000 */
[----:B------:R-:W-:Y:S01]  /*3de0*/  SHF.L.U32 R217, R217, 0x10, RZ ;  /* 0x00000010d9d97819 */ /* 0x000fe200000006ff */
[----:B------:R-:W-:Y:S01]  /*3df0*/  FMUL.FTZ R157, R157, R186 ;  /* 0x000000ba9d9d7220 */ /* 0x000fe20000410000 */
[----:B------:R-:W-:Y:S01]  /*3e00*/  FADD.FTZ R188, R188, R158 ;  /* 0x0000009ebcbc7221 */ /* 0x000fe20000010000 */
[----:B------:R-:W-:Y:S01]  /*3e10*/  FFMA.FTZ R189, R158, R133, R189 ;  /* 0x000000859ebd7223 */ /* 0x000fe200000100bd */
[----:B------:R-:W-:Y:S01]  /*3e20*/  SHF.L.U32 R115, R49, 0x10, RZ ;  /* 0x0000001031737819 */ /* 0x000fe200000006ff */
[----:B--2---:R-:W-:Y:S01]  /*3e30*/  FMUL.FTZ R124, R228, R124 ;  /* 0x0000007ce47c7220 */ /* 0x004fe20000410000 */
[----:B------:R-:W-:Y:S01]  /*3e40*/  SHF.L.U32 R150, R74, 0x10, RZ ;  /* 0x000000104a967819 */ /* 0x000fe200000006ff */
[----:B------:R-:W2:Y:S01]  /*3e50*/  MUFU.RCP R119, R152 ;  /* 0x0000009800777308 */ /* 0x000ea20000001000 */
[----:B------:R-:W-:Y:S01]  /*3e60*/  FMUL.FTZ R156, R156, R217 ;  /* 0x000000d99c9c7220 */ /* 0x000fe20000410000 */
[----:B------:R-:W-:Y:S01]  /*3e70*/  FADD.FTZ R188, R188, R157 ;  /* 0x0000009dbcbc7221 */ /* 0x000fe20000010000 */
[----:B------:R-:W-:Y:S01]  /*3e80*/  FFMA.FTZ R189, R157, R126, R189 ;  /* 0x0000007e9dbd7223 */ /* 0x000fe200000100bd */
[----:B------:R-:W-:Y:S01]  /*3e90*/  FADD.FTZ R112, R112, -R115 ;  /* 0x8000007370707221 */ /* 0x000fe20000010000 */
[----:B------:R-:W-:Y:S01]  /*3ea0*/  SHF.L.U32 R148, R45, 0x10, RZ ;  /* 0x000000102d947819 */ /* 0x000fe200000006ff */
[----:B------:R-:W-:Y:S01]  /*3eb0*/  FADD.FTZ R235, R235, -R113 ;  /* 0x80000071ebeb7221 */ /* 0x000fe20000010000 */
[----:B------:R-:W-:Y:S01]  /*3ec0*/  SHF.L.U32 R218, R218, 0x10, RZ ;  /* 0x00000010dada7819 */ /* 0x000fe200000006ff */
[----:B------:R-:W3:Y:S01]  /*3ed0*/  MUFU.RCP R115, R150 ;  /* 0x0000009600737308 */ /* 0x000ee20000001000 */
[----:B------:R-:W-:Y:S01]  /*3ee0*/  FMUL.FTZ R155, R155, R202 ;  /* 0x000000ca9b9b7220 */ /* 0x000fe20000410000 */
[----:B------:R-:W-:Y:S01]  /*3ef0*/  FADD.FTZ R188, R188, R156 ;  /* 0x0000009cbcbc7221 */ /* 0x000fe20000010000 */
[----:B------:R-:W-:Y:S01]  /*3f00*/  FFMA.FTZ R189, R156, R124, R189 ;  /* 0x0000007c9cbd7223 */ /* 0x000fe200000100bd */
[----:B------:R-:W-:Y:S01]  /*3f10*/  SHF.L.U32 R113, R51, 0x10, RZ ;  /* 0x0000001033717819 */ /* 0x000fe200000006ff */
[----:B0-----:R-:W-:Y:S01]  /*3f20*/  FMUL.FTZ R121, R229, R121 ;  /* 0x00000079e5797220 */ /* 0x001fe20000410000 */
[----:B------:R-:W-:Y:S01]  /*3f30*/  SHF.L.U32 R146, R75, 0x10, RZ ;  /* 0x000000104b927819 */ /* 0x000fe200000006ff */
[----:B------:R-:W-:Y:S01]  /*3f40*/  FMUL.FTZ R154, R154, R218 ;  /* 0x000000da9a9a7220 */ /* 0x000fe20000410000 */
[----:B------:R-:W0:Y:S01]  /*3f50*/  MUFU.RCP R117, R148 ;  /* 0x0000009400757308 */ /* 0x000e220000001000 */
[----:B------:R-:W-:Y:S01]  /*3f60*/  FADD.FTZ R188, R188, R155 ;  /* 0x0000009bbcbc7221 */ /* 0x000fe20000010000 */
[----:B------:R-:W-:Y:S01]  /*3f70*/  FFMA.FTZ R189, R155, R122, R189 ;  /* 0x0000007a9bbd7223 */ /* 0x000fe200000100bd */
[----:B------:R-:W-:Y:S01]  /*3f80*/  FADD.FTZ R187, R187, -R113 ;  /* 0x80000071bbbb7221 */ /* 0x000fe20000010000 */
[----:B------:R-:W-:Y:S01]  /*3f90*/  SHF.L.U32 R144, R46, 0x10, RZ ;  /* 0x000000102e907819 */ /* 0x000fe200000006ff */
[----:B-1----:R-:W-:Y:S01]  /*3fa0*/  FMUL.FTZ R120, R120, R127 ;  /* 0x0000007f78787220 */ /* 0x002fe20000410000 */
[----:B------:R-:W-:Y:S01]  /*3fb0*/  SHF.L.U32 R219, R219, 0x10, RZ ;  /* 0x00000010dbdb7819 */ /* 0x000fe200000006ff */
[----:B------:R-:W-:Y:S01]  /*3fc0*/  FMUL.FTZ R153, R153, R203 ;  /* 0x000000cb99997220 */ /* 0x000fe20000410000 */
[----:B------:R-:W1:Y:S01]  /*3fd0*/  MUFU.RCP R113, R146 ;  /* 0x0000009200717308 */ /* 0x000e620000001000 */
[----:B------:R-:W-:Y:S01]  /*3fe0*/  FADD.FTZ R188, R188, R154 ;  /* 0x0000009abcbc7221 */ /* 0x000fe20000010000 */
[----:B------:R-:W-:Y:S01]  /*3ff0*/  FFMA.FTZ R189, R154, R121, R189 ;  /* 0x000000799abd7223 */ /* 0x000fe200000100bd */
[----:B------:R-:W-:Y:S01]  /*4000*/  SHF.L.U32 R204, R94, 0x10, RZ ;  /* 0x000000105ecc7819 */ /* 0x000fe200000006ff */
[----:B--2---:R-:W-:Y:S01]  /*4010*/  FMUL.FTZ R119, R231, R119 ;  /* 0x00000077e7777220 */ /* 0x004fe20000410000 */
[----:B------:R-:W-:Y:S01]  /*4020*/  FMUL.FTZ R152, R152, R219 ;  /* 0x000000db98987220 */ /* 0x000fe20000410000 */
[----:B------:R-:W-:Y:S01]  /*4030*/  FADD.FTZ R188, R188, R153 ;  /* 0x00000099bcbc7221 */ /* 0x000fe20000010000 */
[----:B------:R-:W-:Y:S01]  /*4040*/  FFMA.FTZ R189, R153, R120, R189 ;  /* 0x0000007899bd7223 */ /* 0x000fe200000100bd */
[----:B------:R-:W2:Y:S01]  /*4050*/  MUFU.RCP R125, R144 ;  /* 0x00000090007d7308 */ /* 0x000ea20000001000 */
[----:B------:R-:W-:Y:S01]  /*4060*/  SHF.L.U32 R140, R47, 0x10, RZ ;  /* 0x000000102f8c7819 */ /* 0x000fe200000006ff */
[----:B---3--:R-:W-:Y:S01]  /*4070*/  FMUL.FTZ R118, R118, R115 ;  /* 0x0000007376767220 */ /* 0x008fe20000410000 */
[----:B------:R-:W-:Y:S01]  /*4080*/  SHF.L.U32 R220, R220, 0x10, RZ ;  /* 0x00000010dcdc7819 */ /* 0x000fe200000006ff */
[----:B------:R-:W-:Y:S01]  /*4090*/  FMUL.FTZ R150, R150, R204 ;  /* 0x000000cc96967220 */ /* 0x000fe20000410000 */
[----:B------:R-:W-:Y:S01]  /*40a0*/  FADD.FTZ R188, R188, R152 ;  /* 0x00000098bcbc7221 */ /* 0x000fe20000010000 */
[----:B------:R-:W-:Y:S01]  /*40b0*/  FFMA.FTZ R189, R152, R119, R189 ;  /* 0x0000007798bd7223 */ /* 0x000fe200000100bd */
[----:B------:R-:W-:Y:S01]  /*40c0*/  SHF.L.U32 R134, R70, 0x10, RZ ;  /* 0x0000001046867819 */ /* 0x000fe200000006ff */
[----:B------:R-:W3:Y:S01]  /*40d0*/  MUFU.RCP R98, R140 ;  /* 0x0000008c00627308 */ /* 0x000ee20000001000 */
[----:B------:R-:W-:Y:S01]  /*40e0*/  SHF.L.U32 R138, R69, 0x10, RZ ;  /* 0x00000010458a7819 */ /* 0x000fe200000006ff */
[----:B0-----:R-:W-:Y:S01]  /*40f0*/  FMUL.FTZ R117, R230, R117 ;  /* 0x00000075e6757220 */ /* 0x001fe20000410000 */
[----:B------:R-:W-:Y:S01]  /*4100*/  FMUL.FTZ R148, R148, R220 ;  /* 0x000000dc94947220 */ /* 0x000fe20000410000 */
[----:B------:R-:W-:Y:S01]  /*4110*/  FADD.FTZ R188, R188, R150 ;  /* 0x00000096bcbc7221 */ /* 0x000fe20000010000 */
[----:B------:R-:W-:Y:S01]  /*4120*/  FFMA.FTZ R189, R150, R118, R189 ;  /* 0x0000007696bd7223 */ /* 0x000fe200000100bd */
[----:B------:R-:W-:-:S02]  /*4130*/  SHF.L.U32 R136, R128, 0x10, RZ ;  /* 0x0000001080887819 */ /* 0x000fc400000006ff */
[----:B------:R-:W0:Y:S01]  /*4140*/  MUFU.RCP R99, R134 ;  /* 0x0000008600637308 */ /* 0x000e220000001000 */
[----:B------:R-:W-:Y:S01]  /*4150*/  SHF.L.U32 R221, R221, 0x10, RZ ;  /* 0x00000010dddd7819 */ /* 0x000fe200000006ff */
[----:B-1----:R-:W-:Y:S01]  /*4160*/  FMUL.FTZ R116, R116, R113 ;  /* 0x0000007174747220 */ /* 0x002fe20000410000 */
[----:B------:R-:W-:Y:S01]  /*4170*/  FMUL.FTZ R146, R146, R205 ;  /* 0x000000cd92927220 */ /* 0x000fe20000410000 */
[----:B------:R-:W-:Y:S01]  /*4180*/  FADD.FTZ R188, R188, R148 ;  /* 0x00000094bcbc7221 */ /* 0x000fe20000010000 */
[----:B------:R-:W-:-:S03]  /*4190*/  FFMA.FTZ R189, R148, R117, R189 ;  /* 0x0000007594bd7223 */ /* 0x000fc600000100bd */
[----:B------:R-:W1:Y:S01]  /*41a0*/  MUFU.RCP R94, R138 ;  /* 0x0000008a005e7308 */ /* 0x000e620000001000 */
[----:B------:R-:W-:Y:S01]  /*41b0*/  SHF.L.U32 R88, R88, 0x10, RZ ;  /* 0x0000001058587819 */ /* 0x000fe200000006ff */
[----:B--2---:R-:W-:Y:S01]  /*41c0*/  FMUL.FTZ R115, R233, R125 ;  /* 0x0000007de9737220 */ /* 0x004fe20000410000 */
[----:B------:R-:W-:Y:S01]  /*41d0*/  FMUL.FTZ R144, R144, R221 ;  /* 0x000000dd90907220 */ /* 0x000fe20000410000 */
[----:B------:R-:W-:Y:S01]  /*41e0*/  FADD.FTZ R188, R188, R146 ;  /* 0x00000092bcbc7221 */ /* 0x000fe20000010000 */
[----:B------:R-:W-:-:S03]  /*41f0*/  FFMA.FTZ R189, R146, R116, R189 ;  /* 0x0000007492bd7223 */ /* 0x000fc600000100bd */
[----:B------:R-:W2:Y:S01]  /*4200*/  MUFU.RCP R103, R136 ;  /* 0x0000008800677308 */ /* 0x000ea20000001000 */
[----:B------:R-:W-:Y:S01]  /*4210*/  SHF.L.U32 R127, R129, 0x10, RZ ;  /* 0x00000010817f7819 */ /* 0x000fe200000006ff */
[----:B------:R-:W-:Y:S01]  /*4220*/  FMUL.FTZ R142, R142, R88 ;  /* 0x000000588e8e7220 */ /* 0x000fe20000410000 */
[----:B------:R-:W-:Y:S01]  /*4230*/  SHF.L.U32 R222, R222, 0x10, RZ ;  /* 0x00000010dede7819 */ /* 0x000fe200000006ff */
[----:B------:R-:W-:Y:S01]  /*4240*/  FADD.FTZ R228, R188, R144 ;  /* 0x00000090bce47221 */ /* 0x000fe20000010000 */
[----:B------:R-:W-:Y:S01]  /*4250*/  FFMA.FTZ R229, R144, R115, R189 ;  /* 0x0000007390e57223 */ /* 0x000fe200000100bd */
[----:B---3--:R-:W-:Y:S01]  /*4260*/  FMUL.FTZ R113, R232, R98 ;  /* 0x00000062e8717220 */ /* 0x008fe20000410000 */
[----:B------:R-:W-:Y:S01]  /*4270*/  SHF.L.U32 R89, R89, 0x10, RZ ;  /* 0x0000001059597819 */ /* 0x000fe200000006ff */
[----:B------:R-:W3:Y:S01]  /*4280*/  MUFU.RCP R98, R127 ;  /* 0x0000007f00627308 */ /* 0x000ee20000001000 */
[----:B------:R-:W-:Y:S01]  /*4290*/  SHF.L.U32 R125, R71, 0x10, RZ ;  /* 0x00000010477d7819 */ /* 0x000fe200000006ff */
[----:B------:R-:W-:Y:S01]  /*42a0*/  FMUL.FTZ R140, R140, R222 ;  /* 0x000000de8c8c7220 */ /* 0x000fe20000410000 */
[----:B------:R-:W-:Y:S01]  /*42b0*/  FADD.FTZ R228, R228, R142 ;  /* 0x0000008ee4e47221 */ /* 0x000fe20000010000 */
[----:B------:R-:W-:Y:S01]  /*42c0*/  FFMA.FTZ R229, R142, R114, R229 ;  /* 0x000000728ee57223 */ /* 0x000fe200000100e5 */
[----:B0-----:R-:W-:Y:S01]  /*42d0*/  FMUL.FTZ R99, R123, R99 ;  /* 0x000000637b637220 */ /* 0x001fe20000410000 */
[----:B------:R-:W-:Y:S01]  /*42e0*/  SHF.L.U32 R123, R130, 0x10, RZ ;  /* 0x00000010827b7819 */ /* 0x000fe200000006ff */
[----:B-1----:R-:W-:Y:S01]  /*42f0*/  FMUL.FTZ R112, R112, R94 ;  /* 0x0000005e70707220 */ /* 0x002fe20000410000 */
[----:B------:R-:W0:Y:S01]  /*4300*/  MUFU.RCP R95, R125 ;  /* 0x0000007d005f7308 */ /* 0x000e220000001000 */
[----:B------:R-:W-:Y:S01]  /*4310*/  SHF.L.U32 R223, R223, 0x10, RZ ;  /* 0x00000010dfdf7819 */ /* 0x000fe200000006ff */
[----:B------:R-:W-:Y:S01]  /*4320*/  FMUL.FTZ R138, R138, R89 ;  /* 0x000000598a8a7220 */ /* 0x000fe20000410000 */
[----:B------:R-:W-:Y:S01]  /*4330*/  FADD.FTZ R228, R228, R140 ;  /* 0x0000008ce4e47221 */ /* 0x000fe20000010000 */
[----:B------:R-:W-:Y:S01]  /*4340*/  FFMA.FTZ R229, R140, R113, R229 ;  /* 0x000000718ce57223 */ /* 0x000fe200000100e5 */
[----:B------:R-:W-:Y:S01]  /*4350*/  SHF.L.U32 R90, R90, 0x10, RZ ;  /* 0x000000105a5a7819 */ /* 0x000fe200000006ff */
[----:B--2---:R-:W-:Y:S01]  /*4360*/  FMUL.FTZ R103, R234, R103 ;  /* 0x00000067ea677220 */ /* 0x004fe20000410000 */
[----:B------:R-:W-:Y:S01]  /*4370*/  FMUL.FTZ R136, R136, R223 ;  /* 0x000000df88887220 */ /* 0x000fe20000410000 */
[----:B------:R-:W1:Y:S01]  /*4380*/  MUFU.RCP R94, R123 ;  /* 0x0000007b005e7308 */ /* 0x000e620000001000 */
[----:B------:R-:W-:Y:S01]  /*4390*/  FADD.FTZ R228, R228, R138 ;  /* 0x0000008ae4e47221 */ /* 0x000fe20000010000 */
[----:B------:R-:W-:Y:S01]  /*43a0*/  FFMA.FTZ R229, R138, R112, R229 ;  /* 0x000000708ae57223 */ /* 0x000fe200000100e5 */
[----:B------:R-:W-:Y:S01]  /*43b0*/  SHF.L.U32 R224, R224, 0x10, RZ ;  /* 0x00000010e0e07819 */ /* 0x000fe200000006ff */
        /* <DEDUP_REMOVED lines=59> */
.L_x_867:
        /* <DEDUP_REMOVED lines=104> */
[----:B------:R-:W-:Y:S01]  /*4df0*/  LOP3.LUT P1, RZ, R180, 0x1f, RZ, 0xc0, !PT ;  /* 0x0000001fb4ff7812 */ /* 0x000fe2000782c0ff */
        /* <DEDUP_REMOVED lines=65> */
.L_x_869:
[----:B------:R-:W-:Y:S05]  /*5210*/  BSYNC.RECONVERGENT B0 ;  /* 0x0000000000007941 */ /* 0x000fea0003800200 */
.L_x_868:
        /* <DEDUP_REMOVED lines=21> */
.L_x_871:
[----:B------:R-:W-:Y:S05]  /*5370*/  BSYNC.RECONVERGENT B0 ;  /* 0x0000000000007941 */ /* 0x000fea0003800200 */
.L_x_870:
        /* <DEDUP_REMOVED lines=86> */
.L_x_873:
[----:B------:R-:W2:Y:S04]  /*58e0*/  LDG.E.STRONG.GPU R90, desc[UR12][R88.64] ;  /* 0x0000000c585a7981 */ /* 0x000ea8000c1ef900 */
[----:B--2---:R-:W-:Y:S01]  /*58f0*/  CCTL.IVALL ;  /* 0x00000000ff00798f */ /* 0x004fe20002000000 */
[----:B------:R-:W-:Y:S05]  /*5900*/  YIELD ;  /* 0x0000000000007946 */ /* 0x000fea0003800000 */
[----:B------:R-:W-:-:S13]  /*5910*/  ISETP.NE.AND P2, PT, R90, R91, PT ;  /* 0x0000005b5a00720c */ /* 0x000fda0003f45270 */
[----:B------:R-:W-:Y:S05]  /*5920*/  @P2 BRA `(.L_x_873) ;  /* 0xfffffffc00ec2947 */ /* 0x000fea000383ffff */
.L_x_872:
        /* <DEDUP_REMOVED lines=116> */
[----:B------:R-:W-:Y:S01]  /*6070*/  F2FP.BF16.F32.PACK_AB R91, R91, R0 ;  /* 0x000000005b5b723e */ /* 0x000fe200000010ff */
[----:B------:R-:W-:Y:S01]  /*6080*/  FMUL.FTZ R96, R96, UR15 ;  /* 0x0000000f60607c20 */ /* 0x000fe20008410000 */
[----:B------:R-:W-:Y:S01]  /*6090*/  F2FP.BF16.F32.PACK_AB R90, R99, R90 ;  /* 0x0000005a635a723e */ /* 0x000fe200000010ff */
        /* <DEDUP_REMOVED lines=10> */
[----:B------:R-:W-:Y:S01]  /*6140*/  IADD3 R109, PT, PT, R132, 0x200, RZ ;  /* 0x00000200846d7810 */ /* 0x000fe20007ffe0ff */
[----:B------:R-:W-:Y:S01]  /*6150*/  FADD.FTZ R104, -R104, R161 ;  /* 0x000000a168687221 */ /* 0x000fe20000010100 */
[C---:B------:R-:W-:Y:S01]  /*6160*/  IADD3 R111, PT, PT, R132.reuse, 0x400, RZ ;  /* 0x00000400846f7810 */ /* 0x040fe20007ffe0ff */
[----:B------:R-:W-:Y:S01]  /*6170*/  FADD.FTZ R137, -R137, R160 ;  /* 0x000000a089897221 */ /* 0x000fe20000010100 */
[C---:B------:R-:W-:Y:S01]  /*6180*/  IADD3 R113, PT, PT, R132.reuse, 0x600, RZ ;  /* 0x0000060084717810 */ /* 0x040fe20007ffe0ff */
[----:B------:R-:W-:Y:S01]  /*6190*/  FADD.FTZ R107, -R107, R150 ;  /* 0x000000966b6b7221 */ /* 0x000fe20000010100 */
[----:B------:R-:W-:Y:S01]  /*61a0*/  FADD.FTZ R117, -R117, R148 ;  /* 0x0000009475757221 */ /* 0x000fe20000010100 */
[----:B------:R-:W-:Y:S01]  /*61b0*/  IADD3 R89, PT, PT, R132, 0x800, RZ ;  /* 0x0000080084597810 */ /* 0x000fe20007ffe0ff */
[----:B------:R-:W-:Y:S01]  /*61c0*/  FADD.FTZ R179, -R108, R179 ;  /* 0x000000b36cb37221 */ /* 0x000fe20000010100 */
[----:B------:R-:W-:Y:S01]  /*61d0*/  F2FP.BF16.F32.PACK_AB R88, R95, R88 ;  /* 0x000000585f58723e */ /* 0x000fe200000010ff */
[----:B------:R-:W-:Y:S01]  /*61e0*/  FADD.FTZ R136, -R103, R136 ;  /* 0x0000008867887221 */ /* 0x000fe20000010100 */
[----:B------:R-:W-:Y:S01]  /*61f0*/  F2FP.BF16.F32.PACK_AB R93, R93, R92 ;  /* 0x0000005c5d5d723e */ /* 0x000fe200000010ff */
[----:B------:R-:W-:Y:S01]  /*6200*/  FADD.FTZ R127, -R98, R127 ;  /* 0x0000007f627f7221 */ /* 0x000fe20000010100 */
[----:B------:R-:W-:Y:S01]  /*6210*/  F2FP.BF16.F32.PACK_AB R95, R145, R100 ;  /* 0x00000064915f723e */ /* 0x000fe200000010ff */
[----:B------:R-:W-:Y:S01]  /*6220*/  FADD.FTZ R149, -R149, R168 ;  /* 0x000000a895957221 */ /* 0x000fe20000010100 */
[----:B------:R-:W-:Y:S01]  /*6230*/  F2FP.BF16.F32.PACK_AB R92, R97, R96 ;  /* 0x00000060615c723e */ /* 0x000fe200000010ff */
[----:B------:R-:W-:Y:S01]  /*6240*/  FADD.FTZ R125, -R112, R125 ;  /* 0x0000007d707d7221 */ /* 0x000fe20000010100 */
[----:B------:R-:W-:Y:S01]  /*6250*/  FMUL.FTZ R98, R106, UR15 ;  /* 0x0000000f6a627c20 */ /* 0x000fe20008410000 */
[----:B------:R-:W-:Y:S01]  /*6260*/  FMUL.FTZ R101, R158, UR15 ;  /* 0x0000000f9e657c20 */ /* 0x000fe20008410000 */
[----:B------:R-:W-:Y:S01]  /*6270*/  F2FP.BF16.F32.PACK_AB R99, R0, R99 ;  /* 0x000000630063723e */ /* 0x000fe200000010ff */
[----:B------:R-:W-:Y:S01]  /*6280*/  FMUL.FTZ R96, R102, UR15 ;  /* 0x0000000f66607c20 */ /* 0x000fe20008410000 */
[----:B------:R-:W-:Y:S01]  /*6290*/  FMUL.FTZ R103, R135, UR15 ;  /* 0x0000000f87677c20 */ /* 0x000fe20008410000 */
[----:B------:R-:W-:Y:S01]  /*62a0*/  FMUL.FTZ R100, R139, UR15 ;  /* 0x0000000f8b647c20 */ /* 0x000fe20008410000 */
[----:B------:R-:W-:Y:S01]  /*62b0*/  FADD.FTZ R141, -R141, R162 ;  /* 0x000000a28d8d7221 */ /* 0x000fe20000010100 */
[----:B0-----:R-:W-:-:S04]  /*62c0*/  IMAD.WIDE.U32 R132, R132, 0x10, R114 ;  /* 0x0000001084847825 */ /* 0x001fc800078e0072 */
[----:B------:R-:W-:Y:S01]  /*62d0*/  FMUL.FTZ R97, R104, UR15 ;  /* 0x0000000f68617c20 */ /* 0x000fe20008410000 */
        /* <DEDUP_REMOVED lines=12> */
[----:B------:R-:W-:Y:S01]  /*63a0*/  FMUL.FTZ R178, R178, UR15 ;  /* 0x0000000fb2b27c20 */ /* 0x000fe20008410000 */
[----:B------:R-:W-:Y:S01]  /*63b0*/  FMUL.FTZ R94, R169, UR15 ;  /* 0x0000000fa95e7c20 */ /* 0x000fe20008410000 */
[----:B------:R-:W-:-:S04]  /*63c0*/  IMAD.WIDE.U32 R114, R89, 0x10, R114 ;  /* 0x0000001059727825 */ /* 0x000fc800078e0072 */
[----:B------:R-:W-:Y:S01]  /*63d0*/  FMUL.FTZ R89, R179, UR15 ;  /* 0x0000000fb3597c20 */ /* 0x000fe20008410000 */
        /* <DEDUP_REMOVED lines=113> */
.L_x_863:
        /* <DEDUP_REMOVED lines=40> */
.L_x_875:
        /* <DEDUP_REMOVED lines=9> */
.L_x_3050:


//--------------------- .text._ZN10layer_norm22ln_bwd_finalize_kernelINS_22Kernel_traits_finalizeILj20480E6__halffS2_fjLj1024ELj4ENS_18Kernel_traits_baseILj20480ES2_fS2_fjLj1024EEEEEEEvNS_9BwdParamsE --------------------------
	.section	.text._ZN10layer_norm22ln_bwd_finalize_kernelINS_22Kernel_traits_finalizeILj20480E6__halffS2_fjLj1024ELj4ENS_18Kernel_traits_baseILj20480ES2_fS2_fjLj1024EEEEEEEvNS_9BwdParamsE,"ax",@progbits
	.align	128
        .global         _ZN10layer_norm22ln_bwd_finalize_kernelINS_22Kernel_traits_finalizeILj20480E6__halffS2_fjLj1024ELj4ENS_18Kernel_traits_baseILj20480ES2_fS2_fjLj1024EEEEEEEvNS_9BwdParamsE
        .type           _ZN10layer_norm22ln_bwd_finalize_kernelINS_22Kernel_traits_finalizeILj20480E6__halffS2_fjLj1024ELj4ENS_18Kernel_traits_baseILj20480ES2_fS2_fjLj1024EEEEEEEvNS_9BwdParamsE,@function
        .size           _ZN10layer_norm22ln_bwd_finalize_kernelINS_22Kernel_traits_finalizeILj20480E6__halffS2_fjLj1024ELj4ENS_18Kernel_traits_baseILj20480ES2_fS2_fjLj1024EEEEEEEvNS_9BwdParamsE,(.L_x_3051 - _ZN10layer_norm22ln_bwd_finalize_kernelINS_22Kernel_traits_finalizeILj20480E6__halffS2_fjLj1024ELj4ENS_18Kernel_traits_baseILj20480ES2_fS2_fjLj1024EEEEEEEvNS_9BwdParamsE)
        .other          _ZN10layer_norm22ln_bwd_finalize_kernelINS_22Kernel_traits_finalizeILj20480E6__halffS2_fjLj1024ELj4ENS_18Kernel_traits_baseILj20480ES2_fS2_fjLj1024EEEEEEEvNS_9BwdParamsE,@"STO_CUDA_ENTRY STV_DEFAULT"
_ZN10layer_norm22ln_bwd_finalize_kernelINS_22Kernel_traits_finalizeILj20480E6__halffS2_fjLj1024ELj4ENS_18Kernel_traits_baseILj20480ES2_fS2_fjLj1024EEEEEEEvNS_9BwdParamsE:
.text._ZN10layer_norm22ln_bwd_finalize_kernelINS_22Kernel_traits_finalizeILj20480E6__halffS2_fjLj1024ELj4ENS_18Kernel_traits_baseILj20480ES2_fS2_fjLj1024EEEEEEEvNS_9BwdParamsE:
        /* <DEDUP_REMOVED lines=37> */
.L_x_880:
        /* <DEDUP_REMOVED lines=118> */
.L_x_879:
[----:B------:R-:W-:Y:S05]  /*09b0*/  BSYNC.RECONVERGENT B1 ;  /* 0x0000000000017941 */ /* 0x000fea0003800200 */
.L_x_878:
        /* <DEDUP_REMOVED lines=65> */
.L_x_882:
[----:B------:R-:W-:Y:S05]  /*0dd0*/  BSYNC.RECONVERGENT B1 ;  /* 0x0000000000017941 */ /* 0x000fea0003800200 */
.L_x_881:
        /* <DEDUP_REMOVED lines=37> */
.L_x_884:
[----:B------:R-:W-:Y:S05]  /*1030*/  BSYNC.RECONVERGENT B1 ;  /* 0x0000000000017941 */ /* 0x000fea0003800200 */
.L_x_883:
[----:B------:R-:W-:Y:S05]  /*1040*/  @!P1 BRA `(.L_x_877) ;  /* 0x00000000003c9947 */ /* 0x000fea0003800000 */
[----:B------:R-:W0:Y:S01]  /*1050*/  LDC.64 R6, c[0x0][0x3e0] ;  /* 0x0000f800ff067b82 */ /* 0x000e220000000a00 */
[----:B------:R-:W-:Y:S01]  /*1060*/  IMAD R2, R15, 0x5000, R11 ;  /* 0x000050000f027824 */ /* 0x000fe200078e020b */
[----:B------:R-:W-:-:S04]  /*1070*/  IADD3 R24, PT, PT, -R24, RZ, RZ ;  /* 0x000000ff18187210 */ /* 0x000fc80007ffe1ff */
[----:B------:R-:W-:Y:S02]  /*1080*/  IADD3 R11, PT, PT, R13, R2, RZ ;  /* 0x000000020d0b7210 */ /* 0x000fe40007ffe0ff */
[----:B------:R-:W1:Y:S05]  /*1090*/  LDC.64 R8, c[0x0][0x3e8] ;  /* 0x0000fa00ff087b82 */ /* 0x000e6a0000000a00 */
.L_x_885:
        /* <DEDUP_REMOVED lines=10> */
.L_x_877:
[----:B------:R-:W-:Y:S05]  /*1140*/  BSYNC.RECONVERGENT B0 ;  /* 0x0000000000007941 */ /* 0x000fea0003800200 */
.L_x_876:
        /* <DEDUP_REMOVED lines=55> */
.L_x_886:
        /* <DEDUP_REMOVED lines=12> */
.L_x_3051:


//--------------------- .text._ZN10layer_norm13ln_bwd_kernelINS_13Kernel_traitsI6__halffS2_fjLj20480ELj4ELj1ELj4ELj16ENS_18Kernel_traits_baseILj20480ES2_fS2_fjLj128EEEEEEEvNS_9BwdParamsE --------------------------
	.section	.text._ZN10layer_norm13ln_bwd_kernelINS_13Kernel_traitsI6__halffS2_fjLj20480ELj4ELj1ELj4ELj16ENS_18Kernel_traits_baseILj20480ES2_fS2_fjLj128EEEEEEEvNS_9BwdParamsE,"ax",@progbits
	.align	128
        .global         _ZN10layer_norm13ln_bwd_kernelINS_13Kernel_traitsI6__halffS2_fjLj20480ELj4ELj1ELj4ELj16ENS_18Kernel_traits_baseILj20480ES2_fS2_fjLj128EEEEEEEvNS_9BwdParamsE
        .type           _ZN10layer_norm13ln_bwd_kernelINS_13Kernel_traitsI6__halffS2_fjLj20480ELj4ELj1ELj4ELj16ENS_18Kernel_traits_baseILj20480ES2_fS2_fjLj128EEEEEEEvNS_9BwdParamsE,@function
        .size           _ZN10layer_norm13ln_bwd_kernelINS_13Kernel_traitsI6__halffS2_fjLj20480ELj4ELj1ELj4ELj16ENS_18Kernel_traits_baseILj20480ES2_fS2_fjLj128EEEEEEEvNS_9BwdParamsE,(.L_x_3052 - _ZN10layer_norm13ln_bwd_kernelINS_13Kernel_traitsI6__halffS2_fjLj20480ELj4ELj1ELj4ELj16ENS_18Kernel_traits_baseILj20480ES2_fS2_fjLj128EEEEEEEvNS_9BwdParamsE)
        .other          _ZN10layer_norm13ln_bwd_kernelINS_13Kernel_traitsI6__halffS2_fjLj20480ELj4ELj1ELj4ELj16ENS_18Kernel_traits_baseILj20480ES2_fS2_fjLj128EEEEEEEvNS_9BwdParamsE,@"STO_CUDA_ENTRY STV_DEFAULT"
_ZN10layer_norm13ln_bwd_kernelINS_13Kernel_traitsI6__halffS2_fjLj20480ELj4ELj1ELj4ELj16ENS_18Kernel_traits_baseILj20480ES2_fS2_fjLj128EEEEEEEvNS_9BwdParamsE:
.text._ZN10layer_norm13ln_bwd_kernelINS_13Kernel_traitsI6__halffS2_fjLj20480ELj4ELj1ELj4ELj16ENS_18Kernel_traits_baseILj20480ES2_fS2_fjLj128EEEEEEEvNS_9BwdParamsE:
        /* <DEDUP_REMOVED lines=39> */
.L_x_887:
        /* <DEDUP_REMOVED lines=12> */
.L_x_888:
        /* <DEDUP_REMOVED lines=54> */
[----:B------:R-:W-:Y:S01]  /*0690*/  SHF.R.U64 R26, R20, 0x10, R21 ;  /* 0x00000010141a7819 */ /* 0x000fe20000001215 */
[----:B------:R0:W-:Y:S01]  /*06a0*/  STL [R1+0x24], RZ ;  /* 0x000024ff01007387 */ /* 0x0001e20000100800 */
[----:B------:R-:W-:Y:S02]  /*06b0*/  MOV R5, R23 ;  /* 0x0000001700057202 */ /* 0x000fe40000000f00 */
[----:B------:R-:W-:Y:S02]  /*06c0*/  CS2R R246, SRZ ;  /* 0x0000000000f67805 */ /* 0x000fe4000001ff00 */
[--C-:B------:R-:W-:Y:S01]  /*06d0*/  SHF.R.U64 R28, R22, 0x10, R23.reuse ;  /* 0x00000010161c7819 */ /* 0x100fe20000001217 */
[----:B------:R0:W-:Y:S01]  /*06e0*/  STL [R1+0x3c], RZ ;  /* 0x00003cff01007387 */ /* 0x0001e20000100800 */
[----:B------:R-:W-:-:S02]  /*06f0*/  SHF.R.U32.HI R14, RZ, 0x10, R23 ;  /* 0x00000010ff0e7819 */ /* 0x000fc40000011617 */
[----:B------:R-:W-:Y:S02]  /*0700*/  CS2R R244, SRZ ;  /* 0x0000000000f47805 */ /* 0x000fe4000001ff00 */
[----:B------:R-:W-:Y:S01]  /*0710*/  SHF.R.U32.HI R13, RZ, 0x10, R21 ;  /* 0x00000010ff0d7819 */ /* 0x000fe20000011615 */
        /* <DEDUP_REMOVED lines=42> */
[----:B------:R-:W-:Y:S02]  /*09c0*/  PRMT R23, R0, 0x5410, R2 ;  /* 0x0000541000177816 */ /* 0x000fe40000000002 */
[----:B------:R-:W-:Y:S01]  /*09d0*/  MOV R3, R21 ;  /* 0x0000001500037202 */ /* 0x000fe20000000f00 */
[----:B------:R0:W-:Y:S01]  /*09e0*/  STL [R1+0x58], RZ ;  /* 0x000058ff01007387 */ /* 0x0001e20000100800 */
[----:B------:R-:W-:Y:S02]  /*09f0*/  MOV R27, R22 ;  /* 0x00000016001b7202 */ /* 0x000fe40000000f00 */
[----:B------:R-:W-:Y:S01]  /*0a00*/  MOV R0, R92 ;  /* 0x0000005c00007202 */ /* 0x000fe20000000f00 */
[----:B------:R0:W-:Y:S01]  /*0a10*/  STL [R1+0x14], RZ ;  /* 0x000014ff01007387 */ /* 0x0001e20000100800 */
[----:B------:R-:W-:-:S02]  /*0a20*/  MOV R2, R93 ;  /* 0x0000005d00027202 */ /* 0x000fc40000000f00 */
[----:B------:R-:W-:Y:S01]  /*0a30*/  PRMT R24, R24, 0x5410, R12 ;  /* 0x0000541018187816 */ /* 0x000fe2000000000c */
[----:B------:R0:W-:Y:S01]  /*0a40*/  STL [R1+0x6c], RZ ;  /* 0x00006cff01007387 */ /* 0x0001e20000100800 */
[----:B------:R-:W-:Y:S02]  /*0a50*/  PRMT R26, R26, 0x5410, R13 ;  /* 0x000054101a1a7816 */ /* 0x000fe4000000000d */
[----:B------:R-:W-:Y:S02]  /*0a60*/  CS2R R12, SRZ ;  /* 0x00000000000c7805 */ /* 0x000fe4000001ff00 */
[----:B------:R-:W-:Y:S01]  /*0a70*/  PRMT R28, R28, 0x5410, R14 ;  /* 0x000054101c1c7816 */ /* 0x000fe2000000000e */
[----:B------:R0:W-:Y:S01]  /*0a80*/  STL [R1+0x68], RZ ;  /* 0x000068ff01007387 */ /* 0x0001e20000100800 */
[----:B------:R-:W-:Y:S02]  /*0a90*/  PRMT R29, R29, 0x5410, R6 ;  /* 0x000054101d1d7816 */ /* 0x000fe40000000006 */
        /* <DEDUP_REMOVED lines=46> */
.L_x_900:
        /* <DEDUP_REMOVED lines=64> */
.L_x_890:
        /* <DEDUP_REMOVED lines=49> */
.L_x_891:
        /* <DEDUP_REMOVED lines=31> */
[--C-:B------:R-:W-:Y:S02]  /*1680*/  HADD2.F32 R145, -RZ, R199.reuse.H1_H1 ;  /* 0x300000c7ff917230 */ /* 0x100fe40000004100 */
[--C-:B------:R-:W-:Y:S01]  /*1690*/  FADD.FTZ R41, R41, -R134.reuse ;  /* 0x8000008629297221 */ /* 0x100fe20000010000 */
[----:B------:R-:W-:Y:S02]  /*16a0*/  HADD2.F32 R144, -RZ, R199.H0_H0 ;  /* 0x200000c7ff907230 */ /* 0x000fe40000004100 */
[--C-:B------:R-:W-:Y:S01]  /*16b0*/  FADD.FTZ R73, R73, -R134.reuse ;  /* 0x8000008649497221 */ /* 0x100fe20000010000 */
[----:B------:R-:W-:Y:S01]  /*16c0*/  SHF.R.U64 R116, R116, 0x10, R117 ;  /* 0x0000001074747819 */ /* 0x000fe20000001275 */
[--C-:B------:R-:W-:Y:S01]  /*16d0*/  HADD2.F32 R143, -RZ, R198.reuse.H1_H1 ;  /* 0x300000c6ff8f7230 */ /* 0x100fe20000004100 */
[----:B------:R-:W-:Y:S01]  /*16e0*/  SHF.R.U64 R199, R92, 0x10, R93 ;  /* 0x000000105cc77819 */ /* 0x000fe2000000125d */
[----:B------:R-:W-:Y:S02]  /*16f0*/  HADD2.F32 R142, -RZ, R198.H0_H0 ;  /* 0x200000c6ff8e7230 */ /* 0x000fe40000004100 */
[----:B------:R-:W-:Y:S01]  /*1700*/  FADD.FTZ R2, R74, -R134 ;  /* 0x800000864a027221 */ /* 0x000fe20000010000 */
[----:B------:R-:W-:-:S02]  /*1710*/  HADD2.F32 R157, -RZ, R205.H1_H1 ;  /* 0x300000cdff9d7230 */ /* 0x000fc40000004100 */
[--C-:B------:R-:W-:Y:S01]  /*1720*/  FADD.FTZ R0, R40, -R134.reuse ;  /* 0x8000008628007221 */ /* 0x100fe20000010000 */
[----:B------:R-:W-:Y:S01]  /*1730*/  HADD2.F32 R198, -RZ, R81.H0_H0 ;  /* 0x20000051ffc67230 */ /* 0x000fe20000004100 */
[--C-:B------:R-:W-:Y:S01]  /*1740*/  SHF.R.U64 R118, R118, 0x10, R119.reuse ;  /* 0x0000001076767819 */ /* 0x100fe20000001277 */
[----:B------:R-:W-:Y:S01]  /*1750*/  FADD.FTZ R42, R42, -R134 ;  /* 0x800000862a2a7221 */ /* 0x000fe20000010000 */
[----:B------:R-:W-:Y:S01]  /*1760*/  SHF.R.U32.HI R135, RZ, 0x10, R119 ;  /* 0x00000010ff877819 */ /* 0x000fe20000011677 */
[C---:B------:R-:W-:Y:S01]  /*1770*/  FMUL.FTZ R119, R82.reuse, R41 ;  /* 0x0000002952777220 */ /* 0x040fe20000410000 */
[----:B------:R-:W-:Y:S01]  /*1780*/  SHF.R.U32.HI R117, RZ, 0x10, R117 ;  /* 0x00000010ff757819 */ /* 0x000fe20000011675 */
[C---:B------:R-:W-:Y:S01]  /*1790*/  FMUL.FTZ R193, R82.reuse, R73 ;  /* 0x0000004952c17220 */ /* 0x040fe20000410000 */
[C---:B------:R-:W-:Y:S01]  /*17a0*/  FMUL.FTZ R73, R82.reuse, R2 ;  /* 0x0000000252497220 */ /* 0x040fe20000410000 */
[----:B------:R-:W-:Y:S02]  /*17b0*/  HADD2.F32 R41, -RZ, R116.H0_H0 ;  /* 0x20000074ff297230 */ /* 0x000fe40000004100 */
[----:B------:R-:W-:Y:S01]  /*17c0*/  FMUL.FTZ R0, R82, R0 ;  /* 0x0000000052007220 */ /* 0x000fe20000410000 */
[----:B------:R-:W-:-:S02]  /*17d0*/  HADD2.F32 R199, -RZ, R199.H0_H0 ;  /* 0x200000c7ffc77230 */ /* 0x000fc40000004100 */
[----:B------:R-:W-:Y:S01]  /*17e0*/  FMUL.FTZ R2, R198, R157 ;  /* 0x0000009dc6027220 */ /* 0x000fe20000410000 */
[--C-:B------:R-:W-:Y:S02]  /*17f0*/  HADD2.F32 R141, -RZ, R197.reuse.H1_H1 ;  /* 0x300000c5ff8d7230 */ /* 0x100fe40000004100 */
[----:B------:R-:W-:Y:S01]  /*1800*/  FMUL.FTZ R74, R82, R42 ;  /* 0x0000002a524a7220 */ /* 0x000fe20000410000 */
[----:B------:R-:W-:Y:S01]  /*1810*/  HADD2.F32 R140, -RZ, R197.H0_H0 ;  /* 0x200000c5ff8c7230 */ /* 0x000fe20000004100 */
[----:B------:R-:W-:Y:S01]  /*1820*/  SHF.R.U32.HI R197, RZ, 0x10, R93 ;  /* 0x00000010ffc57819 */ /* 0x000fe2000001165d */
[----:B------:R-:W-:Y:S02]  /*1830*/  HADD2.F32 R156, -RZ, R205.H0_H0 ;  /* 0x200000cdff9c7230 */ /* 0x000fe40000004100 */
[----:B------:R-:W-:Y:S01]  /*1840*/  FADD.FTZ R210, RZ, R2 ;  /* 0x00000002ffd27221 */ /* 0x000fe20000010000 */
[----:B------:R-:W-:Y:S02]  /*1850*/  HADD2.F32 R194, -RZ, R81.H1_H1 ;  /* 0x30000051ffc27230 */ /* 0x000fe40000004100 */
[----:B------:R-:W-:Y:S01]  /*1860*/  FFMA.FTZ R211, R0, R2, RZ ;  /* 0x0000000200d37223 */ /* 0x000fe200000100ff */
[----:B------:R-:W-:-:S02]  /*1870*/  HADD2.F32 R42, -RZ, R117.H0_H0 ;  /* 0x20000075ff2a7230 */ /* 0x000fc40000004100 */
[----:B------:R-:W-:Y:S01]  /*1880*/  FMUL.FTZ R117, R199, R41 ;  /* 0x00000029c7757220 */ /* 0x000fe20000410000 */
[--C-:B------:R-:W-:Y:S01]  /*1890*/  FADD.FTZ R77, R77, -R134.reuse ;  /* 0x800000864d4d7221 */ /* 0x100fe20000010000 */
[----:B------:R-:W-:Y:S02]  /*18a0*/  HADD2.F32 R197, -RZ, R197.H0_H0 ;  /* 0x200000c5ffc57230 */ /* 0x000fe40000004100 */
[----:B------:R-:W-:Y:S01]  /*18b0*/  FADD.FTZ R43, R43, -R134 ;  /* 0x800000862b2b7221 */ /* 0x000fe20000010000 */
[----:B------:R-:W-:Y:S01]  /*18c0*/  FMUL.FTZ R116, R194, R156 ;  /* 0x0000009cc2747220 */ /* 0x000fe20000410000 */
[----:B------:R-:W-:Y:S01]  /*18d0*/  FADD.FTZ R210, R210, R117 ;  /* 0x00000075d2d27221 */ /* 0x000fe20000010000 */
[----:B------:R-:W-:Y:S01]  /*18e0*/  FFMA.FTZ R211, R119, R117, R211 ;  /* 0x0000007577d37223 */ /* 0x000fe200000100d3 */
[----:B------:R-:W-:Y:S01]  /*18f0*/  SHF.R.U64 R130, R130, 0x10, R131 ;  /* 0x0000001082827819 */ /* 0x000fe20000001283 */
[----:B------:R-:W-:Y:S01]  /*1900*/  HADD2.F32 R155, -RZ, R204.H1_H1 ;  /* 0x300000ccff9b7230 */ /* 0x000fe20000004100 */
[----:B------:R-:W-:Y:S01]  /*1910*/  SHF.R.U64 R136, R122, 0x10, R123 ;  /* 0x000000107a887819 */ /* 0x000fe2000000127b */
[----:B------:R-:W-:-:S02]  /*1920*/  HADD2.F32 R195, -RZ, R23.H0_H0 ;  /* 0x20000017ffc37230 */ /* 0x000fc40000004100 */
[----:B------:R-:W-:Y:S01]  /*1930*/  FMUL.FTZ R194, R82, R77 ;  /* 0x0000004d52c27220 */ /* 0x000fe20000410000 */
[----:B------:R-:W-:Y:S01]  /*1940*/  FADD.FTZ R44, R44, -R134 ;  /* 0x800000862c2c7221 */ /* 0x000fe20000010000 */
[----:B------:R-:W-:Y:S01]  /*1950*/  FMUL.FTZ R122, R82, R43 ;  /* 0x0000002b527a7220 */ /* 0x000fe20000410000 */
[----:B------:R-:W-:Y:S01]  /*1960*/  FMUL.FTZ R77, R197, R42 ;  /* 0x0000002ac54d7220 */ /* 0x000fe20000410000 */
[----:B------:R-:W-:Y:S01]  /*1970*/  FADD.FTZ R210, R210, R116 ;  /* 0x00000074d2d27221 */ /* 0x000fe20000010000 */
[----:B------:R-:W-:Y:S01]  /*1980*/  FFMA.FTZ R211, R74, R116, R211 ;  /* 0x000000744ad37223 */ /* 0x000fe200000100d3 */
[--C-:B------:R-:W-:Y:S01]  /*1990*/  FADD.FTZ R40, R78, -R134.reuse ;  /* 0x800000864e287221 */ /* 0x100fe20000010000 */
[----:B------:R-:W-:Y:S02]  /*19a0*/  HADD2.F32 R196, -RZ, R24.H0_H0 ;  /* 0x20000018ffc47230 */ /* 0x000fe40000004100 */
        /* <DEDUP_REMOVED lines=9> */
[----:B------:R-:W-:Y:S02]  /*1a40*/  HADD2.F32 R192, -RZ, R23.H1_H1 ;  /* 0x30000017ffc07230 */ /* 0x000fe40000004100 */
        /* <DEDUP_REMOVED lines=35> */
[----:B------:R-:W-:Y:S01]  /*1c80*/  SHF.R.U64 R134, R114, 0x10, R115 ;  /* 0x0000001072867819 */ /* 0x000fe20000001273 */
[----:B------:R-:W-:-:S02]  /*1c90*/  HADD2.F32 R191, -RZ, R24.H1_H1 ;  /* 0x30000018ffbf7230 */ /* 0x000fc40000004100 */
        /* <DEDUP_REMOVED lines=31> */
[----:B------:R-:W-:-:S02]  /*1e90*/  HADD2.F32 R151, -RZ, R202.H1_H1 ;  /* 0x300000caff977230 */ /* 0x000fc40000004100 */
        /* <DEDUP_REMOVED lines=51> */
[----:B------:R-:W-:Y:S01]  /*21d0*/  HADD2.F32 R147, -RZ, R200.H1_H1 ;  /* 0x300000c8ff937230 */ /* 0x000fe20000004100 */
[----:B------:R-:W-:Y:S01]  /*21e0*/  SHF.R.U64 R120, R120, 0x10, R121 ;  /* 0x0000001078787819 */ /* 0x000fe20000001279 */
[----:B------:R-:W-:Y:S01]  /*21f0*/  HADD2.F32 R170, -RZ, R31.H0_H0 ;  /* 0x2000001fffaa7230 */ /* 0x000fe20000004100 */
[----:B------:R-:W-:Y:S01]  /*2200*/  SHF.R.U32.HI R133, RZ, 0x10, R133 ;  /* 0x00000010ff857819 */ /* 0x000fe20000011685 */
[----:B------:R-:W-:Y:S01]  /*2210*/  FMUL.FTZ R59, R82, R59 ;  /* 0x0000003b523b7220 */ /* 0x000fe20000410000 */
[----:B------:R-:W-:Y:S01]  /*2220*/  FMUL.FTZ R124, R169, R125 ;  /* 0x0000007da97c7220 */ /* 0x000fe20000410000 */
[----:B------:R-:W-:Y:S01]  /*2230*/  FADD.FTZ R210, R210, R131 ;  /* 0x00000083d2d27221 */ /* 0x000fe20000010000 */
[----:B------:R-:W-:Y:S01]  /*2240*/  FFMA.FTZ R211, R58, R131, R211 ;  /* 0x000000833ad37223 */ /* 0x000fe200000100d3 */
[----:B------:R-:W-:-:S02]  /*2250*/  HADD2.F32 R171, -RZ, R32.H0_H0 ;  /* 0x20000020ffab7230 */ /* 0x000fc40000004100 */
[----:B------:R-:W-:Y:S01]  /*2260*/  FMUL.FTZ R60, R82, R60 ;  /* 0x0000003c523c7220 */ /* 0x000fe20000410000 */
[----:B------:R-:W-:Y:S02]  /*2270*/  HADD2.F32 R120, -RZ, R120.H0_H0 ;  /* 0x20000078ff787230 */ /* 0x000fe40000004100 */
[----:B------:R-:W-:Y:S01]  /*2280*/  FADD.FTZ R210, R210, R124 ;  /* 0x0000007cd2d27221 */ /* 0x000fe20000010000 */
[----:B------:R-:W-:Y:S02]  /*2290*/  HADD2.F32 R168, -RZ, R133.H0_H0 ;  /* 0x20000085ffa87230 */ /* 0x000fe40000004100 */
[----:B------:R-:W-:Y:S01]  /*22a0*/  FMUL.FTZ R133, R170, R147 ;  /* 0x00000093aa857220 */ /* 0x000fe20000410000 */
[----:B------:R-:W-:Y:S01]  /*22b0*/  FFMA.FTZ R211, R59, R124, R211 ;  /* 0x0000007c3bd37223 */ /* 0x000fe200000100d3 */
[----:B------:R-:W-:Y:S01]  /*22c0*/  SHF.R.U32.HI R121, RZ, 0x10, R121 ;  /* 0x00000010ff797819 */ /* 0x000fe20000011679 */
[----:B------:R-:W-:Y:S01]  /*22d0*/  HADD2.F32 R146, -RZ, R200.H0_H0 ;  /* 0x200000c8ff927230 */ /* 0x000fe20000004100 */
[----:B------:R-:W-:Y:S01]  /*22e0*/  SHF.R.U64 R126, R126, 0x10, R127 ;  /* 0x000000107e7e7819 */ /* 0x000fe2000000127f */
[----:B------:R-:W-:-:S02]  /*22f0*/  HADD2.F32 R172, -RZ, R31.H1_H1 ;  /* 0x3000001fffac7230 */ /* 0x000fc40000004100 */
[----:B------:R-:W-:Y:S01]  /*2300*/  FMUL.FTZ R61, R82, R61 ;  /* 0x0000003d523d7220 */ /* 0x000fe20000410000 */
[----:B------:R-:W-:Y:S01]  /*2310*/  FMUL.FTZ R171, R171, R120 ;  /* 0x00000078abab7220 */ /* 0x000fe20000410000 */
[----:B------:R-:W-:Y:S01]  /*2320*/  FADD.FTZ R210, R210, R133 ;  /* 0x00000085d2d27221 */ /* 0x000fe20000010000 */
[----:B------:R-:W-:Y:S01]  /*2330*/  FFMA.FTZ R211, R60, R133, R211 ;  /* 0x000000853cd37223 */ /* 0x000fe200000100d3 */
[----:B------:R-:W-:Y:S01]  /*2340*/  SHF.R.U32.HI R127, RZ, 0x10, R127 ;  /* 0x00000010ff7f7819 */ /* 0x000fe2000001167f */
        /* <DEDUP_REMOVED lines=15> */
[----:B------:R-:W-:Y:S02]  /*2440*/  HADD2.F32 R118, -RZ, R118.H0_H0 ;  /* 0x20000076ff767230 */ /* 0x000fe40000004100 */
[----:B------:R-:W-:Y:S01]  /*2450*/  FMUL.FTZ R172, R174, R145 ;  /* 0x00000091aeac7220 */ /* 0x000fe20000410000 */
[----:B------:R-:W-:Y:S01]  /*2460*/  FADD.FTZ R210, R210, R127 ;  /* 0x0000007fd2d27221 */ /* 0x000fe20000010000 */
[----:B------:R-:W-:Y:S01]  /*2470*/  FFMA.FTZ R211, R63, R127, R211 ;  /* 0x0000007f3fd37223 */ /* 0x000fe200000100d3 */
[----:B------:R-:W-:Y:S02]  /*2480*/  HADD2.F32 R176, -RZ, R33.H1_H1 ;  /* 0x30000021ffb07230 */ /* 0x000fe40000004100 */
[----:B------:R-:W-:Y:S01]  /*2490*/  FMUL.FTZ R65, R82, R65 ;  /* 0x0000004152417220 */ /* 0x000fe20000410000 */
        /* <DEDUP_REMOVED lines=117> */
.L_x_892:
[--C-:B------:R-:W-:Y:S01]  /*2bf0*/  HADD2.F32 R2, -RZ, R81.reuse.H0_H0 ;  /* 0x20000051ff027230 */ /* 0x100fe20000004100 */
[--C-:B------:R-:W-:Y:S01]  /*2c00*/  SHF.R.U64 R128, R128, 0x10, R129.reuse ;  /* 0x0000001080807819 */ /* 0x100fe20000001281 */
[----:B------:R-:W-:Y:S01]  /*2c10*/  HADD2.F32 R139, -RZ, R81.H1_H1 ;  /* 0x30000051ff8b7230 */ /* 0x000fe20000004100 */
[----:B------:R-:W-:Y:S01]  /*2c20*/  SHF.R.U32.HI R164, RZ, 0x10, R129 ;  /* 0x00000010ffa47819 */ /* 0x000fe20000011681 */
[----:B------:R-:W1:Y:S01]  /*2c30*/  MUFU.RCP R0, R2 ;  /* 0x0000000200007308 */ /* 0x000e620000001000 */
[----:B------:R-:W-:Y:S01]  /*2c40*/  SHF.R.U64 R129, R114, 0x10, R115 ;  /* 0x0000001072817819 */ /* 0x000fe20000001273 */
[----:B------:R-:W-:Y:S01]  /*2c50*/  HADD2.F32 R114, -RZ, R94.H0_H0 ;  /* 0x2000005eff727230 */ /* 0x000fe20000004100 */
[----:B------:R-:W-:Y:S01]  /*2c60*/  SHF.R.U64 R179, R94, 0x10, R95 ;  /* 0x000000105eb37819 */ /* 0x000fe2000000125f */
[----:B------:R-:W-:Y:S01]  /*2c70*/  HADD2.F32 R186, -RZ, R111.H0_H0 ;  /* 0x2000006fffba7230 */ /* 0x000fe20000004100 */
[--C-:B------:R-:W-:Y:S01]  /*2c80*/  SHF.R.U64 R169, R122, 0x10, R123.reuse ;  /* 0x000000107aa97819 */ /* 0x100fe2000000127b */
[----:B------:R-:W-:Y:S01]  /*2c90*/  HADD2.F32 R190, -RZ, R25.H0_H0 ;  /* 0x20000019ffbe7230 */ /* 0x000fe20000004100 */
[----:B------:R-:W-:Y:S01]  /*2ca0*/  SHF.R.U32.HI R170, RZ, 0x10, R123 ;  /* 0x00000010ffaa7819 */ /* 0x000fe2000001167b */
[----:B------:R-:W2:Y:S01]  /*2cb0*/  MUFU.RCP R177, R139 ;  /* 0x0000008b00b17308 */ /* 0x000ea20000001000 */
[----:B------:R-:W-:Y:S01]  /*2cc0*/  FADD.FTZ R122, -R114, R40 ;  /* 0x00000028727a7221 */ /* 0x000fe20000010100 */
[----:B------:R-:W-:Y:S01]  /*2cd0*/  FADD.FTZ R186, -R186, R74 ;  /* 0x0000004ababa7221 */ /* 0x000fe20000010100 */
[----:B------:R-:W-:Y:S01]  /*2ce0*/  HADD2.F32 R179, -RZ, R179.H0_H0 ;  /* 0x200000b3ffb37230 */ /* 0x000fe20000004100 */
[----:B------:R-:W-:Y:S01]  /*2cf0*/  SHF.R.U32.HI R74, RZ, 0x10, R95 ;  /* 0x00000010ff4a7819 */ /* 0x000fe2000001165f */
[----:B------:R-:W-:Y:S01]  /*2d00*/  HADD2.F32 R123, -RZ, R95.H0_H0 ;  /* 0x2000005fff7b7230 */ /* 0x000fe20000004100 */
[----:B------:R-:W-:Y:S01]  /*2d10*/  SHF.R.U64 R130, R130, 0x10, R131 ;  /* 0x0000001082827819 */ /* 0x000fe20000001283 */
[----:B------:R-:W-:Y:S01]  /*2d20*/  HADD2.F32 R135, -RZ, R27.H1_H1 ;  /* 0x3000001bff877230 */ /* 0x000fe20000004100 */
[----:B------:R-:W3:Y:S01]  /*2d30*/  MUFU.RCP R155, R190 ;  /* 0x000000be009b7308 */ /* 0x000ee20000001000 */
[----:B-1----:R-:W-:Y:S01]  /*2d40*/  FMUL.FTZ R0, R122, R0 ;  /* 0x000000007a007220 */ /* 0x002fe20000410000 */
[----:B------:R-:W-:Y:S01]  /*2d50*/  FADD.FTZ R122, -R179, R41 ;  /* 0x00000029b37a7221 */ /* 0x000fe20000010100 */
[----:B------:R-:W-:Y:S01]  /*2d60*/  FADD.FTZ R123, -R123, R42 ;  /* 0x0000002a7b7b7221 */ /* 0x000fe20000010100 */
[----:B------:R-:W-:Y:S01]  /*2d70*/  HADD2.F32 R41, -RZ, R74.H0_H0 ;  /* 0x2000004aff297230 */ /* 0x000fe20000004100 */
[----:B------:R-:W-:Y:S01]  /*2d80*/  SHF.R.U32.HI R179, RZ, 0x10, R97 ;  /* 0x00000010ffb37819 */ /* 0x000fe20000011661 */
[----:B------:R-:W-:Y:S01]  /*2d90*/  HADD2.F32 R42, -RZ, R98.H0_H0 ;  /* 0x20000062ff2a7230 */ /* 0x000fe20000004100 */
[----:B------:R-:W-:Y:S01]  /*2da0*/  SHF.R.U32.HI R166, RZ, 0x10, R131 ;  /* 0x00000010ffa67819 */ /* 0x000fe20000011683 */
[----:B------:R-:W1:Y:S01]  /*2db0*/  MUFU.RCP R150, R135 ;  /* 0x0000008700967308 */ /* 0x000e620000001000 */
[----:B--2---:R-:W-:Y:S01]  /*2dc0*/  FMUL.FTZ R74, R123, R177 ;  /* 0x000000b17b4a7220 */ /* 0x004fe20000410000 */
[----:B------:R-:W-:Y:S01]  /*2dd0*/  FADD.FTZ R123, -R41, R43 ;  /* 0x0000002b297b7221 */ /* 0x000fe20000010100 */
[----:B------:R-:W-:Y:S01]  /*2de0*/  HADD2.F32 R179, -RZ, R179.H0_H0 ;  /* 0x200000b3ffb37230 */ /* 0x000fe20000004100 */
[----:B------:R-:W-:Y:S01]  /*2df0*/  SHF.R.U64 R43, R98, 0x10, R99 ;  /* 0x00000010622b7819 */ /* 0x000fe20000001263 */
[----:B------:R-:W-:Y:S01]  /*2e00*/  FADD.FTZ R48, -R42, R48 ;  /* 0x000000302a307221 */ /* 0x000fe20000010100 */
[----:B------:R-:W-:Y:S01]  /*2e10*/  HADD2.F32 R178, -RZ, R96.H0_H0 ;  /* 0x20000060ffb27230 */ /* 0x000fe20000004100 */
[----:B------:R-:W-:Y:S01]  /*2e20*/  SHF.R.U64 R132, R132, 0x10, R133 ;  /* 0x0000001084847819 */ /* 0x000fe20000001285 */
[----:B------:R-:W-:Y:S01]  /*2e30*/  FADD.FTZ R47, -R179, R47 ;  /* 0x0000002fb32f7221 */ /* 0x000fe20000010100 */
[----:B------:R-:W-:Y:S01]  /*2e40*/  HADD2.F32 R179, -RZ, R43.H0_H0 ;  /* 0x2000002bffb37230 */ /* 0x000fe20000004100 */
[----:B------:R-:W-:Y:S01]  /*2e50*/  SHF.R.U32.HI R43, RZ, 0x10, R99 ;  /* 0x00000010ff2b7819 */ /* 0x000fe20000011663 */
[----:B---3--:R-:W-:Y:S01]  /*2e60*/  FMUL.FTZ R48, R48, R155 ;  /* 0x0000009b30307220 */ /* 0x008fe20000410000 */
[----:B------:R-:W-:-:S02]  /*2e70*/  HADD2.F32 R138, -RZ, R23.H0_H0 ;  /* 0x20000017ff8a7230 */ /* 0x000fc40000004100 */
[----:B------:R-:W-:Y:S01]  /*2e80*/  FADD.FTZ R178, -R178, R44 ;  /* 0x0000002cb2b27221 */ /* 0x000fe20000010100 */
[----:B------:R-:W-:Y:S01]  /*2e90*/  HADD2.F32 R147, -RZ, R101.H0_H0 ;  /* 0x20000065ff937230 */ /* 0x000fe20000004100 */
[----:B------:R-:W-:Y:S01]  /*2ea0*/  SHF.R.U32.HI R168, RZ, 0x10, R133 ;  /* 0x00000010ffa87819 */ /* 0x000fe20000011685 */
[----:B------:R-:W-:Y:S01]  /*2eb0*/  HADD2.F32 R155, -RZ, R43.H0_H0 ;  /* 0x2000002bff9b7230 */ /* 0x000fe20000004100 */
[----:B------:R-:W-:Y:S01]  /*2ec0*/  SHF.R.U32.HI R43, RZ, 0x10, R101 ;  /* 0x00000010ff2b7819 */ /* 0x000fe20000011665 */
[----:B------:R-:W-:Y:S01]  /*2ed0*/  HADD2.F32 R44, -RZ, R31.H1_H1 ;  /* 0x3000001fff2c7230 */ /* 0x000fe20000004100 */
[----:B------:R-:W2:Y:S01]  /*2ee0*/  MUFU.RCP R157, R138 ;  /* 0x0000008a009d7308 */ /* 0x000ea20000001000 */
[----:B------:R-:W-:Y:S02]  /*2ef0*/  HADD2.F32 R192, -RZ, R23.H1_H1 ;  /* 0x30000017ffc07230 */ /* 0x000fe40000004100 */
[----:B------:R-:W-:Y:S01]  /*2f00*/  FADD.FTZ R51, -R155, R51 ;  /* 0x000000339b337221 */ /* 0x000fe20000010100 */
[----:B------:R-:W-:-:S02]  /*2f10*/  HADD2.F32 R155, -RZ, R43.H0_H0 ;  /* 0x2000002bff9b7230 */ /* 0x000fc40000004100 */
[----:B------:R-:W-:Y:S01]  /*2f20*/  FADD.FTZ R54, -R147, R54 ;  /* 0x0000003693367221 */ /* 0x000fe20000010100 */
[----:B------:R-:W-:Y:S01]  /*2f30*/  SHF.R.U64 R43, R102, 0x10, R103 ;  /* 0x00000010662b7819 */ /* 0x000fe20000001267 */
[----:B------:R-:W-:Y:S01]  /*2f40*/  HADD2.F32 R154, -RZ, R102.H0_H0 ;  /* 0x20000066ff9a7230 */ /* 0x000fe20000004100 */
[----:B------:R-:W-:Y:S01]  /*2f50*/  SHF.R.U64 R118, R118, 0x10, R119 ;  /* 0x0000001076767819 */ /* 0x000fe20000001277 */
[----:B------:R-:W3:Y:S01]  /*2f60*/  MUFU.RCP R42, R44 ;  /* 0x0000002c002a7308 */ /* 0x000ee20000001000 */
[----:B-1----:R-:W-:Y:S01]  /*2f70*/  FMUL.FTZ R54, R54, R150 ;  /* 0x0000009636367220 */ /* 0x002fe20000410000 */
[----:B------:R-:W-:Y:S01]  /*2f80*/  HADD2.F32 R150, -RZ, R43.H0_H0 ;  /* 0x2000002bff967230 */ /* 0x000fe20000004100 */
[----:B------:R-:W-:Y:S01]  /*2f90*/  SHF.R.U64 R43, R104, 0x10, R105 ;  /* 0x00000010682b7819 */ /* 0x000fe20000001269 */
[----:B------:R-:W-:Y:S01]  /*2fa0*/  FADD.FTZ R56, -R154, R56 ;  /* 0x000000389a387221 */ /* 0x000fe20000010100 */
[----:B------:R-:W-:Y:S01]  /*2fb0*/  HADD2.F32 R154, -RZ, R105.H0_H0 ;  /* 0x20000069ff9a7230 */ /* 0x000fe20000004100 */
[----:B------:R-:W-:Y:S01]  /*2fc0*/  SHF.R.U32.HI R167, RZ, 0x10, R119 ;  /* 0x00000010ffa77819 */ /* 0x000fe20000011677 */
[----:B------:R-:W-:Y:S01]  /*2fd0*/  HADD2.F32 R195, -RZ, R113.H0_H0 ;  /* 0x20000071ffc37230 */ /* 0x000fe20000004100 */
[----:B------:R-:W1:Y:S01]  /*2fe0*/  MUFU.RCP R156, R192 ;  /* 0x000000c0009c7308 */ /* 0x000e620000001000 */
[----:B------:R-:W-:-:S02]  /*2ff0*/  HADD2.F32 R114, -RZ, R97.H0_H0 ;  /* 0x20000061ff727230 */ /* 0x000fc40000004100 */
[----:B------:R-:W-:Y:S01]  /*3000*/  FADD.FTZ R57, -R150, R57 ;  /* 0x0000003996397221 */ /* 0x000fe20000010100 */
[----:B------:R-:W-:Y:S01]  /*3010*/  HADD2.F32 R150, -RZ, R43.H0_H0 ;  /* 0x2000002bff967230 */ /* 0x000fe20000004100 */
[----:B------:R-:W-:Y:S01]  /*3020*/  SHF.R.U64 R43, R106, 0x10, R107 ;  /* 0x000000106a2b7819 */ /* 0x000fe2000000126b */
[----:B------:R-:W-:Y:S02]  /*3030*/  HADD2.F32 R131, -RZ, R29.H1_H1 ;  /* 0x3000001dff837230 */ /* 0x000fe40000004100 */
[----:B------:R-:W-:Y:S01]  /*3040*/  FADD.FTZ R62, -R154, R62 ;  /* 0x0000003e9a3e7221 */ /* 0x000fe20000010100 */
[----:B------:R-:W-:Y:S02]  /*3050*/  HADD2.F32 R174, -RZ, R108.H0_H0 ;  /* 0x2000006cffae7230 */ /* 0x000fe40000004100 */
[----:B------:R-:W-:Y:S01]  /*3060*/  FADD.FTZ R195, -R195, R78 ;  /* 0x0000004ec3c37221 */ /* 0x000fe20000010100 */
[----:B------:R-:W-:Y:S02]  /*3070*/  HADD2.F32 R133, -RZ, R31.H0_H0 ;  /* 0x2000001fff857230 */ /* 0x000fe40000004100 */
[----:B------:R-:W-:Y:S01]  /*3080*/  FADD.FTZ R114, -R114, R46 ;  /* 0x0000002e72727221 */ /* 0x000fe20000010100 */
[----:B--2---:R-:W-:Y:S01]  /*3090*/  FMUL.FTZ R78, R178, R157 ;  /* 0x0000009db24e7220 */ /* 0x004fe20000410000 */
[----:B------:R-:W2:Y:S01]  /*30a0*/  MUFU.RCP R152, R131 ;  /* 0x0000008300987308 */ /* 0x000ea20000001000 */
[----:B------:R-:W-:-:S02]  /*30b0*/  HADD2.F32 R178, -RZ, R35.H1_H1 ;  /* 0x30000023ffb27230 */ /* 0x000fc40000004100 */
[----:B------:R-:W-:Y:S01]  /*30c0*/  FADD.FTZ R68, -R174, R68 ;  /* 0x00000044ae447221 */ /* 0x000fe20000010100 */
[----:B---3--:R-:W-:Y:S01]  /*30d0*/  FMUL.FTZ R62, R62, R42 ;  /* 0x0000002a3e3e7220 */ /* 0x008fe20000410000 */
[----:B------:R-:W-:Y:S01]  /*30e0*/  HADD2.F32 R43, -RZ, R43.H0_H0 ;  /* 0x2000002bff2b7230 */ /* 0x000fe20000004100 */
[----:B------:R-:W-:Y:S01]  /*30f0*/  SHF.R.U32.HI R42, RZ, 0x10, R107 ;  /* 0x00000010ff2a7819 */ /* 0x000fe2000001166b */
[----:B------:R-:W-:Y:S02]  /*3100*/  HADD2.F32 R149, -RZ, R100.H0_H0 ;  /* 0x20000064ff957230 */ /* 0x000fe40000004100 */
[----:B-1----:R-:W-:Y:S01]  /*3110*/  FMUL.FTZ R114, R114, R156 ;  /* 0x0000009c72727220 */ /* 0x002fe20000410000 */
[----:B------:R-:W1:Y:S01]  /*3120*/  MUFU.RCP R119, R133 ;  /* 0x0000008500777308 */ /* 0x000e620000001000 */
[----:B------:R-:W-:Y:S02]  /*3130*/  HADD2.F32 R174, -RZ, R33.H1_H1 ;  /* 0x30000021ffae7230 */ /* 0x000fe40000004100 */
[----:B------:R-:W-:Y:S01]  /*3140*/  FADD.FTZ R65, -R43, R65 ;  /* 0x000000412b417221 */ /* 0x000fe20000010100 */
[----:B------:R-:W-:-:S02]  /*3150*/  HADD2.F32 R160, -RZ, R25.H1_H1 ;  /* 0x30000019ffa07230 */ /* 0x000fc40000004100 */
[----:B------:R-:W-:Y:S01]  /*3160*/  FADD.FTZ R52, -R149, R52 ;  /* 0x0000003495347221 */ /* 0x000fe20000010100 */
[----:B------:R-:W-:Y:S01]  /*3170*/  HADD2.F32 R43, -RZ, R42.H0_H0 ;  /* 0x2000002aff2b7230 */ /* 0x000fe20000004100 */
[----:B------:R-:W-:Y:S01]  /*3180*/  SHF.R.U64 R42, R92, 0x10, R93 ;  /* 0x000000105c2a7819 */ /* 0x000fe2000000125d */
[----:B------:R-:W-:Y:S01]  /*3190*/  HADD2.F32 R149, -RZ, R103.H0_H0 ;  /* 0x20000067ff957230 */ /* 0x000fe20000004100 */
[----:B------:R-:W3:Y:S01]  /*31a0*/  MUFU.RCP R156, R178 ;  /* 0x000000b2009c7308 */ /* 0x000ee20000001000 */
[----:B------:R-:W-:Y:S02]  /*31b0*/  HADD2.F32 R173, -RZ, R104.H0_H0 ;  /* 0x20000068ffad7230 */ /* 0x000fe40000004100 */
[----:B------:R-:W-:Y:S01]  /*31c0*/  FADD.FTZ R67, -R43, R67 ;  /* 0x000000432b437221 */ /* 0x000fe20000010100 */
[----:B------:R-:W-:Y:S02]  /*31d0*/  HADD2.F32 R175, -RZ, R109.H0_H0 ;  /* 0x2000006dffaf7230 */ /* 0x000fe40000004100 */
[----:B------:R-:W-:Y:S01]  /*31e0*/  FADD.FTZ R58, -R149, R58 ;  /* 0x0000003a953a7221 */ /* 0x000fe20000010100 */
[----:B------:R-:W-:Y:S01]  /*31f0*/  SHF.R.U64 R180, R96, 0x10, R97 ;  /* 0x0000001060b47819 */ /* 0x000fe20000001261 */
[----:B------:R-:W-:Y:S01]  /*3200*/  HADD2.F32 R154, -RZ, R107.H0_H0 ;  /* 0x2000006bff9a7230 */ /* 0x000fe20000004100 */
[----:B------:R-:W-:Y:S01]  /*3210*/  SHF.R.U32.HI R43, RZ, 0x10, R93 ;  /* 0x00000010ff2b7819 */ /* 0x000fe2000001165d */
[----:B------:R-:W4:Y:S01]  /*3220*/  MUFU.RCP R185, R174 ;  /* 0x000000ae00b97308 */ /* 0x000f220000001000 */
[----:B------:R-:W-:-:S02]  /*3230*/  HADD2.F32 R182, -RZ, R37.H1_H1 ;  /* 0x30000025ffb67230 */ /* 0x000fc40000004100 */
[----:B------:R-:W-:Y:S01]  /*3240*/  FADD.FTZ R60, -R173, R60 ;  /* 0x0000003cad3c7221 */ /* 0x000fe20000010100 */
[----:B------:R-:W-:Y:S02]  /*3250*/  HADD2.F32 R183, -RZ, R39.H0_H0 ;  /* 0x20000027ffb77230 */ /* 0x000fe40000004100 */
[----:B------:R-:W-:Y:S01]  /*3260*/  FADD.FTZ R70, -R175, R70 ;  /* 0x00000046af467221 */ /* 0x000fe20000010100 */
[----:B--2---:R-:W-:Y:S01]  /*3270*/  FMUL.FTZ R58, R58, R152 ;  /* 0x000000983a3a7220 */ /* 0x004fe20000410000 */
[----:B------:R-:W-:Y:S01]  /*3280*/  FADD.FTZ R61, -R150, R61 ;  /* 0x0000003d963d7221 */ /* 0x000fe20000010100 */
[----:B------:R-:W-:Y:S01]  /*3290*/  HADD2.F32 R42, -RZ, R42.H0_H0 ;  /* 0x2000002aff2a7230 */ /* 0x000fe20000004100 */
[----:B------:R-:W2:Y:S01]  /*32a0*/  MUFU.RCP R153, R160 ;  /* 0x000000a000997308 */ /* 0x000ea20000001000 */
[----:B------:R-:W-:Y:S01]  /*32b0*/  HADD2.F32 R158, -RZ, R29.H0_H0 ;  /* 0x2000001dff9e7230 */ /* 0x000fe20000004100 */
[----:B------:R-:W-:Y:S01]  /*32c0*/  SHF.R.U64 R150, R108, 0x10, R109 ;  /* 0x000000106c967819 */ /* 0x000fe2000000126d */
[----:B------:R-:W-:-:S02]  /*32d0*/  HADD2.F32 R180, -RZ, R180.H0_H0 ;  /* 0x200000b4ffb47230 */ /* 0x000fc40000004100 */
[----:B------:R-:W-:Y:S01]  /*32e0*/  FADD.FTZ R66, -R154, R66 ;  /* 0x000000429a427221 */ /* 0x000fe20000010100 */
[----:B------:R-:W-:Y:S02]  /*32f0*/  HADD2.F32 R43, -RZ, R43.H0_H0 ;  /* 0x2000002bff2b7230 */ /* 0x000fe40000004100 */
[----:B-1----:R-:W-:Y:S01]  /*3300*/  FMUL.FTZ R60, R60, R119 ;  /* 0x000000773c3c7220 */ /* 0x002fe20000410000 */
[----:B------:R-:W-:Y:S01]  /*3310*/  HADD2.F32 R196, -RZ, R24.H0_H0 ;  /* 0x20000018ffc47230 */ /* 0x000fe20000004100 */
[----:B------:R-:W1:Y:S01]  /*3320*/  MUFU.RCP R152, R182 ;  /* 0x000000b600987308 */ /* 0x000e620000001000 */
[----:B------:R-:W-:Y:S02]  /*3330*/  HADD2.F32 R46, -RZ, R99.H0_H0 ;  /* 0x20000063ff2e7230 */ /* 0x000fe40000004100 */
[----:B------:R-:W-:Y:S01]  /*3340*/  FADD.FTZ R55, -R155, R55 ;  /* 0x000000379b377221 */ /* 0x000fe20000010100 */
[----:B---3--:R-:W-:Y:S01]  /*3350*/  FMUL.FTZ R70, R70, R156 ;  /* 0x0000009c46467220 */ /* 0x008fe20000410000 */
[----:B------:R-:W-:-:S02]  /*3360*/  HADD2.F32 R154, -RZ, R110.H0_H0 ;  /* 0x2000006eff9a7230 */ /* 0x000fc40000004100 */
[----:B------:R-:W-:Y:S01]  /*3370*/  FADD.FTZ R157, -R180, R45 ;  /* 0x0000002db49d7221 */ /* 0x000fe20000010100 */
[----:B------:R-:W-:Y:S02]  /*3380*/  HADD2.F32 R177, -RZ, R36.H0_H0 ;  /* 0x20000024ffb17230 */ /* 0x000fe40000004100 */
[----:B----4-:R-:W-:Y:S01]  /*3390*/  FMUL.FTZ R66, R66, R185 ;  /* 0x000000b942427220 */ /* 0x010fe20000410000 */
[----:B------:R-:W3:Y:S01]  /*33a0*/  MUFU.RCP R119, R183 ;  /* 0x000000b700777308 */ /* 0x000ee20000001000 */
[----:B------:R-:W-:Y:S02]  /*33b0*/  HADD2.F32 R150, -RZ, R150.H0_H0 ;  /* 0x20000096ff967230 */ /* 0x000fe40000004100 */
[----:B------:R-:W-:Y:S01]  /*33c0*/  FADD.FTZ R50, -R46, R50 ;  /* 0x000000322e327221 */ /* 0x000fe20000010100 */
[----:B------:R-:W-:Y:S01]  /*33d0*/  SHF.R.U64 R45, R100, 0x10, R101 ;  /* 0x00000010642d7819 */ /* 0x000fe20000001265 */
[----:B------:R-:W-:Y:S01]  /*33e0*/  FADD.FTZ R72, -R154, R72 ;  /* 0x000000489a487221 */ /* 0x000fe20000010100 */
[----:B------:R-:W-:Y:S01]  /*33f0*/  SHF.R.U64 R185, R110, 0x10, R111 ;  /* 0x000000106eb97819 */ /* 0x000fe2000000126f */
[----:B------:R-:W-:Y:S01]  /*3400*/  HADD2.F32 R154, -RZ, R112.H0_H0 ;  /* 0x20000070ff9a7230 */ /* 0x000fe20000004100 */
[----:B------:R-:W-:Y:S01]  /*3410*/  SHF.R.U32.HI R165, RZ, 0x10, R115 ;  /* 0x00000010ffa57819 */ /* 0x000fe20000011673 */
[----:B------:R-:W4:Y:S01]  /*3420*/  MUFU.RCP R155, R42 ;  /* 0x0000002a009b7308 */ /* 0x000f220000001000 */
[----:B------:R-:W-:Y:S01]  /*3430*/  SHF.R.U64 R115, R124, 0x10, R125 ;  /* 0x000000107c737819 */ /* 0x000fe2000000127d */
[----:B------:R-:W-:-:S02]  /*3440*/  HADD2.F32 R124, -RZ, R30.H1_H1 ;  /* 0x3000001eff7c7230 */ /* 0x000fc40000004100 */
[----:B--2---:R-:W-:Y:S01]  /*3450*/  FMUL.FTZ R50, R50, R153 ;  /* 0x0000009932327220 */ /* 0x004fe20000410000 */
[----:B------:R-:W-:Y:S01]  /*3460*/  FADD.FTZ R69, -R150, R69 ;  /* 0x0000004596457221 */ /* 0x000fe20000010100 */
[----:B------:R-:W-:Y:S01]  /*3470*/  HADD2.F32 R172, -RZ, R33.H0_H0 ;  /* 0x20000021ffac7230 */ /* 0x000fe20000004100 */
[--C-:B------:R-:W-:Y:S01]  /*3480*/  SHF.R.U64 R140, R116, 0x10, R117.reuse ;  /* 0x00000010748c7819 */ /* 0x100fe20000001275 */
[----:B------:R-:W-:Y:S01]  /*3490*/  HADD2.F32 R153, -RZ, R45.H0_H0 ;  /* 0x2000002dff997230 */ /* 0x000fe20000004100 */
[----:B------:R-:W2:Y:S01]  /*34a0*/  MUFU.RCP R148, R158 ;  /* 0x0000009e00947308 */ /* 0x000ea20000001000 */
[----:B------:R-:W-:Y:S01]  /*34b0*/  HADD2.F32 R150, -RZ, R185.H0_H0 ;  /* 0x200000b9ff967230 */ /* 0x000fe20000004100 */
[----:B------:R-:W-:Y:S01]  /*34c0*/  SHF.R.U32.HI R116, RZ, 0x10, R117 ;  /* 0x00000010ff747819 */ /* 0x000fe20000011675 */
[----:B------:R-:W-:Y:S01]  /*34d0*/  FADD.FTZ R76, -R154, R76 ;  /* 0x0000004c9a4c7221 */ /* 0x000fe20000010100 */
[----:B------:R-:W-:Y:S01]  /*34e0*/  FADD.FTZ R53, -R153, R53 ;  /* 0x0000003599357221 */ /* 0x000fe20000010100 */
[----:B------:R-:W-:Y:S01]  /*34f0*/  SHF.R.U32.HI R153, RZ, 0x10, R103 ;  /* 0x00000010ff997819 */ /* 0x000fe20000011667 */
[----:B------:R-:W-:Y:S01]  /*3500*/  FADD.FTZ R150, -R150, R73 ;  /* 0x0000004996967221 */ /* 0x000fe20000010100 */
[----:B-1----:R-:W-:Y:S01]  /*3510*/  FMUL.FTZ R73, R186, R152 ;  /* 0x00000098ba497220 */ /* 0x002fe20000410000 */
[----:B------:R-:W1:Y:S01]  /*3520*/  MUFU.RCP R156, R43 ;  /* 0x0000002b009c7308 */ /* 0x000e620000001000 */
[----:B------:R-:W-:-:S02]  /*3530*/  HADD2.F32 R186, -RZ, R80.H0_H0 ;  /* 0x20000050ffba7230 */ /* 0x000fc40000004100 */
[----:B---3--:R-:W-:Y:S01]  /*3540*/  FMUL.FTZ R76, R76, R119 ;  /* 0x000000774c4c7220 */ /* 0x008fe20000410000 */
[----:B------:R-:W-:Y:S02]  /*3550*/  HADD2.F32 R162, -RZ, R27.H0_H0 ;  /* 0x2000001bffa27230 */ /* 0x000fe40000004100 */
[----:B----4-:R-:W-:Y:S01]  /*3560*/  FMUL.FTZ R119, R122, R155 ;  /* 0x0000009b7a777220 */ /* 0x010fe20000410000 */
[----:B------:R-:W-:Y:S01]  /*3570*/  HADD2.F32 R149, -RZ, R106.H0_H0 ;  /* 0x2000006aff957230 */ /* 0x000fe20000004100 */
[----:B------:R-:W-:Y:S01]  /*3580*/  SHF.R.U64 R189, R112, 0x10, R113 ;  /* 0x0000001070bd7819 */ /* 0x000fe20000001271 */
[----:B------:R-:W-:Y:S01]  /*3590*/  HADD2.F32 R175, -RZ, R34.H1_H1 ;  /* 0x30000022ffaf7230 */ /* 0x000fe20000004100 */
[----:B------:R-:W3:Y:S01]  /*35a0*/  MUFU.RCP R146, R196 ;  /* 0x000000c400927308 */ /* 0x000ee20000001000 */
[----:B--2---:R-:W-:Y:S01]  /*35b0*/  FMUL.FTZ R56, R56, R148 ;  /* 0x0000009438387220 */ /* 0x004fe20000410000 */
[----:B------:R-:W-:Y:S02]  /*35c0*/  HADD2.F32 R148, -RZ, R153.H0_H0 ;  /* 0x20000099ff947230 */ /* 0x000fe40000004100 */
[----:B------:R-:W-:Y:S01]  /*35d0*/  FADD.FTZ R64, -R149, R64 ;  /* 0x0000004095407221 */ /* 0x000fe20000010100 */
[----:B------:R-:W-:-:S02]  /*35e0*/  HADD2.F32 R171, -RZ, R32.H0_H0 ;  /* 0x20000020ffab7230 */ /* 0x000fc40000004100 */
[----:B------:R-:W-:Y:S01]  /*35f0*/  FADD.FTZ R49, -R179, R49 ;  /* 0x00000031b3317221 */ /* 0x000fe20000010100 */
[----:B------:R-:W-:Y:S02]  /*3600*/  HADD2.F32 R152, -RZ, R189.H0_H0 ;  /* 0x200000bdff987230 */ /* 0x000fe40000004100 */
[----:B------:R-:W-:Y:S01]  /*3610*/  FADD.FTZ R59, -R148, R59 ;  /* 0x0000003b943b7221 */ /* 0x000fe20000010100 */
[----:B------:R-:W2:Y:S01]  /*3620*/  MUFU.RCP R41, R177 ;  /* 0x000000b100297308 */ /* 0x000ea20000001000 */
[----:B-1----:R-:W-:Y:S01]  /*3630*/  FMUL.FTZ R122, R123, R156 ;  /* 0x0000009c7b7a7220 */ /* 0x002fe20000410000 */
[----:B------:R-:W-:Y:S02]  /*3640*/  HADD2.F32 R156, -RZ, R205.H0_H0 ;  /* 0x200000cdff9c7230 */ /* 0x000fe40000004100 */
[----:B------:R-:W-:Y:S01]  /*3650*/  FADD.FTZ R77, -R152, R77 ;  /* 0x0000004d984d7221 */ /* 0x000fe20000010100 */
[----:B------:R-:W-:Y:S01]  /*3660*/  HADD2.F32 R191, -RZ, R24.H1_H1 ;  /* 0x30000018ffbf7230 */ /* 0x000fe20000004100 */
[----:B------:R-:W-:Y:S01]  /*3670*/  SHF.R.U32.HI R148, RZ, 0x10, R105 ;  /* 0x00000010ff947819 */ /* 0x000fe20000011669 */
[----:B------:R-:W-:Y:S01]  /*3680*/  HADD2.F32 R180, -RZ, R37.H0_H0 ;  /* 0x20000025ffb47230 */ /* 0x000fe20000004100 */
[----:B------:R-:W-:Y:S01]  /*3690*/  SHF.R.U32.HI R125, RZ, 0x10, R125 ;  /* 0x00000010ff7d7819 */ /* 0x000fe2000001167d */
[----:B------:R-:W1:Y:S01]  /*36a0*/  MUFU.RCP R117, R124 ;  /* 0x0000007c00757308 */ /* 0x000e620000001000 */
[----:B---3--:R-:W-:Y:S01]  /*36b0*/  FMUL.FTZ R123, R157, R146 ;  /* 0x000000929d7b7220 */ /* 0x008fe20000410000 */
[----:B------:R-:W-:Y:S01]  /*36c0*/  HADD2.F32 R157, -RZ, R205.H1_H1 ;  /* 0x300000cdff9d7230 */ /* 0x000fe20000004100 */
[--C-:B------:R-:W-:Y:S01]  /*36d0*/  SHF.R.U64 R120, R120, 0x10, R121.reuse ;  /* 0x0000001078787819 */ /* 0x100fe20000001279 */
[----:B------:R-:W-:Y:S01]  /*36e0*/  HADD2.F32 R155, -RZ, R204.H1_H1 ;  /* 0x300000ccff9b7230 */ /* 0x000fe20000004100 */
[----:B------:R-:W-:Y:S01]  /*36f0*/  SHF.R.U32.HI R121, RZ, 0x10, R121 ;  /* 0x00000010ff797819 */ /* 0x000fe20000011679 */
[----:B------:R-:W-:-:S02]  /*3700*/  HADD2.F32 R159, -RZ, R26.H0_H0 ;  /* 0x2000001aff9f7230 */ /* 0x000fc40000004100 */
[----:B------:R-:W-:Y:S01]  /*3710*/  FMUL.FTZ R2, R2, R157 ;  /* 0x0000009d02027220 */ /* 0x000fe20000410000 */
[----:B------:R-:W3:Y:S01]  /*3720*/  MUFU.RCP R184, R172 ;  /* 0x000000ac00b87308 */ /* 0x000ee20000001000 */
[----:B--2---:R-:W-:Y:S01]  /*3730*/  FMUL.FTZ R69, R69, R41 ;  /* 0x0000002945457220 */ /* 0x004fe20000410000 */
[----:B------:R-:W-:Y:S02]  /*3740*/  HADD2.F32 R41, -RZ, R140.H0_H0 ;  /* 0x2000008cff297230 */ /* 0x000fe40000004100 */
[----:B------:R-:W-:Y:S01]  /*3750*/  FADD.FTZ R210, RZ, R2 ;  /* 0x00000002ffd27221 */ /* 0x000fe20000010000 */
[----:B------:R-:W-:Y:S01]  /*3760*/  FFMA.FTZ R211, R2, R0, RZ ;  /* 0x0000000002d37223 */ /* 0x000fe200000100ff */
[----:B------:R-:W-:Y:S01]  /*3770*/  HADD2.F32 R179, -RZ, R36.H1_H1 ;  /* 0x30000024ffb37230 */ /* 0x000fe20000004100 */
[----:B------:R-:W-:Y:S01]  /*3780*/  SHF.R.U64 R126, R126, 0x10, R127 ;  /* 0x000000107e7e7819 */ /* 0x000fe2000000127f */
[----:B------:R-:W-:Y:S01]  /*3790*/  HADD2.F32 R148, -RZ, R148.H0_H0 ;  /* 0x20000094ff947230 */ /* 0x000fe20000004100 */
[----:B------:R-:W2:Y:S01]  /*37a0*/  MUFU.RCP R194, R186 ;  /* 0x000000ba00c27308 */ /* 0x000ea20000001000 */
[----:B-1----:R-:W-:Y:S01]  /*37b0*/  FMUL.FTZ R59, R59, R117 ;  /* 0x000000753b3b7220 */ /* 0x002fe20000410000 */
[----:B------:R-:W-:Y:S01]  /*37c0*/  FMUL.FTZ R117, R42, R41 ;  /* 0x000000292a757220 */ /* 0x000fe20000410000 */
[----:B------:R-:W-:-:S02]  /*37d0*/  HADD2.F32 R42, -RZ, R116.H0_H0 ;  /* 0x20000074ff2a7230 */ /* 0x000fc40000004100 */
[----:B------:R-:W-:Y:S01]  /*37e0*/  FMUL.FTZ R116, R139, R156 ;  /* 0x0000009c8b747220 */ /* 0x000fe20000410000 */
[----:B------:R-:W-:Y:S02]  /*37f0*/  HADD2.F32 R161, -RZ, R26.H1_H1 ;  /* 0x3000001affa17230 */ /* 0x000fe40000004100 */
[----:B------:R-:W-:Y:S01]  /*3800*/  FADD.FTZ R210, R210, R117 ;  /* 0x00000075d2d27221 */ /* 0x000fe20000010000 */
[----:B------:R-:W-:Y:S01]  /*3810*/  FFMA.FTZ R211, R117, R119, R211 ;  /* 0x0000007775d37223 */ /* 0x000fe200000100d3 */
[----:B------:R-:W1:Y:S01]  /*3820*/  MUFU.RCP R151, R162 ;  /* 0x000000a200977308 */ /* 0x000e620000001000 */
[----:B---3--:R-:W-:Y:S01]  /*3830*/  FMUL.FTZ R64, R64, R184 ;  /* 0x000000b840407220 */ /* 0x008fe20000410000 */
[----:B------:R-:W-:Y:S02]  /*3840*/  HADD2.F32 R184, -RZ, R39.H1_H1 ;  /* 0x30000027ffb87230 */ /* 0x000fe40000004100 */
[----:B------:R-:W-:Y:S01]  /*3850*/  FADD.FTZ R210, R210, R116 ;  /* 0x00000074d2d27221 */ /* 0x000fe20000010000 */
[----:B------:R-:W-:Y:S01]  /*3860*/  FFMA.FTZ R211, R116, R74, R211 ;  /* 0x0000004a74d37223 */ /* 0x000fe200000100d3 */
[----:B------:R-:W-:Y:S01]  /*3870*/  FADD.FTZ R63, -R148, R63 ;  /* 0x0000003f943f7221 */ /* 0x000fe20000010100 */
[----:B------:R-:W-:Y:S01]  /*3880*/  SHF.R.U32.HI R148, RZ, 0x10, R109 ;  /* 0x00000010ff947819 */ /* 0x000fe2000001166d */
[----:B------:R-:W-:Y:S01]  /*3890*/  HADD2.F32 R176, -RZ, R35.H0_H0 ;  /* 0x20000023ffb07230 */ /* 0x000fe20000004100 */
[----:B------:R-:W3:Y:S01]  /*38a0*/  MUFU.RCP R154, R175 ;  /* 0x000000af009a7308 */ /* 0x000ee20000001000 */
[----:B--2---:R-:W-:Y:S01]  /*38b0*/  FMUL.FTZ R194, R77, R194 ;  /* 0x000000c24dc27220 */ /* 0x004fe20000410000 */
[----:B------:R-:W-:Y:S01]  /*38c0*/  FMUL.FTZ R77, R43, R42 ;  /* 0x0000002a2b4d7220 */ /* 0x000fe20000410000 */
[----:B------:R-:W-:-:S02]  /*38d0*/  HADD2.F32 R43, -RZ, R130.H0_H0 ;  /* 0x20000082ff2b7230 */ /* 0x000fc40000004100 */
[----:B------:R-:W-:Y:S01]  /*38e0*/  FMUL.FTZ R130, R138, R155 ;  /* 0x0000009b8a827220 */ /* 0x000fe20000410000 */
[----:B------:R-:W-:Y:S02]  /*38f0*/  HADD2.F32 R181, -RZ, R38.H0_H0 ;  /* 0x20000026ffb57230 */ /* 0x000fe40000004100 */
[----:B------:R-:W-:Y:S01]  /*3900*/  FADD.FTZ R210, R210, R77 ;  /* 0x0000004dd2d27221 */ /* 0x000fe20000010000 */
[----:B------:R-:W-:Y:S01]  /*3910*/  FFMA.FTZ R211, R77, R122, R211 ;  /* 0x0000007a4dd37223 */ /* 0x000fe200000100d3 */
[----:B------:R-:W2:Y:S01]  /*3920*/  MUFU.RCP R40, R171 ;  /* 0x000000ab00287308 */ /* 0x000ea20000001000 */
[----:B-1----:R-:W-:Y:S01]  /*3930*/  FMUL.FTZ R52, R52, R151 ;  /* 0x0000009734347220 */ /* 0x002fe20000410000 */
[----:B------:R-:W-:Y:S01]  /*3940*/  FMUL.FTZ R196, R196, R43 ;  /* 0x0000002bc4c47220 */ /* 0x000fe20000410000 */
[----:B------:R-:W-:Y:S01]  /*3950*/  FADD.FTZ R210, R210, R130 ;  /* 0x00000082d2d27221 */ /* 0x000fe20000010000 */
[----:B------:R-:W-:Y:S01]  /*3960*/  FFMA.FTZ R211, R130, R78, R211 ;  /* 0x0000004e82d37223 */ /* 0x000fe200000100d3 */
[----:B------:R-:W-:Y:S01]  /*3970*/  HADD2.F32 R148, -RZ, R148.H0_H0 ;  /* 0x20000094ff947230 */ /* 0x000fe20000004100 */
[----:B------:R-:W-:Y:S01]  /*3980*/  SHF.R.U32.HI R127, RZ, 0x10, R127 ;  /* 0x00000010ff7f7819 */ /* 0x000fe2000001167f */
[----:B------:R-:W-:Y:S01]  /*3990*/  FADD.FTZ R210, R210, R196 ;  /* 0x000000c4d2d27221 */ /* 0x000fe20000010000 */
[----:B------:R-:W1:Y:S01]  /*39a0*/  MUFU.RCP R153, R184 ;  /* 0x000000b800997308 */ /* 0x000e620000001000 */
[----:B---3--:R-:W-:Y:S01]  /*39b0*/  FMUL.FTZ R67, R67, R154 ;  /* 0x0000009a43437220 */ /* 0x008fe20000410000 */
[----:B------:R-:W-:-:S02]  /*39c0*/  HADD2.F32 R154, -RZ, R204.H0_H0 ;  /* 0x200000ccff9a7230 */ /* 0x000fc40000004100 */
[----:B------:R-:W-:Y:S01]  /*39d0*/  FFMA.FTZ R211, R196, R123, R211 ;  /* 0x0000007bc4d37223 */ /* 0x000fe200000100d3 */
[----:B------:R-:W-:Y:S02]  /*39e0*/  HADD2.F32 R134, -RZ, R28.H0_H0 ;  /* 0x2000001cff867230 */ /* 0x000fe40000004100 */
[----:B------:R-:W-:Y:S01]  /*39f0*/  FADD.FTZ R71, -R148, R71 ;  /* 0x0000004794477221 */ /* 0x000fe20000010100 */
[----:B------:R-:W-:Y:S02]  /*3a00*/  HADD2.F32 R128, -RZ, R128.H0_H0 ;  /* 0x20000080ff807230 */ /* 0x000fe40000004100 */
[----:B------:R-:W-:Y:S01]  /*3a10*/  FMUL.FTZ R192, R192, R154 ;  /* 0x0000009ac0c07220 */ /* 0x000fe20000410000 */
[----:B------:R3:W4:Y:S01]  /*3a20*/  MUFU.RCP R137, R191 ;  /* 0x000000bf00897308 */ /* 0x0007220000001000 */
[----:B--2---:R-:W-:Y:S01]  /*3a30*/  FMUL.FTZ R61, R61, R40 ;  /* 0x000000283d3d7220 */ /* 0x004fe20000410000 */
[----:B------:R-:W-:Y:S02]  /*3a40*/  HADD2.F32 R40, -RZ, R166.H0_H0 ;  /* 0x200000a6ff287230 */ /* 0x000fe40000004100 */
[----:B------:R-:W-:Y:S01]  /*3a50*/  FADD.FTZ R210, R210, R192 ;  /* 0x000000c0d2d27221 */ /* 0x000fe20000010000 */
[----:B------:R-:W-:Y:S01]  /*3a60*/  FFMA.FTZ R211, R192, R114, R211 ;  /* 0x00000072c0d37223 */ /* 0x000fe200000100d3 */
[----:B------:R-:W-:-:S02]  /*3a70*/  HADD2.F32 R152, -RZ, R203.H0_H0 ;  /* 0x200000cbff987230 */ /* 0x000fc40000004100 */
[----:B------:R-:W-:Y:S01]  /*3a80*/  FMUL.FTZ R189, R43, R123 ;  /* 0x0000007b2bbd7220 */ /* 0x000fe20000410000 */
[----:B------:R-:W-:Y:S01]  /*3a90*/  HADD2.F32 R173, -RZ, R34.H0_H0 ;  /* 0x20000022ffad7230 */ /* 0x000fe20000004100 */
[----:B------:R-:W2:Y:S01]  /*3aa0*/  MUFU.RCP R151, R180 ;  /* 0x000000b400977308 */ /* 0x000ea20000001000 */
[----:B-1----:R-:W-:Y:S01]  /*3ab0*/  FMUL.FTZ R195, R195, R153 ;  /* 0x00000099c3c37220 */ /* 0x002fe20000410000 */
[----:B------:R-:W-:Y:S02]  /*3ac0*/  HADD2.F32 R153, -RZ, R203.H1_H1 ;  /* 0x300000cbff997230 */ /* 0x000fe40000004100 */
[----:B---3--:R-:W-:Y:S01]  /*3ad0*/  FMUL.FTZ R191, R191, R40 ;  /* 0x00000028bfbf7220 */ /* 0x008fe20000410000 */
[----:B------:R-:W-:Y:S02]  /*3ae0*/  HADD2.F32 R136, -RZ, R28.H1_H1 ;  /* 0x3000001cff887230 */ /* 0x000fe40000004100 */
[----:B------:R-:W-:Y:S01]  /*3af0*/  FMUL.FTZ R160, R160, R152 ;  /* 0x00000098a0a07220 */ /* 0x000fe20000410000 */
[----:B------:R-:W-:-:S02]  /*3b00*/  HADD2.F32 R185, -RZ, R38.H1_H1 ;  /* 0x30000026ffb97230 */ /* 0x000fc40000004100 */
[----:B------:R-:W-:Y:S01]  /*3b10*/  FMUL.FTZ R190, R190, R153 ;  /* 0x00000099bebe7220 */ /* 0x000fe20000410000 */
[----:B------:R1:W3:Y:S01]  /*3b20*/  MUFU.RCP R145, R159 ;  /* 0x0000009f00917308 */ /* 0x0002e20000001000 */
[----:B----4-:R-:W-:Y:S01]  /*3b30*/  FMUL.FTZ R137, R47, R137 ;  /* 0x000000892f897220 */ /* 0x010fe20000410000 */
[----:B------:R-:W-:Y:S01]  /*3b40*/  FADD.FTZ R210, R210, R191 ;  /* 0x000000bfd2d27221 */ /* 0x000fe20000010000 */
[----:B------:R-:W-:Y:S02]  /*3b50*/  HADD2.F32 R163, -RZ, R30.H0_H0 ;  /* 0x2000001effa37230 */ /* 0x000fe40000004100 */
[----:B------:R-:W-:Y:S01]  /*3b60*/  FFMA.FTZ R211, R191, R137, R211 ;  /* 0x00000089bfd37223 */ /* 0x000fe200000100d3 */
[----:B------:R-:W-:Y:S01]  /*3b70*/  FADD.FTZ R210, R210, R190 ;  /* 0x000000bed2d27221 */ /* 0x000fe20000010000 */
[----:B------:R-:W-:Y:S01]  /*3b80*/  HADD2.F32 R129, -RZ, R129.H0_H0 ;  /* 0x20000081ff817230 */ /* 0x000fe20000004100 */
[----:B------:R-:W4:Y:S01]  /*3b90*/  MUFU.RCP R45, R179 ;  /* 0x000000b3002d7308 */ /* 0x000f220000001000 */
[----:B--2---:R-:W-:Y:S01]  /*3ba0*/  FMUL.FTZ R72, R72, R151 ;  /* 0x0000009748487220 */ /* 0x004fe20000410000 */
[----:B------:R-:W-:Y:S01]  /*3bb0*/  SHF.R.U32.HI R151, RZ, 0x10, R113 ;  /* 0x00000010ff977819 */ /* 0x000fe20000011671 */
[----:B-1----:R-:W-:Y:S01]  /*3bc0*/  FMUL.FTZ R159, R159, R128 ;  /* 0x000000809f9f7220 */ /* 0x002fe20000410000 */
[----:B------:R-:W-:Y:S01]  /*3bd0*/  FFMA.FTZ R211, R190, R48, R211 ;  /* 0x00000030bed37223 */ /* 0x000fe200000100d3 */
[----:B------:R-:W-:-:S02]  /*3be0*/  HADD2.F32 R46, -RZ, R32.H1_H1 ;  /* 0x30000020ff2e7230 */ /* 0x000fc40000004100 */
[----:B------:R-:W-:Y:S01]  /*3bf0*/  HADD2.F32 R151, -RZ, R151.H0_H0 ;  /* 0x20000097ff977230 */ /* 0x000fe20000004100 */
[----:B------:R1:W2:Y:S01]  /*3c00*/  MUFU.RCP R144, R161 ;  /* 0x000000a100907308 */ /* 0x0002a20000001000 */
[----:B---3--:R-:W-:Y:S01]  /*3c10*/  FMUL.FTZ R49, R49, R145 ;  /* 0x0000009131317220 */ /* 0x008fe20000410000 */
[----:B------:R-:W-:Y:S01]  /*3c20*/  FADD.FTZ R210, R210, R159 ;  /* 0x0000009fd2d27221 */ /* 0x000fe20000010000 */
[----:B------:R-:W-:Y:S02]  /*3c30*/  HADD2.F32 R47, -RZ, R165.H0_H0 ;  /* 0x200000a5ff2f7230 */ /* 0x000fe40000004100 */
[----:B------:R-:W-:Y:S01]  /*3c40*/  FADD.FTZ R79, -R151, R79 ;  /* 0x0000004f974f7221 */ /* 0x000fe20000010100 */
[----:B------:R-:W-:Y:S01]  /*3c50*/  FFMA.FTZ R211, R159, R49, R211 ;  /* 0x000000319fd37223 */ /* 0x000fe200000100d3 */
[----:B------:R-:W-:Y:S02]  /*3c60*/  HADD2.F32 R151, -RZ, R202.H1_H1 ;  /* 0x300000caff977230 */ /* 0x000fe40000004100 */
[----:B------:R-:W-:Y:S01]  /*3c70*/  FADD.FTZ R210, R210, R160 ;  /* 0x000000a0d2d27221 */ /* 0x000fe20000010000 */
[----:B------:R-:W3:Y:S01]  /*3c80*/  MUFU.RCP R187, R176 ;  /* 0x000000b000bb7308 */ /* 0x000ee20000001000 */
[----:B----4-:R-:W-:Y:S01]  /*3c90*/  FMUL.FTZ R71, R71, R45 ;  /* 0x0000002d47477220 */ /* 0x010fe20000410000 */
[----:B------:R-:W-:-:S02]  /*3ca0*/  HADD2.F32 R45, -RZ, R164.H0_H0 ;  /* 0x200000a4ff2d7230 */ /* 0x000fc40000004100 */
[----:B------:R-:W-:Y:S01]  /*3cb0*/  FFMA.FTZ R211, R160, R50, R211 ;  /* 0x00000032a0d37223 */ /* 0x000fe200000100d3 */
[----:B------:R-:W-:Y:S01]  /*3cc0*/  FMUL.FTZ R162, R162, R151 ;  /* 0x00000097a2a27220 */ /* 0x000fe20000410000 */
[----:B------:R-:W-:Y:S01]  /*3cd0*/  FMUL.FTZ R165, R136, R47 ;  /* 0x0000002f88a57220 */ /* 0x000fe20000410000 */
[----:B------:R-:W-:Y:S02]  /*3ce0*/  HADD2.F32 R115, -RZ, R115.H0_H0 ;  /* 0x20000073ff737230 */ /* 0x000fe40000004100 */
[----:B-1----:R-:W-:Y:S01]  /*3cf0*/  FMUL.FTZ R161, R161, R45 ;  /* 0x0000002da1a17220 */ /* 0x002fe20000410000 */
[----:B------:R-:W1:Y:S01]  /*3d00*/  MUFU.RCP R193, R181 ;  /* 0x000000b500c17308 */ /* 0x000e620000001000 */
[----:B--2---:R-:W-:Y:S01]  /*3d10*/  FMUL.FTZ R51, R51, R144 ;  /* 0x0000009033337220 */ /* 0x004fe20000410000 */
[----:B------:R-:W-:Y:S02]  /*3d20*/  HADD2.F32 R125, -RZ, R125.H0_H0 ;  /* 0x2000007dff7d7230 */ /* 0x000fe40000004100 */
[----:B------:R-:W-:Y:S01]  /*3d30*/  FADD.FTZ R210, R210, R161 ;  /* 0x000000a1d2d27221 */ /* 0x000fe20000010000 */
[----:B------:R-:W-:-:S02]  /*3d40*/  HADD2.F32 R120, -RZ, R120.H0_H0 ;  /* 0x20000078ff787230 */ /* 0x000fc40000004100 */
[----:B------:R-:W-:Y:S01]  /*3d50*/  FFMA.FTZ R211, R161, R51, R211 ;  /* 0x00000033a1d37223 */ /* 0x000fe200000100d3 */
[----:B------:R-:W-:Y:S02]  /*3d60*/  HADD2.F32 R121, -RZ, R121.H0_H0 ;  /* 0x20000079ff797230 */ /* 0x000fe40000004100 */
[----:B------:R-:W-:Y:S01]  /*3d70*/  FADD.FTZ R210, R210, R162 ;  /* 0x000000a2d2d27221 */ /* 0x000fe20000010000 */
[----:B------:R2:W4:Y:S01]  /*3d80*/  MUFU.RCP R143, R134 ;  /* 0x00000086008f7308 */ /* 0x0005220000001000 */
[----:B---3--:R-:W-:Y:S01]  /*3d90*/  FMUL.FTZ R68, R68, R187 ;  /* 0x000000bb44447220 */ /* 0x008fe20000410000 */
[----:B------:R-:W-:Y:S01]  /*3da0*/  SHF.R.U32.HI R187, RZ, 0x10, R111 ;  /* 0x00000010ffbb7819 */ /* 0x000fe2000001166f */
[----:B------:R-:W-:Y:S01]  /*3db0*/  FFMA.FTZ R211, R162, R52, R211 ;  /* 0x00000034a2d37223 */ /* 0x000fe200000100d3 */
[----:B------:R-:W-:Y:S01]  /*3dc0*/  FMUL.FTZ R124, R124, R125 ;  /* 0x0000007d7c7c7220 */ /* 0x000fe20000410000 */
[----:B------:R-:W-:Y:S01]  /*3dd0*/  FMUL.FTZ R171, R171, R120 ;  /* 0x00000078abab7220 */ /* 0x000fe20000410000 */
[----:B------:R-:W-:-:S02]  /*3de0*/  HADD2.F32 R140, -RZ, R197.H0_H0 ;  /* 0x200000c5ff8c7230 */ /* 0x000fc40000004100 */
[----:B------:R-:W-:Y:S01]  /*3df0*/  FMUL.FTZ R204, R151, R52 ;  /* 0x0000003497cc7220 */ /* 0x000fe20000410000 */
[----:B------:R-:W3:Y:S01]  /*3e00*/  MUFU.RCP R149, R173 ;  /* 0x000000ad00957308 */ /* 0x000ee20000001000 */
[----:B-1----:R-:W-:Y:S01]  /*3e10*/  FMUL.FTZ R193, R150, R193 ;  /* 0x000000c196c17220 */ /* 0x002fe20000410000 */
[----:B------:R-:W-:Y:S02]  /*3e20*/  HADD2.F32 R150, -RZ, R202.H0_H0 ;  /* 0x200000caff967230 */ /* 0x000fe40000004100 */
[----:B--2---:R-:W-:Y:S01]  /*3e30*/  FMUL.FTZ R134, R134, R129 ;  /* 0x0000008186867220 */ /* 0x004fe20000410000 */
[----:B------:R-:W-:Y:S02]  /*3e40*/  HADD2.F32 R187, -RZ, R187.H0_H0 ;  /* 0x200000bbffbb7230 */ /* 0x000fe40000004100 */
[----:B------:R-:W-:Y:S01]  /*3e50*/  FMUL.FTZ R182, R182, R140 ;  /* 0x0000008cb6b67220 */ /* 0x000fe20000410000 */
[----:B------:R-:W-:Y:S02]  /*3e60*/  HADD2.F32 R145, -RZ, R199.H1_H1 ;  /* 0x300000c7ff917230 */ /* 0x000fe40000004100 */
[----:B------:R-:W-:Y:S01]  /*3e70*/  FMUL.FTZ R164, R135, R150 ;  /* 0x0000009687a47220 */ /* 0x000fe20000410000 */
[----:B------:R-:W1:Y:S01]  /*3e80*/  MUFU.RCP R142, R136 ;  /* 0x00000088008e7308 */ /* 0x000e620000001000 */
[----:B----4-:R-:W-:Y:S01]  /*3e90*/  FMUL.FTZ R53, R53, R143 ;  /* 0x0000008f35357220 */ /* 0x010fe20000410000 */
[----:B------:R-:W-:Y:S01]  /*3ea0*/  FADD.FTZ R210, R210, R134 ;  /* 0x00000086d2d27221 */ /* 0x000fe20000010000 */
[----:B------:R-:W-:Y:S01]  /*3eb0*/  FADD.FTZ R75, -R187, R75 ;  /* 0x0000004bbb4b7221 */ /* 0x000fe20000010100 */
[----:B------:R-:W-:-:S02]  /*3ec0*/  HADD2.F32 R187, -RZ, R80.H1_H1 ;  /* 0x30000050ffbb7230 */ /* 0x000fc40000004100 */
[----:B------:R-:W-:Y:S01]  /*3ed0*/  FFMA.FTZ R211, R134, R53, R211 ;  /* 0x0000003586d37223 */ /* 0x000fe200000100d3 */
[----:B------:R-:W-:Y:S01]  /*3ee0*/  FADD.FTZ R210, R210, R164 ;  /* 0x000000a4d2d27221 */ /* 0x000fe20000010000 */
[----:B------:R-:W-:Y:S01]  /*3ef0*/  HADD2.F32 R135, -RZ, R167.H0_H0 ;  /* 0x200000a7ff877230 */ /* 0x000fe20000004100 */
[----:B------:R-:W2:Y:S01]  /*3f00*/  MUFU.RCP R148, R185 ;  /* 0x000000b900947308 */ /* 0x000ea20000001000 */
[----:B---3--:R-:W-:Y:S01]  /*3f10*/  FMUL.FTZ R65, R65, R149 ;  /* 0x0000009541417220 */ /* 0x008fe20000410000 */
[----:B------:R-:W-:Y:S02]  /*3f20*/  HADD2.F32 R149, -RZ, R201.H1_H1 ;  /* 0x300000c9ff957230 */ /* 0x000fe40000004100 */
[----:B------:R-:W-:Y:S01]  /*3f30*/  FFMA.FTZ R211, R164, R54, R211 ;  /* 0x00000036a4d37223 */ /* 0x000fe200000100d3 */
[----:B------:R-:W-:Y:S01]  /*3f40*/  FADD.FTZ R210, R210, R165 ;  /* 0x000000a5d2d27221 */ /* 0x000fe20000010000 */
[----:B------:R-:W-:Y:S02]  /*3f50*/  HADD2.F32 R167, -RZ, R126.H0_H0 ;  /* 0x2000007effa77230 */ /* 0x000fe40000004100 */
[----:B------:R-:W-:Y:S01]  /*3f60*/  FMUL.FTZ R172, R172, R145 ;  /* 0x00000091acac7220 */ /* 0x000fe20000410000 */
[----:B------:R-:W-:Y:S01]  /*3f70*/  FMUL.FTZ R166, R158, R149 ;  /* 0x000000959ea67220 */ /* 0x000fe20000410000 */
[----:B------:R3:W4:Y:S01]  /*3f80*/  MUFU.RCP R141, R163 ;  /* 0x000000a3008d7308 */ /* 0x0007220000001000 */
[----:B-1----:R-:W-:Y:S01]  /*3f90*/  FMUL.FTZ R55, R55, R142 ;  /* 0x0000008e37377220 */ /* 0x002fe20000410000 */
[----:B------:R-:W-:-:S02]  /*3fa0*/  HADD2.F32 R118, -RZ, R118.H0_H0 ;  /* 0x20000076ff767230 */ /* 0x000fc40000004100 */
[----:B------:R-:W-:Y:S01]  /*3fb0*/  FADD.FTZ R210, R210, R166 ;  /* 0x000000a6d2d27221 */ /* 0x000fe20000010000 */
[----:B------:R-:W-:Y:S02]  /*3fc0*/  HADD2.F32 R144, -RZ, R199.H0_H0 ;  /* 0x200000c7ff907230 */ /* 0x000fe40000004100 */
[----:B------:R-:W-:Y:S01]  /*3fd0*/  FFMA.FTZ R211, R165, R55, R211 ;  /* 0x00000037a5d37223 */ /* 0x000fe200000100d3 */
[----:B------:R-:W-:Y:S02]  /*3fe0*/  HADD2.F32 R143, -RZ, R198.H1_H1 ;  /* 0x300000c6ff8f7230 */ /* 0x000fe40000004100 */
[----:B------:R-:W-:Y:S01]  /*3ff0*/  FMUL.FTZ R173, R173, R118 ;  /* 0x00000076adad7220 */ /* 0x000fe20000410000 */
[----:B------:R-:W1:Y:S01]  /*4000*/  MUFU.RCP R147, R46 ;  /* 0x0000002e00937308 */ /* 0x000e620000001000 */
[----:B--2---:R-:W-:Y:S01]  /*4010*/  FMUL.FTZ R75, R75, R148 ;  /* 0x000000944b4b7220 */ /* 0x004fe20000410000 */
[----:B------:R-:W-:Y:S02]  /*4020*/  HADD2.F32 R148, -RZ, R201.H0_H0 ;  /* 0x200000c9ff947230 */ /* 0x000fe40000004100 */
[----:B---3--:R-:W-:Y:S01]  /*4030*/  FMUL.FTZ R163, R163, R115 ;  /* 0x00000073a3a37220 */ /* 0x008fe20000410000 */
[----:B------:R-:W-:Y:S01]  /*4040*/  FFMA.FTZ R211, R166, R56, R211 ;  /* 0x00000038a6d37223 */ /* 0x000fe200000100d3 */
[----:B------:R-:W-:Y:S01]  /*4050*/  FMUL.FTZ R174, R174, R144 ;  /* 0x00000090aeae7220 */ /* 0x000fe20000410000 */
[----:B------:R-:W-:Y:S01]  /*4060*/  FMUL.FTZ R175, R175, R135 ;  /* 0x00000087afaf7220 */ /* 0x000fe20000410000 */
[----:B------:R-:W-:Y:S01]  /*4070*/  FMUL.FTZ R131, R131, R148 ;  /* 0x0000009483837220 */ /* 0x000fe20000410000 */
[----:B------:R-:W2:Y:S01]  /*4080*/  MUFU.RCP R146, R187 ;  /* 0x000000bb00927308 */ /* 0x000ea20000001000 */
[----:B----4-:R-:W-:Y:S01]  /*4090*/  FMUL.FTZ R57, R57, R141 ;  /* 0x0000008d39397220 */ /* 0x010fe20000410000 */
[----:B------:R-:W-:Y:S01]  /*40a0*/  FADD.FTZ R210, R210, R163 ;  /* 0x000000a3d2d27221 */ /* 0x000fe20000010000 */
[----:B------:R-:W-:-:S02]  /*40b0*/  HADD2.F32 R141, -RZ, R197.H1_H1 ;  /* 0x300000c5ff8d7230 */ /* 0x000fc40000004100 */
[----:B------:R-:W-:Y:S01]  /*40c0*/  FMUL.FTZ R176, R176, R143 ;  /* 0x0000008fb0b07220 */ /* 0x000fe20000410000 */
[----:B------:R-:W-:Y:S01]  /*40d0*/  FFMA.FTZ R211, R163, R57, R211 ;  /* 0x00000039a3d37223 */ /* 0x000fe200000100d3 */
[----:B------:R-:W-:Y:S01]  /*40e0*/  FADD.FTZ R210, R210, R131 ;  /* 0x00000083d2d27221 */ /* 0x000fe20000010000 */
[----:B------:R-:W-:Y:S02]  /*40f0*/  HADD2.F32 R197, -RZ, R127.H0_H0 ;  /* 0x2000007fffc57230 */ /* 0x000fe40000004100 */
[----:B------:R-:W-:Y:S01]  /*4100*/  FMUL.FTZ R127, R46, R121 ;  /* 0x000000792e7f7220 */ /* 0x000fe20000410000 */
[----:B-1----:R-:W-:Y:S01]  /*4110*/  FMUL.FTZ R63, R63, R147 ;  /* 0x000000933f3f7220 */ /* 0x002fe20000410000 */
[----:B------:R-:W-:Y:S02]  /*4120*/  HADD2.F32 R147, -RZ, R200.H1_H1 ;  /* 0x300000c8ff937230 */ /* 0x000fe40000004100 */
[----:B------:R-:W-:Y:S01]  /*4130*/  FFMA.FTZ R211, R131, R58, R211 ;  /* 0x0000003a83d37223 */ /* 0x000fe200000100d3 */
[----:B------:R-:W-:Y:S01]  /*4140*/  FADD.FTZ R210, R210, R124 ;  /* 0x0000007cd2d27221 */ /* 0x000fe20000010000 */
[----:B------:R-:W-:-:S02]  /*4150*/  HADD2.F32 R132, -RZ, R132.H0_H0 ;  /* 0x20000084ff847230 */ /* 0x000fc40000004100 */
[----:B------:R-:W-:Y:S01]  /*4160*/  FMUL.FTZ R180, R180, R141 ;  /* 0x0000008db4b47220 */ /* 0x000fe20000410000 */
[----:B------:R-:W-:Y:S01]  /*4170*/  FMUL.FTZ R133, R133, R147 ;  /* 0x0000009385857220 */ /* 0x000fe20000410000 */
[----:B------:R-:W-:Y:S01]  /*4180*/  FFMA.FTZ R211, R124, R59, R211 ;  /* 0x0000003b7cd37223 */ /* 0x000fe200000100d3 */
[----:B--2---:R-:W-:Y:S01]  /*4190*/  FMUL.FTZ R79, R79, R146 ;  /* 0x000000924f4f7220 */ /* 0x004fe20000410000 */
[----:B------:R-:W-:Y:S02]  /*41a0*/  HADD2.F32 R146, -RZ, R200.H0_H0 ;  /* 0x200000c8ff927230 */ /* 0x000fe40000004100 */
        /* <DEDUP_REMOVED lines=94> */
.L_x_893:
        /* <DEDUP_REMOVED lines=23> */
[----:B------:R-:W4:Y:S01]  /*4900*/  LDL.LU R200, [R1+0x8c] ;  /* 0x00008c0001c87983 */ /* 0x000f220000300800 */
[----:B------:R-:W-:-:S03]  /*4910*/  FADD.FTZ R9, R205, R9 ;  /* 0x00000009cd097221 */ /* 0x000fc60000010000 */
[----:B------:R-:W2:Y:S01]  /*4920*/  LDL.LU R201, [R1+0x88] ;  /* 0x0000880001c97983 */ /* 0x000ea20000300800 */
[----:B------:R-:W-:-:S03]  /*4930*/  FADD.FTZ R8, R206, R8 ;  /* 0x00000008ce087221 */ /* 0x000fc60000010000 */
[----:B------:R-:W4:Y:S01]  /*4940*/  LDL.LU R202, [R1+0x4] ;  /* 0x0000040001ca7983 */ /* 0x000f220000300800 */
[----:B------:R-:W-:-:S03]  /*4950*/  FADD.FTZ R7, R207, R7 ;  /* 0x00000007cf077221 */ /* 0x000fc60000010000 */
[----:B------:R-:W2:Y:S01]  /*4960*/  LDL.LU R203, [R1+0x9c] ;  /* 0x00009c0001cb7983 */ /* 0x000ea20000300800 */
[----:B------:R-:W-:-:S03]  /*4970*/  FADD.FTZ R234, R208, R234 ;  /* 0x000000ead0ea7221 */ /* 0x000fc60000010000 */
[----:B------:R-:W4:Y:S04]  /*4980*/  LDL.LU R204, [R1+0x98] ;  /* 0x0000980001cc7983 */ /* 0x000f280000300800 */
[----:B------:R-:W2:Y:S01]  /*4990*/  LDL.LU R205, [R1+0x94] ;  /* 0x0000940001cd7983 */ /* 0x000ea20000300800 */
[----:B------:R-:W-:-:S03]  /*49a0*/  FADD.FTZ R235, R209, R235 ;  /* 0x000000ebd1eb7221 */ /* 0x000fc60000010000 */
[----:B------:R-:W2:Y:S04]  /*49b0*/  LDL.LU R206, [R1] ;  /* 0x0000000001ce7983 */ /* 0x000ea80000300800 */
[----:B------:R-:W2:Y:S04]  /*49c0*/  LDL.LU R207, [R1+0xa8] ;  /* 0x0000a80001cf7983 */ /* 0x000ea80000300800 */
[----:B------:R-:W2:Y:S04]  /*49d0*/  LDL.LU R208, [R1+0xa4] ;  /* 0x0000a40001d07983 */ /* 0x000ea80000300800 */
[----:B------:R-:W2:Y:S04]  /*49e0*/  LDL.LU R209, [R1+0xa0] ;  /* 0x0000a00001d17983 */ /* 0x000ea80000300800 */
[----:B------:R-:W1:Y:S04]  /*49f0*/  SHFL.DOWN PT, R170, R44, 0x8, 0x1f ;  /* 0x09001f002caa7f89 */ /* 0x000e6800000e0000 */
[----:B------:R-:W0:Y:S01]  /*4a00*/  SHFL.DOWN PT, R183, R46, 0x8, 0x1f ;  /* 0x09001f002eb77f89 */ /* 0x000e2200000e0000 */
[----:B---3--:R-:W-:Y:S01]  /*4a10*/  FADD.FTZ R188, R229, R188 ;  /* 0x000000bce5bc7221 */ /* 0x008fe20000010000 */
[----:B-----5:R-:W-:-:S05]  /*4a20*/  FADD.FTZ R189, R228, R189 ;  /* 0x000000bde4bd7221 */ /* 0x020fca0000010000 */
[----:B------:R3:W-:Y:S04]  /*4a30*/  STL [R1+0xac], R189 ;  /* 0x0000acbd01007387 */ /* 0x0007e80000100800 */
[----:B---3--:R-:W3:Y:S04]  /*4a40*/  LDL.LU R189, [R1+0x84] ;  /* 0x0000840001bd7983 */ /* 0x008ee80000300800 */
[----:B------:R5:W-:Y:S04]  /*4a50*/  STL [R1+0xb0], R188 ;  /* 0x0000b0bc01007387 */ /* 0x000be80000100800 */
[----:B-----5:R-:W5:Y:S01]  /*4a60*/  LDL.LU R188, [R1+0xc] ;  /* 0x00000c0001bc7983 */ /* 0x020f620000300800 */
[----:B----4-:R-:W-:Y:S01]  /*4a70*/  FADD.FTZ R204, R169, R204 ;  /* 0x000000cca9cc7221 */ /* 0x010fe20000010000 */
[----:B--2---:R-:W-:Y:S01]  /*4a80*/  FADD.FTZ R205, R138, R205 ;  /* 0x000000cd8acd7221 */ /* 0x004fe20000010000 */
[----:B------:R-:W-:Y:S01]  /*4a90*/  FADD.FTZ R206, R158, R206 ;  /* 0x000000ce9ece7221 */ /* 0x000fe20000010000 */
[----:B------:R-:W-:Y:S01]  /*4aa0*/  FADD.FTZ R207, R233, R207 ;  /* 0x000000cfe9cf7221 */ /* 0x000fe20000010000 */
[----:B------:R-:W-:Y:S01]  /*4ab0*/  FADD.FTZ R208, R232, R208 ;  /* 0x000000d0e8d07221 */ /* 0x000fe20000010000 */
[----:B------:R-:W-:-:S04]  /*4ac0*/  FADD.FTZ R209, R231, R209 ;  /* 0x000000d1e7d17221 */ /* 0x000fc80000010000 */
[----:B------:R2:W-:Y:S01]  /*4ad0*/  STL [R1+0xa4], R208 ;  /* 0x0000a4d001007387 */ /* 0x0005e20000100800 */
[----:B------:R-:W-:-:S03]  /*4ae0*/  FADD.FTZ R203, R139, R203 ;  /* 0x000000cb8bcb7221 */ /* 0x000fc60000010000 */
[----:B--2---:R-:W2:Y:S04]  /*4af0*/  LDL.LU R208, [R1+0x70] ;  /* 0x0000700001d07983 */ /* 0x004ea80000300800 */
[----:B------:R-:W-:Y:S04]  /*4b00*/  STL [R1+0xa0], R209 ;  /* 0x0000a0d101007387 */ /* 0x000fe80000100800 */
[----:B------:R4:W-:Y:S04]  /*4b10*/  STL [R1+0xa8], R207 ;  /* 0x0000a8cf01007387 */ /* 0x0009e80000100800 */
[----:B----4-:R-:W4:Y:S04]  /*4b20*/  LDL.LU R207, [R1+0x74] ;  /* 0x0000740001cf7983 */ /* 0x010f280000300800 */
[----:B------:R1:W-:Y:S04]  /*4b30*/  STL [R1], R206 ;  /* 0x000000ce01007387 */ /* 0x0003e80000100800 */
[----:B------:R0:W-:Y:S04]  /*4b40*/  STL [R1+0x94], R205 ;  /* 0x000094cd01007387 */ /* 0x0001e80000100800 */
[----:B-1----:R-:W4:Y:S04]  /*4b50*/  LDL.LU R206, [R1+0x78] ;  /* 0x0000780001ce7983 */ /* 0x002f280000300800 */
[----:B------:R1:W-:Y:S04]  /*4b60*/  STL [R1+0x98], R204 ;  /* 0x000098cc01007387 */ /* 0x0003e80000100800 */
[----:B0-----:R-:W4:Y:S04]  /*4b70*/  LDL.LU R205, [R1+0x10] ;  /* 0x0000100001cd7983 */ /* 0x001f280000300800 */
[----:B------:R0:W-:Y:S04]  /*4b80*/  STL [R1+0x9c], R203 ;  /* 0x00009ccb01007387 */ /* 0x0001e80000100800 */
[----:B------:R-:W4:Y:S01]  /*4b90*/  LDL.LU R139, [R1+0x64] ;  /* 0x00006400018b7983 */ /* 0x000f220000300800 */
[----:B------:R-:W-:Y:S01]  /*4ba0*/  FADD.FTZ R202, R197, R202 ;  /* 0x000000cac5ca7221 */ /* 0x000fe20000010000 */
[----:B------:R-:W-:Y:S01]  /*4bb0*/  FADD.FTZ R201, R140, R201 ;  /* 0x000000c98cc97221 */ /* 0x000fe20000010000 */
[----:B------:R-:W-:Y:S01]  /*4bc0*/  FADD.FTZ R200, R167, R200 ;  /* 0x000000c8a7c87221 */ /* 0x000fe20000010000 */
[----:B------:R-:W-:Y:S01]  /*4bd0*/  FADD.FTZ R199, R141, R199 ;  /* 0x000000c78dc77221 */ /* 0x000fe20000010000 */
[----:B------:R-:W-:Y:S01]  /*4be0*/  FADD.FTZ R198, R168, R198 ;  /* 0x000000c6a8c67221 */ /* 0x000fe20000010000 */
[----:B------:R0:W-:Y:S01]  /*4bf0*/  STL [R1+0x4], R202 ;  /* 0x000004ca01007387 */ /* 0x0001e20000100800 */
[----:B------:R-:W-:-:S03]  /*4c00*/  FADD.FTZ R211, R142, R211 ;  /* 0x000000d38ed37221 */ /* 0x000fc60000010000 */
[----:B------:R0:W-:Y:S04]  /*4c10*/  STL [R1+0x88], R201 ;  /* 0x000088c901007387 */ /* 0x0001e80000100800 */
[----:B-1----:R-:W4:Y:S01]  /*4c20*/  LDL.LU R204, [R1+0x68] ;  /* 0x0000680001cc7983 */ /* 0x002f220000300800 */
[----:B------:R-:W-:-:S03]  /*4c30*/  FADD.FTZ R210, R132, R210 ;  /* 0x000000d284d27221 */ /* 0x000fc60000010000 */
[----:B------:R1:W-:Y:S04]  /*4c40*/  STL [R1+0x8c], R200 ;  /* 0x00008cc801007387 */ /* 0x0003e80000100800 */
[----:B0-----:R-:W4:Y:S04]  /*4c50*/  LDL.LU R203, [R1+0x6c] ;  /* 0x00006c0001cb7983 */ /* 0x001f280000300800 */
[----:B------:R0:W-:Y:S04]  /*4c60*/  STL [R1+0x90], R199 ;  /* 0x000090c701007387 */ /* 0x0001e80000100800 */
[----:B------:R0:W-:Y:S04]  /*4c70*/  STL [R1+0x8], R198 ;  /* 0x000008c601007387 */ /* 0x0001e80000100800 */
[----:B------:R-:W4:Y:S04]  /*4c80*/  LDL.LU R202, [R1+0x14] ;  /* 0x0000140001ca7983 */ /* 0x000f280000300800 */
[----:B------:R-:W4:Y:S04]  /*4c90*/  LDL.LU R201, [R1+0x58] ;  /* 0x0000580001c97983 */ /* 0x000f280000300800 */
[----:B------:R-:W-:Y:S04]  /*4ca0*/  STL [R1+0x7c], R211 ;  /* 0x00007cd301007387 */ /* 0x000fe80000100800 */
[----:B-1----:R-:W4:Y:S04]  /*4cb0*/  LDL.LU R200, [R1+0x5c] ;  /* 0x00005c0001c87983 */ /* 0x002f280000300800 */
[----:B------:R-:W-:Y:S04]  /*4cc0*/  STL [R1+0x80], R210 ;  /* 0x000080d201007387 */ /* 0x000fe80000100800 */
[----:B0-----:R-:W4:Y:S04]  /*4cd0*/  LDL.LU R199, [R1+0x60] ;  /* 0x0000600001c77983 */ /* 0x001f280000300800 */
[----:B------:R-:W4:Y:S01]  /*4ce0*/  LDL.LU R198, [R1+0x18] ;  /* 0x0000180001c67983 */ /* 0x000f220000300800 */
[----:B---3--:R-:W-:-:S05]  /*4cf0*/  FADD.FTZ R189, R143, R189 ;  /* 0x000000bd8fbd7221 */ /* 0x008fca0000010000 */
[----:B------:R0:W-:Y:S04]  /*4d00*/  STL [R1+0x84], R189 ;  /* 0x000084bd01007387 */ /* 0x0001e80000100800 */
[----:B------:R-:W3:Y:S01]  /*4d10*/  LDL.LU R197, [R1+0x4c] ;  /* 0x00004c0001c57983 */ /* 0x000ee20000300800 */
[----:B-----5:R-:W-:-:S05]  /*4d20*/  FADD.FTZ R188, R135, R188 ;  /* 0x000000bc87bc7221 */ /* 0x020fca0000010000 */
[----:B------:R1:W-:Y:S04]  /*4d30*/  STL [R1+0xc], R188 ;  /* 0x00000cbc01007387 */ /* 0x0003e80000100800 */
[----:B0-----:R-:W5:Y:S04]  /*4d40*/  LDL.LU R189, [R1+0x50] ;  /* 0x0000500001bd7983 */ /* 0x001f680000300800 */
[----:B-1----:R-:W5:Y:S04]  /*4d50*/  LDL.LU R188, [R1+0x54] ;  /* 0x0000540001bc7983 */ /* 0x002f680000300800 */
[----:B------:R-:W5:Y:S04]  /*4d60*/  LDL.LU R169, [R1+0x1c] ;  /* 0x00001c0001a97983 */ /* 0x000f680000300800 */
[----:B------:R-:W5:Y:S04]  /*4d70*/  LDL.LU R168, [R1+0x40] ;  /* 0x0000400001a87983 */ /* 0x000f680000300800 */
[----:B------:R-:W5:Y:S01]  /*4d80*/  LDL.LU R167, [R1+0x44] ;  /* 0x0000440001a77983 */ /* 0x000f620000300800 */
[----:B--2---:R-:W-:-:S05]  /*4d90*/  FADD.FTZ R208, R144, R208 ;  /* 0x000000d090d07221 */ /* 0x004fca0000010000 */
[----:B------:R-:W-:Y:S04]  /*4da0*/  STL [R1+0x70], R208 ;  /* 0x000070d001007387 */ /* 0x000fe80000100800 */
[----:B------:R-:W2:Y:S04]  /*4db0*/  LDL.LU R158, [R1+0x48] ;  /* 0x00004800019e7983 */ /* 0x000ea80000300800 */
[----:B------:R-:W2:Y:S04]  /*4dc0*/  LDL.LU R143, [R1+0x20] ;  /* 0x00002000018f7983 */ /* 0x000ea80000300800 */
[----:B------:R-:W2:Y:S01]  /*4dd0*/  LDL.LU R142, [R1+0x34] ;  /* 0x00003400018e7983 */ /* 0x000ea20000300800 */
[----:B----4-:R-:W-:-:S03]  /*4de0*/  FADD.FTZ R207, R118, R207 ;  /* 0x000000cf76cf7221 */ /* 0x010fc60000010000 */
[----:B------:R-:W4:Y:S04]  /*4df0*/  LDL.LU R141, [R1+0x38] ;  /* 0x00003800018d7983 */ /* 0x000f280000300800 */
[----:B------:R-:W-:Y:S04]  /*4e00*/  STL [R1+0x74], R207 ;  /* 0x000074cf01007387 */ /* 0x000fe80000100800 */
[----:B------:R-:W4:Y:S01]  /*4e10*/  LDL.LU R140, [R1+0x3c] ;  /* 0x00003c00018c7983 */ /* 0x000f220000300800 */
[----:B------:R-:W-:-:S05]  /*4e20*/  FADD.FTZ R206, R145, R206 ;  /* 0x000000ce91ce7221 */ /* 0x000fca0000010000 */
[----:B------:R-:W-:Y:S01]  /*4e30*/  STL [R1+0x78], R206 ;  /* 0x000078ce01007387 */ /* 0x000fe20000100800 */
[----:B------:R-:W-:Y:S01]  /*4e40*/  FADD.FTZ R205, R121, R205 ;  /* 0x000000cd79cd7221 */ /* 0x000fe20000010000 */
[----:B------:R-:W-:Y:S01]  /*4e50*/  FADD.FTZ R170, R44, R170 ;  /* 0x000000aa2caa7221 */ /* 0x000fe20000010000 */
[----:B------:R-:W-:Y:S01]  /*4e60*/  FADD.FTZ R183, R46, R183 ;  /* 0x000000b72eb77221 */ /* 0x000fe20000010000 */
[----:B------:R-:W0:Y:S01]  /*4e70*/  S2R R138, SR_TID.X ;  /* 0x00000000008a7919 */ /* 0x000e220000002100 */
[----:B------:R-:W1:Y:S01]  /*4e80*/  LDC R121, c[0x0][0x380] ;  /* 0x0000e000ff797b82 */ /* 0x000e620000000800 */
[----:B------:R-:W-:-:S05]  /*4e90*/  FADD.FTZ R139, R146, R139 ;  /* 0x0000008b928b7221 */ /* 0x000fca0000010000 */
[----:B------:R0:W-:Y:S04]  /*4ea0*/  STL [R1+0x64], R139 ;  /* 0x0000648b01007387 */ /* 0x0001e80000100800 */
[----:B------:R-:W-:Y:S04]  /*4eb0*/  STL [R1+0x10], R205 ;  /* 0x000010cd01007387 */ /* 0x000fe80000100800 */
[----:B0-----:R-:W4:Y:S04]  /*4ec0*/  LDL.LU R139, [R1+0x24] ;  /* 0x00002400018b7983 */ /* 0x001f280000300800 */
[----:B------:R-:W4:Y:S04]  /*4ed0*/  LDL.LU R135, [R1+0x28] ;  /* 0x0000280001877983 */ /* 0x000f280000300800 */
[----:B------:R-:W4:Y:S04]  /*4ee0*/  LDL.LU R132, [R1+0x2c] ;  /* 0x00002c0001847983 */ /* 0x000f280000300800 */
[----:B------:R-:W4:Y:S04]  /*4ef0*/  LDL.LU R118, [R1+0x30] ;  /* 0x0000300001767983 */ /* 0x000f280000300800 */
[----:B------:R-:W0:Y:S04]  /*4f00*/  SHFL.DOWN PT, R44, R170, 0x4, 0x1f ;  /* 0x08801f00aa2c7f89 */ /* 0x000e2800000e0000 */
[----:B------:R-:W1:Y:S01]  /*4f10*/  SHFL.DOWN PT, R46, R183, 0x4, 0x1f ;  /* 0x08801f00b72e7f89 */ /* 0x000e6200000e0000 */
        /* <DEDUP_REMOVED lines=42> */
[----:B---3--:R-:W-:-:S05]  /*51c0*/  FADD.FTZ R197, R150, R197 ;  /* 0x000000c596c57221 */ /* 0x008fca0000010000 */
[----:B------:R3:W-:Y:S01]  /*51d0*/  STL [R1+0x4c], R197 ;  /* 0x00004cc501007387 */ /* 0x0007e20000100800 */
[----:B-----5:R-:W-:Y:S01]  /*51e0*/  FADD.FTZ R189, R129, R189 ;  /* 0x000000bd81bd7221 */ /* 0x020fe20000010000 */
        /* <DEDUP_REMOVED lines=9> */
[----:B--2---:R-:W-:Y:S01]  /*5280*/  FADD.FTZ R158, R153, R158 ;  /* 0x0000009e999e7221 */ /* 0x004fe20000010000 */
[----:B------:R-:W-:-:S04]  /*5290*/  FADD.FTZ R143, R40, R143 ;  /* 0x0000008f288f7221 */ /* 0x000fc80000010000 */
[----:B------:R3:W-:Y:S01]  /*52a0*/  STL [R1+0x48], R158 ;  /* 0x0000489e01007387 */ /* 0x0007e20000100800 */
[----:B------:R-:W-:-:S03]  /*52b0*/  FADD.FTZ R142, R154, R142 ;  /* 0x0000008e9a8e7221 */ /* 0x000fc60000010000 */
[----:B------:R3:W-:Y:S01]  /*52c0*/  STL [R1+0x20], R143 ;  /* 0x0000208f01007387 */ /* 0x0007e20000100800 */
[----:B----4-:R-:W-:-:S03]  /*52d0*/  FADD.FTZ R141, R43, R141 ;  /* 0x0000008d2b8d7221 */ /* 0x010fc60000010000 */
[----:B------:R3:W-:Y:S01]  /*52e0*/  STL [R1+0x34], R142 ;  /* 0x0000348e01007387 */ /* 0x0007e20000100800 */
[----:B------:R-:W-:-:S03]  /*52f0*/  FADD.FTZ R140, R155, R140 ;  /* 0x0000008c9b8c7221 */ /* 0x000fc60000010000 */
[----:B------:R3:W-:Y:S04]  /*5300*/  STL [R1+0x38], R141 ;  /* 0x0000388d01007387 */ /* 0x0007e80000100800 */
[----:B------:R3:W-:Y:S01]  /*5310*/  STL [R1+0x3c], R140 ;  /* 0x00003c8c01007387 */ /* 0x0007e20000100800 */
[----:B------:R-:W-:Y:S01]  /*5320*/  LOP3.LUT R45, R138, 0x1f, RZ, 0xc0, !PT ;  /* 0x0000001f8a2d7812 */ /* 0x000fe200078ec0ff */
        /* <DEDUP_REMOVED lines=8> */
[----:B------:R-:W-:Y:S01]  /*53b0*/  ISETP.GT.U32.AND P0, PT, R45, 0x3, PT ;  /* 0x000000032d00780c */ /* 0x000fe20003f04070 */
[----:B0-----:R-:W-:Y:S01]  /*53c0*/  FADD.FTZ R40, R170, R46 ;  /* 0x0000002eaa287221 */ /* 0x001fe20000010000 */
[----:B-1----:R-:W-:Y:S01]  /*53d0*/  FADD.FTZ R41, R183, R44 ;  /* 0x0000002cb7297221 */ /* 0x002fe20000010000 */
[----:B------:R-:W-:Y:S10]  /*53e0*/  @P2 BRA `(.L_x_895) ;  /* 0x0000000000202947 */ /* 0x000ff40003800000 */
        /* <DEDUP_REMOVED lines=8> */
.L_x_895:
[----:B------:R-:W-:Y:S05]  /*5470*/  BSYNC.RECONVERGENT B0 ;  /* 0x0000000000007941 */ /* 0x000fea0003800200 */
.L_x_894:
        /* <DEDUP_REMOVED lines=22> */
.L_x_897:
[----:B------:R-:W-:Y:S05]  /*55e0*/  BSYNC.RECONVERGENT B0 ;  /* 0x0000000000007941 */ /* 0x000fea0003800200 */
.L_x_896:
        /* <DEDUP_REMOVED lines=9> */
[----:B---3--:R-:W-:Y:S02]  /*5680*/  IADD3 R118, P2, PT, R42, R43, RZ ;  /* 0x0000002b2a767210 */ /* 0x008fe40007f5e0ff */
        /* <DEDUP_REMOVED lines=22> */
.L_x_899:
[----:B0-----:R-:W2:Y:S04]  /*57f0*/  LDG.E.STRONG.GPU R42, desc[UR4][R40.64] ;  /* 0x00000004282a7981 */ /* 0x001ea8000c1ef900 */
[----:B--2---:R-:W-:Y:S01]  /*5800*/  CCTL.IVALL ;  /* 0x00000000ff00798f */ /* 0x004fe20002000000 */
[----:B------:R-:W-:Y:S05]  /*5810*/  YIELD ;  /* 0x0000000000007946 */ /* 0x000fea0003800000 */
[----:B------:R-:W-:-:S13]  /*5820*/  ISETP.NE.AND P2, PT, R42, R125, PT ;  /* 0x0000007d2a00720c */ /* 0x000fda0003f45270 */
[----:B------:R-:W-:Y:S05]  /*5830*/  @P2 BRA `(.L_x_899) ;  /* 0xfffffffc00ec2947 */ /* 0x000fea000383ffff */
.L_x_898:
        /* <DEDUP_REMOVED lines=33> */
[----:B---3--:R-:W1:Y:S01]  /*5a50*/  SHFL.BFLY PT, R118, R47, 0x4, 0x1f ;  /* 0x0c801f002f767f89 */ /* 0x008e6200000e0000 */
        /* <DEDUP_REMOVED lines=77> */
[----:B------:R-:W-:Y:S01]  /*5f30*/  FMUL.FTZ R41, R82, R41 ;  /* 0x0000002952297220 */ /* 0x000fe20000410000 */
[----:B0-----:R-:W-:-:S04]  /*5f40*/  IMAD.WIDE.U32 R70, R83, 0x10, R78 ;  /* 0x0000001053467825 */ /* 0x001fc800078e004e */
        /* <DEDUP_REMOVED lines=36> */
[----:B------:R0:W-:Y:S01]  /*6190*/  STG.E.128 desc[UR4][R70.64], R40 ;  /* 0x0000002846007986 */ /* 0x0001e2000c101d04 */
        /* <DEDUP_REMOVED lines=25> */
[----:B------:R-:W-:Y:S01]  /*6330*/  FMUL.FTZ R55, R82, R185 ;  /* 0x000000b952377220 */ /* 0x000fe20000410000 */
[----:B------:R-:W-:-:S04]  /*6340*/  IMAD.WIDE.U32 R68, R91, 0x10, R78 ;  /* 0x000000105b447825 */ /* 0x000fc800078e004e */
        /* <DEDUP_REMOVED lines=87> */
.L_x_889:
        /* <DEDUP_REMOVED lines=51> */
.L_x_901:
        /* <DEDUP_REMOVED lines=9> */
.L_x_3052:


//--------------------- .text._ZN10layer_norm22ln_bwd_finalize_kernelINS_22Kernel_traits_finalizeILj20480E6__halfS2_S2_fjLj1024ELj4ENS_18Kernel_traits_baseILj20480ES2_S2_S2_fjLj1024EEEEEEEvNS_9BwdParamsE --------------------------
	.section	.text._ZN10layer_norm22ln_bwd_finalize_kernelINS_22Kernel_traits_finalizeILj20480E6__halfS2_S2_fjLj1024ELj4ENS_18Kernel_traits_baseILj20480ES2_S2_S2_fjLj1024EEEEEEEvNS_9BwdParamsE,"ax",@progbits
	.align	128
        .global         _ZN10layer_norm22ln_bwd_finalize_kernelINS_22Kernel_traits_finalizeILj20480E6__halfS2_S2_fjLj1024ELj4ENS_18Kernel_traits_baseILj20480ES2_S2_S2_fjLj1024EEEEEEEvNS_9BwdParamsE
        .type           _ZN10layer_norm22ln_bwd_finalize_kernelINS_22Kernel_traits_finalizeILj20480E6__halfS2_S2_fjLj1024ELj4ENS_18Kernel_traits_baseILj20480ES2_S2_S2_fjLj1024EEEEEEEvNS_9BwdParamsE,@function
        .size           _ZN10layer_norm22ln_bwd_finalize_kernelINS_22Kernel_traits_finalizeILj20480E6__halfS2_S2_fjLj1024ELj4ENS_18Kernel_traits_baseILj20480ES2_S2_S2_fjLj1024EEEEEEEvNS_9BwdParamsE,(.L_x_3053 - _ZN10layer_norm22ln_bwd_finalize_kernelINS_22Kernel_traits_finalizeILj20480E6__halfS2_S2_fjLj1024ELj4ENS_18Kernel_traits_baseILj20480ES2_S2_S2_fjLj1024EEEEEEEvNS_9BwdParamsE)
        .other          _ZN10layer_norm22ln_bwd_finalize_kernelINS_22Kernel_traits_finalizeILj20480E6__halfS2_S2_fjLj1024ELj4ENS_18Kernel_traits_baseILj20480ES2_S2_S2_fjLj1024EEEEEEEvNS_9BwdParamsE,@"STO_CUDA_ENTRY STV_DEFAULT"
_ZN10layer_norm22ln_bwd_finalize_kernelINS_22Kernel_traits_finalizeILj20480E6__halfS2_S2_fjLj1024ELj4ENS_18Kernel_traits_baseILj20480ES2_S2_S2_fjLj1024EEEEEEEvNS_9BwdParamsE:
.text._ZN10layer_norm22ln_bwd_finalize_kernelINS_22Kernel_traits_finalizeILj20480E6__halfS2_S2_fjLj1024ELj4ENS_18Kernel_traits_baseILj20480ES2_S2_S2_fjLj1024EEEEEEEvNS_9BwdParamsE:
        /* <DEDUP_REMOVED lines=37> */
.L_x_906:
        /* <DEDUP_REMOVED lines=118> */
.L_x_905:
[----:B------:R-:W-:Y:S05]  /*09b0*/  BSYNC.RECONVERGENT B1 ;  /* 0x0000000000017941 */ /* 0x000fea0003800200 */
.L_x_904:
        /* <DEDUP_REMOVED lines=65> */
.L_x_908:
[----:B------:R-:W-:Y:S05]  /*0dd0*/  BSYNC.RECONVERGENT B1 ;  /* 0x0000000000017941 */ /* 0x000fea0003800200 */
.L_x_907:
        /* <DEDUP_REMOVED lines=37> */
.L_x_910:
[----:B------:R-:W-:Y:S05]  /*1030*/  BSYNC.RECONVERGENT B1 ;  /* 0x0000000000017941 */ /* 0x000fea0003800200 */
.L_x_909:
[----:B------:R-:W-:Y:S05]  /*1040*/  @!P1 BRA `(.L_x_903) ;  /* 0x00000000003c9947 */ /* 0x000fea0003800000 */
[----:B------:R-:W0:Y:S01]  /*1050*/  LDC.64 R6, c[0x0][0x3e0] ;  /* 0x0000f800ff067b82 */ /* 0x000e220000000a00 */
[----:B------:R-:W-:Y:S01]  /*1060*/  IMAD R2, R15, 0x5000, R11 ;  /* 0x000050000f027824 */ /* 0x000fe200078e020b */
[----:B------:R-:W-:-:S04]  /*1070*/  IADD3 R24, PT, PT, -R24, RZ, RZ ;  /* 0x000000ff18187210 */ /* 0x000fc80007ffe1ff */
[----:B------:R-:W-:Y:S02]  /*1080*/  IADD3 R11, PT, PT, R13, R2, RZ ;  /* 0x000000020d0b7210 */ /* 0x000fe40007ffe0ff */
[----:B------:R-:W1:Y:S05]  /*1090*/  LDC.64 R8, c[0x0][0x3e8] ;  /* 0x0000fa00ff087b82 */ /* 0x000e6a0000000a00 */
.L_x_911:
        /* <DEDUP_REMOVED lines=10> */
.L_x_903:
[----:B------:R-:W-:Y:S05]  /*1140*/  BSYNC.RECONVERGENT B0 ;  /* 0x0000000000007941 */ /* 0x000fea0003800200 */
.L_x_902:
        /* <DEDUP_REMOVED lines=55> */
.L_x_912:
        /* <DEDUP_REMOVED lines=12> */
.L_x_3053:


//--------------------- .text._ZN10layer_norm13ln_bwd_kernelINS_13Kernel_traitsI6__halfS2_S2_fjLj20480ELj4ELj1ELj4ELj16ENS_18Kernel_traits_baseILj20480ES2_S2_S2_fjLj128EEEEEEEvNS_9BwdParamsE --------------------------
	.section	.text._ZN10layer_norm13ln_bwd_kernelINS_13Kernel_traitsI6__halfS2_S2_fjLj20480ELj4ELj1ELj4ELj16ENS_18Kernel_traits_baseILj20480ES2_S2_S2_fjLj128EEEEEEEvNS_9BwdParamsE,"ax",@progbits
	.align	128
        .global         _ZN10layer_norm13ln_bwd_kernelINS_13Kernel_traitsI6__halfS2_S2_fjLj20480ELj4ELj1ELj4ELj16ENS_18Kernel_traits_baseILj20480ES2_S2_S2_fjLj128EEEEEEEvNS_9BwdParamsE
        .type           _ZN10layer_norm13ln_bwd_kernelINS_13Kernel_traitsI6__halfS2_S2_fjLj20480ELj4ELj1ELj4ELj16ENS_18Kernel_traits_baseILj20480ES2_S2_S2_fjLj128EEEEEEEvNS_9BwdParamsE,@function
        .size           _ZN10layer_norm13ln_bwd_kernelINS_13Kernel_traitsI6__halfS2_S2_fjLj20480ELj4ELj1ELj4ELj16ENS_18Kernel_traits_baseILj20480ES2_S2_S2_fjLj128EEEEEEEvNS_9BwdParamsE,(.L_x_3054 - _ZN10layer_norm13ln_bwd_kernelINS_13Kernel_traitsI6__halfS2_S2_fjLj20480ELj4ELj1ELj4ELj16ENS_18Kernel_traits_baseILj20480ES2_S2_S2_fjLj128EEEEEEEvNS_9BwdParamsE)
        .other          _ZN10layer_norm13ln_bwd_kernelINS_13Kernel_traitsI6__halfS2_S2_fjLj20480ELj4ELj1ELj4ELj16ENS_18Kernel_traits_baseILj20480ES2_S2_S2_fjLj128EEEEEEEvNS_9BwdParamsE,@"STO_CUDA_ENTRY STV_DEFAULT"
_ZN10layer_norm13ln_bwd_kernelINS_13Kernel_traitsI6__halfS2_S2_fjLj20480ELj4ELj1ELj4ELj16ENS_18Kernel_traits_baseILj20480ES2_S2_S2_fjLj128EEEEEEEvNS_9BwdParamsE:
.text._ZN10layer_norm13ln_bwd_kernelINS_13Kernel_traitsI6__halfS2_S2_fjLj20480ELj4ELj1ELj4ELj16ENS_18Kernel_traits_baseILj20480ES2_S2_S2_fjLj128EEEEEEEvNS_9BwdParamsE:
        /* <DEDUP_REMOVED lines=137> */
.L_x_924:
        /* <DEDUP_REMOVED lines=42> */
.L_x_914:
        /* <DEDUP_REMOVED lines=26> */
.L_x_915:
        /* <DEDUP_REMOVED lines=25> */
[----:B------:R-:W-:Y:S02]  /*0e60*/  HADD2.F32 R148, -RZ, R118.H1_H1 ;  /* 0x30000076ff947230 */ /* 0x000fe40000004100 */
[--C-:B------:R-:W-:Y:S01]  /*0e70*/  FADD.FTZ R235, R156, -R211.reuse ;  /* 0x800000d39ceb7221 */ /* 0x100fe20000010000 */
[----:B------:R-:W-:Y:S02]  /*0e80*/  HADD2.F32 R120, -RZ, R122.H0_H0 ;  /* 0x2000007aff787230 */ /* 0x000fe40000004100 */
[----:B------:R-:W-:Y:S01]  /*0e90*/  FMUL.FTZ R153, R132, R153 ;  /* 0x0000009984997220 */ /* 0x000fe20000410000 */
[----:B------:R-:W-:Y:S02]  /*0ea0*/  HADD2.F32 R114, -RZ, R124.H0_H0 ;  /* 0x2000007cff727230 */ /* 0x000fe40000004100 */
[----:B------:R-:W-:Y:S01]  /*0eb0*/  FADD.FTZ R231, R148, -R211 ;  /* 0x800000d394e77221 */ /* 0x000fe20000010000 */
[----:B------:R-:W-:-:S02]  /*0ec0*/  HADD2.F32 R108, -RZ, R126.H0_H0 ;  /* 0x2000007eff6c7230 */ /* 0x000fc40000004100 */
[C---:B------:R-:W-:Y:S01]  /*0ed0*/  FMUL.FTZ R147, R132.reuse, R147 ;  /* 0x0000009384937220 */ /* 0x040fe20000410000 */
[--C-:B------:R-:W-:Y:S02]  /*0ee0*/  HADD2.F32 R179, -RZ, R88.reuse.H0_H0 ;  /* 0x20000058ffb37230 */ /* 0x100fe40000004100 */
[C---:B------:R-:W-:Y:S01]  /*0ef0*/  FMUL.FTZ R145, R132.reuse, R145 ;  /* 0x0000009184917220 */ /* 0x040fe20000410000 */
[----:B------:R-:W-:Y:S02]  /*0f00*/  HADD2.F32 R180, -RZ, R88.H1_H1 ;  /* 0x30000058ffb47230 */ /* 0x000fe40000004100 */
[C---:B------:R-:W-:Y:S01]  /*0f10*/  FMUL.FTZ R139, R132.reuse, R139 ;  /* 0x0000008b848b7220 */ /* 0x040fe20000410000 */
[--C-:B------:R-:W-:Y:S02]  /*0f20*/  HADD2.F32 R170, -RZ, R109.reuse.H0_H0 ;  /* 0x2000006dffaa7230 */ /* 0x100fe40000004100 */
[----:B------:R-:W-:Y:S01]  /*0f30*/  FMUL.FTZ R137, R132, R137 ;  /* 0x0000008984897220 */ /* 0x000fe20000410000 */
[----:B------:R-:W-:-:S02]  /*0f40*/  HADD2.F32 R172, -RZ, R109.H1_H1 ;  /* 0x3000006dffac7230 */ /* 0x000fc40000004100 */
[--C-:B------:R-:W-:Y:S02]  /*0f50*/  HADD2.F32 R178, -RZ, R111.reuse.H0_H0 ;  /* 0x2000006fffb27230 */ /* 0x100fe40000004100 */
        /* <DEDUP_REMOVED lines=42> */
[----:B------:R-:W-:Y:S01]  /*1200*/  FADD.FTZ R213, R126, -R211 ;  /* 0x800000d37ed57221 */ /* 0x000fe20000010000 */
[----:B------:R-:W-:Y:S02]  /*1210*/  HADD2.F32 R2, -RZ, R127.H1_H1 ;  /* 0x3000007fff027230 */ /* 0x000fe40000004100 */
        /* <DEDUP_REMOVED lines=20> */
[--C-:B------:R-:W-:Y:S01]  /*1360*/  FADD.FTZ R97, R0, -R211.reuse ;  /* 0x800000d300617221 */ /* 0x100fe20000010000 */
[--C-:B------:R-:W-:Y:S02]  /*1370*/  HADD2.F32 R192, -RZ, R99.reuse.H0_H0 ;  /* 0x20000063ffc07230 */ /* 0x100fe40000004100 */
[----:B------:R-:W-:Y:S01]  /*1380*/  FMUL.FTZ R122, R132, R121 ;  /* 0x00000079847a7220 */ /* 0x000fe20000410000 */
[----:B------:R-:W-:Y:S02]  /*1390*/  HADD2.F32 R195, -RZ, R99.H1_H1 ;  /* 0x30000063ffc37230 */ /* 0x000fe40000004100 */
[----:B------:R-:W-:Y:S01]  /*13a0*/  FADD.FTZ R99, R108, -R211 ;  /* 0x800000d36c637221 */ /* 0x000fe20000010000 */
        /* <DEDUP_REMOVED lines=15> */
[--C-:B------:R-:W-:Y:S01]  /*14a0*/  FADD.FTZ R107, R120, -R211.reuse ;  /* 0x800000d3786b7221 */ /* 0x100fe20000010000 */
[--C-:B------:R-:W-:Y:S02]  /*14b0*/  HADD2.F32 R93, -RZ, R94.reuse.H0_H0 ;  /* 0x2000005eff5d7230 */ /* 0x100fe40000004100 */
[----:B------:R-:W-:Y:S01]  /*14c0*/  FADD.FTZ R211, R2, -R211 ;  /* 0x800000d302d37221 */ /* 0x000fe20000010000 */
[----:B------:R-:W-:-:S02]  /*14d0*/  HADD2.F32 R186, -RZ, R94.H1_H1 ;  /* 0x3000005effba7230 */ /* 0x000fc40000004100 */
[C---:B------:R-:W-:Y:S01]  /*14e0*/  FMUL.FTZ R120, R132.reuse, R233 ;  /* 0x000000e984787220 */ /* 0x040fe20000410000 */
[--C-:B------:R-:W-:Y:S02]  /*14f0*/  HADD2.F32 R94, -RZ, R95.reuse.H0_H0 ;  /* 0x2000005fff5e7230 */ /* 0x100fe40000004100 */
[C---:B------:R-:W-:Y:S01]  /*1500*/  FMUL.FTZ R111, R132.reuse, R111 ;  /* 0x0000006f846f7220 */ /* 0x040fe20000410000 */
[----:B------:R-:W-:Y:S02]  /*1510*/  HADD2.F32 R187, -RZ, R95.H1_H1 ;  /* 0x3000005fffbb7230 */ /* 0x000fe40000004100 */
[C---:B------:R-:W-:Y:S01]  /*1520*/  FMUL.FTZ R110, R132.reuse, R225 ;  /* 0x000000e1846e7220 */ /* 0x040fe20000410000 */
[----:B------:R-:W-:Y:S02]  /*1530*/  HADD2.F32 R163, -RZ, R82.H1_H1 ;  /* 0x30000052ffa37230 */ /* 0x000fe40000004100 */
[----:B------:R-:W-:Y:S01]  /*1540*/  FMUL.FTZ R109, R132, R109 ;  /* 0x0000006d846d7220 */ /* 0x000fe20000410000 */
[----:B------:R-:W-:-:S02]  /*1550*/  HADD2.F32 R95, -RZ, R96.H0_H0 ;  /* 0x20000060ff5f7230 */ /* 0x000fc40000004100 */
[C---:B------:R-:W-:Y:S01]  /*1560*/  FMUL.FTZ R107, R132.reuse, R107 ;  /* 0x0000006b846b7220 */ /* 0x040fe20000410000 */
[----:B------:R-:W-:Y:S02]  /*1570*/  HADD2.F32 R2, -RZ, R84.H0_H0 ;  /* 0x20000054ff027230 */ /* 0x000fe40000004100 */
[----:B------:R-:W-:Y:S01]  /*1580*/  FMUL.FTZ R166, R163, R186 ;  /* 0x000000baa3a67220 */ /* 0x000fe20000410000 */
[----:B------:R-:W-:Y:S02]  /*1590*/  HADD2.F32 R0, -RZ, R76.H0_H0 ;  /* 0x2000004cff007230 */ /* 0x000fe40000004100 */
[----:B------:R-:W-:Y:S01]  /*15a0*/  FMUL.FTZ R105, R132, R105 ;  /* 0x0000006984697220 */ /* 0x000fe20000410000 */
[--C-:B------:R-:W-:Y:S02]  /*15b0*/  HADD2.F32 R198, -RZ, R102.reuse.H0_H0 ;  /* 0x20000066ffc67230 */ /* 0x100fe40000004100 */
[----:B------:R-:W-:Y:S01]  /*15c0*/  FMUL.FTZ R2, R2, R179 ;  /* 0x000000b302027220 */ /* 0x000fe20000410000 */
[----:B------:R-:W-:-:S02]  /*15d0*/  HADD2.F32 R201, -RZ, R102.H1_H1 ;  /* 0x30000066ffc97230 */ /* 0x000fc40000004100 */
[----:B------:R-:W-:Y:S01]  /*15e0*/  FMUL.FTZ R163, R0, R95 ;  /* 0x0000005f00a37220 */ /* 0x000fe20000410000 */
[----:B------:R-:W-:Y:S02]  /*15f0*/  HADD2.F32 R167, -RZ, R80.H1_H1 ;  /* 0x30000050ffa77230 */ /* 0x000fe40000004100 */
[----:B------:R-:W-:Y:S01]  /*1600*/  FMUL.FTZ R0, R132, R249 ;  /* 0x000000f984007220 */ /* 0x000fe20000410000 */
[----:B------:R-:W-:Y:S02]  /*1610*/  HADD2.F32 R171, -RZ, R84.H1_H1 ;  /* 0x30000054ffab7230 */ /* 0x000fe40000004100 */
[----:B------:R-:W-:Y:S01]  /*1620*/  FADD.FTZ R249, RZ, R2 ;  /* 0x00000002fff97221 */ /* 0x000fe20000010000 */
[----:B------:R-:W-:Y:S02]  /*1630*/  HADD2.F32 R102, -RZ, R82.H0_H0 ;  /* 0x20000052ff667230 */ /* 0x000fe40000004100 */
[----:B------:R-:W-:Y:S01]  /*1640*/  FMUL.FTZ R170, R167, R184 ;  /* 0x000000b8a7aa7220 */ /* 0x000fe20000410000 */
[----:B------:R-:W-:-:S02]  /*1650*/  HADD2.F32 R202, -RZ, R104.H0_H0 ;  /* 0x20000068ffca7230 */ /* 0x000fc40000004100 */
[----:B------:R-:W-:Y:S01]  /*1660*/  FMUL.FTZ R178, R171, R180 ;  /* 0x000000b4abb27220 */ /* 0x000fe20000410000 */
[----:B------:R-:W-:Y:S02]  /*1670*/  HADD2.F32 R205, -RZ, R104.H1_H1 ;  /* 0x30000068ffcd7230 */ /* 0x000fe40000004100 */
[----:B------:R-:W-:Y:S01]  /*1680*/  FMUL.FTZ R167, R102, R93 ;  /* 0x0000005d66a77220 */ /* 0x000fe20000410000 */
[----:B------:R-:W-:Y:S02]  /*1690*/  HADD2.F32 R104, -RZ, R80.H0_H0 ;  /* 0x20000050ff687230 */ /* 0x000fe40000004100 */
[----:B------:R-:W-:Y:S01]  /*16a0*/  FFMA.FTZ R102, R0, R2, RZ ;  /* 0x0000000200667223 */ /* 0x000fe200000100ff */
[--C-:B------:R-:W-:Y:S02]  /*16b0*/  HADD2.F32 R177, -RZ, R85.reuse.H0_H0 ;  /* 0x20000055ffb17230 */ /* 0x100fe40000004100 */
[----:B------:R-:W-:Y:S01]  /*16c0*/  FMUL.FTZ R103, R132, R103 ;  /* 0x0000006784677220 */ /* 0x000fe20000410000 */
[----:B------:R-:W-:-:S02]  /*16d0*/  HADD2.F32 R176, -RZ, R85.H1_H1 ;  /* 0x30000055ffb07230 */ /* 0x000fc40000004100 */
[----:B------:R-:W-:Y:S01]  /*16e0*/  FMUL.FTZ R171, R104, R91 ;  /* 0x0000005b68ab7220 */ /* 0x000fe20000410000 */
[----:B------:R-:W-:Y:S01]  /*16f0*/  FADD.FTZ R104, R249, R178 ;  /* 0x000000b2f9687221 */ /* 0x000fe20000010000 */
[----:B------:R-:W-:Y:S01]  /*1700*/  FMUL.FTZ R177, R177, R88 ;  /* 0x00000058b1b17220 */ /* 0x000fe20000410000 */
        /* <DEDUP_REMOVED lines=9> */
[----:B------:R-:W-:Y:S02]  /*17a0*/  HADD2.F32 R247, -RZ, R78.H0_H0 ;  /* 0x2000004efff77230 */ /* 0x000fe40000004100 */
[----:B------:R-:W-:Y:S01]  /*17b0*/  FMUL.FTZ R175, R106, R89 ;  /* 0x000000596aaf7220 */ /* 0x000fe20000410000 */
[----:B------:R-:W-:Y:S02]  /*17c0*/  HADD2.F32 R173, -RZ, R86.H1_H1 ;  /* 0x30000056ffad7230 */ /* 0x000fe40000004100 */
[----:B------:R-:W-:Y:S01]  /*17d0*/  FFMA.FTZ R102, R157, R176, R102 ;  /* 0x000000b09d667223 */ /* 0x000fe20000010066 */
[----:B------:R-:W-:-:S02]  /*17e0*/  HADD2.F32 R108, -RZ, R87.H0_H0 ;  /* 0x20000057ff6c7230 */ /* 0x000fc40000004100 */
[----:B------:R-:W-:Y:S01]  /*17f0*/  FMUL.FTZ R156, R247, R190 ;  /* 0x000000bef79c7220 */ /* 0x000fe20000410000 */
[----:B------:R-:W-:Y:S01]  /*1800*/  FADD.FTZ R247, R104, R175 ;  /* 0x000000af68f77221 */ /* 0x000fe20000010000 */
[----:B------:R-:W-:Y:S01]  /*1810*/  FMUL.FTZ R174, R173, R182 ;  /* 0x000000b6adae7220 */ /* 0x000fe20000410000 */
[----:B------:R-:W-:Y:S01]  /*1820*/  FFMA.FTZ R102, R155, R175, R102 ;  /* 0x000000af9b667223 */ /* 0x000fe20000010066 */
[----:B------:R-:W-:Y:S02]  /*1830*/  HADD2.F32 R245, -RZ, R79.H0_H0 ;  /* 0x2000004ffff57230 */ /* 0x000fe40000004100 */
[----:B------:R-:W-:Y:S01]  /*1840*/  FMUL.FTZ R173, R108, R90 ;  /* 0x0000005a6cad7220 */ /* 0x000fe20000410000 */
[----:B------:R-:W-:Y:S02]  /*1850*/  HADD2.F32 R172, -RZ, R87.H1_H1 ;  /* 0x30000057ffac7230 */ /* 0x000fe40000004100 */
[----:B------:R-:W-:Y:S01]  /*1860*/  FADD.FTZ R104, R247, R174 ;  /* 0x000000aef7687221 */ /* 0x000fe20000010000 */
[----:B------:R-:W-:Y:S01]  /*1870*/  FFMA.FTZ R102, R153, R174, R102 ;  /* 0x000000ae99667223 */ /* 0x000fe20000010066 */
[----:B------:R-:W-:Y:S01]  /*1880*/  FMUL.FTZ R152, R245, R192 ;  /* 0x000000c0f5987220 */ /* 0x000fe20000410000 */
        /* <DEDUP_REMOVED lines=42> */
[--C-:B------:R-:W-:Y:S02]  /*1b30*/  HADD2.F32 R251, -RZ, R77.reuse.H0_H0 ;  /* 0x2000004dfffb7230 */ /* 0x100fe40000004100 */
        /* <DEDUP_REMOVED lines=60> */
[----:B------:R-:W-:Y:S01]  /*1f00*/  FMUL.FTZ R127, R127, R202 ;  /* 0x000000ca7f7f7220 */ /* 0x000fe20000410000 */
        /* <DEDUP_REMOVED lines=70> */
.L_x_916:
        /* <DEDUP_REMOVED lines=18> */
[----:B------:R-:W-:Y:S02]  /*2490*/  HADD2.F32 R231, -RZ, R108.H1_H1 ;  /* 0x3000006cffe77230 */ /* 0x000fe40000004100 */
[----:B------:R-:W-:Y:S02]  /*24a0*/  HADD2.F32 R96, -RZ, R64.H1_H1 ;  /* 0x30000040ff607230 */ /* 0x000fe40000004100 */
[----:B------:R-:W-:Y:S02]  /*24b0*/  HADD2.F32 R227, -RZ, R110.H1_H1 ;  /* 0x3000006effe37230 */ /* 0x000fe40000004100 */
[----:B------:R-:W-:Y:S02]  /*24c0*/  HADD2.F32 R190, -RZ, R98.H0_H0 ;  /* 0x20000062ffbe7230 */ /* 0x000fe40000004100 */
[----:B------:R-:W-:Y:S01]  /*24d0*/  FADD.FTZ R231, R231, -R96 ;  /* 0x80000060e7e77221 */ /* 0x000fe20000010000 */
[----:B------:R-:W-:Y:S02]  /*24e0*/  HADD2.F32 R96, -RZ, R66.H1_H1 ;  /* 0x30000042ff607230 */ /* 0x000fe40000004100 */
[----:B------:R-:W-:-:S02]  /*24f0*/  HADD2.F32 R193, -RZ, R98.H1_H1 ;  /* 0x30000062ffc17230 */ /* 0x000fc40000004100 */
[----:B------:R-:W-:Y:S02]  /*2500*/  HADD2.F32 R229, -RZ, R109.H1_H1 ;  /* 0x3000006dffe57230 */ /* 0x000fe40000004100 */
[----:B------:R-:W-:Y:S01]  /*2510*/  FADD.FTZ R227, R227, -R96 ;  /* 0x80000060e3e37221 */ /* 0x000fe20000010000 */
[----:B------:R-:W-:Y:S02]  /*2520*/  HADD2.F32 R98, -RZ, R65.H1_H1 ;  /* 0x30000041ff627230 */ /* 0x000fe40000004100 */
        /* <DEDUP_REMOVED lines=9> */
[--C-:B------:R-:W-:Y:S02]  /*25c0*/  HADD2.F32 R188, -RZ, R97.reuse.H0_H0 ;  /* 0x20000061ffbc7230 */ /* 0x100fe40000004100 */
[----:B------:R-:W-:-:S02]  /*25d0*/  HADD2.F32 R191, -RZ, R97.H1_H1 ;  /* 0x30000061ffbf7230 */ /* 0x000fc40000004100 */
[----:B------:R-:W-:Y:S01]  /*25e0*/  FADD.FTZ R219, R219, -R96 ;  /* 0x80000060dbdb7221 */ /* 0x000fe20000010000 */
[----:B------:R-:W-:Y:S02]  /*25f0*/  HADD2.F32 R232, -RZ, R108.H0_H0 ;  /* 0x2000006cffe87230 */ /* 0x000fe40000004100 */
[----:B------:R-:W-:Y:S02]  /*2600*/  HADD2.F32 R217, -RZ, R115.H0_H0 ;  /* 0x20000073ffd97230 */ /* 0x000fe40000004100 */
[----:B------:R-:W-:Y:S02]  /*2610*/  HADD2.F32 R97, -RZ, R64.H0_H0 ;  /* 0x20000040ff617230 */ /* 0x000fe40000004100 */
[----:B------:R-:W-:Y:S02]  /*2620*/  HADD2.F32 R98, -RZ, R63.H0_H0 ;  /* 0x2000003fff627230 */ /* 0x000fe40000004100 */
[----:B------:R-:W-:Y:S02]  /*2630*/  HADD2.F32 R213, -RZ, R117.H1_H1 ;  /* 0x30000075ffd57230 */ /* 0x000fe40000004100 */
[----:B------:R-:W-:Y:S01]  /*2640*/  FADD.FTZ R232, R232, -R97 ;  /* 0x80000061e8e87221 */ /* 0x000fe20000010000 */
[----:B------:R-:W-:-:S02]  /*2650*/  HADD2.F32 R96, -RZ, R57.H1_H1 ;  /* 0x30000039ff607230 */ /* 0x000fc40000004100 */
[----:B------:R-:W-:Y:S01]  /*2660*/  FADD.FTZ R217, R217, -R98 ;  /* 0x80000062d9d97221 */ /* 0x000fe20000010000 */
[----:B------:R-:W-:Y:S02]  /*2670*/  HADD2.F32 R228, -RZ, R110.H0_H0 ;  /* 0x2000006effe47230 */ /* 0x000fe40000004100 */
[----:B------:R-:W-:Y:S02]  /*2680*/  HADD2.F32 R215, -RZ, R116.H1_H1 ;  /* 0x30000074ffd77230 */ /* 0x000fe40000004100 */
[----:B------:R-:W-:Y:S01]  /*2690*/  FADD.FTZ R213, R213, -R96 ;  /* 0x80000060d5d57221 */ /* 0x000fe20000010000 */
[----:B------:R-:W-:Y:S02]  /*26a0*/  HADD2.F32 R97, -RZ, R66.H0_H0 ;  /* 0x20000042ff617230 */ /* 0x000fe40000004100 */
[----:B------:R-:W-:Y:S02]  /*26b0*/  HADD2.F32 R98, -RZ, R56.H1_H1 ;  /* 0x30000038ff627230 */ /* 0x000fe40000004100 */
[----:B------:R-:W-:-:S02]  /*26c0*/  HADD2.F32 R220, -RZ, R113.H1_H1 ;  /* 0x30000071ffdc7230 */ /* 0x000fc40000004100 */
[----:B------:R-:W-:Y:S01]  /*26d0*/  FADD.FTZ R228, R228, -R97 ;  /* 0x80000061e4e47221 */ /* 0x000fe20000010000 */
[----:B------:R-:W-:Y:S02]  /*26e0*/  HADD2.F32 R222, -RZ, R112.H1_H1 ;  /* 0x30000070ffde7230 */ /* 0x000fe40000004100 */
[----:B------:R-:W-:Y:S01]  /*26f0*/  FADD.FTZ R215, R215, -R98 ;  /* 0x80000062d7d77221 */ /* 0x000fe20000010000 */
[--C-:B------:R-:W-:Y:S02]  /*2700*/  HADD2.F32 R142, -RZ, R125.reuse.H0_H0 ;  /* 0x2000007dff8e7230 */ /* 0x100fe40000004100 */
[----:B------:R-:W-:Y:S02]  /*2710*/  HADD2.F32 R113, -RZ, R125.H1_H1 ;  /* 0x3000007dff717230 */ /* 0x000fe40000004100 */
[----:B------:R-:W-:Y:S02]  /*2720*/  HADD2.F32 R112, -RZ, R119.H0_H0 ;  /* 0x20000077ff707230 */ /* 0x000fe40000004100 */
[----:B------:R-:W-:-:S02]  /*2730*/  HADD2.F32 R125, -RZ, R59.H0_H0 ;  /* 0x2000003bff7d7230 */ /* 0x000fc40000004100 */
[----:B------:R-:W-:Y:S02]  /*2740*/  HADD2.F32 R148, -RZ, R119.H1_H1 ;  /* 0x30000077ff947230 */ /* 0x000fe40000004100 */
[----:B------:R-:W-:Y:S02]  /*2750*/  HADD2.F32 R96, -RZ, R59.H1_H1 ;  /* 0x3000003bff607230 */ /* 0x000fe40000004100 */
[----:B------:R-:W-:Y:S01]  /*2760*/  FADD.FTZ R125, R112, -R125 ;  /* 0x8000007d707d7221 */ /* 0x000fe20000010000 */
[----:B------:R-:W-:Y:S02]  /*2770*/  HADD2.F32 R110, -RZ, R120.H1_H1 ;  /* 0x30000078ff6e7230 */ /* 0x000fe40000004100 */
[----:B------:R-:W-:Y:S02]  /*2780*/  HADD2.F32 R97, -RZ, R60.H1_H1 ;  /* 0x3000003cff617230 */ /* 0x000fe40000004100 */
[----:B------:R-:W-:Y:S01]  /*2790*/  FADD.FTZ R112, R148, -R96 ;  /* 0x8000006094707221 */ /* 0x000fe20000010000 */
[----:B------:R-:W-:-:S02]  /*27a0*/  HADD2.F32 R98, -RZ, R52.H1_H1 ;  /* 0x30000034ff627230 */ /* 0x000fc40000004100 */
[--C-:B------:R-:W-:Y:S02]  /*27b0*/  HADD2.F32 R192, -RZ, R99.reuse.H0_H0 ;  /* 0x20000063ffc07230 */ /* 0x100fe40000004100 */
[----:B------:R-:W-:Y:S01]  /*27c0*/  FADD.FTZ R222, R222, -R97 ;  /* 0x80000061dede7221 */ /* 0x000fe20000010000 */
[----:B------:R-:W-:Y:S02]  /*27d0*/  HADD2.F32 R195, -RZ, R99.H1_H1 ;  /* 0x30000063ffc37230 */ /* 0x000fe40000004100 */
[----:B------:R-:W-:Y:S01]  /*27e0*/  FADD.FTZ R110, R110, -R98 ;  /* 0x800000626e6e7221 */ /* 0x000fe20000010000 */
[----:B------:R-:W-:Y:S02]  /*27f0*/  HADD2.F32 R230, -RZ, R109.H0_H0 ;  /* 0x2000006dffe67230 */ /* 0x000fe40000004100 */
[----:B------:R-:W-:Y:S02]  /*2800*/  HADD2.F32 R99, -RZ, R65.H0_H0 ;  /* 0x20000041ff637230 */ /* 0x000fe40000004100 */
[----:B------:R-:W-:-:S02]  /*2810*/  HADD2.F32 R108, -RZ, R121.H1_H1 ;  /* 0x30000079ff6c7230 */ /* 0x000fc40000004100 */
[----:B------:R-:W-:Y:S02]  /*2820*/  HADD2.F32 R96, -RZ, R53.H1_H1 ;  /* 0x30000035ff607230 */ /* 0x000fe40000004100 */
[----:B------:R-:W-:Y:S01]  /*2830*/  FADD.FTZ R230, R230, -R99 ;  /* 0x80000063e6e67221 */ /* 0x000fe20000010000 */
[--C-:B------:R-:W-:Y:S02]  /*2840*/  HADD2.F32 R196, -RZ, R101.reuse.H0_H0 ;  /* 0x20000065ffc47230 */ /* 0x100fe40000004100 */
[----:B------:R-:W-:Y:S02]  /*2850*/  HADD2.F32 R199, -RZ, R101.H1_H1 ;  /* 0x30000065ffc77230 */ /* 0x000fe40000004100 */
[----:B------:R-:W-:Y:S01]  /*2860*/  FADD.FTZ R108, R108, -R96 ;  /* 0x800000606c6c7221 */ /* 0x000fe20000010000 */
[--C-:B------:R-:W-:Y:S02]  /*2870*/  HADD2.F32 R202, -RZ, R104.reuse.H0_H0 ;  /* 0x20000068ffca7230 */ /* 0x100fe40000004100 */
[----:B------:R-:W-:-:S02]  /*2880*/  HADD2.F32 R205, -RZ, R104.H1_H1 ;  /* 0x30000068ffcd7230 */ /* 0x000fc40000004100 */
[----:B------:R-:W-:Y:S02]  /*2890*/  HADD2.F32 R224, -RZ, R111.H1_H1 ;  /* 0x3000006fffe07230 */ /* 0x000fe40000004100 */
[----:B------:R-:W-:Y:S02]  /*28a0*/  HADD2.F32 R216, -RZ, R115.H1_H1 ;  /* 0x30000073ffd87230 */ /* 0x000fe40000004100 */
        /* <DEDUP_REMOVED lines=8> */
[----:B------:R-:W-:Y:S02]  /*2930*/  HADD2.F32 R226, -RZ, R111.H0_H0 ;  /* 0x2000006fffe27230 */ /* 0x000fe40000004100 */
[----:B------:R-:W-:Y:S01]  /*2940*/  FADD.FTZ R104, R144, -R104 ;  /* 0x8000006890687221 */ /* 0x000fe20000010000 */
[----:B------:R-:W-:Y:S02]  /*2950*/  HADD2.F32 R99, -RZ, R67.H0_H0 ;  /* 0x20000043ff637230 */ /* 0x000fe40000004100 */
[----:B------:R-:W-:Y:S01]  /*2960*/  FADD.FTZ R98, R140, -R98 ;  /* 0x800000628c627221 */ /* 0x000fe20000010000 */
[----:B------:R-:W-:-:S02]  /*2970*/  HADD2.F32 R2, -RZ, R84.H0_H0 ;  /* 0x20000054ff027230 */ /* 0x000fc40000004100 */
[----:B------:R-:W-:Y:S02]  /*2980*/  HADD2.F32 R214, -RZ, R117.H0_H0 ;  /* 0x20000075ffd67230 */ /* 0x000fe40000004100 */
[----:B------:R-:W-:Y:S01]  /*2990*/  FADD.FTZ R226, R226, -R99 ;  /* 0x80000063e2e27221 */ /* 0x000fe20000010000 */
[--C-:B------:R-:W-:Y:S01]  /*29a0*/  HADD2.F32 R200, -RZ, R103.reuse.H0_H0 ;  /* 0x20000067ffc87230 */ /* 0x100fe20000004100 */
[----:B------:R1:W2:Y:S01]  /*29b0*/  MUFU.RCP R0, R2 ;  /* 0x0000000200007308 */ /* 0x0002a20000001000 */
[----:B------:R-:W-:Y:S02]  /*29c0*/  HADD2.F32 R203, -RZ, R103.H1_H1 ;  /* 0x30000067ffcb7230 */ /* 0x000fe40000004100 */
[----:B------:R-:W-:Y:S02]  /*29d0*/  HADD2.F32 R115, -RZ, R124.H0_H0 ;  /* 0x2000007cff737230 */ /* 0x000fe40000004100 */
[----:B------:R-:W-:Y:S02]  /*29e0*/  HADD2.F32 R117, -RZ, R127.H1_H1 ;  /* 0x3000007fff757230 */ /* 0x000fe40000004100 */
[----:B------:R-:W-:-:S02]  /*29f0*/  HADD2.F32 R103, -RZ, R48.H0_H0 ;  /* 0x20000030ff677230 */ /* 0x000fc40000004100 */
[----:B------:R-:W-:Y:S02]  /*2a00*/  HADD2.F32 R96, -RZ, R51.H1_H1 ;  /* 0x30000033ff607230 */ /* 0x000fe40000004100 */
[----:B-1----:R-:W-:Y:S01]  /*2a10*/  FMUL.FTZ R2, R2, R179 ;  /* 0x000000b302027220 */ /* 0x002fe20000410000 */
[----:B------:R-:W-:Y:S02]  /*2a20*/  HADD2.F32 R218, -RZ, R114.H1_H1 ;  /* 0x30000072ffda7230 */ /* 0x000fe40000004100 */
[----:B------:R-:W-:Y:S01]  /*2a30*/  FADD.FTZ R103, R115, -R103 ;  /* 0x8000006773677221 */ /* 0x000fe20000010000 */
[----:B------:R-:W-:Y:S02]  /*2a40*/  HADD2.F32 R136, -RZ, R127.H0_H0 ;  /* 0x2000007fff887230 */ /* 0x000fe40000004100 */
[----:B------:R-:W-:Y:S01]  /*2a50*/  FADD.FTZ R96, R117, -R96 ;  /* 0x8000006075607221 */ /* 0x000fe20000010000 */
[----:B------:R-:W-:Y:S02]  /*2a60*/  HADD2.F32 R114, -RZ, R118.H1_H1 ;  /* 0x30000076ff727230 */ /* 0x000fe40000004100 */
[----:B------:R-:W-:-:S02]  /*2a70*/  HADD2.F32 R97, -RZ, R57.H0_H0 ;  /* 0x20000039ff617230 */ /* 0x000fc40000004100 */
[----:B--2---:R-:W-:Y:S01]  /*2a80*/  FMUL.FTZ R0, R232, R0 ;  /* 0x00000000e8007220 */ /* 0x004fe20000410000 */
[----:B------:R-:W-:Y:S02]  /*2a90*/  HADD2.F32 R127, -RZ, R58.H1_H1 ;  /* 0x3000003aff7f7230 */ /* 0x000fe40000004100 */
[----:B------:R-:W-:Y:S02]  /*2aa0*/  HADD2.F32 R144, -RZ, R73.H0_H0 ;  /* 0x20000049ff907230 */ /* 0x000fe40000004100 */
[----:B------:R-:W-:Y:S01]  /*2ab0*/  FADD.FTZ R214, R214, -R97 ;  /* 0x80000061d6d67221 */ /* 0x000fe20000010000 */
[----:B------:R-:W-:Y:S02]  /*2ac0*/  HADD2.F32 R101, -RZ, R49.H0_H0 ;  /* 0x20000031ff657230 */ /* 0x000fe40000004100 */
[----:B------:R-:W-:Y:S01]  /*2ad0*/  FADD.FTZ R127, R114, -R127 ;  /* 0x8000007f727f7221 */ /* 0x000fe20000010000 */
[----:B------:R-:W-:Y:S01]  /*2ae0*/  HADD2.F32 R140, -RZ, R74.H0_H0 ;  /* 0x2000004aff8c7230 */ /* 0x000fe20000004100 */
[----:B------:R1:W-:Y:S01]  /*2af0*/  MUFU.RCP R115, R144 ;  /* 0x0000009000737308 */ /* 0x0003e20000001000 */
[----:B------:R-:W-:-:S02]  /*2b00*/  HADD2.F32 R178, -RZ, R84.H1_H1 ;  /* 0x30000054ffb27230 */ /* 0x000fc40000004100 */
[----:B------:R-:W-:Y:S01]  /*2b10*/  FADD.FTZ R101, R142, -R101 ;  /* 0x800000658e657221 */ /* 0x000fe20000010000 */
[----:B------:R-:W-:Y:S02]  /*2b20*/  HADD2.F32 R99, -RZ, R61.H1_H1 ;  /* 0x3000003dff637230 */ /* 0x000fe40000004100 */
[----:B------:R-:W-:Y:S02]  /*2b30*/  HADD2.F32 R152, -RZ, R79.H0_H0 ;  /* 0x2000004fff987230 */ /* 0x000fe40000004100 */
[--C-:B------:R-:W-:Y:S01]  /*2b40*/  HADD2.F32 R194, -RZ, R100.reuse.H0_H0 ;  /* 0x20000064ffc27230 */ /* 0x100fe20000004100 */
[----:B------:R-:W-:Y:S01]  /*2b50*/  MUFU.RCP R117, R140 ;  /* 0x0000008c00757308 */ /* 0x000fe20000001000 */
[----:B------:R-:W-:Y:S02]  /*2b60*/  HADD2.F32 R197, -RZ, R100.H1_H1 ;  /* 0x30000064ffc57230 */ /* 0x000fe40000004100 */
[----:B------:R-:W-:Y:S01]  /*2b70*/  FADD.FTZ R220, R220, -R99 ;  /* 0x80000063dcdc7221 */ /* 0x000fe20000010000 */
[----:B------:R-:W-:-:S02]  /*2b80*/  HADD2.F32 R160, -RZ, R77.H0_H0 ;  /* 0x2000004dffa07230 */ /* 0x000fc40000004100 */
[----:B-1----:R-:W-:Y:S01]  /*2b90*/  FMUL.FTZ R144, R144, R196 ;  /* 0x000000c490907220 */ /* 0x002fe20000410000 */
[----:B------:R-:W-:Y:S02]  /*2ba0*/  HADD2.F32 R156, -RZ, R78.H0_H0 ;  /* 0x2000004eff9c7230 */ /* 0x000fe40000004100 */
[----:B------:R-:W-:Y:S01]  /*2bb0*/  HADD2.F32 R100, -RZ, R49.H1_H1 ;  /* 0x30000031ff647230 */ /* 0x000fe20000004100 */
[----:B------:R1:W2:Y:S01]  /*2bc0*/  MUFU.RCP R161, R178 ;  /* 0x000000b200a17308 */ /* 0x0002a20000001000 */
[----:B------:R-:W-:Y:S02]  /*2bd0*/  HADD2.F32 R177, -RZ, R85.H0_H0 ;  /* 0x20000055ffb17230 */ /* 0x000fe40000004100 */
[----:B------:R-:W-:Y:S02]  /*2be0*/  HADD2.F32 R212, -RZ, R118.H0_H0 ;  /* 0x20000076ffd47230 */ /* 0x000fe40000004100 */
[----:B------:R-:W-:Y:S01]  /*2bf0*/  FADD.FTZ R100, R113, -R100 ;  /* 0x8000006471647221 */ /* 0x000fe20000010000 */
[----:B------:R-:W-:-:S02]  /*2c00*/  HADD2.F32 R97, -RZ, R58.H0_H0 ;  /* 0x2000003aff617230 */ /* 0x000fc40000004100 */
[----:B------:R-:W-:Y:S01]  /*2c10*/  HADD2.F32 R142, -RZ, R73.H1_H1 ;  /* 0x30000049ff8e7230 */ /* 0x000fe20000004100 */
[----:B------:R3:W4:Y:S01]  /*2c20*/  MUFU.RCP R114, R152 ;  /* 0x0000009800727308 */ /* 0x0007220000001000 */
[--C-:B------:R-:W-:Y:S02]  /*2c30*/  HADD2.F32 R146, -RZ, R122.reuse.H0_H0 ;  /* 0x2000007aff927230 */ /* 0x100fe40000004100 */
[----:B------:R-:W-:Y:S01]  /*2c40*/  FADD.FTZ R212, R212, -R97 ;  /* 0x80000061d4d47221 */ /* 0x000fe20000010000 */
[----:B------:R-:W-:Y:S02]  /*2c50*/  HADD2.F32 R225, -RZ, R122.H1_H1 ;  /* 0x3000007affe17230 */ /* 0x000fe40000004100 */
[----:B-1----:R-:W-:Y:S01]  /*2c60*/  FMUL.FTZ R178, R178, R180 ;  /* 0x000000b4b2b27220 */ /* 0x002fe20000410000 */
[----:B------:R-:W-:Y:S02]  /*2c70*/  HADD2.F32 R99, -RZ, R62.H1_H1 ;  /* 0x3000003eff637230 */ /* 0x000fe40000004100 */
[----:B------:R-:W-:Y:S01]  /*2c80*/  HADD2.F32 R148, -RZ, R72.H0_H0 ;  /* 0x20000048ff947230 */ /* 0x000fe20000004100 */
[----:B------:R1:W0:Y:S01]  /*2c90*/  MUFU.RCP R122, R160 ;  /* 0x000000a0007a7308 */ /* 0x0002220000001000 */
[----:B------:R-:W-:-:S02]  /*2ca0*/  HADD2.F32 R176, -RZ, R85.H1_H1 ;  /* 0x30000055ffb07230 */ /* 0x000fc40000004100 */
[----:B------:R-:W-:Y:S01]  /*2cb0*/  FADD.FTZ R218, R218, -R99 ;  /* 0x80000063dada7221 */ /* 0x000fe20000010000 */
[----:B------:R-:W-:Y:S02]  /*2cc0*/  HADD2.F32 R150, -RZ, R79.H1_H1 ;  /* 0x3000004fff967230 */ /* 0x000fe40000004100 */
[----:B--2---:R-:W-:Y:S01]  /*2cd0*/  FMUL.FTZ R161, R231, R161 ;  /* 0x000000a1e7a17220 */ /* 0x004fe20000410000 */
[----:B------:R-:W-:Y:S02]  /*2ce0*/  HADD2.F32 R109, -RZ, R121.H0_H0 ;  /* 0x20000079ff6d7230 */ /* 0x000fe40000004100 */
[----:B---3--:R-:W-:Y:S01]  /*2cf0*/  FMUL.FTZ R152, R152, R192 ;  /* 0x000000c098987220 */ /* 0x008fe20000410000 */
[--C-:B------:R-:W-:Y:S01]  /*2d00*/  HADD2.F32 R208, -RZ, R107.reuse.H0_H0 ;  /* 0x2000006bffd07230 */ /* 0x100fe20000004100 */
[----:B------:R-:W2:Y:S01]  /*2d10*/  MUFU.RCP R118, R156 ;  /* 0x0000009c00767308 */ /* 0x000ea20000001000 */
[----:B------:R-:W-:Y:S02]  /*2d20*/  HADD2.F32 R210, -RZ, R107.H1_H1 ;  /* 0x3000006bffd27230 */ /* 0x000fe40000004100 */
[----:B----4-:R-:W-:Y:S01]  /*2d30*/  FMUL.FTZ R114, R125, R114 ;  /* 0x000000727d727220 */ /* 0x010fe20000410000 */
[----:B------:R-:W-:-:S02]  /*2d40*/  HADD2.F32 R97, -RZ, R53.H0_H0 ;  /* 0x20000035ff617230 */ /* 0x000fc40000004100 */
[----:B-1----:R-:W-:Y:S01]  /*2d50*/  FMUL.FTZ R160, R160, R188 ;  /* 0x000000bca0a07220 */ /* 0x002fe20000410000 */
[----:B------:R-:W-:Y:S02]  /*2d60*/  HADD2.F32 R107, -RZ, R54.H0_H0 ;  /* 0x20000036ff6b7230 */ /* 0x000fe40000004100 */
[----:B------:R-:W-:Y:S01]  /*2d70*/  FMUL.FTZ R235, R192, R114 ;  /* 0x00000072c0eb7220 */ /* 0x000fe20000410000 */
[----:B------:R-:W-:Y:S01]  /*2d80*/  HADD2.F32 R175, -RZ, R86.H0_H0 ;  /* 0x20000056ffaf7230 */ /* 0x000fe20000004100 */
[----:B------:R-:W1:Y:S01]  /*2d90*/  MUFU.RCP R159, R177 ;  /* 0x000000b1009f7308 */ /* 0x000e620000001000 */
[----:B------:R-:W-:Y:S02]  /*2da0*/  HADD2.F32 R119, -RZ, R123.H0_H0 ;  /* 0x2000007bff777230 */ /* 0x000fe40000004100 */
[----:B------:R-:W-:Y:S01]  /*2db0*/  FADD.FTZ R109, R109, -R97 ;  /* 0x800000616d6d7221 */ /* 0x000fe20000010000 */
[----:B------:R-:W-:Y:S02]  /*2dc0*/  HADD2.F32 R134, -RZ, R116.H0_H0 ;  /* 0x20000074ff867230 */ /* 0x000fe40000004100 */
[----:B------:R-:W-:Y:S01]  /*2dd0*/  FADD.FTZ R107, R146, -R107 ;  /* 0x8000006b926b7221 */ /* 0x000fe20000010000 */
[----:B------:R-:W-:-:S02]  /*2de0*/  HADD2.F32 R99, -RZ, R56.H0_H0 ;  /* 0x20000038ff637230 */ /* 0x000fc40000004100 */
[----:B------:R-:W-:Y:S01]  /*2df0*/  FMUL.FTZ R109, R109, R115 ;  /* 0x000000736d6d7220 */ /* 0x000fe20000410000 */
[----:B------:R-:W-:Y:S01]  /*2e00*/  HADD2.F32 R174, -RZ, R86.H1_H1 ;  /* 0x30000056ffae7230 */ /* 0x000fe20000004100 */
[----:B------:R-:W3:Y:S01]  /*2e10*/  MUFU.RCP R113, R142 ;  /* 0x0000008e00717308 */ /* 0x000ee20000001000 */
[----:B------:R-:W-:Y:S02]  /*2e20*/  HADD2.F32 R111, -RZ, R120.H0_H0 ;  /* 0x20000078ff6f7230 */ /* 0x000fe40000004100 */
[----:B------:R-:W-:Y:S01]  /*2e30*/  FADD.FTZ R134, R134, -R99 ;  /* 0x8000006386867221 */ /* 0x000fe20000010000 */
[----:B------:R-:W-:Y:S02]  /*2e40*/  HADD2.F32 R99, -RZ, R52.H0_H0 ;  /* 0x20000034ff637230 */ /* 0x000fe40000004100 */
[----:B------:R-:W-:Y:S01]  /*2e50*/  FMUL.FTZ R107, R107, R117 ;  /* 0x000000756b6b7220 */ /* 0x000fe20000410000 */
[----:B------:R-:W-:Y:S02]  /*2e60*/  HADD2.F32 R173, -RZ, R87.H0_H0 ;  /* 0x20000057ffad7230 */ /* 0x000fe40000004100 */
[----:B------:R-:W-:Y:S01]  /*2e70*/  FADD.FTZ R117, RZ, R2 ;  /* 0x00000002ff757221 */ /* 0x000fe20000010000 */
[----:B------:R-:W-:Y:S01]  /*2e80*/  FFMA.FTZ R115, R2, R0, RZ ;  /* 0x0000000002737223 */ /* 0x000fe200000100ff */
[----:B------:R-:W4:Y:S01]  /*2e90*/  MUFU.RCP R121, R148 ;  /* 0x0000009400797308 */ /* 0x000f220000001000 */
[----:B------:R-:W-:-:S02]  /*2ea0*/  HADD2.F32 R125, -RZ, R68.H1_H1 ;  /* 0x30000044ff7d7230 */ /* 0x000fc40000004100 */
[----:B------:R-:W-:Y:S01]  /*2eb0*/  FADD.FTZ R111, R111, -R99 ;  /* 0x800000636f6f7221 */ /* 0x000fe20000010000 */
[----:B------:R-:W-:Y:S02]  /*2ec0*/  HADD2.F32 R172, -RZ, R87.H1_H1 ;  /* 0x30000057ffac7230 */ /* 0x000fe40000004100 */
[----:B0-----:R-:W-:Y:S01]  /*2ed0*/  FMUL.FTZ R122, R214, R122 ;  /* 0x0000007ad67a7220 */ /* 0x001fe20000410000 */
[----:B--2---:R-:W-:Y:S01]  /*2ee0*/  FMUL.FTZ R118, R212, R118 ;  /* 0x00000076d4767220 */ /* 0x004fe20000410000 */
[----:B-1----:R-:W-:Y:S01]  /*2ef0*/  FMUL.FTZ R159, R230, R159 ;  /* 0x0000009fe69f7220 */ /* 0x002fe20000410000 */
[----:B------:R-:W-:Y:S01]  /*2f00*/  FMUL.FTZ R177, R177, R88 ;  /* 0x00000058b1b17220 */ /* 0x000fe20000410000 */
[----:B------:R0:W1:Y:S01]  /*2f10*/  MUFU.RCP R157, R176 ;  /* 0x000000b0009d7308 */ /* 0x0000620000001000 */
[----:B------:R-:W-:Y:S01]  /*2f20*/  FADD.FTZ R214, R117, R178 ;  /* 0x000000b275d67221 */ /* 0x000fe20000010000 */
[----:B------:R-:W-:Y:S01]  /*2f30*/  FFMA.FTZ R212, R178, R161, R115 ;  /* 0x000000a1b2d47223 */ /* 0x000fe20000010073 */
[----:B---3--:R-:W-:Y:S01]  /*2f40*/  FMUL.FTZ R108, R108, R113 ;  /* 0x000000716c6c7220 */ /* 0x008fe20000410000 */
[----:B------:R-:W-:-:S02]  /*2f50*/  HADD2.F32 R171, -RZ, R80.H0_H0 ;  /* 0x20000050ffab7230 */ /* 0x000fc40000004100 */
[----:B------:R-:W-:Y:S01]  /*2f60*/  FMUL.FTZ R156, R156, R190 ;  /* 0x000000be9c9c7220 */ /* 0x000fe20000410000 */
[----:B------:R-:W-:Y:S01]  /*2f70*/  FFMA.FTZ R117, R177, R159, R212 ;  /* 0x0000009fb1757223 */ /* 0x000fe200000100d4 */
[----:B------:R-:W-:Y:S01]  /*2f80*/  HADD2.F32 R170, -RZ, R80.H1_H1 ;  /* 0x30000050ffaa7230 */ /* 0x000fe20000004100 */
[----:B------:R2:W3:Y:S01]  /*2f90*/  MUFU.RCP R123, R150 ;  /* 0x00000096007b7308 */ /* 0x0004e20000001000 */
[----:B----4-:R-:W-:Y:S01]  /*2fa0*/  FMUL.FTZ R111, R111, R121 ;  /* 0x000000796f6f7220 */ /* 0x010fe20000410000 */
[----:B0-----:R-:W-:Y:S01]  /*2fb0*/  FMUL.FTZ R176, R176, R181 ;  /* 0x000000b5b0b07220 */ /* 0x001fe20000410000 */
[----:B------:R-:W-:Y:S01]  /*2fc0*/  FADD.FTZ R121, R214, R177 ;  /* 0x000000b1d6797221 */ /* 0x000fe20000010000 */
[--C-:B------:R-:W-:Y:S02]  /*2fd0*/  HADD2.F32 R198, -RZ, R102.reuse.H0_H0 ;  /* 0x20000066ffc67230 */ /* 0x100fe40000004100 */
[----:B------:R-:W-:Y:S01]  /*2fe0*/  FMUL.FTZ R148, R148, R194 ;  /* 0x000000c294947220 */ /* 0x000fe20000410000 */
[----:B------:R-:W-:-:S02]  /*2ff0*/  HADD2.F32 R201, -RZ, R102.H1_H1 ;  /* 0x30000066ffc97230 */ /* 0x000fc40000004100 */
[----:B------:R-:W-:Y:S01]  /*3000*/  FADD.FTZ R214, R121, R176 ;  /* 0x000000b079d67221 */ /* 0x000fe20000010000 */
[----:B------:R0:W4:Y:S01]  /*3010*/  MUFU.RCP R155, R175 ;  /* 0x000000af009b7308 */ /* 0x0001220000001000 */
[----:B-1----:R-:W-:Y:S01]  /*3020*/  FMUL.FTZ R157, R229, R157 ;  /* 0x0000009de59d7220 */ /* 0x002fe20000410000 */
[----:B------:R-:W-:Y:S02]  /*3030*/  HADD2.F32 R211, -RZ, R124.H1_H1 ;  /* 0x3000007cffd37230 */ /* 0x000fe40000004100 */
[----:B--2---:R-:W-:Y:S01]  /*3040*/  FMUL.FTZ R150, R150, R195 ;  /* 0x000000c396967220 */ /* 0x004fe20000410000 */
[----:B------:R-:W-:Y:S02]  /*3050*/  HADD2.F32 R102, -RZ, R48.H1_H1 ;  /* 0x30000030ff667230 */ /* 0x000fe40000004100 */
[----:B------:R-:W-:Y:S01]  /*3060*/  FFMA.FTZ R212, R176, R157, R117 ;  /* 0x0000009db0d47223 */ /* 0x000fe20000010075 */
[----:B------:R-:W-:Y:S02]  /*3070*/  HADD2.F32 R169, -RZ, R81.H0_H0 ;  /* 0x20000051ffa97230 */ /* 0x000fe40000004100 */
[----:B------:R-:W-:Y:S01]  /*3080*/  FMUL.FTZ R142, R142, R199 ;  /* 0x000000c78e8e7220 */ /* 0x000fe20000410000 */
[----:B------:R1:W2:Y:S01]  /*3090*/  MUFU.RCP R153, R174 ;  /* 0x000000ae00997308 */ /* 0x0002a20000001000 */
[----:B---3--:R-:W-:Y:S01]  /*30a0*/  FMUL.FTZ R112, R112, R123 ;  /* 0x0000007b70707220 */ /* 0x008fe20000410000 */
[----:B------:R-:W-:-:S02]  /*30b0*/  HADD2.F32 R123, -RZ, R69.H0_H0 ;  /* 0x20000045ff7b7230 */ /* 0x000fc40000004100 */
[----:B0-----:R-:W-:Y:S01]  /*30c0*/  FMUL.FTZ R175, R175, R89 ;  /* 0x00000059afaf7220 */ /* 0x001fe20000410000 */
[----:B------:R-:W-:Y:S02]  /*30d0*/  HADD2.F32 R168, -RZ, R81.H1_H1 ;  /* 0x30000051ffa87230 */ /* 0x000fe40000004100 */
[----:B------:R-:W-:Y:S01]  /*30e0*/  FADD.FTZ R102, R211, -R102 ;  /* 0x80000066d3667221 */ /* 0x000fe20000010000 */
[----:B------:R-:W-:Y:S02]  /*30f0*/  HADD2.F32 R164, -RZ, R83.H1_H1 ;  /* 0x30000053ffa47230 */ /* 0x000fe40000004100 */
[----:B------:R-:W-:Y:S01]  /*3100*/  FADD.FTZ R121, R214, R175 ;  /* 0x000000afd6797221 */ /* 0x000fe20000010000 */
[----:B------:R0:W3:Y:S01]  /*3110*/  MUFU.RCP R151, R173 ;  /* 0x000000ad00977308 */ /* 0x0000e20000001000 */
[----:B----4-:R-:W-:Y:S01]  /*3120*/  FMUL.FTZ R155, R228, R155 ;  /* 0x0000009be49b7220 */ /* 0x010fe20000410000 */
[----:B-1----:R-:W-:Y:S01]  /*3130*/  FMUL.FTZ R174, R174, R182 ;  /* 0x000000b6aeae7220 */ /* 0x002fe20000410000 */
[----:B------:R-:W-:-:S02]  /*3140*/  HADD2.F32 R167, -RZ, R82.H0_H0 ;  /* 0x20000052ffa77230 */ /* 0x000fc40000004100 */
[----:B------:R-:W-:Y:S01]  /*3150*/  FMUL.FTZ R140, R140, R198 ;  /* 0x000000c68c8c7220 */ /* 0x000fe20000410000 */
[----:B------:R-:W-:Y:S01]  /*3160*/  FFMA.FTZ R117, R175, R155, R212 ;  /* 0x0000009baf757223 */ /* 0x000fe200000100d4 */
[----:B------:R-:W-:Y:S01]  /*3170*/  FADD.FTZ R214, R121, R174 ;  /* 0x000000ae79d67221 */ /* 0x000fe20000010000 */
[----:B------:R-:W-:Y:S01]  /*3180*/  HADD2.F32 R166, -RZ, R82.H1_H1 ;  /* 0x30000052ffa67230 */ /* 0x000fe20000004100 */
[----:B------:R1:W4:Y:S01]  /*3190*/  MUFU.RCP R113, R125 ;  /* 0x0000007d00717308 */ /* 0x0003220000001000 */
[----:B--2---:R-:W-:Y:S01]  /*31a0*/  FMUL.FTZ R153, R227, R153 ;  /* 0x00000099e3997220 */ /* 0x004fe20000410000 */
[----:B0-----:R-:W-:Y:S01]  /*31b0*/  FMUL.FTZ R173, R173, R90 ;  /* 0x0000005aadad7220 */ /* 0x001fe20000410000 */
[----:B------:R-:W-:Y:S02]  /*31c0*/  HADD2.F32 R165, -RZ, R83.H0_H0 ;  /* 0x20000053ffa57230 */ /* 0x000fe40000004100 */
[----:B------:R-:W-:Y:S01]  /*31d0*/  FMUL.FTZ R231, R188, R122 ;  /* 0x0000007abce77220 */ /* 0x000fe20000410000 */
[----:B------:R-:W-:Y:S01]  /*31e0*/  FFMA.FTZ R212, R174, R153, R117 ;  /* 0x00000099aed47223 */ /* 0x000fe20000010075 */
[----:B------:R-:W-:Y:S01]  /*31f0*/  FADD.FTZ R117, R214, R173 ;  /* 0x000000add6757221 */ /* 0x000fe20000010000 */
[----:B------:R-:W-:Y:S01]  /*3200*/  HADD2.F32 R138, -RZ, R126.H0_H0 ;  /* 0x2000007eff8a7230 */ /* 0x000fe20000004100 */
[----:B------:R0:W2:Y:S01]  /*3210*/  MUFU.RCP R149, R172 ;  /* 0x000000ac00957308 */ /* 0x0000a20000001000 */
[----:B---3--:R-:W-:Y:S01]  /*3220*/  FMUL.FTZ R151, R226, R151 ;  /* 0x00000097e2977220 */ /* 0x008fe20000410000 */
[----:B------:R-:W-:-:S02]  /*3230*/  HADD2.F32 R99, -RZ, R50.H0_H0 ;  /* 0x20000032ff637230 */ /* 0x000fc40000004100 */
[----:B-1----:R-:W-:Y:S01]  /*3240*/  FMUL.FTZ R125, R125, R205 ;  /* 0x000000cd7d7d7220 */ /* 0x002fe20000410000 */
[--C-:B------:R-:W-:Y:S02]  /*3250*/  HADD2.F32 R163, -RZ, R76.reuse.H0_H0 ;  /* 0x2000004cffa37230 */ /* 0x100fe40000004100 */
[----:B------:R-:W-:Y:S01]  /*3260*/  FMUL.FTZ R233, R190, R118 ;  /* 0x00000076bee97220 */ /* 0x000fe20000410000 */
[----:B------:R-:W-:Y:S02]  /*3270*/  HADD2.F32 R162, -RZ, R76.H1_H1 ;  /* 0x3000004cffa27230 */ /* 0x000fe40000004100 */
[----:B------:R-:W-:Y:S01]  /*3280*/  FADD.FTZ R99, R138, -R99 ;  /* 0x800000638a637221 */ /* 0x000fe20000010000 */
[----:B------:R1:W3:Y:S01]  /*3290*/  MUFU.RCP R147, R171 ;  /* 0x000000ab00937308 */ /* 0x0002e20000001000 */
[----:B----4-:R-:W-:Y:S01]  /*32a0*/  FMUL.FTZ R102, R102, R113 ;  /* 0x0000007166667220 */ /* 0x010fe20000410000 */
[----:B0-----:R-:W-:Y:S01]  /*32b0*/  FMUL.FTZ R172, R172, R183 ;  /* 0x000000b7acac7220 */ /* 0x001fe20000410000 */
[----:B------:R-:W-:Y:S01]  /*32c0*/  FFMA.FTZ R113, R173, R151, R212 ;  /* 0x00000097ad717223 */ /* 0x000fe200000100d4 */
[----:B------:R-:W-:-:S02]  /*32d0*/  HADD2.F32 R138, -RZ, R74.H1_H1 ;  /* 0x3000004aff8a7230 */ /* 0x000fc40000004100 */
[----:B------:R-:W-:Y:S01]  /*32e0*/  FMUL.FTZ R236, R195, R112 ;  /* 0x00000070c3ec7220 */ /* 0x000fe20000410000 */
[----:B------:R-:W-:Y:S01]  /*32f0*/  FADD.FTZ R214, R117, R172 ;  /* 0x000000ac75d67221 */ /* 0x000fe20000010000 */
[--C-:B------:R-:W-:Y:S01]  /*3300*/  HADD2.F32 R206, -RZ, R106.reuse.H0_H0 ;  /* 0x2000006affce7230 */ /* 0x100fe20000004100 */
[----:B------:R-:W0:Y:S01]  /*3310*/  MUFU.RCP R115, R123 ;  /* 0x0000007b00737308 */ /* 0x000e220000001000 */
[----:B--2---:R-:W-:Y:S01]  /*3320*/  FMUL.FTZ R149, R224, R149 ;  /* 0x00000095e0957220 */ /* 0x004fe20000410000 */
[----:B-1----:R-:W-:Y:S01]  /*3330*/  FMUL.FTZ R171, R171, R91 ;  /* 0x0000005babab7220 */ /* 0x002fe20000410000 */
[----:B------:R-:W-:Y:S02]  /*3340*/  HADD2.F32 R209, -RZ, R106.H1_H1 ;  /* 0x3000006affd17230 */ /* 0x000fe40000004100 */
[----:B------:R-:W-:Y:S01]  /*3350*/  FMUL.FTZ R237, R194, R111 ;  /* 0x0000006fc2ed7220 */ /* 0x000fe20000410000 */
[----:B------:R-:W-:Y:S01]  /*3360*/  FFMA.FTZ R212, R172, R149, R113 ;  /* 0x00000095acd47223 */ /* 0x000fe20000010071 */
[----:B------:R-:W-:-:S02]  /*3370*/  HADD2.F32 R158, -RZ, R77.H1_H1 ;  /* 0x3000004dff9e7230 */ /* 0x000fc40000004100 */
[----:B------:R-:W-:Y:S01]  /*3380*/  FMUL.FTZ R239, R196, R109 ;  /* 0x0000006dc4ef7220 */ /* 0x000fe20000410000 */
[----:B------:R1:W2:Y:S01]  /*3390*/  MUFU.RCP R145, R170 ;  /* 0x000000aa00917308 */ /* 0x0002a20000001000 */
[----:B---3--:R-:W-:Y:S01]  /*33a0*/  FMUL.FTZ R147, R223, R147 ;  /* 0x00000093df937220 */ /* 0x008fe20000410000 */
[----:B------:R-:W-:Y:S02]  /*33b0*/  HADD2.F32 R106, -RZ, R54.H1_H1 ;  /* 0x30000036ff6a7230 */ /* 0x000fe40000004100 */
[----:B------:R-:W-:Y:S01]  /*33c0*/  FMUL.FTZ R240, R199, R108 ;  /* 0x0000006cc7f07220 */ /* 0x000fe20000410000 */
[----:B------:R-:W-:Y:S02]  /*33d0*/  HADD2.F32 R121, -RZ, R69.H1_H1 ;  /* 0x30000045ff797230 */ /* 0x000fe40000004100 */
[----:B------:R-:W-:Y:S01]  /*33e0*/  FFMA.FTZ R113, R171, R147, R212 ;  /* 0x00000093ab717223 */ /* 0x000fe200000100d4 */
[----:B------:R-:W-:Y:S02]  /*33f0*/  HADD2.F32 R154, -RZ, R78.H1_H1 ;  /* 0x3000004eff9a7230 */ /* 0x000fe40000004100 */
[----:B------:R-:W-:Y:S01]  /*3400*/  FADD.FTZ R106, R225, -R106 ;  /* 0x8000006ae16a7221 */ /* 0x000fe20000010000 */
[----:B------:R3:W4:Y:S01]  /*3410*/  MUFU.RCP R143, R169 ;  /* 0x000000a9008f7308 */ /* 0x0007220000001000 */
[----:B0-----:R-:W-:Y:S01]  /*3420*/  FMUL.FTZ R101, R101, R115 ;  /* 0x0000007365657220 */ /* 0x001fe20000410000 */
[----:B-1----:R-:W-:Y:S01]  /*3430*/  FMUL.FTZ R170, R170, R184 ;  /* 0x000000b8aaaa7220 */ /* 0x002fe20000410000 */
[----:B------:R-:W-:Y:S01]  /*3440*/  FADD.FTZ R115, R214, R171 ;  /* 0x000000abd6737221 */ /* 0x000fe20000010000 */
[----:B------:R-:W-:-:S02]  /*3450*/  HADD2.F32 R204, -RZ, R105.H0_H0 ;  /* 0x20000069ffcc7230 */ /* 0x000fc40000004100 */
[----:B------:R-:W-:Y:S01]  /*3460*/  FMUL.FTZ R241, R198, R107 ;  /* 0x0000006bc6f17220 */ /* 0x000fe20000410000 */
[----:B------:R-:W-:Y:S02]  /*3470*/  HADD2.F32 R207, -RZ, R105.H1_H1 ;  /* 0x30000069ffcf7230 */ /* 0x000fe40000004100 */
[----:B------:R-:W-:Y:S01]  /*3480*/  FADD.FTZ R214, R115, R170 ;  /* 0x000000aa73d67221 */ /* 0x000fe20000010000 */
[----:B------:R0:W1:Y:S01]  /*3490*/  MUFU.RCP R141, R168 ;  /* 0x000000a8008d7308 */ /* 0x0000620000001000 */
[----:B--2---:R-:W-:Y:S01]  /*34a0*/  FMUL.FTZ R145, R222, R145 ;  /* 0x00000091de917220 */ /* 0x004fe20000410000 */
[----:B---3--:R-:W-:Y:S01]  /*34b0*/  FMUL.FTZ R169, R169, R92 ;  /* 0x0000005ca9a97220 */ /* 0x008fe20000410000 */
[----:B------:R-:W-:Y:S02]  /*34c0*/  HADD2.F32 R105, -RZ, R55.H0_H0 ;  /* 0x20000037ff697230 */ /* 0x000fe40000004100 */
[----:B------:R-:W-:Y:S01]  /*34d0*/  FMUL.FTZ R123, R123, R204 ;  /* 0x000000cc7b7b7220 */ /* 0x000fe20000410000 */
[----:B------:R-:W-:Y:S01]  /*34e0*/  FFMA.FTZ R212, R170, R145, R113 ;  /* 0x00000091aad47223 */ /* 0x000fe20000010071 */
[----:B------:R-:W-:Y:S01]  /*34f0*/  FADD.FTZ R115, R214, R169 ;  /* 0x000000a9d6737221 */ /* 0x000fe20000010000 */
[----:B------:R-:W-:Y:S01]  /*3500*/  HADD2.F32 R146, -RZ, R72.H1_H1 ;  /* 0x30000048ff927230 */ /* 0x000fe20000004100 */
[----:B------:R2:W3:Y:S01]  /*3510*/  MUFU.RCP R133, R164 ;  /* 0x000000a400857308 */ /* 0x0004e20000001000 */
[----:B----4-:R-:W-:Y:S01]  /*3520*/  FMUL.FTZ R143, R221, R143 ;  /* 0x0000008fdd8f7220 */ /* 0x010fe20000410000 */
[----:B0-----:R-:W-:Y:S01]  /*3530*/  FMUL.FTZ R168, R168, R185 ;  /* 0x000000b9a8a87220 */ /* 0x001fe20000410000 */
[----:B------:R-:W-:Y:S01]  /*3540*/  FADD.FTZ R105, R119, -R105 ;  /* 0x8000006977697221 */ /* 0x000fe20000010000 */
[----:B------:R-:W-:-:S02]  /*3550*/  HADD2.F32 R97, -RZ, R51.H0_H0 ;  /* 0x20000033ff617230 */ /* 0x000fc40000004100 */
[-C--:B------:R-:W-:Y:S01]  /*3560*/  FFMA.FTZ R113, R169, R143.reuse, R212 ;  /* 0x0000008fa9717223 */ /* 0x080fe200000100d4 */
[----:B------:R-:W-:Y:S02]  /*3570*/  HADD2.F32 R117, -RZ, R70.H1_H1 ;  /* 0x30000046ff757230 */ /* 0x000fe40000004100 */
[----:B------:R-:W-:Y:S01]  /*3580*/  FMUL.FTZ R221, R92, R143 ;  /* 0x0000008f5cdd7220 */ /* 0x000fe20000410000 */
[----:B------:R0:W4:Y:S01]  /*3590*/  MUFU.RCP R139, R167 ;  /* 0x000000a7008b7308 */ /* 0x0001220000001000 */
[----:B-1----:R-:W-:Y:S01]  /*35a0*/  FMUL.FTZ R141, R220, R141 ;  /* 0x0000008ddc8d7220 */ /* 0x002fe20000410000 */
[----:B--2---:R-:W-:Y:S01]  /*35b0*/  FMUL.FTZ R164, R164, R187 ;  /* 0x000000bba4a47220 */ /* 0x004fe20000410000 */
[----:B------:R-:W-:Y:S01]  /*35c0*/  FADD.FTZ R97, R136, -R97 ;  /* 0x8000006188617221 */ /* 0x000fe20000010000 */
[----:B------:R-:W-:Y:S02]  /*35d0*/  HADD2.F32 R136, -RZ, R75.H0_H0 ;  /* 0x2000004bff887230 */ /* 0x000fe40000004100 */
[----:B------:R-:W-:Y:S01]  /*35e0*/  FFMA.FTZ R214, R168, R141, R113 ;  /* 0x0000008da8d67223 */ /* 0x000fe20000010071 */
[----:B------:R-:W-:Y:S01]  /*35f0*/  FMUL.FTZ R220, R184, R145 ;  /* 0x00000091b8dc7220 */ /* 0x000fe20000410000 */
[----:B------:R-:W-:Y:S01]  /*3600*/  FMUL.FTZ R222, R185, R141 ;  /* 0x0000008db9de7220 */ /* 0x000fe20000410000 */
[----:B------:R1:W2:Y:S01]  /*3610*/  MUFU.RCP R137, R166 ;  /* 0x000000a600897308 */ /* 0x0002a20000001000 */
[----:B---3--:R-:W-:Y:S01]  /*3620*/  FMUL.FTZ R133, R216, R133 ;  /* 0x00000085d8857220 */ /* 0x008fe20000410000 */
[----:B0-----:R-:W-:Y:S01]  /*3630*/  FMUL.FTZ R167, R167, R93 ;  /* 0x0000005da7a77220 */ /* 0x001fe20000410000 */
[----:B------:R-:W-:Y:S01]  /*3640*/  FADD.FTZ R216, R115, R168 ;  /* 0x000000a873d87221 */ /* 0x000fe20000010000 */
[----:B------:R-:W-:Y:S01]  /*3650*/  FMUL.FTZ R246, R205, R102 ;  /* 0x00000066cdf67220 */ /* 0x000fe20000410000 */
[----:B------:R-:W-:Y:S01]  /*3660*/  FMUL.FTZ R226, R187, R133 ;  /* 0x00000085bbe27220 */ /* 0x000fe20000410000 */
[----:B------:R-:W-:Y:S01]  /*3670*/  FMUL.FTZ R247, R204, R101 ;  /* 0x00000065ccf77220 */ /* 0x000fe20000410000 */
[----:B------:R-:W-:Y:S01]  /*3680*/  FADD.FTZ R115, R216, R167 ;  /* 0x000000a7d8737221 */ /* 0x000fe20000010000 */
[----:B------:R0:W3:Y:S01]  /*3690*/  MUFU.RCP R135, R165 ;  /* 0x000000a500877308 */ /* 0x0000e20000001000 */
[----:B----4-:R-:W-:Y:S01]  /*36a0*/  FMUL.FTZ R139, R219, R139 ;  /* 0x0000008bdb8b7220 */ /* 0x010fe20000410000 */
[----:B-1----:R-:W-:Y:S01]  /*36b0*/  FMUL.FTZ R166, R166, R186 ;  /* 0x000000baa6a67220 */ /* 0x002fe20000410000 */
[----:B------:R-:W-:-:S02]  /*36c0*/  FMUL.FTZ R219, R91, R147 ;  /* 0x000000935bdb7220 */ /* 0x000fc40000410000 */
[----:B------:R-:W-:Y:S01]  /*36d0*/  FFMA.FTZ R113, R167, R139, R214 ;  /* 0x0000008ba7717223 */ /* 0x000fe200000100d6 */
[----:B------:R-:W-:Y:S01]  /*36e0*/  FADD.FTZ R216, R115, R166 ;  /* 0x000000a673d87221 */ /* 0x000fe20000010000 */
[--C-:B------:R-:W-:Y:S01]  /*36f0*/  HADD2.F32 R115, -RZ, R71.reuse.H0_H0 ;  /* 0x20000047ff737230 */ /* 0x100fe20000004100 */
[----:B------:R1:W4:Y:S01]  /*3700*/  MUFU.RCP R126, R163 ;  /* 0x000000a3007e7308 */ /* 0x0003220000001000 */
[----:B--2---:R-:W-:Y:S01]  /*3710*/  FMUL.FTZ R137, R218, R137 ;  /* 0x00000089da897220 */ /* 0x004fe20000410000 */
[----:B0-----:R-:W-:Y:S01]  /*3720*/  FMUL.FTZ R165, R165, R94 ;  /* 0x0000005ea5a57220 */ /* 0x001fe20000410000 */
[----:B------:R-:W-:Y:S02]  /*3730*/  FMUL.FTZ R223, R93, R139 ;  /* 0x0000008b5ddf7220 */ /* 0x000fe40000410000 */
[-C--:B------:R-:W-:Y:S01]  /*3740*/  FFMA.FTZ R214, R166, R137.reuse, R113 ;  /* 0x00000089a6d67223 */ /* 0x080fe20000010071 */
[----:B------:R-:W-:Y:S01]  /*3750*/  FADD.FTZ R113, R216, R165 ;  /* 0x000000a5d8717221 */ /* 0x000fe20000010000 */
[----:B------:R-:W-:Y:S01]  /*3760*/  FMUL.FTZ R224, R186, R137 ;  /* 0x00000089bae07220 */ /* 0x000fe20000410000 */
[----:B------:R0:W2:Y:S01]  /*3770*/  MUFU.RCP R211, R138 ;  /* 0x0000008a00d37308 */ /* 0x0000a20000001000 */
[----:B---3--:R-:W-:Y:S01]  /*3780*/  FMUL.FTZ R135, R217, R135 ;  /* 0x00000087d9877220 */ /* 0x008fe20000410000 */
[----:B-1----:R-:W-:Y:S01]  /*3790*/  FMUL.FTZ R163, R163, R95 ;  /* 0x0000005fa3a37220 */ /* 0x002fe20000410000 */
[----:B------:R-:W-:Y:S01]  /*37a0*/  FADD.FTZ R216, R113, R164 ;  /* 0x000000a471d87221 */ /* 0x000fe20000010000 */
[----:B------:R-:W-:-:S02]  /*37b0*/  HADD2.F32 R113, -RZ, R71.H1_H1 ;  /* 0x30000047ff717230 */ /* 0x000fc40000004100 */
[-C--:B------:R-:W-:Y:S01]  /*37c0*/  FFMA.FTZ R217, R165, R135.reuse, R214 ;  /* 0x00000087a5d97223 */ /* 0x080fe200000100d6 */
[----:B------:R-:W-:Y:S01]  /*37d0*/  FMUL.FTZ R225, R94, R135 ;  /* 0x000000875ee17220 */ /* 0x000fe20000410000 */
[----:B------:R-:W-:Y:S01]  /*37e0*/  FADD.FTZ R216, R216, R163 ;  /* 0x000000a3d8d87221 */ /* 0x000fe20000010000 */
[----:B------:R1:W3:Y:S01]  /*37f0*/  MUFU.RCP R124, R162 ;  /* 0x000000a2007c7308 */ /* 0x0002e20000001000 */
[----:B----4-:R-:W-:Y:S01]  /*3800*/  FMUL.FTZ R126, R134, R126 ;  /* 0x0000007e867e7220 */ /* 0x010fe20000410000 */
[----:B------:R-:W-:Y:S01]  /*3810*/  FFMA.FTZ R217, R164, R133, R217 ;  /* 0x00000085a4d97223 */ /* 0x000fe200000100d9 */
[----:B------:R-:W-:Y:S02]  /*3820*/  HADD2.F32 R134, -RZ, R75.H1_H1 ;  /* 0x3000004bff867230 */ /* 0x000fe40000004100 */
[----:B0-----:R-:W-:Y:S01]  /*3830*/  FMUL.FTZ R138, R138, R201 ;  /* 0x000000c98a8a7220 */ /* 0x001fe20000410000 */
[-C--:B------:R-:W-:Y:S01]  /*3840*/  FMUL.FTZ R227, R95, R126.reuse ;  /* 0x0000007e5fe37220 */ /* 0x080fe20000410000 */
[----:B------:R-:W-:Y:S01]  /*3850*/  FFMA.FTZ R217, R163, R126, R217 ;  /* 0x0000007ea3d97223 */ /* 0x000fe200000100d9 */
[----:B------:R0:W4:Y:S01]  /*3860*/  MUFU.RCP R120, R158 ;  /* 0x0000009e00787308 */ /* 0x0001220000001000 */
[----:B--2---:R-:W-:Y:S01]  /*3870*/  FMUL.FTZ R106, R106, R211 ;  /* 0x000000d36a6a7220 */ /* 0x004fe20000410000 */
[----:B-1----:R-:W-:-:S03]  /*3880*/  FMUL.FTZ R162, R162, R189 ;  /* 0x000000bda2a27220 */ /* 0x002fc60000410000 */
[----:B------:R-:W-:Y:S01]  /*3890*/  FMUL.FTZ R242, R201, R106 ;  /* 0x0000006ac9f27220 */ /* 0x000fe20000410000 */
[----:B------:R-:W-:Y:S02]  /*38a0*/  FADD.FTZ R216, R216, R162 ;  /* 0x000000a2d8d87221 */ /* 0x000fe40000010000 */
[----:B------:R1:W2:Y:S01]  /*38b0*/  MUFU.RCP R211, R121 ;  /* 0x0000007900d37308 */ /* 0x0002a20000001000 */
[----:B---3--:R-:W-:Y:S01]  /*38c0*/  FMUL.FTZ R124, R215, R124 ;  /* 0x0000007cd77c7220 */ /* 0x008fe20000410000 */
[----:B0-----:R-:W-:Y:S01]  /*38d0*/  FMUL.FTZ R158, R158, R191 ;  /* 0x000000bf9e9e7220 */ /* 0x001fe20000410000 */
[----:B------:R-:W-:Y:S02]  /*38e0*/  FADD.FTZ R216, R216, R160 ;  /* 0x000000a0d8d87221 */ /* 0x000fe40000010000 */
[-C--:B------:R-:W-:Y:S01]  /*38f0*/  FFMA.FTZ R217, R162, R124.reuse, R217 ;  /* 0x0000007ca2d97223 */ /* 0x080fe200000100d9 */
[----:B------:R-:W-:Y:S01]  /*3900*/  FMUL.FTZ R228, R189, R124 ;  /* 0x0000007cbde47220 */ /* 0x000fe20000410000 */
[----:B------:R-:W-:Y:S01]  /*3910*/  FADD.FTZ R216, R216, R158 ;  /* 0x0000009ed8d87221 */ /* 0x000fe20000010000 */
[----:B------:R0:W3:Y:S01]  /*3920*/  MUFU.RCP R116, R154 ;  /* 0x0000009a00747308 */ /* 0x0000e20000001000 */
[----:B----4-:R-:W-:Y:S01]  /*3930*/  FMUL.FTZ R120, R213, R120 ;  /* 0x00000078d5787220 */ /* 0x010fe20000410000 */
[----:B------:R-:W-:Y:S01]  /*3940*/  FFMA.FTZ R217, R160, R122, R217 ;  /* 0x0000007aa0d97223 */ /* 0x000fe200000100d9 */
[----:B-1----:R-:W-:-:S02]  /*3950*/  FMUL.FTZ R121, R121, R207 ;  /* 0x000000cf79797220 */ /* 0x002fc40000410000 */
[-C--:B------:R-:W-:Y:S01]  /*3960*/  FMUL.FTZ R232, R191, R120.reuse ;  /* 0x00000078bfe87220 */ /* 0x080fe20000410000 */
[----:B------:R-:W-:Y:S02]  /*3970*/  FFMA.FTZ R217, R158, R120, R217 ;  /* 0x000000789ed97223 */ /* 0x000fe400000100d9 */
[----:B------:R1:W4:Y:S01]  /*3980*/  MUFU.RCP R119, R146 ;  /* 0x0000009200777308 */ /* 0x0003220000001000 */
[----:B--2---:R-:W-:Y:S01]  /*3990*/  FMUL.FTZ R100, R100, R211 ;  /* 0x000000d364647220 */ /* 0x004fe20000410000 */
[----:B0-----:R-:W-:Y:S01]  /*39a0*/  FMUL.FTZ R154, R154, R193 ;  /* 0x000000c19a9a7220 */ /* 0x001fe20000410000 */
[----:B------:R-:W-:Y:S01]  /*39b0*/  FADD.FTZ R211, R216, R156 ;  /* 0x0000009cd8d37221 */ /* 0x000fe20000010000 */
[----:B------:R-:W-:Y:S01]  /*39c0*/  FFMA.FTZ R217, R156, R118, R217 ;  /* 0x000000769cd97223 */ /* 0x000fe200000100d9 */
[----:B------:R-:W-:Y:S02]  /*39d0*/  FMUL.FTZ R248, R207, R100 ;  /* 0x00000064cff87220 */ /* 0x000fe40000410000 */
[----:B------:R-:W-:Y:S01]  /*39e0*/  FADD.FTZ R211, R211, R154 ;  /* 0x0000009ad3d37221 */ /* 0x000fe20000010000 */
[----:B------:R0:W2:Y:S01]  /*39f0*/  MUFU.RCP R213, R134 ;  /* 0x0000008600d57308 */ /* 0x0000a20000001000 */
[----:B---3--:R-:W-:Y:S01]  /*3a00*/  FMUL.FTZ R116, R127, R116 ;  /* 0x000000747f747220 */ /* 0x008fe20000410000 */
[----:B-1----:R-:W-:Y:S01]  /*3a10*/  FMUL.FTZ R146, R146, R197 ;  /* 0x000000c592927220 */ /* 0x002fe20000410000 */
[----:B------:R-:W-:Y:S01]  /*3a20*/  FADD.FTZ R211, R211, R152 ;  /* 0x00000098d3d37221 */ /* 0x000fe20000010000 */
[----:B------:R-:W-:-:S02]  /*3a30*/  HADD2.F32 R127, -RZ, R68.H0_H0 ;  /* 0x20000044ff7f7230 */ /* 0x000fc40000004100 */
[-C--:B------:R-:W-:Y:S01]  /*3a40*/  FFMA.FTZ R217, R154, R116.reuse, R217 ;  /* 0x000000749ad97223 */ /* 0x080fe200000100d9 */
[----:B------:R-:W-:Y:S01]  /*3a50*/  FMUL.FTZ R234, R193, R116 ;  /* 0x00000074c1ea7220 */ /* 0x000fe20000410000 */
[----:B------:R-:W-:Y:S01]  /*3a60*/  FADD.FTZ R211, R211, R150 ;  /* 0x00000096d3d37221 */ /* 0x000fe20000010000 */
[----:B------:R1:W3:Y:S01]  /*3a70*/  MUFU.RCP R218, R136 ;  /* 0x0000008800da7308 */ /* 0x0002e20000001000 */
[----:B------:R-:W-:Y:S01]  /*3a80*/  FFMA.FTZ R217, R152, R114, R217 ;  /* 0x0000007298d97223 */ /* 0x000fe200000100d9 */
[----:B----4-:R-:W-:Y:S01]  /*3a90*/  FMUL.FTZ R110, R110, R119 ;  /* 0x000000776e6e7220 */ /* 0x010fe20000410000 */
[----:B------:R-:W-:Y:S01]  /*3aa0*/  FADD.FTZ R211, R211, R148 ;  /* 0x00000094d3d37221 */ /* 0x000fe20000010000 */
[----:B0-----:R-:W-:Y:S01]  /*3ab0*/  FMUL.FTZ R134, R134, R203 ;  /* 0x000000cb86867220 */ /* 0x001fe20000410000 */
[----:B------:R-:W-:Y:S01]  /*3ac0*/  FFMA.FTZ R217, R150, R112, R217 ;  /* 0x0000007096d97223 */ /* 0x000fe200000100d9 */
[----:B------:R-:W-:Y:S01]  /*3ad0*/  FMUL.FTZ R238, R197, R110 ;  /* 0x0000006ec5ee7220 */ /* 0x000fe20000410000 */
[----:B------:R-:W-:Y:S01]  /*3ae0*/  FADD.FTZ R211, R211, R146 ;  /* 0x00000092d3d37221 */ /* 0x000fe20000010000 */
[----:B------:R0:W4:Y:S01]  /*3af0*/  MUFU.RCP R119, R127 ;  /* 0x0000007f00777308 */ /* 0x0001220000001000 */
[----:B------:R-:W-:Y:S01]  /*3b00*/  FFMA.FTZ R217, R148, R111, R217 ;  /* 0x0000006f94d97223 */ /* 0x000fe200000100d9 */
[----:B--2---:R-:W-:Y:S01]  /*3b10*/  FMUL.FTZ R104, R104, R213 ;  /* 0x000000d568687220 */ /* 0x004fe20000410000 */
[----:B------:R-:W-:Y:S01]  /*3b20*/  FADD.FTZ R211, R211, R144 ;  /* 0x00000090d3d37221 */ /* 0x000fe20000010000 */
[----:B-1----:R-:W-:Y:S01]  /*3b30*/  FMUL.FTZ R136, R136, R200 ;  /* 0x000000c888887220 */ /* 0x002fe20000410000 */
[----:B------:R-:W-:Y:S01]  /*3b40*/  FFMA.FTZ R217, R146, R110, R217 ;  /* 0x0000006e92d97223 */ /* 0x000fe200000100d9 */
        /* <DEDUP_REMOVED lines=13> */
[----:B------:R-:W-:-:S02]  /*3c20*/  HADD2.F32 R119, -RZ, R70.H0_H0 ;  /* 0x20000046ff777230 */ /* 0x000fc40000004100 */
[----:B-1----:R-:W-:Y:S01]  /*3c30*/  FMUL.FTZ R117, R117, R209 ;  /* 0x000000d175757220 */ /* 0x002fe20000410000 */
[----:B------:R-:W-:Y:S01]  /*3c40*/  FFMA.FTZ R217, R138, R106, R217 ;  /* 0x0000006a8ad97223 */ /* 0x000fe200000100d9 */
[----:B------:R-:W-:Y:S01]  /*3c50*/  FMUL.FTZ R243, R200, R105 ;  /* 0x00000069c8f37220 */ /* 0x000fe20000410000 */
[----:B------:R-:W-:Y:S01]  /*3c60*/  FMUL.FTZ R245, R202, R103 ;  /* 0x00000067caf57220 */ /* 0x000fe20000410000 */
[----:B------:R1:W4:Y:S01]  /*3c70*/  MUFU.RCP R212, R119 ;  /* 0x0000007700d47308 */ /* 0x0003220000001000 */
[----:B--2---:R-:W-:Y:S01]  /*3c80*/  FMUL.FTZ R98, R98, R213 ;  /* 0x000000d562627220 */ /* 0x004fe20000410000 */
[----:B------:R-:W-:Y:S01]  /*3c90*/  FADD.FTZ R213, R211, R136 ;  /* 0x00000088d3d57221 */ /* 0x000fe20000010000 */
[----:B------:R-:W-:Y:S01]  /*3ca0*/  FFMA.FTZ R217, R136, R105, R217 ;  /* 0x0000006988d97223 */ /* 0x000fe200000100d9 */
[----:B0-----:R-:W-:Y:S01]  /*3cb0*/  FMUL.FTZ R115, R115, R208 ;  /* 0x000000d073737220 */ /* 0x001fe20000410000 */
[----:B------:R-:W-:Y:S01]  /*3cc0*/  FMUL.FTZ R211, R179, R0 ;  /* 0x00000000b3d37220 */ /* 0x000fe20000410000 */
[----:B------:R-:W-:Y:S01]  /*3cd0*/  FADD.FTZ R216, R213, R134 ;  /* 0x00000086d5d87221 */ /* 0x000fe20000010000 */
[----:B------:R-:W-:Y:S01]  /*3ce0*/  FFMA.FTZ R230, R134, R104, R217 ;  /* 0x0000006886e67223 */ /* 0x000fe200000100d9 */
[----:B------:R0:W2:Y:S01]  /*3cf0*/  MUFU.RCP R215, R113 ;  /* 0x0000007100d77308 */ /* 0x0000a20000001000 */
[----:B-1----:R-:W-:Y:S01]  /*3d00*/  FMUL.FTZ R119, R119, R206 ;  /* 0x000000ce77777220 */ /* 0x002fe20000410000 */
[----:B------:R-:W-:Y:S01]  /*3d10*/  FADD.FTZ R229, R216, R127 ;  /* 0x0000007fd8e57221 */ /* 0x000fe20000010000 */
[----:B------:R-:W-:Y:S01]  /*3d20*/  FFMA.FTZ R230, R127, R103, R230 ;  /* 0x000000677fe67223 */ /* 0x000fe200000100e6 */
[----:B---3--:R-:W-:Y:S01]  /*3d30*/  FMUL.FTZ R97, R97, R214 ;  /* 0x000000d661617220 */ /* 0x008fe20000410000 */
[----:B------:R-:W-:Y:S01]  /*3d40*/  FMUL.FTZ R213, R88, R159 ;  /* 0x0000009f58d57220 */ /* 0x000fe20000410000 */
[----:B------:R-:W-:Y:S01]  /*3d50*/  FADD.FTZ R229, R229, R125 ;  /* 0x0000007de5e57221 */ /* 0x000fe20000010000 */
[----:B------:R-:W-:Y:S01]  /*3d60*/  FFMA.FTZ R230, R125, R102, R230 ;  /* 0x000000667de67223 */ /* 0x000fe200000100e6 */
[----:B------:R-:W-:Y:S01]  /*3d70*/  FMUL.FTZ R214, R181, R157 ;  /* 0x0000009db5d67220 */ /* 0x000fe20000410000 */
[----:B----4-:R-:W-:Y:S01]  /*3d80*/  FMUL.FTZ R99, R99, R212 ;  /* 0x000000d463637220 */ /* 0x010fe20000410000 */
[----:B------:R-:W-:Y:S01]  /*3d90*/  FADD.FTZ R229, R229, R123 ;  /* 0x0000007be5e57221 */ /* 0x000fe20000010000 */
[----:B------:R-:W-:Y:S01]  /*3da0*/  FFMA.FTZ R230, R123, R101, R230 ;  /* 0x000000657be67223 */ /* 0x000fe200000100e6 */
[----:B0-----:R-:W-:Y:S01]  /*3db0*/  FMUL.FTZ R113, R113, R210 ;  /* 0x000000d271717220 */ /* 0x001fe20000410000 */
[----:B------:R-:W-:Y:S01]  /*3dc0*/  FMUL.FTZ R212, R180, R161 ;  /* 0x000000a1b4d47220 */ /* 0x000fe20000410000 */
[----:B------:R-:W-:Y:S01]  /*3dd0*/  FADD.FTZ R229, R229, R121 ;  /* 0x00000079e5e57221 */ /* 0x000fe20000010000 */
[----:B------:R-:W-:Y:S01]  /*3de0*/  FFMA.FTZ R230, R121, R100, R230 ;  /* 0x0000006479e67223 */ /* 0x000fe200000100e6 */
[----:B------:R-:W-:Y:S01]  /*3df0*/  FMUL.FTZ R216, R182, R153 ;  /* 0x00000099b6d87220 */ /* 0x000fe20000410000 */
[----:B--2---:R-:W-:Y:S01]  /*3e00*/  FMUL.FTZ R96, R96, R215 ;  /* 0x000000d760607220 */ /* 0x004fe20000410000 */
        /* <DEDUP_REMOVED lines=13> */
[----:B------:R-:W-:-:S07]  /*3ee0*/  FFMA.FTZ R230, R113, R96, R230 ;  /* 0x0000006071e67223 */ /* 0x000fce00000100e6 */
.L_x_917:
        /* <DEDUP_REMOVED lines=76> */
[----:B------:R-:W-:Y:S04]  /*43b0*/  STL [R1+0x68], R202 ;  /* 0x000068ca01007387 */ /* 0x000fe80000100800 */
        /* <DEDUP_REMOVED lines=13> */
[----:B------:R-:W5:Y:S04]  /*4490*/  LDL.LU R187, [R1+0x20] ;  /* 0x0000200001bb7983 */ /* 0x000f680000300800 */
        /* <DEDUP_REMOVED lines=23> */
[----:B------:R-:W-:Y:S01]  /*4610*/  FADD.FTZ R34, R91, R34 ;  /* 0x000000225b227221 */ /* 0x000fe20000010000 */
[----:B------:R-:W1:Y:S01]  /*4620*/  S2R R179, SR_TID.X ;  /* 0x0000000000b37919 */ /* 0x000e620000002100 */
[----:B-----5:R-:W-:Y:S01]  /*4630*/  FADD.FTZ R193, R234, R193 ;  /* 0x000000c1eac17221 */ /* 0x020fe20000010000 */
[----:B0-----:R-:W-:Y:S01]  /*4640*/  FADD.FTZ R192, R204, R192 ;  /* 0x000000c0ccc07221 */ /* 0x001fe20000010000 */
[----:B-1----:R-:W-:-:S04]  /*4650*/  FADD.FTZ R194, R208, R194 ;  /* 0x000000c2d0c27221 */ /* 0x002fc80000010000 */
[----:B------:R-:W0:Y:S04]  /*4660*/  SHFL.DOWN PT, R91, R192, 0x2, 0x1f ;  /* 0x08401f00c05b7f89 */ /* 0x000e2800000e0000 */
[----:B------:R-:W1:Y:S01]  /*4670*/  SHFL.DOWN PT, R89, R194, 0x2, 0x1f ;  /* 0x08401f00c2597f89 */ /* 0x000e6200000e0000 */
[----:B------:R-:W-:Y:S01]  /*4680*/  FADD.FTZ R191, R233, R191 ;  /* 0x000000bfe9bf7221 */ /* 0x000fe20000010000 */
        /* <DEDUP_REMOVED lines=12> */
[----:B------:R-:W-:Y:S04]  /*4750*/  STL [R1+0x40], R190 ;  /* 0x000040be01007387 */ /* 0x000fe80000100800 */
[----:B------:R5:W-:Y:S01]  /*4760*/  STL [R1+0x34], R181 ;  /* 0x000034b501007387 */ /* 0x000be20000100800 */
[----:B0-----:R-:W-:-:S03]  /*4770*/  FADD.FTZ R91, R192, R91 ;  /* 0x0000005bc05b7221 */ /* 0x001fc60000010000 */
[----:B------:R-:W-:Y:S01]  /*4780*/  STL [R1+0x2c], R189 ;  /* 0x00002cbd01007387 */ /* 0x000fe20000100800 */
[----:B------:R-:W-:-:S03]  /*4790*/  FADD.FTZ R92, R219, R92 ;  /* 0x0000005cdb5c7221 */ /* 0x000fc60000010000 */
[----:B------:R-:W-:Y:S01]  /*47a0*/  STL [R1+0x30], R188 ;  /* 0x000030bc01007387 */ /* 0x000fe20000100800 */
[----:B------:R-:W-:-:S03]  /*47b0*/  FADD.FTZ R185, R218, R185 ;  /* 0x000000b9dab97221 */ /* 0x000fc60000010000 */
[----:B------:R0:W-:Y:S01]  /*47c0*/  STL [R1+0x28], R92 ;  /* 0x0000285c01007387 */ /* 0x0001e20000100800 */
[----:B-1----:R-:W-:Y:S01]  /*47d0*/  FADD.FTZ R89, R194, R89 ;  /* 0x00000059c2597221 */ /* 0x002fe20000010000 */
[----:B-----5:R-:W1:Y:S01]  /*47e0*/  LDC R181, c[0x0][0x380] ;  /* 0x0000e000ffb57b82 */ /* 0x020e620000000800 */
[----:B------:R-:W-:Y:S01]  /*47f0*/  FADD.FTZ R184, R217, R184 ;  /* 0x000000b8d9b87221 */ /* 0x000fe20000010000 */
[----:B------:R-:W-:Y:S01]  /*4800*/  STL [R1+0x20], R187 ;  /* 0x000020bb01007387 */ /* 0x000fe20000100800 */
[----:B------:R-:W-:-:S03]  /*4810*/  FADD.FTZ R183, R216, R183 ;  /* 0x000000b7d8b77221 */ /* 0x000fc60000010000 */
[----:B------:R-:W-:Y:S04]  /*4820*/  STL [R1+0x24], R186 ;  /* 0x000024ba01007387 */ /* 0x000fe80000100800 */
[----:B------:R-:W-:Y:S04]  /*4830*/  STL [R1], R185 ;  /* 0x000000b901007387 */ /* 0x000fe80000100800 */
[----:B------:R-:W-:Y:S04]  /*4840*/  STL [R1+0x4], R184 ;  /* 0x000004b801007387 */ /* 0x000fe80000100800 */
[----:B------:R-:W-:Y:S04]  /*4850*/  STL [R1+0x8], R183 ;  /* 0x000008b701007387 */ /* 0x000fe80000100800 */
[----:B------:R-:W5:Y:S04]  /*4860*/  SHFL.DOWN PT, R88, R91, 0x1, 0x1f ;  /* 0x08201f005b587f89 */ /* 0x000f6800000e0000 */
[----:B------:R-:W1:Y:S01]  /*4870*/  SHFL.DOWN PT, R90, R89, 0x1, 0x1f ;  /* 0x08201f00595a7f89 */ /* 0x000e6200000e0000 */
[C---:B------:R-:W-:Y:S01]  /*4880*/  LOP3.LUT P2, RZ, R179.reuse, 0x1f, RZ, 0xc0, !PT ;  /* 0x0000001fb3ff7812 */ /* 0x040fe2000784c0ff */
[----:B------:R-:W-:Y:S01]  /*4890*/  BSSY.RECONVERGENT B0, `(.L_x_918) ;  /* 0x0000022000007945 */ /* 0x000fe20003800200 */
[----:B0-----:R-:W-:Y:S01]  /*48a0*/  LOP3.LUT R92, R179, 0x1f, RZ, 0xc0, !PT ;  /* 0x0000001fb35c7812 */ /* 0x001fe200078ec0ff */
        /* <DEDUP_REMOVED lines=9> */
[----:B------:R-:W-:-:S02]  /*4940*/  ISETP.GT.U32.AND P0, PT, R92, 0x3, PT ;  /* 0x000000035c00780c */ /* 0x000fc40003f04070 */
[----:B------:R-:W-:Y:S01]  /*4950*/  ISETP.NE.AND P3, PT, R179, RZ, PT ;  /* 0x000000ffb300720c */ /* 0x000fe20003f65270 */
[----:B-----5:R-:W-:Y:S01]  /*4960*/  FADD.FTZ R88, R91, R88 ;  /* 0x000000585b587221 */ /* 0x020fe20000010000 */
[----:B-1----:R-:W-:Y:S01]  /*4970*/  FADD.FTZ R89, R89, R90 ;  /* 0x0000005a59597221 */ /* 0x002fe20000010000 */
        /* <DEDUP_REMOVED lines=19> */
.L_x_919:
[----:B------:R-:W-:Y:S05]  /*4ab0*/  BSYNC.RECONVERGENT B0 ;  /* 0x0000000000007941 */ /* 0x000fea0003800200 */
.L_x_918:
[----:B------:R-:W-:Y:S01]  /*4ac0*/  BAR.SYNC.DEFER_BLOCKING 0x0 ;  /* 0x0000000000007b1d */ /* 0x000fe20000010000 */
[----:B0-----:R-:W-:Y:S02]  /*4ad0*/  CS2R R94, SRZ ;  /* 0x00000000005e7805 */ /* 0x001fe4000001ff00 */
[----:B------:R-:W-:-:S03]  /*4ae0*/  SHF.L.U32 R180, R181, 0x2, RZ ;  /* 0x00000002b5b47819 */ /* 0x000fc600000006ff */
        /* <DEDUP_REMOVED lines=19> */
.L_x_921:
[----:B------:R-:W-:Y:S05]  /*4c20*/  BSYNC.RECONVERGENT B0 ;  /* 0x0000000000007941 */ /* 0x000fea0003800200 */
.L_x_920:
        /* <DEDUP_REMOVED lines=32> */
.L_x_923:
[----:B0-----:R-:W2:Y:S04]  /*4e30*/  LDG.E.STRONG.GPU R90, desc[UR4][R88.64] ;  /* 0x00000004585a7981 */ /* 0x001ea8000c1ef900 */
[----:B--2---:R-:W-:Y:S01]  /*4e40*/  CCTL.IVALL ;  /* 0x00000000ff00798f */ /* 0x004fe20002000000 */
[----:B------:R-:W-:Y:S05]  /*4e50*/  YIELD ;  /* 0x0000000000007946 */ /* 0x000fea0003800000 */
[----:B------:R-:W-:-:S13]  /*4e60*/  ISETP.NE.AND P2, PT, R90, R183, PT ;  /* 0x000000b75a00720c */ /* 0x000fda0003f45270 */
[----:B------:R-:W-:Y:S05]  /*4e70*/  @P2 BRA `(.L_x_923) ;  /* 0xfffffffc00ec2947 */ /* 0x000fea000383ffff */
.L_x_922:
        /* <DEDUP_REMOVED lines=166> */
[C---:B------:R-:W-:Y:S01]  /*58e0*/  IADD3 R111, PT, PT, R131.reuse, 0x200, RZ ;  /* 0x00000200836f7810 */ /* 0x040fe20007ffe0ff */
[C---:B0-----:R-:W-:Y:S01]  /*58f0*/  IMAD.WIDE.U32 R108, R131.reuse, 0x10, R116 ;  /* 0x00000010836c7825 */ /* 0x041fe200078e0074 */
[----:B------:R-:W-:-:S02]  /*5900*/  IADD3 R113, PT, PT, R131, 0x400, RZ ;  /* 0x0000040083717810 */ /* 0x000fc40007ffe0ff */
[----:B------:R-:W-:Y:S01]  /*5910*/  IADD3 R115, PT, PT, R131, 0x600, RZ ;  /* 0x0000060083737810 */ /* 0x000fe20007ffe0ff */
[--C-:B------:R-:W-:Y:S01]  /*5920*/  IMAD.WIDE.U32 R110, R111, 0x10, R116.reuse ;  /* 0x000000106f6e7825 */ /* 0x100fe200078e0074 */
[----:B------:R-:W-:Y:S02]  /*5930*/  IADD3 R119, PT, PT, R131, 0x800, RZ ;  /* 0x0000080083777810 */ /* 0x000fe40007ffe0ff */
[----:B------:R-:W-:Y:S01]  /*5940*/  F2FP.F16.F32.PACK_AB R91, R2, R91 ;  /* 0x0000005b025b723e */ /* 0x000fe200000000ff */
[--C-:B------:R-:W-:Y:S01]  /*5950*/  IMAD.WIDE.U32 R112, R113, 0x10, R116.reuse ;  /* 0x0000001071707825 */ /* 0x100fe200078e0074 */
[----:B------:R-:W-:Y:S02]  /*5960*/  F2FP.F16.F32.PACK_AB R90, R153, R90 ;  /* 0x0000005a995a723e */ /* 0x000fe400000000ff */
[----:B------:R-:W-:Y:S01]  /*5970*/  F2FP.F16.F32.PACK_AB R89, R0, R89 ;  /* 0x000000590059723e */ /* 0x000fe200000000ff */
[----:B------:R-:W-:Y:S01]  /*5980*/  IMAD.WIDE.U32 R114, R115, 0x10, R116 ;  /* 0x0000001073727825 */ /* 0x000fe200078e0074 */
[----:B------:R-:W-:-:S02]  /*5990*/  F2FP.F16.F32.PACK_AB R88, R161, R88 ;  /* 0x00000058a158723e */ /* 0x000fc400000000ff */
[----:B------:R-:W-:Y:S01]  /*59a0*/  F2FP.F16.F32.PACK_AB R95, R98, R95 ;  /* 0x0000005f625f723e */ /* 0x000fe200000000ff */
[----:B------:R-:W-:Y:S01]  /*59b0*/  IMAD.WIDE.U32 R116, R119, 0x10, R116 ;  /* 0x0000001077747825 */ /* 0x000fe200078e0074 */
        /* <DEDUP_REMOVED lines=102> */
.L_x_913:
        /* <DEDUP_REMOVED lines=39> */
.L_x_925:
        /* <DEDUP_REMOVED lines=15> */
.L_x_3054:


//--------------------- .text._ZN10layer_norm22ln_bwd_finalize_kernelINS_22Kernel_traits_finalizeILj20480EffffjLj1024ELj4ENS_18Kernel_traits_baseILj20480EffffjLj1024EEEEEEEvNS_9BwdParamsE --------------------------
	.section	.text._ZN10layer_norm22ln_bwd_finalize_kernelINS_22Kernel_traits_finalizeILj20480EffffjLj1024ELj4ENS_18Kernel_traits_baseILj20480EffffjLj1024EEEEEEEvNS_9BwdParamsE,"ax",@progbits
	.align	128
        .global         _ZN10layer_norm22ln_bwd_finalize_kernelINS_22Kernel_traits_finalizeILj20480EffffjLj1024ELj4ENS_18Kernel_traits_baseILj20480EffffjLj1024EEEEEEEvNS_9BwdParamsE
        .type           _ZN10layer_norm22ln_bwd_finalize_kernelINS_22Kernel_traits_finalizeILj20480EffffjLj1024ELj4ENS_18Kernel_traits_baseILj20480EffffjLj1024EEEEEEEvNS_9BwdParamsE,@function
        .size           _ZN10layer_norm22ln_bwd_finalize_kernelINS_22Kernel_traits_finalizeILj20480EffffjLj1024ELj4ENS_18Kernel_traits_baseILj20480EffffjLj1024EEEEEEEvNS_9BwdParamsE,(.L_x_3055 - _ZN10layer_norm22ln_bwd_finalize_kernelINS_22Kernel_traits_finalizeILj20480EffffjLj1024ELj4ENS_18Kernel_traits_baseILj20480EffffjLj1024EEEEEEEvNS_9BwdParamsE)
        .other          _ZN10layer_norm22ln_bwd_finalize_kernelINS_22Kernel_traits_finalizeILj20480EffffjLj1024ELj4ENS_18Kernel_traits_baseILj20480EffffjLj1024EEEEEEEvNS_9BwdParamsE,@"STO_CUDA_ENTRY STV_DEFAULT"
_ZN10layer_norm22ln_bwd_finalize_kernelINS_22Kernel_traits_finalizeILj20480EffffjLj1024ELj4ENS_18Kernel_traits_baseILj20480EffffjLj1024EEEEEEEvNS_9BwdParamsE:
.text._ZN10layer_norm22ln_bwd_finalize_kernelINS_22Kernel_traits_finalizeILj20480EffffjLj1024ELj4ENS_18Kernel_traits_baseILj20480EffffjLj1024EEEEEEEvNS_9BwdParamsE:
        /* <DEDUP_REMOVED lines=37> */
.L_x_930:
        /* <DEDUP_REMOVED lines=118> */
.L_x_929:
[----:B------:R-:W-:Y:S05]  /*09b0*/  BSYNC.RECONVERGENT B1 ;  /* 0x0000000000017941 */ /* 0x000fea0003800200 */
.L_x_928:
        /* <DEDUP_REMOVED lines=65> */
.L_x_932:
[----:B------:R-:W-:Y:S05]  /*0dd0*/  BSYNC.RECONVERGENT B1 ;  /* 0x0000000000017941 */ /* 0x000fea0003800200 */
.L_x_931:
        /* <DEDUP_REMOVED lines=37> */
.L_x_934:
[----:B------:R-:W-:Y:S05]  /*1030*/  BSYNC.RECONVERGENT B1 ;  /* 0x0000000000017941 */ /* 0x000fea0003800200 */
.L_x_933:
[----:B------:R-:W-:Y:S05]  /*1040*/  @!P1 BRA `(.L_x_927) ;  /* 0x00000000003c9947 */ /* 0x000fea0003800000 */
[----:B------:R-:W0:Y:S01]  /*1050*/  LDC.64 R6, c[0x0][0x3e0] ;  /* 0x0000f800ff067b82 */ /* 0x000e220000000a00 */
[----:B------:R-:W-:Y:S01]  /*1060*/  IMAD R2, R15, 0x5000, R11 ;  /* 0x000050000f027824 */ /* 0x000fe200078e020b */
[----:B------:R-:W-:-:S04]  /*1070*/  IADD3 R24, PT, PT, -R24, RZ, RZ ;  /* 0x000000ff18187210 */ /* 0x000fc80007ffe1ff */
[----:B------:R-:W-:Y:S02]  /*1080*/  IADD3 R11, PT, PT, R13, R2, RZ ;  /* 0x000000020d0b7210 */ /* 0x000fe40007ffe0ff */
[----:B------:R-:W1:Y:S05]  /*1090*/  LDC.64 R8, c[0x0][0x3e8] ;  /* 0x0000fa00ff087b82 */ /* 0x000e6a0000000a00 */
.L_x_935:
        /* <DEDUP_REMOVED lines=10> */
.L_x_927:
[----:B------:R-:W-:Y:S05]  /*1140*/  BSYNC.RECONVERGENT B0 ;  /* 0x0000000000007941 */ /* 0x000fea0003800200 */
.L_x_926:
        /* <DEDUP_REMOVED lines=53> */
.L_x_936:
        /* <DEDUP_REMOVED lines=14> */
.L_x_3055:


//--------------------- .text._ZN10layer_norm13ln_bwd_kernelINS_13Kernel_traitsIffffjLj20480ELj4ELj1ELj4ELj16ENS_18Kernel_traits_baseILj20480EffffjLj128EEEEEEEvNS_9BwdParamsE --------------------------
	.section	.text._ZN10layer_norm13ln_bwd_kernelINS_13Kernel_traitsIffffjLj20480ELj4ELj1ELj4ELj16ENS_18Kernel_traits_baseILj20480EffffjLj128EEEEEEEvNS_9BwdParamsE,"ax",@progbits
	.align	128
        .global         _ZN10layer_norm13ln_bwd_kernelINS_13Kernel_traitsIffffjLj20480ELj4ELj1ELj4ELj16ENS_18Kernel_traits_baseILj20480EffffjLj128EEEEEEEvNS_9BwdParamsE
        .type           _ZN10layer_norm13ln_bwd_kernelINS_13Kernel_traitsIffffjLj20480ELj4ELj1ELj4ELj16ENS_18Kernel_traits_baseILj20480EffffjLj128EEEEEEEvNS_9BwdParamsE,@function
        .size           _ZN10layer_norm13ln_bwd_kernelINS_13Kernel_traitsIffffjLj20480ELj4ELj1ELj4ELj16ENS_18Kernel_traits_baseILj20480EffffjLj128EEEEEEEvNS_9BwdParamsE,(.L_x_3056 - _ZN10layer_norm13ln_bwd_kernelINS_13Kernel_traitsIffffjLj20480ELj4ELj1ELj4ELj16ENS_18Kernel_traits_baseILj20480EffffjLj128EEEEEEEvNS_9BwdParamsE)
        .other          _ZN10layer_norm13ln_bwd_kernelINS_13Kernel_traitsIffffjLj20480ELj4ELj1ELj4ELj16ENS_18Kernel_traits_baseILj20480EffffjLj128EEEEEEEvNS_9BwdParamsE,@"STO_CUDA_ENTRY STV_DEFAULT"
_ZN10layer_norm13ln_bwd_kernelINS_13Kernel_traitsIffffjLj20480ELj4ELj1ELj4ELj16ENS_18Kernel_traits_baseILj20480EffffjLj128EEEEEEEvNS_9BwdParamsE:
.text._ZN10layer_norm13ln_bwd_kernelINS_13Kernel_traitsIffffjLj20480ELj4ELj1ELj4ELj16ENS_18Kernel_traits_baseILj20480EffffjLj128EEEEEEEvNS_9BwdParamsE:
        /* <DEDUP_REMOVED lines=39> */
.L_x_937:
        /* <DEDUP_REMOVED lines=12> */
.L_x_938:
        /* <DEDUP_REMOVED lines=61> */
[----:B------:R-:W-:Y:S02]  /*0700*/  MOV R227, RZ ;  /* 0x000000ff00e37202 */ /* 0x000fe40000000f00 */
        /* <DEDUP_REMOVED lines=11> */
[----:B------:R-:W-:Y:S02]  /*07c0*/  UMOV UR4, URZ ;  /* 0x000000ff00047c82 */ /* 0x000fe40008000000 */
        /* <DEDUP_REMOVED lines=32> */
.L_x_950:
        /* <DEDUP_REMOVED lines=73> */
.L_x_940:
        /* <DEDUP_REMOVED lines=56> */
.L_x_941:
        /* <DEDUP_REMOVED lines=202> */
.L_x_942:
        /* <DEDUP_REMOVED lines=52> */
[----:B------:R-:W-:Y:S01]  /*21c0*/  FMUL.FTZ R183, R49, R129 ;  /* 0x0000008131b77220 */ /* 0x000fe20000410000 */
[----:B------:R-:W-:Y:S01]  /*21d0*/  FADD.FTZ R162, -R70, R162 ;  /* 0x000000a246a27221 */ /* 0x000fe20000010100 */
[----:B------:R-:W-:Y:S01]  /*21e0*/  FMUL.FTZ R220, R30, R110 ;  /* 0x0000006e1edc7220 */ /* 0x000fe20000410000 */
[----:B------:R-:W-:Y:S01]  /*21f0*/  FADD.FTZ R251, RZ, R2 ;  /* 0x00000002fffb7221 */ /* 0x000fe20000010000 */
[----:B------:R-:W2:Y:S01]  /*2200*/  MUFU.RCP R203, R143 ;  /* 0x0000008f00cb7308 */ /* 0x000ea20000001000 */
[----:B---3--:R-:W-:Y:S01]  /*2210*/  FMUL.FTZ R169, R169, R204 ;  /* 0x000000cca9a97220 */ /* 0x008fe20000410000 */
[----:B------:R-:W-:Y:S01]  /*2220*/  FMUL.FTZ R204, R61, R141 ;  /* 0x0000008d3dcc7220 */ /* 0x000fe20000410000 */
[----:B------:R-:W-:Y:S01]  /*2230*/  FFMA.FTZ R252, R2, R0, RZ ;  /* 0x0000000002fc7223 */ /* 0x000fe200000100ff */
[----:B------:R-:W-:Y:S01]  /*2240*/  FMUL.FTZ R222, R31, R111 ;  /* 0x0000006f1fde7220 */ /* 0x000fe20000410000 */
[----:B------:R-:W-:Y:S01]  /*2250*/  FMUL.FTZ R223, R24, R104 ;  /* 0x0000006818df7220 */ /* 0x000fe20000410000 */
[----:B------:R-:W-:Y:S01]  /*2260*/  FADD.FTZ R251, R251, R204 ;  /* 0x000000ccfbfb7221 */ /* 0x000fe20000010000 */
[----:B------:R-:W-:Y:S01]  /*2270*/  FADD.FTZ R167, -R67, R167 ;  /* 0x000000a743a77221 */ /* 0x000fe20000010100 */
[----:B------:R-:W3:Y:S01]  /*2280*/  MUFU.RCP R201, R139 ;  /* 0x0000008b00c97308 */ /* 0x000ee20000001000 */
[----:B0-----:R-:W-:Y:S01]  /*2290*/  FMUL.FTZ R168, R168, R211 ;  /* 0x000000d3a8a87220 */ /* 0x001fe20000410000 */
[----:B------:R-:W-:Y:S01]  /*22a0*/  FMUL.FTZ R224, R25, R105 ;  /* 0x0000006919e07220 */ /* 0x000fe20000410000 */
[----:B------:R-:W-:-:S02]  /*22b0*/  FMUL.FTZ R226, R27, R107 ;  /* 0x0000006b1be27220 */ /* 0x000fc40000410000 */
        /* <DEDUP_REMOVED lines=8> */
[----:B------:R-:W-:Y:S01]  /*2340*/  FMUL.FTZ R201, R56, R136 ;  /* 0x0000008838c97220 */ /* 0x000fe20000410000 */
[----:B------:R-:W-:Y:S01]  /*2350*/  FADD.FTZ R251, R251, R202 ;  /* 0x000000cafbfb7221 */ /* 0x000fe20000010000 */
[----:B------:R-:W-:-:S03]  /*2360*/  FFMA.FTZ R252, R202, R170, R252 ;  /* 0x000000aacafc7223 */ /* 0x000fc600000100fc */
[----:B------:R-:W-:Y:S01]  /*2370*/  FADD.FTZ R251, R251, R201 ;  /* 0x000000c9fbfb7221 */ /* 0x000fe20000010000 */
[----:B------:R-:W3:Y:S01]  /*2380*/  MUFU.RCP R193, R134 ;  /* 0x0000008600c17308 */ /* 0x000ee20000001000 */
[----:B0-----:R-:W-:Y:S01]  /*2390*/  FMUL.FTZ R195, R200, R195 ;  /* 0x000000c3c8c37220 */ /* 0x001fe20000410000 */
[----:B------:R-:W-:Y:S01]  /*23a0*/  FMUL.FTZ R200, R57, R137 ;  /* 0x0000008939c87220 */ /* 0x000fe20000410000 */
[----:B------:R-:W-:-:S03]  /*23b0*/  FFMA.FTZ R252, R201, R173, R252 ;  /* 0x000000adc9fc7223 */ /* 0x000fc600000100fc */
        /* <DEDUP_REMOVED lines=156> */
.L_x_943:
        /* <DEDUP_REMOVED lines=28> */
[----:B------:R-:W-:Y:S01]  /*2f40*/  FFMA.FTZ R237, R218, R28, R237 ;  /* 0x0000001cdaed7223 */ /* 0x000fe200000100ed */
[----:B------:R-:W-:Y:S01]  /*2f50*/  FADD.FTZ R246, R28, R246 ;  /* 0x000000f61cf67221 */ /* 0x000fe20000010000 */
[----:B------:R-:W-:Y:S01]  /*2f60*/  FADD.FTZ R248, R34, R248 ;  /* 0x000000f822f87221 */ /* 0x000fe20000010000 */
[----:B------:R-:W-:Y:S01]  /*2f70*/  FADD.FTZ R245, R29, R245 ;  /* 0x000000f51df57221 */ /* 0x000fe20000010000 */
[----:B------:R-:W-:Y:S01]  /*2f80*/  FADD.FTZ R249, R33, R249 ;  /* 0x000000f921f97221 */ /* 0x000fe20000010000 */
[----:B------:R-:W-:Y:S01]  /*2f90*/  FFMA.FTZ R234, R209, R43, R234 ;  /* 0x0000002bd1ea7223 */ /* 0x000fe200000100ea */
[----:B------:R-:W-:Y:S01]  /*2fa0*/  FFMA.FTZ R235, R210, R36, R235 ;  /* 0x00000024d2eb7223 */ /* 0x000fe200000100eb */
[----:B------:R-:W-:Y:S01]  /*2fb0*/  FFMA.FTZ R236, R214, R32, R236 ;  /* 0x00000020d6ec7223 */ /* 0x000fe200000100ec */
[----:B------:R-:W-:Y:S01]  /*2fc0*/  FADD.FTZ R250, R32, R250 ;  /* 0x000000fa20fa7221 */ /* 0x000fe20000010000 */
        /* <DEDUP_REMOVED lines=14> */
[----:B------:R-:W-:-:S04]  /*30b0*/  FFMA.FTZ R251, R217, R35, R251 ;  /* 0x00000023d9fb7223 */ /* 0x000fc800000100fb */
[----:B------:R4:W-:Y:S04]  /*30c0*/  STL [R1+0x7c], R252 ;  /* 0x00007cfc01007387 */ /* 0x0009e80000100800 */
[----:B----4-:R-:W4:Y:S04]  /*30d0*/  LDL.LU R252, [R1+0x98] ;  /* 0x0000980001fc7983 */ /* 0x010f280000300800 */
[----:B------:R1:W-:Y:S04]  /*30e0*/  STL [R1+0x90], R251 ;  /* 0x000090fb01007387 */ /* 0x0003e80000100800 */
[----:B-1----:R-:W4:Y:S04]  /*30f0*/  LDL.LU R251, [R1+0x4] ;  /* 0x0000040001fb7983 */ /* 0x002f280000300800 */
[----:B------:R-:W4:Y:S04]  /*3100*/  LDL.LU R35, [R1] ;  /* 0x0000000001237983 */ /* 0x000f280000300800 */
        /* <DEDUP_REMOVED lines=8> */
[----:B------:R-:W3:Y:S04]  /*3190*/  LDL.LU R29, [R1+0x14] ;  /* 0x00001400011d7983 */ /* 0x000ee80000300800 */
[----:B------:R-:W2:Y:S01]  /*31a0*/  LDL.LU R33, [R1+0x9c] ;  /* 0x00009c0001217983 */ /* 0x000ea20000300800 */
[----:B----4-:R-:W-:Y:S01]  /*31b0*/  FADD.FTZ R35, R39, R35 ;  /* 0x0000002327237221 */ /* 0x010fe20000010000 */
[----:B------:R-:W-:Y:S01]  /*31c0*/  FFMA.FTZ R252, R212, R38, R252 ;  /* 0x00000026d4fc7223 */ /* 0x000fe200000100fc */
[----:B------:R-:W-:Y:S01]  /*31d0*/  FADD.FTZ R251, R38, R251 ;  /* 0x000000fb26fb7221 */ /* 0x000fe20000010000 */
[----:B------:R-:W-:Y:S01]  /*31e0*/  FFMA.FTZ R28, R211, R37, R28 ;  /* 0x00000025d31c7223 */ /* 0x000fe2000001001c */
[----:B--2---:R-:W-:-:S05]  /*31f0*/  FFMA.FTZ R33, R213, R39, R33 ;  /* 0x00000027d5217223 */ /* 0x004fca0000010021 */
[----:B------:R-:W-:Y:S04]  /*3200*/  STL [R1+0x9c], R33 ;  /* 0x00009c2101007387 */ /* 0x000fe80000100800 */
[----:B------:R-:W-:Y:S04]  /*3210*/  STL [R1], R35 ;  /* 0x0000002301007387 */ /* 0x000fe80000100800 */
[----:B------:R-:W-:Y:S04]  /*3220*/  STL [R1+0x98], R252 ;  /* 0x000098fc01007387 */ /* 0x000fe80000100800 */
[----:B------:R-:W-:Y:S04]  /*3230*/  STL [R1+0x4], R251 ;  /* 0x000004fb01007387 */ /* 0x000fe80000100800 */
[----:B------:R1:W-:Y:S04]  /*3240*/  STL [R1+0x94], R28 ;  /* 0x0000941c01007387 */ /* 0x0003e80000100800 */
[----:B-1----:R-:W2:Y:S01]  /*3250*/  LDL.LU R28, [R1+0x18] ;  /* 0x00001800011c7983 */ /* 0x002ea20000300800 */
[----:B------:R-:W-:Y:S01]  /*3260*/  FADD.FTZ R34, R37, R34 ;  /* 0x0000002225227221 */ /* 0x000fe20000010000 */
[----:B---3--:R-:W-:Y:S01]  /*3270*/  FADD.FTZ R31, R36, R31 ;  /* 0x0000001f241f7221 */ /* 0x008fe20000010000 */
[----:B------:R-:W-:Y:S01]  /*3280*/  FADD.FTZ R30, R43, R30 ;  /* 0x0000001e2b1e7221 */ /* 0x000fe20000010000 */
[----:B------:R-:W-:-:S02]  /*3290*/  FADD.FTZ R29, R42, R29 ;  /* 0x0000001d2a1d7221 */ /* 0x000fc40000010000 */
[----:B------:R1:W-:Y:S04]  /*32a0*/  STL [R1+0x8], R34 ;  /* 0x0000082201007387 */ /* 0x0003e80000100800 */
[----:B------:R3:W-:Y:S04]  /*32b0*/  STL [R1+0xc], R31 ;  /* 0x00000c1f01007387 */ /* 0x0007e80000100800 */
[----:B------:R-:W4:Y:S04]  /*32c0*/  LDL.LU R43, [R1+0x1c] ;  /* 0x00001c00012b7983 */ /* 0x000f280000300800 */
[----:B------:R0:W-:Y:S04]  /*32d0*/  STL [R1+0x10], R30 ;  /* 0x0000101e01007387 */ /* 0x0001e80000100800 */
[----:B------:R-:W4:Y:S04]  /*32e0*/  LDL.LU R39, [R1+0x20] ;  /* 0x0000200001277983 */ /* 0x000f280000300800 */
[----:B------:R-:W4:Y:S04]  /*32f0*/  LDL.LU R38, [R1+0x24] ;  /* 0x0000240001267983 */ /* 0x000f280000300800 */
[----:B------:R0:W-:Y:S04]  /*3300*/  STL [R1+0x14], R29 ;  /* 0x0000141d01007387 */ /* 0x0001e80000100800 */
[----:B------:R-:W4:Y:S04]  /*3310*/  LDL.LU R37, [R1+0x28] ;  /* 0x0000280001257983 */ /* 0x000f280000300800 */
[----:B------:R-:W4:Y:S04]  /*3320*/  LDL.LU R36, [R1+0x2c] ;  /* 0x00002c0001247983 */ /* 0x000f280000300800 */
[----:B------:R-:W4:Y:S04]  /*3330*/  LDL.LU R35, [R1+0x30] ;  /* 0x0000300001237983 */ /* 0x000f280000300800 */
[----:B-1----:R-:W4:Y:S04]  /*3340*/  LDL.LU R34, [R1+0x34] ;  /* 0x0000340001227983 */ /* 0x002f280000300800 */
[----:B------:R-:W4:Y:S04]  /*3350*/  LDL.LU R33, [R1+0x38] ;  /* 0x0000380001217983 */ /* 0x000f280000300800 */
[----:B------:R-:W4:Y:S04]  /*3360*/  LDL.LU R32, [R1+0x3c] ;  /* 0x00003c0001207983 */ /* 0x000f280000300800 */
[----:B---3--:R-:W3:Y:S04]  /*3370*/  LDL.LU R31, [R1+0x40] ;  /* 0x00004000011f7983 */ /* 0x008ee80000300800 */
[----:B0-----:R-:W3:Y:S04]  /*3380*/  LDL.LU R30, [R1+0x44] ;  /* 0x00004400011e7983 */ /* 0x001ee80000300800 */
[----:B------:R-:W3:Y:S01]  /*3390*/  LDL.LU R29, [R1+0x48] ;  /* 0x00004800011d7983 */ /* 0x000ee20000300800 */
[----:B--2---:R-:W-:-:S05]  /*33a0*/  FADD.FTZ R28, R41, R28 ;  /* 0x0000001c291c7221 */ /* 0x004fca0000010000 */
[----:B------:R0:W-:Y:S04]  /*33b0*/  STL [R1+0x18], R28 ;  /* 0x0000181c01007387 */ /* 0x0001e80000100800 */
[----:B0-----:R-:W2:Y:S01]  /*33c0*/  LDL.LU R28, [R1+0x4c] ;  /* 0x00004c00011c7983 */ /* 0x001ea20000300800 */
[----:B------:R-:W-:Y:S01]  /*33d0*/  FADD.FTZ R25, R26, R25 ;  /* 0x000000191a197221 */ /* 0x000fe20000010000 */
[----:B------:R-:W-:-:S04]  /*33e0*/  FADD.FTZ R27, R24, R27 ;  /* 0x0000001b181b7221 */ /* 0x000fc80000010000 */
[----:B------:R-:W0:Y:S04]  /*33f0*/  SHFL.DOWN PT, R24, R25, 0x2, 0x1f ;  /* 0x08401f0019187f89 */ /* 0x000e2800000e0000 */
[----:B------:R-:W1:Y:S01]  /*3400*/  SHFL.DOWN PT, R26, R27, 0x2, 0x1f ;  /* 0x08401f001b1a7f89 */ /* 0x000e6200000e0000 */
[----:B------:R-:W3:Y:S01]  /*3410*/  S2R R251, SR_TID.X ;  /* 0x0000000000fb7919 */ /* 0x000ee20000002100 */
[----:B----4-:R-:W-:Y:S01]  /*3420*/  FADD.FTZ R43, R40, R43 ;  /* 0x0000002b282b7221 */ /* 0x010fe20000010000 */
        /* <DEDUP_REMOVED lines=58> */
.L_x_945:
[----:B------:R-:W-:Y:S05]  /*37d0*/  BSYNC.RECONVERGENT B0 ;  /* 0x0000000000007941 */ /* 0x000fea0003800200 */
.L_x_944:
        /* <DEDUP_REMOVED lines=22> */
.L_x_947:
[----:B------:R-:W-:Y:S05]  /*3940*/  BSYNC.RECONVERGENT B0 ;  /* 0x0000000000007941 */ /* 0x000fea0003800200 */
.L_x_946:
        /* <DEDUP_REMOVED lines=9> */
[----:B0-----:R-:W-:Y:S01]  /*39e0*/  USHF.L.U32 UR8, UR14, 0x2, URZ ;  /* 0x000000020e087899 */ /* 0x001fe200080006ff */
        /* <DEDUP_REMOVED lines=51> */
[----:B-1----:R-:W-:Y:S02]  /*3d20*/  LEA R24, P2, R28, UR16, 0x2 ;  /* 0x000000101c187c11 */ /* 0x002fe4000f8410ff */
        /* <DEDUP_REMOVED lines=10> */
.L_x_949:
[----:B------:R-:W2:Y:S04]  /*3dd0*/  LDG.E.STRONG.GPU R27, desc[UR12][R24.64] ;  /* 0x0000000c181b7981 */ /* 0x000ea8000c1ef900 */
[----:B--2---:R-:W-:Y:S01]  /*3de0*/  CCTL.IVALL ;  /* 0x00000000ff00798f */ /* 0x004fe20002000000 */
[----:B------:R-:W-:Y:S05]  /*3df0*/  YIELD ;  /* 0x0000000000007946 */ /* 0x000fea0003800000 */
[----:B------:R-:W-:-:S13]  /*3e00*/  ISETP.NE.AND P2, PT, R27, R26, PT ;  /* 0x0000001a1b00720c */ /* 0x000fda0003f45270 */
[----:B------:R-:W-:Y:S05]  /*3e10*/  @P2 BRA `(.L_x_949) ;  /* 0xfffffffc00ec2947 */ /* 0x000fea000383ffff */
.L_x_948:
[----:B------:R-:W-:Y:S05]  /*3e20*/  WARPSYNC.ALL ;  /* 0x0000000000007948 */ /* 0x000fea0003800000 */
[----:B------:R-:W-:Y:S01]  /*3e30*/  MOV R24, UR4 ;  /* 0x0000000400187c02 */ /* 0x000fe20008000f00 */
[----:B------:R-:W-:Y:S01]  /*3e40*/  BAR.SYNC.DEFER_BLOCKING 0x0 ;  /* 0x0000000000007b1d */ /* 0x000fe20000010000 */
[----:B------:R-:W-:Y:S02]  /*3e50*/  MOV R26, UR9 ;  /* 0x00000009001a7c02 */ /* 0x000fe40008000f00 */
[----:B------:R-:W-:Y:S02]  /*3e60*/  @!P1 LOP3.LUT R24, R24, 0x1, RZ, 0xc0, !PT ;  /* 0x0000000118189812 */ /* 0x000fe400078ec0ff */
[----:B------:R-:W-:-:S03]  /*3e70*/  @!P1 LOP3.LUT R26, R26, 0x7ffffffc, RZ, 0xc0, !PT ;  /* 0x7ffffffc1a1a9812 */ /* 0x000fc600078ec0ff */
        /* <DEDUP_REMOVED lines=20> */
[----:B--2---:R-:W-:Y:S01]  /*3fc0*/  UISETP.GE.AND UP0, UPT, UR10, UR5, UPT ;  /* 0x000000050a00728c */ /* 0x004fe2000bf06270 */
[----:B------:R-:W-:Y:S01]  /*3fd0*/  LOP3.LUT R251, R251, 0x7f, RZ, 0xc0, !PT ;  /* 0x0000007ffbfb7812 */ /* 0x000fe200078ec0ff */
[----:B------:R-:W-:Y:S01]  /*3fe0*/  ULOP3.LUT UR4, UR4, 0x3, URZ, 0xc0, !UPT ;  /* 0x0000000304047892 */ /* 0x000fe2000f8ec0ff */
        /* <DEDUP_REMOVED lines=25> */
[----:B------:R-:W-:Y:S01]  /*4180*/  FMUL.FTZ R24, R24, 4.8828125727595761418e-05 ;  /* 0x384ccccd18187820 */ /* 0x000fe20000410000 */
[----:B0-----:R-:W-:-:S04]  /*4190*/  FADD.FTZ R25, R25, R26 ;  /* 0x0000001a19197221 */ /* 0x001fc80000010000 */
        /* <DEDUP_REMOVED lines=194> */
.L_x_939:
        /* <DEDUP_REMOVED lines=14> */
[----:B------:R0:W-:Y:S01]  /*4ea0*/  STG.E.128 desc[UR12][R2.64], R44 ;  /* 0x0000002c02007986 */ /* 0x0001e2000c101d0c */
[C---:B------:R-:W-:Y:S01]  /*4eb0*/  IADD3 R99, PT, PT, R65.reuse, 0x1200, RZ ;  /* 0x0000120041637810 */ /* 0x040fe20007ffe0ff */
[----:B-1----:R-:W-:-:S04]  /*4ec0*/  IMAD.WIDE.U32 R64, R65, 0x10, R92 ;  /* 0x0000001041407825 */ /* 0x002fc800078e005c */
        /* <DEDUP_REMOVED lines=35> */
.L_x_951:
        /* <DEDUP_REMOVED lines=16> */
.L_x_3056:


//--------------------- .text._ZN10layer_norm22ln_bwd_finalize_kernelINS_22Kernel_traits_finalizeILj18432E13__nv_bfloat16fS2_fjLj1024ELj4ENS_18Kernel_traits_baseILj18432ES2_fS2_fjLj1024EEEEEEEvNS_9BwdParamsE --------------------------
	.section	.text._ZN10layer_norm22ln_bwd_finalize_kernelINS_22Kernel_traits_finalizeILj18432E13__nv_bfloat16fS2_fjLj1024ELj4ENS_18Kernel_traits_baseILj18432ES2_fS2_fjLj1024EEEEEEEvNS_9BwdParamsE,"ax",@progbits
	.align	128
        .global         _ZN10layer_norm22ln_bwd_finalize_kernelINS_22Kernel_traits_finalizeILj18432E13__nv_bfloat16fS2_fjLj1024ELj4ENS_18Kernel_traits_baseILj18432ES2_fS2_fjLj1024EEEEEEEvNS_9BwdParamsE
        .type           _ZN10layer_norm22ln_bwd_finalize_kernelINS_22Kernel_traits_finalizeILj18432E13__nv_bfloat16fS2_fjLj1024ELj4ENS_18Kernel_traits_baseILj18432ES2_fS2_fjLj1024EEEEEEEvNS_9BwdParamsE,@function
        .size           _ZN10layer_norm22ln_bwd_finalize_kernelINS_22Kernel_traits_finalizeILj18432E13__nv_bfloat16fS2_fjLj1024ELj4ENS_18Kernel_traits_baseILj18432ES2_fS2_fjLj1024EEEEEEEvNS_9BwdParamsE,(.L_x_3057 - _ZN10layer_norm22ln_bwd_finalize_kernelINS_22Kernel_traits_finalizeILj18432E13__nv_bfloat16fS2_fjLj1024ELj4ENS_18Kernel_traits_baseILj18432ES2_fS2_fjLj1024EEEEEEEvNS_9BwdParamsE)
        .other          _ZN10layer_norm22ln_bwd_finalize_kernelINS_22Kernel_traits_finalizeILj18432E13__nv_bfloat16fS2_fjLj1024ELj4ENS_18Kernel_traits_baseILj18432ES2_fS2_fjLj1024EEEEEEEvNS_9BwdParamsE,@"STO_CUDA_ENTRY STV_DEFAULT"
_ZN10layer_norm22ln_bwd_finalize_kernelINS_22Kernel_traits_finalizeILj18432E13__nv_bfloat16fS2_fjLj1024ELj4ENS_18Kernel_traits_baseILj18432ES2_fS2_fjLj1024EEEEEEEvNS_9BwdParamsE:
.text._ZN10layer_norm22ln_bwd_finalize_kernelINS_22Kernel_traits_finalizeILj18432E13__nv_bfloat16fS2_fjLj1024ELj4ENS_18Kernel_traits_baseILj18432ES2_fS2_fjLj1024EEEEEEEvNS_9BwdParamsE:
        /* <DEDUP_REMOVED lines=37> */
.L_x_956:
        /* <DEDUP_REMOVED lines=118> */
.L_x_955:
[----:B------:R-:W-:Y:S05]  /*09b0*/  BSYNC.RECONVERGENT B1 ;  /* 0x0000000000017941 */ /* 0x000fea0003800200 */
.L_x_954:
        /* <DEDUP_REMOVED lines=65> */
.L_x_958:
[----:B------:R-:W-:Y:S05]  /*0dd0*/  BSYNC.RECONVERGENT B1 ;  /* 0x0000000000017941 */ /* 0x000fea0003800200 */
.L_x_957:
        /* <DEDUP_REMOVED lines=37> */
.L_x_960:
[----:B------:R-:W-:Y:S05]  /*1030*/  BSYNC.RECONVERGENT B1 ;  /* 0x0000000000017941 */ /* 0x000fea0003800200 */
.L_x_959:
[----:B------:R-:W-:Y:S05]  /*1040*/  @!P1 BRA `(.L_x_953) ;  /* 0x00000000003c9947 */ /* 0x000fea0003800000 */
[----:B------:R-:W0:Y:S01]  /*1050*/  LDC.64 R6, c[0x0][0x3e0] ;  /* 0x0000f800ff067b82 */ /* 0x000e220000000a00 */
[----:B------:R-:W-:Y:S01]  /*1060*/  IMAD R2, R15, 0x4800, R11 ;  /* 0x000048000f027824 */ /* 0x000fe200078e020b */
[----:B------:R-:W-:-:S04]  /*1070*/  IADD3 R24, PT, PT, -R24, RZ, RZ ;  /* 0x000000ff18187210 */ /* 0x000fc80007ffe1ff */
[----:B------:R-:W-:Y:S02]  /*1080*/  IADD3 R11, PT, PT, R13, R2, RZ ;  /* 0x000000020d0b7210 */ /* 0x000fe40007ffe0ff */
[----:B------:R-:W1:Y:S05]  /*1090*/  LDC.64 R8, c[0x0][0x3e8] ;  /* 0x0000fa00ff087b82 */ /* 0x000e6a0000000a00 */
.L_x_961:
        /* <DEDUP_REMOVED lines=10> */
.L_x_953:
[----:B------:R-:W-:Y:S05]  /*1140*/  BSYNC.RECONVERGENT B0 ;  /* 0x0000000000007941 */ /* 0x000fea0003800200 */
.L_x_952:
        /* <DEDUP_REMOVED lines=55> */
.L_x_962:
        /* <DEDUP_REMOVED lines=12> */
.L_x_3057:


//--------------------- .text._ZN10layer_norm13ln_bwd_kernelINS_13Kernel_traitsI13__nv_bfloat16fS2_fjLj18432ELj4ELj1ELj4ELj16ENS_18Kernel_traits_baseILj18432ES2_fS2_fjLj128EEEEEEEvNS_9BwdParamsE --------------------------
	.section	.text._ZN10layer_norm13ln_bwd_kernelINS_13Kernel_traitsI13__nv_bfloat16fS2_fjLj18432ELj4ELj1ELj4ELj16ENS_18Kernel_traits_baseILj18432ES2_fS2_fjLj128EEEEEEEvNS_9BwdParamsE,"ax",@progbits
	.align	128
        .global         _ZN10layer_norm13ln_bwd_kernelINS_13Kernel_traitsI13__nv_bfloat16fS2_fjLj18432ELj4ELj1ELj4ELj16ENS_18Kernel_traits_baseILj18432ES2_fS2_fjLj128EEEEEEEvNS_9BwdParamsE
        .type           _ZN10layer_norm13ln_bwd_kernelINS_13Kernel_traitsI13__nv_bfloat16fS2_fjLj18432ELj4ELj1ELj4ELj16ENS_18Kernel_traits_baseILj18432ES2_fS2_fjLj128EEEEEEEvNS_9BwdParamsE,@function
        .size           _ZN10layer_norm13ln_bwd_kernelINS_13Kernel_traitsI13__nv_bfloat16fS2_fjLj18432ELj4ELj1ELj4ELj16ENS_18Kernel_traits_baseILj18432ES2_fS2_fjLj128EEEEEEEvNS_9BwdParamsE,(.L_x_3058 - _ZN10layer_norm13ln_bwd_kernelINS_13Kernel_traitsI13__nv_bfloat16fS2_fjLj18432ELj4ELj1ELj4ELj16ENS_18Kernel_traits_baseILj18432ES2_fS2_fjLj128EEEEEEEvNS_9BwdParamsE)
        .other          _ZN10layer_norm13ln_bwd_kernelINS_13Kernel_traitsI13__nv_bfloat16fS2_fjLj18432ELj4ELj1ELj4ELj16ENS_18Kernel_traits_baseILj18432ES2_fS2_fjLj128EEEEEEEvNS_9BwdParamsE,@"STO_CUDA_ENTRY STV_DEFAULT"
_ZN10layer_norm13ln_bwd_kernelINS_13Kernel_traitsI13__nv_bfloat16fS2_fjLj18432ELj4ELj1ELj4ELj16ENS_18Kernel_traits_baseILj18432ES2_fS2_fjLj128EEEEEEEvNS_9BwdParamsE:
.text._ZN10layer_norm13ln_bwd_kernelINS_13Kernel_traitsI13__nv_bfloat16fS2_fjLj18432ELj4ELj1ELj4ELj16ENS_18Kernel_traits_baseILj18432ES2_fS2_fjLj128EEEEEEEvNS_9BwdParamsE:
        /* <DEDUP_REMOVED lines=37> */
.L_x_963:
        /* <DEDUP_REMOVED lines=11> */
.L_x_964:
        /* <DEDUP_REMOVED lines=9> */
[----:B0-2---:R-:W-:Y:S02]  /*0390*/  CS2R R4, SRZ ;  /* 0x0000000000047805 */ /* 0x005fe4000001ff00 */
        /* <DEDUP_REMOVED lines=37> */
[----:B------:R0:W-:Y:S01]  /*05f0*/  STL [R1], RZ ;  /* 0x000000ff01007387 */ /* 0x0001e20000100800 */
[----:B------:R-:W-:Y:S01]  /*0600*/  SHF.R.U64 R93, R50, 0x10, R51 ;  /* 0x00000010325d7819 */ /* 0x000fe20000001233 */
[----:B------:R-:W-:Y:S01]  /*0610*/  HFMA2 R50, -RZ, RZ, 0, 0 ;  /* 0x00000000ff327431 */ /* 0x000fe200000001ff */
        /* <DEDUP_REMOVED lines=58> */
[----:B------:R-:W-:-:S02]  /*09c0*/  PLOP3.LUT P1, PT, PT, PT, PT, 0x8, 0x80 ;  /* 0x000000000080781c */ /* 0x000fc40003f2e170 */
[----:B------:R-:W-:Y:S02]  /*09d0*/  CS2R R32, SRZ ;  /* 0x0000000000207805 */ /* 0x000fe4000001ff00 */
[----:B------:R-:W-:Y:S01]  /*09e0*/  MOV R231, RZ ;  /* 0x000000ff00e77202 */ /* 0x000fe20000000f00 */
        /* <DEDUP_REMOVED lines=11> */
[----:B------:R-:W-:Y:S01]  /*0aa0*/  PRMT R51, R3, 0x7610, R51 ;  /* 0x0000761003337816 */ /* 0x000fe20000000033 */
[----:B------:R-:W-:Y:S01]  /*0ab0*/  UMOV UR4, URZ ;  /* 0x000000ff00047c82 */ /* 0x000fe20008000000 */
[----:B------:R-:W-:-:S02]  /*0ac0*/  PRMT R139, R0, 0x7610, R139 ;  /* 0x00007610008b7816 */ /* 0x000fc4000000008b */
[----:B0-----:R-:W-:-:S07]  /*0ad0*/  PRMT R140, R2, 0x7610, R140 ;  /* 0x00007610028c7816 */ /* 0x001fce000000008c */
.L_x_978:
[----:B0-----:R-:W0:Y:S01]  /*0ae0*/  LDCU.64 UR6, c[0x0][0x398] ;  /* 0x00007300ff0677ac */ /* 0x001e220008000a00 */
[----:B------:R-:W1:Y:S01]  /*0af0*/  LDCU.64 UR8, c[0x0][0x3a8] ;  /* 0x00007500ff0877ac */ /* 0x000e620008000a00 */
[----:B0-----:R-:W-:-:S04]  /*0b00*/  UISETP.NE.U32.AND UP0, UPT, UR6, URZ, UPT ;  /* 0x000000ff0600728c */ /* 0x001fc8000bf05070 */
[----:B------:R-:W-:Y:S02]  /*0b10*/  UISETP.NE.AND.EX UP0, UPT, UR7, URZ, UPT, UP0 ;  /* 0x000000ff0700728c */ /* 0x000fe4000bf05300 */
[----:B-1----:R-:W-:-:S04]  /*0b20*/  UIMAD.WIDE UR8, UR12, 0x4, UR8 ;  /* 0x000000040c0878a5 */ /* 0x002fc8000f8e0208 */
[----:B------:R-:W-:Y:S02]  /*0b30*/  PLOP3.LUT P0, PT, PT, PT, UP0, 0x80, 0x8 ;  /* 0x000000000008781c */ /* 0x000fe40003f0f008 */
[----:B------:R-:W-:Y:S02]  /*0b40*/  MOV R58, UR8 ;  /* 0x00000008003a7c02 */ /* 0x000fe40008000f00 */
        /* <DEDUP_REMOVED lines=8> */
[----:B------:R-:W1:Y:S01]  /*0bd0*/  S2R R2, SR_TID.X ;  /* 0x0000000000027919 */ /* 0x000e620000002100 */
[----:B------:R-:W-:Y:S01]  /*0be0*/  UMOV UR5, URZ ;  /* 0x000000ff00057c82 */ /* 0x000fe20008000000 */
[----:B------:R-:W-:Y:S01]  /*0bf0*/  MOV R0, UR12 ;  /* 0x0000000c00007c02 */ /* 0x000fe20008000f00 */
[----:B0-----:R-:W-:-:S06]  /*0c00*/  USHF.L.U32 UR6, UR15, 0x7, URZ ;  /* 0x000000070f067899 */ /* 0x001fcc00080006ff */
[----:B------:R-:W-:Y:S02]  /*0c10*/  MOV R3, UR6 ;  /* 0x0000000600037c02 */ /* 0x000fe40008000f00 */
[----:B-1----:R-:W-:-:S04]  /*0c20*/  LOP3.LUT R2, R2, 0x7f, RZ, 0xc0, !PT ;  /* 0x0000007f02027812 */ /* 0x002fc800078ec0ff */
        /* <DEDUP_REMOVED lines=14> */
[----:B------:R-:W-:Y:S01]  /*0d10*/  IADD3 R59, PT, PT, R63, 0x1000, RZ ;  /* 0x000010003f3b7810 */ /* 0x000fe20007ffe0ff */
[----:B0-----:R-:W-:-:S04]  /*0d20*/  IMAD.WIDE.U32 R160, R61, 0x8, R156 ;  /* 0x000000083da07825 */ /* 0x001fc800078e009c */
[--C-:B------:R-:W-:Y:S02]  /*0d30*/  IMAD.WIDE.U32 R150, R65, 0x8, R156.reuse ;  /* 0x0000000841967825 */ /* 0x100fe400078e009c */
        /* <DEDUP_REMOVED lines=15> */
[----:B------:R-:W-:-:S04]  /*0e30*/  IMAD.WIDE.U32 R60, R61, 0x10, R88 ;  /* 0x000000103d3c7825 */ /* 0x000fc800078e0058 */
        /* <DEDUP_REMOVED lines=17> */
[----:B------:R-:W5:Y:S01]  /*0f50*/  LDG.E.128 R88, desc[UR10][R88.64] ;  /* 0x0000000a58587981 */ /* 0x000f62000c1e1d00 */
[----:B------:R-:W-:Y:S05]  /*0f60*/  BRA `(.L_x_967) ;  /* 0x0000000000b87947 */ /* 0x000fea0003800000 */
.L_x_966:
        /* <DEDUP_REMOVED lines=45> */
[----:B------:R-:W5:Y:S02]  /*1240*/  LDG.E.128 R88, desc[UR10][R88.64] ;  /* 0x0000000a58587981 */ /* 0x000f64000c1e1d00 */
.L_x_967:
        /* <DEDUP_REMOVED lines=17> */
[----:B------:R-:W-:-:S02]  /*1360*/  PRMT R173, R141, 0x7610, R173 ;  /* 0x000076108dad7816 */ /* 0x000fc400000000ad */
[----:B------:R-:W-:Y:S02]  /*1370*/  PRMT R187, R168, 0x7610, R187 ;  /* 0x00007610a8bb7816 */ /* 0x000fe400000000bb */
[----:B------:R-:W-:Y:S02]  /*1380*/  PRMT R177, R145, 0x7610, R177 ;  /* 0x0000761091b17816 */ /* 0x000fe400000000b1 */
[----:B------:R-:W-:Y:S02]  /*1390*/  PRMT R180, R166, 0x7610, R180 ;  /* 0x00007610a6b47816 */ /* 0x000fe400000000b4 */
[----:B------:R-:W-:Y:S02]  /*13a0*/  PRMT R141, R170, 0x7610, R141 ;  /* 0x00007610aa8d7816 */ /* 0x000fe4000000008d */
[----:B------:R-:W-:Y:S02]  /*13b0*/  PRMT R168, R172, 0x7610, R168 ;  /* 0x00007610aca87816 */ /* 0x000fe400000000a8 */
        /* <DEDUP_REMOVED lines=13> */
[----:B------:R-:W-:Y:S01]  /*1490*/  FADD.FTZ R204, R57, -UR5 ;  /* 0x8000000539cc7e21 */ /* 0x000fe20008010000 */
[----:B------:R-:W-:Y:S01]  /*14a0*/  SHF.L.U32 R194, R2, 0x10, RZ ;  /* 0x0000001002c27819 */ /* 0x000fe200000006ff */
[----:B------:R-:W-:Y:S01]  /*14b0*/  FADD.FTZ R0, R56, -UR5 ;  /* 0x8000000538007e21 */ /* 0x000fe20008010000 */
[----:B------:R-:W-:Y:S01]  /*14c0*/  SHF.L.U32 R57, R145, 0x10, RZ ;  /* 0x0000001091397819 */ /* 0x000fe200000006ff */
[----:B------:R-:W-:Y:S01]  /*14d0*/  FADD.FTZ R82, R82, -UR5 ;  /* 0x8000000552527e21 */ /* 0x000fe20008010000 */
[----:B------:R-:W-:Y:S01]  /*14e0*/  SHF.R.U64 R148, R148, 0x10, R149 ;  /* 0x0000001094947819 */ /* 0x000fe20000001295 */
[----:B------:R-:W-:Y:S01]  /*14f0*/  FADD.FTZ R143, R83, -UR5 ;  /* 0x80000005538f7e21 */ /* 0x000fe20008010000 */
[----:B------:R-:W-:Y:S01]  /*1500*/  SHF.L.U32 R188, R188, 0x10, RZ ;  /* 0x00000010bcbc7819 */ /* 0x000fe200000006ff */
[----:B------:R-:W-:Y:S01]  /*1510*/  FADD.FTZ R190, R58, -UR5 ;  /* 0x800000053abe7e21 */ /* 0x000fe20008010000 */
[----:B------:R-:W-:Y:S01]  /*1520*/  SHF.R.U64 R145, R130, 0x10, R131 ;  /* 0x0000001082917819 */ /* 0x000fe20000001283 */
[----:B------:R-:W-:Y:S01]  /*1530*/  FMUL.FTZ R0, R0, UR17 ;  /* 0x0000001100007c20 */ /* 0x000fe20008410000 */
[----:B------:R-:W-:Y:S01]  /*1540*/  SHF.L.U32 R2, R139, 0x10, RZ ;  /* 0x000000108b027819 */ /* 0x000fe200000006ff */
[----:B------:R-:W-:Y:S01]  /*1550*/  FMUL.FTZ R201, R82, UR17 ;  /* 0x0000001152c97c20 */ /* 0x000fe20008410000 */
[----:B------:R-:W-:Y:S01]  /*1560*/  SHF.L.U32 R148, R148, 0x10, RZ ;  /* 0x0000001094947819 */ /* 0x000fe200000006ff */
[----:B------:R-:W-:Y:S01]  /*1570*/  FMUL.FTZ R82, R143, UR17 ;  /* 0x000000118f527c20 */ /* 0x000fe20008410000 */
[----:B------:R-:W-:Y:S01]  /*1580*/  SHF.L.U32 R145, R145, 0x10, RZ ;  /* 0x0000001091917819 */ /* 0x000fe200000006ff */
[----:B------:R-:W-:Y:S01]  /*1590*/  FMUL.FTZ R2, R2, R188 ;  /* 0x000000bc02027220 */ /* 0x000fe20000410000 */
[----:B------:R-:W-:Y:S01]  /*15a0*/  SHF.L.U32 R58, R141, 0x10, RZ ;  /* 0x000000108d3a7819 */ /* 0x000fe200000006ff */
[----:B------:R-:W-:Y:S01]  /*15b0*/  FMUL.FTZ R204, R204, UR17 ;  /* 0x00000011cccc7c20 */ /* 0x000fe20008410000 */
[----:B------:R-:W-:Y:S01]  /*15c0*/  SHF.R.U32.HI R149, RZ, 0x10, R149 ;  /* 0x00000010ff957819 */ /* 0x000fe20000011695 */
[----:B------:R-:W-:Y:S01]  /*15d0*/  FMUL.FTZ R210, R145, R148 ;  /* 0x0000009491d27220 */ /* 0x000fe20000410000 */
[----:B------:R-:W-:Y:S01]  /*15e0*/  SHF.R.U32.HI R141, RZ, 0x10, R131 ;  /* 0x00000010ff8d7819 */ /* 0x000fe20000011683 */
[----:B------:R-:W-:Y:S01]  /*15f0*/  FADD.FTZ R143, RZ, R2 ;  /* 0x00000002ff8f7221 */ /* 0x000fe20000010000 */
[----:B------:R-:W-:Y:S01]  /*1600*/  SHF.L.U32 R146, R140, 0x10, RZ ;  /* 0x000000108c927819 */ /* 0x000fe200000006ff */
[----:B------:R-:W-:Y:S01]  /*1610*/  FFMA.FTZ R145, R0, R2, RZ ;  /* 0x0000000200917223 */ /* 0x000fe200000100ff */
[----:B------:R-:W-:Y:S01]  /*1620*/  SHF.L.U32 R149, R149, 0x10, RZ ;  /* 0x0000001095957819 */ /* 0x000fe200000006ff */
[----:B------:R-:W-:Y:S01]  /*1630*/  FADD.FTZ R143, R143, R210 ;  /* 0x000000d28f8f7221 */ /* 0x000fe20000010000 */
[----:B------:R-:W-:Y:S01]  /*1640*/  SHF.L.U32 R212, R141, 0x10, RZ ;  /* 0x000000108dd47819 */ /* 0x000fe200000006ff */
[----:B------:R-:W-:Y:S01]  /*1650*/  FMUL.FTZ R146, R146, R194 ;  /* 0x000000c292927220 */ /* 0x000fe20000410000 */
[----:B------:R-:W-:Y:S01]  /*1660*/  FADD.FTZ R208, R59, -UR5 ;  /* 0x800000053bd07e21 */ /* 0x000fe20008010000 */
[----:B------:R-:W-:Y:S01]  /*1670*/  FMUL.FTZ R190, R190, UR17 ;  /* 0x00000011bebe7c20 */ /* 0x000fe20008410000 */
[----:B------:R-:W-:Y:S01]  /*1680*/  FFMA.FTZ R145, R204, R210, R145 ;  /* 0x000000d2cc917223 */ /* 0x000fe20000010091 */
[----:B------:R-:W-:Y:S01]  /*1690*/  SHF.R.U64 R142, R160, 0x10, R161 ;  /* 0x00000010a08e7819 */ /* 0x000fe200000012a1 */
[----:B------:R-:W-:Y:S01]  /*16a0*/  FMUL.FTZ R141, R212, R149 ;  /* 0x00000095d48d7220 */ /* 0x000fe20000410000 */
[----:B------:R-:W-:Y:S01]  /*16b0*/  SHF.L.U32 R173, R173, 0x10, RZ ;  /* 0x00000010adad7819 */ /* 0x000fe200000006ff */
[----:B------:R-:W-:Y:S01]  /*16c0*/  FADD.FTZ R212, R143, R146 ;  /* 0x000000928fd47221 */ /* 0x000fe20000010000 */
[----:B------:R-:W-:Y:S01]  /*16d0*/  SHF.L.U32 R147, R51, 0x10, RZ ;  /* 0x0000001033937819 */ /* 0x000fe200000006ff */
[----:B------:R-:W-:Y:S01]  /*16e0*/  FADD.FTZ R186, R60, -UR5 ;  /* 0x800000053cba7e21 */ /* 0x000fe20008010000 */
[----:B------:R-:W-:Y:S01]  /*16f0*/  FMUL.FTZ R208, R208, UR17 ;  /* 0x00000011d0d07c20 */ /* 0x000fe20008410000 */
[----:B------:R-:W-:Y:S01]  /*1700*/  FFMA.FTZ R143, R190, R146, R145 ;  /* 0x00000092be8f7223 */ /* 0x000fe20000010091 */
[----:B------:R-:W-:Y:S01]  /*1710*/  FADD.FTZ R89, R89, -UR5 ;  /* 0x8000000559597e21 */ /* 0x000fe20008010000 */
[----:B------:R-:W-:Y:S01]  /*1720*/  SHF.L.U32 R182, R53, 0x10, RZ ;  /* 0x0000001035b67819 */ /* 0x000fe200000006ff */
[----:B------:R-:W-:Y:S01]  /*1730*/  FMUL.FTZ R147, R147, R173 ;  /* 0x000000ad93937220 */ /* 0x000fe20000410000 */
[----:B------:R-:W-:Y:S01]  /*1740*/  SHF.L.U32 R145, R142, 0x10, RZ ;  /* 0x000000108e917819 */ /* 0x000fe200000006ff */
[----:B------:R-:W-:Y:S01]  /*1750*/  FADD.FTZ R212, R212, R141 ;  /* 0x0000008dd4d47221 */ /* 0x000fe20000010000 */
[----:B------:R-:W-:Y:S01]  /*1760*/  FADD.FTZ R183, R61, -UR5 ;  /* 0x800000053db77e21 */ /* 0x000fe20008010000 */
[----:B------:R-:W-:Y:S01]  /*1770*/  FMUL.FTZ R186, R186, UR17 ;  /* 0x00000011baba7c20 */ /* 0x000fe20008410000 */
[----:B------:R-:W-:Y:S01]  /*1780*/  FFMA.FTZ R143, R208, R141, R143 ;  /* 0x0000008dd08f7223 */ /* 0x000fe2000001008f */
[----:B------:R-:W-:Y:S01]  /*1790*/  SHF.R.U32.HI R160, RZ, 0x10, R161 ;  /* 0x00000010ffa07819 */ /* 0x000fe200000116a1 */
[----:B------:R-:W-:Y:S01]  /*17a0*/  FMUL.FTZ R222, R89, UR17 ;  /* 0x0000001159de7c20 */ /* 0x000fe20008410000 */
        /* <DEDUP_REMOVED lines=9> */
[----:B------:R-:W-:Y:S01]  /*1840*/  SHF.L.U32 R168, R54, 0x10, RZ ;  /* 0x0000001036a87819 */ /* 0x000fe200000006ff */
[----:B------:R-:W-:Y:S01]  /*1850*/  FADD.FTZ R212, R89, R142 ;  /* 0x0000008e59d47221 */ /* 0x000fe20000010000 */
[----:B------:R-:W-:Y:S01]  /*1860*/  SHF.L.U32 R160, R160, 0x10, RZ ;  /* 0x00000010a0a07819 */ /* 0x000fe200000006ff */
        /* <DEDUP_REMOVED lines=19> */
[----:B------:R-:W-:Y:S01]  /*19a0*/  SHF.R.U32.HI R151, RZ, 0x10, R151 ;  /* 0x00000010ff977819 */ /* 0x000fe20000011697 */
        /* <DEDUP_REMOVED lines=11> */
[----:B------:R-:W-:Y:S01]  /*1a60*/  SHF.R.U64 R150, R158, 0x10, R159 ;  /* 0x000000109e967819 */ /* 0x000fe2000000129f */
[----:B------:R-:W-:Y:S01]  /*1a70*/  FADD.FTZ R67, R67, -UR5 ;  /* 0x8000000543437e21 */ /* 0x000fe20008010000 */
[--C-:B------:R-:W-:Y:S01]  /*1a80*/  SHF.R.U64 R158, R164, 0x10, R165.reuse ;  /* 0x00000010a49e7819 */ /* 0x100fe200000012a5 */
        /* <DEDUP_REMOVED lines=8> */
[----:B------:R-:W-:Y:S01]  /*1b10*/  SHF.L.U32 R182, R150, 0x10, RZ ;  /* 0x0000001096b67819 */ /* 0x000fe200000006ff */
[----:B------:R-:W-:Y:S01]  /*1b20*/  FMUL.FTZ R67, R67, UR17 ;  /* 0x0000001143437c20 */ /* 0x000fe20008410000 */
[----:B------:R-:W-:Y:S01]  /*1b30*/  FFMA.FTZ R150, R66, R171, R89 ;  /* 0x000000ab42967223 */ /* 0x000fe20000010059 */
[----:B------:R-:W-:Y:S01]  /*1b40*/  SHF.L.U32 R206, R97, 0x10, RZ ;  /* 0x0000001061ce7819 */ /* 0x000fe200000006ff */
[----:B------:R-:W-:Y:S01]  /*1b50*/  FMUL.FTZ R165, R165, R177 ;  /* 0x000000b1a5a57220 */ /* 0x000fe20000410000 */
[----:B------:R-:W-:Y:S01]  /*1b60*/  FADD.FTZ R212, R212, R193 ;  /* 0x000000c1d4d47221 */ /* 0x000fe20000010000 */
        /* <DEDUP_REMOVED lines=17> */
[----:B------:R-:W-:Y:S01]  /*1c80*/  FMUL.FTZ R70, R70, UR17 ;  /* 0x0000001146467c20 */ /* 0x000fe20008410000 */
[----:B------:R-:W-:Y:S01]  /*1c90*/  FFMA.FTZ R89, R198, R151, R89 ;  /* 0x00000097c6597223 */ /* 0x000fe20000010059 */
[----:B------:R-:W-:Y:S01]  /*1ca0*/  SHF.L.U32 R179, R179, 0x10, RZ ;  /* 0x00000010b3b37819 */ /* 0x000fe200000006ff */
[----:B------:R-:W-:Y:S01]  /*1cb0*/  FADD.FTZ R215, R215, R150 ;  /* 0x00000096d7d77221 */ /* 0x000fe20000010000 */
[----:B------:R-:W-:Y:S01]  /*1cc0*/  SHF.L.U32 R68, R99, 0x10, RZ ;  /* 0x0000001063447819 */ /* 0x000fe200000006ff */
[----:B------:R-:W-:Y:S01]  /*1cd0*/  FADD.FTZ R72, R72, -UR5 ;  /* 0x8000000548487e21 */ /* 0x000fe20008010000 */
[----:B------:R-:W-:Y:S01]  /*1ce0*/  SHF.L.U32 R211, R158, 0x10, RZ ;  /* 0x000000109ed37819 */ /* 0x000fe200000006ff */
[----:B------:R-:W-:Y:S01]  /*1cf0*/  FMUL.FTZ R158, R197, R159 ;  /* 0x0000009fc59e7220 */ /* 0x000fe20000410000 */
[----:B------:R-:W-:Y:S01]  /*1d00*/  SHF.L.U32 R203, R152, 0x10, RZ ;  /* 0x0000001098cb7819 */ /* 0x000fe200000006ff */
[----:B------:R-:W-:Y:S01]  /*1d10*/  FMUL.FTZ R71, R71, UR17 ;  /* 0x0000001147477c20 */ /* 0x000fe20008410000 */
[----:B------:R-:W-:Y:S01]  /*1d20*/  FFMA.FTZ R152, R70, R150, R89 ;  /* 0x0000009646987223 */ /* 0x000fe20000010059 */
[----:B------:R-:W-:Y:S01]  /*1d30*/  FADD.FTZ R207, R78, -UR5 ;  /* 0x800000054ecf7e21 */ /* 0x000fe20008010000 */
[----:B------:R-:W-:Y:S01]  /*1d40*/  SHF.R.U32.HI R153, RZ, 0x10, R153 ;  /* 0x00000010ff997819 */ /* 0x000fe20000011699 */
        /* <DEDUP_REMOVED lines=9> */
[----:B------:R-:W-:Y:S01]  /*1de0*/  FADD.FTZ R74, R74, -UR5 ;  /* 0x800000054a4a7e21 */ /* 0x000fe20008010000 */
[----:B------:R-:W-:Y:S01]  /*1df0*/  SHF.L.U32 R206, R153, 0x10, RZ ;  /* 0x0000001099ce7819 */ /* 0x000fe200000006ff */
[----:B------:R-:W-:Y:S01]  /*1e00*/  FADD.FTZ R153, R215, R68 ;  /* 0x00000044d7997221 */ /* 0x000fe20000010000 */
[----:B------:R-:W-:Y:S01]  /*1e10*/  SHF.R.U64 R161, R162, 0x10, R163 ;  /* 0x00000010a2a17819 */ /* 0x000fe200000012a3 */
[----:B------:R-:W-:Y:S01]  /*1e20*/  FMUL.FTZ R73, R73, UR17 ;  /* 0x0000001149497c20 */ /* 0x000fe20008410000 */
[----:B------:R-:W-:Y:S01]  /*1e30*/  FFMA.FTZ R214, R72, R68, R89 ;  /* 0x0000004448d67223 */ /* 0x000fe20000010059 */
[----:B------:R-:W-:Y:S01]  /*1e40*/  SHF.L.U32 R56, R102, 0x10, RZ ;  /* 0x0000001066387819 */ /* 0x000fe200000006ff */
[----:B------:R-:W-:Y:S01]  /*1e50*/  FMUL.FTZ R78, R195, R180 ;  /* 0x000000b4c34e7220 */ /* 0x000fe20000410000 */
[----:B------:R-:W-:Y:S01]  /*1e60*/  SHF.L.U32 R164, R164, 0x10, RZ ;  /* 0x00000010a4a47819 */ /* 0x000fe200000006ff */
[----:B------:R-:W-:Y:S01]  /*1e70*/  FADD.FTZ R89, R153, R152 ;  /* 0x0000009899597221 */ /* 0x000fe20000010000 */
[--C-:B------:R-:W-:Y:S01]  /*1e80*/  SHF.R.U64 R154, R154, 0x10, R155.reuse ;  /* 0x000000109a9a7819 */ /* 0x100fe2000000129b */
[----:B------:R-:W-:Y:S01]  /*1e90*/  FADD.FTZ R209, R75, -UR5 ;  /* 0x800000054bd17e21 */ /* 0x000fe20008010000 */
[----:B------:R-:W-:Y:S01]  /*1ea0*/  SHF.L.U32 R212, R161, 0x10, RZ ;  /* 0x00000010a1d47819 */ /* 0x000fe200000006ff */
        /* <DEDUP_REMOVED lines=11> */
[----:B------:R-:W-:Y:S01]  /*1f60*/  SHF.R.U32.HI R162, RZ, 0x10, R163 ;  /* 0x00000010ffa27819 */ /* 0x000fe200000116a3 */
[----:B------:R-:W-:Y:S01]  /*1f70*/  FADD.FTZ R56, R56, R153 ;  /* 0x0000009938387221 */ /* 0x000fe20000010000 */
[----:B------:R-:W-:Y:S01]  /*1f80*/  SHF.L.U32 R61, R105, 0x10, RZ ;  /* 0x00000010693d7819 */ /* 0x000fe200000006ff */
[----:B------:R-:W-:Y:S01]  /*1f90*/  FADD.FTZ R213, R77, -UR5 ;  /* 0x800000054dd57e21 */ /* 0x000fe20008010000 */
[----:B------:R-:W-:Y:S01]  /*1fa0*/  SHF.L.U32 R197, R155, 0x10, RZ ;  /* 0x000000109bc57819 */ /* 0x000fe200000006ff */
[----:B------:R-:W-:Y:S01]  /*1fb0*/  FMUL.FTZ R155, R59, R181 ;  /* 0x000000b53b9b7220 */ /* 0x000fe20000410000 */
[----:B------:R-:W-:Y:S01]  /*1fc0*/  FMUL.FTZ R205, R205, UR17 ;  /* 0x00000011cdcd7c20 */ /* 0x000fe20008410000 */
[----:B------:R-:W-:Y:S01]  /*1fd0*/  FFMA.FTZ R154, R209, R153, R154 ;  /* 0x00000099d19a7223 */ /* 0x000fe2000001009a */
[----:B------:R-:W-:Y:S01]  /*1fe0*/  SHF.L.U32 R187, R187, 0x10, RZ ;  /* 0x00000010bbbb7819 */ /* 0x000fe200000006ff */
[----:B------:R-:W-:Y:S01]  /*1ff0*/  FADD.FTZ R59, R56, R155 ;  /* 0x0000009b383b7221 */ /* 0x000fe20000010000 */
[----:B------:R-:W-:Y:S01]  /*2000*/  SHF.L.U32 R62, R104, 0x10, RZ ;  /* 0x00000010683e7819 */ /* 0x000fe200000006ff */
[----:B------:R-:W-:Y:S01]  /*2010*/  FMUL.FTZ R213, R213, UR17 ;  /* 0x00000011d5d57c20 */ /* 0x000fe20008410000 */
[----:B------:R-:W-:Y:S01]  /*2020*/  SHF.L.U32 R215, R162, 0x10, RZ ;  /* 0x00000010a2d77819 */ /* 0x000fe200000006ff */
[----:B------:R-:W-:Y:S01]  /*2030*/  FMUL.FTZ R162, R61, R203 ;  /* 0x000000cb3da27220 */ /* 0x000fe20000410000 */
[----:B------:R-:W-:Y:S01]  /*2040*/  FFMA.FTZ R154, R205, R155, R154 ;  /* 0x0000009bcd9a7223 */ /* 0x000fe2000001009a */
[----:B------:R-:W-:Y:S01]  /*2050*/  SHF.L.U32 R65, R106, 0x10, RZ ;  /* 0x000000106a417819 */ /* 0x000fe200000006ff */
[----:B------:R-:W-:Y:S01]  /*2060*/  FMUL.FTZ R161, R62, R187 ;  /* 0x000000bb3ea17220 */ /* 0x000fe20000410000 */
[----:B------:R-:W-:Y:S01]  /*2070*/  FADD.FTZ R56, R59, R162 ;  /* 0x000000a23b387221 */ /* 0x000fe20000010000 */
[----:B------:R-:W-:Y:S01]  /*2080*/  FADD.FTZ R79, R79, -UR5 ;  /* 0x800000054f4f7e21 */ /* 0x000fe20008010000 */
        /* <DEDUP_REMOVED lines=27> */
[----:B------:R-:W-:Y:S01]  /*2240*/  FADD.FTZ R200, R84, -UR5 ;  /* 0x8000000554c87e21 */ /* 0x000fe20008010000 */
        /* <DEDUP_REMOVED lines=8> */
[----:B------:R-:W-:Y:S01]  /*22d0*/  FADD.FTZ R83, R62, R65 ;  /* 0x000000413e537221 */ /* 0x000fe20000010000 */
[----:B------:R-:W-:Y:S01]  /*22e0*/  FADD.FTZ R199, R86, -UR5 ;  /* 0x8000000556c77e21 */ /* 0x000fe20008010000 */
[----:B------:R-:W-:Y:S01]  /*22f0*/  FMUL.FTZ R221, R221, UR17 ;  /* 0x00000011dddd7c20 */ /* 0x000fe20008410000 */
[----:B------:R-:W-:Y:S01]  /*2300*/  FMUL.FTZ R84, R84, R195 ;  /* 0x000000c354547220 */ /* 0x000fe20000410000 */
[----:B------:R-:W-:Y:S01]  /*2310*/  FFMA.FTZ R62, R200, R65, R59 ;  /* 0x00000041c83e7223 */ /* 0x000fe2000001003b */
[----:B------:R-:W-:Y:S01]  /*2320*/  SHF.L.U32 R86, R134, 0x10, RZ ;  /* 0x0000001086567819 */ /* 0x000fe200000006ff */
[----:B------:R-:W-:Y:S01]  /*2330*/  FADD.FTZ R87, R87, -UR5 ;  /* 0x8000000557577e21 */ /* 0x000fe20008010000 */
        /* <DEDUP_REMOVED lines=12> */
[----:B------:R-:W-:Y:S01]  /*2400*/  FADD.FTZ R80, R90, -UR5 ;  /* 0x800000055a507e21 */ /* 0x000fe20008010000 */
[----:B------:R-:W-:Y:S01]  /*2410*/  SHF.L.U32 R90, R137, 0x10, RZ ;  /* 0x00000010895a7819 */ /* 0x000fe200000006ff */
[----:B------:R-:W-:Y:S01]  /*2420*/  FMUL.FTZ R192, R192, UR17 ;  /* 0x00000011c0c07c20 */ /* 0x000fe20008410000 */
[----:B------:R-:W-:Y:S01]  /*2430*/  SHF.L.U32 R156, R156, 0x10, RZ ;  /* 0x000000109c9c7819 */ /* 0x000fe200000006ff */
[----:B------:R-:W-:Y:S01]  /*2440*/  FMUL.FTZ R88, R88, R170 ;  /* 0x000000aa58587220 */ /* 0x000fe20000410000 */
[----:B------:R-:W-:Y:S01]  /*2450*/  FADD.FTZ R219, R217, R86 ;  /* 0x00000056d9db7221 */ /* 0x000fe20000010000 */
[----:B------:R-:W-:Y:S01]  /*2460*/  FFMA.FTZ R223, R87, R86, R216 ;  /* 0x0000005657df7223 */ /* 0x000fe200000100d8 */
[----:B------:R-:W-:Y:S01]  /*2470*/  SHF.R.U32.HI R157, RZ, 0x10, R157 ;  /* 0x00000010ff9d7819 */ /* 0x000fe2000001169d */
        /* <DEDUP_REMOVED lines=54> */
.L_x_968:
[----:B------:R-:W-:Y:S02]  /*27e0*/  SHF.L.U32 R207, R118, 0x10, RZ ;  /* 0x0000001076cf7819 */ /* 0x000fe400000006ff */
[----:B------:R-:W-:Y:S02]  /*27f0*/  SHF.R.U32.HI R218, RZ, 0x10, R117 ;  /* 0x00000010ffda7819 */ /* 0x000fe40000011675 */
[----:B------:R-:W-:Y:S01]  /*2800*/  SHF.L.U32 R199, R112, 0x10, RZ ;  /* 0x0000001070c77819 */ /* 0x000fe200000006ff */
[----:B------:R-:W-:Y:S01]  /*2810*/  FADD.FTZ R202, -R207, R68 ;  /* 0x00000044cfca7221 */ /* 0x000fe20000010100 */
[----:B------:R-:W-:Y:S02]  /*2820*/  SHF.L.U32 R207, R120, 0x10, RZ ;  /* 0x0000001078cf7819 */ /* 0x000fe400000006ff */
[----:B------:R-:W-:Y:S01]  /*2830*/  SHF.L.U32 R218, R218, 0x10, RZ ;  /* 0x00000010dada7819 */ /* 0x000fe200000006ff */
[----:B------:R-:W-:Y:S01]  /*2840*/  FADD.FTZ R199, -R199, R56 ;  /* 0x00000038c7c77221 */ /* 0x000fe20000010100 */
[----:B------:R-:W-:Y:S01]  /*2850*/  SHF.R.U64 R208, R112, 0x10, R113 ;  /* 0x0000001070d07819 */ /* 0x000fe20000001271 */
[----:B------:R-:W-:Y:S01]  /*2860*/  FADD.FTZ R72, -R207, R72 ;  /* 0x00000048cf487221 */ /* 0x000fe20000010100 */
[----:B------:R-:W-:Y:S01]  /*2870*/  SHF.L.U32 R203, R114, 0x10, RZ ;  /* 0x0000001072cb7819 */ /* 0x000fe200000006ff */
[----:B------:R-:W-:Y:S01]  /*2880*/  FADD.FTZ R67, -R218, R67 ;  /* 0x00000043da437221 */ /* 0x000fe20000010100 */
[----:B------:R-:W-:-:S02]  /*2890*/  SHF.R.U32.HI R210, RZ, 0x10, R113 ;  /* 0x00000010ffd27819 */ /* 0x000fc40000011671 */
[----:B------:R-:W-:Y:S01]  /*28a0*/  SHF.L.U32 R207, R123, 0x10, RZ ;  /* 0x000000107bcf7819 */ /* 0x000fe200000006ff */
[----:B------:R-:W-:Y:S01]  /*28b0*/  FADD.FTZ R200, -R203, R60 ;  /* 0x0000003ccbc87221 */ /* 0x000fe20000010100 */
[----:B------:R-:W-:Y:S02]  /*28c0*/  SHF.L.U32 R56, R96, 0x10, RZ ;  /* 0x0000001060387819 */ /* 0x000fe400000006ff */
[----:B------:R-:W-:Y:S01]  /*28d0*/  SHF.L.U32 R208, R208, 0x10, RZ ;  /* 0x00000010d0d07819 */ /* 0x000fe200000006ff */
[----:B------:R-:W-:Y:S01]  /*28e0*/  FADD.FTZ R207, -R207, R78 ;  /* 0x0000004ecfcf7221 */ /* 0x000fe20000010100 */
[----:B------:R-:W-:Y:S01]  /*28f0*/  SHF.L.U32 R210, R210, 0x10, RZ ;  /* 0x00000010d2d27819 */ /* 0x000fe200000006ff */
[----:B------:R-:W0:Y:S01]  /*2900*/  MUFU.RCP R60, R56 ;  /* 0x00000038003c7308 */ /* 0x000e220000001000 */
[----:B------:R-:W-:Y:S01]  /*2910*/  SHF.R.U32.HI R218, RZ, 0x10, R119 ;  /* 0x00000010ffda7819 */ /* 0x000fe20000011677 */
[----:B------:R-:W-:Y:S01]  /*2920*/  FADD.FTZ R57, -R208, R57 ;  /* 0x00000039d0397221 */ /* 0x000fe20000010100 */
[----:B------:R-:W-:Y:S01]  /*2930*/  SHF.L.U32 R169, R55, 0x10, RZ ;  /* 0x0000001037a97819 */ /* 0x000fe200000006ff */
[----:B------:R-:W-:Y:S01]  /*2940*/  FADD.FTZ R208, -R210, R59 ;  /* 0x0000003bd2d07221 */ /* 0x000fe20000010100 */
[----:B------:R-:W-:-:S02]  /*2950*/  SHF.L.U32 R78, R100, 0x10, RZ ;  /* 0x00000010644e7819 */ /* 0x000fc400000006ff */
[----:B------:R-:W-:Y:S01]  /*2960*/  SHF.L.U32 R205, R117, 0x10, RZ ;  /* 0x0000001075cd7819 */ /* 0x000fe200000006ff */
[----:B------:R-:W1:Y:S01]  /*2970*/  MUFU.RCP R191, R169 ;  /* 0x000000a900bf7308 */ /* 0x000e620000001000 */
[----:B------:R-:W-:Y:S02]  /*2980*/  SHF.L.U32 R218, R218, 0x10, RZ ;  /* 0x00000010dada7819 */ /* 0x000fe400000006ff */
[----:B------:R-:W-:Y:S01]  /*2990*/  SHF.L.U32 R68, R99, 0x10, RZ ;  /* 0x0000001063447819 */ /* 0x000fe200000006ff */
[----:B------:R-:W-:Y:S01]  /*29a0*/  FADD.FTZ R66, -R205, R66 ;  /* 0x00000042cd427221 */ /* 0x000fe20000010100 */
[----:B------:R-:W-:Y:S01]  /*29b0*/  SHF.L.U32 R205, R119, 0x10, RZ ;  /* 0x0000001077cd7819 */ /* 0x000fe200000006ff */
[----:B------:R-:W-:Y:S01]  /*29c0*/  FADD.FTZ R71, -R218, R71 ;  /* 0x00000047da477221 */ /* 0x000fe20000010100 */
[----:B------:R-:W-:Y:S01]  /*29d0*/  SHF.R.U64 R218, R122, 0x10, R123 ;  /* 0x000000107ada7819 */ /* 0x000fe2000000127b */
[----:B------:R-:W2:Y:S01]  /*29e0*/  MUFU.RCP R210, R78 ;  /* 0x0000004e00d27308 */ /* 0x000ea20000001000 */
[----:B------:R-:W-:Y:S01]  /*29f0*/  SHF.L.U32 R203, R116, 0x10, RZ ;  /* 0x0000001074cb7819 */ /* 0x000fe200000006ff */
[----:B------:R-:W-:Y:S01]  /*2a00*/  FADD.FTZ R70, -R205, R70 ;  /* 0x00000046cd467221 */ /* 0x000fe20000010100 */
[----:B------:R-:W-:-:S02]  /*2a10*/  SHF.L.U32 R209, R121, 0x10, RZ ;  /* 0x0000001079d17819 */ /* 0x000fc400000006ff */
[----:B------:R-:W-:Y:S01]  /*2a20*/  SHF.R.U32.HI R224, RZ, 0x10, R125 ;  /* 0x00000010ffe07819 */ /* 0x000fe2000001167d */
[----:B------:R-:W-:Y:S01]  /*2a30*/  FADD.FTZ R64, -R203, R64 ;  /* 0x00000040cb407221 */ /* 0x000fe20000010100 */
[----:B------:R-:W-:Y:S01]  /*2a40*/  SHF.L.U32 R218, R218, 0x10, RZ ;  /* 0x00000010dada7819 */ /* 0x000fe200000006ff */
[----:B------:R-:W3:Y:S01]  /*2a50*/  MUFU.RCP R204, R68 ;  /* 0x0000004400cc7308 */ /* 0x000ee20000001000 */
[--C-:B------:R-:W-:Y:S01]  /*2a60*/  SHF.R.U64 R164, R164, 0x10, R165.reuse ;  /* 0x00000010a4a47819 */ /* 0x100fe200000012a5 */
[----:B------:R-:W-:Y:S01]  /*2a70*/  FADD.FTZ R74, -R209, R74 ;  /* 0x0000004ad14a7221 */ /* 0x000fe20000010100 */
[----:B------:R-:W-:Y:S01]  /*2a80*/  SHF.R.U32.HI R195, RZ, 0x10, R165 ;  /* 0x00000010ffc37819 */ /* 0x000fe200000116a5 */
[----:B------:R-:W-:Y:S01]  /*2a90*/  FADD.FTZ R218, -R218, R77 ;  /* 0x0000004ddada7221 */ /* 0x000fe20000010100 */
[----:B------:R-:W-:Y:S01]  /*2aa0*/  SHF.L.U32 R224, R224, 0x10, RZ ;  /* 0x00000010e0e07819 */ /* 0x000fe200000006ff */
[----:B0-----:R-:W-:Y:S01]  /*2ab0*/  FMUL.FTZ R70, R70, R60 ;  /* 0x0000003c46467220 */ /* 0x001fe20000410000 */
[----:B------:R-:W-:Y:S01]  /*2ac0*/  SHF.L.U32 R165, R95, 0x10, RZ ;  /* 0x000000105fa57819 */ /* 0x000fe200000006ff */
[----:B-1----:R-:W-:Y:S01]  /*2ad0*/  FMUL.FTZ R64, R64, R191 ;  /* 0x000000bf40407220 */ /* 0x002fe20000410000 */
[----:B------:R-:W-:Y:S01]  /*2ae0*/  SHF.L.U32 R146, R140, 0x10, RZ ;  /* 0x000000108c927819 */ /* 0x000fe200000006ff */
[----:B------:R-:W-:Y:S01]  /*2af0*/  FADD.FTZ R219, -R224, R83 ;  /* 0x00000053e0db7221 */ /* 0x000fe20000010100 */
[----:B------:R-:W-:Y:S01]  /*2b00*/  SHF.L.U32 R77, R107, 0x10, RZ ;  /* 0x000000106b4d7819 */ /* 0x000fe200000006ff */
[----:B------:R-:W0:Y:S01]  /*2b10*/  MUFU.RCP R196, R165 ;  /* 0x000000a500c47308 */ /* 0x000e220000001000 */
[----:B------:R-:W-:Y:S01]  /*2b20*/  SHF.R.U64 R60, R130, 0x10, R131 ;  /* 0x00000010823c7819 */ /* 0x000fe20000001283 */
[----:B--2---:R-:W-:Y:S01]  /*2b30*/  FMUL.FTZ R74, R74, R210 ;  /* 0x000000d24a4a7220 */ /* 0x004fe20000410000 */
[----:B------:R-:W-:-:S02]  /*2b40*/  SHF.L.U32 R191, R136, 0x10, RZ ;  /* 0x0000001088bf7819 */ /* 0x000fc400000006ff */
[----:B------:R-:W-:Y:S01]  /*2b50*/  SHF.L.U32 R210, R60, 0x10, RZ ;  /* 0x000000103cd27819 */ /* 0x000fe200000006ff */
[----:B---3--:R-:W-:Y:S01]  /*2b60*/  FMUL.FTZ R72, R72, R204 ;  /* 0x000000cc48487220 */ /* 0x008fe20000410000 */
[----:B------:R-:W-:Y:S01]  /*2b70*/  SHF.R.U32.HI R226, RZ, 0x10, R129 ;  /* 0x00000010ffe27819 */ /* 0x000fe20000011681 */
[----:B------:R-:W1:Y:S01]  /*2b80*/  MUFU.RCP R190, R146 ;  /* 0x0000009200be7308 */ /* 0x000e620000001000 */
[----:B------:R-:W-:Y:S02]  /*2b90*/  SHF.L.U32 R201, R113, 0x10, RZ ;  /* 0x0000001071c97819 */ /* 0x000fe400000006ff */
[----:B------:R-:W-:Y:S02]  /*2ba0*/  SHF.L.U32 R226, R226, 0x10, RZ ;  /* 0x00000010e2e27819 */ /* 0x000fe400000006ff */
        /* <DEDUP_REMOVED lines=14> */
[----:B0-----:R-:W-:Y:S01]  /*2c90*/  FMUL.FTZ R196, R202, R196 ;  /* 0x000000c4cac47220 */ /* 0x001fe20000410000 */
[----:B-1----:R-:W-:Y:S01]  /*2ca0*/  FMUL.FTZ R190, R58, R190 ;  /* 0x000000be3abe7220 */ /* 0x002fe20000410000 */
[----:B------:R-:W-:-:S02]  /*2cb0*/  SHF.R.U32.HI R60, RZ, 0x10, R131 ;  /* 0x00000010ff3c7819 */ /* 0x000fc40000011683 */
[----:B------:R-:W-:Y:S01]  /*2cc0*/  SHF.R.U64 R228, R126, 0x10, R127 ;  /* 0x000000107ee47819 */ /* 0x000fe2000000127f */
[----:B------:R-:W0:Y:S01]  /*2cd0*/  MUFU.RCP R236, R210 ;  /* 0x000000d200ec7308 */ /* 0x000e220000001000 */
[----:B--2---:R-:W-:Y:S01]  /*2ce0*/  FMUL.FTZ R202, R80, R224 ;  /* 0x000000e050ca7220 */ /* 0x004fe20000410000 */
[----:B------:R-:W-:Y:S02]  /*2cf0*/  SHF.L.U32 R224, R138, 0x10, RZ ;  /* 0x000000108ae07819 */ /* 0x000fe400000006ff */
[----:B------:R-:W-:Y:S02]  /*2d00*/  SHF.R.U32.HI R214, RZ, 0x10, R115 ;  /* 0x00000010ffd67819 */ /* 0x000fe40000011673 */
[----:B------:R-:W-:Y:S02]  /*2d10*/  SHF.L.U32 R201, R115, 0x10, RZ ;  /* 0x0000001073c97819 */ /* 0x000fe400000006ff */
[----:B------:R-:W1:Y:S01]  /*2d20*/  MUFU.RCP R194, R193 ;  /* 0x000000c100c27308 */ /* 0x000e620000001000 */
[----:B---3--:R-:W-:Y:S01]  /*2d30*/  FMUL.FTZ R80, R226, R204 ;  /* 0x000000cce2507220 */ /* 0x008fe20000410000 */
[----:B------:R-:W-:Y:S01]  /*2d40*/  SHF.L.U32 R60, R60, 0x10, RZ ;  /* 0x000000103c3c7819 */ /* 0x000fe200000006ff */
[----:B------:R-:W-:Y:S01]  /*2d50*/  FADD.FTZ R201, -R201, R62 ;  /* 0x0000003ec9c97221 */ /* 0x000fe20000010100 */
[----:B------:R-:W-:-:S02]  /*2d60*/  SHF.L.U32 R228, R228, 0x10, RZ ;  /* 0x00000010e4e47819 */ /* 0x000fc400000006ff */
[----:B------:R-:W-:Y:S02]  /*2d70*/  SHF.R.U64 R148, R148, 0x10, R149 ;  /* 0x0000001094947819 */ /* 0x000fe40000001295 */
[----:B------:R-:W2:Y:S01]  /*2d80*/  MUFU.RCP R0, R182 ;  /* 0x000000b600007308 */ /* 0x000ea20000001000 */
[----:B0-----:R-:W-:Y:S01]  /*2d90*/  FMUL.FTZ R204, R57, R236 ;  /* 0x000000ec39cc7220 */ /* 0x001fe20000410000 */
[----:B------:R-:W-:Y:S01]  /*2da0*/  SHF.L.U32 R214, R214, 0x10, RZ ;  /* 0x00000010d6d67819 */ /* 0x000fe200000006ff */
[----:B------:R-:W-:Y:S01]  /*2db0*/  FADD.FTZ R221, -R228, R85 ;  /* 0x00000055e4dd7221 */ /* 0x000fe20000010100 */
[----:B------:R-:W-:Y:S02]  /*2dc0*/  SHF.L.U32 R188, R188, 0x10, RZ ;  /* 0x00000010bcbc7819 */ /* 0x000fe400000006ff */
[----:B------:R-:W-:Y:S01]  /*2dd0*/  SHF.L.U32 R147, R51, 0x10, RZ ;  /* 0x0000001033937819 */ /* 0x000fe200000006ff */
[----:B------:R-:W-:Y:S01]  /*2de0*/  FADD.FTZ R63, -R214, R63 ;  /* 0x0000003fd63f7221 */ /* 0x000fe20000010100 */
[----:B------:R-:W0:Y:S01]  /*2df0*/  MUFU.RCP R58, R86 ;  /* 0x00000056003a7308 */ /* 0x000e220000001000 */
[----:B------:R-:W-:Y:S01]  /*2e00*/  SHF.L.U32 R62, R98, 0x10, RZ ;  /* 0x00000010623e7819 */ /* 0x000fe200000006ff */
[----:B-1----:R-:W-:Y:S01]  /*2e10*/  FMUL.FTZ R67, R67, R194 ;  /* 0x000000c243437220 */ /* 0x002fe20000410000 */
[----:B------:R-:W-:Y:S01]  /*2e20*/  SHF.L.U32 R194, R2, 0x10, RZ ;  /* 0x0000001002c27819 */ /* 0x000fe200000006ff */
[----:B------:R-:W-:Y:S01]  /*2e30*/  FMUL.FTZ R2, R182, R188 ;  /* 0x000000bcb6027220 */ /* 0x000fe20000410000 */
[----:B------:R-:W-:-:S02]  /*2e40*/  SHF.L.U32 R148, R148, 0x10, RZ ;  /* 0x0000001094947819 */ /* 0x000fc400000006ff */
[----:B------:R-:W-:Y:S01]  /*2e50*/  SHF.L.U32 R142, R53, 0x10, RZ ;  /* 0x00000010358e7819 */ /* 0x000fe200000006ff */
[----:B------:R-:W1:Y:S01]  /*2e60*/  MUFU.RCP R184, R143 ;  /* 0x0000008f00b87308 */ /* 0x000e620000001000 */
[----:B------:R-:W-:Y:S01]  /*2e70*/  SHF.L.U32 R211, R122, 0x10, RZ ;  /* 0x000000107ad37819 */ /* 0x000fe200000006ff */
[----:B--2---:R-:W-:Y:S01]  /*2e80*/  FMUL.FTZ R0, R199, R0 ;  /* 0x00000000c7007220 */ /* 0x004fe20000410000 */
[----:B------:R-:W-:Y:S01]  /*2e90*/  SHF.R.U32.HI R149, RZ, 0x10, R149 ;  /* 0x00000010ff957819 */ /* 0x000fe20000011695 */
[----:B------:R-:W-:Y:S01]  /*2ea0*/  FMUL.FTZ R210, R210, R148 ;  /* 0x00000094d2d27220 */ /* 0x000fe20000410000 */
[----:B------:R-:W-:Y:S01]  /*2eb0*/  SHF.L.U32 R167, R52, 0x10, RZ ;  /* 0x0000001034a77819 */ /* 0x000fe200000006ff */
[----:B------:R-:W-:Y:S01]  /*2ec0*/  FADD.FTZ R205, -R211, R76 ;  /* 0x0000004cd3cd7221 */ /* 0x000fe20000010100 */
[----:B------:R-:W-:Y:S01]  /*2ed0*/  SHF.L.U32 R76, R101, 0x10, RZ ;  /* 0x00000010654c7819 */ /* 0x000fe200000006ff */
[----:B------:R-:W2:Y:S01]  /*2ee0*/  MUFU.RCP R57, R224 ;  /* 0x000000e000397308 */ /* 0x000ea20000001000 */
[----:B0-----:R-:W-:Y:S01]  /*2ef0*/  FMUL.FTZ R221, R221, R58 ;  /* 0x0000003adddd7220 */ /* 0x001fe20000410000 */
[----:B------:R-:W-:Y:S01]  /*2f00*/  SHF.L.U32 R58, R141, 0x10, RZ ;  /* 0x000000108d3a7819 */ /* 0x000fe200000006ff */
[----:B------:R-:W-:Y:S01]  /*2f10*/  FADD.FTZ R141, RZ, R2 ;  /* 0x00000002ff8d7221 */ /* 0x000fe20000010000 */
[----:B------:R-:W-:Y:S01]  /*2f20*/  SHF.L.U32 R149, R149, 0x10, RZ ;  /* 0x0000001095957819 */ /* 0x000fe200000006ff */
[----:B------:R-:W-:Y:S01]  /*2f30*/  FMUL.FTZ R146, R146, R194 ;  /* 0x000000c292927220 */ /* 0x000fe20000410000 */
[----:B------:R-:W-:-:S02]  /*2f40*/  SHF.R.U64 R212, R114, 0x10, R115 ;  /* 0x0000001072d47819 */ /* 0x000fc40000001273 */
[----:B------:R0:W3:Y:S01]  /*2f50*/  MUFU.RCP R237, R60 ;  /* 0x0000003c00ed7308 */ /* 0x0000e20000001000 */
[----:B-1----:R-:W-:Y:S01]  /*2f60*/  FMUL.FTZ R184, R63, R184 ;  /* 0x000000b83fb87220 */ /* 0x002fe20000410000 */
[----:B------:R-:W-:Y:S01]  /*2f70*/  FFMA.FTZ R63, R2, R0, RZ ;  /* 0x00000000023f7223 */ /* 0x000fe200000100ff */
[----:B------:R-:W-:Y:S02]  /*2f80*/  SHF.R.U64 R160, R160, 0x10, R161 ;  /* 0x00000010a0a07819 */ /* 0x000fe400000012a1 */
[----:B------:R-:W-:Y:S01]  /*2f90*/  SHF.L.U32 R173, R173, 0x10, RZ ;  /* 0x00000010adad7819 */ /* 0x000fe200000006ff */
[----:B------:R-:W-:Y:S01]  /*2fa0*/  FFMA.FTZ R63, R210, R204, R63 ;  /* 0x000000ccd23f7223 */ /* 0x000fe2000001003f */
[----:B------:R-:W-:Y:S01]  /*2fb0*/  SHF.L.U32 R212, R212, 0x10, RZ ;  /* 0x00000010d4d47819 */ /* 0x000fe200000006ff */
[----:B------:R1:W4:Y:S01]  /*2fc0*/  MUFU.RCP R186, R147 ;  /* 0x0000009300ba7308 */ /* 0x0003220000001000 */
[----:B--2---:R-:W-:Y:S01]  /*2fd0*/  FMUL.FTZ R91, R91, R57 ;  /* 0x000000395b5b7220 */ /* 0x004fe20000410000 */
[----:B------:R-:W-:Y:S01]  /*2fe0*/  SHF.L.U32 R57, R145, 0x10, RZ ;  /* 0x0000001091397819 */ /* 0x000fe200000006ff */
[----:B------:R-:W-:Y:S01]  /*2ff0*/  FADD.FTZ R145, R141, R210 ;  /* 0x000000d28d917221 */ /* 0x000fe20000010000 */
[----:B------:R-:W-:Y:S01]  /*3000*/  FMUL.FTZ R141, R60, R149 ;  /* 0x000000953c8d7220 */ /* 0x000fe20000410000 */
[----:B0-----:R-:W-:Y:S01]  /*3010*/  FFMA.FTZ R60, R146, R190, R63 ;  /* 0x000000be923c7223 */ /* 0x001fe2000001003f */
[----:B------:R-:W-:Y:S01]  /*3020*/  SHF.R.U64 R220, R120, 0x10, R121 ;  /* 0x0000001078dc7819 */ /* 0x000fe20000001279 */
[----:B------:R-:W-:Y:S01]  /*3030*/  FADD.FTZ R182, R145, R146 ;  /* 0x0000009291b67221 */ /* 0x000fe20000010000 */
[----:B------:R-:W0:Y:S01]  /*3040*/  MUFU.RCP R203, R62 ;  /* 0x0000003e00cb7308 */ /* 0x000e220000001000 */
[----:B---3--:R-:W-:Y:S01]  /*3050*/  FMUL.FTZ R208, R208, R237 ;  /* 0x000000edd0d07220 */ /* 0x008fe20000410000 */
[----:B------:R-:W-:Y:S01]  /*3060*/  SHF.L.U32 R145, R160, 0x10, RZ ;  /* 0x00000010a0917819 */ /* 0x000fe200000006ff */
[----:B-1----:R-:W-:Y:S01]  /*3070*/  FMUL.FTZ R147, R147, R173 ;  /* 0x000000ad93937220 */ /* 0x002fe20000410000 */
[----:B------:R-:W-:Y:S01]  /*3080*/  SHF.L.U32 R144, R93, 0x10, RZ ;  /* 0x000000105d907819 */ /* 0x000fe200000006ff */
[----:B------:R-:W-:Y:S01]  /*3090*/  FADD.FTZ R182, R182, R141 ;  /* 0x0000008db6b67221 */ /* 0x000fe20000010000 */
[----:B------:R-:W-:Y:S01]  /*30a0*/  FADD.FTZ R211, -R212, R61 ;  /* 0x0000003dd4d37221 */ /* 0x000fe20000010100 */
[----:B------:R-:W-:Y:S01]  /*30b0*/  FFMA.FTZ R160, R141, R208, R60 ;  /* 0x000000d08da07223 */ /* 0x000fe2000001003c */
[----:B------:R1:W2:Y:S01]  /*30c0*/  MUFU.RCP R183, R142 ;  /* 0x0000008e00b77308 */ /* 0x0002a20000001000 */
[----:B----4-:R-:W-:Y:S01]  /*30d0*/  FMUL.FTZ R186, R200, R186 ;  /* 0x000000bac8ba7220 */ /* 0x010fe20000410000 */
[----:B------:R-:W-:Y:S01]  /*30e0*/  SHF.L.U32 R220, R220, 0x10, RZ ;  /* 0x00000010dcdc7819 */ /* 0x000fe200000006ff */
[----:B------:R-:W-:Y:S01]  /*30f0*/  FMUL.FTZ R241, R57, R202 ;  /* 0x000000ca39f17220 */ /* 0x000fe20000410000 */
[----:B------:R-:W-:Y:S01]  /*3100*/  SHF.R.U32.HI R161, RZ, 0x10, R161 ;  /* 0x00000010ffa17819 */ /* 0x000fe200000116a1 */
[----:B------:R-:W-:Y:S01]  /*3110*/  FFMA.FTZ R63, R147, R186, R160 ;  /* 0x000000ba933f7223 */ /* 0x000fe200000100a0 */
[----:B------:R-:W-:Y:S01]  /*3120*/  SHF.L.U32 R174, R174, 0x10, RZ ;  /* 0x00000010aeae7819 */ /* 0x000fe200000006ff */
[----:B------:R-:W-:Y:S01]  /*3130*/  FADD.FTZ R73, -R220, R73 ;  /* 0x00000049dc497221 */ /* 0x000fe20000010100 */
[----:B------:R3:W4:Y:S01]  /*3140*/  MUFU.RCP R189, R167 ;  /* 0x000000a700bd7308 */ /* 0x0007220000001000 */
[----:B0-----:R-:W-:Y:S01]  /*3150*/  FMUL.FTZ R71, R71, R203 ;  /* 0x000000cb47477220 */ /* 0x001fe20000410000 */
[----:B------:R-:W-:Y:S01]  /*3160*/  SHF.L.U32 R171, R92, 0x10, RZ ;  /* 0x000000105cab7819 */ /* 0x000fe200000006ff */
[----:B-1----:R-:W-:Y:S01]  /*3170*/  FMUL.FTZ R142, R142, R145 ;  /* 0x000000918e8e7220 */ /* 0x002fe20000410000 */
[----:B------:R-:W-:Y:S01]  /*3180*/  FADD.FTZ R203, R182, R147 ;  /* 0x00000093b6cb7221 */ /* 0x000fe20000010000 */
[----:B------:R-:W-:-:S02]  /*3190*/  SHF.L.U32 R160, R161, 0x10, RZ ;  /* 0x00000010a1a07819 */ /* 0x000fc400000006ff */
[----:B------:R-:W-:Y:S01]  /*31a0*/  SHF.R.U64 R216, R116, 0x10, R117 ;  /* 0x0000001074d87819 */ /* 0x000fe20000001275 */
[----:B------:R-:W0:Y:S01]  /*31b0*/  MUFU.RCP R206, R76 ;  /* 0x0000004c00ce7308 */ /* 0x000e220000001000 */
[----:B--2---:R-:W-:Y:S01]  /*31c0*/  FMUL.FTZ R183, R211, R183 ;  /* 0x000000b7d3b77220 */ /* 0x004fe20000410000 */
[----:B------:R-:W-:Y:S01]  /*31d0*/  SHF.L.U32 R60, R168, 0x10, RZ ;  /* 0x00000010a83c7819 */ /* 0x000fe200000006ff */
[----:B---3--:R-:W-:Y:S01]  /*31e0*/  FMUL.FTZ R167, R167, R174 ;  /* 0x000000aea7a77220 */ /* 0x008fe20000410000 */
[----:B------:R-:W-:Y:S01]  /*31f0*/  FADD.FTZ R182, R203, R142 ;  /* 0x0000008ecbb67221 */ /* 0x000fe20000010000 */
[----:B------:R-:W-:Y:S01]  /*3200*/  FFMA.FTZ R168, R142, R183, R63 ;  /* 0x000000b78ea87223 */ /* 0x000fe2000001003f */
[----:B------:R-:W-:Y:S01]  /*3210*/  SHF.R.U64 R150, R150, 0x10, R151 ;  /* 0x0000001096967819 */ /* 0x000fe20000001297 */
[----:B------:R-:W-:Y:S01]  /*3220*/  FMUL.FTZ R143, R143, R160 ;  /* 0x000000a08f8f7220 */ /* 0x000fe20000410000 */
[----:B------:R1:W2:Y:S01]  /*3230*/  MUFU.RCP R185, R144 ;  /* 0x0000009000b97308 */ /* 0x0002a20000001000 */
[----:B----4-:R-:W-:Y:S01]  /*3240*/  FMUL.FTZ R189, R201, R189 ;  /* 0x000000bdc9bd7220 */ /* 0x010fe20000410000 */
[----:B------:R-:W-:-:S02]  /*3250*/  SHF.L.U32 R175, R175, 0x10, RZ ;  /* 0x00000010afaf7819 */ /* 0x000fc400000006ff */
[----:B------:R-:W-:Y:S02]  /*3260*/  SHF.L.U32 R216, R216, 0x10, RZ ;  /* 0x00000010d8d87819 */ /* 0x000fe400000006ff */
[----:B------:R-:W-:Y:S01]  /*3270*/  SHF.R.U64 R154, R154, 0x10, R155 ;  /* 0x000000109a9a7819 */ /* 0x000fe2000000129b */
[----:B------:R-:W-:Y:S01]  /*3280*/  FMUL.FTZ R169, R169, R175 ;  /* 0x000000afa9a97220 */ /* 0x000fe20000410000 */
[----:B------:R3:W4:Y:S01]  /*3290*/  MUFU.RCP R192, R171 ;  /* 0x000000ab00c07308 */ /* 0x0007220000001000 */
[----:B0-----:R-:W-:Y:S01]  /*32a0*/  FMUL.FTZ R73, R73, R206 ;  /* 0x000000ce49497220 */ /* 0x001fe20000410000 */
[----:B------:R-:W-:Y:S01]  /*32b0*/  FADD.FTZ R206, R182, R167 ;  /* 0x000000a7b6ce7221 */ /* 0x000fe20000010000 */
[----:B------:R-:W-:Y:S01]  /*32c0*/  FFMA.FTZ R182, R167, R189, R168 ;  /* 0x000000bda7b67223 */ /* 0x000fe200000100a8 */
[----:B------:R-:W-:Y:S01]  /*32d0*/  SHF.R.U32.HI R197, RZ, 0x10, R155 ;  /* 0x00000010ffc57819 */ /* 0x000fe2000001169b */
[----:B------:R-:W-:Y:S01]  /*32e0*/  FADD.FTZ R212, -R216, R65 ;  /* 0x00000041d8d47221 */ /* 0x000fe20000010100 */
[----:B------:R-:W-:Y:S01]  /*32f0*/  SHF.L.U32 R168, R150, 0x10, RZ ;  /* 0x0000001096a87819 */ /* 0x000fe200000006ff */
[----:B------:R-:W-:Y:S01]  /*3300*/  FADD.FTZ R206, R206, R143 ;  /* 0x0000008fcece7221 */ /* 0x000fe20000010000 */
[----:B------:R-:W-:Y:S01]  /*3310*/  SHF.L.U32 R155, R97, 0x10, RZ ;  /* 0x00000010619b7819 */ /* 0x000fe200000006ff */
[----:B------:R-:W-:Y:S01]  /*3320*/  FFMA.FTZ R182, R143, R184, R182 ;  /* 0x000000b88fb67223 */ /* 0x000fe200000100b6 */
[----:B------:R-:W-:Y:S01]  /*3330*/  SHF.R.U32.HI R151, RZ, 0x10, R151 ;  /* 0x00000010ff977819 */ /* 0x000fe20000011697 */
[----:B-1----:R-:W-:Y:S01]  /*3340*/  FMUL.FTZ R144, R144, R168 ;  /* 0x000000a890907220 */ /* 0x002fe20000410000 */
[----:B------:R-:W-:Y:S01]  /*3350*/  SHF.L.U32 R176, R176, 0x10, RZ ;  /* 0x00000010b0b07819 */ /* 0x000fe200000006ff */
[----:B------:R-:W0:Y:S01]  /*3360*/  MUFU.RCP R198, R155 ;  /* 0x0000009b00c67308 */ /* 0x000e220000001000 */
[----:B------:R-:W-:Y:S01]  /*3370*/  FADD.FTZ R203, R206, R169 ;  /* 0x000000a9cecb7221 */ /* 0x000fe20000010000 */
[----:B--2---:R-:W-:Y:S01]  /*3380*/  FMUL.FTZ R185, R212, R185 ;  /* 0x000000b9d4b97220 */ /* 0x004fe20000410000 */
[----:B------:R-:W-:Y:S01]  /*3390*/  FFMA.FTZ R161, R169, R64, R182 ;  /* 0x00000040a9a17223 */ /* 0x000fe200000100b6 */
[----:B------:R-:W-:Y:S01]  /*33a0*/  SHF.L.U32 R63, R172, 0x10, RZ ;  /* 0x00000010ac3f7819 */ /* 0x000fe200000006ff */
[----:B---3--:R-:W-:Y:S01]  /*33b0*/  FMUL.FTZ R171, R171, R176 ;  /* 0x000000b0abab7220 */ /* 0x008fe20000410000 */
[----:B------:R-:W-:Y:S01]  /*33c0*/  SHF.L.U32 R172, R151, 0x10, RZ ;  /* 0x0000001097ac7819 */ /* 0x000fe200000006ff */
[----:B------:R-:W-:Y:S01]  /*33d0*/  FADD.FTZ R182, R203, R144 ;  /* 0x00000090cbb67221 */ /* 0x000fe20000010000 */
[----:B------:R-:W-:Y:S01]  /*33e0*/  SHF.R.U64 R216, R118, 0x10, R119 ;  /* 0x0000001076d87819 */ /* 0x000fe20000001277 */
[----:B----4-:R-:W-:Y:S01]  /*33f0*/  FMUL.FTZ R66, R66, R192 ;  /* 0x000000c042427220 */ /* 0x010fe20000410000 */
[----:B------:R-:W-:Y:S01]  /*3400*/  FFMA.FTZ R150, R144, R185, R161 ;  /* 0x000000b990967223 */ /* 0x000fe200000100a1 */
[----:B------:R-:W-:Y:S01]  /*3410*/  SHF.R.U64 R158, R158, 0x10, R159 ;  /* 0x000000109e9e7819 */ /* 0x000fe2000000129f */
[----:B------:R-:W-:Y:S01]  /*3420*/  FMUL.FTZ R193, R193, R172 ;  /* 0x000000acc1c17220 */ /* 0x000fe20000410000 */
[----:B------:R-:W-:Y:S01]  /*3430*/  SHF.L.U32 R177, R177, 0x10, RZ ;  /* 0x00000010b1b17819 */ /* 0x000fe200000006ff */
[----:B------:R-:W-:Y:S01]  /*3440*/  FADD.FTZ R206, R182, R171 ;  /* 0x000000abb6ce7221 */ /* 0x000fe20000010000 */
[----:B------:R-:W-:Y:S01]  /*3450*/  SHF.L.U32 R216, R216, 0x10, RZ ;  /* 0x00000010d8d87819 */ /* 0x000fe200000006ff */
[----:B------:R-:W-:Y:S01]  /*3460*/  FFMA.FTZ R150, R171, R66, R150 ;  /* 0x00000042ab967223 */ /* 0x000fe20000010096 */
[----:B------:R-:W-:Y:S01]  /*3470*/  SHF.L.U32 R182, R158, 0x10, RZ ;  /* 0x000000109eb67819 */ /* 0x000fe200000006ff */
[----:B------:R-:W-:Y:S01]  /*3480*/  FMUL.FTZ R165, R165, R177 ;  /* 0x000000b1a5a57220 */ /* 0x000fe20000410000 */
[----:B------:R-:W-:Y:S01]  /*3490*/  FADD.FTZ R206, R206, R193 ;  /* 0x000000c1cece7221 */ /* 0x000fe20000010000 */
[----:B------:R-:W-:Y:S01]  /*34a0*/  FADD.FTZ R215, -R216, R69 ;  /* 0x00000045d8d77221 */ /* 0x000fe20000010100 */
[----:B------:R-:W-:Y:S01]  /*34b0*/  FFMA.FTZ R158, R193, R67, R150 ;  /* 0x00000043c19e7223 */ /* 0x000fe20000010096 */
[----:B------:R-:W-:Y:S01]  /*34c0*/  SHF.R.U32.HI R159, RZ, 0x10, R159 ;  /* 0x00000010ff9f7819 */ /* 0x000fe2000001169f */
[----:B------:R-:W-:Y:S01]  /*34d0*/  FMUL.FTZ R151, R155, R182 ;  /* 0x000000b69b977220 */ /* 0x000fe20000410000 */
[----:B------:R-:W-:Y:S01]  /*34e0*/  SHF.L.U32 R178, R178, 0x10, RZ ;  /* 0x00000010b2b27819 */ /* 0x000fe200000006ff */
[----:B------:R-:W-:Y:S01]  /*34f0*/  FADD.FTZ R206, R206, R165 ;  /* 0x000000a5cece7221 */ /* 0x000fe20000010000 */
[----:B0-----:R-:W-:Y:S01]  /*3500*/  FMUL.FTZ R198, R215, R198 ;  /* 0x000000c6d7c67220 */ /* 0x001fe20000410000 */
[----:B------:R-:W-:Y:S01]  /*3510*/  FFMA.FTZ R158, R165, R196, R158 ;  /* 0x000000c4a59e7223 */ /* 0x000fe2000001009e */
        /* <DEDUP_REMOVED lines=17> */
[----:B------:R-:W-:Y:S01]  /*3630*/  SHF.R.U64 R152, R152, 0x10, R153 ;  /* 0x0000001098987819 */ /* 0x000fe20000001299 */
[----:B------:R1:W2:Y:S01]  /*3640*/  MUFU.RCP R214, R61 ;  /* 0x0000003d00d67308 */ /* 0x0002a20000001000 */
[----:B------:R-:W-:Y:S01]  /*3650*/  SHF.L.U32 R181, R181, 0x10, RZ ;  /* 0x00000010b5b57819 */ /* 0x000fe200000006ff */
[----:B------:R-:W-:Y:S01]  /*3660*/  FADD.FTZ R195, R195, R158 ;  /* 0x0000009ec3c37221 */ /* 0x000fe20000010000 */
[----:B------:R-:W-:Y:S01]  /*3670*/  SHF.L.U32 R65, R105, 0x10, RZ ;  /* 0x0000001069417819 */ /* 0x000fe200000006ff */
[----:B------:R-:W-:Y:S01]  /*3680*/  FFMA.FTZ R161, R158, R71, R161 ;  /* 0x000000479ea17223 */ /* 0x000fe200000100a1 */
[----:B------:R-:W-:Y:S01]  /*3690*/  FADD.FTZ R216, -R222, R75 ;  /* 0x0000004bded87221 */ /* 0x000fe20000010100 */
[----:B------:R-:W-:Y:S01]  /*36a0*/  SHF.L.U32 R180, R180, 0x10, RZ ;  /* 0x00000010b4b47819 */ /* 0x000fe200000006ff */
[----:B------:R-:W-:Y:S01]  /*36b0*/  FMUL.FTZ R155, R61, R181 ;  /* 0x000000b53d9b7220 */ /* 0x000fe20000410000 */
[----:B------:R-:W-:Y:S01]  /*36c0*/  SHF.L.U32 R203, R152, 0x10, RZ ;  /* 0x0000001098cb7819 */ /* 0x000fe200000006ff */
[----:B------:R-:W3:Y:S01]  /*36d0*/  MUFU.RCP R213, R65 ;  /* 0x0000004100d57308 */ /* 0x000ee20000001000 */
[----:B------:R-:W-:Y:S01]  /*36e0*/  SHF.L.U32 R69, R104, 0x10, RZ ;  /* 0x0000001068457819 */ /* 0x000fe200000006ff */
[----:B------:R-:W-:Y:S01]  /*36f0*/  FMUL.FTZ R152, R76, R211 ;  /* 0x000000d34c987220 */ /* 0x000fe20000410000 */
[----:B------:R-:W-:Y:S01]  /*3700*/  SHF.R.U64 R222, R124, 0x10, R125 ;  /* 0x000000107cde7819 */ /* 0x000fe2000000127d */
[----:B------:R-:W-:Y:S01]  /*3710*/  FADD.FTZ R195, R195, R68 ;  /* 0x00000044c3c37221 */ /* 0x000fe20000010000 */
[----:B-1----:R-:W-:Y:S01]  /*3720*/  FFMA.FTZ R61, R68, R72, R161 ;  /* 0x00000048443d7223 */ /* 0x002fe200000100a1 */
[----:B------:R-:W-:Y:S01]  /*3730*/  SHF.R.U32.HI R153, RZ, 0x10, R153 ;  /* 0x00000010ff997819 */ /* 0x000fe20000011699 */
[----:B------:R-:W-:Y:S01]  /*3740*/  FMUL.FTZ R78, R78, R180 ;  /* 0x000000b44e4e7220 */ /* 0x000fe20000410000 */
[----:B------:R-:W1:Y:S01]  /*3750*/  MUFU.RCP R223, R69 ;  /* 0x0000004500df7308 */ /* 0x000e620000001000 */
[----:B------:R-:W-:Y:S01]  /*3760*/  SHF.L.U32 R75, R106, 0x10, RZ ;  /* 0x000000106a4b7819 */ /* 0x000fe200000006ff */
[----:B------:R-:W-:Y:S01]  /*3770*/  FADD.FTZ R195, R195, R152 ;  /* 0x00000098c3c37221 */ /* 0x000fe20000010000 */
[----:B------:R-:W-:Y:S01]  /*3780*/  SHF.L.U32 R222, R222, 0x10, RZ ;  /* 0x00000010dede7819 */ /* 0x000fe200000006ff */
[----:B------:R-:W-:Y:S01]  /*3790*/  FFMA.FTZ R61, R152, R73, R61 ;  /* 0x00000049983d7223 */ /* 0x000fe2000001003d */
[----:B------:R-:W-:Y:S01]  /*37a0*/  SHF.R.U32.HI R220, RZ, 0x10, R123 ;  /* 0x00000010ffdc7819 */ /* 0x000fe2000001167b */
[----:B------:R-:W-:Y:S01]  /*37b0*/  FADD.FTZ R62, R195, R78 ;  /* 0x0000004ec33e7221 */ /* 0x000fe20000010000 */
[----:B------:R-:W-:Y:S01]  /*37c0*/  SHF.L.U32 R206, R153, 0x10, RZ ;  /* 0x0000001099ce7819 */ /* 0x000fe200000006ff */
[----:B------:R-:W4:Y:S01]  /*37d0*/  MUFU.RCP R217, R75 ;  /* 0x0000004b00d97308 */ /* 0x000f220000001000 */
[----:B------:R-:W-:Y:S01]  /*37e0*/  FMUL.FTZ R153, R59, R164 ;  /* 0x000000a43b997220 */ /* 0x000fe20000410000 */
[----:B------:R-:W-:Y:S01]  /*37f0*/  FADD.FTZ R81, -R222, R81 ;  /* 0x00000051de517221 */ /* 0x000fe20000010100 */
[----:B0-----:R-:W-:Y:S01]  /*3800*/  FMUL.FTZ R209, R216, R209 ;  /* 0x000000d1d8d17220 */ /* 0x001fe20000410000 */
[----:B------:R-:W-:Y:S01]  /*3810*/  FFMA.FTZ R56, R78, R74, R61 ;  /* 0x0000004a4e387223 */ /* 0x000fe2000001003d */
[----:B------:R-:W-:Y:S01]  /*3820*/  SHF.L.U32 R220, R220, 0x10, RZ ;  /* 0x00000010dcdc7819 */ /* 0x000fe200000006ff */
[----:B------:R-:W-:Y:S01]  /*3830*/  FADD.FTZ R62, R62, R153 ;  /* 0x000000993e3e7221 */ /* 0x000fe20000010000 */
[----:B------:R-:W-:Y:S01]  /*3840*/  SHF.R.U32.HI R225, RZ, 0x10, R127 ;  /* 0x00000010ffe17819 */ /* 0x000fe2000001167f */
[----:B--2---:R-:W-:Y:S01]  /*3850*/  FMUL.FTZ R205, R205, R214 ;  /* 0x000000d6cdcd7220 */ /* 0x004fe20000410000 */
[----:B------:R-:W-:Y:S01]  /*3860*/  SHF.R.U64 R222, R128, 0x10, R129 ;  /* 0x0000001080de7819 */ /* 0x000fe20000001281 */
[----:B------:R-:W-:Y:S01]  /*3870*/  FFMA.FTZ R56, R153, R209, R56 ;  /* 0x000000d199387223 */ /* 0x000fe20000010038 */
[----:B------:R-:W-:Y:S01]  /*3880*/  SHF.R.U64 R162, R162, 0x10, R163 ;  /* 0x00000010a2a27819 */ /* 0x000fe200000012a3 */
[----:B------:R-:W-:Y:S01]  /*3890*/  FADD.FTZ R79, -R220, R79 ;  /* 0x0000004fdc4f7221 */ /* 0x000fe20000010100 */
[----:B------:R-:W-:Y:S01]  /*38a0*/  SHF.L.U32 R83, R109, 0x10, RZ ;  /* 0x000000106d537819 */ /* 0x000fe200000006ff */
[----:B------:R-:W-:Y:S01]  /*38b0*/  FADD.FTZ R61, R62, R155 ;  /* 0x0000009b3e3d7221 */ /* 0x000fe20000010000 */
[----:B------:R-:W-:Y:S01]  /*38c0*/  SHF.L.U32 R225, R225, 0x10, RZ ;  /* 0x00000010e1e17819 */ /* 0x000fe200000006ff */
[----:B---3--:R-:W-:Y:S01]  /*38d0*/  FMUL.FTZ R213, R218, R213 ;  /* 0x000000d5dad57220 */ /* 0x008fe20000410000 */
[----:B------:R-:W-:Y:S01]  /*38e0*/  SHF.L.U32 R222, R222, 0x10, RZ ;  /* 0x00000010dede7819 */ /* 0x000fe200000006ff */
[----:B------:R-:W0:Y:S01]  /*38f0*/  MUFU.RCP R220, R83 ;  /* 0x0000005300dc7308 */ /* 0x000e220000001000 */
[----:B------:R-:W-:Y:S01]  /*3900*/  SHF.L.U32 R187, R187, 0x10, RZ ;  /* 0x00000010bbbb7819 */ /* 0x000fe200000006ff */
[----:B------:R-:W-:Y:S01]  /*3910*/  FFMA.FTZ R59, R155, R205, R56 ;  /* 0x000000cd9b3b7223 */ /* 0x000fe20000010038 */
        /* <DEDUP_REMOVED lines=9> */
[----:B------:R-:W-:Y:S01]  /*39b0*/  FMUL.FTZ R161, R69, R187 ;  /* 0x000000bb45a17220 */ /* 0x000fe20000410000 */
[----:B------:R-:W-:Y:S01]  /*39c0*/  SHF.L.U32 R228, R128, 0x10, RZ ;  /* 0x0000001080e47819 */ /* 0x000fe200000006ff */
[----:B------:R-:W-:Y:S01]  /*39d0*/  FADD.FTZ R62, R61, R162 ;  /* 0x000000a23d3e7221 */ /* 0x000fe20000010000 */
[----:B-1----:R-:W-:Y:S01]  /*39e0*/  FMUL.FTZ R207, R207, R223 ;  /* 0x000000dfcfcf7220 */ /* 0x002fe20000410000 */
[----:B------:R-:W-:Y:S01]  /*39f0*/  FFMA.FTZ R56, R162, R213, R59 ;  /* 0x000000d5a2387223 */ /* 0x000fe2000001003b */
[----:B------:R-:W-:Y:S01]  /*3a00*/  FADD.FTZ R229, -R229, R82 ;  /* 0x00000052e5e57221 */ /* 0x000fe20000010100 */
[----:B------:R-:W-:Y:S01]  /*3a10*/  FADD.FTZ R230, -R230, R84 ;  /* 0x00000054e6e67221 */ /* 0x000fe20000010100 */
[----:B------:R-:W-:Y:S01]  /*3a20*/  SHF.L.U32 R195, R154, 0x10, RZ ;  /* 0x000000109ac37819 */ /* 0x000fe200000006ff */
[----:B------:R-:W1:Y:S01]  /*3a30*/  MUFU.RCP R82, R89 ;  /* 0x0000005900527308 */ /* 0x000e620000001000 */
[----:B------:R-:W-:Y:S01]  /*3a40*/  SHF.L.U32 R84, R111, 0x10, RZ ;  /* 0x000000106f547819 */ /* 0x000fe200000006ff */
[----:B------:R-:W-:Y:S01]  /*3a50*/  FMUL.FTZ R154, R75, R206 ;  /* 0x000000ce4b9a7220 */ /* 0x000fe20000410000 */
[----:B------:R-:W-:Y:S01]  /*3a60*/  FADD.FTZ R61, R62, R161 ;  /* 0x000000a13e3d7221 */ /* 0x000fe20000010000 */
[----:B------:R-:W-:Y:S01]  /*3a70*/  FADD.FTZ R228, -R228, R88 ;  /* 0x00000058e4e47221 */ /* 0x000fe20000010100 */
[----:B----4-:R-:W-:Y:S01]  /*3a80*/  FMUL.FTZ R79, R79, R217 ;  /* 0x000000d94f4f7220 */ /* 0x010fe20000410000 */
[----:B------:R-:W-:Y:S01]  /*3a90*/  FFMA.FTZ R59, R161, R207, R56 ;  /* 0x000000cfa13b7223 */ /* 0x000fe20000010038 */
[----:B------:R-:W-:Y:S01]  /*3aa0*/  SHF.L.U32 R88, R132, 0x10, RZ ;  /* 0x0000001084587819 */ /* 0x000fe200000006ff */
[----:B------:R3:W4:Y:S01]  /*3ab0*/  MUFU.RCP R233, R84 ;  /* 0x0000005400e97308 */ /* 0x0007220000001000 */
[----:B------:R-:W-:Y:S01]  /*3ac0*/  FMUL.FTZ R69, R77, R57 ;  /* 0x000000394d457220 */ /* 0x000fe20000410000 */
[----:B------:R-:W-:Y:S01]  /*3ad0*/  FADD.FTZ R62, R61, R154 ;  /* 0x0000009a3d3e7221 */ /* 0x000fe20000010000 */
[----:B------:R-:W-:Y:S01]  /*3ae0*/  FFMA.FTZ R56, R154, R79, R59 ;  /* 0x0000004f9a387223 */ /* 0x000fe2000001003b */
[----:B------:R-:W-:Y:S01]  /*3af0*/  SHF.R.U32.HI R163, RZ, 0x10, R163 ;  /* 0x00000010ffa37819 */ /* 0x000fe200000116a3 */
[----:B------:R-:W-:Y:S01]  /*3b00*/  FMUL.FTZ R75, R83, R212 ;  /* 0x000000d4534b7220 */ /* 0x000fe20000410000 */
[----:B------:R-:W-:Y:S01]  /*3b10*/  FADD.FTZ R62, R62, R69 ;  /* 0x000000453e3e7221 */ /* 0x000fe20000010000 */
[----:B0-----:R-:W-:Y:S01]  /*3b20*/  FMUL.FTZ R81, R81, R220 ;  /* 0x000000dc51517220 */ /* 0x001fe20000410000 */
[----:B------:R-:W0:Y:S01]  /*3b30*/  MUFU.RCP R199, R88 ;  /* 0x0000005800c77308 */ /* 0x000e220000001000 */
[----:B------:R-:W-:Y:S01]  /*3b40*/  FFMA.FTZ R56, R69, R202, R56 ;  /* 0x000000ca45387223 */ /* 0x000fe20000010038 */
[----:B------:R-:W-:Y:S01]  /*3b50*/  SHF.L.U32 R215, R163, 0x10, RZ ;  /* 0x00000010a3d77819 */ /* 0x000fe200000006ff */
[----:B------:R-:W-:Y:S01]  /*3b60*/  FMUL.FTZ R76, R85, R58 ;  /* 0x0000003a554c7220 */ /* 0x000fe20000410000 */
[----:B------:R-:W-:Y:S01]  /*3b70*/  SHF.L.U32 R214, R134, 0x10, RZ ;  /* 0x0000001086d67819 */ /* 0x000fe200000006ff */
[----:B------:R-:W-:Y:S01]  /*3b80*/  FADD.FTZ R61, R62, R75 ;  /* 0x0000004b3e3d7221 */ /* 0x000fe20000010000 */
[----:B------:R-:W-:Y:S01]  /*3b90*/  SHF.L.U32 R166, R166, 0x10, RZ ;  /* 0x00000010a6a67819 */ /* 0x000fe200000006ff */
[----:B--2---:R-:W-:Y:S01]  /*3ba0*/  FMUL.FTZ R201, R229, R225 ;  /* 0x000000e1e5c97220 */ /* 0x004fe20000410000 */
[----:B------:R-:W-:Y:S01]  /*3bb0*/  FFMA.FTZ R59, R75, R81, R56 ;  /* 0x000000514b3b7223 */ /* 0x000fe20000010038 */
[----:B------:R-:W-:Y:S01]  /*3bc0*/  SHF.L.U32 R197, R197, 0x10, RZ ;  /* 0x00000010c5c57819 */ /* 0x000fe200000006ff */
[----:B------:R2:W5:Y:S01]  /*3bd0*/  MUFU.RCP R225, R214 ;  /* 0x000000d600e17308 */ /* 0x0005620000001000 */
[----:B------:R-:W-:Y:S01]  /*3be0*/  SHF.L.U32 R90, R135, 0x10, RZ ;  /* 0x00000010875a7819 */ /* 0x000fe200000006ff */
[----:B------:R-:W-:Y:S01]  /*3bf0*/  FMUL.FTZ R77, R89, R215 ;  /* 0x000000d7594d7220 */ /* 0x000fe20000410000 */
[----:B------:R-:W-:Y:S01]  /*3c00*/  FADD.FTZ R62, R61, R76 ;  /* 0x0000004c3d3e7221 */ /* 0x000fe20000010000 */
[----:B-1----:R-:W-:Y:S01]  /*3c10*/  FMUL.FTZ R82, R219, R82 ;  /* 0x00000052db527220 */ /* 0x002fe20000410000 */
[----:B------:R-:W-:Y:S01]  /*3c20*/  FMUL.FTZ R65, R84, R166 ;  /* 0x000000a654417220 */ /* 0x000fe20000410000 */
[----:B------:R-:W-:Y:S01]  /*3c30*/  FFMA.FTZ R56, R76, R201, R59 ;  /* 0x000000c94c387223 */ /* 0x000fe2000001003b */
[----:B---3--:R-:W-:Y:S01]  /*3c40*/  FMUL.FTZ R84, R86, R195 ;  /* 0x000000c356547220 */ /* 0x008fe20000410000 */
[----:B------:R-:W-:Y:S01]  /*3c50*/  FMUL.FTZ R86, R214, R197 ;  /* 0x000000c5d6567220 */ /* 0x000fe20000410000 */
[----:B------:R-:W1:Y:S01]  /*3c60*/  MUFU.RCP R192, R90 ;  /* 0x0000005a00c07308 */ /* 0x000e620000001000 */
[----:B------:R-:W-:Y:S01]  /*3c70*/  SHF.L.U32 R223, R137, 0x10, RZ ;  /* 0x0000001089df7819 */ /* 0x000fe200000006ff */
[----:B--2---:R-:W-:Y:S01]  /*3c80*/  FADD.FTZ R214, R62, R77 ;  /* 0x0000004d3ed67221 */ /* 0x004fe20000010000 */
[----:B----4-:R-:W-:Y:S01]  /*3c90*/  FMUL.FTZ R200, R230, R233 ;  /* 0x000000e9e6c87220 */ /* 0x010fe20000410000 */
[----:B------:R-:W-:Y:S01]  /*3ca0*/  FFMA.FTZ R62, R77, R82, R56 ;  /* 0x000000524d3e7223 */ /* 0x000fe20000010038 */
[----:B0-----:R-:W-:Y:S01]  /*3cb0*/  FMUL.FTZ R199, R227, R199 ;  /* 0x000000c7e3c77220 */ /* 0x001fe20000410000 */
[----:B------:R-:W-:Y:S01]  /*3cc0*/  FADD.FTZ R89, R214, R65 ;  /* 0x00000041d6597221 */ /* 0x000fe20000010000 */
[----:B------:R-:W-:Y:S01]  /*3cd0*/  FMUL.FTZ R85, R88, R60 ;  /* 0x0000003c58557220 */ /* 0x000fe20000410000 */
[----:B------:R-:W0:Y:S01]  /*3ce0*/  MUFU.RCP R227, R223 ;  /* 0x000000df00e37308 */ /* 0x000e220000001000 */
[----:B------:R-:W-:Y:S01]  /*3cf0*/  FFMA.FTZ R59, R65, R200, R62 ;  /* 0x000000c8413b7223 */ /* 0x000fe2000001003e */
[----:B------:R-:W-:Y:S01]  /*3d00*/  FADD.FTZ R216, R89, R84 ;  /* 0x0000005459d87221 */ /* 0x000fe20000010000 */
[----:B------:R-:W-:Y:S01]  /*3d10*/  SHF.R.U64 R156, R156, 0x10, R157 ;  /* 0x000000109c9c7819 */ /* 0x000fe2000000129d */
[----:B-----5:R-:W-:Y:S01]  /*3d20*/  FMUL.FTZ R87, R87, R225 ;  /* 0x000000e157577220 */ /* 0x020fe20000410000 */
[----:B------:R-:W-:Y:S01]  /*3d30*/  FFMA.FTZ R62, R84, R221, R59 ;  /* 0x000000dd543e7223 */ /* 0x000fe2000001003b */
[----:B------:R-:W-:Y:S01]  /*3d40*/  SHF.L.U32 R170, R170, 0x10, RZ ;  /* 0x00000010aaaa7819 */ /* 0x000fe200000006ff */
[----:B------:R-:W-:Y:S01]  /*3d50*/  FADD.FTZ R89, R216, R85 ;  /* 0x00000055d8597221 */ /* 0x000fe20000010000 */
[----:B------:R-:W-:Y:S01]  /*3d60*/  SHF.L.U32 R156, R156, 0x10, RZ ;  /* 0x000000109c9c7819 */ /* 0x000fe200000006ff */
[----:B------:R-:W-:Y:S01]  /*3d70*/  FFMA.FTZ R59, R85, R199, R62 ;  /* 0x000000c7553b7223 */ /* 0x000fe2000001003e */
[----:B-1----:R-:W-:Y:S01]  /*3d80*/  FMUL.FTZ R192, R228, R192 ;  /* 0x000000c0e4c07220 */ /* 0x002fe20000410000 */
[----:B------:R-:W-:Y:S01]  /*3d90*/  FMUL.FTZ R88, R90, R170 ;  /* 0x000000aa5a587220 */ /* 0x000fe20000410000 */
[----:B------:R-:W-:Y:S01]  /*3da0*/  FADD.FTZ R89, R89, R86 ;  /* 0x0000005659597221 */ /* 0x000fe20000010000 */
[----:B------:R-:W-:Y:S01]  /*3db0*/  FFMA.FTZ R59, R86, R87, R59 ;  /* 0x00000057563b7223 */ /* 0x000fe2000001003b */
[----:B------:R-:W-:Y:S01]  /*3dc0*/  SHF.R.U32.HI R157, RZ, 0x10, R157 ;  /* 0x00000010ff9d7819 */ /* 0x000fe2000001169d */
[----:B------:R-:W-:Y:S01]  /*3dd0*/  FMUL.FTZ R90, R223, R156 ;  /* 0x0000009cdf5a7220 */ /* 0x000fe20000410000 */
[----:B------:R-:W-:Y:S01]  /*3de0*/  FADD.FTZ R89, R89, R88 ;  /* 0x0000005859597221 */ /* 0x000fe20000010000 */
[----:B0-----:R-:W-:Y:S01]  /*3df0*/  FMUL.FTZ R222, R222, R227 ;  /* 0x000000e3dede7220 */ /* 0x001fe20000410000 */
        /* <DEDUP_REMOVED lines=44> */
.L_x_969:
[----:B------:R-:W-:Y:S01]  /*40c0*/  FADD.FTZ R50, R56, R50 ;  /* 0x0000003238327221 */ /* 0x000fe20000010000 */
        /* <DEDUP_REMOVED lines=15> */
[----:B0-----:R-:W-:-:S02]  /*41c0*/  FADD.FTZ R56, R56, R226 ;  /* 0x000000e238387221 */ /* 0x001fc40000010000 */
[----:B------:R-:W2:Y:S01]  /*41d0*/  LDL.LU R226, [R1+0x2c] ;  /* 0x00002c0001e27983 */ /* 0x000ea20000300800 */
[----:B-1----:R-:W-:-:S03]  /*41e0*/  FADD.FTZ R59, R59, R227 ;  /* 0x000000e33b3b7221 */ /* 0x002fc60000010000 */
[----:B------:R-:W3:Y:S04]  /*41f0*/  LDL.LU R227, [R1+0x28] ;  /* 0x0000280001e37983 */ /* 0x000ee80000300800 */
[----:B------:R-:W4:Y:S04]  /*4200*/  LDL.LU R89, [R1+0x38] ;  /* 0x0000380001597983 */ /* 0x000f280000300800 */
[----:B------:R-:W5:Y:S04]  /*4210*/  LDL.LU R214, [R1+0x24] ;  /* 0x0000240001d67983 */ /* 0x000f680000300800 */
[----:B------:R-:W5:Y:S04]  /*4220*/  LDL.LU R216, [R1+0x34] ;  /* 0x0000340001d87983 */ /* 0x000f680000300800 */
        /* <DEDUP_REMOVED lines=8> */
[----:B------:R-:W0:Y:S02]  /*42b0*/  SHFL.DOWN PT, R61, R56, 0x8, 0x1f ;  /* 0x09001f00383d7f89 */ /* 0x000e2400000e0000 */
[----:B0-----:R-:W-:-:S02]  /*42c0*/  FADD.FTZ R61, R56, R61 ;  /* 0x0000003d383d7221 */ /* 0x001fc40000010000 */
[----:B------:R-:W0:Y:S02]  /*42d0*/  SHFL.DOWN PT, R56, R59, 0x8, 0x1f ;  /* 0x09001f003b387f89 */ /* 0x000e2400000e0000 */
[----:B0-----:R-:W-:Y:S02]  /*42e0*/  FADD.FTZ R56, R59, R56 ;  /* 0x000000383b387221 */ /* 0x001fe40000010000 */
[----:B------:R-:W0:Y:S04]  /*42f0*/  SHFL.DOWN PT, R59, R61, 0x4, 0x1f ;  /* 0x08801f003d3b7f89 */ /* 0x000e2800000e0000 */
[----:B------:R-:W1:Y:S01]  /*4300*/  SHFL.DOWN PT, R62, R56, 0x4, 0x1f ;  /* 0x08801f00383e7f89 */ /* 0x000e6200000e0000 */
[----:B------:R-:W1:Y:S01]  /*4310*/  S2R R83, SR_TID.X ;  /* 0x0000000000537919 */ /* 0x000e620000002100 */
        /* <DEDUP_REMOVED lines=39> */
[----:B------:R-:W-:Y:S01]  /*4590*/  FADD.FTZ R6, R159, R6 ;  /* 0x000000069f067221 */ /* 0x000fe20000010000 */
        /* <DEDUP_REMOVED lines=9> */
[----:B------:R-:W-:Y:S01]  /*4630*/  FADD.FTZ R220, R58, R220 ;  /* 0x000000dc3adc7221 */ /* 0x000fe20000010000 */
[----:B------:R-:W-:Y:S01]  /*4640*/  FADD.FTZ R223, R166, R223 ;  /* 0x000000dfa6df7221 */ /* 0x000fe20000010000 */
[----:B------:R-:W-:Y:S01]  /*4650*/  FADD.FTZ R224, R195, R224 ;  /* 0x000000e0c3e07221 */ /* 0x000fe20000010000 */
[----:B------:R-:W-:-:S05]  /*4660*/  FADD.FTZ R225, R60, R225 ;  /* 0x000000e13ce17221 */ /* 0x000fca0000010000 */
[----:B------:R-:W-:Y:S04]  /*4670*/  STL [R1+0x48], R225 ;  /* 0x000048e101007387 */ /* 0x000fe80000100800 */
[----:B------:R-:W-:Y:S04]  /*4680*/  STL [R1+0x4c], R224 ;  /* 0x00004ce001007387 */ /* 0x000fe80000100800 */
[----:B------:R-:W-:Y:S04]  /*4690*/  STL [R1+0x50], R223 ;  /* 0x000050df01007387 */ /* 0x000fe80000100800 */
[----:B------:R-:W-:Y:S04]  /*46a0*/  STL [R1+0x3c], R220 ;  /* 0x00003cdc01007387 */ /* 0x000fe80000100800 */
[----:B------:R-:W-:Y:S04]  /*46b0*/  STL [R1+0x40], R219 ;  /* 0x000040db01007387 */ /* 0x000fe80000100800 */
[----:B------:R-:W-:Y:S04]  /*46c0*/  STL [R1+0x44], R218 ;  /* 0x000044da01007387 */ /* 0x000fe80000100800 */
[----:B------:R0:W-:Y:S04]  /*46d0*/  STL [R1+0x38], R89 ;  /* 0x0000385901007387 */ /* 0x0001e80000100800 */
[----:B------:R2:W-:Y:S04]  /*46e0*/  STL [R1+0x30], R217 ;  /* 0x000030d901007387 */ /* 0x0005e80000100800 */
[----:B------:R2:W-:Y:S04]  /*46f0*/  STL [R1+0x34], R216 ;  /* 0x000034d801007387 */ /* 0x0005e80000100800 */
[----:B------:R2:W-:Y:S04]  /*4700*/  STL [R1+0x24], R214 ;  /* 0x000024d601007387 */ /* 0x0005e80000100800 */
[----:B------:R2:W-:Y:S04]  /*4710*/  STL [R1+0x28], R227 ;  /* 0x000028e301007387 */ /* 0x0005e80000100800 */
[----:B------:R2:W-:Y:S01]  /*4720*/  STL [R1+0x2c], R226 ;  /* 0x00002ce201007387 */ /* 0x0005e20000100800 */
[----:B0-----:R-:W-:Y:S01]  /*4730*/  LOP3.LUT P2, R89, R83, 0x1f, RZ, 0xc0, !PT ;  /* 0x0000001f53597812 */ /* 0x001fe2000784c0ff */
[----:B-1----:R-:W-:-:S12]  /*4740*/  FADD.FTZ R57, R61, R62 ;  /* 0x0000003e3d397221 */ /* 0x002fd80000010000 */
[----:B--2---:R-:W-:Y:S05]  /*4750*/  @P2 BRA `(.L_x_971) ;  /* 0x0000000000202947 */ /* 0x004fea0003800000 */
        /* <DEDUP_REMOVED lines=8> */
.L_x_971:
[----:B------:R-:W-:Y:S05]  /*47e0*/  BSYNC.RECONVERGENT B0 ;  /* 0x0000000000007941 */ /* 0x000fea0003800200 */
.L_x_970:
        /* <DEDUP_REMOVED lines=21> */
.L_x_973:
[----:B------:R-:W-:Y:S05]  /*4940*/  BSYNC.RECONVERGENT B0 ;  /* 0x0000000000007941 */ /* 0x000fea0003800200 */
.L_x_972:
[----:B------:R-:W2:Y:S01]  /*4950*/  LDL.LU R159, [R1+0x18] ;  /* 0x00001800019f7983 */ /* 0x000ea20000300800 */
[----:B------:R-:W1:Y:S03]  /*4960*/  LDCU UR16, c[0x0][0x380] ;  /* 0x00007000ff1077ac */ /* 0x000e660008000800 */
[----:B------:R-:W3:Y:S04]  /*4970*/  LDL.LU R157, [R1+0x1c] ;  /* 0x00001c00019d7983 */ /* 0x000ee80000300800 */
[----:B------:R-:W4:Y:S04]  /*4980*/  LDL.LU R156, [R1+0x20] ;  /* 0x00002000019c7983 */ /* 0x000f280000300800 */
[----:B------:R-:W5:Y:S04]  /*4990*/  LDL.LU R61, [R1+0xc] ;  /* 0x00000c00013d7983 */ /* 0x000f680000300800 */
[----:B------:R-:W5:Y:S04]  /*49a0*/  LDL.LU R60, [R1+0x10] ;  /* 0x00001000013c7983 */ /* 0x000f680000300800 */
[----:B0-----:R-:W5:Y:S04]  /*49b0*/  LDL.LU R59, [R1+0x14] ;  /* 0x00001400013b7983 */ /* 0x001f680000300800 */
[----:B------:R-:W5:Y:S04]  /*49c0*/  LDL.LU R58, [R1] ;  /* 0x00000000013a7983 */ /* 0x000f680000300800 */
[----:B------:R-:W5:Y:S04]  /*49d0*/  LDL.LU R57, [R1+0x4] ;  /* 0x0000040001397983 */ /* 0x000f680000300800 */
[----:B------:R-:W5:Y:S01]  /*49e0*/  LDL.LU R56, [R1+0x8] ;  /* 0x0000080001387983 */ /* 0x000f620000300800 */
[----:B------:R-:W-:Y:S01]  /*49f0*/  ULOP3.LUT UR13, UR15, 0x3, URZ, 0xc0, !UPT ;  /* 0x000000030f0d7892 */ /* 0x000fe2000f8ec0ff */
[----:B------:R-:W-:Y:S01]  /*4a00*/  BSSY.RECONVERGENT B0, `(.L_x_974) ;  /* 0x0000029000007945 */ /* 0x000fe20003800200 */
[----:B-1----:R-:W-:Y:S01]  /*4a10*/  USHF.L.U32 UR14, UR16, 0x2, URZ ;  /* 0x00000002100e7899 */ /* 0x002fe200080006ff */
[----:B------:R-:W-:Y:S01]  /*4a20*/  FADD.FTZ R5, R172, R5 ;  /* 0x00000005ac057221 */ /* 0x000fe20000010000 */
[----:B------:R-:W-:Y:S01]  /*4a30*/  FADD.FTZ R4, R160, R4 ;  /* 0x00000004a0047221 */ /* 0x000fe20000010000 */
[----:B------:R-:W-:Y:S01]  /*4a40*/  ISETP.GT.U32.AND P2, PT, R89, 0x3, PT ;  /* 0x000000035900780c */ /* 0x000fe20003f44070 */
[----:B------:R-:W-:Y:S01]  /*4a50*/  FADD.FTZ R231, R149, R231 ;  /* 0x000000e795e77221 */ /* 0x000fe20000010000 */
[----:B------:R-:W-:Y:S01]  /*4a60*/  FADD.FTZ R232, R194, R232 ;  /* 0x000000e8c2e87221 */ /* 0x000fe20000010000 */
[----:B------:R-:W-:Y:S01]  /*4a70*/  FADD.FTZ R234, R148, R234 ;  /* 0x000000ea94ea7221 */ /* 0x000fe20000010000 */
[----:B------:R-:W-:Y:S01]  /*4a80*/  FADD.FTZ R235, R188, R235 ;  /* 0x000000ebbceb7221 */ /* 0x000fe20000010000 */
[----:B--2---:R-:W-:Y:S01]  /*4a90*/  FADD.FTZ R159, R178, R159 ;  /* 0x0000009fb29f7221 */ /* 0x004fe20000010000 */
[----:B---3--:R-:W-:-:S04]  /*4aa0*/  FADD.FTZ R157, R182, R157 ;  /* 0x0000009db69d7221 */ /* 0x008fc80000010000 */
[----:B------:R0:W-:Y:S01]  /*4ab0*/  STL [R1+0x18], R159 ;  /* 0x0000189f01007387 */ /* 0x0001e20000100800 */
[----:B----4-:R-:W-:-:S03]  /*4ac0*/  FADD.FTZ R156, R177, R156 ;  /* 0x0000009cb19c7221 */ /* 0x010fc60000010000 */
        /* <DEDUP_REMOVED lines=10> */
[----:B------:R0:W-:Y:S01]  /*4b70*/  STL [R1], R58 ;  /* 0x0000003a01007387 */ /* 0x0001e20000100800 */
[----:B------:R-:W-:-:S03]  /*4b80*/  FADD.FTZ R56, R173, R56 ;  /* 0x00000038ad387221 */ /* 0x000fc60000010000 */
[----:B------:R0:W-:Y:S04]  /*4b90*/  STL [R1+0x4], R57 ;  /* 0x0000043901007387 */ /* 0x0001e80000100800 */
[----:B------:R0:W-:Y:S01]  /*4ba0*/  STL [R1+0x8], R56 ;  /* 0x0000083801007387 */ /* 0x0001e20000100800 */
[----:B------:R-:W-:Y:S05]  /*4bb0*/  @P0 BRA `(.L_x_975) ;  /* 0x0000000000340947 */ /* 0x000fea0003800000 */
[----:B------:R-:W1:Y:S01]  /*4bc0*/  LDCU.64 UR8, c[0x0][0x3c0] ;  /* 0x00007800ff0877ac */ /* 0x000e620008000a00 */
[----:B------:R-:W-:Y:S02]  /*4bd0*/  ULOP3.LUT UR5, UR4, 0x1, URZ, 0xc0, !UPT ;  /* 0x0000000104057892 */ /* 0x000fe4000f8ec0ff */
[----:B------:R-:W-:Y:S02]  /*4be0*/  ULOP3.LUT UR6, UR15, 0x7ffffffc, URZ, 0xc0, !UPT ;  /* 0x7ffffffc0f067892 */ /* 0x000fe4000f8ec0ff */
[----:B------:R-:W-:-:S04]  /*4bf0*/  UIADD3 UR5, UPT, UPT, -UR5, URZ, URZ ;  /* 0x000000ff05057290 */ /* 0x000fc8000fffe1ff */
[----:B------:R-:W-:-:S04]  /*4c00*/  ULOP3.LUT UR5, UR5, UR14, URZ, 0xc0, !UPT ;  /* 0x0000000e05057292 */ /* 0x000fc8000f8ec0ff */
[----:B------:R-:W-:-:S04]  /*4c10*/  UIADD3 UR5, UP0, UPT, UR5, UR6, URZ ;  /* 0x0000000605057290 */ /* 0x000fc8000ff1e0ff */
[----:B------:R-:W-:Y:S02]  /*4c20*/  UIADD3.X UR7, UPT, UPT, URZ, URZ, URZ, UP0, !UPT ;  /* 0x000000ffff077290 */ /* 0x000fe400087fe4ff */
[----:B-1----:R-:W-:-:S04]  /*4c30*/  ULEA UR6, UP0, UR5, UR8, 0x3 ;  /* 0x0000000805067291 */ /* 0x002fc8000f8018ff */
[----:B------:R-:W-:-:S04]  /*4c40*/  ULEA.HI.X UR7, UR5, UR9, UR7, 0x3, UP0 ;  /* 0x0000000905077291 */ /* 0x000fc800080f1c07 */
[----:B------:R-:W-:-:S06]  /*4c50*/  UIMAD.WIDE.U32 UR6, UR13, 0x8, UR6 ;  /* 0x000000080d0678a5 */ /* 0x000fcc000f8e0006 */
[----:B0-----:R-:W-:Y:S02]  /*4c60*/  MOV R56, UR6 ;  /* 0x0000000600387c02 */ /* 0x001fe40008000f00 */
[----:B------:R-:W-:-:S05]  /*4c70*/  MOV R57, UR7 ;  /* 0x0000000700397c02 */ /* 0x000fca0008000f00 */
[----:B------:R1:W-:Y:S02]  /*4c80*/  STG.E.64 desc[UR10][R56.64], R62 ;  /* 0x0000003e38007986 */ /* 0x0003e4000c101b0a */
.L_x_975:
[----:B------:R-:W-:Y:S05]  /*4c90*/  BSYNC.RECONVERGENT B0 ;  /* 0x0000000000007941 */ /* 0x000fea0003800200 */
.L_x_974:
[----:B------:R-:W-:Y:S05]  /*4ca0*/  @P0 BRA `(.L_x_976) ;  /* 0x0000000000680947 */ /* 0x000fea0003800000 */
[----:B------:R-:W2:Y:S01]  /*4cb0*/  LDCU.64 UR8, c[0x0][0x3c8] ;  /* 0x00007900ff0877ac */ /* 0x000ea20008000a00 */
[----:B------:R-:W-:-:S04]  /*4cc0*/  ULOP3.LUT UR5, UR4, 0x1, URZ, 0xc0, !UPT ;  /* 0x0000000104057892 */ /* 0x000fc8000f8ec0ff */
[----:B------:R-:W-:-:S04]  /*4cd0*/  UIADD3 UR5, UPT, UPT, -UR5, URZ, URZ ;  /* 0x000000ff05057290 */ /* 0x000fc8000fffe1ff */
[----:B------:R-:W-:-:S04]  /*4ce0*/  ULOP3.LUT UR5, UR5, UR16, URZ, 0xc0, !UPT ;  /* 0x0000001005057292 */ /* 0x000fc8000f8ec0ff */
[----:B------:R-:W-:-:S04]  /*4cf0*/  ULEA.HI UR6, UP0, UR15, UR5, URZ, 0x1e ;  /* 0x000000050f067291 */ /* 0x000fc8000f81f0ff */
[----:B------:R-:W-:Y:S02]  /*4d00*/  ULEA.HI.X.SX32 UR5, UR5, URZ, 0x1, UP0 ;  /* 0x000000ff05057291 */ /* 0x000fe400080f0eff */
[----:B--2---:R-:W-:Y:S02]  /*4d10*/  ULEA UR7, UP1, UR6, UR8, 0x2 ;  /* 0x0000000806077291 */ /* 0x004fe4000f8210ff */
[----:B------:R-:W-:Y:S01]  /*4d20*/  UISETP.GT.U32.AND UP0, UPT, UR4, 0x1, UPT ;  /* 0x000000010400788c */ /* 0x000fe2000bf04070 */
[----:B------:R-:W-:Y:S01]  /*4d30*/  UMOV UR8, 0xffffffff ;  /* 0xffffffff00087882 */ /* 0x000fe20000000000 */
[----:B------:R-:W-:Y:S02]  /*4d40*/  ULEA.HI.X UR6, UR6, UR9, UR5, 0x2, UP1 ;  /* 0x0000000906067291 */ /* 0x000fe400088f1405 */
[----:B01----:R-:W-:Y:S01]  /*4d50*/  MOV R56, UR7 ;  /* 0x0000000700387c02 */ /* 0x003fe20008000f00 */
        /* <DEDUP_REMOVED lines=10> */
.L_x_977:
[----:B------:R-:W2:Y:S04]  /*4e00*/  LDG.E.STRONG.GPU R58, desc[UR10][R56.64] ;  /* 0x0000000a383a7981 */ /* 0x000ea8000c1ef900 */
[----:B--2---:R-:W-:Y:S01]  /*4e10*/  CCTL.IVALL ;  /* 0x00000000ff00798f */ /* 0x004fe20002000000 */
[----:B------:R-:W-:Y:S05]  /*4e20*/  YIELD ;  /* 0x0000000000007946 */ /* 0x000fea0003800000 */
[----:B------:R-:W-:-:S13]  /*4e30*/  ISETP.NE.AND P0, PT, R58, R59, PT ;  /* 0x0000003b3a00720c */ /* 0x000fda0003f05270 */
[----:B------:R-:W-:Y:S05]  /*4e40*/  @P0 BRA `(.L_x_977) ;  /* 0xfffffffc00ec0947 */ /* 0x000fea000383ffff */
.L_x_976:
        /* <DEDUP_REMOVED lines=11> */
[----:B------:R-:W-:Y:S02]  /*4f00*/  @!P2 IADD3.X R59, PT, PT, RZ, RZ, RZ, P0, !PT ;  /* 0x000000ffff3ba210 */ /* 0x000fe400007fe4ff */
[----:B0-----:R-:W-:-:S04]  /*4f10*/  @!P2 LEA R56, P0, R58, R56, 0x3 ;  /* 0x000000383a38a211 */ /* 0x001fc800078018ff */
[----:B------:R-:W-:Y:S02]  /*4f20*/  @!P2 LEA.HI.X R57, R58, R57, R59, 0x3, P0 ;  /* 0x000000393a39a211 */ /* 0x000fe400000f1c3b */
[----:B------:R-:W-:Y:S01]  /*4f30*/  CS2R R58, SRZ ;  /* 0x00000000003a7805 */ /* 0x000fe2000001ff00 */
[----:B------:R-:W-:-:S05]  /*4f40*/  @!P2 IMAD.WIDE.U32 R56, R89, 0x8, R56 ;  /* 0x000000085938a825 */ /* 0x000fca00078e0038 */
[----:B------:R-:W2:Y:S01]  /*4f50*/  @!P2 LDG.E.64 R58, desc[UR10][R56.64] ;  /* 0x0000000a383aa981 */ /* 0x000ea2000c1e1b00 */
[----:B------:R-:W-:Y:S01]  /*4f60*/  LOP3.LUT R83, R89, 0x60, R83, 0xf8, !PT ;  /* 0x0000006059537812 */ /* 0x000fe200078ef853 */
[----:B------:R-:W-:Y:S01]  /*4f70*/  UIADD3 UR4, UPT, UPT, UR4, 0x1, URZ ;  /* 0x0000000104047890 */ /* 0x000fe2000fffe0ff */
[----:B------:R-:W-:-:S03]  /*4f80*/  PLOP3.LUT P1, PT, P1, PT, PT, 0x8, 0x80 ;  /* 0x000000000080781c */ /* 0x000fc60000f2e170 */
[----:B------:R-:W-:Y:S01]  /*4f90*/  ULOP3.LUT UR4, UR4, 0x3, URZ, 0xc0, !UPT ;  /* 0x0000000304047892 */ /* 0x000fe2000f8ec0ff */
        /* <DEDUP_REMOVED lines=8> */
[----:B------:R-:W0:Y:S01]  /*5020*/  SHFL.BFLY PT, R145, R62, 0x4, 0x1f ;  /* 0x0c801f003e917f89 */ /* 0x000e2200000e0000 */
[----:B------:R-:W-:-:S03]  /*5030*/  MOV R60, UR13 ;  /* 0x0000000d003c7c02 */ /* 0x000fc60008000f00 */
[----:B------:R-:W2:Y:S01]  /*5040*/  SHFL.BFLY PT, R148, R63, 0x4, 0x1f ;  /* 0x0c801f003f947f89 */ /* 0x000ea200000e0000 */
[----:B------:R-:W-:Y:S01]  /*5050*/  LEA R83, R60, R83, 0x7 ;  /* 0x000000533c537211 */ /* 0x000fe200078e38ff */
[----:B0-----:R-:W-:Y:S01]  /*5060*/  FADD.FTZ R145, R62, R145 ;  /* 0x000000913e917221 */ /* 0x001fe20000010000 */
[----:B------:R-:W-:Y:S01]  /*5070*/  MOV R62, UR12 ;  /* 0x0000000c003e7c02 */ /* 0x000fe20008000f00 */
[----:B------:R-:W-:Y:S01]  /*5080*/  UIADD3 UR12, UPT, UPT, UR12, UR16, URZ ;  /* 0x000000100c0c7290 */ /* 0x000fe2000fffe0ff */
[----:B--2---:R-:W-:Y:S02]  /*5090*/  FADD.FTZ R148, R63, R148 ;  /* 0x000000943f947221 */ /* 0x004fe40000010000 */
[----:B------:R-:W0:Y:S01]  /*50a0*/  SHFL.BFLY PT, R56, R145, 0x8, 0x1f ;  /* 0x0d001f0091387f89 */ /* 0x000e2200000e0000 */
[----:B-1----:R-:W-:-:S03]  /*50b0*/  UISETP.GE.AND UP0, UPT, UR12, UR5, UPT ;  /* 0x000000050c00728c */ /* 0x002fc6000bf06270 */
[----:B------:R-:W1:Y:S01]  /*50c0*/  SHFL.BFLY PT, R57, R148, 0x8, 0x1f ;  /* 0x0d001f0094397f89 */ /* 0x000e6200000e0000 */
[----:B0-----:R-:W-:Y:S01]  /*50d0*/  FADD.FTZ R56, R145, R56 ;  /* 0x0000003891387221 */ /* 0x001fe20000010000 */
[----:B-1----:R-:W-:-:S04]  /*50e0*/  FADD.FTZ R58, R148, R57 ;  /* 0x00000039943a7221 */ /* 0x002fc80000010000 */
[----:B------:R-:W0:Y:S04]  /*50f0*/  SHFL.BFLY PT, R57, R56, 0x10, 0x1f ;  /* 0x0e001f0038397f89 */ /* 0x000e2800000e0000 */
[----:B------:R-:W1:Y:S01]  /*5100*/  SHFL.BFLY PT, R59, R58, 0x10, 0x1f ;  /* 0x0e001f003a3b7f89 */ /* 0x000e6200000e0000 */
[----:B0-----:R-:W-:Y:S01]  /*5110*/  FADD.FTZ R57, R56, R57 ;  /* 0x0000003938397221 */ /* 0x001fe20000010000 */
[----:B-1----:R-:W-:-:S03]  /*5120*/  FADD.FTZ R59, R58, R59 ;  /* 0x0000003b3a3b7221 */ /* 0x002fc60000010000 */
[----:B------:R-:W-:Y:S01]  /*5130*/  FMUL.FTZ R61, R57, 5.4253472626442089677e-05 ;  /* 0x38638e39393d7820 */ /* 0x000fe20000410000 */
[----:B------:R-:W-:Y:S02]  /*5140*/  IMAD R57, R62, 0x1200, R83 ;  /* 0x000012003e397824 */ /* 0x000fe400078e0253 */
[----:B------:R-:W-:-:S04]  /*5150*/  FMUL.FTZ R60, R59, 5.4253472626442089677e-05 ;  /* 0x38638e393b3c7820 */ /* 0x000fc80000410000 */
        /* <DEDUP_REMOVED lines=40> */
[----:B------:R-:W0:Y:S01]  /*53e0*/  LDC.64 R142, c[0x0][0x3f0] ;  /* 0x0000fc00ff8e7b82 */ /* 0x000e220000000a00 */
[----:B------:R-:W-:Y:S01]  /*53f0*/  FADD.FTZ R59, -R208, R141 ;  /* 0x0000008dd03b7221 */ /* 0x000fe20000010100 */
[----:B------:R-:W-:Y:S01]  /*5400*/  FADD.FTZ R156, -R156, R75 ;  /* 0x0000004b9c9c7221 */ /* 0x000fe20000010100 */
[----:B------:R-:W-:Y:S01]  /*5410*/  FADD.FTZ R58, -R83, R146 ;  /* 0x00000092533a7221 */ /* 0x000fe20000010100 */
[----:B------:R-:W-:Y:S01]  /*5420*/  FADD.FTZ R141, -R87, R86 ;  /* 0x00000056578d7221 */ /* 0x000fe20000010100 */
[----:B------:R-:W-:Y:S01]  /*5430*/  IADD3 R75, PT, PT, R57, 0x200, RZ ;  /* 0x00000200394b7810 */ /* 0x000fe20007ffe0ff */
        /* <DEDUP_REMOVED lines=19> */
[C---:B------:R-:W-:Y:S01]  /*5570*/  IADD3 R77, PT, PT, R57.reuse, 0x800, RZ ;  /* 0x00000800394d7810 */ /* 0x040fe20007ffe0ff */
[C---:B0-----:R-:W-:Y:S01]  /*5580*/  IMAD.WIDE.U32 R72, R57.reuse, 0x10, R142 ;  /* 0x0000001039487825 */ /* 0x041fe200078e008e */
[----:B------:R-:W-:-:S03]  /*5590*/  IADD3 R79, PT, PT, R57, 0xa00, RZ ;  /* 0x00000a00394f7810 */ /* 0x000fc60007ffe0ff */
[----:B------:R-:W-:Y:S01]  /*55a0*/  FADD.FTZ R155, -R74, R155 ;  /* 0x0000009b4a9b7221 */ /* 0x000fe20000010100 */
[C---:B------:R-:W-:Y:S01]  /*55b0*/  IADD3 R81, PT, PT, R57.reuse, 0xc00, RZ ;  /* 0x00000c0039517810 */ /* 0x040fe20007ffe0ff */
[----:B------:R-:W-:Y:S01]  /*55c0*/  FMUL.FTZ R56, R56, UR17 ;  /* 0x0000001138387c20 */ /* 0x000fe20008410000 */
[C---:B------:R-:W-:Y:S01]  /*55d0*/  IADD3 R83, PT, PT, R57.reuse, 0xe00, RZ ;  /* 0x00000e0039537810 */ /* 0x040fe20007ffe0ff */
[----:B------:R-:W-:Y:S01]  /*55e0*/  FMUL.FTZ R58, R58, UR17 ;  /* 0x000000113a3a7c20 */ /* 0x000fe20008410000 */
[----:B------:R-:W-:Y:S01]  /*55f0*/  IADD3 R85, PT, PT, R57, 0x1000, RZ ;  /* 0x0000100039557810 */ /* 0x000fe20007ffe0ff */
[----:B------:R-:W-:Y:S01]  /*5600*/  FMUL.FTZ R57, R210, UR17 ;  /* 0x00000011d2397c20 */ /* 0x000fe20008410000 */
[----:B------:R-:W-:Y:S01]  /*5610*/  FMUL.FTZ R59, R59, UR17 ;  /* 0x000000113b3b7c20 */ /* 0x000fe20008410000 */
        /* <DEDUP_REMOVED lines=32> */
[----:B------:R-:W-:-:S04]  /*5820*/  IMAD.WIDE.U32 R82, R83, 0x10, R142 ;  /* 0x0000001053527825 */ /* 0x000fc800078e008e */
[----:B0-----:R-:W-:Y:S01]  /*5830*/  FMUL.FTZ R56, R2, UR17 ;  /* 0x0000001102387c20 */ /* 0x001fe20008410000 */
[----:B------:R-:W-:Y:S01]  /*5840*/  FMUL.FTZ R57, R152, UR17 ;  /* 0x0000001198397c20 */ /* 0x000fe20008410000 */
[----:B------:R-:W-:Y:S01]  /*5850*/  FMUL.FTZ R58, R145, UR17 ;  /* 0x00000011913a7c20 */ /* 0x000fe20008410000 */
[----:B------:R-:W-:Y:S01]  /*5860*/  FMUL.FTZ R59, R153, UR17 ;  /* 0x00000011993b7c20 */ /* 0x000fe20008410000 */
[----:B------:R-:W-:-:S04]  /*5870*/  IMAD.WIDE.U32 R84, R85, 0x10, R142 ;  /* 0x0000001055547825 */ /* 0x000fc800078e008e */
        /* <DEDUP_REMOVED lines=12> */
[----:B------:R-:W-:Y:S01]  /*5940*/  FMUL.FTZ R72, R144, UR17 ;  /* 0x0000001190487c20 */ /* 0x000fe20008410000 */
        /* <DEDUP_REMOVED lines=9> */
[----:B------:R1:W5:Y:S01]  /*59e0*/  LDL.LU R52, [R1+0x8] ;  /* 0x0000080001347983 */ /* 0x0003620000300800 */
[----:B------:R-:W-:Y:S02]  /*59f0*/  MOV R228, R235 ;  /* 0x000000eb00e47202 */ /* 0x000fe40000000f00 */
[----:B------:R-:W-:Y:S01]  /*5a00*/  MOV R229, R234 ;  /* 0x000000ea00e57202 */ /* 0x000fe20000000f00 */
[----:B------:R1:W5:Y:S01]  /*5a10*/  LDL.LU R53, [R1+0x4] ;  /* 0x0000040001357983 */ /* 0x0003620000300800 */
[----:B------:R-:W-:-:S03]  /*5a20*/  MOV R230, R232 ;  /* 0x000000e800e67202 */ /* 0x000fc60000000f00 */
[----:B------:R1:W5:Y:S04]  /*5a30*/  LDL.LU R54, [R1] ;  /* 0x0000000001367983 */ /* 0x0003680000300800 */
[----:B0-----:R1:W5:Y:S04]  /*5a40*/  LDL.LU R56, [R1+0x14] ;  /* 0x0000140001387983 */ /* 0x0013680000300800 */
        /* <DEDUP_REMOVED lines=53> */
[----:B-1----:R-:W-:-:S07]  /*5da0*/  MOV R44, R50 ;  /* 0x00000032002c7202 */ /* 0x002fce0000000f00 */
.L_x_965:
[----:B------:R-:W0:Y:S01]  /*5db0*/  LDC.64 R100, c[0x0][0x3e0] ;  /* 0x0000f800ff647b82 */ /* 0x000e220000000a00 */
[----:B------:R-:W-:-:S06]  /*5dc0*/  USHF.R.U32.HI UR4, URZ, 0x2, UR15 ;  /* 0x00000002ff047899 */ /* 0x000fcc000801160f */
[----:B------:R-:W-:Y:S01]  /*5dd0*/  MOV R0, UR4 ;  /* 0x0000000400007c02 */ /* 0x000fe20008000f00 */
[----:B------:R-:W1:Y:S04]  /*5de0*/  LDC.64 R102, c[0x0][0x3e8] ;  /* 0x0000fa00ff667b82 */ /* 0x000e680000000a00 */
[----:B-----5:R-:W-:-:S05]  /*5df0*/  IMAD R49, R0, 0x1200, R3 ;  /* 0x0000120000317824 */ /* 0x020fca00078e0203 */
        /* <DEDUP_REMOVED lines=16> */
[----:B------:R-:W-:-:S04]  /*5f00*/  IMAD.WIDE.U32 R84, R91, 0x10, R100 ;  /* 0x000000105b547825 */ /* 0x000fc800078e0064 */
[----:B0-----:R-:W-:-:S04]  /*5f10*/  IMAD.WIDE.U32 R2, R79, 0x10, R102 ;  /* 0x000000104f027825 */ /* 0x001fc800078e0066 */
        /* <DEDUP_REMOVED lines=27> */
.L_x_979:
        /* <DEDUP_REMOVED lines=11> */
.L_x_3058:


//--------------------- .text._ZN10layer_norm22ln_bwd_finalize_kernelINS_22Kernel_traits_finalizeILj18432E13__nv_bfloat16S2_S2_fjLj1024ELj4ENS_18Kernel_traits_baseILj18432ES2_S2_S2_fjLj1024EEEEEEEvNS_9BwdParamsE --------------------------
	.section	.text._ZN10layer_norm22ln_bwd_finalize_kernelINS_22Kernel_traits_finalizeILj18432E13__nv_bfloat16S2_S2_fjLj1024ELj4ENS_18Kernel_traits_baseILj18432ES2_S2_S2_fjLj1024EEEEEEEvNS_9BwdParamsE,"ax",@progbits
	.align	128
        .global         _ZN10layer_norm22ln_bwd_finalize_kernelINS_22Kernel_traits_finalizeILj18432E13__nv_bfloat16S2_S2_fjLj1024ELj4ENS_18Kernel_traits_baseILj18432ES2_S2_S2_fjLj1024EEEEEEEvNS_9BwdParamsE
        .type           _ZN10layer_norm22ln_bwd_finalize_kernelINS_22Kernel_traits_finalizeILj18432E13__nv_bfloat16S2_S2_fjLj1024ELj4ENS_18Kernel_traits_baseILj18432ES2_S2_S2_fjLj1024EEEEEEEvNS_9BwdParamsE,@function
        .size           _ZN10layer_norm22ln_bwd_finalize_kernelINS_22Kernel_traits_finalizeILj18432E13__nv_bfloat16S2_S2_fjLj1024ELj4ENS_18Kernel_traits_baseILj18432ES2_S2_S2_fjLj1024EEEEEEEvNS_9BwdParamsE,(.L_x_3059 - _ZN10layer_norm22ln_bwd_finalize_kernelINS_22Kernel_traits_finalizeILj18432E13__nv_bfloat16S2_S2_fjLj1024ELj4ENS_18Kernel_traits_baseILj18432ES2_S2_S2_fjLj1024EEEEEEEvNS_9BwdParamsE)
        .other          _ZN10layer_norm22ln_bwd_finalize_kernelINS_22Kernel_traits_finalizeILj18432E13__nv_bfloat16S2_S2_fjLj1024ELj4ENS_18Kernel_traits_baseILj18432ES2_S2_S2_fjLj1024EEEEEEEvNS_9BwdParamsE,@"STO_CUDA_ENTRY STV_DEFAULT"
_ZN10layer_norm22ln_bwd_finalize_kernelINS_22Kernel_traits_finalizeILj18432E13__nv_bfloat16S2_S2_fjLj1024ELj4ENS_18Kernel_traits_baseILj18432ES2_S2_S2_fjLj1024EEEEEEEvNS_9BwdParamsE:
.text._ZN10layer_norm22ln_bwd_finalize_kernelINS_22Kernel_traits_finalizeILj18432E13__nv_bfloat16S2_S2_fjLj1024ELj4ENS_18Kernel_traits_baseILj18432ES2_S2_S2_fjLj1024EEEEEEEvNS_9BwdParamsE:
        /* <DEDUP_REMOVED lines=37> */
.L_x_984:
        /* <DEDUP_REMOVED lines=118> */
.L_x_983:
[----:B------:R-:W-:Y:S05]  /*09b0*/  BSYNC.RECONVERGENT B1 ;  /* 0x0000000000017941 */ /* 0x000fea0003800200 */
.L_x_982:
        /* <DEDUP_REMOVED lines=65> */
.L_x_986:
[----:B------:R-:W-:Y:S05]  /*0dd0*/  BSYNC.RECONVERGENT B1 ;  /* 0x0000000000017941 */ /* 0x000fea0003800200 */
.L_x_985:
        /* <DEDUP_REMOVED lines=37> */
.L_x_988:
[----:B------:R-:W-:Y:S05]  /*1030*/  BSYNC.RECONVERGENT B1 ;  /* 0x0000000000017941 */ /* 0x000fea0003800200 */
.L_x_987:
[----:B------:R-:W-:Y:S05]  /*1040*/  @!P1 BRA `(.L_x_981) ;  /* 0x00000000003c9947 */ /* 0x000fea0003800000 */
[----:B------:R-:W0:Y:S01]  /*1050*/  LDC.64 R6, c[0x0][0x3e0] ;  /* 0x0000f800ff067b82 */ /* 0x000e220000000a00 */
[----:B------:R-:W-:Y:S01]  /*1060*/  IMAD R2, R15, 0x4800, R11 ;  /* 0x000048000f027824 */ /* 0x000fe200078e020b */
[----:B------:R-:W-:-:S04]  /*1070*/  IADD3 R24, PT, PT, -R24, RZ, RZ ;  /* 0x000000ff18187210 */ /* 0x000fc80007ffe1ff */
[----:B------:R-:W-:Y:S02]  /*1080*/  IADD3 R11, PT, PT, R13, R2, RZ ;  /* 0x000000020d0b7210 */ /* 0x000fe40007ffe0ff */
[----:B------:R-:W1:Y:S05]  /*1090*/  LDC.64 R8, c[0x0][0x3e8] ;  /* 0x0000fa00ff087b82 */ /* 0x000e6a0000000a00 */
.L_x_989:
        /* <DEDUP_REMOVED lines=10> */
.L_x_981:
[----:B------:R-:W-:Y:S05]  /*1140*/  BSYNC.RECONVERGENT B0 ;  /* 0x0000000000007941 */ /* 0x000fea0003800200 */
.L_x_980:
        /* <DEDUP_REMOVED lines=55> */
.L_x_990:
        /* <DEDUP_REMOVED lines=12> */
.L_x_3059:


//--------------------- .text._ZN10layer_norm13ln_bwd_kernelINS_13Kernel_traitsI13__nv_bfloat16S2_S2_fjLj18432ELj4ELj1ELj4ELj8ENS_18Kernel_traits_baseILj18432ES2_S2_S2_fjLj128EEEEEEEvNS_9BwdParamsE --------------------------
	.section	.text._ZN10layer_norm13ln_bwd_kernelINS_13Kernel_traitsI13__nv_bfloat16S2_S2_fjLj18432ELj4ELj1ELj4ELj8ENS_18Kernel_traits_baseILj18432ES2_S2_S2_fjLj128EEEEEEEvNS_9BwdParamsE,"ax",@progbits
	.align	128
        .global         _ZN10layer_norm13ln_bwd_kernelINS_13Kernel_traitsI13__nv_bfloat16S2_S2_fjLj18432ELj4ELj1ELj4ELj8ENS_18Kernel_traits_baseILj18432ES2_S2_S2_fjLj128EEEEEEEvNS_9BwdParamsE
        .type           _ZN10layer_norm13ln_bwd_kernelINS_13Kernel_traitsI13__nv_bfloat16S2_S2_fjLj18432ELj4ELj1ELj4ELj8ENS_18Kernel_traits_baseILj18432ES2_S2_S2_fjLj128EEEEEEEvNS_9BwdParamsE,@function
        .size           _ZN10layer_norm13ln_bwd_kernelINS_13Kernel_traitsI13__nv_bfloat16S2_S2_fjLj18432ELj4ELj1ELj4ELj8ENS_18Kernel_traits_baseILj18432ES2_S2_S2_fjLj128EEEEEEEvNS_9BwdParamsE,(.L_x_3060 - _ZN10layer_norm13ln_bwd_kernelINS_13Kernel_traitsI13__nv_bfloat16S2_S2_fjLj18432ELj4ELj1ELj4ELj8ENS_18Kernel_traits_baseILj18432ES2_S2_S2_fjLj128EEEEEEEvNS_9BwdParamsE)
        .other          _ZN10layer_norm13ln_bwd_kernelINS_13Kernel_traitsI13__nv_bfloat16S2_S2_fjLj18432ELj4ELj1ELj4ELj8ENS_18Kernel_traits_baseILj18432ES2_S2_S2_fjLj128EEEEEEEvNS_9BwdParamsE,@"STO_CUDA_ENTRY STV_DEFAULT"
_ZN10layer_norm13ln_bwd_kernelINS_13Kernel_traitsI13__nv_bfloat16S2_S2_fjLj18432ELj4ELj1ELj4ELj8ENS_18Kernel_traits_baseILj18432ES2_S2_S2_fjLj128EEEEEEEvNS_9BwdParamsE:
.text._ZN10layer_norm13ln_bwd_kernelINS_13Kernel_traitsI13__nv_bfloat16S2_S2_fjLj18432ELj4ELj1ELj4ELj8ENS_18Kernel_traits_baseILj18432ES2_S2_S2_fjLj128EEEEEEEvNS_9BwdParamsE:
        /* <DEDUP_REMOVED lines=37> */
.L_x_991:
        /* <DEDUP_REMOVED lines=11> */
.L_x_992:
[----:B------:R-:W2:Y:S01]  /*0300*/  LDCU UR6, c[0x0][0x384] ;  /* 0x00007080ff0677ac */ /* 0x000ea20008000800 */
[----:B------:R-:W-:Y:S02]  /*0310*/  CS2R R12, SRZ ;  /* 0x00000000000c7805 */ /* 0x000fe4000001ff00 */
[----:B------:R-:W-:Y:S02]  /*0320*/  CS2R R14, SRZ ;  /* 0x00000000000e7805 */ /* 0x000fe4000001ff00 */
[----:B01----:R-:W-:Y:S02]  /*0330*/  CS2R R4, SRZ ;  /* 0x0000000000047805 */ /* 0x003fe4000001ff00 */
        /* <DEDUP_REMOVED lines=35> */
[----:B------:R0:W-:Y:S01]  /*0570*/  STL [R1+0x20], RZ ;  /* 0x000020ff01007387 */ /* 0x0001e20000100800 */
[----:B-----5:R-:W-:Y:S02]  /*0580*/  MOV R115, R2 ;  /* 0x0000000200737202 */ /* 0x020fe40000000f00 */
[----:B------:R-:W-:Y:S02]  /*0590*/  CS2R R182, SRZ ;  /* 0x0000000000b67805 */ /* 0x000fe4000001ff00 */
        /* <DEDUP_REMOVED lines=26> */
[----:B------:R-:W-:Y:S02]  /*0740*/  MOV R99, R82 ;  /* 0x0000005200637202 */ /* 0x000fe40000000f00 */
[----:B------:R-:W-:Y:S02]  /*0750*/  CS2R R168, SRZ ;  /* 0x0000000000a87805 */ /* 0x000fe4000001ff00 */
[----:B------:R-:W-:Y:S01]  /*0760*/  MOV R98, R83 ;  /* 0x0000005300627202 */ /* 0x000fe20000000f00 */
[----:B------:R0:W-:Y:S01]  /*0770*/  STL [R1], RZ ;  /* 0x000000ff01007387 */ /* 0x0001e20000100800 */
        /* <DEDUP_REMOVED lines=36> */
[----:B------:R-:W-:Y:S02]  /*09c0*/  PLOP3.LUT P1, PT, PT, PT, PT, 0x8, 0x80 ;  /* 0x000000000080781c */ /* 0x000fe40003f2e170 */
        /* <DEDUP_REMOVED lines=10> */
[----:B------:R0:W-:Y:S01]  /*0a70*/  STL [R1+0x58], RZ ;  /* 0x000058ff01007387 */ /* 0x0001e20000100800 */
[----:B------:R-:W-:-:S02]  /*0a80*/  PRMT R88, R4, 0x7610, R88 ;  /* 0x0000761004587816 */ /* 0x000fc40000000058 */
[----:B------:R-:W-:Y:S01]  /*0a90*/  PRMT R83, R0, 0x7610, R83 ;  /* 0x0000761000537816 */ /* 0x000fe20000000053 */
[----:B------:R0:W-:Y:S01]  /*0aa0*/  STL [R1+0x54], RZ ;  /* 0x000054ff01007387 */ /* 0x0001e20000100800 */
[----:B------:R-:W-:-:S03]  /*0ab0*/  PRMT R82, R2, 0x7610, R82 ;  /* 0x0000761002527816 */ /* 0x000fc60000000052 */
[----:B------:R0:W-:Y:S04]  /*0ac0*/  STL [R1+0x50], RZ ;  /* 0x000050ff01007387 */ /* 0x0001e80000100800 */
[----:B------:R0:W-:Y:S04]  /*0ad0*/  STL [R1+0x60], RZ ;  /* 0x000060ff01007387 */ /* 0x0001e80000100800 */
[----:B------:R0:W-:Y:S02]  /*0ae0*/  STL [R1+0x5c], RZ ;  /* 0x00005cff01007387 */ /* 0x0001e40000100800 */
.L_x_1006:
[----:B--2---:R-:W1:Y:S01]  /*0af0*/  LDC.64 R2, c[0x0][0x398] ;  /* 0x0000e600ff027b82 */ /* 0x004e620000000a00 */
[----:B------:R-:W-:-:S07]  /*0b00*/  HFMA2 R27, -RZ, RZ, 0, 0 ;  /* 0x00000000ff1b7431 */ /* 0x000fce00000001ff */
[----:B------:R-:W2:Y:S01]  /*0b10*/  LDC.64 R4, c[0x0][0x3a8] ;  /* 0x0000ea00ff047b82 */ /* 0x000ea20000000a00 */
[----:B-1----:R-:W-:-:S04]  /*0b20*/  ISETP.NE.U32.AND P0, PT, R2, RZ, PT ;  /* 0x000000ff0200720c */ /* 0x002fc80003f05070 */
[----:B------:R-:W-:Y:S01]  /*0b30*/  ISETP.NE.AND.EX P0, PT, R3, RZ, PT, P0 ;  /* 0x000000ff0300720c */ /* 0x000fe20003f05300 */
[----:B--2---:R-:W-:-:S05]  /*0b40*/  IMAD.WIDE R4, R185, 0x4, R4 ;  /* 0x00000004b9047825 */ /* 0x004fca00078e0204 */
[----:B------:R1:W5:Y:S07]  /*0b50*/  LDG.E R81, desc[UR4][R4.64] ;  /* 0x0000000404517981 */ /* 0x00036e000c1e1900 */
[----:B------:R-:W2:Y:S02]  /*0b60*/  @!P0 LDC.64 R2, c[0x0][0x3a0] ;  /* 0x0000e800ff028b82 */ /* 0x000ea40000000a00 */
[----:B--2---:R-:W-:-:S05]  /*0b70*/  @!P0 IMAD.WIDE R2, R185, 0x4, R2 ;  /* 0x00000004b9028825 */ /* 0x004fca00078e0202 */
[----:B------:R1:W5:Y:S01]  /*0b80*/  @!P0 LDG.E R27, desc[UR4][R2.64] ;  /* 0x00000004021b8981 */ /* 0x000362000c1e1900 */
[----:B------:R-:W2:Y:S01]  /*0b90*/  S2R R0, SR_TID.X ;  /* 0x0000000000007919 */ /* 0x000ea20000002100 */
[----:B------:R-:W3:Y:S01]  /*0ba0*/  S2R R186, SR_CTAID.X ;  /* 0x0000000000ba7919 */ /* 0x000ee20000002500 */
[----:B--2---:R-:W-:Y:S02]  /*0bb0*/  LOP3.LUT R0, R0, 0x7f, RZ, 0xc0, !PT ;  /* 0x0000007f00007812 */ /* 0x004fe400078ec0ff */
[----:B---3--:R-:W-:-:S04]  /*0bc0*/  SHF.L.U32 R184, R186, 0x7, RZ ;  /* 0x00000007bab87819 */ /* 0x008fc800000006ff */
        /* <DEDUP_REMOVED lines=12> */
[C---:B------:R-:W-:Y:S01]  /*0c90*/  IADD3 R35, PT, PT, R19.reuse, 0x1000, RZ ;  /* 0x0000100013237810 */ /* 0x040fe20007ffe0ff */
[----:B-1----:R-:W-:-:S04]  /*0ca0*/  IMAD.WIDE.U32 R24, R19, 0x8, R2 ;  /* 0x0000000813187825 */ /* 0x002fc800078e0002 */
        /* <DEDUP_REMOVED lines=14> */
[--C-:B--2---:R-:W-:Y:S02]  /*0d90*/  IMAD.WIDE.U32 R18, R19, 0x8, R30.reuse ;  /* 0x0000000813127825 */ /* 0x104fe400078e001e */
        /* <DEDUP_REMOVED lines=21> */
.L_x_994:
        /* <DEDUP_REMOVED lines=46> */
.L_x_995:
        /* <DEDUP_REMOVED lines=71> */
[----:B------:R-:W-:Y:S06]  /*1640*/  @P0 BRA `(.L_x_996) ;  /* 0x0000001400ac0947 */ /* 0x000fec0003800000 */
[----:B------:R-:W-:Y:S02]  /*1650*/  SHF.R.U64 R18, R18, 0x10, R19 ;  /* 0x0000001012127819 */ /* 0x000fe40000001213 */
[----:B------:R-:W-:Y:S02]  /*1660*/  SHF.L.U32 R0, R79, 0x10, RZ ;  /* 0x000000104f007819 */ /* 0x000fe400000006ff */
[----:B------:R-:W-:Y:S02]  /*1670*/  SHF.R.U64 R213, R2, 0x10, R3 ;  /* 0x0000001002d57819 */ /* 0x000fe40000001203 */
[----:B------:R-:W-:Y:S01]  /*1680*/  SHF.L.U32 R48, R215, 0x10, RZ ;  /* 0x00000010d7307819 */ /* 0x000fe200000006ff */
[----:B------:R-:W-:Y:S01]  /*1690*/  FADD.FTZ R0, R0, -R27 ;  /* 0x8000001b00007221 */ /* 0x000fe20000010000 */
[----:B------:R-:W-:Y:S02]  /*16a0*/  SHF.R.U64 R197, R24, 0x10, R25 ;  /* 0x0000001018c57819 */ /* 0x000fe40000001219 */
[----:B------:R-:W-:Y:S01]  /*16b0*/  SHF.R.U32.HI R2, RZ, 0x10, R3 ;  /* 0x00000010ff027819 */ /* 0x000fe20000011603 */
[----:B------:R-:W-:Y:S01]  /*16c0*/  FMUL.FTZ R0, R81, R0 ;  /* 0x0000000051007220 */ /* 0x000fe20000410000 */
[----:B------:R-:W-:Y:S01]  /*16d0*/  SHF.L.U32 R64, R64, 0x10, RZ ;  /* 0x0000001040407819 */ /* 0x000fe200000006ff */
[----:B------:R-:W-:Y:S01]  /*16e0*/  FADD.FTZ R48, R48, -R27 ;  /* 0x8000001b30307221 */ /* 0x000fe20000010000 */
[----:B------:R-:W-:-:S02]  /*16f0*/  SHF.R.U64 R59, R138, 0x10, R139 ;  /* 0x000000108a3b7819 */ /* 0x000fc4000000128b */
[----:B------:R-:W-:Y:S01]  /*1700*/  SHF.L.U32 R215, R83, 0x10, RZ ;  /* 0x0000001053d77819 */ /* 0x000fe200000006ff */
[----:B------:R-:W-:Y:S01]  /*1710*/  FMUL.FTZ R48, R81, R48 ;  /* 0x0000003051307220 */ /* 0x000fe20000410000 */
[----:B------:R-:W-:Y:S02]  /*1720*/  SHF.L.U32 R18, R18, 0x10, RZ ;  /* 0x0000001012127819 */ /* 0x000fe400000006ff */
[----:B------:R-:W-:Y:S02]  /*1730*/  SHF.L.U32 R197, R197, 0x10, RZ ;  /* 0x00000010c5c57819 */ /* 0x000fe400000006ff */
[----:B------:R-:W-:Y:S01]  /*1740*/  SHF.L.U32 R214, R2, 0x10, RZ ;  /* 0x0000001002d67819 */ /* 0x000fe200000006ff */
[----:B------:R-:W-:Y:S01]  /*1750*/  FMUL.FTZ R2, R215, R64 ;  /* 0x00000040d7027220 */ /* 0x000fe20000410000 */
[----:B------:R-:W-:Y:S01]  /*1760*/  SHF.L.U32 R59, R59, 0x10, RZ ;  /* 0x000000103b3b7819 */ /* 0x000fe200000006ff */
[----:B------:R-:W-:Y:S01]  /*1770*/  FADD.FTZ R58, R18, -R27 ;  /* 0x8000001b123a7221 */ /* 0x000fe20000010000 */
[----:B------:R-:W-:Y:S01]  /*1780*/  SHF.R.U32.HI R19, RZ, 0x10, R19 ;  /* 0x00000010ff137819 */ /* 0x000fe20000011613 */
[----:B------:R-:W-:Y:S01]  /*1790*/  FFMA.FTZ R215, R0, R2, RZ ;  /* 0x0000000200d77223 */ /* 0x000fe200000100ff */
[----:B------:R-:W-:Y:S01]  /*17a0*/  SHF.L.U32 R56, R80, 0x10, RZ ;  /* 0x0000001050387819 */ /* 0x000fe200000006ff */
[----:B------:R-:W-:Y:S01]  /*17b0*/  FMUL.FTZ R59, R59, R197 ;  /* 0x000000c53b3b7220 */ /* 0x000fe20000410000 */
[----:B------:R-:W-:Y:S01]  /*17c0*/  SHF.R.U32.HI R198, RZ, 0x10, R25 ;  /* 0x00000010ffc67819 */ /* 0x000fe20000011619 */
[----:B------:R-:W-:Y:S01]  /*17d0*/  FMUL.FTZ R58, R81, R58 ;  /* 0x0000003a513a7220 */ /* 0x000fe20000410000 */
[----:B------:R-:W-:Y:S01]  /*17e0*/  SHF.L.U32 R44, R216, 0x10, RZ ;  /* 0x00000010d82c7819 */ /* 0x000fe200000006ff */
[----:B------:R-:W-:Y:S01]  /*17f0*/  FADD.FTZ R216, RZ, R2 ;  /* 0x00000002ffd87221 */ /* 0x000fe20000010000 */
[----:B------:R-:W-:Y:S01]  /*1800*/  SHF.L.U32 R65, R65, 0x10, RZ ;  /* 0x0000001041417819 */ /* 0x000fe200000006ff */
[----:B------:R-:W-:Y:S01]  /*1810*/  FADD.FTZ R56, R56, -R27 ;  /* 0x8000001b38387221 */ /* 0x000fe20000010000 */
[----:B------:R-:W-:Y:S01]  /*1820*/  SHF.L.U32 R80, R82, 0x10, RZ ;  /* 0x0000001052507819 */ /* 0x000fe200000006ff */
[----:B------:R-:W-:Y:S01]  /*1830*/  FADD.FTZ R217, R216, R59 ;  /* 0x0000003bd8d97221 */ /* 0x000fe20000010000 */
[----:B------:R-:W-:Y:S01]  /*1840*/  SHF.R.U32.HI R55, RZ, 0x10, R139 ;  /* 0x00000010ff377819 */ /* 0x000fe2000001168b */
[----:B------:R-:W-:Y:S01]  /*1850*/  FMUL.FTZ R56, R81, R56 ;  /* 0x0000003851387220 */ /* 0x000fe20000410000 */
[----:B------:R-:W-:Y:S01]  /*1860*/  SHF.L.U32 R54, R19, 0x10, RZ ;  /* 0x0000001013367819 */ /* 0x000fe200000006ff */
[----:B------:R-:W-:Y:S01]  /*1870*/  FMUL.FTZ R80, R80, R65 ;  /* 0x0000004150507220 */ /* 0x000fe20000410000 */
[----:B------:R-:W-:Y:S01]  /*1880*/  SHF.L.U32 R198, R198, 0x10, RZ ;  /* 0x00000010c6c67819 */ /* 0x000fe200000006ff */
[----:B------:R-:W-:Y:S01]  /*1890*/  FFMA.FTZ R215, R58, R59, R215 ;  /* 0x0000003b3ad77223 */ /* 0x000fe200000100d7 */
[----:B------:R-:W-:Y:S01]  /*18a0*/  SHF.L.U32 R55, R55, 0x10, RZ ;  /* 0x0000001037377819 */ /* 0x000fe200000006ff */
[----:B------:R-:W-:Y:S01]  /*18b0*/  FADD.FTZ R54, R54, -R27 ;  /* 0x8000001b36367221 */ /* 0x000fe20000010000 */
[----:B------:R-:W-:Y:S01]  /*18c0*/  SHF.R.U64 R26, R40, 0x10, R41 ;  /* 0x00000010281a7819 */ /* 0x000fe20000001229 */
[----:B------:R-:W-:Y:S01]  /*18d0*/  FADD.FTZ R216, R217, R80 ;  /* 0x00000050d9d87221 */ /* 0x000fe20000010000 */
[----:B------:R-:W-:Y:S01]  /*18e0*/  SHF.L.U32 R52, R78, 0x10, RZ ;  /* 0x000000104e347819 */ /* 0x000fe200000006ff */
[----:B------:R-:W-:Y:S01]  /*18f0*/  FMUL.FTZ R55, R55, R198 ;  /* 0x000000c637377220 */ /* 0x000fe20000410000 */
[----:B------:R-:W-:Y:S01]  /*1900*/  SHF.R.U64 R199, R22, 0x10, R23 ;  /* 0x0000001016c77819 */ /* 0x000fe20000001217 */
[----:B------:R-:W-:Y:S01]  /*1910*/  FMUL.FTZ R54, R81, R54 ;  /* 0x0000003651367220 */ /* 0x000fe20000410000 */
[----:B------:R-:W-:Y:S01]  /*1920*/  SHF.L.U32 R66, R66, 0x10, RZ ;  /* 0x0000001042427819 */ /* 0x000fe200000006ff */
[----:B------:R-:W-:Y:S01]  /*1930*/  FADD.FTZ R52, R52, -R27 ;  /* 0x8000001b34347221 */ /* 0x000fe20000010000 */
[----:B------:R-:W-:Y:S01]  /*1940*/  SHF.L.U32 R79, R115, 0x10, RZ ;  /* 0x00000010734f7819 */ /* 0x000fe200000006ff */
[----:B------:R-:W-:Y:S01]  /*1950*/  FFMA.FTZ R215, R56, R80, R215 ;  /* 0x0000005038d77223 */ /* 0x000fe200000100d7 */
[----:B------:R-:W-:Y:S01]  /*1960*/  SHF.R.U64 R35, R38, 0x10, R39 ;  /* 0x0000001026237819 */ /* 0x000fe20000001227 */
[----:B------:R-:W-:Y:S01]  /*1970*/  FADD.FTZ R216, R216, R55 ;  /* 0x00000037d8d87221 */ /* 0x000fe20000010000 */
[----:B------:R-:W-:Y:S01]  /*1980*/  SHF.R.U32.HI R50, RZ, 0x10, R29 ;  /* 0x00000010ff327819 */ /* 0x000fe2000001161d */
[----:B------:R-:W-:Y:S01]  /*1990*/  FMUL.FTZ R79, R79, R66 ;  /* 0x000000424f4f7220 */ /* 0x000fe20000410000 */
[----:B------:R-:W-:Y:S01]  /*19a0*/  SHF.L.U32 R26, R26, 0x10, RZ ;  /* 0x000000101a1a7819 */ /* 0x000fe200000006ff */
[----:B------:R-:W-:Y:S01]  /*19b0*/  FMUL.FTZ R52, R81, R52 ;  /* 0x0000003451347220 */ /* 0x000fe20000410000 */
[----:B------:R-:W-:Y:S01]  /*19c0*/  SHF.R.U32.HI R38, RZ, 0x10, R39 ;  /* 0x00000010ff267819 */ /* 0x000fe20000011627 */
[----:B------:R-:W-:Y:S01]  /*19d0*/  FFMA.FTZ R215, R54, R55, R215 ;  /* 0x0000003736d77223 */ /* 0x000fe200000100d7 */
[----:B------:R-:W-:Y:S01]  /*19e0*/  SHF.R.U64 R39, R32, 0x10, R33 ;  /* 0x0000001020277819 */ /* 0x000fe20000001221 */
[----:B------:R-:W-:Y:S01]  /*19f0*/  FADD.FTZ R216, R216, R79 ;  /* 0x0000004fd8d87221 */ /* 0x000fe20000010000 */
[----:B------:R-:W-:Y:S01]  /*1a00*/  SHF.L.U32 R32, R72, 0x10, RZ ;  /* 0x0000001048207819 */ /* 0x000fe200000006ff */
[----:B------:R-:W-:Y:S01]  /*1a10*/  FFMA.FTZ R215, R52, R79, R215 ;  /* 0x0000004f34d77223 */ /* 0x000fe200000100d7 */
[----:B------:R-:W-:Y:S01]  /*1a20*/  SHF.L.U32 R51, R113, 0x10, RZ ;  /* 0x0000001071337819 */ /* 0x000fe200000006ff */
[--C-:B------:R-:W-:Y:S01]  /*1a30*/  FADD.FTZ R44, R44, -R27.reuse ;  /* 0x8000001b2c2c7221 */ /* 0x100fe20000010000 */
[----:B------:R-:W-:Y:S01]  /*1a40*/  SHF.L.U32 R199, R199, 0x10, RZ ;  /* 0x00000010c7c77819 */ /* 0x000fe200000006ff */
[----:B------:R-:W-:Y:S01]  /*1a50*/  FADD.FTZ R32, R32, -R27 ;  /* 0x8000001b20207221 */ /* 0x000fe20000010000 */
[----:B------:R-:W-:Y:S01]  /*1a60*/  SHF.R.U32.HI R34, RZ, 0x10, R41 ;  /* 0x00000010ff227819 */ /* 0x000fe20000011629 */
[----:B------:R-:W-:Y:S01]  /*1a70*/  FMUL.FTZ R44, R81, R44 ;  /* 0x0000002c512c7220 */ /* 0x000fe20000410000 */
[----:B------:R-:W-:Y:S01]  /*1a80*/  SHF.L.U32 R72, R50, 0x10, RZ ;  /* 0x0000001032487819 */ /* 0x000fe200000006ff */
[----:B------:R-:W-:Y:S01]  /*1a90*/  FADD.FTZ R50, R26, -R27 ;  /* 0x8000001b1a327221 */ /* 0x000fe20000010000 */
[----:B------:R-:W-:Y:S01]  /*1aa0*/  SHF.R.U32.HI R200, RZ, 0x10, R23 ;  /* 0x00000010ffc87819 */ /* 0x000fe20000011617 */
[----:B------:R-:W-:Y:S01]  /*1ab0*/  FMUL.FTZ R51, R51, R199 ;  /* 0x000000c733337220 */ /* 0x000fe20000410000 */
[----:B------:R-:W-:Y:S01]  /*1ac0*/  SHF.L.U32 R67, R67, 0x10, RZ ;  /* 0x0000001043437819 */ /* 0x000fe200000006ff */
[----:B------:R-:W-:Y:S01]  /*1ad0*/  FMUL.FTZ R50, R81, R50 ;  /* 0x0000003251327220 */ /* 0x000fe20000410000 */
[----:B------:R-:W-:Y:S01]  /*1ae0*/  SHF.L.U32 R78, R114, 0x10, RZ ;  /* 0x00000010724e7819 */ /* 0x000fe200000006ff */
[----:B------:R-:W-:Y:S01]  /*1af0*/  FADD.FTZ R217, R216, R51 ;  /* 0x00000033d8d97221 */ /* 0x000fe20000010000 */
[----:B------:R-:W-:Y:S01]  /*1b00*/  SHF.L.U32 R34, R34, 0x10, RZ ;  /* 0x0000001022227819 */ /* 0x000fe200000006ff */
[----:B------:R-:W-:Y:S01]  /*1b10*/  FFMA.FTZ R215, R50, R51, R215 ;  /* 0x0000003332d77223 */ /* 0x000fe200000100d7 */
[----:B------:R-:W-:Y:S01]  /*1b20*/  SHF.R.U64 R211, R4, 0x10, R5 ;  /* 0x0000001004d37819 */ /* 0x000fe20000001205 */
[----:B------:R-:W-:Y:S01]  /*1b30*/  FMUL.FTZ R78, R78, R67 ;  /* 0x000000434e4e7220 */ /* 0x000fe20000410000 */
[----:B------:R-:W-:Y:S01]  /*1b40*/  SHF.L.U32 R4, R47, 0x10, RZ ;  /* 0x000000102f047819 */ /* 0x000fe200000006ff */
[----:B------:R-:W-:Y:S01]  /*1b50*/  FMUL.FTZ R32, R81, R32 ;  /* 0x0000002051207220 */ /* 0x000fe20000410000 */
[----:B------:R-:W-:Y:S01]  /*1b60*/  SHF.L.U32 R76, R76, 0x10, RZ ;  /* 0x000000104c4c7819 */ /* 0x000fe200000006ff */
[----:B------:R-:W-:Y:S01]  /*1b70*/  FADD.FTZ R216, R217, R78 ;  /* 0x0000004ed9d87221 */ /* 0x000fe20000010000 */
[----:B------:R-:W-:Y:S01]  /*1b80*/  SHF.L.U32 R47, R112, 0x10, RZ ;  /* 0x00000010702f7819 */ /* 0x000fe200000006ff */
[----:B------:R-:W-:Y:S01]  /*1b90*/  FADD.FTZ R41, R4, -R27 ;  /* 0x8000001b04297221 */ /* 0x000fe20000010000 */
[----:B------:R-:W-:Y:S01]  /*1ba0*/  SHF.L.U32 R200, R200, 0x10, RZ ;  /* 0x00000010c8c87819 */ /* 0x000fe200000006ff */
[----:B------:R-:W-:Y:S01]  /*1bb0*/  FFMA.FTZ R215, R48, R78, R215 ;  /* 0x0000004e30d77223 */ /* 0x000fe200000100d7 */
[----:B------:R-:W-:Y:S01]  /*1bc0*/  SHF.R.U64 R30, R30, 0x10, R31 ;  /* 0x000000101e1e7819 */ /* 0x000fe2000000121f */
[----:B------:R-:W-:Y:S01]  /*1bd0*/  FMUL.FTZ R41, R81, R41 ;  /* 0x0000002951297220 */ /* 0x000fe20000410000 */
[----:B------:R-:W-:Y:S01]  /*1be0*/  SHF.L.U32 R40, R46, 0x10, RZ ;  /* 0x000000102e287819 */ /* 0x000fe200000006ff */
[----:B------:R-:W-:Y:S01]  /*1bf0*/  FADD.FTZ R46, R34, -R27 ;  /* 0x8000001b222e7221 */ /* 0x000fe20000010000 */
[----:B------:R-:W-:Y:S01]  /*1c00*/  SHF.L.U32 R22, R57, 0x10, RZ ;  /* 0x0000001039167819 */ /* 0x000fe200000006ff */
[----:B------:R-:W-:Y:S01]  /*1c10*/  FMUL.FTZ R47, R47, R200 ;  /* 0x000000c82f2f7220 */ /* 0x000fe20000410000 */
[----:B------:R-:W-:Y:S01]  /*1c20*/  SHF.R.U64 R42, R36, 0x10, R37 ;  /* 0x00000010242a7819 */ /* 0x000fe20000001225 */
[----:B------:R-:W-:Y:S01]  /*1c30*/  FMUL.FTZ R46, R81, R46 ;  /* 0x0000002e512e7220 */ /* 0x000fe20000410000 */
[----:B------:R-:W-:Y:S01]  /*1c40*/  SHF.R.U32.HI R31, RZ, 0x10, R31 ;  /* 0x00000010ff1f7819 */ /* 0x000fe2000001161f */
[----:B------:R-:W-:Y:S01]  /*1c50*/  FADD.FTZ R216, R216, R47 ;  /* 0x0000002fd8d87221 */ /* 0x000fe20000010000 */
[----:B------:R-:W-:Y:S01]  /*1c60*/  SHF.R.U64 R207, R10, 0x10, R11 ;  /* 0x000000100acf7819 */ /* 0x000fe2000000120b */
[----:B------:R-:W-:Y:S01]  /*1c70*/  FFMA.FTZ R215, R46, R47, R215 ;  /* 0x0000002f2ed77223 */ /* 0x000fe200000100d7 */
[----:B------:R-:W-:Y:S01]  /*1c80*/  SHF.R.U32.HI R43, RZ, 0x10, R33 ;  /* 0x00000010ff2b7819 */ /* 0x000fe20000011621 */
[----:B------:R-:W-:Y:S01]  /*1c90*/  FADD.FTZ R40, R40, -R27 ;  /* 0x8000001b28287221 */ /* 0x000fe20000010000 */
[----:B------:R-:W-:Y:S01]  /*1ca0*/  SHF.L.U32 R36, R77, 0x10, RZ ;  /* 0x000000104d247819 */ /* 0x000fe200000006ff */
[----:B------:R-:W-:Y:S01]  /*1cb0*/  FMUL.FTZ R235, R58, R197 ;  /* 0x000000c53aeb7220 */ /* 0x000fe20000410000 */
[----:B------:R-:W-:Y:S01]  /*1cc0*/  SHF.L.U32 R10, R63, 0x10, RZ ;  /* 0x000000103f0a7819 */ /* 0x000fe200000006ff */
[C---:B------:R-:W-:Y:S01]  /*1cd0*/  FMUL.FTZ R40, R81.reuse, R40 ;  /* 0x0000002851287220 */ /* 0x040fe20000410000 */
[----:B------:R-:W-:Y:S01]  /*1ce0*/  SHF.R.U32.HI R45, RZ, 0x10, R37 ;  /* 0x00000010ff2d7819 */ /* 0x000fe20000011625 */
[----:B------:R-:W-:Y:S01]  /*1cf0*/  FADD.FTZ R37, R76, -R27 ;  /* 0x8000001b4c257221 */ /* 0x000fe20000010000 */
[----:B------:R-:W-:Y:S01]  /*1d00*/  SHF.R.U64 R201, R8, 0x10, R9 ;  /* 0x0000001008c97819 */ /* 0x000fe20000001209 */
[--C-:B------:R-:W-:Y:S01]  /*1d10*/  FADD.FTZ R25, R10, -R27.reuse ;  /* 0x8000001b0a197221 */ /* 0x100fe20000010000 */
[----:B------:R-:W-:Y:S01]  /*1d20*/  SHF.L.U32 R68, R68, 0x10, RZ ;  /* 0x0000001044447819 */ /* 0x000fe200000006ff */
[----:B------:R-:W-:Y:S01]  /*1d30*/  FMUL.FTZ R37, R81, R37 ;  /* 0x0000002551257220 */ /* 0x000fe20000410000 */
[----:B------:R-:W-:Y:S01]  /*1d40*/  SHF.L.U32 R77, R111, 0x10, RZ ;  /* 0x000000106f4d7819 */ /* 0x000fe200000006ff */
[----:B------:R-:W-:Y:S01]  /*1d50*/  FADD.FTZ R36, R36, -R27 ;  /* 0x8000001b24247221 */ /* 0x000fe20000010000 */
[--C-:B------:R-:W-:Y:S01]  /*1d60*/  SHF.R.U64 R205, R16, 0x10, R17.reuse ;  /* 0x0000001010cd7819 */ /* 0x100fe20000001211 */
[----:B------:R-:W-:Y:S01]  /*1d70*/  FMUL.FTZ R25, R81, R25 ;  /* 0x0000001951197220 */ /* 0x000fe20000410000 */
[----:B------:R-:W-:Y:S01]  /*1d80*/  SHF.R.U32.HI R206, RZ, 0x10, R17 ;  /* 0x00000010ffce7819 */ /* 0x000fe20000011611 */
[----:B------:R-:W-:Y:S01]  /*1d90*/  FADD.FTZ R17, R22, -R27 ;  /* 0x8000001b16117221 */ /* 0x000fe20000010000 */
[----:B------:R-:W-:Y:S01]  /*1da0*/  SHF.L.U32 R4, R35, 0x10, RZ ;  /* 0x0000001023047819 */ /* 0x000fe200000006ff */
        /* <DEDUP_REMOVED lines=19> */
[----:B------:R-:W-:Y:S01]  /*1ee0*/  SHF.R.U64 R49, R28, 0x10, R29 ;  /* 0x000000101c317819 */ /* 0x000fe2000000121d */
[----:B------:R-:W-:Y:S01]  /*1ef0*/  FADD.FTZ R29, R8, -R27 ;  /* 0x8000001b081d7221 */ /* 0x000fe20000010000 */
        /* <DEDUP_REMOVED lines=8> */
[----:B------:R-:W-:Y:S01]  /*1f80*/  SHF.R.U64 R14, R14, 0x10, R15 ;  /* 0x000000100e0e7819 */ /* 0x000fe2000000120f */
[----:B------:R-:W-:Y:S01]  /*1f90*/  FMUL.FTZ R38, R81, R38 ;  /* 0x0000002651267220 */ /* 0x000fe20000410000 */
[----:B------:R-:W-:Y:S01]  /*1fa0*/  SHF.R.U64 R209, R6, 0x10, R7 ;  /* 0x0000001006d17819 */ /* 0x000fe20000001207 */
[----:B------:R-:W-:Y:S01]  /*1fb0*/  FMUL.FTZ R39, R39, R202 ;  /* 0x000000ca27277220 */ /* 0x000fe20000410000 */
[----:B------:R-:W-:Y:S01]  /*1fc0*/  SHF.L.U32 R6, R75, 0x10, RZ ;  /* 0x000000104b067819 */ /* 0x000fe200000006ff */
        /* <DEDUP_REMOVED lines=8> */
[--C-:B------:R-:W-:Y:S01]  /*2050*/  FADD.FTZ R18, R10, -R27.reuse ;  /* 0x8000001b0a127221 */ /* 0x100fe20000010000 */
[----:B------:R-:W-:Y:S01]  /*2060*/  SHF.L.U32 R14, R14, 0x10, RZ ;  /* 0x000000100e0e7819 */ /* 0x000fe200000006ff */
[----:B------:R-:W-:Y:S01]  /*2070*/  FMUL.FTZ R75, R75, R70 ;  /* 0x000000464b4b7220 */ /* 0x000fe20000410000 */
[----:B------:R-:W-:Y:S01]  /*2080*/  SHF.L.U32 R74, R30, 0x10, RZ ;  /* 0x000000101e4a7819 */ /* 0x000fe200000006ff */
[--C-:B------:R-:W-:Y:S01]  /*2090*/  FADD.FTZ R28, R28, -R27.reuse ;  /* 0x8000001b1c1c7221 */ /* 0x100fe20000010000 */
[----:B------:R-:W-:Y:S01]  /*20a0*/  SHF.L.U32 R35, R105, 0x10, RZ ;  /* 0x0000001069237819 */ /* 0x000fe200000006ff */
[--C-:B------:R-:W-:Y:S01]  /*20b0*/  FADD.FTZ R34, R14, -R27.reuse ;  /* 0x8000001b0e227221 */ /* 0x100fe20000010000 */
[----:B------:R-:W-:Y:S01]  /*20c0*/  SHF.L.U32 R203, R203, 0x10, RZ ;  /* 0x00000010cbcb7819 */ /* 0x000fe200000006ff */
[----:B------:R-:W-:Y:S01]  /*20d0*/  FADD.FTZ R4, R74, -R27 ;  /* 0x8000001b4a047221 */ /* 0x000fe20000010000 */
[----:B------:R-:W-:Y:S01]  /*20e0*/  SHF.R.U32.HI R15, RZ, 0x10, R15 ;  /* 0x00000010ff0f7819 */ /* 0x000fe2000001160f */
        /* <DEDUP_REMOVED lines=13> */
[----:B------:R-:W-:Y:S01]  /*21c0*/  SHF.R.U32.HI R13, RZ, 0x10, R13 ;  /* 0x00000010ff0d7819 */ /* 0x000fe2000001160d */
[----:B------:R-:W-:Y:S01]  /*21d0*/  FFMA.FTZ R216, R34, R35, R215 ;  /* 0x0000002322d87223 */ /* 0x000fe200000100d7 */
[----:B------:R-:W-:Y:S01]  /*21e0*/  SHF.L.U32 R31, R104, 0x10, RZ ;  /* 0x00000010681f7819 */ /* 0x000fe200000006ff */
[--C-:B------:R-:W-:Y:S01]  /*21f0*/  FADD.FTZ R30, R6, -R27.reuse ;  /* 0x8000001b061e7221 */ /* 0x100fe20000010000 */
[----:B------:R-:W-:Y:S01]  /*2200*/  SHF.L.U32 R204, R204, 0x10, RZ ;  /* 0x00000010cccc7819 */ /* 0x000fe200000006ff */
[----:B------:R-:W-:Y:S01]  /*2210*/  FADD.FTZ R218, R217, R74 ;  /* 0x0000004ad9da7221 */ /* 0x000fe20000010000 */
[----:B------:R-:W-:Y:S01]  /*2220*/  SHF.L.U32 R24, R60, 0x10, RZ ;  /* 0x000000103c187819 */ /* 0x000fe200000006ff */
[----:B------:R-:W-:Y:S01]  /*2230*/  FMUL.FTZ R30, R81, R30 ;  /* 0x0000001e511e7220 */ /* 0x000fe20000410000 */
[----:B------:R-:W-:Y:S01]  /*2240*/  SHF.L.U32 R20, R62, 0x10, RZ ;  /* 0x000000103e147819 */ /* 0x000fe200000006ff */
[----:B------:R-:W-:Y:S01]  /*2250*/  FMUL.FTZ R31, R31, R204 ;  /* 0x000000cc1f1f7220 */ /* 0x000fe20000410000 */
[----:B------:R-:W-:Y:S01]  /*2260*/  SHF.L.U32 R16, R45, 0x10, RZ ;  /* 0x000000102d107819 */ /* 0x000fe200000006ff */
[----:B------:R-:W-:Y:S01]  /*2270*/  FFMA.FTZ R215, R37, R74, R216 ;  /* 0x0000004a25d77223 */ /* 0x000fe200000100d8 */
[----:B------:R-:W-:Y:S01]  /*2280*/  SHF.L.U32 R12, R12, 0x10, RZ ;  /* 0x000000100c0c7819 */ /* 0x000fe200000006ff */
[--C-:B------:R-:W-:Y:S01]  /*2290*/  FADD.FTZ R24, R24, -R27.reuse ;  /* 0x8000001b18187221 */ /* 0x100fe20000010000 */
        /* <DEDUP_REMOVED lines=8> */
[----:B------:R-:W-:Y:S01]  /*2320*/  SHF.R.U32.HI R210, RZ, 0x10, R7 ;  /* 0x00000010ffd27819 */ /* 0x000fe20000011607 */
[----:B------:R-:W-:Y:S01]  /*2330*/  FADD.FTZ R7, R60, -R27 ;  /* 0x8000001b3c077221 */ /* 0x000fe20000010000 */
[----:B------:R-:W-:Y:S01]  /*2340*/  SHF.R.U32.HI R212, RZ, 0x10, R5 ;  /* 0x00000010ffd47819 */ /* 0x000fe20000011605 */
[--C-:B------:R-:W-:Y:S01]  /*2350*/  FADD.FTZ R6, R62, -R27.reuse ;  /* 0x8000001b3e067221 */ /* 0x100fe20000010000 */
[----:B------:R-:W-:Y:S01]  /*2360*/  FADD.FTZ R5, R72, -R27 ;  /* 0x8000001b48057221 */ /* 0x000fe20000010000 */
        /* <DEDUP_REMOVED lines=153> */
.L_x_996:
[--C-:B------:R-:W-:Y:S02]  /*2d00*/  SHF.R.U64 R211, R4, 0x10, R5.reuse ;  /* 0x0000001004d37819 */ /* 0x100fe40000001205 */
[----:B------:R-:W-:Y:S02]  /*2d10*/  SHF.L.U32 R4, R79, 0x10, RZ ;  /* 0x000000104f047819 */ /* 0x000fe400000006ff */
[----:B------:R-:W-:Y:S02]  /*2d20*/  SHF.L.U32 R237, R136, 0x10, RZ ;  /* 0x0000001088ed7819 */ /* 0x000fe400000006ff */
[----:B------:R-:W-:Y:S02]  /*2d30*/  SHF.R.U32.HI R212, RZ, 0x10, R5 ;  /* 0x00000010ffd47819 */ /* 0x000fe40000011605 */
[----:B------:R-:W-:Y:S01]  /*2d40*/  SHF.L.U32 R5, R80, 0x10, RZ ;  /* 0x0000001050057819 */ /* 0x000fe200000006ff */
[----:B------:R-:W-:Y:S01]  /*2d50*/  FADD.FTZ R237, R4, -R237 ;  /* 0x800000ed04ed7221 */ /* 0x000fe20000010000 */
[----:B------:R-:W-:-:S02]  /*2d60*/  SHF.L.U32 R236, R137, 0x10, RZ ;  /* 0x0000001089ec7819 */ /* 0x000fc400000006ff */
[----:B------:R-:W-:Y:S02]  /*2d70*/  SHF.L.U32 R4, R47, 0x10, RZ ;  /* 0x000000102f047819 */ /* 0x000fe400000006ff */
[----:B------:R-:W-:Y:S01]  /*2d80*/  SHF.L.U32 R223, R133, 0x10, RZ ;  /* 0x0000001085df7819 */ /* 0x000fe200000006ff */
[----:B------:R-:W-:Y:S01]  /*2d90*/  FADD.FTZ R236, R5, -R236 ;  /* 0x800000ec05ec7221 */ /* 0x000fe20000010000 */
[----:B------:R-:W-:Y:S02]  /*2da0*/  SHF.R.U64 R52, R36, 0x10, R37 ;  /* 0x0000001024347819 */ /* 0x000fe40000001225 */
[----:B------:R-:W-:Y:S01]  /*2db0*/  SHF.R.U64 R209, R6, 0x10, R7 ;  /* 0x0000001006d17819 */ /* 0x000fe20000001207 */
[----:B------:R-:W-:Y:S01]  /*2dc0*/  FADD.FTZ R223, R4, -R223 ;  /* 0x800000df04df7221 */ /* 0x000fe20000010000 */
[----:B------:R-:W-:Y:S02]  /*2dd0*/  SHF.R.U32.HI R210, RZ, 0x10, R7 ;  /* 0x00000010ffd27819 */ /* 0x000fe40000011607 */
[----:B------:R-:W-:-:S02]  /*2de0*/  SHF.L.U32 R4, R46, 0x10, RZ ;  /* 0x000000102e047819 */ /* 0x000fc400000006ff */
[----:B------:R-:W-:Y:S02]  /*2df0*/  SHF.L.U32 R5, R77, 0x10, RZ ;  /* 0x000000104d057819 */ /* 0x000fe400000006ff */
[----:B------:R-:W-:Y:S02]  /*2e00*/  SHF.L.U32 R7, R130, 0x10, RZ ;  /* 0x0000001082077819 */ /* 0x000fe400000006ff */
[----:B------:R-:W-:Y:S02]  /*2e10*/  SHF.L.U32 R36, R128, 0x10, RZ ;  /* 0x0000001080247819 */ /* 0x000fe400000006ff */
[----:B------:R-:W-:Y:S01]  /*2e20*/  SHF.R.U64 R203, R20, 0x10, R21 ;  /* 0x0000001014cb7819 */ /* 0x000fe20000001215 */
[----:B------:R-:W-:Y:S01]  /*2e30*/  FADD.FTZ R7, R4, -R7 ;  /* 0x8000000704077221 */ /* 0x000fe20000010000 */
[----:B------:R-:W-:Y:S01]  /*2e40*/  SHF.L.U32 R4, R73, 0x10, RZ ;  /* 0x0000001049047819 */ /* 0x000fe200000006ff */
[----:B------:R-:W-:Y:S01]  /*2e50*/  FADD.FTZ R36, R5, -R36 ;  /* 0x8000002405247221 */ /* 0x000fe20000010000 */
[----:B------:R-:W-:-:S02]  /*2e60*/  SHF.L.U32 R5, R127, 0x10, RZ ;  /* 0x000000107f057819 */ /* 0x000fc400000006ff */
[----:B------:R-:W-:Y:S02]  /*2e70*/  SHF.R.U32.HI R204, RZ, 0x10, R21 ;  /* 0x00000010ffcc7819 */ /* 0x000fe40000011615 */
[----:B------:R-:W-:Y:S01]  /*2e80*/  SHF.L.U32 R21, R123, 0x10, RZ ;  /* 0x000000107b157819 */ /* 0x000fe200000006ff */
[----:B------:R-:W-:Y:S01]  /*2e90*/  FADD.FTZ R5, R4, -R5 ;  /* 0x8000000504057221 */ /* 0x000fe20000010000 */
[----:B------:R-:W-:Y:S02]  /*2ea0*/  SHF.L.U32 R4, R61, 0x10, RZ ;  /* 0x000000103d047819 */ /* 0x000fe400000006ff */
[--C-:B------:R-:W-:Y:S02]  /*2eb0*/  SHF.R.U64 R213, R2, 0x10, R3.reuse ;  /* 0x0000001002d57819 */ /* 0x100fe40000001203 */
[----:B------:R-:W-:Y:S01]  /*2ec0*/  SHF.R.U32.HI R214, RZ, 0x10, R3 ;  /* 0x00000010ffd67819 */ /* 0x000fe20000011603 */
[----:B------:R-:W-:Y:S01]  /*2ed0*/  FADD.FTZ R21, R4, -R21 ;  /* 0x8000001504157221 */ /* 0x000fe20000010000 */
[----:B------:R-:W-:-:S02]  /*2ee0*/  SHF.L.U32 R3, R78, 0x10, RZ ;  /* 0x000000104e037819 */ /* 0x000fc400000006ff */
[----:B------:R-:W-:Y:S02]  /*2ef0*/  SHF.L.U32 R2, R215, 0x10, RZ ;  /* 0x00000010d7027819 */ /* 0x000fe400000006ff */
[----:B------:R-:W-:Y:S02]  /*2f00*/  SHF.L.U32 R234, R134, 0x10, RZ ;  /* 0x0000001086ea7819 */ /* 0x000fe400000006ff */
[----:B------:R-:W-:Y:S02]  /*2f10*/  SHF.L.U32 R225, R135, 0x10, RZ ;  /* 0x0000001087e17819 */ /* 0x000fe400000006ff */
[----:B------:R-:W-:Y:S01]  /*2f20*/  SHF.R.U64 R44, R18, 0x10, R19 ;  /* 0x00000010122c7819 */ /* 0x000fe20000001213 */
[----:B------:R-:W-:Y:S01]  /*2f30*/  FADD.FTZ R234, R3, -R234 ;  /* 0x800000ea03ea7221 */ /* 0x000fe20000010000 */
[----:B------:R-:W-:Y:S01]  /*2f40*/  SHF.R.U64 R4, R136, 0x10, R137 ;  /* 0x0000001088047819 */ /* 0x000fe20000001289 */
[----:B------:R-:W-:Y:S01]  /*2f50*/  FADD.FTZ R225, R2, -R225 ;  /* 0x800000e102e17221 */ /* 0x000fe20000010000 */
[----:B------:R-:W-:-:S02]  /*2f60*/  SHF.R.U64 R197, R24, 0x10, R25 ;  /* 0x0000001018c57819 */ /* 0x000fc40000001219 */
[--C-:B------:R-:W-:Y:S02]  /*2f70*/  SHF.R.U64 R199, R22, 0x10, R23.reuse ;  /* 0x0000001016c77819 */ /* 0x100fe40000001217 */
[----:B------:R-:W-:Y:S02]  /*2f80*/  SHF.R.U32.HI R200, RZ, 0x10, R23 ;  /* 0x00000010ffc87819 */ /* 0x000fe40000011617 */
[----:B------:R-:W-:Y:S02]  /*2f90*/  SHF.L.U32 R23, R60, 0x10, RZ ;  /* 0x000000103c177819 */ /* 0x000fe400000006ff */
[----:B------:R-:W-:Y:S02]  /*2fa0*/  SHF.L.U32 R24, R122, 0x10, RZ ;  /* 0x000000107a187819 */ /* 0x000fe400000006ff */
[----:B------:R-:W-:Y:S02]  /*2fb0*/  SHF.R.U64 R58, R14, 0x10, R15 ;  /* 0x000000100e3a7819 */ /* 0x000fe4000000120f */
[----:B------:R-:W-:Y:S01]  /*2fc0*/  SHF.L.U32 R3, R76, 0x10, RZ ;  /* 0x000000104c037819 */ /* 0x000fe200000006ff */
[----:B------:R-:W-:Y:S01]  /*2fd0*/  FADD.FTZ R24, R23, -R24 ;  /* 0x8000001817187221 */ /* 0x000fe20000010000 */
[----:B------:R-:W-:-:S02]  /*2fe0*/  SHF.L.U32 R2, R131, 0x10, RZ ;  /* 0x0000001083027819 */ /* 0x000fc400000006ff */
[----:B------:R-:W-:Y:S02]  /*2ff0*/  SHF.L.U32 R4, R4, 0x10, RZ ;  /* 0x0000001004047819 */ /* 0x000fe400000006ff */
[----:B------:R-:W-:Y:S01]  /*3000*/  SHF.L.U32 R61, R44, 0x10, RZ ;  /* 0x000000102c3d7819 */ /* 0x000fe200000006ff */
[----:B------:R-:W-:Y:S01]  /*3010*/  FADD.FTZ R2, R3, -R2 ;  /* 0x8000000203027221 */ /* 0x000fe20000010000 */
[----:B------:R-:W-:Y:S02]  /*3020*/  SHF.R.U64 R48, R32, 0x10, R33 ;  /* 0x0000001020307819 */ /* 0x000fe40000001221 */
[----:B------:R-:W-:Y:S02]  /*3030*/  SHF.R.U64 R54, R38, 0x10, R39 ;  /* 0x0000001026367819 */ /* 0x000fe40000001227 */
[----:B------:R-:W-:Y:S02]  /*3040*/  SHF.R.U32.HI R32, RZ, 0x10, R33 ;  /* 0x00000010ff207819 */ /* 0x000fe40000011621 */
[----:B------:R-:W-:-:S02]  /*3050*/  SHF.R.U64 R56, R12, 0x10, R13 ;  /* 0x000000100c387819 */ /* 0x000fc4000000120d */
[----:B------:R-:W-:Y:S02]  /*3060*/  SHF.R.U32.HI R55, RZ, 0x10, R13 ;  /* 0x00000010ff377819 */ /* 0x000fe4000001160d */
[----:B------:R-:W-:Y:S02]  /*3070*/  SHF.R.U64 R229, R132, 0x10, R133 ;  /* 0x0000001084e57819 */ /* 0x000fe40000001285 */
[----:B------:R-:W-:Y:S02]  /*3080*/  SHF.R.U64 R13, R28, 0x10, R29 ;  /* 0x000000101c0d7819 */ /* 0x000fe4000000121d */
[----:B------:R-:W-:Y:S02]  /*3090*/  SHF.L.U32 R78, R114, 0x10, RZ ;  /* 0x00000010724e7819 */ /* 0x000fe400000006ff */
[----:B------:R-:W-:Y:S02]  /*30a0*/  SHF.L.U32 R6, R75, 0x10, RZ ;  /* 0x000000104b067819 */ /* 0x000fe400000006ff */
[----:B------:R-:W-:-:S02]  /*30b0*/  SHF.L.U32 R33, R129, 0x10, RZ ;  /* 0x0000001081217819 */ /* 0x000fc400000006ff */
[----:B------:R-:W-:Y:S01]  /*30c0*/  SHF.L.U32 R23, R58, 0x10, RZ ;  /* 0x000000103a177819 */ /* 0x000fe200000006ff */
[----:B------:R-:W-:Y:S01]  /*30d0*/  FADD.FTZ R58, R61, -R4 ;  /* 0x800000043d3a7221 */ /* 0x000fe20000010000 */
[----:B------:R-:W-:Y:S01]  /*30e0*/  SHF.R.U32.HI R45, RZ, 0x10, R37 ;  /* 0x00000010ff2d7819 */ /* 0x000fe20000011625 */
[----:B------:R-:W-:Y:S01]  /*30f0*/  FADD.FTZ R33, R6, -R33 ;  /* 0x8000002106217221 */ /* 0x000fe20000010000 */
[----:B------:R-:W-:Y:S02]  /*3100*/  SHF.L.U32 R76, R110, 0x10, RZ ;  /* 0x000000106e4c7819 */ /* 0x000fe400000006ff */
[----:B------:R-:W-:Y:S02]  /*3110*/  SHF.R.U64 R37, R30, 0x10, R31 ;  /* 0x000000101e257819 */ /* 0x000fe4000000121f */
[----:B------:R-:W-:Y:S01]  /*3120*/  SHF.R.U64 R205, R16, 0x10, R17 ;  /* 0x0000001010cd7819 */ /* 0x000fe20000001211 */
[----:B------:R-:W-:Y:S01]  /*3130*/  MUFU.RCP R224, R76 ;  /* 0x0000004c00e07308 */ /* 0x000fe20000001000 */
[----:B------:R-:W-:-:S02]  /*3140*/  SHF.R.U64 R207, R10, 0x10, R11 ;  /* 0x000000100acf7819 */ /* 0x000fc4000000120b */
[----:B------:R-:W-:Y:S02]  /*3150*/  SHF.R.U32.HI R208, RZ, 0x10, R11 ;  /* 0x00000010ffd07819 */ /* 0x000fe4000001160b */
[----:B------:R-:W-:Y:S02]  /*3160*/  SHF.L.U32 R74, R74, 0x10, RZ ;  /* 0x000000104a4a7819 */ /* 0x000fe400000006ff */
[----:B------:R-:W-:Y:S01]  /*3170*/  SHF.L.U32 R3, R124, 0x10, RZ ;  /* 0x000000107c037819 */ /* 0x000fe200000006ff */
[----:B------:R-:W1:Y:S01]  /*3180*/  MUFU.RCP R11, R78 ;  /* 0x0000004e000b7308 */ /* 0x000e620000001000 */
[----:B------:R-:W-:Y:S02]  /*3190*/  SHF.L.U32 R229, R229, 0x10, RZ ;  /* 0x00000010e5e57819 */ /* 0x000fe400000006ff */
[----:B------:R-:W-:Y:S01]  /*31a0*/  SHF.L.U32 R54, R54, 0x10, RZ ;  /* 0x0000001036367819 */ /* 0x000fe200000006ff */
[----:B------:R-:W-:Y:S01]  /*31b0*/  FADD.FTZ R3, R74, -R3 ;  /* 0x800000034a037221 */ /* 0x000fe20000010000 */
[----:B------:R-:W-:-:S02]  /*31c0*/  SHF.R.U64 R4, R120, 0x10, R121 ;  /* 0x0000001078047819 */ /* 0x000fc40000001279 */
[----:B------:R-:W-:Y:S01]  /*31d0*/  SHF.L.U32 R75, R107, 0x10, RZ ;  /* 0x000000106b4b7819 */ /* 0x000fe200000006ff */
[----:B------:R-:W-:Y:S01]  /*31e0*/  FADD.FTZ R229, R54, -R229 ;  /* 0x800000e536e57221 */ /* 0x000fe20000010000 */
[----:B------:R-:W-:Y:S02]  /*31f0*/  SHF.L.U32 R16, R13, 0x10, RZ ;  /* 0x000000100d107819 */ /* 0x000fe400000006ff */
[----:B------:R-:W-:Y:S01]  /*3200*/  SHF.R.U32.HI R0, RZ, 0x10, R19 ;  /* 0x00000010ff007819 */ /* 0x000fe20000011613 */
[----:B------:R-:W-:Y:S01]  /*3210*/  MUFU.RCP R221, R75 ;  /* 0x0000004b00dd7308 */ /* 0x000fe20000001000 */
[----:B------:R-:W-:Y:S02]  /*3220*/  SHF.R.U32.HI R198, RZ, 0x10, R25 ;  /* 0x00000010ffc67819 */ /* 0x000fe40000011619 */
[----:B------:R-:W-:Y:S02]  /*3230*/  SHF.R.U32.HI R13, RZ, 0x10, R137 ;  /* 0x00000010ff0d7819 */ /* 0x000fe40000011689 */
[----:B------:R-:W-:-:S02]  /*3240*/  SHF.L.U32 R6, R63, 0x10, RZ ;  /* 0x000000103f067819 */ /* 0x000fc400000006ff */
        /* <DEDUP_REMOVED lines=8> */
[----:B------:R-:W-:Y:S02]  /*32d0*/  SHF.L.U32 R13, R13, 0x10, RZ ;  /* 0x000000100d0d7819 */ /* 0x000fe400000006ff */
[----:B------:R-:W-:Y:S02]  /*32e0*/  SHF.R.U64 R227, R128, 0x10, R129 ;  /* 0x0000001080e37819 */ /* 0x000fe40000001281 */
[----:B------:R-:W-:Y:S01]  /*32f0*/  SHF.R.U64 R53, R40, 0x10, R41 ;  /* 0x0000001028357819 */ /* 0x000fe20000001229 */
[----:B------:R-:W-:Y:S01]  /*3300*/  FADD.FTZ R54, R54, -R13 ;  /* 0x8000000d36367221 */ /* 0x000fe20000010000 */
[----:B------:R-:W-:Y:S02]  /*3310*/  SHF.R.U64 R201, R8, 0x10, R9 ;  /* 0x0000001008c97819 */ /* 0x000fe40000001209 */
[----:B------:R-:W-:Y:S01]  /*3320*/  SHF.L.U32 R6, R57, 0x10, RZ ;  /* 0x0000001039067819 */ /* 0x000fe200000006ff */
[----:B------:R-:W2:Y:S01]  /*3330*/  MUFU.RCP R8, R59 ;  /* 0x0000003b00087308 */ /* 0x000ea20000001000 */
[----:B------:R-:W-:-:S02]  /*3340*/  SHF.R.U32.HI R41, RZ, 0x10, R41 ;  /* 0x00000010ff297819 */ /* 0x000fc40000011629 */
[----:B------:R-:W-:Y:S02]  /*3350*/  SHF.R.U32.HI R37, RZ, 0x10, R135 ;  /* 0x00000010ff257819 */ /* 0x000fe40000011687 */
[----:B------:R-:W-:Y:S02]  /*3360*/  SHF.R.U32.HI R40, RZ, 0x10, R39 ;  /* 0x00000010ff287819 */ /* 0x000fe40000011627 */
[----:B------:R-:W-:Y:S01]  /*3370*/  SHF.L.U32 R227, R227, 0x10, RZ ;  /* 0x00000010e3e37819 */ /* 0x000fe200000006ff */
[----:B------:R-:W3:Y:S01]  /*3380*/  MUFU.RCP R57, R74 ;  /* 0x0000004a00397308 */ /* 0x000ee20000001000 */
[----:B------:R-:W-:Y:S02]  /*3390*/  SHF.L.U32 R48, R48, 0x10, RZ ;  /* 0x0000001030307819 */ /* 0x000fe400000006ff */
[----:B------:R-:W-:Y:S02]  /*33a0*/  SHF.L.U32 R63, R99, 0x10, RZ ;  /* 0x00000010633f7819 */ /* 0x000fe400000006ff */
[----:B------:R-:W-:Y:S01]  /*33b0*/  SHF.R.U32.HI R13, RZ, 0x10, R133 ;  /* 0x00000010ff0d7819 */ /* 0x000fe20000011685 */
[----:B------:R-:W-:Y:S01]  /*33c0*/  FADD.FTZ R227, R48, -R227 ;  /* 0x800000e330e37221 */ /* 0x000fe20000010000 */
[----:B------:R-:W-:Y:S01]  /*33d0*/  SHF.L.U32 R79, R115, 0x10, RZ ;  /* 0x00000010734f7819 */ /* 0x000fe200000006ff */
[----:B------:R-:W4:Y:S01]  /*33e0*/  MUFU.RCP R217, R63 ;  /* 0x0000003f00d97308 */ /* 0x000f220000001000 */
[----:B------:R-:W-:Y:S01]  /*33f0*/  SHF.R.U64 R230, R134, 0x10, R135 ;  /* 0x0000001086e67819 */ /* 0x000fe20000001287 */
[----:B-1----:R-:W-:Y:S01]  /*3400*/  FMUL.FTZ R48, R225, R11 ;  /* 0x0000000be1307220 */ /* 0x002fe20000410000 */
[----:B------:R-:W-:Y:S01]  /*3410*/  SHF.L.U32 R41, R41, 0x10, RZ ;  /* 0x0000001029297819 */ /* 0x000fe200000006ff */
[----:B--2---:R-:W-:Y:S01]  /*3420*/  FMUL.FTZ R0, R237, R8 ;  /* 0x00000008ed007220 */ /* 0x004fe20000410000 */
[----:B------:R-:W-:-:S02]  /*3430*/  SHF.L.U32 R37, R37, 0x10, RZ ;  /* 0x0000001025257819 */ /* 0x000fc400000006ff */
[----:B------:R-:W-:Y:S01]  /*3440*/  SHF.L.U32 R40, R40, 0x10, RZ ;  /* 0x0000001028287819 */ /* 0x000fe200000006ff */
[----:B------:R-:W1:Y:S01]  /*3450*/  MUFU.RCP R233, R79 ;  /* 0x0000004f00e97308 */ /* 0x000e620000001000 */
[----:B------:R-:W-:Y:S01]  /*3460*/  SHF.L.U32 R13, R13, 0x10, RZ ;  /* 0x000000100d0d7819 */ /* 0x000fe200000006ff */
[----:B------:R-:W-:Y:S01]  /*3470*/  FADD.FTZ R225, R41, -R37 ;  /* 0x8000002529e17221 */ /* 0x000fe20000010000 */
[----:B------:R-:W-:Y:S01]  /*3480*/  SHF.R.U32.HI R206, RZ, 0x10, R17 ;  /* 0x00000010ffce7819 */ /* 0x000fe20000011611 */
[----:B------:R-:W-:Y:S01]  /*3490*/  FMUL.FTZ R41, R223, R224 ;  /* 0x000000e0df297220 */ /* 0x000fe20000410000 */
[----:B------:R-:W-:Y:S01]  /*34a0*/  SHF.L.U32 R216, R216, 0x10, RZ ;  /* 0x00000010d8d87819 */ /* 0x000fe200000006ff */
[----:B------:R-:W-:Y:S01]  /*34b0*/  FADD.FTZ R224, R40, -R13 ;  /* 0x8000000d28e07221 */ /* 0x000fe20000010000 */
[----:B------:R-:W-:Y:S01]  /*34c0*/  SHF.L.U32 R231, R132, 0x10, RZ ;  /* 0x0000001084e77819 */ /* 0x000fe200000006ff */
[----:B------:R-:W-:Y:S01]  /*34d0*/  FMUL.FTZ R40, R7, R221 ;  /* 0x000000dd07287220 */ /* 0x000fe20000410000 */
[----:B------:R-:W-:Y:S01]  /*34e0*/  SHF.L.U32 R230, R230, 0x10, RZ ;  /* 0x00000010e6e67819 */ /* 0x000fe200000006ff */
[----:B---3--:R-:W-:Y:S01]  /*34f0*/  FMUL.FTZ R37, R2, R57 ;  /* 0x0000003902257220 */ /* 0x008fe20000410000 */
[----:B------:R-:W-:Y:S01]  /*3500*/  SHF.L.U32 R53, R53, 0x10, RZ ;  /* 0x0000001035357819 */ /* 0x000fe200000006ff */
[----:B------:R-:W-:Y:S01]  /*3510*/  FADD.FTZ R231, R216, -R231 ;  /* 0x800000e7d8e77221 */ /* 0x000fe20000010000 */
[----:B------:R-:W-:-:S02]  /*3520*/  SHF.L.U32 R17, R72, 0x10, RZ ;  /* 0x0000001048117819 */ /* 0x000fc400000006ff */
[----:B------:R-:W-:Y:S01]  /*3530*/  SHF.R.U32.HI R28, RZ, 0x10, R31 ;  /* 0x00000010ff1c7819 */ /* 0x000fe2000001161f */
[----:B------:R-:W-:Y:S01]  /*3540*/  FADD.FTZ R230, R53, -R230 ;  /* 0x800000e635e67221 */ /* 0x000fe20000010000 */
[----:B------:R-:W-:Y:S02]  /*3550*/  SHF.L.U32 R72, R102, 0x10, RZ ;  /* 0x0000001066487819 */ /* 0x000fe400000006ff */
[----:B------:R-:W-:Y:S02]  /*3560*/  SHF.L.U32 R31, R62, 0x10, RZ ;  /* 0x000000103e1f7819 */ /* 0x000fe400000006ff */
[----:B------:R-:W-:Y:S01]  /*3570*/  SHF.L.U32 R62, R98, 0x10, RZ ;  /* 0x00000010623e7819 */ /* 0x000fe200000006ff */
[----:B------:R-:W2:Y:S01]  /*3580*/  MUFU.RCP R53, R72 ;  /* 0x0000004800357308 */ /* 0x000ea20000001000 */
[----:B------:R-:W-:Y:S02]  /*3590*/  SHF.R.U32.HI R221, RZ, 0x10, R129 ;  /* 0x00000010ffdd7819 */ /* 0x000fe40000011681 */
[----:B------:R-:W-:-:S02]  /*35a0*/  SHF.L.U32 R77, R111, 0x10, RZ ;  /* 0x000000106f4d7819 */ /* 0x000fc400000006ff */
[C---:B------:R-:W-:Y:S02]  /*35b0*/  SHF.L.U32 R216, R126.reuse, 0x10, RZ ;  /* 0x000000107ed87819 */ /* 0x040fe400000006ff */
[----:B------:R-:W-:Y:S01]  /*35c0*/  SHF.R.U64 R226, R126, 0x10, R127 ;  /* 0x000000107ee27819 */ /* 0x000fe2000000127f */
[----:B------:R-:W-:Y:S01]  /*35d0*/  MUFU.RCP R215, R62 ;  /* 0x0000003e00d77308 */ /* 0x000fe20000001000 */
[----:B------:R-:W-:Y:S01]  /*35e0*/  SHF.L.U32 R61, R95, 0x10, RZ ;  /* 0x000000105f3d7819 */ /* 0x000fe200000006ff */
[----:B------:R-:W-:Y:S01]  /*35f0*/  FADD.FTZ R216, R17, -R216 ;  /* 0x800000d811d87221 */ /* 0x000fe20000010000 */
[----:B------:R-:W-:Y:S02]  /*3600*/  SHF.L.U32 R32, R32, 0x10, RZ ;  /* 0x0000001020207819 */ /* 0x000fe400000006ff */
[----:B------:R-:W-:Y:S02]  /*3610*/  SHF.L.U32 R221, R221, 0x10, RZ ;  /* 0x00000010dddd7819 */ /* 0x000fe400000006ff */
[----:B------:R-:W-:Y:S01]  /*3620*/  SHF.L.U32 R226, R226, 0x10, RZ ;  /* 0x00000010e2e27819 */ /* 0x000fe200000006ff */
[----:B------:R-:W3:Y:S01]  /*3630*/  MUFU.RCP R232, R77 ;  /* 0x0000004d00e87308 */ /* 0x000ee20000001000 */
[----:B------:R-:W-:Y:S01]  /*3640*/  SHF.L.U32 R52, R52, 0x10, RZ ;  /* 0x0000001034347819 */ /* 0x000fe200000006ff */
[----:B------:R-:W-:Y:S01]  /*3650*/  FADD.FTZ R221, R32, -R221 ;  /* 0x800000dd20dd7221 */ /* 0x000fe20000010000 */
[----:B------:R-:W-:Y:S01]  /*3660*/  SHF.L.U32 R57, R91, 0x10, RZ ;  /* 0x000000105b397819 */ /* 0x000fe200000006ff */
[----:B----4-:R-:W-:Y:S01]  /*3670*/  FMUL.FTZ R32, R216, R217 ;  /* 0x000000d9d8207220 */ /* 0x010fe20000410000 */
[----:B------:R-:W-:Y:S01]  /*3680*/  SHF.L.U32 R60, R94, 0x10, RZ ;  /* 0x000000105e3c7819 */ /* 0x000fe200000006ff */
[----:B------:R-:W-:Y:S01]  /*3690*/  FADD.FTZ R226, R52, -R226 ;  /* 0x800000e234e27221 */ /* 0x000fe20000010000 */
[----:B------:R-:W-:Y:S01]  /*36a0*/  SHF.L.U32 R17, R121, 0x10, RZ ;  /* 0x0000001079117819 */ /* 0x000fe200000006ff */
[----:B------:R-:W4:Y:S01]  /*36b0*/  MUFU.RCP R8, R61 ;  /* 0x0000003d00087308 */ /* 0x000f220000001000 */
[----:B-1----:R-:W-:Y:S01]  /*36c0*/  FMUL.FTZ R52, R234, R233 ;  /* 0x000000e9ea347220 */ /* 0x002fe20000410000 */
[----:B------:R-:W-:Y:S01]  /*36d0*/  SHF.R.U32.HI R217, RZ, 0x10, R125 ;  /* 0x00000010ffd97819 */ /* 0x000fe2000001167d */
[----:B--2---:R-:W-:Y:S01]  /*36e0*/  FMUL.FTZ R33, R33, R53 ;  /* 0x0000003521217220 */ /* 0x004fe20000410000 */
[----:B------:R-:W-:Y:S01]  /*36f0*/  SHF.R.U32.HI R29, RZ, 0x10, R29 ;  /* 0x00000010ff1d7819 */ /* 0x000fe2000001161d */
[----:B------:R-:W-:Y:S01]  /*3700*/  FADD.FTZ R17, R6, -R17 ;  /* 0x8000001106117221 */ /* 0x000fe20000010000 */
[----:B------:R-:W-:-:S02]  /*3710*/  SHF.R.U32.HI R233, RZ, 0x10, R123 ;  /* 0x00000010ffe97819 */ /* 0x000fc4000001167b */
[----:B------:R-:W1:Y:S01]  /*3720*/  MUFU.RCP R2, R57 ;  /* 0x0000003900027308 */ /* 0x000e620000001000 */
[----:B------:R-:W-:Y:S01]  /*3730*/  SHF.L.U32 R73, R103, 0x10, RZ ;  /* 0x0000001067497819 */ /* 0x000fe200000006ff */
[----:B---3--:R-:W-:Y:S01]  /*3740*/  FMUL.FTZ R44, R231, R232 ;  /* 0x000000e8e72c7220 */ /* 0x008fe20000410000 */
[----:B------:R-:W-:Y:S02]  /*3750*/  SHF.L.U32 R55, R55, 0x10, RZ ;  /* 0x0000001037377819 */ /* 0x000fe400000006ff */
[----:B------:R-:W-:Y:S02]  /*3760*/  SHF.L.U32 R217, R217, 0x10, RZ ;  /* 0x00000010d9d97819 */ /* 0x000fe400000006ff */
[----:B------:R-:W-:Y:S01]  /*3770*/  SHF.L.U32 R216, R29, 0x10, RZ ;  /* 0x000000101dd87819 */ /* 0x000fe200000006ff */
[----:B------:R-:W2:Y:S01]  /*3780*/  MUFU.RCP R11, R60 ;  /* 0x0000003c000b7308 */ /* 0x000ea20000001000 */
[----:B------:R-:W-:Y:S01]  /*3790*/  SHF.L.U32 R233, R233, 0x10, RZ ;  /* 0x00000010e9e97819 */ /* 0x000fe200000006ff */
[----:B------:R-:W-:Y:S01]  /*37a0*/  FMUL.FTZ R29, R5, R215 ;  /* 0x000000d7051d7220 */ /* 0x000fe20000410000 */
[----:B------:R-:W-:Y:S01]  /*37b0*/  SHF.R.U64 R6, R122, 0x10, R123 ;  /* 0x000000107a067819 */ /* 0x000fe2000000127b */
[----:B------:R-:W-:Y:S01]  /*37c0*/  FADD.FTZ R217, R55, -R217 ;  /* 0x800000d937d97221 */ /* 0x000fe20000010000 */
[----:B------:R-:W-:Y:S01]  /*37d0*/  SHF.L.U32 R53, R90, 0x10, RZ ;  /* 0x000000105a357819 */ /* 0x000fe200000006ff */
[----:B------:R-:W-:Y:S01]  /*37e0*/  FADD.FTZ R5, R216, -R233 ;  /* 0x800000e9d8057221 */ /* 0x000fe20000010000 */
[----:B------:R-:W-:Y:S01]  /*37f0*/  SHF.L.U32 R6, R6, 0x10, RZ ;  /* 0x0000001006067819 */ /* 0x000fe200000006ff */
[----:B------:R-:W3:Y:S01]  /*3800*/  MUFU.RCP R219, R73 ;  /* 0x0000004900db7308 */ /* 0x000ee20000001000 */
[----:B------:R-:W-:Y:S01]  /*3810*/  SHF.L.U32 R55, R28, 0x10, RZ ;  /* 0x000000101c377819 */ /* 0x000fe200000006ff */
[----:B----4-:R-:W-:Y:S01]  /*3820*/  FMUL.FTZ R28, R3, R8 ;  /* 0x00000008031c7220 */ /* 0x010fe20000410000 */
[----:B------:R-:W-:Y:S01]  /*3830*/  SHF.R.U32.HI R216, RZ, 0x10, R121 ;  /* 0x00000010ffd87819 */ /* 0x000fe20000011679 */
[----:B------:R-:W-:Y:S01]  /*3840*/  FADD.FTZ R6, R16, -R6 ;  /* 0x8000000610067221 */ /* 0x000fe20000010000 */
[----:B------:R-:W-:Y:S01]  /*3850*/  SHF.L.U32 R8, R84, 0x10, RZ ;  /* 0x0000001054087819 */ /* 0x000fe200000006ff */
[----:B-1----:R-:W-:Y:S01]  /*3860*/  FMUL.FTZ R24, R24, R2 ;  /* 0x0000000218187220 */ /* 0x002fe20000410000 */
[----:B------:R-:W-:Y:S01]  /*3870*/  SHF.R.U32.HI R49, RZ, 0x10, R15 ;  /* 0x00000010ff317819 */ /* 0x000fe2000001160f */
[----:B------:R-:W1:Y:S01]  /*3880*/  MUFU.RCP R231, R53 ;  /* 0x0000003500e77308 */ /* 0x000e620000001000 */
[----:B------:R-:W-:Y:S01]  /*3890*/  SHF.R.U64 R215, R138, 0x10, R139 ;  /* 0x000000108ad77819 */ /* 0x000fe2000000128b */
[----:B--2---:R-:W-:Y:S01]  /*38a0*/  FMUL.FTZ R25, R25, R11 ;  /* 0x0000000b19197220 */ /* 0x004fe20000410000 */
[----:B------:R-:W-:-:S02]  /*38b0*/  SHF.L.U32 R15, R93, 0x10, RZ ;  /* 0x000000105d0f7819 */ /* 0x000fc400000006ff */
[----:B------:R-:W-:Y:S02]  /*38c0*/  SHF.L.U32 R216, R216, 0x10, RZ ;  /* 0x00000010d8d87819 */ /* 0x000fe400000006ff */
[----:B------:R-:W-:Y:S01]  /*38d0*/  SHF.L.U32 R16, R96, 0x10, RZ ;  /* 0x0000001060107819 */ /* 0x000fe200000006ff */
[----:B------:R-:W2:Y:S01]  /*38e0*/  MUFU.RCP R2, R8 ;  /* 0x0000000800027308 */ /* 0x000ea20000001000 */
[----:B------:R-:W-:Y:S01]  /*38f0*/  SHF.L.U32 R11, R88, 0x10, RZ ;  /* 0x00000010580b7819 */ /* 0x000fe200000006ff */
[----:B------:R-:W-:Y:S01]  /*3900*/  FADD.FTZ R3, R55, -R216 ;  /* 0x800000d837037221 */ /* 0x000fe20000010000 */
[----:B------:R-:W-:Y:S01]  /*3910*/  SHF.L.U32 R215, R215, 0x10, RZ ;  /* 0x00000010d7d77819 */ /* 0x000fe200000006ff */
[----:B---3--:R-:W-:Y:S01]  /*3920*/  FMUL.FTZ R36, R36, R219 ;  /* 0x000000db24247220 */ /* 0x008fe20000410000 */
[----:B------:R-:W-:Y:S02]  /*3930*/  SHF.L.U32 R13, R92, 0x10, RZ ;  /* 0x000000105c0d7819 */ /* 0x000fe400000006ff */
[----:B------:R-:W-:Y:S01]  /*3940*/  SHF.L.U32 R80, R82, 0x10, RZ ;  /* 0x0000001052507819 */ /* 0x000fe200000006ff */
[----:B------:R-:W3:Y:S01]  /*3950*/  MUFU.RCP R14, R15 ;  /* 0x0000000f000e7308 */ /* 0x000ee20000001000 */
[----:B------:R-:W-:Y:S01]  /*3960*/  SHF.R.U32.HI R55, RZ, 0x10, R139 ;  /* 0x00000010ff377819 */ /* 0x000fe2000001168b */
[----:B-1----:R-:W-:Y:S01]  /*3970*/  FMUL.FTZ R21, R21, R231 ;  /* 0x000000e715157220 */ /* 0x002fe20000410000 */
[----:B------:R-:W-:-:S02]  /*3980*/  SHF.R.U64 R10, R124, 0x10, R125 ;  /* 0x000000107c0a7819 */ /* 0x000fc4000000127d */
[----:B------:R-:W-:Y:S02]  /*3990*/  SHF.R.U32.HI R219, RZ, 0x10, R127 ;  /* 0x00000010ffdb7819 */ /* 0x000fe4000001167f */
[----:B------:R-:W-:Y:S01]  /*39a0*/  SHF.L.U32 R55, R55, 0x10, RZ ;  /* 0x0000001037377819 */ /* 0x000fe200000006ff */
[----:B------:R-:W1:Y:S01]  /*39b0*/  MUFU.RCP R218, R16 ;  /* 0x0000001000da7308 */ /* 0x000e620000001000 */
[----:B------:R-:W-:Y:S01]  /*39c0*/  SHF.L.U32 R10, R10, 0x10, RZ ;  /* 0x000000100a0a7819 */ /* 0x000fe200000006ff */
[----:B--2---:R-:W-:Y:S01]  /*39d0*/  FMUL.FTZ R3, R3, R2 ;  /* 0x0000000203037220 */ /* 0x004fe20000410000 */
[----:B------:R-:W-:Y:S02]  /*39e0*/  SHF.L.U32 R56, R56, 0x10, RZ ;  /* 0x0000001038387819 */ /* 0x000fe400000006ff */
[----:B------:R-:W-:Y:S02]  /*39f0*/  SHF.L.U32 R45, R45, 0x10, RZ ;  /* 0x000000102d2d7819 */ /* 0x000fe400000006ff */
[----:B------:R-:W-:Y:S01]  /*3a00*/  SHF.L.U32 R219, R219, 0x10, RZ ;  /* 0x00000010dbdb7819 */ /* 0x000fe200000006ff */
[----:B------:R-:W2:Y:S01]  /*3a10*/  MUFU.RCP R216, R11 ;  /* 0x0000000b00d87308 */ /* 0x000ea20000001000 */
[----:B------:R-:W-:Y:S01]  /*3a20*/  SHF.L.U32 R64, R64, 0x10, RZ ;  /* 0x0000001040407819 */ /* 0x000fe200000006ff */
[----:B------:R-:W-:Y:S01]  /*3a30*/  FADD.FTZ R10, R56, -R10 ;  /* 0x8000000a380a7221 */ /* 0x000fe20000010000 */
[----:B------:R-:W-:Y:S01]  /*3a40*/  SHF.L.U32 R197, R197, 0x10, RZ ;  /* 0x00000010c5c57819 */ /* 0x000fe200000006ff */
[----:B------:R-:W-:Y:S01]  /*3a50*/  FADD.FTZ R219, R45, -R219 ;  /* 0x800000db2ddb7221 */ /* 0x000fe20000010000 */
[----:B------:R-:W-:Y:S01]  /*3a60*/  SHF.L.U32 R51, R113, 0x10, RZ ;  /* 0x0000001071337819 */ /* 0x000fe200000006ff */
[----:B------:R-:W-:Y:S01]  /*3a70*/  FMUL.FTZ R2, R59, R64 ;  /* 0x000000403b027220 */ /* 0x000fe20000410000 */
[----:B---3--:R-:W-:Y:S01]  /*3a80*/  FMUL.FTZ R10, R10, R14 ;  /* 0x0000000e0a0a7220 */ /* 0x008fe20000410000 */
[----:B------:R-:W3:Y:S01]  /*3a90*/  MUFU.RCP R234, R215 ;  /* 0x000000d700ea7308 */ /* 0x000ee20000001000 */
[----:B-1----:R-:W-:Y:S01]  /*3aa0*/  FMUL.FTZ R14, R219, R218 ;  /* 0x000000dadb0e7220 */ /* 0x002fe20000410000 */
[----:B------:R-:W-:Y:S01]  /*3ab0*/  SHF.L.U32 R65, R65, 0x10, RZ ;  /* 0x0000001041417819 */ /* 0x000fe200000006ff */
[----:B------:R-:W-:Y:S01]  /*3ac0*/  FMUL.FTZ R59, R215, R197 ;  /* 0x000000c5d73b7220 */ /* 0x000fe20000410000 */
[----:B------:R-:W-:Y:S01]  /*3ad0*/  FADD.FTZ R218, RZ, R2 ;  /* 0x00000002ffda7221 */ /* 0x000fe20000010000 */
[----:B------:R-:W-:-:S02]  /*3ae0*/  SHF.L.U32 R198, R198, 0x10, RZ ;  /* 0x00000010c6c67819 */ /* 0x000fc400000006ff */
[----:B------:R-:W-:Y:S01]  /*3af0*/  SHF.L.U32 R47, R112, 0x10, RZ ;  /* 0x00000010702f7819 */ /* 0x000fe200000006ff */
[----:B------:R-:W1:Y:S01]  /*3b00*/  MUFU.RCP R7, R13 ;  /* 0x0000000d00077308 */ /* 0x000e620000001000 */
[----:B--2---:R-:W-:Y:S01]  /*3b10*/  FMUL.FTZ R5, R5, R216 ;  /* 0x000000d805057220 */ /* 0x004fe20000410000 */
[----:B------:R-:W-:Y:S01]  /*3b20*/  FFMA.FTZ R216, R2, R0, RZ ;  /* 0x0000000002d87223 */ /* 0x000fe200000100ff */
[----:B------:R-:W-:Y:S02]  /*3b30*/  SHF.L.U32 R66, R66, 0x10, RZ ;  /* 0x0000001042427819 */ /* 0x000fe400000006ff */
[----:B------:R-:W-:Y:S02]  /*3b40*/  SHF.L.U32 R199, R199, 0x10, RZ ;  /* 0x00000010c7c77819 */ /* 0x000fe400000006ff */
[----:B------:R-:W-:Y:S01]  /*3b50*/  SHF.L.U32 R43, R109, 0x10, RZ ;  /* 0x000000106d2b7819 */ /* 0x000fe200000006ff */
[----:B------:R2:W4:Y:S01]  /*3b60*/  MUFU.RCP R235, R80 ;  /* 0x0000005000eb7308 */ /* 0x0005220000001000 */
[----:B---3--:R-:W-:Y:S01]  /*3b70*/  FMUL.FTZ R58, R58, R234 ;  /* 0x000000ea3a3a7220 */ /* 0x008fe20000410000 */
[----:B------:R-:W-:Y:S01]  /*3b80*/  FMUL.FTZ R79, R79, R66 ;  /* 0x000000424f4f7220 */ /* 0x000fe20000410000 */
[----:B------:R-:W-:-:S02]  /*3b90*/  SHF.L.U32 R67, R67, 0x10, RZ ;  /* 0x0000001043437819 */ /* 0x000fc400000006ff */
[----:B------:R-:W-:Y:S01]  /*3ba0*/  FFMA.FTZ R215, R59, R58, R216 ;  /* 0x0000003a3bd77223 */ /* 0x000fe200000100d8 */
[----:B------:R-:W-:Y:S02]  /*3bb0*/  SHF.L.U32 R200, R200, 0x10, RZ ;  /* 0x00000010c8c87819 */ /* 0x000fe400000006ff */
[----:B------:R3:W5:Y:S01]  /*3bc0*/  MUFU.RCP R231, R55 ;  /* 0x0000003700e77308 */ /* 0x0007620000001000 */
[----:B-1----:R-:W-:Y:S01]  /*3bd0*/  FMUL.FTZ R7, R217, R7 ;  /* 0x00000007d9077220 */ /* 0x002fe20000410000 */
[----:B--2---:R-:W-:Y:S01]  /*3be0*/  FMUL.FTZ R80, R80, R65 ;  /* 0x0000004150507220 */ /* 0x004fe20000410000 */
[----:B------:R-:W-:Y:S01]  /*3bf0*/  FADD.FTZ R217, R218, R59 ;  /* 0x0000003bdad97221 */ /* 0x000fe20000010000 */
[----:B------:R-:W-:Y:S01]  /*3c00*/  SHF.L.U32 R39, R108, 0x10, RZ ;  /* 0x000000106c277819 */ /* 0x000fe200000006ff */
[----:B------:R-:W-:Y:S01]  /*3c10*/  FMUL.FTZ R78, R78, R67 ;  /* 0x000000434e4e7220 */ /* 0x000fe20000410000 */
[----:B------:R-:W-:Y:S01]  /*3c20*/  SHF.L.U32 R68, R68, 0x10, RZ ;  /* 0x0000001044447819 */ /* 0x000fe200000006ff */
[----:B------:R-:W-:Y:S01]  /*3c30*/  FADD.FTZ R218, R217, R80 ;  /* 0x00000050d9da7221 */ /* 0x000fe20000010000 */
[----:B------:R1:W2:Y:S01]  /*3c40*/  MUFU.RCP R50, R51 ;  /* 0x0000003300327308 */ /* 0x0002a20000001000 */
[----:B----4-:R-:W-:Y:S01]  /*3c50*/  FMUL.FTZ R56, R236, R235 ;  /* 0x000000ebec387220 */ /* 0x010fe20000410000 */
[----:B---3--:R-:W-:Y:S01]  /*3c60*/  FMUL.FTZ R55, R55, R198 ;  /* 0x000000c637377220 */ /* 0x008fe20000410000 */
[----:B------:R-:W-:Y:S01]  /*3c70*/  SHF.L.U32 R201, R201, 0x10, RZ ;  /* 0x00000010c9c97819 */ /* 0x000fe200000006ff */
[----:B------:R-:W-:Y:S01]  /*3c80*/  FMUL.FTZ R77, R77, R68 ;  /* 0x000000444d4d7220 */ /* 0x000fe20000410000 */
[----:B------:R-:W-:Y:S01]  /*3c90*/  FFMA.FTZ R216, R80, R56, R215 ;  /* 0x0000003850d87223 */ /* 0x000fe200000100d7 */
[----:B------:R-:W-:Y:S01]  /*3ca0*/  FADD.FTZ R218, R218, R55 ;  /* 0x00000037dada7221 */ /* 0x000fe20000010000 */
[----:B------:R-:W-:Y:S01]  /*3cb0*/  SHF.L.U32 R35, R105, 0x10, RZ ;  /* 0x0000001069237819 */ /* 0x000fe200000006ff */
[----:B------:R3:W4:Y:S01]  /*3cc0*/  MUFU.RCP R46, R47 ;  /* 0x0000002f002e7308 */ /* 0x0007220000001000 */
[----:B-----5:R-:W-:Y:S01]  /*3cd0*/  FMUL.FTZ R54, R54, R231 ;  /* 0x000000e736367220 */ /* 0x020fe20000410000 */
[----:B-1----:R-:W-:Y:S01]  /*3ce0*/  FMUL.FTZ R51, R51, R199 ;  /* 0x000000c733337220 */ /* 0x002fe20000410000 */
[----:B------:R-:W-:Y:S01]  /*3cf0*/  FADD.FTZ R218, R218, R79 ;  /* 0x0000004fdada7221 */ /* 0x000fe20000010000 */
[----:B------:R-:W-:Y:S01]  /*3d00*/  SHF.L.U32 R20, R120, 0x10, RZ ;  /* 0x0000001078147819 */ /* 0x000fe200000006ff */
[----:B------:R-:W-:Y:S01]  /*3d10*/  FFMA.FTZ R216, R55, R54, R216 ;  /* 0x0000003637d87223 */ /* 0x000fe200000100d8 */
[----:B------:R-:W-:Y:S01]  /*3d20*/  SHF.R.U32.HI R202, RZ, 0x10, R9 ;  /* 0x00000010ffca7819 */ /* 0x000fe20000011609 */
[----:B------:R-:W-:Y:S01]  /*3d30*/  FADD.FTZ R217, R218, R51 ;  /* 0x00000033dad97221 */ /* 0x000fe20000010000 */
[----:B------:R1:W5:Y:S01]  /*3d40*/  MUFU.RCP R42, R43 ;  /* 0x0000002b002a7308 */ /* 0x0003620000001000 */
[----:B--2---:R-:W-:Y:S01]  /*3d50*/  FMUL.FTZ R50, R230, R50 ;  /* 0x00000032e6327220 */ /* 0x004fe20000410000 */
[----:B------:R-:W-:Y:S01]  /*3d60*/  FFMA.FTZ R216, R79, R52, R216 ;  /* 0x000000344fd87223 */ /* 0x000fe200000100d8 */
[----:B---3--:R-:W-:Y:S01]  /*3d70*/  FMUL.FTZ R47, R47, R200 ;  /* 0x000000c82f2f7220 */ /* 0x008fe20000410000 */
[----:B------:R-:W-:Y:S01]  /*3d80*/  FADD.FTZ R218, R217, R78 ;  /* 0x0000004ed9da7221 */ /* 0x000fe20000010000 */
[----:B------:R-:W-:Y:S01]  /*3d90*/  SHF.L.U32 R69, R69, 0x10, RZ ;  /* 0x0000001045457819 */ /* 0x000fe200000006ff */
[----:B------:R-:W-:Y:S01]  /*3da0*/  FFMA.FTZ R215, R51, R50, R216 ;  /* 0x0000003233d77223 */ /* 0x000fe200000100d8 */
[----:B------:R-:W-:Y:S01]  /*3db0*/  SHF.L.U32 R9, R85, 0x10, RZ ;  /* 0x0000001055097819 */ /* 0x000fe200000006ff */
[----:B------:R2:W3:Y:S01]  /*3dc0*/  MUFU.RCP R38, R39 ;  /* 0x0000002700267308 */ /* 0x0004e20000001000 */
[----:B----4-:R-:W-:Y:S01]  /*3dd0*/  FMUL.FTZ R46, R225, R46 ;  /* 0x0000002ee12e7220 */ /* 0x010fe20000410000 */
[----:B------:R-:W-:Y:S01]  /*3de0*/  FFMA.FTZ R216, R78, R48, R215 ;  /* 0x000000304ed87223 */ /* 0x000fe200000100d7 */
[----:B------:R-:W-:Y:S01]  /*3df0*/  FADD.FTZ R218, R218, R47 ;  /* 0x0000002fdada7221 */ /* 0x000fe20000010000 */
[----:B-1----:R-:W-:Y:S01]  /*3e00*/  FMUL.FTZ R43, R43, R201 ;  /* 0x000000c92b2b7220 */ /* 0x002fe20000410000 */
[----:B------:R-:W-:Y:S01]  /*3e10*/  FADD.FTZ R20, R31, -R20 ;  /* 0x800000141f147221 */ /* 0x000fe20000010000 */
[----:B------:R-:W-:Y:S01]  /*3e20*/  FFMA.FTZ R216, R47, R46, R216 ;  /* 0x0000002e2fd87223 */ /* 0x000fe200000100d8 */
[----:B------:R-:W-:Y:S01]  /*3e30*/  FADD.FTZ R218, R218, R77 ;  /* 0x0000004ddada7221 */ /* 0x000fe20000010000 */
[----:B------:R1:W4:Y:S01]  /*3e40*/  MUFU.RCP R34, R35 ;  /* 0x0000002300227308 */ /* 0x0003220000001000 */
[----:B-----5:R-:W-:Y:S01]  /*3e50*/  FMUL.FTZ R42, R229, R42 ;  /* 0x0000002ae52a7220 */ /* 0x020fe20000410000 */
[----:B------:R-:W-:Y:S01]  /*3e60*/  FFMA.FTZ R216, R77, R44, R216 ;  /* 0x0000002c4dd87223 */ /* 0x000fe200000100d8 */
[----:B------:R-:W-:Y:S01]  /*3e70*/  SHF.L.U32 R202, R202, 0x10, RZ ;  /* 0x00000010caca7819 */ /* 0x000fe200000006ff */
[----:B------:R-:W-:Y:S01]  /*3e80*/  FMUL.FTZ R76, R76, R69 ;  /* 0x000000454c4c7220 */ /* 0x000fe20000410000 */
[----:B------:R-:W-:Y:S01]  /*3e90*/  SHF.L.U32 R31, R104, 0x10, RZ ;  /* 0x00000010681f7819 */ /* 0x000fe200000006ff */
[----:B------:R-:W-:Y:S01]  /*3ea0*/  FADD.FTZ R217, R218, R43 ;  /* 0x0000002bdad97221 */ /* 0x000fe20000010000 */
[----:B------:R-:W-:Y:S01]  /*3eb0*/  SHF.R.U64 R228, R130, 0x10, R131 ;  /* 0x0000001082e47819 */ /* 0x000fe20000001283 */
[----:B------:R-:W-:Y:S01]  /*3ec0*/  FFMA.FTZ R215, R43, R42, R216 ;  /* 0x0000002a2bd77223 */ /* 0x000fe200000100d8 */
[----:B------:R-:W5:Y:S01]  /*3ed0*/  MUFU.RCP R30, R9 ;  /* 0x00000009001e7308 */ /* 0x000f620000001000 */
[----:B------:R-:W-:Y:S01]  /*3ee0*/  SHF.L.U32 R70, R70, 0x10, RZ ;  /* 0x0000001046467819 */ /* 0x000fe200000006ff */
[----:B--2---:R-:W-:Y:S01]  /*3ef0*/  FMUL.FTZ R39, R39, R202 ;  /* 0x000000ca27277220 */ /* 0x004fe20000410000 */
[----:B------:R-:W-:Y:S01]  /*3f00*/  SHF.L.U32 R228, R228, 0x10, RZ ;  /* 0x00000010e4e47819 */ /* 0x000fe200000006ff */
[----:B------:R-:W-:Y:S01]  /*3f10*/  FADD.FTZ R218, R217, R76 ;  /* 0x0000004cd9da7221 */ /* 0x000fe20000010000 */
[----:B---3--:R-:W-:Y:S01]  /*3f20*/  FMUL.FTZ R38, R224, R38 ;  /* 0x00000026e0267220 */ /* 0x008fe20000410000 */
[----:B------:R-:W-:Y:S01]  /*3f30*/  FFMA.FTZ R216, R76, R41, R215 ;  /* 0x000000294cd87223 */ /* 0x000fe200000100d7 */
[----:B------:R-:W-:Y:S01]  /*3f40*/  SHF.L.U32 R203, R203, 0x10, RZ ;  /* 0x00000010cbcb7819 */ /* 0x000fe200000006ff */
[----:B------:R2:W3:Y:S01]  /*3f50*/  MUFU.RCP R222, R31 ;  /* 0x0000001f00de7308 */ /* 0x0004e20000001000 */
[----:B------:R-:W-:Y:S01]  /*3f60*/  SHF.L.U32 R27, R101, 0x10, RZ ;  /* 0x00000010651b7819 */ /* 0x000fe200000006ff */
[----:B------:R-:W-:Y:S01]  /*3f70*/  FMUL.FTZ R75, R75, R70 ;  /* 0x000000464b4b7220 */ /* 0x000fe20000410000 */
[----:B------:R-:W-:Y:S01]  /*3f80*/  SHF.R.U32.HI R223, RZ, 0x10, R131 ;  /* 0x00000010ffdf7819 */ /* 0x000fe20000011683 */
[----:B------:R-:W-:Y:S01]  /*3f90*/  FADD.FTZ R218, R218, R39 ;  /* 0x00000027dada7221 */ /* 0x000fe20000010000 */
[----:B------:R-:W-:Y:S01]  /*3fa0*/  FADD.FTZ R228, R23, -R228 ;  /* 0x800000e417e47221 */ /* 0x000fe20000010000 */
[----:B------:R-:W-:Y:S01]  /*3fb0*/  FFMA.FTZ R216, R39, R38, R216 ;  /* 0x0000002627d87223 */ /* 0x000fe200000100d8 */
[----:B------:R-:W-:Y:S01]  /*3fc0*/  SHF.L.U32 R71, R71, 0x10, RZ ;  /* 0x0000001047477819 */ /* 0x000fe200000006ff */
[----:B------:R0:W0:Y:S01]  /*3fd0*/  MUFU.RCP R26, R27 ;  /* 0x0000001b001a7308 */ /* 0x0000220000001000 */
[----:B------:R-:W-:Y:S01]  /*3fe0*/  SHF.L.U32 R49, R49, 0x10, RZ ;  /* 0x0000001031317819 */ /* 0x000fe200000006ff */
[----:B-1----:R-:W-:Y:S01]  /*3ff0*/  FMUL.FTZ R35, R35, R203 ;  /* 0x000000cb23237220 */ /* 0x002fe20000410000 */
[----:B------:R-:W-:Y:S01]  /*4000*/  SHF.L.U32 R223, R223, 0x10, RZ ;  /* 0x00000010dfdf7819 */ /* 0x000fe200000006ff */
[----:B------:R-:W-:Y:S01]  /*4010*/  FADD.FTZ R218, R218, R75 ;  /* 0x0000004bdada7221 */ /* 0x000fe20000010000 */
[----:B----4-:R-:W-:Y:S01]  /*4020*/  FMUL.FTZ R34, R228, R34 ;  /* 0x00000022e4227220 */ /* 0x010fe20000410000 */
[----:B------:R-:W-:Y:S01]  /*4030*/  FFMA.FTZ R216, R75, R40, R216 ;  /* 0x000000284bd87223 */ /* 0x000fe200000100d8 */
[----:B------:R-:W-:Y:S01]  /*4040*/  SHF.L.U32 R12, R89, 0x10, RZ ;  /* 0x00000010590c7819 */ /* 0x000fe200000006ff */
[----:B------:R-:W-:Y:S01]  /*4050*/  FMUL.FTZ R74, R74, R71 ;  /* 0x000000474a4a7220 */ /* 0x000fe20000410000 */
[----:B------:R-:W-:Y:S01]  /*4060*/  SHF.L.U32 R204, R204, 0x10, RZ ;  /* 0x00000010cccc7819 */ /* 0x000fe200000006ff */
[----:B------:R-:W-:Y:S01]  /*4070*/  FADD.FTZ R217, R218, R35 ;  /* 0x00000023dad97221 */ /* 0x000fe20000010000 */
[----:B------:R-:W-:Y:S01]  /*4080*/  SHF.L.U32 R23, R100, 0x10, RZ ;  /* 0x0000001064177819 */ /* 0x000fe200000006ff */
[----:B------:R-:W-:Y:S01]  /*4090*/  FADD.FTZ R223, R49, -R223 ;  /* 0x800000df31df7221 */ /* 0x000fe20000010000 */
[----:B------:R-:W-:Y:S01]  /*40a0*/  FFMA.FTZ R215, R35, R34, R216 ;  /* 0x0000002223d77223 */ /* 0x000fe200000100d8 */
[----:B------:R-:W1:Y:S01]  /*40b0*/  MUFU.RCP R22, R12 ;  /* 0x0000000c00167308 */ /* 0x000e620000001000 */
[----:B------:R-:W-:Y:S01]  /*40c0*/  SHF.L.U32 R187, R187, 0x10, RZ ;  /* 0x00000010bbbb7819 */ /* 0x000fe200000006ff */
[----:B-----5:R-:W-:Y:S01]  /*40d0*/  FMUL.FTZ R4, R4, R30 ;  /* 0x0000001e04047220 */ /* 0x020fe20000410000 */
[----:B--2---:R-:W-:Y:S01]  /*40e0*/  FMUL.FTZ R31, R31, R204 ;  /* 0x000000cc1f1f7220 */ /* 0x004fe20000410000 */
[----:B------:R-:W-:Y:S01]  /*40f0*/  FADD.FTZ R218, R217, R74 ;  /* 0x0000004ad9da7221 */ /* 0x000fe20000010000 */
[----:B---3--:R-:W-:Y:S01]  /*4100*/  FMUL.FTZ R30, R223, R222 ;  /* 0x000000dedf1e7220 */ /* 0x008fe20000410000 */
[----:B------:R-:W-:Y:S01]  /*4110*/  FFMA.FTZ R216, R74, R37, R215 ;  /* 0x000000254ad87223 */ /* 0x000fe200000100d7 */
[----:B------:R-:W-:Y:S01]  /*4120*/  SHF.L.U32 R205, R205, 0x10, RZ ;  /* 0x00000010cdcd7819 */ /* 0x000fe200000006ff */
[----:B------:R2:W3:Y:S01]  /*4130*/  MUFU.RCP R220, R23 ;  /* 0x0000001700dc7308 */ /* 0x0004e20000001000 */
[----:B------:R-:W-:Y:S01]  /*4140*/  SHF.L.U32 R19, R97, 0x10, RZ ;  /* 0x0000001061137819 */ /* 0x000fe200000006ff */
[----:B------:R-:W-:Y:S01]  /*4150*/  FMUL.FTZ R73, R73, R187 ;  /* 0x000000bb49497220 */ /* 0x000fe20000410000 */
[----:B------:R-:W-:Y:S01]  /*4160*/  FADD.FTZ R218, R218, R31 ;  /* 0x0000001fdada7221 */ /* 0x000fe20000010000 */
[----:B------:R-:W-:Y:S01]  /*4170*/  FFMA.FTZ R216, R31, R30, R216 ;  /* 0x0000001e1fd87223 */ /* 0x000fe200000100d8 */
[----:B------:R-:W-:Y:S01]  /*4180*/  SHF.L.U32 R188, R188, 0x10, RZ ;  /* 0x00000010bcbc7819 */ /* 0x000fe200000006ff */
[----:B0-----:R-:W-:Y:S01]  /*4190*/  FMUL.FTZ R27, R27, R205 ;  /* 0x000000cd1b1b7220 */ /* 0x001fe20000410000 */
[----:B------:R-:W-:Y:S01]  /*41a0*/  FADD.FTZ R218, R218, R73 ;  /* 0x00000049dada7221 */ /* 0x000fe20000010000 */
[----:B------:R0:W4:Y:S01]  /*41b0*/  MUFU.RCP R18, R19 ;  /* 0x0000001300127308 */ /* 0x0001220000001000 */
[----:B------:R-:W-:Y:S01]  /*41c0*/  FMUL.FTZ R26, R227, R26 ;  /* 0x0000001ae31a7220 */ /* 0x000fe20000410000 */
[----:B------:R-:W-:Y:S01]  /*41d0*/  FFMA.FTZ R216, R73, R36, R216 ;  /* 0x0000002449d87223 */ /* 0x000fe200000100d8 */
[----:B------:R-:W-:Y:S01]  /*41e0*/  SHF.L.U32 R206, R206, 0x10, RZ ;  /* 0x00000010cece7819 */ /* 0x000fe200000006ff */
[----:B------:R-:W-:Y:S01]  /*41f0*/  FMUL.FTZ R72, R72, R188 ;  /* 0x000000bc48487220 */ /* 0x000fe20000410000 */
[----:B------:R-:W-:Y:S01]  /*4200*/  FADD.FTZ R217, R218, R27 ;  /* 0x0000001bdad97221 */ /* 0x000fe20000010000 */
[----:B------:R-:W-:Y:S01]  /*4210*/  FFMA.FTZ R215, R27, R26, R216 ;  /* 0x0000001a1bd77223 */ /* 0x000fe200000100d8 */
[----:B------:R-:W-:Y:S01]  /*4220*/  SHF.L.U32 R189, R189, 0x10, RZ ;  /* 0x00000010bdbd7819 */ /* 0x000fe200000006ff */
[----:B-1----:R-:W-:Y:S01]  /*4230*/  FMUL.FTZ R6, R6, R22 ;  /* 0x0000001606067220 */ /* 0x002fe20000410000 */
[----:B--2---:R-:W-:Y:S01]  /*4240*/  FMUL.FTZ R23, R23, R206 ;  /* 0x000000ce17177220 */ /* 0x004fe20000410000 */
[----:B------:R-:W-:Y:S01]  /*4250*/  FADD.FTZ R218, R217, R72 ;  /* 0x00000048d9da7221 */ /* 0x000fe20000010000 */
[----:B---3--:R-:W-:Y:S01]  /*4260*/  FMUL.FTZ R22, R221, R220 ;  /* 0x000000dcdd167220 */ /* 0x008fe20000410000 */
[----:B------:R-:W-:Y:S01]  /*4270*/  FFMA.FTZ R216, R72, R33, R215 ;  /* 0x0000002148d87223 */ /* 0x000fe200000100d7 */
[----:B------:R-:W-:Y:S01]  /*4280*/  SHF.L.U32 R207, R207, 0x10, RZ ;  /* 0x00000010cfcf7819 */ /* 0x000fe200000006ff */
[----:B------:R-:W-:Y:S01]  /*4290*/  FMUL.FTZ R63, R63, R189 ;  /* 0x000000bd3f3f7220 */ /* 0x000fe20000410000 */
[----:B------:R-:W-:Y:S01]  /*42a0*/  FADD.FTZ R218, R218, R23 ;  /* 0x00000017dada7221 */ /* 0x000fe20000010000 */
[----:B------:R-:W-:Y:S01]  /*42b0*/  FFMA.FTZ R216, R23, R22, R216 ;  /* 0x0000001617d87223 */ /* 0x000fe200000100d8 */
[----:B------:R-:W-:Y:S01]  /*42c0*/  SHF.L.U32 R190, R190, 0x10, RZ ;  /* 0x00000010bebe7819 */ /* 0x000fe200000006ff */
[----:B0-----:R-:W-:Y:S01]  /*42d0*/  FMUL.FTZ R19, R19, R207 ;  /* 0x000000cf13137220 */ /* 0x001fe20000410000 */
[----:B------:R-:W-:Y:S01]  /*42e0*/  FADD.FTZ R218, R218, R63 ;  /* 0x0000003fdada7221 */ /* 0x000fe20000010000 */
[----:B----4-:R-:W-:Y:S01]  /*42f0*/  FMUL.FTZ R18, R226, R18 ;  /* 0x00000012e2127220 */ /* 0x010fe20000410000 */
        /* <DEDUP_REMOVED lines=100> */
.L_x_997:
[----:B------:R-:W-:Y:S01]  /*4940*/  FADD.FTZ R117, R196, R117 ;  /* 0x00000075c4757221 */ /* 0x000fe20000010000 */
[----:B------:R-:W-:Y:S01]  /*4950*/  FADD.FTZ R116, R214, R116 ;  /* 0x00000074d6747221 */ /* 0x000fe20000010000 */
[----:B------:R-:W1:Y:S01]  /*4960*/  SHFL.DOWN PT, R196, R231, 0x10, 0x1f ;  /* 0x0a001f00e7c47f89 */ /* 0x000e6200000e0000 */
[----:B------:R-:W-:Y:S01]  /*4970*/  FADD.FTZ R119, R195, R119 ;  /* 0x00000077c3777221 */ /* 0x000fe20000010000 */
[----:B------:R-:W-:Y:S02]  /*4980*/  FADD.FTZ R140, R212, R140 ;  /* 0x0000008cd48c7221 */ /* 0x000fe40000010000 */
[----:B------:R-:W2:Y:S01]  /*4990*/  SHFL.DOWN PT, R195, R230, 0x10, 0x1f ;  /* 0x0a001f00e6c37f89 */ /* 0x000ea200000e0000 */
[----:B------:R-:W-:-:S03]  /*49a0*/  FADD.FTZ R118, R213, R118 ;  /* 0x00000076d5767221 */ /* 0x000fc60000010000 */
[----:B------:R-:W3:Y:S01]  /*49b0*/  LDL.LU R214, [R1+0x40] ;  /* 0x0000400001d67983 */ /* 0x000ee20000300800 */
[----:B------:R-:W-:-:S03]  /*49c0*/  FADD.FTZ R142, R211, R142 ;  /* 0x0000008ed38e7221 */ /* 0x000fc60000010000 */
[----:B------:R-:W4:Y:S01]  /*49d0*/  LDL.LU R213, [R1+0x3c] ;  /* 0x00003c0001d57983 */ /* 0x000f220000300800 */
[----:B-1----:R-:W-:Y:S01]  /*49e0*/  FADD.FTZ R196, R196, R231 ;  /* 0x000000e7c4c47221 */ /* 0x002fe20000010000 */
[----:B--2---:R-:W-:-:S04]  /*49f0*/  FADD.FTZ R195, R195, R230 ;  /* 0x000000e6c3c37221 */ /* 0x004fc80000010000 */
[----:B------:R-:W1:Y:S01]  /*4a00*/  SHFL.DOWN PT, R212, R196, 0x8, 0x1f ;  /* 0x09001f00c4d47f89 */ /* 0x000e6200000e0000 */
[----:B------:R-:W-:-:S03]  /*4a10*/  FADD.FTZ R144, R210, R144 ;  /* 0x00000090d2907221 */ /* 0x000fc60000010000 */
[----:B------:R-:W2:Y:S01]  /*4a20*/  LDL.LU R230, [R1+0x38] ;  /* 0x0000380001e67983 */ /* 0x000ea20000300800 */
[----:B------:R-:W-:-:S03]  /*4a30*/  FADD.FTZ R145, R192, R145 ;  /* 0x00000091c0917221 */ /* 0x000fc60000010000 */
[----:B------:R-:W5:Y:S01]  /*4a40*/  LDL.LU R231, [R1+0x4c] ;  /* 0x00004c0001e77983 */ /* 0x000f620000300800 */
[----:B------:R-:W-:Y:S01]  /*4a50*/  FADD.FTZ R146, R209, R146 ;  /* 0x00000092d1927221 */ /* 0x000fe20000010000 */
[----:B------:R-:W-:Y:S01]  /*4a60*/  FADD.FTZ R147, R191, R147 ;  /* 0x00000093bf937221 */ /* 0x000fe20000010000 */
[----:B------:R-:W-:Y:S01]  /*4a70*/  FADD.FTZ R148, R208, R148 ;  /* 0x00000094d0947221 */ /* 0x000fe20000010000 */
[----:B------:R-:W-:Y:S02]  /*4a80*/  FADD.FTZ R141, R194, R141 ;  /* 0x0000008dc28d7221 */ /* 0x000fe40000010000 */
[----:B------:R-:W0:Y:S01]  /*4a90*/  SHFL.DOWN PT, R194, R195, 0x8, 0x1f ;  /* 0x09001f00c3c27f89 */ /* 0x000e2200000e0000 */
[----:B-1----:R-:W-:-:S03]  /*4aa0*/  FADD.FTZ R212, R196, R212 ;  /* 0x000000d4c4d47221 */ /* 0x002fc60000010000 */
[----:B------:R-:W3:Y:S04]  /*4ab0*/  LDL.LU R196, [R1+0x54] ;  /* 0x0000540001c47983 */ /* 0x000ee80000300800 */
[----:B------:R-:W4:Y:S04]  /*4ac0*/  LDL.LU R211, [R1+0x48] ;  /* 0x0000480001d37983 */ /* 0x000f280000300800 */
[----:B------:R-:W2:Y:S04]  /*4ad0*/  LDL.LU R210, [R1+0x44] ;  /* 0x0000440001d27983 */ /* 0x000ea80000300800 */
[----:B------:R-:W2:Y:S01]  /*4ae0*/  LDL.LU R192, [R1+0x58] ;  /* 0x0000580001c07983 */ /* 0x000ea20000300800 */
[----:B0-----:R-:W-:-:S03]  /*4af0*/  FADD.FTZ R194, R195, R194 ;  /* 0x000000c2c3c27221 */ /* 0x001fc60000010000 */
[----:B------:R-:W2:Y:S04]  /*4b00*/  LDL.LU R209, [R1+0x50] ;  /* 0x0000500001d17983 */ /* 0x000ea80000300800 */
[----:B------:R-:W2:Y:S04]  /*4b10*/  LDL.LU R191, [R1+0x60] ;  /* 0x0000600001bf7983 */ /* 0x000ea80000300800 */
[----:B------:R-:W2:Y:S01]  /*4b20*/  LDL.LU R208, [R1+0x5c] ;  /* 0x00005c0001d07983 */ /* 0x000ea20000300800 */
[----:B------:R-:W-:-:S03]  /*4b30*/  FADD.FTZ R143, R193, R143 ;  /* 0x0000008fc18f7221 */ /* 0x000fc60000010000 */
[----:B------:R-:W0:Y:S01]  /*4b40*/  SHFL.DOWN PT, R193, R194, 0x4, 0x1f ;  /* 0x08801f00c2c17f89 */ /* 0x000e2200000e0000 */
[----:B------:R-:W-:Y:S01]  /*4b50*/  FADD.FTZ R169, R65, R169 ;  /* 0x000000a941a97221 */ /* 0x000fe20000010000 */
[----:B------:R-:W-:Y:S02]  /*4b60*/  FADD.FTZ R168, R198, R168 ;  /* 0x000000a8c6a87221 */ /* 0x000fe40000010000 */
[----:B------:R-:W2:Y:S01]  /*4b70*/  LDL.LU R65, [R1+0x2c] ;  /* 0x00002c0001417983 */ /* 0x000ea20000300800 */
        /* <DEDUP_REMOVED lines=9> */
[----:B-----5:R-:W-:Y:S01]  /*4c10*/  FADD.FTZ R231, R227, R231 ;  /* 0x000000e7e3e77221 */ /* 0x020fe20000010000 */
[----:B---3--:R-:W-:Y:S01]  /*4c20*/  FADD.FTZ R196, R249, R196 ;  /* 0x000000c4f9c47221 */ /* 0x008fe20000010000 */
[----:B----4-:R-:W-:Y:S01]  /*4c30*/  FADD.FTZ R211, R247, R211 ;  /* 0x000000d3f7d37221 */ /* 0x010fe20000010000 */
[----:B--2---:R-:W-:Y:S01]  /*4c40*/  FADD.FTZ R210, R228, R210 ;  /* 0x000000d2e4d27221 */ /* 0x004fe20000010000 */
[----:B------:R-:W-:Y:S01]  /*4c50*/  FADD.FTZ R192, R229, R192 ;  /* 0x000000c0e5c07221 */ /* 0x000fe20000010000 */
[----:B------:R-:W-:Y:S01]  /*4c60*/  FADD.FTZ R209, R232, R209 ;  /* 0x000000d1e8d17221 */ /* 0x000fe20000010000 */
[----:B------:R-:W-:Y:S01]  /*4c70*/  FADD.FTZ R191, R233, R191 ;  /* 0x000000bfe9bf7221 */ /* 0x000fe20000010000 */
[----:B------:R-:W-:-:S05]  /*4c80*/  FADD.FTZ R208, R251, R208 ;  /* 0x000000d0fbd07221 */ /* 0x000fca0000010000 */
[----:B------:R-:W-:Y:S04]  /*4c90*/  STL [R1+0x5c], R208 ;  /* 0x00005cd001007387 */ /* 0x000fe80000100800 */
[----:B------:R-:W2:Y:S04]  /*4ca0*/  LDL.LU R198, [R1+0x30] ;  /* 0x0000300001c67983 */ /* 0x000ea80000300800 */
[----:B------:R-:W3:Y:S04]  /*4cb0*/  LDL.LU R197, [R1+0x34] ;  /* 0x0000340001c57983 */ /* 0x000ee80000300800 */
[----:B------:R-:W-:Y:S04]  /*4cc0*/  STL [R1+0x60], R191 ;  /* 0x000060bf01007387 */ /* 0x000fe80000100800 */
[----:B------:R-:W4:Y:S04]  /*4cd0*/  LDL.LU R188, [R1+0x24] ;  /* 0x0000240001bc7983 */ /* 0x000f280000300800 */
[----:B------:R0:W-:Y:S04]  /*4ce0*/  STL [R1+0x54], R196 ;  /* 0x000054c401007387 */ /* 0x0001e80000100800 */
[----:B------:R-:W-:Y:S04]  /*4cf0*/  STL [R1+0x50], R209 ;  /* 0x000050d101007387 */ /* 0x000fe80000100800 */
[----:B0-----:R-:W5:Y:S04]  /*4d00*/  LDL.LU R196, [R1+0x28] ;  /* 0x0000280001c47983 */ /* 0x001f680000300800 */
[----:B------:R-:W5:Y:S04]  /*4d10*/  LDL.LU R194, [R1] ;  /* 0x0000000001c27983 */ /* 0x000f680000300800 */
[----:B------:R0:W-:Y:S04]  /*4d20*/  STL [R1+0x58], R192 ;  /* 0x000058c001007387 */ /* 0x0001e80000100800 */
[----:B------:R-:W5:Y:S04]  /*4d30*/  LDL.LU R189, [R1+0x4] ;  /* 0x0000040001bd7983 */ /* 0x000f680000300800 */
[----:B------:R-:W-:Y:S04]  /*4d40*/  STL [R1+0x44], R210 ;  /* 0x000044d201007387 */ /* 0x000fe80000100800 */
[----:B0-----:R-:W5:Y:S04]  /*4d50*/  LDL.LU R192, [R1+0x8] ;  /* 0x0000080001c07983 */ /* 0x001f680000300800 */
[----:B------:R-:W5:Y:S04]  /*4d60*/  LDL.LU R191, [R1+0xc] ;  /* 0x00000c0001bf7983 */ /* 0x000f680000300800 */
[----:B------:R-:W-:Y:S04]  /*4d70*/  STL [R1+0x48], R211 ;  /* 0x000048d301007387 */ /* 0x000fe80000100800 */
[----:B------:R-:W5:Y:S04]  /*4d80*/  LDL.LU R190, [R1+0x10] ;  /* 0x0000100001be7983 */ /* 0x000f680000300800 */
[----:B------:R-:W5:Y:S04]  /*4d90*/  LDL.LU R71, [R1+0x14] ;  /* 0x0000140001477983 */ /* 0x000f680000300800 */
[----:B------:R-:W5:Y:S04]  /*4da0*/  LDL.LU R69, [R1+0x18] ;  /* 0x0000180001457983 */ /* 0x000f680000300800 */
[----:B------:R-:W-:Y:S04]  /*4db0*/  STL [R1+0x4c], R231 ;  /* 0x00004ce701007387 */ /* 0x000fe80000100800 */
[----:B------:R-:W5:Y:S04]  /*4dc0*/  LDL.LU R66, [R1+0x1c] ;  /* 0x00001c0001427983 */ /* 0x000f680000300800 */
[----:B------:R-:W5:Y:S04]  /*4dd0*/  LDL.LU R64, [R1+0x20] ;  /* 0x0000200001407983 */ /* 0x000f680000300800 */
[----:B------:R-:W0:Y:S01]  /*4de0*/  SHFL.DOWN PT, R195, R212, 0x4, 0x1f ;  /* 0x08801f00d4c37f89 */ /* 0x000e2200000e0000 */
[----:B------:R-:W-:Y:S01]  /*4df0*/  FADD.FTZ R163, R68, R163 ;  /* 0x000000a344a37221 */ /* 0x000fe20000010000 */
[----:B------:R-:W-:-:S02]  /*4e00*/  FADD.FTZ R159, R70, R159 ;  /* 0x0000009f469f7221 */ /* 0x000fc40000010000 */
[----:B------:R-:W1:Y:S01]  /*4e10*/  SHFL.DOWN PT, R68, R193, 0x2, 0x1f ;  /* 0x08401f00c1447f89 */ /* 0x000e6200000e0000 */
[----:B------:R-:W-:Y:S02]  /*4e20*/  FADD.FTZ R155, R187, R155 ;  /* 0x0000009bbb9b7221 */ /* 0x000fe40000010000 */
[----:B------:R-:W1:Y:S01]  /*4e30*/  S2R R187, SR_TID.X ;  /* 0x0000000000bb7919 */ /* 0x000e620000002100 */
[----:B0-----:R-:W-:-:S05]  /*4e40*/  FADD.FTZ R195, R212, R195 ;  /* 0x000000c3d4c37221 */ /* 0x001fca0000010000 */
[----:B------:R-:W0:Y:S01]  /*4e50*/  SHFL.DOWN PT, R70, R195, 0x2, 0x1f ;  /* 0x08401f00c3467f89 */ /* 0x000e2200000e0000 */
[----:B------:R-:W-:Y:S01]  /*4e60*/  FADD.FTZ R230, R226, R230 ;  /* 0x000000e6e2e67221 */ /* 0x000fe20000010000 */
[----:B------:R-:W-:Y:S01]  /*4e70*/  FADD.FTZ R213, R245, R213 ;  /* 0x000000d5f5d57221 */ /* 0x000fe20000010000 */
[----:B------:R-:W-:Y:S01]  /*4e80*/  FADD.FTZ R65, R224, R65 ;  /* 0x00000041e0417221 */ /* 0x000fe20000010000 */
[----:B------:R-:W-:Y:S02]  /*4e90*/  FADD.FTZ R214, R225, R214 ;  /* 0x000000d6e1d67221 */ /* 0x000fe40000010000 */
[----:B------:R-:W-:Y:S04]  /*4ea0*/  STL [R1+0x38], R230 ;  /* 0x000038e601007387 */ /* 0x000fe80000100800 */
[----:B------:R-:W-:Y:S04]  /*4eb0*/  STL [R1+0x3c], R213 ;  /* 0x00003cd501007387 */ /* 0x000fe80000100800 */
[----:B------:R-:W-:Y:S01]  /*4ec0*/  STL [R1+0x2c], R65 ;  /* 0x00002c4101007387 */ /* 0x000fe20000100800 */
[----:B-1----:R-:W-:-:S03]  /*4ed0*/  FADD.FTZ R68, R193, R68 ;  /* 0x00000044c1447221 */ /* 0x002fc60000010000 */
[----:B------:R-:W-:Y:S01]  /*4ee0*/  STL [R1+0x40], R214 ;  /* 0x000040d601007387 */ /* 0x000fe20000100800 */
[----:B------:R-:W-:Y:S01]  /*4ef0*/  FADD.FTZ R165, R67, R165 ;  /* 0x000000a543a57221 */ /* 0x000fe20000010000 */
[----:B0-----:R-:W-:Y:S02]  /*4f00*/  FADD.FTZ R70, R195, R70 ;  /* 0x00000046c3467221 */ /* 0x001fe40000010000 */
        /* <DEDUP_REMOVED lines=24> */
[----:B--2---:R-:W-:Y:S01]  /*5090*/  FADD.FTZ R198, R243, R198 ;  /* 0x000000c6f3c67221 */ /* 0x004fe20000010000 */
[----:B---3--:R-:W-:-:S04]  /*50a0*/  FADD.FTZ R197, R223, R197 ;  /* 0x000000c5dfc57221 */ /* 0x008fc80000010000 */
[----:B------:R-:W-:Y:S01]  /*50b0*/  STL [R1+0x30], R198 ;  /* 0x000030c601007387 */ /* 0x000fe20000100800 */
[----:B----4-:R-:W-:-:S03]  /*50c0*/  FADD.FTZ R188, R241, R188 ;  /* 0x000000bcf1bc7221 */ /* 0x010fc60000010000 */
[----:B------:R-:W-:Y:S04]  /*50d0*/  STL [R1+0x34], R197 ;  /* 0x000034c501007387 */ /* 0x000fe80000100800 */
[----:B------:R2:W-:Y:S01]  /*50e0*/  STL [R1+0x24], R188 ;  /* 0x000024bc01007387 */ /* 0x0005e20000100800 */
[----:B-----5:R-:W-:Y:S01]  /*50f0*/  FADD.FTZ R196, R221, R196 ;  /* 0x000000c4ddc47221 */ /* 0x020fe20000010000 */
[----:B--2---:R-:W2:Y:S01]  /*5100*/  LDC R188, c[0x0][0x380] ;  /* 0x0000e000ffbc7b82 */ /* 0x004ea20000000800 */
[----:B------:R-:W-:-:S03]  /*5110*/  FADD.FTZ R194, R219, R194 ;  /* 0x000000c2dbc27221 */ /* 0x000fc60000010000 */
[----:B------:R-:W-:Y:S01]  /*5120*/  STL [R1+0x28], R196 ;  /* 0x000028c401007387 */ /* 0x000fe20000100800 */
[----:B------:R-:W-:-:S05]  /*5130*/  FADD.FTZ R189, R238, R189 ;  /* 0x000000bdeebd7221 */ /* 0x000fca0000010000 */
[----:B------:R3:W-:Y:S01]  /*5140*/  STL [R1+0x4], R189 ;  /* 0x000004bd01007387 */ /* 0x0007e20000100800 */
[----:B------:R-:W-:-:S03]  /*5150*/  FADD.FTZ R192, R218, R192 ;  /* 0x000000c0dac07221 */ /* 0x000fc60000010000 */
[----:B------:R-:W-:Y:S01]  /*5160*/  STL [R1], R194 ;  /* 0x000000c201007387 */ /* 0x000fe20000100800 */
        /* <DEDUP_REMOVED lines=9> */
[----:B------:R-:W-:-:S05]  /*5200*/  FADD.FTZ R64, R215, R64 ;  /* 0x00000040d7407221 */ /* 0x000fca0000010000 */
[----:B------:R0:W-:Y:S04]  /*5210*/  STL [R1+0x20], R64 ;  /* 0x0000204001007387 */ /* 0x0001e80000100800 */
[----:B------:R4:W-:Y:S04]  /*5220*/  STL [R1+0x18], R69 ;  /* 0x0000184501007387 */ /* 0x0009e80000100800 */
[----:B------:R4:W-:Y:S01]  /*5230*/  STL [R1+0x1c], R66 ;  /* 0x00001c4201007387 */ /* 0x0009e20000100800 */
[----:B---3--:R-:W-:Y:S01]  /*5240*/  LOP3.LUT P3, R189, R187, 0x1f, RZ, 0xc0, !PT ;  /* 0x0000001fbbbd7812 */ /* 0x008fe2000786c0ff */
[----:B0-----:R-:W-:Y:S01]  /*5250*/  FADD.FTZ R64, R68, R65 ;  /* 0x0000004144407221 */ /* 0x001fe20000010000 */
[----:B-1----:R-:W-:-:S02]  /*5260*/  FADD.FTZ R65, R70, R67 ;  /* 0x0000004346417221 */ /* 0x002fc40000010000 */
[----:B------:R-:W-:-:S09]  /*5270*/  ISETP.GT.U32.AND P0, PT, R189, 0x3, PT ;  /* 0x00000003bd00780c */ /* 0x000fd20003f04070 */
[----:B--2-4-:R-:W-:Y:S05]  /*5280*/  @P3 BRA `(.L_x_999) ;  /* 0x0000000000203947 */ /* 0x014fea0003800000 */
        /* <DEDUP_REMOVED lines=8> */
.L_x_999:
[----:B------:R-:W-:Y:S05]  /*5310*/  BSYNC.RECONVERGENT B0 ;  /* 0x0000000000007941 */ /* 0x000fea0003800200 */
.L_x_998:
[----:B------:R-:W-:Y:S01]  /*5320*/  BAR.SYNC.DEFER_BLOCKING 0x0 ;  /* 0x0000000000007b1d */ /* 0x000fe20000010000 */
[----:B------:R-:W-:Y:S02]  /*5330*/  LOP3.LUT R191, R186, 0x3, RZ, 0xc0, !PT ;  /* 0x00000003babf7812 */ /* 0x000fe400078ec0ff */
[----:B------:R-:W-:Y:S02]  /*5340*/  CS2R R70, SRZ ;  /* 0x0000000000467805 */ /* 0x000fe4000001ff00 */
[----:B------:R-:W-:Y:S01]  /*5350*/  SHF.L.U32 R190, R188, 0x2, RZ ;  /* 0x00000002bcbe7819 */ /* 0x000fe200000006ff */
        /* <DEDUP_REMOVED lines=19> */
.L_x_1001:
[----:B------:R-:W-:Y:S05]  /*5490*/  BSYNC.RECONVERGENT B0 ;  /* 0x0000000000007941 */ /* 0x000fea0003800200 */
.L_x_1000:
[----:B------:R-:W-:Y:S04]  /*54a0*/  BSSY.RECONVERGENT B0, `(.L_x_1002) ;  /* 0x000000d000007945 */ /* 0x000fe80003800200 */
[----:B------:R-:W-:Y:S05]  /*54b0*/  @P2 BRA `(.L_x_1003) ;  /* 0x00000000002c2947 */ /* 0x000fea0003800000 */
[----:B0-----:R-:W0:Y:S01]  /*54c0*/  LDC.64 R64, c[0x0][0x3c0] ;  /* 0x0000f000ff407b82 */ /* 0x001e220000000a00 */
[----:B------:R-:W-:Y:S02]  /*54d0*/  LOP3.LUT R66, R183, 0x1, RZ, 0xc0, !PT ;  /* 0x00000001b7427812 */ /* 0x000fe400078ec0ff */
[----:B------:R-:W-:Y:S02]  /*54e0*/  LOP3.LUT R67, R186, 0x7ffffffc, RZ, 0xc0, !PT ;  /* 0x7ffffffcba437812 */ /* 0x000fe400078ec0ff */
[----:B------:R-:W-:-:S04]  /*54f0*/  IADD3 R69, PT, PT, -R66, RZ, RZ ;  /* 0x000000ff42457210 */ /* 0x000fc80007ffe1ff */
[----:B------:R-:W-:-:S04]  /*5500*/  LOP3.LUT R66, R69, R190, RZ, 0xc0, !PT ;  /* 0x000000be45427212 */ /* 0x000fc800078ec0ff */
[----:B------:R-:W-:-:S04]  /*5510*/  IADD3 R66, P3, PT, R66, R67, RZ ;  /* 0x0000004342427210 */ /* 0x000fc80007f7e0ff */
[----:B------:R-:W-:Y:S02]  /*5520*/  IADD3.X R67, PT, PT, RZ, RZ, RZ, P3, !PT ;  /* 0x000000ffff437210 */ /* 0x000fe40001ffe4ff */
[----:B0-----:R-:W-:-:S04]  /*5530*/  LEA R64, P3, R66, R64, 0x3 ;  /* 0x0000004042407211 */ /* 0x001fc800078618ff */
[----:B------:R-:W-:-:S03]  /*5540*/  LEA.HI.X R65, R66, R65, R67, 0x3, P3 ;  /* 0x0000004142417211 */ /* 0x000fc600018f1c43 */
[----:B------:R-:W-:-:S05]  /*5550*/  IMAD.WIDE.U32 R64, R191, 0x8, R64 ;  /* 0x00000008bf407825 */ /* 0x000fca00078e0040 */
[----:B------:R1:W-:Y:S02]  /*5560*/  STG.E.64 desc[UR4][R64.64], R70 ;  /* 0x0000004640007986 */ /* 0x0003e4000c101b04 */
.L_x_1003:
[----:B------:R-:W-:Y:S05]  /*5570*/  BSYNC.RECONVERGENT B0 ;  /* 0x0000000000007941 */ /* 0x000fea0003800200 */
.L_x_1002:
[----:B------:R-:W-:Y:S05]  /*5580*/  @P2 BRA `(.L_x_1004) ;  /* 0x0000000000582947 */ /* 0x000fea0003800000 */
[----:B01----:R-:W0:Y:S01]  /*5590*/  LDC.64 R64, c[0x0][0x3c8] ;  /* 0x0000f200ff407b82 */ /* 0x003e220000000a00 */
[C---:B------:R-:W-:Y:S02]  /*55a0*/  LOP3.LUT R66, R183.reuse, 0x1, RZ, 0xc0, !PT ;  /* 0x00000001b7427812 */ /* 0x040fe400078ec0ff */
[----:B------:R-:W-:Y:S02]  /*55b0*/  ISETP.GT.U32.AND P2, PT, R183, 0x1, PT ;  /* 0x00000001b700780c */ /* 0x000fe40003f44070 */
[----:B------:R-:W-:Y:S02]  /*55c0*/  IADD3 R67, PT, PT, -R66, RZ, RZ ;  /* 0x000000ff42437210 */ /* 0x000fe40007ffe1ff */
[----:B------:R-:W-:Y:S02]  /*55d0*/  MOV R68, 0xffffffff ;  /* 0xffffffff00447802 */ /* 0x000fe40000000f00 */
[----:B------:R-:W-:-:S04]  /*55e0*/  LOP3.LUT R67, R67, R188, RZ, 0xc0, !PT ;  /* 0x000000bc43437212 */ /* 0x000fc800078ec0ff */
[----:B------:R-:W-:-:S04]  /*55f0*/  LEA.HI R66, P3, R186, R67, RZ, 0x1e ;  /* 0x00000043ba427211 */ /* 0x000fc8000787f0ff */
[----:B------:R-:W-:Y:S02]  /*5600*/  LEA.HI.X.SX32 R67, R67, RZ, 0x1, P3 ;  /* 0x000000ff43437211 */ /* 0x000fe400018f0eff */
[----:B0-----:R-:W-:-:S04]  /*5610*/  LEA R64, P3, R66, R64, 0x2 ;  /* 0x0000004042407211 */ /* 0x001fc800078610ff */
[----:B------:R-:W-:Y:S02]  /*5620*/  LEA.HI.X R65, R66, R65, R67, 0x2, P3 ;  /* 0x0000004142417211 */ /* 0x000fe400018f1443 */
[----:B------:R-:W-:Y:S01]  /*5630*/  SEL R67, R68, 0x1, P2 ;  /* 0x0000000144437807 */ /* 0x000fe20001000000 */
[----:B------:R-:W-:Y:S06]  /*5640*/  MEMBAR.ALL.GPU ;  /* 0x0000000000007992 */ /* 0x000fec000000a000 */
[----:B------:R-:W-:-:S00]  /*5650*/  ERRBAR ;  /* 0x00000000000079ab */ /* 0x000fc00000000000 */
[----:B------:R-:W-:Y:S06]  /*5660*/  CGAERRBAR ;  /* 0x00000000000075ab */ /* 0x000fec0000000000 */
[----:B------:R0:W-:Y:S01]  /*5670*/  REDG.E.ADD.S32.STRONG.GPU desc[UR4][R64.64], R67 ;  /* 0x000000434000798e */ /* 0x0001e2000c12e304 */
[----:B------:R-:W-:-:S04]  /*5680*/  ISETP.GE.U32.AND P2, PT, R183, 0x2, PT ;  /* 0x00000002b700780c */ /* 0x000fc80003f46070 */
[----:B------:R-:W-:-:S09]  /*5690*/  SEL R69, RZ, 0x4, P2 ;  /* 0x00000004ff457807 */ /* 0x000fd20001000000 */
.L_x_1005:
[----:B------:R-:W2:Y:S04]  /*56a0*/  LDG.E.STRONG.GPU R66, desc[UR4][R64.64] ;  /* 0x0000000440427981 */ /* 0x000ea8000c1ef900 */
[----:B--2---:R-:W-:Y:S01]  /*56b0*/  CCTL.IVALL ;  /* 0x00000000ff00798f */ /* 0x004fe20002000000 */
[----:B------:R-:W-:Y:S05]  /*56c0*/  YIELD ;  /* 0x0000000000007946 */ /* 0x000fea0003800000 */
[----:B------:R-:W-:-:S13]  /*56d0*/  ISETP.NE.AND P2, PT, R66, R69, PT ;  /* 0x000000454200720c */ /* 0x000fda0003f45270 */
[----:B------:R-:W-:Y:S05]  /*56e0*/  @P2 BRA `(.L_x_1005) ;  /* 0xfffffffc00ec2947 */ /* 0x000fea000383ffff */
.L_x_1004:
[----:B------:R-:W-:Y:S05]  /*56f0*/  WARPSYNC.ALL ;  /* 0x0000000000007948 */ /* 0x000fea0003800000 */
[----:B01----:R-:W0:Y:S01]  /*5700*/  @!P0 LDC.64 R64, c[0x0][0x3c0] ;  /* 0x0000f000ff408b82 */ /* 0x003e220000000a00 */
[----:B------:R-:W-:Y:S01]  /*5710*/  @!P0 LOP3.LUT R66, R183, 0x1, RZ, 0xc0, !PT ;  /* 0x00000001b7428812 */ /* 0x000fe200078ec0ff */
[----:B------:R-:W1:Y:S03]  /*5720*/  LDCU UR6, c[0x0][0x384] ;  /* 0x00007080ff0677ac */ /* 0x000e660008000800 */
[----:B------:R-:W-:-:S02]  /*5730*/  @!P0 IADD3 R67, PT, PT, -R66, RZ, RZ ;  /* 0x000000ff42438210 */ /* 0x000fc40007ffe1ff */
[----:B------:R-:W-:Y:S02]  /*5740*/  @!P0 LOP3.LUT R66, R186, 0x7ffffffc, RZ, 0xc0, !PT ;  /* 0x7ffffffcba428812 */ /* 0x000fe400078ec0ff */
[----:B------:R-:W-:Y:S01]  /*5750*/  @!P0 LOP3.LUT R67, R67, R190, RZ, 0xc0, !PT ;  /* 0x000000be43438212 */ /* 0x000fe200078ec0ff */
        /* <DEDUP_REMOVED lines=8> */
[----:B------:R-:W-:Y:S02]  /*57e0*/  IADD3 R183, PT, PT, R183, 0x1, RZ ;  /* 0x00000001b7b77810 */ /* 0x000fe40007ffe0ff */
        /* <DEDUP_REMOVED lines=22> */
[----:B------:R-:W-:Y:S01]  /*5950*/  FMUL.FTZ R65, R65, 5.4253472626442089677e-05 ;  /* 0x38638e3941417820 */ /* 0x000fe20000410000 */
[----:B------:R-:W-:-:S04]  /*5960*/  FMUL.FTZ R64, R64, 5.4253472626442089677e-05 ;  /* 0x38638e3940407820 */ /* 0x000fc80000410000 */
[C-C-:B------:R-:W-:Y:S01]  /*5970*/  FFMA.FTZ R33, R64.reuse, R33, R65.reuse ;  /* 0x0000002140217223 */ /* 0x140fe20000010041 */
[C-C-:B------:R-:W-:Y:S01]  /*5980*/  FFMA.FTZ R69, R64.reuse, R0, R65.reuse ;  /* 0x0000000040457223 */ /* 0x140fe20000010041 */
[C-C-:B------:R-:W-:Y:S01]  /*5990*/  FFMA.FTZ R54, R64.reuse, R54, R65.reuse ;  /* 0x0000003640367223 */ /* 0x140fe20000010041 */
[C-C-:B------:R-:W-:Y:S01]  /*59a0*/  FFMA.FTZ R10, R64.reuse, R10, R65.reuse ;  /* 0x0000000a400a7223 */ /* 0x140fe20000010041 */
[----:B------:R-:W-:Y:S01]  /*59b0*/  FADD.FTZ R72, -R33, R72 ;  /* 0x0000004821487221 */ /* 0x000fe20000010100 */
[----:B------:R-:W-:Y:S01]  /*59c0*/  FFMA.FTZ R33, R64, R14, R65 ;  /* 0x0000000e40217223 */ /* 0x000fe20000010041 */
[----:B------:R-:W-:Y:S01]  /*59d0*/  FADD.FTZ R2, -R69, R2 ;  /* 0x0000000245027221 */ /* 0x000fe20000010100 */
[----:B------:R-:W-:Y:S01]  /*59e0*/  FADD.FTZ R54, -R54, R55 ;  /* 0x0000003736367221 */ /* 0x000fe20000010100 */
[----:B------:R-:W-:Y:S01]  /*59f0*/  FFMA.FTZ R26, R64, R26, R65 ;  /* 0x0000001a401a7223 */ /* 0x000fe20000010041 */
[----:B------:R-:W-:Y:S01]  /*5a00*/  FADD.FTZ R16, -R33, R16 ;  /* 0x0000001021107221 */ /* 0x000fe20000010100 */
[----:B------:R-:W-:Y:S01]  /*5a10*/  FADD.FTZ R10, -R10, R15 ;  /* 0x0000000f0a0a7221 */ /* 0x000fe20000010100 */
[C-C-:B------:R-:W-:Y:S01]  /*5a20*/  FFMA.FTZ R22, R64.reuse, R22, R65.reuse ;  /* 0x0000001640167223 */ /* 0x140fe20000010041 */
[C-C-:B------:R-:W-:Y:S01]  /*5a30*/  FFMA.FTZ R28, R64.reuse, R28, R65.reuse ;  /* 0x0000001c401c7223 */ /* 0x140fe20000010041 */
[C---:B------:R-:W-:Y:S01]  /*5a40*/  FMUL.FTZ R14, R81.reuse, R16 ;  /* 0x00000010510e7220 */ /* 0x040fe20000410000 */
[C-C-:B------:R-:W-:Y:S01]  /*5a50*/  FFMA.FTZ R16, R64.reuse, R7, R65.reuse ;  /* 0x0000000740107223 */ /* 0x140fe20000010041 */
[C-C-:B------:R-:W-:Y:S01]  /*5a60*/  FFMA.FTZ R7, R64.reuse, R6, R65.reuse ;  /* 0x0000000640077223 */ /* 0x140fe20000010041 */
[C-C-:B------:R-:W-:Y:S01]  /*5a70*/  FFMA.FTZ R58, R64.reuse, R58, R65.reuse ;  /* 0x0000003a403a7223 */ /* 0x140fe20000010041 */
[C---:B------:R-:W-:Y:S01]  /*5a80*/  FMUL.FTZ R0, R81.reuse, R2 ;  /* 0x0000000251007220 */ /* 0x040fe20000410000 */
[----:B------:R-:W-:Y:S01]  /*5a90*/  FFMA.FTZ R6, R64, R21, R65 ;  /* 0x0000001540067223 */ /* 0x000fe20000010041 */
[C---:B------:R-:W-:Y:S01]  /*5aa0*/  FMUL.FTZ R54, R81.reuse, R54 ;  /* 0x0000003651367220 */ /* 0x040fe20000410000 */
[----:B------:R-:W-:Y:S01]  /*5ab0*/  FADD.FTZ R26, -R26, R27 ;  /* 0x0000001b1a1a7221 */ /* 0x000fe20000010100 */
[C---:B------:R-:W-:Y:S01]  /*5ac0*/  FMUL.FTZ R10, R81.reuse, R10 ;  /* 0x0000000a510a7220 */ /* 0x040fe20000410000 */
[----:B------:R-:W-:Y:S01]  /*5ad0*/  FADD.FTZ R22, -R22, R23 ;  /* 0x0000001716167221 */ /* 0x000fe20000010100 */
[----:B------:R-:W-:Y:S01]  /*5ae0*/  FADD.FTZ R28, -R28, R61 ;  /* 0x0000003d1c1c7221 */ /* 0x000fe20000010100 */
[----:B------:R-:W-:Y:S01]  /*5af0*/  FADD.FTZ R58, -R58, R59 ;  /* 0x0000003b3a3a7221 */ /* 0x000fe20000010100 */
[----:B------:R-:W-:Y:S01]  /*5b00*/  FFMA.FTZ R67, R64, R56, R65 ;  /* 0x0000003840437223 */ /* 0x000fe20000010041 */
[----:B------:R-:W-:Y:S01]  /*5b10*/  FADD.FTZ R6, -R6, R53 ;  /* 0x0000003506067221 */ /* 0x000fe20000010100 */
[----:B------:R-:W-:Y:S01]  /*5b20*/  F2F.BF16.F32 R59, R0 ;  /* 0x00000000003b7304 */ /* 0x000fe20000202000 */
[C-C-:B------:R-:W-:Y:S01]  /*5b30*/  FFMA.FTZ R50, R64.reuse, R50, R65.reuse ;  /* 0x0000003240327223 */ /* 0x140fe20000010041 */
[C---:B------:R-:W-:Y:S01]  /*5b40*/  FMUL.FTZ R26, R81.reuse, R26 ;  /* 0x0000001a511a7220 */ /* 0x040fe20000410000 */
[C---:B------:R-:W-:Y:S01]  /*5b50*/  FMUL.FTZ R22, R81.reuse, R22 ;  /* 0x0000001651167220 */ /* 0x040fe20000410000 */
[----:B------:R-:W-:Y:S01]  /*5b60*/  FMUL.FTZ R28, R81, R28 ;  /* 0x0000001c511c7220 */ /* 0x000fe20000410000 */
[----:B------:R-:W-:Y:S01]  /*5b70*/  FADD.FTZ R80, -R67, R80 ;  /* 0x0000005043507221 */ /* 0x000fe20000010100 */
[C-C-:B------:R-:W-:Y:S01]  /*5b80*/  FFMA.FTZ R18, R64.reuse, R18, R65.reuse ;  /* 0x0000001240127223 */ /* 0x140fe20000010041 */
[----:B------:R-:W-:Y:S01]  /*5b90*/  FFMA.FTZ R20, R64, R20, R65 ;  /* 0x0000001440147223 */ /* 0x000fe20000010041 */
[----:B------:R-:W0:Y:S01]  /*5ba0*/  F2F.BF16.F32 R0, R54 ;  /* 0x0000003600007304 */ /* 0x000e220000202000 */
[----:B------:R-:W-:Y:S01]  /*5bb0*/  FADD.FTZ R50, -R50, R51 ;  /* 0x0000003332327221 */ /* 0x000fe20000010100 */
[C-C-:B------:R-:W-:Y:S01]  /*5bc0*/  FFMA.FTZ R67, R64.reuse, R48, R65.reuse ;  /* 0x0000003040437223 */ /* 0x140fe20000010041 */
[----:B------:R-:W-:Y:S01]  /*5bd0*/  FFMA.FTZ R32, R64, R32, R65 ;  /* 0x0000002040207223 */ /* 0x000fe20000010041 */
[----:B------:R-:W-:Y:S01]  /*5be0*/  FADD.FTZ R18, -R18, R19 ;  /* 0x0000001312127221 */ /* 0x000fe20000010100 */
[----:B------:R-:W-:Y:S01]  /*5bf0*/  FFMA.FTZ R24, R64, R24, R65 ;  /* 0x0000001840187223 */ /* 0x000fe20000010041 */
[----:B------:R-:W-:Y:S01]  /*5c00*/  FMUL.FTZ R48, R81, R50 ;  /* 0x0000003251307220 */ /* 0x000fe20000410000 */
[----:B------:R-:W-:Y:S01]  /*5c10*/  FADD.FTZ R78, -R67, R78 ;  /* 0x0000004e434e7221 */ /* 0x000fe20000010100 */
[----:B------:R2:W-:Y:S01]  /*5c20*/  F2F.BF16.F32 R15, R10 ;  /* 0x0000000a000f7304 */ /* 0x0005e20000202000 */
[C---:B------:R-:W-:Y:S01]  /*5c30*/  FMUL.FTZ R72, R81.reuse, R72 ;  /* 0x0000004851487220 */ /* 0x040fe20000410000 */
[----:B------:R-:W-:Y:S01]  /*5c40*/  FADD.FTZ R32, -R32, R63 ;  /* 0x0000003f20207221 */ /* 0x000fe20000010100 */
[C-C-:B------:R-:W-:Y:S01]  /*5c50*/  FFMA.FTZ R29, R64.reuse, R29, R65.reuse ;  /* 0x0000001d401d7223 */ /* 0x140fe20000010041 */
[----:B------:R-:W-:Y:S01]  /*5c60*/  FFMA.FTZ R25, R64, R25, R65 ;  /* 0x0000001940197223 */ /* 0x000fe20000010041 */
[----:B------:R-:W-:Y:S01]  /*5c70*/  FADD.FTZ R16, -R16, R13 ;  /* 0x0000000d10107221 */ /* 0x000fe20000010100 */
[C-C-:B------:R-:W-:Y:S01]  /*5c80*/  FFMA.FTZ R52, R64.reuse, R52, R65.reuse ;  /* 0x0000003440347223 */ /* 0x140fe20000010041 */
[C-C-:B------:R-:W-:Y:S01]  /*5c90*/  FFMA.FTZ R46, R64.reuse, R46, R65.reuse ;  /* 0x0000002e402e7223 */ /* 0x140fe20000010041 */
[----:B------:R3:W-:Y:S01]  /*5ca0*/  F2F.BF16.F32 R33, R28 ;  /* 0x0000001c00217304 */ /* 0x0007e20000202000 */
[C---:B--2---:R-:W-:Y:S01]  /*5cb0*/  FFMA.FTZ R10, R64.reuse, R5, R65 ;  /* 0x00000005400a7223 */ /* 0x044fe20000010041 */
[----:B------:R-:W-:Y:S01]  /*5cc0*/  FMUL.FTZ R5, R81, R6 ;  /* 0x0000000651057220 */ /* 0x000fe20000410000 */
[----:B------:R-:W-:Y:S01]  /*5cd0*/  LOP3.LUT R6, R189, 0x60, R187, 0xf8, !PT ;  /* 0x00000060bd067812 */ /* 0x000fe200078ef8bb */
[C-C-:B------:R-:W-:Y:S01]  /*5ce0*/  FFMA.FTZ R50, R64.reuse, R44, R65.reuse ;  /* 0x0000002c40327223 */ /* 0x140fe20000010041 */
[C-C-:B------:R-:W-:Y:S01]  /*5cf0*/  FFMA.FTZ R42, R64.reuse, R42, R65.reuse ;  /* 0x0000002a402a7223 */ /* 0x140fe20000010041 */
[C-C-:B------:R-:W-:Y:S01]  /*5d00*/  FFMA.FTZ R67, R64.reuse, R41, R65.reuse ;  /* 0x0000002940437223 */ /* 0x140fe20000010041 */
[----:B------:R-:W-:Y:S01]  /*5d10*/  FFMA.FTZ R38, R64, R38, R65 ;  /* 0x0000002640267223 */ /* 0x000fe20000010041 */
[----:B------:R-:W-:Y:S01]  /*5d20*/  F2F.BF16.F32 R26, R26 ;  /* 0x0000001a001a7304 */ /* 0x000fe20000202000 */
[----:B---3--:R-:W-:Y:S01]  /*5d30*/  FADD.FTZ R28, -R20, R49 ;  /* 0x00000031141c7221 */ /* 0x008fe20000010100 */
[----:B------:R-:W-:Y:S01]  /*5d40*/  LEA R20, R191, R6, 0x7 ;  /* 0x00000006bf147211 */ /* 0x000fe200078e38ff */
[C-C-:B------:R-:W-:Y:S01]  /*5d50*/  FFMA.FTZ R40, R64.reuse, R40, R65.reuse ;  /* 0x0000002840287223 */ /* 0x140fe20000010041 */
[C-C-:B------:R-:W-:Y:S01]  /*5d60*/  FFMA.FTZ R34, R64.reuse, R34, R65.reuse ;  /* 0x0000002240227223 */ /* 0x140fe20000010041 */
[C-C-:B------:R-:W-:Y:S01]  /*5d70*/  FFMA.FTZ R37, R64.reuse, R37, R65.reuse ;  /* 0x0000002540257223 */ /* 0x140fe20000010041 */
[C-C-:B------:R-:W-:Y:S01]  /*5d80*/  FFMA.FTZ R30, R64.reuse, R30, R65.reuse ;  /* 0x0000001e401e7223 */ /* 0x140fe20000010041 */
[C-C-:B------:R-:W-:Y:S01]  /*5d90*/  FFMA.FTZ R36, R64.reuse, R36, R65.reuse ;  /* 0x0000002440247223 */ /* 0x140fe20000010041 */
[----:B------:R-:W2:Y:S01]  /*5da0*/  F2F.BF16.F32 R22, R22 ;  /* 0x0000001600167304 */ /* 0x000ea20000202000 */
[C-C-:B------:R-:W-:Y:S01]  /*5db0*/  FFMA.FTZ R4, R64.reuse, R4, R65.reuse ;  /* 0x0000000440047223 */ /* 0x140fe20000010041 */
[C-C-:B------:R-:W-:Y:S01]  /*5dc0*/  FFMA.FTZ R6, R64.reuse, R17, R65.reuse ;  /* 0x0000001140067223 */ /* 0x140fe20000010041 */
[----:B------:R-:W-:Y:S01]  /*5dd0*/  FFMA.FTZ R3, R64, R3, R65 ;  /* 0x0000000340037223 */ /* 0x000fe20000010041 */
[C---:B------:R-:W-:Y:S01]  /*5de0*/  FMUL.FTZ R18, R81.reuse, R18 ;  /* 0x0000001251127220 */ /* 0x040fe20000410000 */
[----:B------:R-:W-:Y:S01]  /*5df0*/  FADD.FTZ R24, -R24, R57 ;  /* 0x0000003918187221 */ /* 0x000fe20000010100 */
[----:B------:R-:W-:Y:S01]  /*5e00*/  FMUL.FTZ R32, R81, R32 ;  /* 0x0000002051207220 */ /* 0x000fe20000410000 */
[----:B------:R-:W-:Y:S01]  /*5e10*/  FADD.FTZ R62, -R29, R62 ;  /* 0x0000003e1d3e7221 */ /* 0x000fe20000010100 */
[----:B------:R-:W-:Y:S01]  /*5e20*/  F2F.BF16.F32 R23, R72 ;  /* 0x0000004800177304 */ /* 0x000fe20000202000 */
[----:B------:R-:W-:Y:S01]  /*5e30*/  FADD.FTZ R60, -R25, R60 ;  /* 0x0000003c193c7221 */ /* 0x000fe20000010100 */
        /* <DEDUP_REMOVED lines=18> */
[----:B------:R0:W-:Y:S01]  /*5f60*/  F2F.BF16.F32 R53, R5 ;  /* 0x0000000500357304 */ /* 0x0001e20000202000 */
[C---:B------:R-:W-:Y:S01]  /*5f70*/  FMUL.FTZ R29, R81.reuse, R62 ;  /* 0x0000003e511d7220 */ /* 0x040fe20000410000 */
[C---:B------:R-:W-:Y:S01]  /*5f80*/  FMUL.FTZ R25, R81.reuse, R60 ;  /* 0x0000003c51197220 */ /* 0x040fe20000410000 */
[C---:B------:R-:W-:Y:S01]  /*5f90*/  FMUL.FTZ R2, R81.reuse, R58 ;  /* 0x0000003a51027220 */ /* 0x040fe20000410000 */
[C---:B------:R-:W-:Y:S01]  /*5fa0*/  FMUL.FTZ R80, R81.reuse, R80 ;  /* 0x0000005051507220 */ /* 0x040fe20000410000 */
[C---:B------:R-:W-:Y:S01]  /*5fb0*/  FMUL.FTZ R52, R81.reuse, R52 ;  /* 0x0000003451347220 */ /* 0x040fe20000410000 */
[C---:B------:R-:W-:Y:S01]  /*5fc0*/  FMUL.FTZ R78, R81.reuse, R78 ;  /* 0x0000004e514e7220 */ /* 0x040fe20000410000 */
[C---:B------:R-:W-:Y:S01]  /*5fd0*/  FMUL.FTZ R44, R81.reuse, R46 ;  /* 0x0000002e512c7220 */ /* 0x040fe20000410000 */
[----:B------:R3:W-:Y:S01]  /*5fe0*/  F2F.BF16.F32 R19, R32 ;  /* 0x0000002000137304 */ /* 0x0007e20000202000 */
[----:B0-----:R-:W-:Y:S01]  /*5ff0*/  SHF.L.U32 R5, R0, 0x10, RZ ;  /* 0x0000001000057819 */ /* 0x001fe200000006ff */
[C---:B------:R-:W-:Y:S01]  /*6000*/  FMUL.FTZ R50, R81.reuse, R50 ;  /* 0x0000003251327220 */ /* 0x040fe20000410000 */
[C---:B------:R-:W-:Y:S01]  /*6010*/  FMUL.FTZ R41, R81.reuse, R42 ;  /* 0x0000002a51297220 */ /* 0x040fe20000410000 */
[C---:B------:R-:W-:Y:S01]  /*6020*/  FMUL.FTZ R76, R81.reuse, R76 ;  /* 0x0000004c514c7220 */ /* 0x040fe20000410000 */
[C---:B------:R-:W-:Y:S01]  /*6030*/  FMUL.FTZ R38, R81.reuse, R38 ;  /* 0x0000002651267220 */ /* 0x040fe20000410000 */
[C---:B------:R-:W-:Y:S01]  /*6040*/  FMUL.FTZ R40, R81.reuse, R40 ;  /* 0x0000002851287220 */ /* 0x040fe20000410000 */
[C---:B------:R-:W-:Y:S01]  /*6050*/  FMUL.FTZ R34, R81.reuse, R34 ;  /* 0x0000002251227220 */ /* 0x040fe20000410000 */
[----:B------:R-:W0:Y:S01]  /*6060*/  F2F.BF16.F32 R14, R14 ;  /* 0x0000000e000e7304 */ /* 0x000e220000202000 */
[C---:B------:R-:W-:Y:S01]  /*6070*/  FMUL.FTZ R74, R81.reuse, R74 ;  /* 0x0000004a514a7220 */ /* 0x040fe20000410000 */
[C---:B------:R-:W-:Y:S01]  /*6080*/  FMUL.FTZ R30, R81.reuse, R30 ;  /* 0x0000001e511e7220 */ /* 0x040fe20000410000 */
[C---:B------:R-:W-:Y:S01]  /*6090*/  FMUL.FTZ R36, R81.reuse, R36 ;  /* 0x0000002451247220 */ /* 0x040fe20000410000 */
[C---:B------:R-:W-:Y:S01]  /*60a0*/  FMUL.FTZ R12, R81.reuse, R12 ;  /* 0x0000000c510c7220 */ /* 0x040fe20000410000 */
[C---:B------:R-:W-:Y:S01]  /*60b0*/  FMUL.FTZ R10, R81.reuse, R10 ;  /* 0x0000000a510a7220 */ /* 0x040fe20000410000 */
[C---:B------:R-:W-:Y:S01]  /*60c0*/  FMUL.FTZ R28, R81.reuse, R28 ;  /* 0x0000001c511c7220 */ /* 0x040fe20000410000 */
[C---:B------:R-:W-:Y:S01]  /*60d0*/  FMUL.FTZ R0, R81.reuse, R4 ;  /* 0x0000000451007220 */ /* 0x040fe20000410000 */
[----:B------:R-:W-:Y:S01]  /*60e0*/  F2F.BF16.F32 R18, R18 ;  /* 0x0000001200127304 */ /* 0x000fe20000202000 */
[C---:B---3--:R-:W-:Y:S01]  /*60f0*/  FMUL.FTZ R32, R81.reuse, R6 ;  /* 0x0000000651207220 */ /* 0x048fe20000410000 */
[----:B------:R-:W-:Y:S01]  /*6100*/  FMUL.FTZ R81, R81, R8 ;  /* 0x0000000851517220 */ /* 0x000fe20000410000 */
[----:B--2---:R-:W-:-:S02]  /*6110*/  SHF.L.U32 R22, R22, 0x10, RZ ;  /* 0x0000001016167819 */ /* 0x004fc400000006ff */
[----:B0-----:R-:W-:-:S03]  /*6120*/  SHF.L.U32 R17, R14, 0x10, RZ ;  /* 0x000000100e117819 */ /* 0x001fc600000006ff */
[----:B------:R-:W0:Y:S01]  /*6130*/  F2F.BF16.F32 R16, R16 ;  /* 0x0000001000107304 */ /* 0x000e220000202000 */
[----:B------:R-:W-:-:S03]  /*6140*/  IMAD.WIDE.U32 R14, R15, 0x10000, RZ ;  /* 0x000100000f0e7825 */ /* 0x000fc600078e00ff */
[----:B------:R-:W-:-:S04]  /*6150*/  LOP3.LUT R14, R14, R33, RZ, 0xfc, !PT ;  /* 0x000000210e0e7212 */ /* 0x000fc800078efcff */
[----:B------:R-:W-:Y:S01]  /*6160*/  F2F.BF16.F32 R57, R24 ;  /* 0x0000001800397304 */ /* 0x000fe20000202000 */
[----:B0-----:R-:W-:-:S07]  /*6170*/  SHF.L.U32 R16, R16, 0x10, RZ ;  /* 0x0000001010107819 */ /* 0x001fce00000006ff */
[----:B------:R0:W2:Y:S08]  /*6180*/  F2F.BF16.F32 R24, R10 ;  /* 0x0000000a00187304 */ /* 0x0000b00000202000 */
[----:B------:R-:W-:Y:S01]  /*6190*/  F2F.BF16.F32 R29, R29 ;  /* 0x0000001d001d7304 */ /* 0x000fe20000202000 */
[----:B0-----:R-:W-:-:S05]  /*61a0*/  IMAD.WIDE.U32 R10, R26, 0x10000, RZ ;  /* 0x000100001a0a7825 */ /* 0x001fca00078e00ff */
[----:B------:R-:W-:Y:S02]  /*61b0*/  LOP3.LUT R11, R22, R11, R23, 0xfe, !PT ;  /* 0x0000000b160b7212 */ /* 0x000fe400078efe17 */
[----:B------:R-:W0:Y:S01]  /*61c0*/  F2F.BF16.F32 R25, R25 ;  /* 0x0000001900197304 */ /* 0x000e220000202000 */
[----:B--2---:R-:W-:-:S07]  /*61d0*/  SHF.L.U32 R24, R24, 0x10, RZ ;  /* 0x0000001018187819 */ /* 0x004fce00000006ff */
[----:B------:R-:W2:Y:S01]  /*61e0*/  F2F.BF16.F32 R2, R2 ;  /* 0x0000000200027304 */ /* 0x000ea20000202000 */
[----:B0-----:R-:W-:-:S07]  /*61f0*/  LOP3.LUT R15, R16, R15, R25, 0xfe, !PT ;  /* 0x0000000f100f7212 */ /* 0x001fce00078efe19 */
[----:B------:R0:W3:Y:S01]  /*6200*/  F2F.BF16.F32 R27, R36 ;  /* 0x00000024001b7304 */ /* 0x0000e20000202000 */
[----:B--2---:R-:W-:-:S07]  /*6210*/  IMAD.WIDE.U32 R2, R2, 0x10000, RZ ;  /* 0x0001000002027825 */ /* 0x004fce00078e00ff */
[----:B------:R2:W4:Y:S01]  /*6220*/  F2F.BF16.F32 R21, R12 ;  /* 0x0000000c00157304 */ /* 0x0005220000202000 */
[----:B0-----:R-:W0:Y:S01]  /*6230*/  LDC.64 R36, c[0x0][0x3f0] ;  /* 0x0000fc00ff247b82 */ /* 0x001e220000000a00 */
[----:B------:R-:W-:Y:S02]  /*6240*/  LOP3.LUT R2, R2, R59, RZ, 0xfc, !PT ;  /* 0x0000003b02027212 */ /* 0x000fe400078efcff */
[----:B---3--:R-:W-:-:S04]  /*6250*/  LOP3.LUT R10, R10, R27, RZ, 0xfc, !PT ;  /* 0x0000001b0a0a7212 */ /* 0x008fc800078efcff */
[----:B------:R-:W3:Y:S01]  /*6260*/  F2F.BF16.F32 R0, R0 ;  /* 0x0000000000007304 */ /* 0x000ee20000202000 */
[----:B--2---:R-:W-:-:S05]  /*6270*/  IMAD.WIDE.U32 R12, R18, 0x10000, RZ ;  /* 0x00010000120c7825 */ /* 0x004fca00078e00ff */
[----:B------:R-:W-:Y:S01]  /*6280*/  LOP3.LUT R13, R17, R13, R29, 0xfe, !PT ;  /* 0x0000000d110d7212 */ /* 0x000fe200078efe1d */
[----:B----4-:R-:W-:Y:S01]  /*6290*/  IMAD.WIDE.U32 R16, R21, 0x10000, RZ ;  /* 0x0001000015107825 */ /* 0x010fe200078e00ff */
[----:B------:R-:W2:Y:S01]  /*62a0*/  F2F.BF16.F32 R81, R81 ;  /* 0x0000005100517304 */ /* 0x000ea20000202000 */
[----:B------:R-:W-:Y:S02]  /*62b0*/  LOP3.LUT R12, R12, R19, RZ, 0xfc, !PT ;  /* 0x000000130c0c7212 */ /* 0x000fe400078efcff */
[----:B------:R-:W-:Y:S01]  /*62c0*/  IMAD R21, R185, 0x1200, R20 ;  /* 0x00001200b9157824 */ /* 0x000fe200078e0214 */
[----:B------:R-:W-:Y:S02]  /*62d0*/  LOP3.LUT R17, R24, R17, R53, 0xfe, !PT ;  /* 0x0000001118117212 */ /* 0x000fe400078efe35 */
[----:B------:R-:W-:Y:S01]  /*62e0*/  LOP3.LUT R16, R16, R57, RZ, 0xfc, !PT ;  /* 0x0000003910107212 */ /* 0x000fe200078efcff */
[----:B---3--:R-:W-:Y:S01]  /*62f0*/  IMAD.WIDE.U32 R18, R0, 0x10000, RZ ;  /* 0x0001000000127825 */ /* 0x008fe200078e00ff */
[----:B------:R-:W3:Y:S01]  /*6300*/  F2F.BF16.F32 R41, R41 ;  /* 0x0000002900297304 */ /* 0x000ee20000202000 */
[----:B------:R-:W-:-:S02]  /*6310*/  IADD3 R25, PT, PT, R21, 0x400, RZ ;  /* 0x0000040015197810 */ /* 0x000fc40007ffe0ff */
[C---:B------:R-:W-:Y:S02]  /*6320*/  IADD3 R27, PT, PT, R21.reuse, 0x600, RZ ;  /* 0x00000600151b7810 */ /* 0x040fe40007ffe0ff */
[----:B------:R-:W-:Y:S01]  /*6330*/  IADD3 R29, PT, PT, R21, 0x800, RZ ;  /* 0x00000800151d7810 */ /* 0x000fe20007ffe0ff */
[--C-:B0-----:R-:W-:Y:S01]  /*6340*/  IMAD.WIDE.U32 R24, R25, 0x8, R36.reuse ;  /* 0x0000000819187825 */ /* 0x101fe200078e0024 */
[----:B--2---:R-:W-:Y:S01]  /*6350*/  SHF.L.U32 R81, R81, 0x10, RZ ;  /* 0x0000001051517819 */ /* 0x004fe200000006ff */
[----:B------:R-:W0:Y:S01]  /*6360*/  F2F.BF16.F32 R34, R34 ;  /* 0x0000002200227304 */ /* 0x000e220000202000 */
[----:B------:R-:W-:Y:S01]  /*6370*/  IADD3 R33, PT, PT, R21, 0xc00, RZ ;  /* 0x00000c0015217810 */ /* 0x000fe20007ffe0ff */
[----:B------:R-:W-:Y:S01]  /*6380*/  IMAD.WIDE.U32 R26, R27, 0x8, R36 ;  /* 0x000000081b1a7825 */ /* 0x000fe200078e0024 */
[----:B------:R-:W-:-:S03]  /*6390*/  IADD3 R185, PT, PT, R185, R188, RZ ;  /* 0x000000bcb9b97210 */ /* 0x000fc60007ffe0ff */
[----:B---3--:R-:W-:Y:S02]  /*63a0*/  IMAD.WIDE.U32 R6, R41, 0x10000, RZ ;  /* 0x0001000029067825 */ /* 0x008fe400078e00ff */
[----:B------:R-:W2:Y:S01]  /*63b0*/  F2F.BF16.F32 R38, R38 ;  /* 0x0000002600267304 */ /* 0x000ea20000202000 */
[----:B-1----:R-:W-:Y:S01]  /*63c0*/  ISETP.GE.AND P0, PT, R185, UR6, PT ;  /* 0x00000006b9007c0c */ /* 0x002fe2000bf06270 */
[----:B0-----:R-:W-:-:S06]  /*63d0*/  IMAD.WIDE.U32 R8, R34, 0x10000, RZ ;  /* 0x0001000022087825 */ /* 0x001fcc00078e00ff */
[----:B------:R-:W0:Y:S01]  /*63e0*/  F2F.BF16.F32 R30, R30 ;  /* 0x0000001e001e7304 */ /* 0x000e220000202000 */
[----:B--2---:R-:W-:-:S07]  /*63f0*/  SHF.L.U32 R38, R38, 0x10, RZ ;  /* 0x0000001026267819 */ /* 0x004fce00000006ff */
[----:B------:R-:W1:Y:S01]  /*6400*/  F2F.BF16.F32 R55, R80 ;  /* 0x0000005000377304 */ /* 0x000e620000202000 */
[----:B0-----:R-:W-:-:S07]  /*6410*/  SHF.L.U32 R30, R30, 0x10, RZ ;  /* 0x000000101e1e7819 */ /* 0x001fce00000006ff */
[----:B------:R0:W2:Y:S01]  /*6420*/  F2F.BF16.F32 R23, R32 ;  /* 0x0000002000177304 */ /* 0x0000a20000202000 */
[----:B-1----:R-:W-:-:S07]  /*6430*/  LOP3.LUT R3, R5, R3, R55, 0xfe, !PT ;  /* 0x0000000305037212 */ /* 0x002fce00078efe37 */
[----:B------:R-:W1:Y:S01]  /*6440*/  F2F.BF16.F32 R48, R48 ;  /* 0x0000003000307304 */ /* 0x000e620000202000 */
[----:B0-----:R-:W-:Y:S01]  /*6450*/  IMAD.WIDE.U32 R32, R33, 0x8, R36 ;  /* 0x0000000821207825 */ /* 0x001fe200078e0024 */
[----:B--2---:R-:W-:-:S06]  /*6460*/  LOP3.LUT R19, R81, R19, R23, 0xfe, !PT ;  /* 0x0000001351137212 */ /* 0x004fcc00078efe17 */
[----:B------:R-:W0:Y:S01]  /*6470*/  F2F.BF16.F32 R44, R44 ;  /* 0x0000002c002c7304 */ /* 0x000e220000202000 */
[----:B------:R-:W-:-:S05]  /*6480*/  IADD3 R23, PT, PT, R21, 0x200, RZ ;  /* 0x0000020015177810 */ /* 0x000fca0007ffe0ff */
[----:B------:R-:W-:Y:S02]  /*6490*/  IMAD.WIDE.U32 R22, R23, 0x8, R36 ;  /* 0x0000000817167825 */ /* 0x000fe400078e0024 */
[----:B------:R-:W2:Y:S02]  /*64a0*/  F2F.BF16.F32 R39, R76 ;  /* 0x0000004c00277304 */ /* 0x000ea40000202000 */
[----:B-1----:R-:W-:Y:S01]  /*64b0*/  IMAD.WIDE.U32 R4, R48, 0x10000, RZ ;  /* 0x0001000030047825 */ /* 0x002fe200078e00ff */
[----:B0-----:R-:W-:-:S05]  /*64c0*/  SHF.L.U32 R44, R44, 0x10, RZ ;  /* 0x000000102c2c7819 */ /* 0x001fca00000006ff */
[----:B------:R-:W0:Y:S01]  /*64d0*/  F2F.BF16.F32 R35, R40 ;  /* 0x0000002800237304 */ /* 0x000e220000202000 */
[----:B--2---:R-:W-:-:S07]  /*64e0*/  LOP3.LUT R7, R38, R7, R39, 0xfe, !PT ;  /* 0x0000000726077212 */ /* 0x004fce00078efe27 */
[----:B------:R-:W1:Y:S01]  /*64f0*/  F2F.BF16.F32 R31, R74 ;  /* 0x0000004a001f7304 */ /* 0x000e620000202000 */
[----:B------:R-:W-:Y:S02]  /*6500*/  IADD3 R39, PT, PT, R21, 0x1000, RZ ;  /* 0x0000100015277810 */ /* 0x000fe40007ffe0ff */
[----:B0-----:R-:W-:-:S05]  /*6510*/  LOP3.LUT R8, R8, R35, RZ, 0xfc, !PT ;  /* 0x0000002308087212 */ /* 0x001fca00078efcff */
[----:B------:R-:W0:Y:S01]  /*6520*/  F2F.BF16.F32 R51, R52 ;  /* 0x0000003400337304 */ /* 0x000e220000202000 */
[----:B------:R-:W-:-:S05]  /*6530*/  IADD3 R35, PT, PT, R21, 0xe00, RZ ;  /* 0x00000e0015237810 */ /* 0x000fca0007ffe0ff */
[----:B------:R-:W-:Y:S01]  /*6540*/  IMAD.WIDE.U32 R34, R35, 0x8, R36 ;  /* 0x0000000823227825 */ /* 0x000fe200078e0024 */
[----:B-1----:R-:W-:Y:S01]  /*6550*/  LOP3.LUT R9, R30, R9, R31, 0xfe, !PT ;  /* 0x000000091e097212 */ /* 0x002fe200078efe1f */
[----:B------:R-:W1:Y:S01]  /*6560*/  F2F.BF16.F32 R47, R78 ;  /* 0x0000004e002f7304 */ /* 0x000e620000202000 */
[C---:B------:R-:W-:Y:S01]  /*6570*/  IADD3 R31, PT, PT, R21.reuse, 0xa00, RZ ;  /* 0x00000a00151f7810 */ /* 0x040fe20007ffe0ff */
[----:B------:R-:W-:-:S04]  /*6580*/  IMAD.WIDE.U32 R20, R21, 0x8, R36 ;  /* 0x0000000815147825 */ /* 0x000fc800078e0024 */
[----:B------:R-:W-:Y:S01]  /*6590*/  IMAD.WIDE.U32 R30, R31, 0x8, R36 ;  /* 0x000000081f1e7825 */ /* 0x000fe200078e0024 */
[----:B0-----:R-:W-:Y:S01]  /*65a0*/  LOP3.LUT R4, R4, R51, RZ, 0xfc, !PT ;  /* 0x0000003304047212 */ /* 0x001fe200078efcff */
[----:B------:R-:W0:Y:S01]  /*65b0*/  F2F.BF16.F32 R43, R50 ;  /* 0x00000032002b7304 */ /* 0x000e220000202000 */
[----:B------:R2:W-:Y:S01]  /*65c0*/  STG.E.64 desc[UR4][R20.64], R2 ;  /* 0x0000000214007986 */ /* 0x0005e2000c101b04 */
[----:B-1----:R-:W-:-:S06]  /*65d0*/  LOP3.LUT R5, R44, R5, R47, 0xfe, !PT ;  /* 0x000000052c057212 */ /* 0x002fcc00078efe2f */
[----:B------:R1:W3:Y:S01]  /*65e0*/  F2F.BF16.F32 R45, R28 ;  /* 0x0000001c002d7304 */ /* 0x0002e20000202000 */
[----:B------:R2:W-:Y:S01]  /*65f0*/  STG.E.64 desc[UR4][R22.64], R4 ;  /* 0x0000000416007986 */ /* 0x0005e2000c101b04 */
[----:B0-----:R-:W-:Y:S01]  /*6600*/  LOP3.LUT R6, R6, R43, RZ, 0xfc, !PT ;  /* 0x0000002b06067212 */ /* 0x001fe200078efcff */
[----:B-1----:R-:W-:-:S04]  /*6610*/  IMAD.WIDE.U32 R28, R29, 0x8, R36 ;  /* 0x000000081d1c7825 */ /* 0x002fc800078e0024 */
[----:B------:R2:W-:Y:S01]  /*6620*/  STG.E.64 desc[UR4][R24.64], R6 ;  /* 0x0000000618007986 */ /* 0x0005e2000c101b04 */
[----:B------:R-:W-:Y:S01]  /*6630*/  IMAD.WIDE.U32 R36, R39, 0x8, R36 ;  /* 0x0000000827247825 */ /* 0x000fe200078e0024 */
[----:B---3--:R-:W-:Y:S02]  /*6640*/  LOP3.LUT R18, R18, R45, RZ, 0xfc, !PT ;  /* 0x0000002d12127212 */ /* 0x008fe400078efcff */
[----:B------:R2:W-:Y:S04]  /*6650*/  STG.E.64 desc[UR4][R26.64], R8 ;  /* 0x000000081a007986 */ /* 0x0005e8000c101b04 */
[----:B------:R2:W-:Y:S04]  /*6660*/  STG.E.64 desc[UR4][R28.64], R10 ;  /* 0x0000000a1c007986 */ /* 0x0005e8000c101b04 */
[----:B------:R2:W-:Y:S04]  /*6670*/  STG.E.64 desc[UR4][R30.64], R12 ;  /* 0x0000000c1e007986 */ /* 0x0005e8000c101b04 */
[----:B------:R2:W-:Y:S04]  /*6680*/  STG.E.64 desc[UR4][R32.64], R14 ;  /* 0x0000000e20007986 */ /* 0x0005e8000c101b04 */
[----:B------:R2:W-:Y:S04]  /*6690*/  STG.E.64 desc[UR4][R34.64], R16 ;  /* 0x0000001022007986 */ /* 0x0005e8000c101b04 */
[----:B------:R2:W-:Y:S01]  /*66a0*/  STG.E.64 desc[UR4][R36.64], R18 ;  /* 0x0000001224007986 */ /* 0x0005e2000c101b04 */
[----:B------:R-:W-:Y:S05]  /*66b0*/  @!P0 BRA `(.L_x_1006) ;  /* 0xffffffa4000c8947 */ /* 0x000fea000383ffff */
[----:B--2---:R0:W5:Y:S04]  /*66c0*/  LDL.LU R12, [R1+0x20] ;  /* 0x00002000010c7983 */ /* 0x0041680000300800 */
        /* <DEDUP_REMOVED lines=71> */
.L_x_993:
[----:B------:R-:W0:Y:S01]  /*6b40*/  LDC.64 R100, c[0x0][0x3e0] ;  /* 0x0000f800ff647b82 */ /* 0x000e220000000a00 */
[----:B-----5:R-:W-:-:S05]  /*6b50*/  SHF.R.U32.HI R77, RZ, 0x2, R186 ;  /* 0x00000002ff4d7819 */ /* 0x020fca00000116ba */
        /* <DEDUP_REMOVED lines=47> */
.L_x_1007:
        /* <DEDUP_REMOVED lines=11> */
.L_x_3060:


//--------------------- .text._ZN10layer_norm22ln_bwd_finalize_kernelINS_22Kernel_traits_finalizeILj18432E6__halffS2_fjLj1024ELj4ENS_18Kernel_traits_baseILj18432ES2_fS2_fjLj1024EEEEEEEvNS_9BwdParamsE --------------------------
	.section	.text._ZN10layer_norm22ln_bwd_finalize_kernelINS_22Kernel_traits_finalizeILj18432E6__halffS2_fjLj1024ELj4ENS_18Kernel_traits_baseILj18432ES2_fS2_fjLj1024EEEEEEEvNS_9BwdParamsE,"ax",@progbits
	.align	128
        .global         _ZN10layer_norm22ln_bwd_finalize_kernelINS_22Kernel_traits_finalizeILj18432E6__halffS2_fjLj1024ELj4ENS_18Kernel_traits_baseILj18432ES2_fS2_fjLj1024EEEEEEEvNS_9BwdParamsE
        .type           _ZN10layer_norm22ln_bwd_finalize_kernelINS_22Kernel_traits_finalizeILj18432E6__halffS2_fjLj1024ELj4ENS_18Kernel_traits_baseILj18432ES2_fS2_fjLj1024EEEEEEEvNS_9BwdParamsE,@function
        .size           _ZN10layer_norm22ln_bwd_finalize_kernelINS_22Kernel_traits_finalizeILj18432E6__halffS2_fjLj1024ELj4ENS_18Kernel_traits_baseILj18432ES2_fS2_fjLj1024EEEEEEEvNS_9BwdParamsE,(.L_x_3061 - _ZN10layer_norm22ln_bwd_finalize_kernelINS_22Kernel_traits_finalizeILj18432E6__halffS2_fjLj1024ELj4ENS_18Kernel_traits_baseILj18432ES2_fS2_fjLj1024EEEEEEEvNS_9BwdParamsE)
        .other          _ZN10layer_norm22ln_bwd_finalize_kernelINS_22Kernel_traits_finalizeILj18432E6__halffS2_fjLj1024ELj4ENS_18Kernel_traits_baseILj18432ES2_fS2_fjLj1024EEEEEEEvNS_9BwdParamsE,@"STO_CUDA_ENTRY STV_DEFAULT"
_ZN10layer_norm22ln_bwd_finalize_kernelINS_22Kernel_traits_finalizeILj18432E6__halffS2_fjLj1024ELj4ENS_18Kernel_traits_baseILj18432ES2_fS2_fjLj1024EEEEEEEvNS_9BwdParamsE:
.text._ZN10layer_norm22ln_bwd_finalize_kernelINS_22Kernel_traits_finalizeILj18432E6__halffS2_fjLj1024ELj4ENS_18Kernel_traits_baseILj18432ES2_fS2_fjLj1024EEEEEEEvNS_9BwdParamsE:
        /* <DEDUP_REMOVED lines=37> */
.L_x_1012:
        /* <DEDUP_REMOVED lines=118> */
.L_x_1011:
[----:B------:R-:W-:Y:S05]  /*09b0*/  BSYNC.RECONVERGENT B1 ;  /* 0x0000000000017941 */ /* 0x000fea0003800200 */
.L_x_1010:
        /* <DEDUP_REMOVED lines=65> */
.L_x_1014:
[----:B------:R-:W-:Y:S05]  /*0dd0*/  BSYNC.RECONVERGENT B1 ;  /* 0x0000000000017941 */ /* 0x000fea0003800200 */
.L_x_1013:
        /* <DEDUP_REMOVED lines=37> */
.L_x_1016:
[----:B------:R-:W-:Y:S05]  /*1030*/  BSYNC.RECONVERGENT B1 ;  /* 0x0000000000017941 */ /* 0x000fea0003800200 */
.L_x_1015:
[----:B------:R-:W-:Y:S05]  /*1040*/  @!P1 BRA `(.L_x_1009) ;  /* 0x00000000003c9947 */ /* 0x000fea0003800000 */
[----:B------:R-:W0:Y:S01]  /*1050*/  LDC.64 R6, c[0x0][0x3e0] ;  /* 0x0000f800ff067b82 */ /* 0x000e220000000a00 */
[----:B------:R-:W-:Y:S01]  /*1060*/  IMAD R2, R15, 0x4800, R11 ;  /* 0x000048000f027824 */ /* 0x000fe200078e020b */
[----:B------:R-:W-:-:S04]  /*1070*/  IADD3 R24, PT, PT, -R24, RZ, RZ ;  /* 0x000000ff18187210 */ /* 0x000fc80007ffe1ff */
[----:B------:R-:W-:Y:S02]  /*1080*/  IADD3 R11, PT, PT, R13, R2, RZ ;  /* 0x000000020d0b7210 */ /* 0x000fe40007ffe0ff */
[----:B------:R-:W1:Y:S05]  /*1090*/  LDC.64 R8, c[0x0][0x3e8] ;  /* 0x0000fa00ff087b82 */ /* 0x000e6a0000000a00 */
.L_x_1017:
        /* <DEDUP_REMOVED lines=10> */
.L_x_1009:
[----:B------:R-:W-:Y:S05]  /*1140*/  BSYNC.RECONVERGENT B0 ;  /* 0x0000000000007941 */ /* 0x000fea0003800200 */
.L_x_1008:
        /* <DEDUP_REMOVED lines=55> */
.L_x_1018:
        /* <DEDUP_REMOVED lines=12> */
.L_x_3061:


//--------------------- .text._ZN10layer_norm13ln_bwd_kernelINS_13Kernel_traitsI6__halffS2_fjLj18432ELj4ELj1ELj4ELj16ENS_18Kernel_traits_baseILj18432ES2_fS2_fjLj128EEEEEEEvNS_9BwdParamsE --------------------------
	.section	.text._ZN10layer_norm13ln_bwd_kernelINS_13Kernel_traitsI6__halffS2_fjLj18432ELj4ELj1ELj4ELj16ENS_18Kernel_traits_baseILj18432ES2_fS2_fjLj128EEEEEEEvNS_9BwdParamsE,"ax",@progbits
	.align	128
        .global         _ZN10layer_norm13ln_bwd_kernelINS_13Kernel_traitsI6__halffS2_fjLj18432ELj4ELj1ELj4ELj16ENS_18Kernel_traits_baseILj18432ES2_fS2_fjLj128EEEEEEEvNS_9BwdParamsE
        .type           _ZN10layer_norm13ln_bwd_kernelINS_13Kernel_traitsI6__halffS2_fjLj18432ELj4ELj1ELj4ELj16ENS_18Kernel_traits_baseILj18432ES2_fS2_fjLj128EEEEEEEvNS_9BwdParamsE,@function
        .size           _ZN10layer_norm13ln_bwd_kernelINS_13Kernel_traitsI6__halffS2_fjLj18432ELj4ELj1ELj4ELj16ENS_18Kernel_traits_baseILj18432ES2_fS2_fjLj128EEEEEEEvNS_9BwdParamsE,(.L_x_3062 - _ZN10layer_norm13ln_bwd_kernelINS_13Kernel_traitsI6__halffS2_fjLj18432ELj4ELj1ELj4ELj16ENS_18Kernel_traits_baseILj18432ES2_fS2_fjLj128EEEEEEEvNS_9BwdParamsE)
        .other          _ZN10layer_norm13ln_bwd_kernelINS_13Kernel_traitsI6__halffS2_fjLj18432ELj4ELj1ELj4ELj16ENS_18Kernel_traits_baseILj18432ES2_fS2_fjLj128EEEEEEEvNS_9BwdParamsE,@"STO_CUDA_ENTRY STV_DEFAULT"
_ZN10layer_norm13ln_bwd_kernelINS_13Kernel_traitsI6__halffS2_fjLj18432ELj4ELj1ELj4ELj16ENS_18Kernel_traits_baseILj18432ES2_fS2_fjLj128EEEEEEEvNS_9BwdParamsE:
.text._ZN10layer_norm13ln_bwd_kernelINS_13Kernel_traitsI6__halffS2_fjLj18432ELj4ELj1ELj4ELj16ENS_18Kernel_traits_baseILj18432ES2_fS2_fjLj128EEEEEEEvNS_9BwdParamsE:
        /* <DEDUP_REMOVED lines=37> */
.L_x_1019:
        /* <DEDUP_REMOVED lines=11> */
.L_x_1020:
[----:B------:R-:W1:Y:S01]  /*0300*/  LDCU UR4, c[0x0][0x384] ;  /* 0x00007080ff0477ac */ /* 0x000e620008000800 */
        /* <DEDUP_REMOVED lines=38> */
[----:B------:R0:W-:Y:S01]  /*0570*/  STL [R1], RZ ;  /* 0x000000ff01007387 */ /* 0x0001e20000100800 */
[----:B-----5:R-:W-:Y:S01]  /*0580*/  MOV R133, R2 ;  /* 0x0000000200857202 */ /* 0x020fe20000000f00 */
[----:B------:R-:W-:Y:S01]  /*0590*/  HFMA2 R132, -RZ, RZ, 0, 0 ;  /* 0x00000000ff847431 */ /* 0x000fe200000001ff */
[----:B------:R-:W-:Y:S01]  /*05a0*/  SHF.R.U64 R134, R2, 0x10, R3 ;  /* 0x0000001002867819 */ /* 0x000fe20000001203 */
[----:B------:R0:W-:Y:S01]  /*05b0*/  STL [R1+0xc], RZ ;  /* 0x00000cff01007387 */ /* 0x0001e20000100800 */
[----:B------:R-:W-:Y:S01]  /*05c0*/  MOV R0, R3 ;  /* 0x0000000300007202 */ /* 0x000fe20000000f00 */
[----:B------:R-:W-:Y:S01]  /*05d0*/  HFMA2 R77, -RZ, RZ, 0, 0 ;  /* 0x00000000ff4d7431 */ /* 0x000fe200000001ff */
[----:B------:R-:W-:Y:S01]  /*05e0*/  MOV R135, R78 ;  /* 0x0000004e00877202 */ /* 0x000fe20000000f00 */
[----:B------:R0:W-:Y:S01]  /*05f0*/  STL [R1+0x8], RZ ;  /* 0x000008ff01007387 */ /* 0x0001e20000100800 */
[----:B------:R-:W-:Y:S02]  /*0600*/  MOV R2, R79 ;  /* 0x0000004f00027202 */ /* 0x000fe40000000f00 */
[----:B------:R-:W-:-:S02]  /*0610*/  CS2R R130, SRZ ;  /* 0x0000000000827805 */ /* 0x000fc4000001ff00 */
[----:B------:R-:W-:Y:S01]  /*0620*/  SHF.R.U32.HI R9, RZ, 0x10, R3 ;  /* 0x00000010ff097819 */ /* 0x000fe20000011603 */
[----:B------:R0:W-:Y:S01]  /*0630*/  STL [R1+0x4], RZ ;  /* 0x000004ff01007387 */ /* 0x0001e20000100800 */
[----:B------:R-:W-:Y:S02]  /*0640*/  PRMT R133, R133, 0x5410, R0 ;  /* 0x0000541085857816 */ /* 0x000fe40000000000 */
[----:B------:R-:W-:Y:S02]  /*0650*/  CS2R R128, SRZ ;  /* 0x0000000000807805 */ /* 0x000fe4000001ff00 */
[----:B------:R-:W-:Y:S02]  /*0660*/  PRMT R135, R135, 0x5410, R2 ;  /* 0x0000541087877816 */ /* 0x000fe40000000002 */
[----:B------:R-:W-:Y:S02]  /*0670*/  CS2R R126, SRZ ;  /* 0x00000000007e7805 */ /* 0x000fe4000001ff00 */
[----:B------:R-:W-:-:S02]  /*0680*/  SHF.R.U64 R136, R78, 0x10, R79 ;  /* 0x000000104e887819 */ /* 0x000fc4000000124f */
[----:B------:R-:W-:Y:S02]  /*0690*/  CS2R R124, SRZ ;  /* 0x00000000007c7805 */ /* 0x000fe4000001ff00 */
[----:B------:R-:W-:Y:S02]  /*06a0*/  SHF.R.U32.HI R10, RZ, 0x10, R79 ;  /* 0x00000010ff0a7819 */ /* 0x000fe4000001164f */
[----:B------:R-:W-:Y:S02]  /*06b0*/  CS2R R78, SRZ ;  /* 0x00000000004e7805 */ /* 0x000fe4000001ff00 */
[----:B------:R-:W-:Y:S02]  /*06c0*/  MOV R137, R92 ;  /* 0x0000005c00897202 */ /* 0x000fe40000000f00 */
[----:B------:R-:W-:Y:S02]  /*06d0*/  CS2R R244, SRZ ;  /* 0x0000000000f47805 */ /* 0x000fe4000001ff00 */
[----:B------:R-:W-:-:S02]  /*06e0*/  MOV R3, R93 ;  /* 0x0000005d00037202 */ /* 0x000fc40000000f00 */
[----:B------:R-:W-:Y:S02]  /*06f0*/  CS2R R242, SRZ ;  /* 0x0000000000f27805 */ /* 0x000fe4000001ff00 */
[--C-:B------:R-:W-:Y:S02]  /*0700*/  SHF.R.U64 R138, R92, 0x10, R93.reuse ;  /* 0x000000105c8a7819 */ /* 0x100fe4000000125d */
[----:B------:R-:W-:Y:S02]  /*0710*/  CS2R R80, SRZ ;  /* 0x0000000000507805 */ /* 0x000fe4000001ff00 */
[----:B------:R-:W-:Y:S02]  /*0720*/  SHF.R.U32.HI R11, RZ, 0x10, R93 ;  /* 0x00000010ff0b7819 */ /* 0x000fe4000001165d */
[----:B------:R-:W-:Y:S02]  /*0730*/  CS2R R246, SRZ ;  /* 0x0000000000f67805 */ /* 0x000fe4000001ff00 */
[----:B------:R-:W-:-:S02]  /*0740*/  MOV R139, R94 ;  /* 0x0000005e008b7202 */ /* 0x000fc40000000f00 */
[----:B------:R-:W-:Y:S02]  /*0750*/  CS2R R250, SRZ ;  /* 0x0000000000fa7805 */ /* 0x000fe4000001ff00 */
[----:B------:R-:W-:Y:S02]  /*0760*/  MOV R4, R95 ;  /* 0x0000005f00047202 */ /* 0x000fe40000000f00 */
        /* <DEDUP_REMOVED lines=41> */
[----:B------:R-:W-:Y:S02]  /*0a00*/  PRMT R134, R134, 0x5410, R9 ;  /* 0x0000541086867816 */ /* 0x000fe40000000009 */
[----:B------:R-:W-:Y:S02]  /*0a10*/  CS2R R122, SRZ ;  /* 0x00000000007a7805 */ /* 0x000fe4000001ff00 */
[----:B------:R-:W-:Y:S01]  /*0a20*/  PRMT R136, R136, 0x5410, R10 ;  /* 0x0000541088887816 */ /* 0x000fe2000000000a */
[----:B------:R-:W-:Y:S01]  /*0a30*/  UMOV UR4, URZ ;  /* 0x000000ff00047c82 */ /* 0x000fe20008000000 */
        /* <DEDUP_REMOVED lines=13> */
[----:B------:R-:W-:-:S02]  /*0b10*/  PLOP3.LUT P1, PT, PT, PT, PT, 0x8, 0x80 ;  /* 0x000000000080781c */ /* 0x000fc40003f2e170 */
[----:B------:R-:W-:Y:S02]  /*0b20*/  MOV R241, RZ ;  /* 0x000000ff00f17202 */ /* 0x000fe40000000f00 */
[----:B0-----:R-:W-:-:S09]  /*0b30*/  MOV R252, RZ ;  /* 0x000000ff00fc7202 */ /* 0x001fd20000000f00 */
.L_x_1034:
        /* <DEDUP_REMOVED lines=73> */
.L_x_1022:
        /* <DEDUP_REMOVED lines=46> */
.L_x_1023:
[----:B-----5:R-:W-:Y:S02]  /*12b0*/  MOV R0, R2 ;  /* 0x0000000200007202 */ /* 0x020fe40000000f00 */
[----:B------:R-:W-:Y:S02]  /*12c0*/  MOV R148, R3 ;  /* 0x0000000300947202 */ /* 0x000fe40000000f00 */
[----:B------:R-:W-:Y:S02]  /*12d0*/  MOV R149, R62 ;  /* 0x0000003e00957202 */ /* 0x000fe40000000f00 */
[----:B------:R-:W-:Y:S02]  /*12e0*/  PRMT R213, R213, 0x5410, R0 ;  /* 0x00005410d5d57816 */ /* 0x000fe40000000000 */
[----:B------:R-:W-:Y:S02]  /*12f0*/  PRMT R214, R148, 0x5410, R149 ;  /* 0x0000541094d67816 */ /* 0x000fe40000000095 */
[----:B------:R-:W-:-:S02]  /*1300*/  MOV R0, R63 ;  /* 0x0000003f00007202 */ /* 0x000fc40000000f00 */
[----:B------:R-:W-:Y:S02]  /*1310*/  MOV R148, R68 ;  /* 0x0000004400947202 */ /* 0x000fe40000000f00 */
[----:B------:R-:W-:Y:S02]  /*1320*/  MOV R150, R69 ;  /* 0x0000004500967202 */ /* 0x000fe40000000f00 */
        /* <DEDUP_REMOVED lines=9> */
[----:B------:R-:W-:-:S02]  /*13c0*/  MOV R0, R74 ;  /* 0x0000004a00007202 */ /* 0x000fc40000000f00 */
[----:B------:R-:W-:Y:S02]  /*13d0*/  MOV R148, R75 ;  /* 0x0000004b00947202 */ /* 0x000fe40000000f00 */
[----:B------:R-:W-:Y:S02]  /*13e0*/  MOV R149, R72 ;  /* 0x0000004800957202 */ /* 0x000fe40000000f00 */
[----:B------:R-:W-:Y:S02]  /*13f0*/  MOV R150, R73 ;  /* 0x0000004900967202 */ /* 0x000fe40000000f00 */
[----:B------:R-:W-:Y:S02]  /*1400*/  PRMT R218, R218, 0x5410, R0 ;  /* 0x00005410dada7816 */ /* 0x000fe40000000000 */
        /* <DEDUP_REMOVED lines=8> */
[----:B------:R-:W-:Y:S01]  /*1490*/  PRMT R213, R150, 0x7610, R213 ;  /* 0x0000761096d57816 */ /* 0x000fe200000000d5 */
[----:B------:R-:W-:Y:S06]  /*14a0*/  BRA.U UP0, `(.L_x_1024) ;  /* 0x0000001100d47547 */ /* 0x000fec000b800000 */
[--C-:B------:R-:W-:Y:S01]  /*14b0*/  HADD2.F32 R181, -RZ, R214.reuse.H0_H0 ;  /* 0x200000d6ffb57230 */ /* 0x100fe20000004100 */
[----:B------:R-:W-:Y:S01]  /*14c0*/  SHF.R.U64 R183, R2, 0x10, R3 ;  /* 0x0000001002b77819 */ /* 0x000fe20000001203 */
[----:B------:R-:W-:Y:S01]  /*14d0*/  HADD2.F32 R180, -RZ, R214.H1_H1 ;  /* 0x300000d6ffb47230 */ /* 0x000fe20000004100 */
[----:B------:R-:W-:Y:S01]  /*14e0*/  SHF.R.U64 R214, R58, 0x10, R59 ;  /* 0x000000103ad67819 */ /* 0x000fe2000000123b */
[--C-:B------:R-:W-:Y:S02]  /*14f0*/  HADD2.F32 R182, -RZ, R213.reuse.H1_H1 ;  /* 0x300000d5ffb67230 */ /* 0x100fe40000004100 */
[----:B------:R-:W-:Y:S01]  /*1500*/  FADD.FTZ R2, R6, -UR5 ;  /* 0x8000000506027e21 */ /* 0x000fe20008010000 */
[----:B------:R-:W-:Y:S02]  /*1510*/  HADD2.F32 R200, -RZ, R213.H0_H0 ;  /* 0x200000d5ffc87230 */ /* 0x000fe40000004100 */
        /* <DEDUP_REMOVED lines=8> */
[----:B------:R-:W-:Y:S01]  /*15a0*/  FMUL.FTZ R2, R213, R182 ;  /* 0x000000b6d5027220 */ /* 0x000fe20000410000 */
[----:B------:R-:W-:Y:S01]  /*15b0*/  FADD.FTZ R172, R5, -UR5 ;  /* 0x8000000505ac7e21 */ /* 0x000fe20008010000 */
[----:B------:R-:W-:Y:S01]  /*15c0*/  FADD.FTZ R170, R9, -UR5 ;  /* 0x8000000509aa7e21 */ /* 0x000fe20008010000 */
[----:B------:R-:W-:Y:S01]  /*15d0*/  FMUL.FTZ R0, R0, UR17 ;  /* 0x0000001100007c20 */ /* 0x000fe20008410000 */
[----:B------:R-:W-:Y:S01]  /*15e0*/  SHF.R.U32.HI R186, RZ, 0x10, R3 ;  /* 0x00000010ffba7819 */ /* 0x000fe20000011603 */
[----:B------:R-:W-:Y:S01]  /*15f0*/  FADD.FTZ R202, R18, -UR5 ;  /* 0x8000000512ca7e21 */ /* 0x000fe20008010000 */
[----:B------:R-:W-:Y:S01]  /*1600*/  SHF.R.U32.HI R9, RZ, 0x10, R59 ;  /* 0x00000010ff097819 */ /* 0x000fe2000001163b */
[----:B------:R-:W-:Y:S01]  /*1610*/  FADD.FTZ R10, R10, -UR5 ;  /* 0x800000050a0a7e21 */ /* 0x000fe20008010000 */
[----:B------:R-:W-:Y:S01]  /*1620*/  FADD.FTZ R165, R14, -UR5 ;  /* 0x800000050ea57e21 */ /* 0x000fe20008010000 */
[----:B------:R-:W-:-:S02]  /*1630*/  HADD2.F32 R161, -RZ, R240.H1_H1 ;  /* 0x300000f0ffa17230 */ /* 0x000fc40000004100 */
[----:B------:R-:W-:Y:S01]  /*1640*/  FMUL.FTZ R169, R11, UR17 ;  /* 0x000000110ba97c20 */ /* 0x000fe20008410000 */
[----:B------:R-:W-:Y:S01]  /*1650*/  FMUL.FTZ R18, R164, UR17 ;  /* 0x00000011a4127c20 */ /* 0x000fe20008410000 */
[----:B------:R-:W-:Y:S01]  /*1660*/  FMUL.FTZ R14, R163, UR17 ;  /* 0x00000011a30e7c20 */ /* 0x000fe20008410000 */
[----:B------:R-:W-:Y:S01]  /*1670*/  FMUL.FTZ R164, R214, R183 ;  /* 0x000000b7d6a47220 */ /* 0x000fe20000410000 */
[----:B------:R-:W-:Y:S01]  /*1680*/  FADD.FTZ R11, RZ, R2 ;  /* 0x00000002ff0b7221 */ /* 0x000fe20000010000 */
[----:B------:R-:W-:Y:S01]  /*1690*/  FADD.FTZ R15, R15, -UR5 ;  /* 0x800000050f0f7e21 */ /* 0x000fe20008010000 */
[----:B------:R-:W-:Y:S01]  /*16a0*/  FMUL.FTZ R172, R172, UR17 ;  /* 0x00000011acac7c20 */ /* 0x000fe20008410000 */
[----:B------:R-:W-:Y:S01]  /*16b0*/  FFMA.FTZ R163, R0, R2, RZ ;  /* 0x0000000200a37223 */ /* 0x000fe200000100ff */
[----:B------:R-:W-:Y:S01]  /*16c0*/  FADD.FTZ R13, R13, -UR5 ;  /* 0x800000050d0d7e21 */ /* 0x000fe20008010000 */
[----:B------:R-:W-:Y:S01]  /*16d0*/  FADD.FTZ R166, R16, -UR5 ;  /* 0x8000000510a67e21 */ /* 0x000fe20008010000 */
[----:B------:R-:W-:Y:S01]  /*16e0*/  FADD.FTZ R17, R17, -UR5 ;  /* 0x8000000511117e21 */ /* 0x000fe20008010000 */
[----:B------:R-:W-:Y:S01]  /*16f0*/  FMUL.FTZ R16, R10, UR17 ;  /* 0x000000110a107c20 */ /* 0x000fe20008410000 */
[----:B------:R-:W-:-:S02]  /*1700*/  HADD2.F32 R186, -RZ, R186.H0_H0 ;  /* 0x200000baffba7230 */ /* 0x000fc40000004100 */
[----:B------:R-:W-:Y:S01]  /*1710*/  FMUL.FTZ R161, R161, R181 ;  /* 0x000000b5a1a17220 */ /* 0x000fe20000410000 */
[----:B------:R-:W-:Y:S02]  /*1720*/  HADD2.F32 R9, -RZ, R9.H0_H0 ;  /* 0x20000009ff097230 */ /* 0x000fe40000004100 */
[----:B------:R-:W-:Y:S01]  /*1730*/  FADD.FTZ R10, R11, R164 ;  /* 0x000000a40b0a7221 */ /* 0x000fe20000010000 */
[----:B------:R-:W-:Y:S01]  /*1740*/  FADD.FTZ R171, R7, -UR5 ;  /* 0x8000000507ab7e21 */ /* 0x000fe20008010000 */
[----:B------:R-:W-:Y:S01]  /*1750*/  FMUL.FTZ R167, R15, UR17 ;  /* 0x000000110fa77c20 */ /* 0x000fe20008410000 */
[----:B------:R-:W-:Y:S01]  /*1760*/  FFMA.FTZ R163, R172, R164, R163 ;  /* 0x000000a4aca37223 */ /* 0x000fe200000100a3 */
[----:B------:R-:W-:Y:S01]  /*1770*/  SHF.R.U64 R162, R62, 0x10, R63 ;  /* 0x000000103ea27819 */ /* 0x000fe2000000123f */
[----:B------:R-:W-:Y:S01]  /*1780*/  FMUL.FTZ R168, R13, UR17 ;  /* 0x000000110da87c20 */ /* 0x000fe20008410000 */
[----:B------:R-:W-:Y:S01]  /*1790*/  FMUL.FTZ R15, R166, UR17 ;  /* 0x00000011a60f7c20 */ /* 0x000fe20008410000 */
[----:B------:R-:W-:-:S02]  /*17a0*/  HADD2.F32 R160, -RZ, R133.H0_H0 ;  /* 0x20000085ffa07230 */ /* 0x000fc40000004100 */
[----:B------:R-:W-:Y:S01]  /*17b0*/  FMUL.FTZ R13, R165, UR17 ;  /* 0x00000011a50d7c20 */ /* 0x000fe20008410000 */
[----:B------:R-:W-:Y:S01]  /*17c0*/  FMUL.FTZ R166, R17, UR17 ;  /* 0x0000001111a67c20 */ /* 0x000fe20008410000 */
[----:B------:R-:W-:Y:S01]  /*17d0*/  FMUL.FTZ R17, R202, UR17 ;  /* 0x00000011ca117c20 */ /* 0x000fe20008410000 */
[----:B------:R-:W-:Y:S01]  /*17e0*/  FMUL.FTZ R165, R9, R186 ;  /* 0x000000ba09a57220 */ /* 0x000fe20000410000 */
[----:B------:R-:W-:Y:S01]  /*17f0*/  FADD.FTZ R10, R10, R161 ;  /* 0x000000a10a0a7221 */ /* 0x000fe20000010000 */
[----:B------:R-:W-:Y:S01]  /*1800*/  FMUL.FTZ R171, R171, UR17 ;  /* 0x00000011abab7c20 */ /* 0x000fe20008410000 */
[----:B------:R-:W-:Y:S01]  /*1810*/  FFMA.FTZ R202, R12, R161, R163 ;  /* 0x000000a10cca7223 */ /* 0x000fe200000100a3 */
[----:B------:R-:W-:Y:S02]  /*1820*/  HADD2.F32 R159, -RZ, R134.H0_H0 ;  /* 0x20000086ff9f7230 */ /* 0x000fe40000004100 */
[----:B------:R-:W-:Y:S01]  /*1830*/  FMUL.FTZ R160, R160, R180 ;  /* 0x000000b4a0a07220 */ /* 0x000fe20000410000 */
[----:B------:R-:W-:-:S02]  /*1840*/  HADD2.F32 R162, -RZ, R162.H0_H0 ;  /* 0x200000a2ffa27230 */ /* 0x000fc40000004100 */
[----:B------:R-:W-:Y:S01]  /*1850*/  FADD.FTZ R9, R10, R165 ;  /* 0x000000a50a097221 */ /* 0x000fe20000010000 */
[----:B------:R-:W-:Y:S01]  /*1860*/  FFMA.FTZ R11, R171, R165, R202 ;  /* 0x000000a5ab0b7223 */ /* 0x000fe200000100ca */
[----:B------:R-:W-:Y:S01]  /*1870*/  SHF.R.U32.HI R62, RZ, 0x10, R63 ;  /* 0x00000010ff3e7819 */ /* 0x000fe2000001163f */
[----:B------:R-:W-:Y:S02]  /*1880*/  HADD2.F32 R179, -RZ, R215.H0_H0 ;  /* 0x200000d7ffb37230 */ /* 0x000fe40000004100 */
[----:B------:R-:W-:Y:S01]  /*1890*/  FMUL.FTZ R159, R159, R162 ;  /* 0x000000a29f9f7220 */ /* 0x000fe20000410000 */
[----:B------:R-:W-:Y:S02]  /*18a0*/  HADD2.F32 R158, -RZ, R133.H1_H1 ;  /* 0x30000085ff9e7230 */ /* 0x000fe40000004100 */
[----:B------:R-:W-:Y:S01]  /*18b0*/  FADD.FTZ R10, R9, R160 ;  /* 0x000000a0090a7221 */ /* 0x000fe20000010000 */
[----:B------:R-:W-:Y:S01]  /*18c0*/  FMUL.FTZ R170, R170, UR17 ;  /* 0x00000011aaaa7c20 */ /* 0x000fe20008410000 */
[----:B------:R-:W-:Y:S01]  /*18d0*/  FFMA.FTZ R11, R14, R160, R11 ;  /* 0x000000a00e0b7223 */ /* 0x000fe2000001000b */
[----:B------:R-:W-:-:S02]  /*18e0*/  HADD2.F32 R157, -RZ, R134.H1_H1 ;  /* 0x30000086ff9d7230 */ /* 0x000fc40000004100 */
[----:B------:R-:W-:Y:S01]  /*18f0*/  FMUL.FTZ R158, R158, R179 ;  /* 0x000000b39e9e7220 */ /* 0x000fe20000410000 */
[----:B------:R-:W-:Y:S02]  /*1900*/  HADD2.F32 R163, -RZ, R62.H0_H0 ;  /* 0x2000003effa37230 */ /* 0x000fe40000004100 */
[----:B------:R-:W-:Y:S01]  /*1910*/  FADD.FTZ R9, R10, R159 ;  /* 0x0000009f0a097221 */ /* 0x000fe20000010000 */
[----:B------:R-:W-:Y:S01]  /*1920*/  FFMA.FTZ R11, R170, R159, R11 ;  /* 0x0000009faa0b7223 */ /* 0x000fe2000001000b */
[----:B------:R-:W-:Y:S01]  /*1930*/  SHF.R.U64 R3, R68, 0x10, R69 ;  /* 0x0000001044037819 */ /* 0x000fe20000001245 */
[----:B------:R-:W-:Y:S02]  /*1940*/  HADD2.F32 R178, -RZ, R215.H1_H1 ;  /* 0x300000d7ffb27230 */ /* 0x000fe40000004100 */
[----:B------:R-:W-:Y:S01]  /*1950*/  FMUL.FTZ R157, R157, R163 ;  /* 0x000000a39d9d7220 */ /* 0x000fe20000410000 */
[----:B------:R-:W-:Y:S02]  /*1960*/  HADD2.F32 R156, -RZ, R135.H0_H0 ;  /* 0x20000087ff9c7230 */ /* 0x000fe40000004100 */
[----:B------:R-:W-:Y:S01]  /*1970*/  FADD.FTZ R10, R9, R158 ;  /* 0x0000009e090a7221 */ /* 0x000fe20000010000 */
[----:B------:R-:W-:Y:S01]  /*1980*/  FFMA.FTZ R62, R16, R158, R11 ;  /* 0x0000009e103e7223 */ /* 0x000fe2000001000b */
[----:B------:R-:W-:Y:S01]  /*1990*/  HADD2.F32 R148, -RZ, R136.H0_H0 ;  /* 0x20000088ff947230 */ /* 0x000fe20000004100 */
[----:B------:R-:W-:Y:S01]  /*19a0*/  SHF.R.U32.HI R68, RZ, 0x10, R69 ;  /* 0x00000010ff447819 */ /* 0x000fe20000011645 */
[----:B------:R-:W-:-:S02]  /*19b0*/  HADD2.F32 R3, -RZ, R3.H0_H0 ;  /* 0x20000003ff037230 */ /* 0x000fc40000004100 */
[----:B------:R-:W-:Y:S01]  /*19c0*/  FMUL.FTZ R156, R156, R178 ;  /* 0x000000b29c9c7220 */ /* 0x000fe20000410000 */
[----:B------:R-:W-:Y:S01]  /*19d0*/  FADD.FTZ R9, R10, R157 ;  /* 0x0000009d0a097221 */ /* 0x000fe20000010000 */
[----:B------:R-:W-:Y:S01]  /*19e0*/  FFMA.FTZ R11, R169, R157, R62 ;  /* 0x0000009da90b7223 */ /* 0x000fe2000001003e */
[----:B------:R-:W-:Y:S02]  /*19f0*/  HADD2.F32 R177, -RZ, R216.H0_H0 ;  /* 0x200000d8ffb17230 */ /* 0x000fe40000004100 */
[----:B------:R-:W-:Y:S01]  /*1a00*/  FMUL.FTZ R148, R148, R3 ;  /* 0x0000000394947220 */ /* 0x000fe20000410000 */
[----:B------:R-:W-:Y:S02]  /*1a10*/  HADD2.F32 R149, -RZ, R135.H1_H1 ;  /* 0x30000087ff957230 */ /* 0x000fe40000004100 */
[----:B------:R-:W-:Y:S01]  /*1a20*/  FADD.FTZ R9, R9, R156 ;  /* 0x0000009c09097221 */ /* 0x000fe20000010000 */
[----:B------:R-:W-:Y:S01]  /*1a30*/  FFMA.FTZ R11, R18, R156, R11 ;  /* 0x0000009c120b7223 */ /* 0x000fe2000001000b */
[----:B------:R-:W-:Y:S01]  /*1a40*/  HADD2.F32 R150, -RZ, R136.H1_H1 ;  /* 0x30000088ff967230 */ /* 0x000fe20000004100 */
[----:B------:R-:W-:Y:S01]  /*1a50*/  SHF.R.U64 R63, R70, 0x10, R71 ;  /* 0x00000010463f7819 */ /* 0x000fe20000001247 */
[----:B------:R-:W-:-:S02]  /*1a60*/  HADD2.F32 R68, -RZ, R68.H0_H0 ;  /* 0x20000044ff447230 */ /* 0x000fc40000004100 */
[----:B------:R-:W-:Y:S01]  /*1a70*/  FMUL.FTZ R149, R149, R177 ;  /* 0x000000b195957220 */ /* 0x000fe20000410000 */
[----:B------:R-:W-:Y:S01]  /*1a80*/  FADD.FTZ R10, R9, R148 ;  /* 0x00000094090a7221 */ /* 0x000fe20000010000 */
[----:B------:R-:W-:Y:S01]  /*1a90*/  FFMA.FTZ R62, R168, R148, R11 ;  /* 0x00000094a83e7223 */ /* 0x000fe2000001000b */
        /* <DEDUP_REMOVED lines=11> */
[--C-:B------:R-:W-:Y:S01]  /*1b50*/  SHF.R.U64 R201, R60, 0x10, R61.reuse ;  /* 0x000000103cc97819 */ /* 0x100fe2000000123d */
[----:B------:R-:W-:Y:S01]  /*1b60*/  HADD2.F32 R175, -RZ, R217.H0_H0 ;  /* 0x200000d9ffaf7230 */ /* 0x000fe20000004100 */
[----:B------:R-:W-:Y:S01]  /*1b70*/  SHF.R.U32.HI R60, RZ, 0x10, R61 ;  /* 0x00000010ff3c7819 */ /* 0x000fe2000001163d */
[----:B------:R-:W-:Y:S02]  /*1b80*/  HADD2.F32 R153, -RZ, R137.H1_H1 ;  /* 0x30000089ff997230 */ /* 0x000fe40000004100 */
[----:B------:R-:W-:Y:S01]  /*1b90*/  FMUL.FTZ R152, R152, R63 ;  /* 0x0000003f98987220 */ /* 0x000fe20000410000 */
[----:B------:R-:W-:Y:S01]  /*1ba0*/  FADD.FTZ R9, R10, R151 ;  /* 0x000000970a097221 */ /* 0x000fe20000010000 */
[----:B------:R-:W-:Y:S01]  /*1bb0*/  FFMA.FTZ R11, R15, R151, R62 ;  /* 0x000000970f0b7223 */ /* 0x000fe2000001003e */
[----:B------:R-:W-:-:S02]  /*1bc0*/  HADD2.F32 R154, -RZ, R138.H1_H1 ;  /* 0x3000008aff9a7230 */ /* 0x000fc40000004100 */
[----:B------:R-:W-:Y:S01]  /*1bd0*/  FMUL.FTZ R153, R153, R175 ;  /* 0x000000af99997220 */ /* 0x000fe20000410000 */
[----:B------:R-:W-:Y:S02]  /*1be0*/  HADD2.F32 R70, -RZ, R70.H0_H0 ;  /* 0x20000046ff467230 */ /* 0x000fe40000004100 */
[----:B------:R-:W-:Y:S01]  /*1bf0*/  FADD.FTZ R10, R9, R152 ;  /* 0x00000098090a7221 */ /* 0x000fe20000010000 */
[----:B------:R-:W-:Y:S02]  /*1c00*/  HADD2.F32 R202, -RZ, R60.H0_H0 ;  /* 0x2000003cffca7230 */ /* 0x000fe40000004100 */
[----:B------:R-:W-:Y:S01]  /*1c10*/  FADD.FTZ R19, R19, -UR5 ;  /* 0x8000000513137e21 */ /* 0x000fe20008010000 */
[----:B------:R-:W-:Y:S01]  /*1c20*/  FFMA.FTZ R60, R166, R152, R11 ;  /* 0x00000098a63c7223 */ /* 0x000fe2000001000b */
[----:B------:R-:W-:Y:S01]  /*1c30*/  FADD.FTZ R208, R29, -UR5 ;  /* 0x800000051dd07e21 */ /* 0x000fe20008010000 */
[----:B------:R-:W-:Y:S02]  /*1c40*/  HADD2.F32 R194, -RZ, R217.H1_H1 ;  /* 0x300000d9ffc27230 */ /* 0x000fe40000004100 */
[----:B------:R-:W-:Y:S01]  /*1c50*/  FADD.FTZ R29, R39, -UR5 ;  /* 0x80000005271d7e21 */ /* 0x000fe20008010000 */
[----:B------:R-:W-:-:S02]  /*1c60*/  HADD2.F32 R155, -RZ, R139.H0_H0 ;  /* 0x2000008bff9b7230 */ /* 0x000fc40000004100 */
[----:B------:R-:W-:Y:S01]  /*1c70*/  FMUL.FTZ R154, R154, R70 ;  /* 0x000000469a9a7220 */ /* 0x000fe20000410000 */
        /* <DEDUP_REMOVED lines=8> */
[----:B------:R-:W-:Y:S01]  /*1d00*/  FADD.FTZ R21, R21, -UR5 ;  /* 0x8000000515157e21 */ /* 0x000fe20008010000 */
[----:B------:R-:W-:Y:S01]  /*1d10*/  FMUL.FTZ R19, R20, UR17 ;  /* 0x0000001114137c20 */ /* 0x000fe20008410000 */
[----:B------:R-:W-:Y:S01]  /*1d20*/  FFMA.FTZ R60, R39, R154, R60 ;  /* 0x0000009a273c7223 */ /* 0x000fe2000001003c */
[----:B------:R-:W-:Y:S01]  /*1d30*/  FADD.FTZ R206, R28, -UR5 ;  /* 0x800000051cce7e21 */ /* 0x000fe20008010000 */
[----:B------:R-:W-:-:S02]  /*1d40*/  HADD2.F32 R193, -RZ, R218.H0_H0 ;  /* 0x200000daffc17230 */ /* 0x000fc40000004100 */
[----:B------:R-:W-:Y:S01]  /*1d50*/  FADD.FTZ R28, R38, -UR5 ;  /* 0x80000005261c7e21 */ /* 0x000fe20008010000 */
[----:B------:R-:W-:Y:S02]  /*1d60*/  HADD2.F32 R71, -RZ, R139.H1_H1 ;  /* 0x3000008bff477230 */ /* 0x000fe40000004100 */
[----:B------:R-:W-:Y:S01]  /*1d70*/  FMUL.FTZ R62, R8, R201 ;  /* 0x000000c9083e7220 */ /* 0x000fe20000410000 */
[----:B------:R-:W-:Y:S01]  /*1d80*/  FADD.FTZ R9, R10, R155 ;  /* 0x0000009b0a097221 */ /* 0x000fe20000010000 */
[--C-:B------:R-:W-:Y:S01]  /*1d90*/  SHF.R.U64 R69, R74, 0x10, R75.reuse ;  /* 0x000000104a457819 */ /* 0x100fe2000000124b */
[----:B------:R-:W-:Y:S01]  /*1da0*/  FADD.FTZ R22, R22, -UR5 ;  /* 0x8000000516167e21 */ /* 0x000fe20008010000 */
[----:B------:R-:W-:Y:S01]  /*1db0*/  FMUL.FTZ R38, R21, UR17 ;  /* 0x0000001115267c20 */ /* 0x000fe20008410000 */
[----:B------:R-:W-:Y:S01]  /*1dc0*/  FFMA.FTZ R11, R19, R155, R60 ;  /* 0x0000009b130b7223 */ /* 0x000fe2000001003c */
[----:B------:R-:W-:Y:S01]  /*1dd0*/  SHF.R.U32.HI R74, RZ, 0x10, R75 ;  /* 0x00000010ff4a7819 */ /* 0x000fe2000001164b */
[----:B------:R-:W-:-:S02]  /*1de0*/  HADD2.F32 R75, -RZ, R140.H1_H1 ;  /* 0x3000008cff4b7230 */ /* 0x000fc40000004100 */
[----:B------:R-:W-:Y:S01]  /*1df0*/  FMUL.FTZ R71, R71, R193 ;  /* 0x000000c147477220 */ /* 0x000fe20000410000 */
[----:B------:R-:W-:Y:S01]  /*1e00*/  FADD.FTZ R8, R9, R62 ;  /* 0x0000003e09087221 */ /* 0x000fe20000010000 */
[----:B------:R-:W-:Y:S01]  /*1e10*/  FADD.FTZ R23, R23, -UR5 ;  /* 0x8000000517177e21 */ /* 0x000fe20008010000 */
[----:B------:R-:W-:Y:S01]  /*1e20*/  FMUL.FTZ R20, R22, UR17 ;  /* 0x0000001116147c20 */ /* 0x000fe20008410000 */
[----:B------:R-:W-:Y:S01]  /*1e30*/  FFMA.FTZ R11, R38, R62, R11 ;  /* 0x0000003e260b7223 */ /* 0x000fe2000001000b */
[----:B------:R-:W-:Y:S01]  /*1e40*/  FADD.FTZ R209, R30, -UR5 ;  /* 0x800000051ed17e21 */ /* 0x000fe20008010000 */
[----:B------:R-:W-:Y:S02]  /*1e50*/  HADD2.F32 R192, -RZ, R218.H1_H1 ;  /* 0x300000daffc07230 */ /* 0x000fe40000004100 */
[----:B------:R-:W-:Y:S01]  /*1e60*/  FADD.FTZ R30, R37, -UR5 ;  /* 0x80000005251e7e21 */ /* 0x000fe20008010000 */
[----:B------:R-:W-:Y:S02]  /*1e70*/  HADD2.F32 R4, -RZ, R141.H0_H0 ;  /* 0x2000008dff047230 */ /* 0x000fe40000004100 */
[----:B------:R-:W-:Y:S01]  /*1e80*/  FMUL.FTZ R75, R75, R202 ;  /* 0x000000ca4b4b7220 */ /* 0x000fe20000410000 */
[----:B------:R-:W-:Y:S01]  /*1e90*/  FADD.FTZ R8, R8, R71 ;  /* 0x0000004708087221 */ /* 0x000fe20000010000 */
[----:B------:R-:W-:Y:S01]  /*1ea0*/  FADD.FTZ R24, R24, -UR5 ;  /* 0x8000000518187e21 */ /* 0x000fe20008010000 */
[----:B------:R-:W-:Y:S01]  /*1eb0*/  FMUL.FTZ R37, R23, UR17 ;  /* 0x0000001117257c20 */ /* 0x000fe20008410000 */
[----:B------:R-:W-:Y:S01]  /*1ec0*/  FFMA.FTZ R10, R20, R71, R11 ;  /* 0x00000047140a7223 */ /* 0x000fe2000001000b */
[----:B------:R-:W-:Y:S01]  /*1ed0*/  HADD2.F32 R61, -RZ, R142.H0_H0 ;  /* 0x2000008eff3d7230 */ /* 0x000fe20000004100 */
[----:B------:R-:W-:Y:S01]  /*1ee0*/  SHF.R.U64 R205, R64, 0x10, R65 ;  /* 0x0000001040cd7819 */ /* 0x000fe20000001241 */
[----:B------:R-:W-:-:S02]  /*1ef0*/  HADD2.F32 R69, -RZ, R69.H0_H0 ;  /* 0x20000045ff457230 */ /* 0x000fc40000004100 */
[----:B------:R-:W-:Y:S01]  /*1f00*/  FMUL.FTZ R60, R4, R192 ;  /* 0x000000c0043c7220 */ /* 0x000fe20000410000 */
[----:B------:R-:W-:Y:S01]  /*1f10*/  FADD.FTZ R9, R8, R75 ;  /* 0x0000004b08097221 */ /* 0x000fe20000010000 */
[----:B------:R-:W-:Y:S01]  /*1f20*/  SHF.R.U32.HI R64, RZ, 0x10, R65 ;  /* 0x00000010ff407819 */ /* 0x000fe20000011641 */
[----:B------:R-:W-:Y:S01]  /*1f30*/  FADD.FTZ R25, R25, -UR5 ;  /* 0x8000000519197e21 */ /* 0x000fe20008010000 */
[----:B------:R-:W-:Y:S01]  /*1f40*/  FMUL.FTZ R21, R24, UR17 ;  /* 0x0000001118157c20 */ /* 0x000fe20008410000 */
[----:B------:R-:W-:Y:S01]  /*1f50*/  FFMA.FTZ R10, R37, R75, R10 ;  /* 0x0000004b250a7223 */ /* 0x000fe2000001000a */
[----:B------:R-:W-:Y:S02]  /*1f60*/  HADD2.F32 R191, -RZ, R219.H0_H0 ;  /* 0x200000dbffbf7230 */ /* 0x000fe40000004100 */
[----:B------:R-:W-:Y:S01]  /*1f70*/  FADD.FTZ R204, R27, -UR5 ;  /* 0x800000051bcc7e21 */ /* 0x000fe20008010000 */
[----:B------:R-:W-:Y:S02]  /*1f80*/  HADD2.F32 R7, -RZ, R141.H1_H1 ;  /* 0x3000008dff077230 */ /* 0x000fe40000004100 */
[----:B------:R-:W-:Y:S01]  /*1f90*/  FADD.FTZ R27, R36, -UR5 ;  /* 0x80000005241b7e21 */ /* 0x000fe20008010000 */
[----:B------:R-:W-:Y:S01]  /*1fa0*/  FMUL.FTZ R61, R61, R69 ;  /* 0x000000453d3d7220 */ /* 0x000fe20000410000 */
[----:B------:R-:W-:Y:S01]  /*1fb0*/  FADD.FTZ R8, R9, R60 ;  /* 0x0000003c09087221 */ /* 0x000fe20000010000 */
[--C-:B------:R-:W-:Y:S01]  /*1fc0*/  SHF.R.U64 R207, R66, 0x10, R67.reuse ;  /* 0x0000001042cf7819 */ /* 0x100fe20000001243 */
[----:B------:R-:W-:Y:S01]  /*1fd0*/  FADD.FTZ R26, R26, -UR5 ;  /* 0x800000051a1a7e21 */ /* 0x000fe20008010000 */
[----:B------:R-:W-:Y:S01]  /*1fe0*/  FMUL.FTZ R36, R25, UR17 ;  /* 0x0000001119247c20 */ /* 0x000fe20008410000 */
[----:B------:R-:W-:Y:S01]  /*1ff0*/  FMUL.FTZ R23, R206, UR17 ;  /* 0x00000011ce177c20 */ /* 0x000fe20008410000 */
[----:B------:R-:W-:Y:S01]  /*2000*/  FFMA.FTZ R9, R21, R60, R10 ;  /* 0x0000003c15097223 */ /* 0x000fe2000001000a */
[----:B------:R-:W-:Y:S01]  /*2010*/  SHF.R.U32.HI R66, RZ, 0x10, R67 ;  /* 0x00000010ff427819 */ /* 0x000fe20000011643 */
[----:B------:R-:W-:-:S02]  /*2020*/  HADD2.F32 R206, -RZ, R64.H0_H0 ;  /* 0x20000040ffce7230 */ /* 0x000fc40000004100 */
[----:B------:R-:W-:Y:S01]  /*2030*/  FMUL.FTZ R64, R7, R191 ;  /* 0x000000bf07407220 */ /* 0x000fe20000410000 */
[----:B------:R-:W-:Y:S02]  /*2040*/  HADD2.F32 R6, -RZ, R142.H1_H1 ;  /* 0x3000008eff067230 */ /* 0x000fe40000004100 */
[----:B------:R-:W-:Y:S01]  /*2050*/  FADD.FTZ R7, R8, R61 ;  /* 0x0000003d08077221 */ /* 0x000fe20000010000 */
[----:B------:R-:W-:Y:S02]  /*2060*/  HADD2.F32 R74, -RZ, R74.H0_H0 ;  /* 0x2000004aff4a7230 */ /* 0x000fe40000004100 */
[----:B------:R-:W-:Y:S01]  /*2070*/  FMUL.FTZ R22, R26, UR17 ;  /* 0x000000111a167c20 */ /* 0x000fe20008410000 */
[----:B------:R-:W-:Y:S01]  /*2080*/  FFMA.FTZ R9, R36, R61, R9 ;  /* 0x0000003d24097223 */ /* 0x000fe20000010009 */
[----:B------:R-:W-:Y:S01]  /*2090*/  SHF.R.U64 R203, R72, 0x10, R73 ;  /* 0x0000001048cb7819 */ /* 0x000fe20000001249 */
[----:B------:R-:W-:Y:S01]  /*20a0*/  FADD.FTZ R210, R31, -UR5 ;  /* 0x800000051fd27e21 */ /* 0x000fe20008010000 */
[----:B------:R-:W-:-:S02]  /*20b0*/  HADD2.F32 R195, -RZ, R219.H1_H1 ;  /* 0x300000dbffc37230 */ /* 0x000fc40000004100 */
[----:B------:R-:W-:Y:S01]  /*20c0*/  FADD.FTZ R31, R35, -UR5 ;  /* 0x80000005231f7e21 */ /* 0x000fe20008010000 */
[----:B------:R-:W-:Y:S02]  /*20d0*/  HADD2.F32 R173, -RZ, R143.H0_H0 ;  /* 0x2000008fffad7230 */ /* 0x000fe40000004100 */
[----:B------:R-:W-:Y:S01]  /*20e0*/  FADD.FTZ R7, R7, R64 ;  /* 0x0000004007077221 */ /* 0x000fe20000010000 */
[----:B------:R-:W-:Y:S02]  /*20f0*/  HADD2.F32 R4, -RZ, R66.H0_H0 ;  /* 0x20000042ff047230 */ /* 0x000fe40000004100 */
[----:B------:R-:W-:Y:S01]  /*2100*/  FMUL.FTZ R66, R6, R74 ;  /* 0x0000004a06427220 */ /* 0x000fe20000410000 */
[----:B------:R-:W-:Y:S01]  /*2110*/  FMUL.FTZ R35, R204, UR17 ;  /* 0x00000011cc237c20 */ /* 0x000fe20008410000 */
[----:B------:R-:W-:Y:S01]  /*2120*/  FFMA.FTZ R6, R22, R64, R9 ;  /* 0x0000004016067223 */ /* 0x000fe20000010009 */
[----:B------:R-:W-:Y:S02]  /*2130*/  HADD2.F32 R174, -RZ, R144.H0_H0 ;  /* 0x20000090ffae7230 */ /* 0x000fe40000004100 */
[----:B------:R-:W-:Y:S01]  /*2140*/  FMUL.FTZ R173, R173, R195 ;  /* 0x000000c3adad7220 */ /* 0x000fe20000410000 */
[----:B------:R-:W-:-:S02]  /*2150*/  HADD2.F32 R203, -RZ, R203.H0_H0 ;  /* 0x200000cbffcb7230 */ /* 0x000fc40000004100 */
[----:B------:R-:W-:Y:S01]  /*2160*/  FADD.FTZ R8, R7, R66 ;  /* 0x0000004207087221 */ /* 0x000fe20000010000 */
[----:B------:R-:W-:Y:S01]  /*2170*/  SHF.R.U32.HI R72, RZ, 0x10, R73 ;  /* 0x00000010ff487819 */ /* 0x000fe20000011649 */
[----:B------:R-:W-:Y:S01]  /*2180*/  FFMA.FTZ R6, R35, R66, R6 ;  /* 0x0000004223067223 */ /* 0x000fe20000010006 */
[----:B------:R-:W-:Y:S02]  /*2190*/  HADD2.F32 R197, -RZ, R220.H0_H0 ;  /* 0x200000dcffc57230 */ /* 0x000fe40000004100 */
[----:B------:R-:W-:Y:S01]  /*21a0*/  FADD.FTZ R212, R34, -UR5 ;  /* 0x8000000522d47e21 */ /* 0x000fe20008010000 */
[----:B------:R-:W-:Y:S02]  /*21b0*/  HADD2.F32 R65, -RZ, R143.H1_H1 ;  /* 0x3000008fff417230 */ /* 0x000fe40000004100 */
[----:B------:R-:W-:Y:S01]  /*21c0*/  FMUL.FTZ R174, R174, R203 ;  /* 0x000000cbaeae7220 */ /* 0x000fe20000410000 */
[----:B------:R-:W-:Y:S01]  /*21d0*/  FADD.FTZ R7, R8, R173 ;  /* 0x000000ad08077221 */ /* 0x000fe20000010000 */
[----:B------:R-:W-:Y:S01]  /*21e0*/  FMUL.FTZ R34, R208, UR17 ;  /* 0x00000011d0227c20 */ /* 0x000fe20008410000 */
[----:B------:R-:W-:Y:S01]  /*21f0*/  FFMA.FTZ R9, R23, R173, R6 ;  /* 0x000000ad17097223 */ /* 0x000fe20000010006 */
[----:B------:R-:W-:-:S02]  /*2200*/  HADD2.F32 R5, -RZ, R144.H1_H1 ;  /* 0x30000090ff057230 */ /* 0x000fc40000004100 */
[----:B------:R-:W-:Y:S01]  /*2210*/  FMUL.FTZ R65, R65, R197 ;  /* 0x000000c541417220 */ /* 0x000fe20000410000 */
[----:B------:R-:W-:Y:S02]  /*2220*/  HADD2.F32 R204, -RZ, R72.H0_H0 ;  /* 0x20000048ffcc7230 */ /* 0x000fe40000004100 */
[----:B------:R-:W-:Y:S01]  /*2230*/  FADD.FTZ R6, R7, R174 ;  /* 0x000000ae07067221 */ /* 0x000fe20000010000 */
[----:B------:R-:W-:Y:S01]  /*2240*/  FMUL.FTZ R24, R209, UR17 ;  /* 0x00000011d1187c20 */ /* 0x000fe20008410000 */
[----:B------:R-:W-:Y:S01]  /*2250*/  FFMA.FTZ R9, R34, R174, R9 ;  /* 0x000000ae22097223 */ /* 0x000fe20000010009 */
[----:B------:R-:W-:Y:S01]  /*2260*/  FADD.FTZ R211, R33, -UR5 ;  /* 0x8000000521d37e21 */ /* 0x000fe20008010000 */
[----:B------:R-:W-:Y:S01]  /*2270*/  FMUL.FTZ R72, R5, R204 ;  /* 0x000000cc05487220 */ /* 0x000fe20000410000 */
[----:B------:R-:W-:Y:S02]  /*2280*/  HADD2.F32 R196, -RZ, R220.H1_H1 ;  /* 0x300000dcffc47230 */ /* 0x000fe40000004100 */
[----:B------:R-:W-:Y:S01]  /*2290*/  FADD.FTZ R5, R6, R65 ;  /* 0x0000004106057221 */ /* 0x000fe20000010000 */
[----:B------:R-:W-:-:S02]  /*22a0*/  HADD2.F32 R67, -RZ, R145.H0_H0 ;  /* 0x20000091ff437230 */ /* 0x000fc40000004100 */
[----:B------:R-:W-:Y:S01]  /*22b0*/  FADD.FTZ R32, R32, -UR5 ;  /* 0x8000000520207e21 */ /* 0x000fe20008010000 */
[----:B------:R-:W-:Y:S01]  /*22c0*/  FMUL.FTZ R33, R210, UR17 ;  /* 0x00000011d2217c20 */ /* 0x000fe20008410000 */
[----:B------:R-:W-:Y:S01]  /*22d0*/  FFMA.FTZ R6, R24, R65, R9 ;  /* 0x0000004118067223 */ /* 0x000fe20000010009 */
[----:B------:R-:W-:Y:S02]  /*22e0*/  HADD2.F32 R73, -RZ, R146.H0_H0 ;  /* 0x20000092ff497230 */ /* 0x000fe40000004100 */
[----:B------:R-:W-:Y:S01]  /*22f0*/  FMUL.FTZ R25, R32, UR17 ;  /* 0x0000001120197c20 */ /* 0x000fe20008410000 */
[----:B------:R-:W-:Y:S02]  /*2300*/  HADD2.F32 R205, -RZ, R205.H0_H0 ;  /* 0x200000cdffcd7230 */ /* 0x000fe40000004100 */
[----:B------:R-:W-:Y:S01]  /*2310*/  FMUL.FTZ R67, R67, R196 ;  /* 0x000000c443437220 */ /* 0x000fe20000410000 */
[----:B------:R-:W-:Y:S01]  /*2320*/  FADD.FTZ R8, R5, R72 ;  /* 0x0000004805087221 */ /* 0x000fe20000010000 */
[----:B------:R-:W-:Y:S01]  /*2330*/  FFMA.FTZ R10, R33, R72, R6 ;  /* 0x00000048210a7223 */ /* 0x000fe20000010006 */
        /* <DEDUP_REMOVED lines=17> */
[----:B------:R-:W-:Y:S02]  /*2450*/  HADD2.F32 R189, -RZ, R239.H0_H0 ;  /* 0x200000efffbd7230 */ /* 0x000fe40000004100 */
[----:B------:R-:W-:Y:S01]  /*2460*/  FMUL.FTZ R27, R27, UR17 ;  /* 0x000000111b1b7c20 */ /* 0x000fe20008410000 */
[----:B------:R-:W-:Y:S02]  /*2470*/  HADD2.F32 R207, -RZ, R207.H0_H0 ;  /* 0x200000cfffcf7230 */ /* 0x000fe40000004100 */
[----:B------:R-:W-:Y:S01]  /*2480*/  FMUL.FTZ R187, R187, R199 ;  /* 0x000000c7bbbb7220 */ /* 0x000fe20000410000 */
[----:B------:R-:W-:Y:S01]  /*2490*/  FADD.FTZ R214, R210, R185 ;  /* 0x000000b9d2d67221 */ /* 0x000fe20000010000 */
[----:B------:R-:W-:Y:S01]  /*24a0*/  FFMA.FTZ R212, R31, R185, R212 ;  /* 0x000000b91fd47223 */ /* 0x000fe200000100d4 */
[----:B------:R-:W-:-:S02]  /*24b0*/  HADD2.F32 R188, -RZ, R147.H1_H1 ;  /* 0x30000093ffbc7230 */ /* 0x000fc40000004100 */
[----:B------:R-:W-:Y:S01]  /*24c0*/  FMUL.FTZ R30, R30, UR17 ;  /* 0x000000111e1e7c20 */ /* 0x000fe20008410000 */
        /* <DEDUP_REMOVED lines=51> */
.L_x_1024:
[----:B------:R-:W-:Y:S01]  /*2800*/  HADD2.F32 R173, -RZ, R57.H0_H0 ;  /* 0x20000039ffad7230 */ /* 0x000fe20000004100 */
[----:B------:R-:W-:Y:S01]  /*2810*/  SHF.R.U32.HI R202, RZ, 0x10, R51 ;  /* 0x00000010ffca7819 */ /* 0x000fe20000011633 */
[--C-:B------:R-:W-:Y:S01]  /*2820*/  HADD2.F32 R161, -RZ, R240.reuse.H1_H1 ;  /* 0x300000f0ffa17230 */ /* 0x100fe20000004100 */
[--C-:B------:R-:W-:Y:S01]  /*2830*/  SHF.R.U64 R162, R62, 0x10, R63.reuse ;  /* 0x000000103ea27819 */ /* 0x100fe2000000123f */
[----:B------:R-:W-:Y:S02]  /*2840*/  HADD2.F32 R164, -RZ, R240.H0_H0 ;  /* 0x200000f0ffa47230 */ /* 0x000fe40000004100 */
[----:B------:R-:W-:Y:S01]  /*2850*/  FADD.FTZ R192, -R173, R6 ;  /* 0x00000006adc07221 */ /* 0x000fe20000010100 */
[----:B------:R-:W-:Y:S01]  /*2860*/  HADD2.F32 R173, -RZ, R55.H0_H0 ;  /* 0x20000037ffad7230 */ /* 0x000fe20000004100 */
[----:B------:R-:W0:Y:S01]  /*2870*/  MUFU.RCP R185, R161 ;  /* 0x000000a100b97308 */ /* 0x000e220000001000 */
[----:B------:R-:W-:Y:S01]  /*2880*/  HADD2.F32 R201, -RZ, R52.H0_H0 ;  /* 0x20000034ffc97230 */ /* 0x000fe20000004100 */
[----:B------:R-:W-:Y:S01]  /*2890*/  SHF.R.U32.HI R163, RZ, 0x10, R63 ;  /* 0x00000010ffa37819 */ /* 0x000fe2000001163f */
[----:B------:R-:W-:-:S02]  /*28a0*/  HADD2.F32 R160, -RZ, R133.H0_H0 ;  /* 0x20000085ffa07230 */ /* 0x000fc40000004100 */
[----:B------:R-:W-:Y:S01]  /*28b0*/  FADD.FTZ R200, -R173, R10 ;  /* 0x0000000aadc87221 */ /* 0x000fe20000010100 */
[----:B------:R-:W-:Y:S02]  /*28c0*/  HADD2.F32 R187, -RZ, R48.H0_H0 ;  /* 0x20000030ffbb7230 */ /* 0x000fe40000004100 */
[----:B------:R-:W-:Y:S01]  /*28d0*/  FADD.FTZ R201, -R201, R12 ;  /* 0x0000000cc9c97221 */ /* 0x000fe20000010100 */
[----:B------:R-:W-:Y:S01]  /*28e0*/  HADD2.F32 R173, -RZ, R49.H0_H0 ;  /* 0x20000031ffad7230 */ /* 0x000fe20000004100 */
[----:B------:R-:W1:Y:S01]  /*28f0*/  MUFU.RCP R0, R164 ;  /* 0x000000a400007308 */ /* 0x000e620000001000 */
[----:B------:R-:W-:Y:S01]  /*2900*/  HADD2.F32 R158, -RZ, R133.H1_H1 ;  /* 0x30000085ff9e7230 */ /* 0x000fe20000004100 */
[----:B------:R-:W-:Y:S01]  /*2910*/  SHF.R.U64 R12, R56, 0x10, R57 ;  /* 0x00000010380c7819 */ /* 0x000fe20000001239 */
[----:B------:R-:W-:Y:S02]  /*2920*/  HADD2.F32 R199, -RZ, R53.H0_H0 ;  /* 0x20000035ffc77230 */ /* 0x000fe40000004100 */
[----:B------:R-:W-:Y:S01]  /*2930*/  FADD.FTZ R187, -R187, R20 ;  /* 0x00000014bbbb7221 */ /* 0x000fe20000010100 */
[----:B------:R-:W-:-:S02]  /*2940*/  HADD2.F32 R179, -RZ, R50.H0_H0 ;  /* 0x20000032ffb37230 */ /* 0x000fc40000004100 */
[----:B------:R-:W-:Y:S01]  /*2950*/  FADD.FTZ R20, -R173, R22 ;  /* 0x00000016ad147221 */ /* 0x000fe20000010100 */
[----:B------:R-:W-:Y:S01]  /*2960*/  HADD2.F32 R173, -RZ, R44.H0_H0 ;  /* 0x2000002cffad7230 */ /* 0x000fe20000004100 */
[----:B------:R-:W2:Y:S01]  /*2970*/  MUFU.RCP R184, R160 ;  /* 0x000000a000b87308 */ /* 0x000ea20000001000 */
[----:B------:R-:W-:Y:S02]  /*2980*/  HADD2.F32 R156, -RZ, R135.H0_H0 ;  /* 0x20000087ff9c7230 */ /* 0x000fe40000004100 */
[----:B------:R-:W-:Y:S01]  /*2990*/  FADD.FTZ R199, -R199, R14 ;  /* 0x0000000ec7c77221 */ /* 0x000fe20000010100 */
[----:B------:R-:W-:Y:S02]  /*29a0*/  HADD2.F32 R205, -RZ, R41.H0_H0 ;  /* 0x20000029ffcd7230 */ /* 0x000fe40000004100 */
[----:B------:R-:W-:Y:S01]  /*29b0*/  FADD.FTZ R196, -R179, R16 ;  /* 0x00000010b3c47221 */ /* 0x000fe20000010100 */
[----:B------:R-:W-:Y:S01]  /*29c0*/  HADD2.F32 R12, -RZ, R12.H0_H0 ;  /* 0x2000000cff0c7230 */ /* 0x000fe20000004100 */
[----:B------:R-:W-:Y:S01]  /*29d0*/  SHF.R.U32.HI R14, RZ, 0x10, R57 ;  /* 0x00000010ff0e7819 */ /* 0x000fe20000011639 */
[----:B------:R-:W-:Y:S01]  /*29e0*/  HADD2.F32 R149, -RZ, R135.H1_H1 ;  /* 0x30000087ff957230 */ /* 0x000fe20000004100 */
[----:B------:R-:W3:Y:S01]  /*29f0*/  MUFU.RCP R183, R158 ;  /* 0x0000009e00b77308 */ /* 0x000ee20000001000 */
[----:B------:R-:W-:Y:S01]  /*2a00*/  HADD2.F32 R191, -RZ, R56.H0_H0 ;  /* 0x20000038ffbf7230 */ /* 0x000fe20000004100 */
[----:B------:R-:W-:Y:S01]  /*2a10*/  SHF.R.U64 R16, R54, 0x10, R55 ;  /* 0x0000001036107819 */ /* 0x000fe20000001237 */
[----:B------:R-:W-:-:S02]  /*2a20*/  HADD2.F32 R203, -RZ, R54.H0_H0 ;  /* 0x20000036ffcb7230 */ /* 0x000fc40000004100 */
[----:B------:R-:W-:Y:S01]  /*2a30*/  FADD.FTZ R190, -R173, R28 ;  /* 0x0000001cadbe7221 */ /* 0x000fe20000010100 */
[----:B------:R-:W-:Y:S01]  /*2a40*/  FADD.FTZ R28, -R205, R38 ;  /* 0x00000026cd1c7221 */ /* 0x000fe20000010100 */
[----:B------:R-:W-:Y:S02]  /*2a50*/  HADD2.F32 R197, -RZ, R51.H0_H0 ;  /* 0x20000033ffc57230 */ /* 0x000fe40000004100 */
[----:B------:R-:W-:Y:S01]  /*2a60*/  FADD.FTZ R38, -R12, R5 ;  /* 0x000000050c267221 */ /* 0x000fe20000010100 */
[----:B------:R-:W4:Y:S01]  /*2a70*/  MUFU.RCP R182, R156 ;  /* 0x0000009c00b67308 */ /* 0x000f220000001000 */
[----:B------:R-:W-:Y:S02]  /*2a80*/  HADD2.F32 R179, -RZ, R46.H0_H0 ;  /* 0x2000002effb37230 */ /* 0x000fe40000004100 */
[----:B------:R-:W-:Y:S01]  /*2a90*/  FADD.FTZ R191, -R191, R4 ;  /* 0x00000004bfbf7221 */ /* 0x000fe20000010100 */
[----:B------:R-:W-:Y:S02]  /*2aa0*/  HADD2.F32 R189, -RZ, R45.H0_H0 ;  /* 0x2000002dffbd7230 */ /* 0x000fe40000004100 */
[----:B0-----:R-:W-:Y:S01]  /*2ab0*/  FMUL.FTZ R12, R192, R185 ;  /* 0x000000b9c00c7220 */ /* 0x001fe20000410000 */
[----:B------:R-:W-:-:S02]  /*2ac0*/  HADD2.F32 R14, -RZ, R14.H0_H0 ;  /* 0x2000000eff0e7230 */ /* 0x000fc40000004100 */
[----:B------:R-:W-:Y:S01]  /*2ad0*/  FADD.FTZ R203, -R203, R8 ;  /* 0x00000008cbcb7221 */ /* 0x000fe20000010100 */
[--C-:B------:R-:W-:Y:S01]  /*2ae0*/  HADD2.F32 R151, -RZ, R137.reuse.H0_H0 ;  /* 0x20000089ff977230 */ /* 0x100fe20000004100 */
[----:B------:R-:W0:Y:S01]  /*2af0*/  MUFU.RCP R181, R149 ;  /* 0x0000009500b57308 */ /* 0x000e220000001000 */
[----:B------:R-:W-:Y:S02]  /*2b00*/  HADD2.F32 R195, -RZ, R42.H0_H0 ;  /* 0x2000002affc37230 */ /* 0x000fe40000004100 */
[----:B------:R-:W-:Y:S01]  /*2b10*/  FADD.FTZ R197, -R197, R18 ;  /* 0x00000012c5c57221 */ /* 0x000fe20000010100 */
[----:B------:R-:W-:Y:S01]  /*2b20*/  HADD2.F32 R192, -RZ, R16.H0_H0 ;  /* 0x20000010ffc07230 */ /* 0x000fe20000004100 */
[----:B------:R-:W-:Y:S01]  /*2b30*/  SHF.R.U32.HI R16, RZ, 0x10, R55 ;  /* 0x00000010ff107819 */ /* 0x000fe20000011637 */
[----:B------:R-:W-:Y:S02]  /*2b40*/  HADD2.F32 R153, -RZ, R137.H1_H1 ;  /* 0x30000089ff997230 */ /* 0x000fe40000004100 */
[----:B------:R-:W-:Y:S01]  /*2b50*/  FADD.FTZ R194, -R179, R24 ;  /* 0x00000018b3c27221 */ /* 0x000fe20000010100 */
[----:B-1----:R-:W-:Y:S01]  /*2b60*/  FMUL.FTZ R0, R191, R0 ;  /* 0x00000000bf007220 */ /* 0x002fe20000410000 */
[----:B------:R-:W1:Y:S01]  /*2b70*/  MUFU.RCP R180, R151 ;  /* 0x0000009700b47308 */ /* 0x000e620000001000 */
[----:B------:R-:W-:-:S02]  /*2b80*/  HADD2.F32 R155, -RZ, R139.H0_H0 ;  /* 0x2000008bff9b7230 */ /* 0x000fc40000004100 */
[----:B------:R-:W-:Y:S01]  /*2b90*/  FADD.FTZ R24, -R189, R30 ;  /* 0x0000001ebd187221 */ /* 0x000fe20000010100 */
[----:B------:R-:W-:Y:S01]  /*2ba0*/  FADD.FTZ R191, -R14, R7 ;  /* 0x000000070ebf7221 */ /* 0x000fe20000010100 */
[--C-:B------:R-:W-:Y:S01]  /*2bb0*/  SHF.R.U64 R18, R52, 0x10, R53.reuse ;  /* 0x0000001034127819 */ /* 0x100fe20000001235 */
[----:B------:R-:W-:Y:S01]  /*2bc0*/  FADD.FTZ R189, -R195, R32 ;  /* 0x00000020c3bd7221 */ /* 0x000fe20000010100 */
[----:B--2---:R-:W-:Y:S01]  /*2bd0*/  FMUL.FTZ R14, R203, R184 ;  /* 0x000000b8cb0e7220 */ /* 0x004fe20000410000 */
[----:B------:R-:W-:Y:S01]  /*2be0*/  HADD2.F32 R32, -RZ, R16.H0_H0 ;  /* 0x20000010ff207230 */ /* 0x000fe20000004100 */
[----:B------:R-:W2:Y:S01]  /*2bf0*/  MUFU.RCP R171, R153 ;  /* 0x0000009900ab7308 */ /* 0x000ea20000001000 */
[----:B------:R-:W-:Y:S01]  /*2c00*/  SHF.R.U32.HI R184, RZ, 0x10, R53 ;  /* 0x00000010ffb87819 */ /* 0x000fe20000011635 */
[----:B---3--:R-:W-:Y:S01]  /*2c10*/  FMUL.FTZ R16, R200, R183 ;  /* 0x000000b7c8107220 */ /* 0x008fe20000410000 */
[----:B------:R-:W-:Y:S02]  /*2c20*/  HADD2.F32 R200, -RZ, R18.H0_H0 ;  /* 0x20000012ffc87230 */ /* 0x000fe40000004100 */
[----:B------:R-:W-:Y:S01]  /*2c30*/  FADD.FTZ R183, -R32, R11 ;  /* 0x0000000b20b77221 */ /* 0x000fe20000010100 */
[----:B------:R-:W-:Y:S01]  /*2c40*/  SHF.R.U64 R32, R50, 0x10, R51 ;  /* 0x0000001032207819 */ /* 0x000fe20000001233 */
[----:B------:R-:W-:-:S02]  /*2c50*/  HADD2.F32 R184, -RZ, R184.H0_H0 ;  /* 0x200000b8ffb87230 */ /* 0x000fc40000004100 */
[----:B----4-:R-:W-:Y:S01]  /*2c60*/  FMUL.FTZ R18, R201, R182 ;  /* 0x000000b6c9127220 */ /* 0x010fe20000410000 */
[----:B------:R-:W3:Y:S01]  /*2c70*/  MUFU.RCP R172, R155 ;  /* 0x0000009b00ac7308 */ /* 0x000ee20000001000 */
[----:B------:R-:W-:Y:S02]  /*2c80*/  HADD2.F32 R4, -RZ, R141.H0_H0 ;  /* 0x2000008dff047230 */ /* 0x000fe40000004100 */
[----:B------:R-:W-:Y:S01]  /*2c90*/  FADD.FTZ R182, -R200, R13 ;  /* 0x0000000dc8b67221 */ /* 0x000fe20000010100 */
[----:B0-----:R-:W-:Y:S01]  /*2ca0*/  FMUL.FTZ R13, R199, R181 ;  /* 0x000000b5c70d7220 */ /* 0x001fe20000410000 */
[----:B------:R-:W-:Y:S01]  /*2cb0*/  FADD.FTZ R181, -R184, R15 ;  /* 0x0000000fb8b57221 */ /* 0x000fe20000010100 */
[----:B------:R-:W-:Y:S02]  /*2cc0*/  HADD2.F32 R184, -RZ, R32.H0_H0 ;  /* 0x20000020ffb87230 */ /* 0x000fe40000004100 */
[----:B-1----:R-:W-:Y:S01]  /*2cd0*/  FMUL.FTZ R15, R196, R180 ;  /* 0x000000b4c40f7220 */ /* 0x002fe20000410000 */
[----:B------:R-:W-:Y:S01]  /*2ce0*/  HADD2.F32 R202, -RZ, R202.H0_H0 ;  /* 0x200000caffca7230 */ /* 0x000fe20000004100 */
[----:B------:R-:W0:Y:S01]  /*2cf0*/  MUFU.RCP R188, R4 ;  /* 0x0000000400bc7308 */ /* 0x000e220000001000 */
[----:B------:R-:W-:-:S02]  /*2d00*/  HADD2.F32 R173, -RZ, R143.H0_H0 ;  /* 0x2000008fffad7230 */ /* 0x000fc40000004100 */
[----:B------:R-:W-:Y:S01]  /*2d10*/  FADD.FTZ R196, -R184, R17 ;  /* 0x00000011b8c47221 */ /* 0x000fe20000010100 */
[----:B--2---:R-:W-:Y:S01]  /*2d20*/  FMUL.FTZ R17, R197, R171 ;  /* 0x000000abc5117220 */ /* 0x004fe20000410000 */
[----:B------:R-:W-:Y:S01]  /*2d30*/  SHF.R.U64 R200, R48, 0x10, R49 ;  /* 0x0000001030c87819 */ /* 0x000fe20000001231 */
[----:B------:R-:W-:Y:S01]  /*2d40*/  FADD.FTZ R197, -R202, R19 ;  /* 0x00000013cac57221 */ /* 0x000fe20000010100 */
[----:B------:R-:W-:Y:S01]  /*2d50*/  SHF.R.U32.HI R180, RZ, 0x10, R49 ;  /* 0x00000010ffb47819 */ /* 0x000fe20000011631 */
[----:B------:R-:W-:Y:S01]  /*2d60*/  FADD.FTZ R192, -R192, R9 ;  /* 0x00000009c0c07221 */ /* 0x000fe20000010100 */
[----:B------:R-:W1:Y:S01]  /*2d70*/  MUFU.RCP R195, R173 ;  /* 0x000000ad00c37308 */ /* 0x000e620000001000 */
[----:B---3--:R-:W-:Y:S01]  /*2d80*/  FMUL.FTZ R19, R187, R172 ;  /* 0x000000acbb137220 */ /* 0x008fe20000410000 */
[----:B------:R-:W-:Y:S01]  /*2d90*/  SHF.R.U64 R172, R46, 0x10, R47 ;  /* 0x000000102eac7819 */ /* 0x000fe2000000122f */
[----:B------:R-:W-:Y:S01]  /*2da0*/  HADD2.F32 R200, -RZ, R200.H0_H0 ;  /* 0x200000c8ffc87230 */ /* 0x000fe20000004100 */
[--C-:B------:R-:W-:Y:S01]  /*2db0*/  SHF.R.U64 R63, R70, 0x10, R71.reuse ;  /* 0x00000010463f7819 */ /* 0x100fe20000001247 */
[----:B------:R-:W-:Y:S01]  /*2dc0*/  HADD2.F32 R202, -RZ, R180.H0_H0 ;  /* 0x200000b4ffca7230 */ /* 0x000fe20000004100 */
[----:B------:R-:W-:Y:S01]  /*2dd0*/  SHF.R.U32.HI R70, RZ, 0x10, R71 ;  /* 0x00000010ff467819 */ /* 0x000fe20000011647 */
[----:B------:R-:W-:-:S02]  /*2de0*/  HADD2.F32 R172, -RZ, R172.H0_H0 ;  /* 0x200000acffac7230 */ /* 0x000fc40000004100 */
[----:B------:R-:W-:Y:S01]  /*2df0*/  FADD.FTZ R200, -R200, R21 ;  /* 0x00000015c8c87221 */ /* 0x000fe20000010100 */
[----:B------:R-:W-:Y:S02]  /*2e00*/  HADD2.F32 R71, -RZ, R139.H1_H1 ;  /* 0x3000008bff477230 */ /* 0x000fe40000004100 */
[----:B------:R-:W-:Y:S01]  /*2e10*/  FADD.FTZ R202, -R202, R23 ;  /* 0x00000017caca7221 */ /* 0x000fe20000010100 */
[----:B0-----:R-:W-:Y:S01]  /*2e20*/  FMUL.FTZ R21, R194, R188 ;  /* 0x000000bcc2157220 */ /* 0x001fe20000410000 */
[----:B------:R-:W-:Y:S01]  /*2e30*/  SHF.R.U64 R23, R44, 0x10, R45 ;  /* 0x000000102c177819 */ /* 0x000fe2000000122d */
[----:B------:R-:W-:Y:S02]  /*2e40*/  HADD2.F32 R9, -RZ, R145.H0_H0 ;  /* 0x20000091ff097230 */ /* 0x000fe40000004100 */
[----:B------:R-:W-:Y:S01]  /*2e50*/  FADD.FTZ R194, -R172, R25 ;  /* 0x00000019acc27221 */ /* 0x000fe20000010100 */
[----:B------:R-:W-:Y:S01]  /*2e60*/  SHF.R.U32.HI R25, RZ, 0x10, R45 ;  /* 0x00000010ff197819 */ /* 0x000fe2000001162d */
[----:B------:R-:W0:Y:S01]  /*2e70*/  MUFU.RCP R186, R71 ;  /* 0x0000004700ba7308 */ /* 0x000e220000001000 */
[----:B------:R-:W-:-:S02]  /*2e80*/  HADD2.F32 R172, -RZ, R23.H0_H0 ;  /* 0x20000017ffac7230 */ /* 0x000fc40000004100 */
[----:B-1----:R-:W-:Y:S01]  /*2e90*/  FMUL.FTZ R23, R190, R195 ;  /* 0x000000c3be177220 */ /* 0x002fe20000410000 */
[----:B------:R-:W-:Y:S01]  /*2ea0*/  HADD2.F32 R8, -RZ, R141.H1_H1 ;  /* 0x3000008dff087230 */ /* 0x000fe20000004100 */
[----:B------:R-:W-:Y:S01]  /*2eb0*/  SHF.R.U64 R2, R2, 0x10, R3 ;  /* 0x0000001002027819 */ /* 0x000fe20000001203 */
[----:B------:R-:W-:Y:S02]  /*2ec0*/  HADD2.F32 R190, -RZ, R25.H0_H0 ;  /* 0x20000019ffbe7230 */ /* 0x000fe40000004100 */
[----:B------:R-:W-:Y:S01]  /*2ed0*/  FADD.FTZ R29, -R172, R29 ;  /* 0x0000001dac1d7221 */ /* 0x000fe20000010100 */
[----:B------:R-:W-:Y:S01]  /*2ee0*/  HADD2.F32 R148, -RZ, R136.H0_H0 ;  /* 0x20000088ff947230 */ /* 0x000fe20000004100 */
[----:B------:R-:W1:Y:S01]  /*2ef0*/  MUFU.RCP R201, R9 ;  /* 0x0000000900c97308 */ /* 0x000e620000001000 */
[----:B------:R-:W-:Y:S02]  /*2f00*/  HADD2.F32 R5, -RZ, R143.H1_H1 ;  /* 0x3000008fff057230 */ /* 0x000fe40000004100 */
[----:B------:R-:W-:Y:S01]  /*2f10*/  FADD.FTZ R31, -R190, R31 ;  /* 0x0000001fbe1f7221 */ /* 0x000fe20000010100 */
[--C-:B------:R-:W-:Y:S01]  /*2f20*/  SHF.R.U32.HI R190, RZ, 0x10, R43.reuse ;  /* 0x00000010ffbe7819 */ /* 0x100fe2000001162b */
[----:B------:R-:W-:Y:S01]  /*2f30*/  HADD2.F32 R157, -RZ, R134.H1_H1 ;  /* 0x30000086ff9d7230 */ /* 0x000fe20000004100 */
[----:B------:R-:W-:Y:S01]  /*2f40*/  SHF.R.U64 R172, R42, 0x10, R43 ;  /* 0x000000102aac7819 */ /* 0x000fe2000000122b */
[----:B------:R-:W-:Y:S01]  /*2f50*/  HADD2.F32 R187, -RZ, R147.H0_H0 ;  /* 0x20000093ffbb7230 */ /* 0x000fe20000004100 */
[----:B------:R-:W-:Y:S01]  /*2f60*/  SHF.R.U32.HI R165, RZ, 0x10, R3 ;  /* 0x00000010ffa57819 */ /* 0x000fe20000011603 */
[----:B------:R-:W2:Y:S01]  /*2f70*/  MUFU.RCP R22, R8 ;  /* 0x0000000800167308 */ /* 0x000ea20000001000 */
[----:B------:R-:W-:-:S02]  /*2f80*/  HADD2.F32 R190, -RZ, R190.H0_H0 ;  /* 0x200000beffbe7230 */ /* 0x000fc40000004100 */
[----:B0-----:R-:W-:Y:S01]  /*2f90*/  FMUL.FTZ R20, R20, R186 ;  /* 0x000000ba14147220 */ /* 0x001fe20000410000 */
[----:B------:R-:W-:Y:S01]  /*2fa0*/  HADD2.F32 R193, -RZ, R47.H0_H0 ;  /* 0x2000002fffc17230 */ /* 0x000fe20000004100 */
[----:B------:R-:W-:Y:S01]  /*2fb0*/  SHF.R.U64 R186, R58, 0x10, R59 ;  /* 0x000000103aba7819 */ /* 0x000fe2000000123b */
[----:B------:R-:W-:Y:S01]  /*2fc0*/  HADD2.F32 R207, -RZ, R43.H0_H0 ;  /* 0x2000002bffcf7230 */ /* 0x000fe20000004100 */
[----:B------:R-:W-:Y:S01]  /*2fd0*/  SHF.R.U64 R3, R68, 0x10, R69 ;  /* 0x0000001044037819 */ /* 0x000fe20000001245 */
[----:B------:R-:W-:Y:S01]  /*2fe0*/  HADD2.F32 R150, -RZ, R136.H1_H1 ;  /* 0x30000088ff967230 */ /* 0x000fe20000004100 */
[----:B------:R-:W0:Y:S01]  /*2ff0*/  MUFU.RCP R168, R148 ;  /* 0x0000009400a87308 */ /* 0x000e220000001000 */
[----:B-1----:R-:W-:Y:S01]  /*3000*/  FMUL.FTZ R25, R189, R201 ;  /* 0x000000c9bd197220 */ /* 0x002fe20000410000 */
[--C-:B------:R-:W-:Y:S02]  /*3010*/  HADD2.F32 R174, -RZ, R144.reuse.H0_H0 ;  /* 0x20000090ffae7230 */ /* 0x100fe40000004100 */
[----:B------:R-:W-:Y:S01]  /*3020*/  FADD.FTZ R201, -R190, R35 ;  /* 0x00000023bec97221 */ /* 0x000fe20000010100 */
[----:B------:R-:W-:Y:S01]  /*3030*/  HADD2.F32 R7, -RZ, R144.H1_H1 ;  /* 0x30000090ff077230 */ /* 0x000fe20000004100 */
[----:B------:R-:W-:Y:S01]  /*3040*/  SHF.R.U32.HI R68, RZ, 0x10, R69 ;  /* 0x00000010ff447819 */ /* 0x000fe20000011645 */
[----:B------:R-:W-:-:S02]  /*3050*/  HADD2.F32 R190, -RZ, R239.H1_H1 ;  /* 0x300000efffbe7230 */ /* 0x000fc40000004100 */
[----:B------:R-:W-:Y:S01]  /*3060*/  FADD.FTZ R193, -R193, R26 ;  /* 0x0000001ac1c17221 */ /* 0x000fe20000010100 */
[----:B------:R-:W1:Y:S01]  /*3070*/  MUFU.RCP R198, R5 ;  /* 0x0000000500c67308 */ /* 0x000e620000001000 */
[----:B------:R-:W-:Y:S01]  /*3080*/  HADD2.F32 R185, -RZ, R146.H1_H1 ;  /* 0x30000092ffb97230 */ /* 0x000fe20000004100 */
[--C-:B------:R-:W-:Y:S01]  /*3090*/  SHF.R.U64 R69, R74, 0x10, R75.reuse ;  /* 0x000000104a457819 */ /* 0x100fe2000000124b */
[----:B------:R-:W-:Y:S02]  /*30a0*/  HADD2.F32 R172, -RZ, R172.H0_H0 ;  /* 0x200000acffac7230 */ /* 0x000fe40000004100 */
[----:B------:R-:W-:Y:S01]  /*30b0*/  FADD.FTZ R26, -R207, R34 ;  /* 0x00000022cf1a7221 */ /* 0x000fe20000010100 */
[----:B------:R-:W-:Y:S01]  /*30c0*/  HADD2.F32 R186, -RZ, R186.H0_H0 ;  /* 0x200000baffba7230 */ /* 0x000fe20000004100 */
[----:B------:R-:W-:Y:S01]  /*30d0*/  SHF.R.U32.HI R74, RZ, 0x10, R75 ;  /* 0x00000010ff4a7819 */ /* 0x000fe2000001164b */
[--C-:B------:R-:W-:Y:S01]  /*30e0*/  HADD2.F32 R75, -RZ, R140.reuse.H1_H1 ;  /* 0x3000008cff4b7230 */ /* 0x100fe20000004100 */
[----:B------:R-:W3:Y:S01]  /*30f0*/  MUFU.RCP R169, R157 ;  /* 0x0000009d00a97308 */ /* 0x000ee20000001000 */
[----:B------:R-:W-:Y:S01]  /*3100*/  HADD2.F32 R62, -RZ, R140.H0_H0 ;  /* 0x2000008cff3e7230 */ /* 0x000fe20000004100 */
[----:B------:R-:W-:Y:S01]  /*3110*/  SHF.R.U32.HI R204, RZ, 0x10, R47 ;  /* 0x00000010ffcc7819 */ /* 0x000fe2000001162f */
[----:B--2---:R-:W-:Y:S01]  /*3120*/  FMUL.FTZ R22, R193, R22 ;  /* 0x00000016c1167220 */ /* 0x004fe20000410000 */
[----:B------:R-:W-:Y:S01]  /*3130*/  SHF.R.U32.HI R199, RZ, 0x10, R59 ;  /* 0x00000010ffc77819 */ /* 0x000fe2000001163b */
[----:B------:R-:W-:Y:S01]  /*3140*/  FADD.FTZ R193, -R172, R33 ;  /* 0x00000021acc17221 */ /* 0x000fe20000010100 */
[----:B------:R-:W-:Y:S01]  /*3150*/  HADD2.F32 R209, -RZ, R40.H0_H0 ;  /* 0x20000028ffd17230 */ /* 0x000fe20000004100 */
[----:B------:R-:W-:Y:S01]  /*3160*/  SHF.R.U32.HI R172, RZ, 0x10, R41 ;  /* 0x00000010ffac7819 */ /* 0x000fe20000011629 */
[----:B------:R-:W2:Y:S01]  /*3170*/  MUFU.RCP R203, R187 ;  /* 0x000000bb00cb7308 */ /* 0x000ea20000001000 */
[----:B------:R-:W-:-:S02]  /*3180*/  HADD2.F32 R184, -RZ, R145.H1_H1 ;  /* 0x30000091ffb87230 */ /* 0x000fc40000004100 */
[----:B0-----:R-:W-:Y:S01]  /*3190*/  FMUL.FTZ R168, R182, R168 ;  /* 0x000000a8b6a87220 */ /* 0x001fe20000410000 */
[----:B------:R-:W-:Y:S02]  /*31a0*/  HADD2.F32 R204, -RZ, R204.H0_H0 ;  /* 0x200000ccffcc7230 */ /* 0x000fe40000004100 */
[----:B------:R-:W-:Y:S01]  /*31b0*/  FADD.FTZ R36, -R209, R36 ;  /* 0x00000024d1247221 */ /* 0x000fe20000010100 */
[----:B------:R-:W-:Y:S02]  /*31c0*/  HADD2.F32 R199, -RZ, R199.H0_H0 ;  /* 0x200000c7ffc77230 */ /* 0x000fe40000004100 */
[----:B-1----:R-:W-:Y:S01]  /*31d0*/  FMUL.FTZ R24, R24, R198 ;  /* 0x000000c618187220 */ /* 0x002fe20000410000 */
[----:B------:R-:W-:Y:S01]  /*31e0*/  HADD2.F32 R172, -RZ, R172.H0_H0 ;  /* 0x200000acffac7230 */ /* 0x000fe20000004100 */
[----:B------:R-:W0:Y:S01]  /*31f0*/  MUFU.RCP R167, R150 ;  /* 0x0000009600a77308 */ /* 0x000e220000001000 */
[----:B------:R-:W-:Y:S01]  /*3200*/  HADD2.F32 R182, -RZ, R213.H1_H1 ;  /* 0x300000d5ffb67230 */ /* 0x000fe20000004100 */
[----:B------:R-:W-:Y:S01]  /*3210*/  SHF.R.U64 R198, R40, 0x10, R41 ;  /* 0x0000001028c67819 */ /* 0x000fe20000001229 */
[----:B------:R-:W-:-:S02]  /*3220*/  HADD2.F32 R10, -RZ, R142.H1_H1 ;  /* 0x3000008eff0a7230 */ /* 0x000fc40000004100 */
[----:B------:R-:W-:Y:S01]  /*3230*/  FADD.FTZ R204, -R204, R27 ;  /* 0x0000001bcccc7221 */ /* 0x000fe20000010100 */
[----:B---3--:R-:W-:Y:S01]  /*3240*/  FMUL.FTZ R169, R183, R169 ;  /* 0x000000a9b7a97220 */ /* 0x008fe20000410000 */
[----:B------:R-:W-:Y:S02]  /*3250*/  HADD2.F32 R183, -RZ, R2.H0_H0 ;  /* 0x20000002ffb77230 */ /* 0x000fe40000004100 */
[----:B------:R-:W-:Y:S01]  /*3260*/  FMUL.FTZ R2, R164, R182 ;  /* 0x000000b6a4027220 */ /* 0x000fe20000410000 */
[----:B------:R-:W1:Y:S01]  /*3270*/  MUFU.RCP R34, R174 ;  /* 0x000000ae00227308 */ /* 0x000e620000001000 */
[----:B--2---:R-:W-:Y:S01]  /*3280*/  FMUL.FTZ R27, R36, R203 ;  /* 0x000000cb241b7220 */ /* 0x004fe20000410000 */
[----:B------:R-:W-:Y:S01]  /*3290*/  FADD.FTZ R203, -R172, R39 ;  /* 0x00000027accb7221 */ /* 0x000fe20000010100 */
[----:B------:R-:W-:Y:S02]  /*32a0*/  HADD2.F32 R159, -RZ, R134.H0_H0 ;  /* 0x20000086ff9f7230 */ /* 0x000fe40000004100 */
[----:B------:R-:W-:Y:S01]  /*32b0*/  FMUL.FTZ R164, R186, R183 ;  /* 0x000000b7baa47220 */ /* 0x000fe20000410000 */
[----:B------:R-:W-:Y:S01]  /*32c0*/  HADD2.F32 R198, -RZ, R198.H0_H0 ;  /* 0x200000c6ffc67230 */ /* 0x000fe20000004100 */
[----:B------:R-:W-:Y:S01]  /*32d0*/  SHF.R.U64 R60, R60, 0x10, R61 ;  /* 0x000000103c3c7819 */ /* 0x000fe2000000123d */
[----:B------:R-:W-:Y:S01]  /*32e0*/  HADD2.F32 R6, -RZ, R142.H0_H0 ;  /* 0x2000008eff067230 */ /* 0x000fe20000004100 */
[----:B------:R-:W2:Y:S01]  /*32f0*/  MUFU.RCP R30, R7 ;  /* 0x00000007001e7308 */ /* 0x000ea20000001000 */
[----:B0-----:R-:W-:Y:S01]  /*3300*/  FMUL.FTZ R167, R181, R167 ;  /* 0x000000a7b5a77220 */ /* 0x001fe20000410000 */
[----:B------:R-:W-:-:S02]  /*3310*/  HADD2.F32 R181, -RZ, R214.H0_H0 ;  /* 0x200000d6ffb57230 */ /* 0x000fc40000004100 */
[----:B------:R-:W-:Y:S01]  /*3320*/  FADD.FTZ R198, -R198, R37 ;  /* 0x00000025c6c67221 */ /* 0x000fe20000010100 */
[----:B------:R-:W-:Y:S01]  /*3330*/  HADD2.F32 R162, -RZ, R162.H0_H0 ;  /* 0x200000a2ffa27230 */ /* 0x000fe20000004100 */
[----:B------:R-:W-:Y:S01]  /*3340*/  SHF.R.U32.HI R61, RZ, 0x10, R61 ;  /* 0x00000010ff3d7819 */ /* 0x000fe2000001163d */
[----:B------:R-:W-:Y:S02]  /*3350*/  HADD2.F32 R188, -RZ, R147.H1_H1 ;  /* 0x30000093ffbc7230 */ /* 0x000fe40000004100 */
[----:B------:R-:W-:Y:S01]  /*3360*/  FMUL.FTZ R161, R161, R181 ;  /* 0x000000b5a1a17220 */ /* 0x000fe20000410000 */
[----:B------:R-:W0:Y:S01]  /*3370*/  MUFU.RCP R206, R190 ;  /* 0x000000be00ce7308 */ /* 0x000e220000001000 */
[----:B-1----:R-:W-:Y:S01]  /*3380*/  FMUL.FTZ R34, R29, R34 ;  /* 0x000000221d227220 */ /* 0x002fe20000410000 */
[----:B------:R-:W-:Y:S01]  /*3390*/  HADD2.F32 R163, -RZ, R163.H0_H0 ;  /* 0x200000a3ffa37230 */ /* 0x000fe20000004100 */
[--C-:B------:R-:W-:Y:S01]  /*33a0*/  SHF.R.U64 R72, R72, 0x10, R73.reuse ;  /* 0x0000001048487819 */ /* 0x100fe20000001249 */
[----:B------:R-:W-:Y:S01]  /*33b0*/  HADD2.F32 R154, -RZ, R138.H1_H1 ;  /* 0x3000008aff9a7230 */ /* 0x000fe20000004100 */
[----:B------:R-:W-:Y:S01]  /*33c0*/  SHF.R.U32.HI R73, RZ, 0x10, R73 ;  /* 0x00000010ff497819 */ /* 0x000fe20000011649 */
[----:B------:R-:W-:-:S02]  /*33d0*/  HADD2.F32 R3, -RZ, R3.H0_H0 ;  /* 0x20000003ff037230 */ /* 0x000fc40000004100 */
[----:B------:R-:W-:Y:S01]  /*33e0*/  FMUL.FTZ R157, R157, R163 ;  /* 0x000000a39d9d7220 */ /* 0x000fe20000410000 */
[----:B------:R-:W1:Y:S01]  /*33f0*/  MUFU.RCP R180, R185 ;  /* 0x000000b900b47308 */ /* 0x000e620000001000 */
[----:B--2---:R-:W-:Y:S01]  /*3400*/  FMUL.FTZ R33, R31, R30 ;  /* 0x0000001e1f217220 */ /* 0x004fe20000410000 */
[----:B------:R-:W-:Y:S02]  /*3410*/  HADD2.F32 R152, -RZ, R138.H0_H0 ;  /* 0x2000008aff987230 */ /* 0x000fe40000004100 */
[----:B------:R-:W-:Y:S01]  /*3420*/  FMUL.FTZ R148, R148, R3 ;  /* 0x0000000394947220 */ /* 0x000fe20000410000 */
[----:B------:R-:W-:Y:S01]  /*3430*/  HADD2.F32 R68, -RZ, R68.H0_H0 ;  /* 0x20000044ff447230 */ /* 0x000fe20000004100 */
[--C-:B------:R-:W-:Y:S01]  /*3440*/  SHF.R.U64 R64, R64, 0x10, R65.reuse ;  /* 0x0000001040407819 */ /* 0x100fe20000001241 */
[----:B------:R-:W-:Y:S01]  /*3450*/  HADD2.F32 R11, -RZ, R146.H0_H0 ;  /* 0x20000092ff0b7230 */ /* 0x000fe20000004100 */
[----:B------:R-:W-:Y:S01]  /*3460*/  SHF.R.U32.HI R65, RZ, 0x10, R65 ;  /* 0x00000010ff417819 */ /* 0x000fe20000011641 */
[----:B------:R2:W3:Y:S01]  /*3470*/  MUFU.RCP R207, R186 ;  /* 0x000000ba00cf7308 */ /* 0x0004e20000001000 */
[----:B0-----:R-:W-:Y:S01]  /*3480*/  FMUL.FTZ R29, R203, R206 ;  /* 0x000000cecb1d7220 */ /* 0x001fe20000410000 */
[----:B------:R-:W-:Y:S01]  /*3490*/  FADD.FTZ R203, RZ, R2 ;  /* 0x00000002ffcb7221 */ /* 0x000fe20000010000 */
[----:B------:R-:W-:Y:S01]  /*34a0*/  FMUL.FTZ R150, R150, R68 ;  /* 0x0000004496967220 */ /* 0x000fe20000410000 */
[----:B------:R-:W-:Y:S01]  /*34b0*/  HADD2.F32 R63, -RZ, R63.H0_H0 ;  /* 0x2000003fff3f7230 */ /* 0x000fe20000004100 */
[--C-:B------:R-:W-:Y:S01]  /*34c0*/  SHF.R.U64 R66, R66, 0x10, R67.reuse ;  /* 0x0000001042427819 */ /* 0x100fe20000001243 */
[----:B------:R-:W-:Y:S01]  /*34d0*/  HADD2.F32 R70, -RZ, R70.H0_H0 ;  /* 0x20000046ff467230 */ /* 0x000fe20000004100 */
[----:B------:R-:W-:Y:S01]  /*34e0*/  SHF.R.U32.HI R67, RZ, 0x10, R67 ;  /* 0x00000010ff437819 */ /* 0x000fe20000011643 */
[----:B------:R-:W0:Y:S01]  /*34f0*/  MUFU.RCP R177, R75 ;  /* 0x0000004b00b17308 */ /* 0x000e220000001000 */
[----:B-1----:R-:W-:Y:S01]  /*3500*/  FMUL.FTZ R31, R201, R180 ;  /* 0x000000b4c91f7220 */ /* 0x002fe20000410000 */
[----:B------:R-:W-:Y:S01]  /*3510*/  FFMA.FTZ R201, R2, R0, RZ ;  /* 0x0000000002c97223 */ /* 0x000fe200000100ff */
[----:B--2---:R-:W-:-:S02]  /*3520*/  HADD2.F32 R186, -RZ, R165.H0_H0 ;  /* 0x200000a5ffba7230 */ /* 0x004fc40000004100 */
[----:B------:R-:W-:Y:S01]  /*3530*/  FMUL.FTZ R210, R3, R168 ;  /* 0x000000a803d27220 */ /* 0x000fe20000410000 */
[----:B------:R-:W-:Y:S02]  /*3540*/  HADD2.F32 R180, -RZ, R214.H1_H1 ;  /* 0x300000d6ffb47230 */ /* 0x000fe40000004100 */
[----:B------:R-:W-:Y:S01]  /*3550*/  FMUL.FTZ R212, R68, R167 ;  /* 0x000000a744d47220 */ /* 0x000fe20000410000 */
[----:B------:R-:W-:Y:S01]  /*3560*/  HADD2.F32 R189, -RZ, R239.H0_H0 ;  /* 0x200000efffbd7230 */ /* 0x000fe20000004100 */
[----:B------:R-:W1:Y:S01]  /*3570*/  MUFU.RCP R176, R62 ;  /* 0x0000003e00b07308 */ /* 0x000e620000001000 */
[----:B---3--:R-:W-:Y:S01]  /*3580*/  FMUL.FTZ R172, R38, R207 ;  /* 0x000000cf26ac7220 */ /* 0x008fe20000410000 */
[----:B------:R-:W-:Y:S01]  /*3590*/  FMUL.FTZ R165, R199, R186 ;  /* 0x000000bac7a57220 */ /* 0x000fe20000410000 */
[----:B------:R-:W-:Y:S01]  /*35a0*/  FMUL.FTZ R160, R160, R180 ;  /* 0x000000b4a0a07220 */ /* 0x000fe20000410000 */
[----:B------:R-:W-:Y:S02]  /*35b0*/  HADD2.F32 R69, -RZ, R69.H0_H0 ;  /* 0x20000045ff457230 */ /* 0x000fe40000004100 */
[----:B------:R-:W-:-:S02]  /*35c0*/  HADD2.F32 R206, -RZ, R65.H0_H0 ;  /* 0x20000041ffce7230 */ /* 0x000fc40000004100 */
[----:B------:R-:W2:Y:S01]  /*35d0*/  MUFU.RCP R171, R184 ;  /* 0x000000b800ab7308 */ /* 0x000ea20000001000 */
[----:B0-----:R-:W-:Y:S01]  /*35e0*/  FMUL.FTZ R37, R202, R177 ;  /* 0x000000b1ca257220 */ /* 0x001fe20000410000 */
[----:B------:R-:W-:Y:S01]  /*35f0*/  FADD.FTZ R202, R203, R164 ;  /* 0x000000a4cbca7221 */ /* 0x000fe20000010000 */
[----:B------:R-:W-:Y:S02]  /*3600*/  HADD2.F32 R177, -RZ, R216.H0_H0 ;  /* 0x200000d8ffb17230 */ /* 0x000fe40000004100 */
[----:B------:R-:W-:Y:S01]  /*3610*/  FMUL.FTZ R185, R185, R206 ;  /* 0x000000ceb9b97220 */ /* 0x000fe20000410000 */
[----:B------:R-:W-:Y:S02]  /*3620*/  HADD2.F32 R207, -RZ, R66.H0_H0 ;  /* 0x20000042ffcf7230 */ /* 0x000fe40000004100 */
[----:B------:R-:W-:Y:S01]  /*3630*/  FADD.FTZ R202, R202, R161 ;  /* 0x000000a1caca7221 */ /* 0x000fe20000010000 */
[----:B------:R-:W-:Y:S01]  /*3640*/  HADD2.F32 R74, -RZ, R74.H0_H0 ;  /* 0x2000004aff4a7230 */ /* 0x000fe20000004100 */
[----:B------:R0:W3:Y:S01]  /*3650*/  MUFU.RCP R208, R199 ;  /* 0x000000c700d07308 */ /* 0x0000e20000001000 */
[----:B-1----:R-:W-:Y:S01]  /*3660*/  FMUL.FTZ R38, R200, R176 ;  /* 0x000000b0c8267220 */ /* 0x002fe20000410000 */
[----:B------:R-:W-:Y:S01]  /*3670*/  FFMA.FTZ R200, R164, R172, R201 ;  /* 0x000000aca4c87223 */ /* 0x000fe200000100c9 */
[----:B------:R-:W-:Y:S01]  /*3680*/  FADD.FTZ R203, R202, R165 ;  /* 0x000000a5cacb7221 */ /* 0x000fe20000010000 */
[----:B------:R-:W-:Y:S01]  /*3690*/  FMUL.FTZ R149, R149, R177 ;  /* 0x000000b195957220 */ /* 0x000fe20000410000 */
[----:B------:R-:W-:-:S02]  /*36a0*/  HADD2.F32 R176, -RZ, R216.H1_H1 ;  /* 0x300000d8ffb07230 */ /* 0x000fc40000004100 */
[----:B------:R-:W-:Y:S01]  /*36b0*/  FFMA.FTZ R200, R161, R12, R200 ;  /* 0x0000000ca1c87223 */ /* 0x000fe200000100c8 */
[----:B------:R-:W-:Y:S01]  /*36c0*/  FADD.FTZ R202, R203, R160 ;  /* 0x000000a0cbca7221 */ /* 0x000fe20000010000 */
[----:B------:R-:W1:Y:S01]  /*36d0*/  MUFU.RCP R179, R10 ;  /* 0x0000000a00b37308 */ /* 0x000e620000001000 */
[----:B--2---:R-:W-:Y:S01]  /*36e0*/  FMUL.FTZ R26, R26, R171 ;  /* 0x000000ab1a1a7220 */ /* 0x004fe20000410000 */
[----:B------:R-:W-:Y:S01]  /*36f0*/  FMUL.FTZ R151, R151, R176 ;  /* 0x000000b097977220 */ /* 0x000fe20000410000 */
[----:B0-----:R-:W-:Y:S02]  /*3700*/  HADD2.F32 R199, -RZ, R221.H1_H1 ;  /* 0x300000ddffc77230 */ /* 0x001fe40000004100 */
[----:B------:R-:W-:Y:S01]  /*3710*/  FMUL.FTZ R211, R177, R13 ;  /* 0x0000000db1d37220 */ /* 0x000fe20000410000 */
[----:B------:R-:W-:Y:S02]  /*3720*/  FMUL.FTZ R234, R206, R31 ;  /* 0x0000001fceea7220 */ /* 0x000fe40000410000 */
[----:B------:R0:W2:Y:S01]  /*3730*/  MUFU.RCP R170, R159 ;  /* 0x0000009f00aa7308 */ /* 0x0000a20000001000 */
[----:B---3--:R-:W-:Y:S01]  /*3740*/  FMUL.FTZ R171, R191, R208 ;  /* 0x000000d0bfab7220 */ /* 0x008fe20000410000 */
[----:B------:R-:W-:-:S02]  /*3750*/  HADD2.F32 R191, -RZ, R219.H0_H0 ;  /* 0x200000dbffbf7230 */ /* 0x000fc40000004100 */
[----:B------:R-:W-:Y:S01]  /*3760*/  FMUL.FTZ R187, R187, R199 ;  /* 0x000000c7bbbb7220 */ /* 0x000fe20000410000 */
[----:B------:R-:W-:Y:S01]  /*3770*/  FMUL.FTZ R235, R199, R27 ;  /* 0x0000001bc7eb7220 */ /* 0x000fe20000410000 */
[----:B------:R-:W-:Y:S01]  /*3780*/  FFMA.FTZ R201, R165, R171, R200 ;  /* 0x000000aba5c97223 */ /* 0x000fe200000100c8 */
[----:B------:R-:W-:Y:S01]  /*3790*/  FMUL.FTZ R208, R163, R169 ;  /* 0x000000a9a3d07220 */ /* 0x000fe20000410000 */
[----:B------:R-:W-:Y:S01]  /*37a0*/  FMUL.FTZ R225, R191, R22 ;  /* 0x00000016bfe17220 */ /* 0x000fe20000410000 */
[----:B------:R-:W3:Y:S01]  /*37b0*/  MUFU.RCP R178, R6 ;  /* 0x0000000600b27308 */ /* 0x000ee20000001000 */
[----:B-1----:R-:W-:Y:S01]  /*37c0*/  FMUL.FTZ R35, R204, R179 ;  /* 0x000000b3cc237220 */ /* 0x002fe20000410000 */
[----:B------:R-:W-:Y:S02]  /*37d0*/  HADD2.F32 R179, -RZ, R215.H0_H0 ;  /* 0x200000d7ffb37230 */ /* 0x000fe40000004100 */
[----:B0-----:R-:W-:Y:S01]  /*37e0*/  FMUL.FTZ R159, R159, R162 ;  /* 0x000000a29f9f7220 */ /* 0x001fe20000410000 */
[----:B------:R-:W-:Y:S01]  /*37f0*/  FFMA.FTZ R200, R160, R14, R201 ;  /* 0x0000000ea0c87223 */ /* 0x000fe200000100c9 */
[----:B------:R-:W-:Y:S01]  /*3800*/  FMUL.FTZ R226, R74, R35 ;  /* 0x000000234ae27220 */ /* 0x000fe20000410000 */
[----:B------:R-:W-:Y:S01]  /*3810*/  FMUL.FTZ R158, R158, R179 ;  /* 0x000000b39e9e7220 */ /* 0x000fe20000410000 */
[----:B------:R-:W-:Y:S01]  /*3820*/  FADD.FTZ R203, R202, R159 ;  /* 0x0000009fcacb7221 */ /* 0x000fe20000010000 */
[----:B--2---:R-:W-:Y:S01]  /*3830*/  FMUL.FTZ R170, R192, R170 ;  /* 0x000000aac0aa7220 */ /* 0x004fe20000410000 */
[----:B------:R0:W1:Y:S01]  /*3840*/  MUFU.RCP R205, R188 ;  /* 0x000000bc00cd7308 */ /* 0x0000620000001000 */
[----:B------:R-:W-:-:S02]  /*3850*/  HADD2.F32 R192, -RZ, R218.H1_H1 ;  /* 0x300000daffc07230 */ /* 0x000fc40000004100 */
[----:B------:R-:W-:Y:S01]  /*3860*/  FADD.FTZ R204, R203, R158 ;  /* 0x0000009ecbcc7221 */ /* 0x000fe20000010000 */
[----:B------:R-:W-:Y:S01]  /*3870*/  FFMA.FTZ R201, R159, R170, R200 ;  /* 0x000000aa9fc97223 */ /* 0x000fe200000100c8 */
[----:B------:R-:W-:Y:S02]  /*3880*/  HADD2.F32 R200, -RZ, R213.H0_H0 ;  /* 0x200000d5ffc87230 */ /* 0x000fe40000004100 */
[----:B------:R-:W-:Y:S01]  /*3890*/  FADD.FTZ R203, R204, R157 ;  /* 0x0000009dcccb7221 */ /* 0x000fe20000010000 */
[----:B---3--:R-:W-:Y:S01]  /*38a0*/  FMUL.FTZ R36, R194, R178 ;  /* 0x000000b2c2247220 */ /* 0x008fe20000410000 */
[----:B------:R-:W-:Y:S02]  /*38b0*/  HADD2.F32 R178, -RZ, R215.H1_H1 ;  /* 0x300000d7ffb27230 */ /* 0x000fe40000004100 */
[----:B------:R-:W-:Y:S01]  /*38c0*/  FFMA.FTZ R202, R158, R16, R201 ;  /* 0x000000109eca7223 */ /* 0x000fe200000100c9 */
[----:B------:R2:W3:Y:S01]  /*38d0*/  MUFU.RCP R175, R154 ;  /* 0x0000009a00af7308 */ /* 0x0004e20000001000 */
[----:B------:R-:W-:-:S02]  /*38e0*/  HADD2.F32 R194, -RZ, R217.H1_H1 ;  /* 0x300000d9ffc27230 */ /* 0x000fc40000004100 */
[----:B0-----:R-:W-:Y:S01]  /*38f0*/  FMUL.FTZ R188, R188, R200 ;  /* 0x000000c8bcbc7220 */ /* 0x001fe20000410000 */
[----:B------:R-:W-:Y:S01]  /*3900*/  FMUL.FTZ R156, R156, R178 ;  /* 0x000000b29c9c7220 */ /* 0x000fe20000410000 */
[----:B------:R-:W-:Y:S01]  /*3910*/  FFMA.FTZ R201, R157, R169, R202 ;  /* 0x000000a99dc97223 */ /* 0x000fe200000100ca */
[----:B------:R-:W-:Y:S01]  /*3920*/  FMUL.FTZ R209, R178, R18 ;  /* 0x00000012b2d17220 */ /* 0x000fe20000410000 */
[----:B------:R-:W-:Y:S01]  /*3930*/  FMUL.FTZ R155, R155, R194 ;  /* 0x000000c29b9b7220 */ /* 0x000fe20000410000 */
[----:B------:R-:W-:Y:S01]  /*3940*/  FADD.FTZ R203, R203, R156 ;  /* 0x0000009ccbcb7221 */ /* 0x000fe20000010000 */
[----:B------:R0:W4:Y:S01]  /*3950*/  MUFU.RCP R166, R152 ;  /* 0x0000009800a67308 */ /* 0x0001220000001000 */
[----:B------:R-:W-:Y:S01]  /*3960*/  FFMA.FTZ R201, R156, R18, R201 ;  /* 0x000000129cc97223 */ /* 0x000fe200000100c9 */
[----:B-1----:R-:W-:Y:S01]  /*3970*/  FMUL.FTZ R28, R28, R205 ;  /* 0x000000cd1c1c7220 */ /* 0x002fe20000410000 */
[----:B------:R-:W-:Y:S01]  /*3980*/  FADD.FTZ R204, R203, R148 ;  /* 0x00000094cbcc7221 */ /* 0x000fe20000010000 */
[----:B--2---:R-:W-:Y:S01]  /*3990*/  FMUL.FTZ R154, R154, R70 ;  /* 0x000000469a9a7220 */ /* 0x004fe20000410000 */
[----:B------:R-:W-:Y:S01]  /*39a0*/  FFMA.FTZ R202, R148, R168, R201 ;  /* 0x000000a894ca7223 */ /* 0x000fe200000100c9 */
[----:B------:R-:W-:-:S02]  /*39b0*/  HADD2.F32 R201, -RZ, R60.H0_H0 ;  /* 0x2000003cffc97230 */ /* 0x000fc40000004100 */
[----:B------:R-:W-:Y:S01]  /*39c0*/  FADD.FTZ R205, R204, R149 ;  /* 0x00000095cccd7221 */ /* 0x000fe20000010000 */
[----:B------:R-:W1:Y:S01]  /*39d0*/  MUFU.RCP R32, R11 ;  /* 0x0000000b00207308 */ /* 0x000e620000001000 */
[----:B------:R-:W-:Y:S01]  /*39e0*/  FFMA.FTZ R203, R149, R13, R202 ;  /* 0x0000000d95cb7223 */ /* 0x000fe200000100ca */
[----:B---3--:R-:W-:Y:S01]  /*39f0*/  FMUL.FTZ R39, R197, R175 ;  /* 0x000000afc5277220 */ /* 0x008fe20000410000 */
[----:B------:R-:W-:Y:S01]  /*3a00*/  FADD.FTZ R204, R205, R150 ;  /* 0x00000096cdcc7221 */ /* 0x000fe20000010000 */
[----:B------:R-:W-:Y:S02]  /*3a10*/  HADD2.F32 R175, -RZ, R217.H0_H0 ;  /* 0x200000d9ffaf7230 */ /* 0x000fe40000004100 */
[----:B------:R-:W-:Y:S01]  /*3a20*/  FFMA.FTZ R60, R150, R167, R203 ;  /* 0x000000a7963c7223 */ /* 0x000fe200000100cb */
[----:B------:R-:W-:Y:S02]  /*3a30*/  HADD2.F32 R202, -RZ, R61.H0_H0 ;  /* 0x2000003dffca7230 */ /* 0x000fe40000004100 */
[----:B0-----:R-:W-:Y:S01]  /*3a40*/  FMUL.FTZ R152, R152, R63 ;  /* 0x0000003f98987220 */ /* 0x001fe20000410000 */
[----:B------:R-:W-:Y:S01]  /*3a50*/  FADD.FTZ R203, R204, R151 ;  /* 0x00000097cccb7221 */ /* 0x000fe20000010000 */
[----:B----4-:R-:W-:Y:S01]  /*3a60*/  FMUL.FTZ R166, R196, R166 ;  /* 0x000000a6c4a67220 */ /* 0x010fe20000410000 */
[----:B------:R-:W-:Y:S01]  /*3a70*/  FFMA.FTZ R61, R151, R15, R60 ;  /* 0x0000000f973d7223 */ /* 0x000fe2000001003c */
[----:B------:R-:W-:Y:S01]  /*3a80*/  FMUL.FTZ R153, R153, R175 ;  /* 0x000000af99997220 */ /* 0x000fe20000410000 */
[----:B------:R-:W-:Y:S01]  /*3a90*/  FADD.FTZ R204, R203, R152 ;  /* 0x00000098cbcc7221 */ /* 0x000fe20000010000 */
[----:B------:R-:W-:-:S02]  /*3aa0*/  HADD2.F32 R203, -RZ, R72.H0_H0 ;  /* 0x20000048ffcb7230 */ /* 0x000fc40000004100 */
[----:B------:R-:W-:Y:S01]  /*3ab0*/  FFMA.FTZ R60, R152, R166, R61 ;  /* 0x000000a6983c7223 */ /* 0x000fe2000001003d */
[----:B------:R-:W-:Y:S01]  /*3ac0*/  FMUL.FTZ R62, R62, R201 ;  /* 0x000000c93e3e7220 */ /* 0x000fe20000410000 */
[----:B------:R-:W-:Y:S01]  /*3ad0*/  FADD.FTZ R205, R204, R153 ;  /* 0x00000099cccd7221 */ /* 0x000fe20000010000 */
[----:B-1----:R-:W-:Y:S01]  /*3ae0*/  FMUL.FTZ R32, R193, R32 ;  /* 0x00000020c1207220 */ /* 0x002fe20000410000 */
[----:B------:R-:W-:Y:S01]  /*3af0*/  FFMA.FTZ R61, R153, R17, R60 ;  /* 0x00000011993d7223 */ /* 0x000fe2000001003c */
[----:B------:R-:W-:Y:S02]  /*3b00*/  HADD2.F32 R193, -RZ, R218.H0_H0 ;  /* 0x200000daffc17230 */ /* 0x000fe40000004100 */
[----:B------:R-:W-:Y:S01]  /*3b10*/  FADD.FTZ R72, R205, R154 ;  /* 0x0000009acd487221 */ /* 0x000fe20000010000 */
[----:B------:R-:W-:Y:S02]  /*3b20*/  HADD2.F32 R204, -RZ, R73.H0_H0 ;  /* 0x20000049ffcc7230 */ /* 0x000fe40000004100 */
[----:B------:R-:W-:Y:S01]  /*3b30*/  FFMA.FTZ R60, R154, R39, R61 ;  /* 0x000000279a3c7223 */ /* 0x000fe2000001003d */
[----:B------:R-:W-:-:S02]  /*3b40*/  HADD2.F32 R205, -RZ, R64.H0_H0 ;  /* 0x20000040ffcd7230 */ /* 0x000fc40000004100 */
[----:B------:R-:W-:Y:S01]  /*3b50*/  FADD.FTZ R73, R72, R155 ;  /* 0x0000009b48497221 */ /* 0x000fe20000010000 */
[----:B------:R-:W-:Y:S01]  /*3b60*/  FMUL.FTZ R71, R71, R193 ;  /* 0x000000c147477220 */ /* 0x000fe20000410000 */
[----:B------:R-:W-:Y:S01]  /*3b70*/  FFMA.FTZ R61, R155, R19, R60 ;  /* 0x000000139b3d7223 */ /* 0x000fe2000001003c */
[----:B------:R-:W0:Y:S01]  /*3b80*/  MUFU.RCP R195, R189 ;  /* 0x000000bd00c37308 */ /* 0x000e220000001000 */
[----:B------:R-:W-:Y:S01]  /*3b90*/  FADD.FTZ R64, R73, R62 ;  /* 0x0000003e49407221 */ /* 0x000fe20000010000 */
[----:B------:R-:W-:Y:S01]  /*3ba0*/  FMUL.FTZ R75, R75, R202 ;  /* 0x000000ca4b4b7220 */ /* 0x000fe20000410000 */
[----:B------:R-:W-:Y:S01]  /*3bb0*/  FFMA.FTZ R60, R62, R38, R61 ;  /* 0x000000263e3c7223 */ /* 0x000fe2000001003d */
[----:B------:R-:W-:Y:S01]  /*3bc0*/  FMUL.FTZ R61, R6, R69 ;  /* 0x00000045063d7220 */ /* 0x000fe20000410000 */
[----:B------:R-:W-:Y:S01]  /*3bd0*/  FADD.FTZ R72, R64, R71 ;  /* 0x0000004740487221 */ /* 0x000fe20000010000 */
[----:B------:R-:W-:Y:S02]  /*3be0*/  HADD2.F32 R197, -RZ, R220.H0_H0 ;  /* 0x200000dcffc57230 */ /* 0x000fe40000004100 */
[----:B------:R-:W-:Y:S01]  /*3bf0*/  FFMA.FTZ R64, R71, R20, R60 ;  /* 0x0000001447407223 */ /* 0x000fe2000001003c */
[----:B------:R-:W-:Y:S01]  /*3c00*/  FMUL.FTZ R60, R4, R192 ;  /* 0x000000c0043c7220 */ /* 0x000fe20000410000 */
[----:B------:R-:W-:Y:S01]  /*3c10*/  FADD.FTZ R73, R72, R75 ;  /* 0x0000004b48497221 */ /* 0x000fe20000010000 */
[----:B------:R-:W-:-:S02]  /*3c20*/  HADD2.F32 R4, -RZ, R67.H0_H0 ;  /* 0x20000043ff047230 */ /* 0x000fc40000004100 */
        /* <DEDUP_REMOVED lines=75> */
.L_x_1025:
[----:B------:R-:W-:Y:S01]  /*40e0*/  FADD.FTZ R120, R9, R120 ;  /* 0x0000007809787221 */ /* 0x000fe20000010000 */
[----:B------:R-:W-:Y:S01]  /*40f0*/  FADD.FTZ R119, R10, R119 ;  /* 0x000000770a777221 */ /* 0x000fe20000010000 */
[----:B------:R-:W2:Y:S01]  /*4100*/  LDL.LU R9, [R1] ;  /* 0x0000000001097983 */ /* 0x000ea20000300800 */
[----:B------:R-:W-:Y:S01]  /*4110*/  FADD.FTZ R118, R11, R118 ;  /* 0x000000760b767221 */ /* 0x000fe20000010000 */
[----:B------:R-:W-:Y:S01]  /*4120*/  FADD.FTZ R116, R209, R116 ;  /* 0x00000074d1747221 */ /* 0x000fe20000010000 */
[----:B------:R-:W-:Y:S01]  /*4130*/  FADD.FTZ R124, R5, R124 ;  /* 0x0000007c057c7221 */ /* 0x000fe20000010000 */
[----:B------:R-:W3:Y:S01]  /*4140*/  LDL.LU R10, [R1+0xc] ;  /* 0x00000c00010a7983 */ /* 0x000ee20000300800 */
[----:B------:R-:W-:Y:S01]  /*4150*/  FADD.FTZ R123, R6, R123 ;  /* 0x0000007b067b7221 */ /* 0x000fe20000010000 */
[----:B------:R-:W-:Y:S01]  /*4160*/  FADD.FTZ R122, R7, R122 ;  /* 0x0000007a077a7221 */ /* 0x000fe20000010000 */
[----:B------:R-:W-:Y:S01]  /*4170*/  FADD.FTZ R121, R8, R121 ;  /* 0x0000007908797221 */ /* 0x000fe20000010000 */
[----:B------:R-:W4:Y:S04]  /*4180*/  LDL.LU R11, [R1+0x8] ;  /* 0x00000800010b7983 */ /* 0x000f280000300800 */
[----:B------:R-:W5:Y:S04]  /*4190*/  LDL.LU R209, [R1+0x4] ;  /* 0x0000040001d17983 */ /* 0x000f680000300800 */
[----:B------:R-:W0:Y:S02]  /*41a0*/  SHFL.DOWN PT, R5, R217, 0x10, 0x1f ;  /* 0x0a001f00d9057f89 */ /* 0x000e2400000e0000 */
[----:B0-----:R-:W-:-:S02]  /*41b0*/  FADD.FTZ R217, R5, R217 ;  /* 0x000000d905d97221 */ /* 0x001fc40000010000 */
[----:B------:R-:W0:Y:S02]  /*41c0*/  SHFL.DOWN PT, R5, R218, 0x10, 0x1f ;  /* 0x0a001f00da057f89 */ /* 0x000e2400000e0000 */
[----:B0-----:R-:W-:Y:S02]  /*41d0*/  FADD.FTZ R218, R5, R218 ;  /* 0x000000da05da7221 */ /* 0x001fe40000010000 */
[----:B------:R-:W0:Y:S02]  /*41e0*/  SHFL.DOWN PT, R5, R217, 0x8, 0x1f ;  /* 0x09001f00d9057f89 */ /* 0x000e2400000e0000 */
[----:B0-----:R-:W-:Y:S02]  /*41f0*/  FADD.FTZ R217, R217, R5 ;  /* 0x00000005d9d97221 */ /* 0x001fe40000010000 */
[----:B------:R-:W0:Y:S02]  /*4200*/  SHFL.DOWN PT, R5, R218, 0x8, 0x1f ;  /* 0x09001f00da057f89 */ /* 0x000e2400000e0000 */
[----:B0-----:R-:W-:-:S02]  /*4210*/  FADD.FTZ R218, R218, R5 ;  /* 0x00000005dada7221 */ /* 0x001fc40000010000 */
[----:B------:R-:W0:Y:S04]  /*4220*/  SHFL.DOWN PT, R5, R217, 0x4, 0x1f ;  /* 0x08801f00d9057f89 */ /* 0x000e2800000e0000 */
[----:B------:R-:W1:Y:S01]  /*4230*/  SHFL.DOWN PT, R6, R218, 0x4, 0x1f ;  /* 0x08801f00da067f89 */ /* 0x000e6200000e0000 */
[----:B------:R-:W-:Y:S02]  /*4240*/  FADD.FTZ R117, R208, R117 ;  /* 0x00000075d0757221 */ /* 0x000fe40000010000 */
[----:B------:R-:W1:Y:S01]  /*4250*/  S2R R208, SR_TID.X ;  /* 0x0000000000d07919 */ /* 0x000e620000002100 */
[----:B0-----:R-:W-:Y:S01]  /*4260*/  FADD.FTZ R5, R217, R5 ;  /* 0x00000005d9057221 */ /* 0x001fe20000010000 */
[----:B-1----:R-:W-:-:S04]  /*4270*/  FADD.FTZ R6, R218, R6 ;  /* 0x00000006da067221 */ /* 0x002fc80000010000 */
[----:B------:R-:W0:Y:S04]  /*4280*/  SHFL.DOWN PT, R7, R5, 0x2, 0x1f ;  /* 0x08401f0005077f89 */ /* 0x000e2800000e0000 */
[----:B------:R-:W1:Y:S01]  /*4290*/  SHFL.DOWN PT, R8, R6, 0x2, 0x1f ;  /* 0x08401f0006087f89 */ /* 0x000e6200000e0000 */
[----:B------:R-:W-:Y:S01]  /*42a0*/  FADD.FTZ R88, R4, R88 ;  /* 0x0000005804587221 */ /* 0x000fe20000010000 */
[----:B------:R-:W-:Y:S01]  /*42b0*/  FADD.FTZ R249, R69, R249 ;  /* 0x000000f945f97221 */ /* 0x000fe20000010000 */
[----:B0-----:R-:W-:Y:S01]  /*42c0*/  FADD.FTZ R7, R5, R7 ;  /* 0x0000000705077221 */ /* 0x001fe20000010000 */
[----:B-1----:R-:W-:-:S04]  /*42d0*/  FADD.FTZ R8, R6, R8 ;  /* 0x0000000806087221 */ /* 0x002fc80000010000 */
[----:B------:R-:W0:Y:S04]  /*42e0*/  SHFL.DOWN PT, R4, R7, 0x1, 0x1f ;  /* 0x08201f0007047f89 */ /* 0x000e2800000e0000 */
[----:B------:R-:W1:Y:S01]  /*42f0*/  SHFL.DOWN PT, R5, R8, 0x1, 0x1f ;  /* 0x08201f0008057f89 */ /* 0x000e6200000e0000 */
[----:B------:R-:W-:Y:S01]  /*4300*/  LOP3.LUT P2, R69, R208, 0x1f, RZ, 0xc0, !PT ;  /* 0x0000001fd0457812 */ /* 0x000fe2000784c0ff */
        /* <DEDUP_REMOVED lines=41> */
[----:B------:R-:W-:Y:S01]  /*45a0*/  FADD.FTZ R246, R201, R246 ;  /* 0x000000f6c9f67221 */ /* 0x000fe20000010000 */
[----:B------:R-:W-:Y:S01]  /*45b0*/  FADD.FTZ R247, R194, R247 ;  /* 0x000000f7c2f77221 */ /* 0x000fe20000010000 */
[----:B------:R-:W-:Y:S01]  /*45c0*/  FADD.FTZ R80, R70, R80 ;  /* 0x0000005046507221 */ /* 0x000fe20000010000 */
[----:B0-----:R-:W-:Y:S01]  /*45d0*/  FADD.FTZ R4, R7, R4 ;  /* 0x0000000407047221 */ /* 0x001fe20000010000 */
[----:B-1----:R-:W-:Y:S01]  /*45e0*/  FADD.FTZ R5, R8, R5 ;  /* 0x0000000508057221 */ /* 0x002fe20000010000 */
[----:B--2---:R-:W-:Y:S01]  /*45f0*/  FADD.FTZ R9, R195, R9 ;  /* 0x00000009c3097221 */ /* 0x004fe20000010000 */
[----:B---3--:R-:W-:Y:S01]  /*4600*/  FADD.FTZ R10, R196, R10 ;  /* 0x0000000ac40a7221 */ /* 0x008fe20000010000 */
[----:B----4-:R-:W-:Y:S01]  /*4610*/  FADD.FTZ R11, R205, R11 ;  /* 0x0000000bcd0b7221 */ /* 0x010fe20000010000 */
[----:B-----5:R-:W-:-:S05]  /*4620*/  FADD.FTZ R209, R198, R209 ;  /* 0x000000d1c6d17221 */ /* 0x020fca0000010000 */
[----:B------:R0:W-:Y:S04]  /*4630*/  STL [R1+0x4], R209 ;  /* 0x000004d101007387 */ /* 0x0001e80000100800 */
[----:B------:R0:W-:Y:S04]  /*4640*/  STL [R1+0x8], R11 ;  /* 0x0000080b01007387 */ /* 0x0001e80000100800 */
[----:B------:R0:W-:Y:S04]  /*4650*/  STL [R1+0xc], R10 ;  /* 0x00000c0a01007387 */ /* 0x0001e80000100800 */
[----:B------:R0:W-:Y:S01]  /*4660*/  STL [R1], R9 ;  /* 0x0000000901007387 */ /* 0x0001e20000100800 */
        /* <DEDUP_REMOVED lines=9> */
.L_x_1027:
[----:B------:R-:W-:Y:S05]  /*4700*/  BSYNC.RECONVERGENT B0 ;  /* 0x0000000000007941 */ /* 0x000fea0003800200 */
.L_x_1026:
        /* <DEDUP_REMOVED lines=21> */
.L_x_1029:
[----:B------:R-:W-:Y:S05]  /*4860*/  BSYNC.RECONVERGENT B0 ;  /* 0x0000000000007941 */ /* 0x000fea0003800200 */
.L_x_1028:
[----:B------:R-:W0:Y:S01]  /*4870*/  LDCU UR16, c[0x0][0x380] ;  /* 0x00007000ff1077ac */ /* 0x000e220008000800 */
[----:B------:R-:W-:Y:S01]  /*4880*/  BSSY.RECONVERGENT B0, `(.L_x_1030) ;  /* 0x0000021000007945 */ /* 0x000fe20003800200 */
[----:B------:R-:W-:Y:S01]  /*4890*/  FADD.FTZ R242, R175, R242 ;  /* 0x000000f2aff27221 */ /* 0x000fe20000010000 */
[----:B------:R-:W-:Y:S01]  /*48a0*/  FADD.FTZ R243, R63, R243 ;  /* 0x000000f33ff37221 */ /* 0x000fe20000010000 */
[----:B------:R-:W-:Y:S01]  /*48b0*/  ULOP3.LUT UR13, UR15, 0x3, URZ, 0xc0, !UPT ;  /* 0x000000030f0d7892 */ /* 0x000fe2000f8ec0ff */
        /* <DEDUP_REMOVED lines=13> */
[----:B0-----:R-:W-:Y:S01]  /*4990*/  USHF.L.U32 UR14, UR16, 0x2, URZ ;  /* 0x00000002100e7899 */ /* 0x001fe200080006ff */
[----:B------:R-:W-:Y:S01]  /*49a0*/  FADD.FTZ R132, R182, R132 ;  /* 0x00000084b6847221 */ /* 0x000fe20000010000 */
[----:B------:R-:W-:Y:S10]  /*49b0*/  @P0 BRA `(.L_x_1031) ;  /* 0x0000000000340947 */ /* 0x000ff40003800000 */
[----:B------:R-:W0:Y:S01]  /*49c0*/  LDCU.64 UR8, c[0x0][0x3c0] ;  /* 0x00007800ff0877ac */ /* 0x000e220008000a00 */
[----:B------:R-:W-:Y:S02]  /*49d0*/  ULOP3.LUT UR5, UR4, 0x1, URZ, 0xc0, !UPT ;  /* 0x0000000104057892 */ /* 0x000fe4000f8ec0ff */
[----:B------:R-:W-:Y:S02]  /*49e0*/  ULOP3.LUT UR6, UR15, 0x7ffffffc, URZ, 0xc0, !UPT ;  /* 0x7ffffffc0f067892 */ /* 0x000fe4000f8ec0ff */
[----:B------:R-:W-:-:S04]  /*49f0*/  UIADD3 UR5, UPT, UPT, -UR5, URZ, URZ ;  /* 0x000000ff05057290 */ /* 0x000fc8000fffe1ff */
[----:B------:R-:W-:-:S04]  /*4a00*/  ULOP3.LUT UR5, UR5, UR14, URZ, 0xc0, !UPT ;  /* 0x0000000e05057292 */ /* 0x000fc8000f8ec0ff */
[----:B------:R-:W-:-:S04]  /*4a10*/  UIADD3 UR5, UP0, UPT, UR5, UR6, URZ ;  /* 0x0000000605057290 */ /* 0x000fc8000ff1e0ff */
[----:B------:R-:W-:Y:S02]  /*4a20*/  UIADD3.X UR7, UPT, UPT, URZ, URZ, URZ, UP0, !UPT ;  /* 0x000000ffff077290 */ /* 0x000fe400087fe4ff */
[----:B0-----:R-:W-:-:S04]  /*4a30*/  ULEA UR6, UP0, UR5, UR8, 0x3 ;  /* 0x0000000805067291 */ /* 0x001fc8000f8018ff */
[----:B------:R-:W-:-:S04]  /*4a40*/  ULEA.HI.X UR7, UR5, UR9, UR7, 0x3, UP0 ;  /* 0x0000000905077291 */ /* 0x000fc800080f1c07 */
[----:B------:R-:W-:-:S06]  /*4a50*/  UIMAD.WIDE.U32 UR6, UR13, 0x8, UR6 ;  /* 0x000000080d0678a5 */ /* 0x000fcc000f8e0006 */
[----:B-1----:R-:W-:Y:S02]  /*4a60*/  MOV R4, UR6 ;  /* 0x0000000600047c02 */ /* 0x002fe40008000f00 */
[----:B------:R-:W-:-:S05]  /*4a70*/  MOV R5, UR7 ;  /* 0x0000000700057c02 */ /* 0x000fca0008000f00 */
[----:B------:R0:W-:Y:S02]  /*4a80*/  STG.E.64 desc[UR10][R4.64], R10 ;  /* 0x0000000a04007986 */ /* 0x0001e4000c101b0a */
.L_x_1031:
[----:B------:R-:W-:Y:S05]  /*4a90*/  BSYNC.RECONVERGENT B0 ;  /* 0x0000000000007941 */ /* 0x000fea0003800200 */
.L_x_1030:
        /* <DEDUP_REMOVED lines=22> */
.L_x_1033:
[----:B0-----:R-:W2:Y:S04]  /*4c00*/  LDG.E.STRONG.GPU R3, desc[UR10][R4.64] ;  /* 0x0000000a04037981 */ /* 0x001ea8000c1ef900 */
[----:B--2---:R-:W-:Y:S01]  /*4c10*/  CCTL.IVALL ;  /* 0x00000000ff00798f */ /* 0x004fe20002000000 */
[----:B------:R-:W-:Y:S05]  /*4c20*/  YIELD ;  /* 0x0000000000007946 */ /* 0x000fea0003800000 */
[----:B------:R-:W-:-:S13]  /*4c30*/  ISETP.NE.AND P0, PT, R3, R6, PT ;  /* 0x000000060300720c */ /* 0x000fda0003f05270 */
[----:B------:R-:W-:Y:S05]  /*4c40*/  @P0 BRA `(.L_x_1033) ;  /* 0xfffffffc00ec0947 */ /* 0x000fea000383ffff */
.L_x_1032:
        /* <DEDUP_REMOVED lines=32> */
[----:B------:R-:W-:Y:S02]  /*4e50*/  LEA R69, R8, R69, 0x7 ;  /* 0x0000004508457211 */ /* 0x000fe400078e38ff */
[----:B------:R-:W-:Y:S01]  /*4e60*/  MOV R8, UR12 ;  /* 0x0000000c00087c02 */ /* 0x000fe20008000f00 */
[----:B------:R-:W-:-:S04]  /*4e70*/  UIADD3 UR12, UPT, UPT, UR12, UR16, URZ ;  /* 0x000000100c0c7290 */ /* 0x000fc8000fffe0ff */
[----:B-1----:R-:W-:Y:S01]  /*4e80*/  UISETP.GE.AND UP0, UPT, UR12, UR5, UPT ;  /* 0x000000050c00728c */ /* 0x002fe2000bf06270 */
[----:B0-----:R-:W-:Y:S01]  /*4e90*/  FADD.FTZ R11, R10, R11 ;  /* 0x0000000b0a0b7221 */ /* 0x001fe20000010000 */
        /* <DEDUP_REMOVED lines=82> */
[----:B------:R-:W-:Y:S01]  /*53c0*/  IADD3 R25, PT, PT, R3, 0x800, RZ ;  /* 0x0000080003197810 */ /* 0x000fe20007ffe0ff */
        /* <DEDUP_REMOVED lines=25> */
[C---:B------:R-:W-:Y:S01]  /*5560*/  IADD3 R39, PT, PT, R3.reuse, 0xe00, RZ ;  /* 0x00000e0003277810 */ /* 0x040fe20007ffe0ff */
[----:B------:R-:W-:Y:S01]  /*5570*/  FADD.FTZ R185, -R26, R185 ;  /* 0x000000b91ab97221 */ /* 0x000fe20000010100 */
[----:B------:R-:W-:Y:S01]  /*5580*/  IADD3 R61, PT, PT, R3, 0x1000, RZ ;  /* 0x00001000033d7810 */ /* 0x000fe20007ffe0ff */
        /* <DEDUP_REMOVED lines=26> */
[----:B------:R-:W-:-:S04]  /*5730*/  IMAD.WIDE.U32 R30, R61, 0x10, R30 ;  /* 0x000000103d1e7825 */ /* 0x000fc800078e001e */
        /* <DEDUP_REMOVED lines=10> */
[----:B0-----:R-:W-:Y:S02]  /*57e0*/  MOV R12, R241 ;  /* 0x000000f1000c7202 */ /* 0x001fe40000000f00 */
[----:B------:R-:W-:Y:S02]  /*57f0*/  MOV R241, R243 ;  /* 0x000000f300f17202 */ /* 0x000fe40000000f00 */
[----:B------:R-:W-:Y:S02]  /*5800*/  MOV R243, R80 ;  /* 0x0000005000f37202 */ /* 0x000fe40000000f00 */
[----:B------:R0:W5:Y:S01]  /*5810*/  LDL.LU R80, [R1] ;  /* 0x0000000001507983 */ /* 0x0001620000300800 */
        /* <DEDUP_REMOVED lines=65> */
.L_x_1021:
        /* <DEDUP_REMOVED lines=50> */
.L_x_1035:
        /* <DEDUP_REMOVED lines=11> */
.L_x_3062:


//--------------------- .text._ZN10layer_norm22ln_bwd_finalize_kernelINS_22Kernel_traits_finalizeILj18432E6__halfS2_S2_fjLj1024ELj4ENS_18Kernel_traits_baseILj18432ES2_S2_S2_fjLj1024EEEEEEEvNS_9BwdParamsE --------------------------
	.section	.text._ZN10layer_norm22ln_bwd_finalize_kernelINS_22Kernel_traits_finalizeILj18432E6__halfS2_S2_fjLj1024ELj4ENS_18Kernel_traits_baseILj18432ES2_S2_S2_fjLj1024EEEEEEEvNS_9BwdParamsE,"ax",@progbits
	.align	128
        .global         _ZN10layer_norm22ln_bwd_finalize_kernelINS_22Kernel_traits_finalizeILj18432E6__halfS2_S2_fjLj1024ELj4ENS_18Kernel_traits_baseILj18432ES2_S2_S2_fjLj1024EEEEEEEvNS_9BwdParamsE
        .type           _ZN10layer_norm22ln_bwd_finalize_kernelINS_22Kernel_traits_finalizeILj18432E6__halfS2_S2_fjLj1024ELj4ENS_18Kernel_traits_baseILj18432ES2_S2_S2_fjLj1024EEEEEEEvNS_9BwdParamsE,@function
        .size           _ZN10layer_norm22ln_bwd_finalize_kernelINS_22Kernel_traits_finalizeILj18432E6__halfS2_S2_fjLj1024ELj4ENS_18Kernel_traits_baseILj18432ES2_S2_S2_fjLj1024EEEEEEEvNS_9BwdParamsE,(.L_x_3063 - _ZN10layer_norm22ln_bwd_finalize_kernelINS_22Kernel_traits_finalizeILj18432E6__halfS2_S2_fjLj1024ELj4ENS_18Kernel_traits_baseILj18432ES2_S2_S2_fjLj1024EEEEEEEvNS_9BwdParamsE)
        .other          _ZN10layer_norm22ln_bwd_finalize_kernelINS_22Kernel_traits_finalizeILj18432E6__halfS2_S2_fjLj1024ELj4ENS_18Kernel_traits_baseILj18432ES2_S2_S2_fjLj1024EEEEEEEvNS_9BwdParamsE,@"STO_CUDA_ENTRY STV_DEFAULT"
_ZN10layer_norm22ln_bwd_finalize_kernelINS_22Kernel_traits_finalizeILj18432E6__halfS2_S2_fjLj1024ELj4ENS_18Kernel_traits_baseILj18432ES2_S2_S2_fjLj1024EEEEEEEvNS_9BwdParamsE:
.text._ZN10layer_norm22ln_bwd_finalize_kernelINS_22Kernel_traits_finalizeILj18432E6__halfS2_S2_fjLj1024ELj4ENS_18Kernel_traits_baseILj18432ES2_S2_S2_fjLj1024EEEEEEEvNS_9BwdParamsE:
        /* <DEDUP_REMOVED lines=37> */
.L_x_1040:
        /* <DEDUP_REMOVED lines=118> */
.L_x_1039:
[----:B------:R-:W-:Y:S05]  /*09b0*/  BSYNC.RECONVERGENT B1 ;  /* 0x0000000000017941 */ /* 0x000fea0003800200 */
.L_x_1038:
        /* <DEDUP_REMOVED lines=65> */
.L_x_1042:
[----:B------:R-:W-:Y:S05]  /*0dd0*/  BSYNC.RECONVERGENT B1 ;  /* 0x0000000000017941 */ /* 0x000fea0003800200 */
.L_x_1041:
        /* <DEDUP_REMOVED lines=37> */
.L_x_1044:
[----:B------:R-:W-:Y:S05]  /*1030*/  BSYNC.RECONVERGENT B1 ;  /* 0x0000000000017941 */ /* 0x000fea0003800200 */
.L_x_1043:
[----:B------:R-:W-:Y:S05]  /*1040*/  @!P1 BRA `(.L_x_1037) ;  /* 0x00000000003c9947 */ /* 0x000fea0003800000 */
[----:B------:R-:W0:Y:S01]  /*1050*/  LDC.64 R6, c[0x0][0x3e0] ;  /* 0x0000f800ff067b82 */ /* 0x000e220000000a00 */
[----:B------:R-:W-:Y:S01]  /*1060*/  IMAD R2, R15, 0x4800, R11 ;  /* 0x000048000f027824 */ /* 0x000fe200078e020b */
[----:B------:R-:W-:-:S04]  /*1070*/  IADD3 R24, PT, PT, -R24, RZ, RZ ;  /* 0x000000ff18187210 */ /* 0x000fc80007ffe1ff */
[----:B------:R-:W-:Y:S02]  /*1080*/  IADD3 R11, PT, PT, R13, R2, RZ ;  /* 0x000000020d0b7210 */ /* 0x000fe40007ffe0ff */
[----:B------:R-:W1:Y:S05]  /*1090*/  LDC.64 R8, c[0x0][0x3e8] ;  /* 0x0000fa00ff087b82 */ /* 0x000e6a0000000a00 */
.L_x_1045:
        /* <DEDUP_REMOVED lines=10> */
.L_x_1037:
[----:B------:R-:W-:Y:S05]  /*1140*/  BSYNC.RECONVERGENT B0 ;  /* 0x0000000000007941 */ /* 0x000fea0003800200 */
.L_x_1036:
        /* <DEDUP_REMOVED lines=55> */
.L_x_1046:
        /* <DEDUP_REMOVED lines=12> */
.L_x_3063:


//--------------------- .text._ZN10layer_norm13ln_bwd_kernelINS_13Kernel_traitsI6__halfS2_S2_fjLj18432ELj4ELj1ELj4ELj8ENS_18Kernel_traits_baseILj18432ES2_S2_S2_fjLj128EEEEEEEvNS_9BwdParamsE --------------------------
	.section	.text._ZN10layer_norm13ln_bwd_kernelINS_13Kernel_traitsI6__halfS2_S2_fjLj18432ELj4ELj1ELj4ELj8ENS_18Kernel_traits_baseILj18432ES2_S2_S2_fjLj128EEEEEEEvNS_9BwdParamsE,"ax",@progbits
	.align	128
        .global         _ZN10layer_norm13ln_bwd_kernelINS_13Kernel_traitsI6__halfS2_S2_fjLj18432ELj4ELj1ELj4ELj8ENS_18Kernel_traits_baseILj18432ES2_S2_S2_fjLj128EEEEEEEvNS_9BwdParamsE
        .type           _ZN10layer_norm13ln_bwd_kernelINS_13Kernel_traitsI6__halfS2_S2_fjLj18432ELj4ELj1ELj4ELj8ENS_18Kernel_traits_baseILj18432ES2_S2_S2_fjLj128EEEEEEEvNS_9BwdParamsE,@function
        .size           _ZN10layer_norm13ln_bwd_kernelINS_13Kernel_traitsI6__halfS2_S2_fjLj18432ELj4ELj1ELj4ELj8ENS_18Kernel_traits_baseILj18432ES2_S2_S2_fjLj128EEEEEEEvNS_9BwdParamsE,(.L_x_3064 - _ZN10layer_norm13ln_bwd_kernelINS_13Kernel_traitsI6__halfS2_S2_fjLj18432ELj4ELj1ELj4ELj8ENS_18Kernel_traits_baseILj18432ES2_S2_S2_fjLj128EEEEEEEvNS_9BwdParamsE)
        .other          _ZN10layer_norm13ln_bwd_kernelINS_13Kernel_traitsI6__halfS2_S2_fjLj18432ELj4ELj1ELj4ELj8ENS_18Kernel_traits_baseILj18432ES2_S2_S2_fjLj128EEEEEEEvNS_9BwdParamsE,@"STO_CUDA_ENTRY STV_DEFAULT"
_ZN10layer_norm13ln_bwd_kernelINS_13Kernel_traitsI6__halfS2_S2_fjLj18432ELj4ELj1ELj4ELj8ENS_18Kernel_traits_baseILj18432ES2_S2_S2_fjLj128EEEEEEEvNS_9BwdParamsE:
.text._ZN10layer_norm13ln_bwd_kernelINS_13Kernel_traitsI6__halfS2_S2_fjLj18432ELj4ELj1ELj4ELj8ENS_18Kernel_traits_baseILj18432ES2_S2_S2_fjLj128EEEEEEEvNS_9BwdParamsE:
        /* <DEDUP_REMOVED lines=37> */
.L_x_1047:
        /* <DEDUP_REMOVED lines=11> */
.L_x_1048:
        /* <DEDUP_REMOVED lines=11> */
[----:B01----:R-:W-:Y:S02]  /*03b0*/  CS2R R4, SRZ ;  /* 0x0000000000047805 */ /* 0x003fe4000001ff00 */
        /* <DEDUP_REMOVED lines=27> */
[----:B-----5:R-:W-:Y:S01]  /*0570*/  MOV R179, R2 ;  /* 0x0000000200b37202 */ /* 0x020fe20000000f00 */
[----:B------:R-:W-:Y:S01]  /*0580*/  HFMA2 R172, -RZ, RZ, 0, 0 ;  /* 0x00000000ffac7431 */ /* 0x000fe200000001ff */
[----:B------:R-:W-:Y:S01]  /*0590*/  MOV R0, R3 ;  /* 0x0000000300007202 */ /* 0x000fe20000000f00 */
[----:B------:R-:W-:Y:S01]  /*05a0*/  HFMA2 R25, -RZ, RZ, 0, 0 ;  /* 0x00000000ff197431 */ /* 0x000fe200000001ff */
[----:B------:R-:W-:Y:S01]  /*05b0*/  SHF.R.U64 R178, R2, 0x10, R3 ;  /* 0x0000001002b27819 */ /* 0x000fe20000001203 */
[----:B------:R-:W-:Y:S01]  /*05c0*/  HFMA2 R93, -RZ, RZ, 0, 0 ;  /* 0x00000000ff5d7431 */ /* 0x000fe200000001ff */
[----:B------:R-:W-:Y:S02]  /*05d0*/  MOV R177, R48 ;  /* 0x0000003000b17202 */ /* 0x000fe40000000f00 */
[----:B------:R-:W-:Y:S02]  /*05e0*/  CS2R R26, SRZ ;  /* 0x00000000001a7805 */ /* 0x000fe4000001ff00 */
[----:B------:R-:W-:-:S02]  /*05f0*/  MOV R2, R49 ;  /* 0x0000003100027202 */ /* 0x000fc40000000f00 */
[----:B------:R-:W-:Y:S02]  /*0600*/  CS2R R20, SRZ ;  /* 0x0000000000147805 */ /* 0x000fe4000001ff00 */
[----:B------:R-:W-:Y:S02]  /*0610*/  MOV R8, R112 ;  /* 0x0000007000087202 */ /* 0x000fe40000000f00 */
[----:B------:R-:W-:Y:S02]  /*0620*/  CS2R R22, SRZ ;  /* 0x0000000000167805 */ /* 0x000fe4000001ff00 */
[----:B------:R-:W-:Y:S02]  /*0630*/  MOV R9, R113 ;  /* 0x0000007100097202 */ /* 0x000fe40000000f00 */
[----:B------:R-:W-:Y:S02]  /*0640*/  CS2R R98, SRZ ;  /* 0x0000000000627805 */ /* 0x000fe4000001ff00 */
[--C-:B------:R-:W-:Y:S01]  /*0650*/  SHF.R.U64 R17, R112, 0x10, R113.reuse ;  /* 0x0000001070117819 */ /* 0x100fe20000001271 */
[----:B------:R-:W-:Y:S01]  /*0660*/  STL.S16 [R1], R8 ;  /* 0x0000000801007387 */ /* 0x000fe20000100600 */
[----:B------:R-:W-:-:S02]  /*0670*/  SHF.R.U32.HI R18, RZ, 0x10, R113 ;  /* 0x00000010ff127819 */ /* 0x000fc40000011671 */
[----:B------:R-:W-:Y:S02]  /*0680*/  CS2R R96, SRZ ;  /* 0x0000000000607805 */ /* 0x000fe4000001ff00 */
[----:B------:R-:W-:Y:S01]  /*0690*/  PRMT R179, R0, 0x5410, R179 ;  /* 0x0000541000b37816 */ /* 0x000fe200000000b3 */
[----:B------:R-:W-:Y:S01]  /*06a0*/  STL.S16 [R1+0x2], R9 ;  /* 0x0000020901007387 */ /* 0x000fe20000100600 */
[----:B------:R-:W-:Y:S02]  /*06b0*/  PRMT R177, R2, 0x5410, R177 ;  /* 0x0000541002b17816 */ /* 0x000fe400000000b1 */
[----:B------:R-:W-:Y:S02]  /*06c0*/  CS2R R86, SRZ ;  /* 0x0000000000567805 */ /* 0x000fe4000001ff00 */
[----:B------:R-:W-:Y:S01]  /*06d0*/  MOV R0, R46 ;  /* 0x0000002e00007202 */ /* 0x000fe20000000f00 */
[----:B------:R-:W-:Y:S01]  /*06e0*/  STL.S16 [R1+0x4], R17 ;  /* 0x0000041101007387 */ /* 0x000fe20000100600 */
[----:B------:R-:W-:-:S02]  /*06f0*/  MOV R2, R47 ;  /* 0x0000002f00027202 */ /* 0x000fc40000000f00 */
[----:B------:R-:W-:Y:S02]  /*0700*/  CS2R R84, SRZ ;  /* 0x0000000000547805 */ /* 0x000fe4000001ff00 */
[----:B------:R-:W-:Y:S01]  /*0710*/  SHF.R.U32.HI R10, RZ, 0x10, R3 ;  /* 0x00000010ff0a7819 */ /* 0x000fe20000011603 */
[----:B------:R0:W-:Y:S01]  /*0720*/  STL.S16 [R1+0x6], R18 ;  /* 0x0000061201007387 */ /* 0x0001e20000100600 */
[----:B------:R-:W-:Y:S02]  /*0730*/  MOV R175, R50 ;  /* 0x0000003200af7202 */ /* 0x000fe40000000f00 */
[----:B------:R-:W-:Y:S02]  /*0740*/  CS2R R82, SRZ ;  /* 0x0000000000527805 */ /* 0x000fe4000001ff00 */
[----:B------:R-:W-:Y:S01]  /*0750*/  MOV R3, R51 ;  /* 0x0000003300037202 */ /* 0x000fe20000000f00 */
[----:B------:R1:W-:Y:S01]  /*0760*/  STL.S16 [R1+0x8], R0 ;  /* 0x0000080001007387 */ /* 0x0003e20000100600 */
[----:B------:R-:W-:-:S02]  /*0770*/  SHF.R.U64 R174, R50, 0x10, R51 ;  /* 0x0000001032ae7819 */ /* 0x000fc40000001233 */
[----:B------:R-:W-:Y:S02]  /*0780*/  CS2R R80, SRZ ;  /* 0x0000000000507805 */ /* 0x000fe4000001ff00 */
[----:B------:R-:W-:Y:S01]  /*0790*/  SHF.R.U32.HI R12, RZ, 0x10, R51 ;  /* 0x00000010ff0c7819 */ /* 0x000fe20000011633 */
[----:B------:R1:W-:Y:S01]  /*07a0*/  STL.S16 [R1+0xa], R2 ;  /* 0x00000a0201007387 */ /* 0x0003e20000100600 */
[--C-:B------:R-:W-:Y:S02]  /*07b0*/  SHF.R.U64 R246, R88, 0x10, R89.reuse ;  /* 0x0000001058f67819 */ /* 0x100fe40000001259 */
[----:B0-----:R-:W-:Y:S02]  /*07c0*/  CS2R R18, SRZ ;  /* 0x0000000000127805 */ /* 0x001fe4000001ff00 */
        /* <DEDUP_REMOVED lines=20> */
[----:B------:R-:W-:Y:S02]  /*0910*/  MOV R4, R89 ;  /* 0x0000005900047202 */ /* 0x000fe40000000f00 */
[----:B------:R-:W-:Y:S02]  /*0920*/  CS2R R88, SRZ ;  /* 0x0000000000587805 */ /* 0x000fe4000001ff00 */
        /* <DEDUP_REMOVED lines=31> */
[----:B------:R-:W-:Y:S02]  /*0b20*/  PRMT R249, R249, 0x5410, R6 ;  /* 0x00005410f9f97816 */ /* 0x000fe40000000006 */
[----:B------:R-:W-:-:S02]  /*0b30*/  PRMT R251, R251, 0x5410, R7 ;  /* 0x00005410fbfb7816 */ /* 0x000fc40000000007 */
[----:B------:R-:W-:Y:S02]  /*0b40*/  PLOP3.LUT P1, PT, PT, PT, PT, 0x8, 0x80 ;  /* 0x000000000080781c */ /* 0x000fe40003f2e170 */
[----:B------:R-:W-:Y:S02]  /*0b50*/  MOV R171, RZ ;  /* 0x000000ff00ab7202 */ /* 0x000fe40000000f00 */
[----:B------:R-:W-:Y:S02]  /*0b60*/  MOV R100, RZ ;  /* 0x000000ff00647202 */ /* 0x000fe40000000f00 */
[----:B-1----:R-:W-:-:S07]  /*0b70*/  MOV R3, RZ ;  /* 0x000000ff00037202 */ /* 0x002fce0000000f00 */
.L_x_1062:
[----:B0--3--:R-:W0:Y:S01]  /*0b80*/  LDC.64 R4, c[0x0][0x398] ;  /* 0x0000e600ff047b82 */ /* 0x009e220000000a00 */
        /* <DEDUP_REMOVED lines=9> */
[----:B------:R-:W1:Y:S01]  /*0c20*/  S2R R2, SR_TID.X ;  /* 0x0000000000027919 */ /* 0x000e620000002100 */
[----:B------:R-:W2:Y:S01]  /*0c30*/  S2R R92, SR_CTAID.X ;  /* 0x00000000005c7919 */ /* 0x000ea20000002500 */
[----:B-1----:R-:W-:Y:S02]  /*0c40*/  LOP3.LUT R2, R2, 0x7f, RZ, 0xc0, !PT ;  /* 0x0000007f02027812 */ /* 0x002fe400078ec0ff */
[----:B--2---:R-:W-:-:S04]  /*0c50*/  SHF.L.U32 R90, R92, 0x7, RZ ;  /* 0x000000075c5a7819 */ /* 0x004fc800000006ff */
[----:B------:R-:W-:-:S05]  /*0c60*/  LOP3.LUT R90, R2, 0x180, R90, 0xf8, !PT ;  /* 0x00000180025a7812 */ /* 0x000fca00078ef85a */
[----:B------:R-:W-:Y:S01]  /*0c70*/  IMAD R127, R91, 0x1200, R90 ;  /* 0x000012005b7f7824 */ /* 0x000fe200078e025a */
[----:B0-----:R-:W-:Y:S06]  /*0c80*/  @P0 BRA `(.L_x_1050) ;  /* 0x0000000000bc0947 */ /* 0x001fec0003800000 */
        /* <DEDUP_REMOVED lines=9> */
[C---:B------:R-:W-:Y:S01]  /*0d20*/  IADD3 R101, PT, PT, R127.reuse, 0x1000, RZ ;  /* 0x000010007f657810 */ /* 0x040fe20007ffe0ff */
        /* <DEDUP_REMOVED lines=37> */
.L_x_1050:
        /* <DEDUP_REMOVED lines=46> */
.L_x_1051:
        /* <DEDUP_REMOVED lines=55> */
[----:B------:R-:W2:Y:S04]  /*15d0*/  LDL.S16 R160, [R1+0x8] ;  /* 0x0000080001a07983 */ /* 0x000ea80000100600 */
[----:B------:R-:W3:Y:S01]  /*15e0*/  LDL.S16 R156, [R1+0xa] ;  /* 0x00000a00019c7983 */ /* 0x000ee20000100600 */
[--C-:B------:R-:W-:Y:S01]  /*15f0*/  SHF.R.U64 R106, R106, 0x10, R107.reuse ;  /* 0x000000106a6a7819 */ /* 0x100fe2000000126b */
[--C-:B------:R-:W-:Y:S01]  /*1600*/  HADD2.F32 R149, -RZ, R158.reuse.H1_H1 ;  /* 0x3000009eff957230 */ /* 0x100fe20000004100 */
[----:B------:R-:W-:Y:S01]  /*1610*/  SHF.R.U32.HI R107, RZ, 0x10, R107 ;  /* 0x00000010ff6b7819 */ /* 0x000fe2000001166b */
[----:B------:R-:W-:Y:S01]  /*1620*/  HADD2.F32 R145, -RZ, R158.H0_H0 ;  /* 0x2000009eff917230 */ /* 0x000fe20000004100 */
[--C-:B------:R-:W-:Y:S01]  /*1630*/  SHF.R.U64 R24, R126, 0x10, R127.reuse ;  /* 0x000000107e187819 */ /* 0x100fe2000000127f */
[----:B------:R-:W-:Y:S01]  /*1640*/  HADD2.F32 R151, -RZ, R132.H0_H0 ;  /* 0x20000084ff977230 */ /* 0x000fe20000004100 */
[----:B------:R-:W-:Y:S01]  /*1650*/  SHF.R.U32.HI R126, RZ, 0x10, R127 ;  /* 0x00000010ff7e7819 */ /* 0x000fe2000001167f */
[----:B------:R-:W-:Y:S01]  /*1660*/  HADD2.F32 R107, -RZ, R107.H0_H0 ;  /* 0x2000006bff6b7230 */ /* 0x000fe20000004100 */
[----:B------:R-:W-:Y:S01]  /*1670*/  SHF.R.U64 R192, R120, 0x10, R121 ;  /* 0x0000001078c07819 */ /* 0x000fe20000001279 */
[----:B------:R-:W-:Y:S01]  /*1680*/  FADD.FTZ R120, R149, -R0 ;  /* 0x8000000095787221 */ /* 0x000fe20000010000 */
[----:B------:R-:W-:Y:S01]  /*1690*/  SHF.R.U64 R104, R104, 0x10, R105 ;  /* 0x0000001068687819 */ /* 0x000fe20000001269 */
[----:B------:R-:W4:Y:S01]  /*16a0*/  LDL.S16 R149, [R1] ;  /* 0x0000000001957983 */ /* 0x000f220000100600 */
[----:B------:R-:W-:Y:S01]  /*16b0*/  SHF.R.U32.HI R193, RZ, 0x10, R121 ;  /* 0x00000010ffc17819 */ /* 0x000fe20000011679 */
[----:B------:R-:W-:Y:S01]  /*16c0*/  HADD2.F32 R121, -RZ, R154.H1_H1 ;  /* 0x3000009aff797230 */ /* 0x000fe20000004100 */
[----:B------:R-:W-:Y:S01]  /*16d0*/  SHF.R.U32.HI R105, RZ, 0x10, R105 ;  /* 0x00000010ff697819 */ /* 0x000fe20000011669 */
[----:B------:R-:W-:Y:S01]  /*16e0*/  HADD2.F32 R141, -RZ, R135.H0_H0 ;  /* 0x20000087ff8d7230 */ /* 0x000fe20000004100 */
[--C-:B------:R-:W-:Y:S01]  /*16f0*/  SHF.R.U64 R196, R102, 0x10, R103.reuse ;  /* 0x0000001066c47819 */ /* 0x100fe20000001267 */
[----:B------:R-:W-:Y:S01]  /*1700*/  HADD2.F32 R137, -RZ, R153.H0_H0 ;  /* 0x20000099ff897230 */ /* 0x000fe20000004100 */
[----:B------:R-:W-:Y:S01]  /*1710*/  SHF.R.U32.HI R197, RZ, 0x10, R103 ;  /* 0x00000010ffc57819 */ /* 0x000fe20000011667 */
[----:B------:R-:W-:-:S02]  /*1720*/  HADD2.F32 R103, -RZ, R126.H0_H0 ;  /* 0x2000007eff677230 */ /* 0x000fc40000004100 */
[--C-:B------:R-:W-:Y:S01]  /*1730*/  FADD.FTZ R126, R107, -R0.reuse ;  /* 0x800000006b7e7221 */ /* 0x100fe20000010000 */
[--C-:B------:R-:W-:Y:S01]  /*1740*/  SHF.R.U64 R202, R8, 0x10, R9.reuse ;  /* 0x0000001008ca7819 */ /* 0x100fe20000001209 */
[----:B------:R-:W5:Y:S01]  /*1750*/  LDL.S16 R107, [R1+0x4] ;  /* 0x00000400016b7983 */ /* 0x000f620000100600 */
[----:B------:R-:W-:Y:S01]  /*1760*/  SHF.R.U32.HI R203, RZ, 0x10, R9 ;  /* 0x00000010ffcb7819 */ /* 0x000fe20000011609 */
[----:B------:R-:W-:Y:S02]  /*1770*/  HADD2.F32 R9, -RZ, R132.H1_H1 ;  /* 0x30000084ff097230 */ /* 0x000fe40000004100 */
[--C-:B------:R-:W-:Y:S01]  /*1780*/  FADD.FTZ R132, R121, -R0.reuse ;  /* 0x8000000079847221 */ /* 0x100fe20000010000 */
[----:B------:R-:W-:Y:S02]  /*1790*/  HADD2.F32 R105, -RZ, R105.H0_H0 ;  /* 0x20000069ff697230 */ /* 0x000fe40000004100 */
[--C-:B------:R-:W-:Y:S01]  /*17a0*/  FADD.FTZ R121, R145, -R0.reuse ;  /* 0x8000000091797221 */ /* 0x100fe20000010000 */
[----:B------:R-:W-:Y:S01]  /*17b0*/  SHF.R.U64 R204, R118, 0x10, R119 ;  /* 0x0000001076cc7819 */ /* 0x000fe20000001277 */
[----:B------:R-:W5:Y:S01]  /*17c0*/  LDL.S16 R145, [R1+0x2] ;  /* 0x0000020001917983 */ /* 0x000f620000100600 */
[----:B------:R-:W-:Y:S01]  /*17d0*/  SHF.R.U64 R2, R10, 0x10, R11 ;  /* 0x000000100a027819 */ /* 0x000fe2000000120b */
[----:B------:R-:W-:Y:S01]  /*17e0*/  FADD.FTZ R118, R105, -R0 ;  /* 0x8000000069767221 */ /* 0x000fe20000010000 */
[--C-:B------:R-:W-:Y:S01]  /*17f0*/  SHF.R.U64 R10, R108, 0x10, R109.reuse ;  /* 0x000000106c0a7819 */ /* 0x100fe2000000126d */
[----:B------:R-:W5:Y:S01]  /*1800*/  LDL.S16 R105, [R1+0x6] ;  /* 0x0000060001697983 */ /* 0x000f620000100600 */
[----:B------:R-:W-:Y:S01]  /*1810*/  SHF.R.U32.HI R108, RZ, 0x10, R109 ;  /* 0x00000010ff6c7819 */ /* 0x000fe2000001166d */
[----:B------:R-:W-:Y:S01]  /*1820*/  HADD2.F32 R161, -RZ, R159.H0_H0 ;  /* 0x2000009fffa17230 */ /* 0x000fe20000004100 */
[--C-:B------:R-:W-:Y:S01]  /*1830*/  SHF.R.U64 R6, R6, 0x10, R7.reuse ;  /* 0x0000001006067819 */ /* 0x100fe20000001207 */
[----:B------:R-:W-:Y:S01]  /*1840*/  HADD2.F32 R135, -RZ, R135.H1_H1 ;  /* 0x30000087ff877230 */ /* 0x000fe20000004100 */
[----:B------:R-:W-:Y:S01]  /*1850*/  SHF.R.U32.HI R109, RZ, 0x10, R7 ;  /* 0x00000010ff6d7819 */ /* 0x000fe20000011607 */
[----:B------:R-:W-:Y:S01]  /*1860*/  HADD2.F32 R153, -RZ, R153.H1_H1 ;  /* 0x30000099ff997230 */ /* 0x000fe20000004100 */
[----:B------:R-:W-:Y:S01]  /*1870*/  SHF.R.U64 R101, R128, 0x10, R129 ;  /* 0x0000001080657819 */ /* 0x000fe20000001281 */
[----:B------:R-:W-:Y:S01]  /*1880*/  HADD2.F32 R159, -RZ, R159.H1_H1 ;  /* 0x3000009fff9f7230 */ /* 0x000fe20000004100 */
[----:B------:R-:W-:Y:S01]  /*1890*/  SHF.R.U64 R112, R130, 0x10, R131 ;  /* 0x0000001082707819 */ /* 0x000fe20000001283 */
[----:B------:R-:W-:Y:S01]  /*18a0*/  HADD2.F32 R127, -RZ, R104.H0_H0 ;  /* 0x20000068ff7f7230 */ /* 0x000fe20000004100 */
[----:B------:R-:W-:Y:S01]  /*18b0*/  SHF.R.U64 R7, R114, 0x10, R115 ;  /* 0x0000001072077819 */ /* 0x000fe20000001273 */
[----:B------:R-:W-:Y:S01]  /*18c0*/  HADD2.F32 R101, -RZ, R101.H0_H0 ;  /* 0x20000065ff657230 */ /* 0x000fe20000004100 */
[----:B------:R-:W-:Y:S01]  /*18d0*/  SHF.R.U32.HI R128, RZ, 0x10, R129 ;  /* 0x00000010ff807819 */ /* 0x000fe20000011681 */
[--C-:B------:R-:W-:Y:S01]  /*18e0*/  HADD2.F32 R129, -RZ, R155.reuse.H0_H0 ;  /* 0x2000009bff817230 */ /* 0x100fe20000004100 */
[----:B------:R-:W-:Y:S01]  /*18f0*/  SHF.R.U32.HI R130, RZ, 0x10, R131 ;  /* 0x00000010ff827819 */ /* 0x000fe20000011683 */
[----:B------:R-:W-:Y:S01]  /*1900*/  HADD2.F32 R155, -RZ, R155.H1_H1 ;  /* 0x3000009bff9b7230 */ /* 0x000fe20000004100 */
[----:B------:R-:W-:Y:S01]  /*1910*/  SHF.R.U32.HI R11, RZ, 0x10, R11 ;  /* 0x00000010ff0b7819 */ /* 0x000fe2000001160b */
[----:B------:R-:W-:Y:S01]  /*1920*/  HADD2.F32 R113, -RZ, R128.H0_H0 ;  /* 0x20000080ff717230 */ /* 0x000fe20000004100 */
[----:B------:R-:W-:Y:S01]  /*1930*/  SHF.R.U32.HI R114, RZ, 0x10, R115 ;  /* 0x00000010ff727819 */ /* 0x000fe20000011673 */
[----:B------:R-:W-:Y:S01]  /*1940*/  HADD2.F32 R115, -RZ, R112.H0_H0 ;  /* 0x20000070ff737230 */ /* 0x000fe20000004100 */
[--C-:B------:R-:W-:Y:S01]  /*1950*/  SHF.R.U64 R198, R110, 0x10, R111.reuse ;  /* 0x000000106ec67819 */ /* 0x100fe2000000126f */
[----:B------:R-:W-:Y:S01]  /*1960*/  HADD2.F32 R131, -RZ, R2.H0_H0 ;  /* 0x20000002ff837230 */ /* 0x000fe20000004100 */
[----:B------:R-:W-:Y:S01]  /*1970*/  SHF.R.U32.HI R199, RZ, 0x10, R111 ;  /* 0x00000010ffc77819 */ /* 0x000fe2000001166f */
[--C-:B------:R-:W-:Y:S01]  /*1980*/  HADD2.F32 R111, -RZ, R133.reuse.H0_H0 ;  /* 0x20000085ff6f7230 */ /* 0x100fe20000004100 */
[--C-:B------:R-:W-:Y:S01]  /*1990*/  SHF.R.U64 R194, R124, 0x10, R125.reuse ;  /* 0x000000107cc27819 */ /* 0x100fe2000000127d */
[----:B------:R-:W-:Y:S01]  /*19a0*/  HADD2.F32 R133, -RZ, R133.H1_H1 ;  /* 0x30000085ff857230 */ /* 0x000fe20000004100 */
[----:B------:R-:W-:Y:S01]  /*19b0*/  SHF.R.U32.HI R195, RZ, 0x10, R125 ;  /* 0x00000010ffc37819 */ /* 0x000fe2000001167d */
[--C-:B------:R-:W-:Y:S01]  /*19c0*/  HADD2.F32 R125, -RZ, R157.reuse.H0_H0 ;  /* 0x2000009dff7d7230 */ /* 0x100fe20000004100 */
[--C-:B------:R-:W-:Y:S01]  /*19d0*/  SHF.R.U64 R200, R116, 0x10, R117.reuse ;  /* 0x0000001074c87819 */ /* 0x100fe20000001275 */
[----:B------:R-:W-:Y:S01]  /*19e0*/  HADD2.F32 R157, -RZ, R157.H1_H1 ;  /* 0x3000009dff9d7230 */ /* 0x000fe20000004100 */
[----:B------:R-:W-:Y:S01]  /*19f0*/  SHF.R.U32.HI R201, RZ, 0x10, R117 ;  /* 0x00000010ffc97819 */ /* 0x000fe20000011675 */
[----:B------:R-:W-:Y:S01]  /*1a00*/  HADD2.F32 R117, -RZ, R154.H0_H0 ;  /* 0x2000009aff757230 */ /* 0x000fe20000004100 */
[--C-:B------:R-:W-:Y:S01]  /*1a10*/  SHF.R.U64 R190, R4, 0x10, R5.reuse ;  /* 0x0000001004be7819 */ /* 0x100fe20000001205 */
[----:B------:R-:W-:Y:S01]  /*1a20*/  HADD2.F32 R11, -RZ, R11.H0_H0 ;  /* 0x2000000bff0b7230 */ /* 0x000fe20000004100 */
[----:B------:R-:W-:Y:S01]  /*1a30*/  SHF.R.U32.HI R191, RZ, 0x10, R5 ;  /* 0x00000010ffbf7819 */ /* 0x000fe20000011605 */
[----:B------:R-:W-:Y:S01]  /*1a40*/  HADD2.F32 R5, -RZ, R24.H0_H0 ;  /* 0x20000018ff057230 */ /* 0x000fe20000004100 */
[----:B------:R-:W-:Y:S01]  /*1a50*/  SHF.R.U32.HI R205, RZ, 0x10, R119 ;  /* 0x00000010ffcd7819 */ /* 0x000fe20000011677 */
[----:B------:R-:W-:Y:S01]  /*1a60*/  HADD2.F32 R119, -RZ, R130.H0_H0 ;  /* 0x20000082ff777230 */ /* 0x000fe20000004100 */
[--C-:B------:R-:W-:Y:S01]  /*1a70*/  SHF.R.U64 R206, R122, 0x10, R123.reuse ;  /* 0x000000107ace7819 */ /* 0x100fe2000000127b */
[----:B------:R-:W-:Y:S01]  /*1a80*/  HADD2.F32 R139, -RZ, R10.H0_H0 ;  /* 0x2000000aff8b7230 */ /* 0x000fe20000004100 */
[----:B------:R-:W-:Y:S01]  /*1a90*/  SHF.R.U32.HI R207, RZ, 0x10, R123 ;  /* 0x00000010ffcf7819 */ /* 0x000fe2000001167b */
[----:B------:R-:W-:-:S02]  /*1aa0*/  HADD2.F32 R123, -RZ, R106.H0_H0 ;  /* 0x2000006aff7b7230 */ /* 0x000fc40000004100 */
[--C-:B------:R-:W-:Y:S01]  /*1ab0*/  FADD.FTZ R144, R133, -R0.reuse ;  /* 0x8000000085907221 */ /* 0x100fe20000010000 */
[----:B------:R-:W-:Y:S02]  /*1ac0*/  HADD2.F32 R143, -RZ, R108.H0_H0 ;  /* 0x2000006cff8f7230 */ /* 0x000fe40000004100 */
[--C-:B------:R-:W-:Y:S01]  /*1ad0*/  FADD.FTZ R133, R117, -R0.reuse ;  /* 0x8000000075857221 */ /* 0x100fe20000010000 */
[----:B------:R-:W-:Y:S02]  /*1ae0*/  HADD2.F32 R147, -RZ, R6.H0_H0 ;  /* 0x20000006ff937230 */ /* 0x000fe40000004100 */
[--C-:B------:R-:W-:Y:S01]  /*1af0*/  FADD.FTZ R150, R103, -R0.reuse ;  /* 0x8000000067967221 */ /* 0x100fe20000010000 */
[----:B------:R-:W-:Y:S02]  /*1b00*/  HADD2.F32 R109, -RZ, R109.H0_H0 ;  /* 0x2000006dff6d7230 */ /* 0x000fe40000004100 */
[----:B------:R-:W-:Y:S01]  /*1b10*/  FADD.FTZ R146, R101, -R0 ;  /* 0x8000000065927221 */ /* 0x000fe20000010000 */
[----:B------:R-:W-:-:S02]  /*1b20*/  HADD2.F32 R7, -RZ, R7.H0_H0 ;  /* 0x20000007ff077230 */ /* 0x000fc40000004100 */
        /* <DEDUP_REMOVED lines=28> */
[--C-:B------:R-:W-:Y:S01]  /*1cf0*/  SHF.R.U64 R2, R46, 0x10, R47.reuse ;  /* 0x000000102e027819 */ /* 0x100fe2000000122f */
[----:B------:R-:W-:Y:S01]  /*1d00*/  HADD2.F32 R4, -RZ, R223.H1_H1 ;  /* 0x300000dfff047230 */ /* 0x000fe20000004100 */
[----:B------:R-:W-:Y:S01]  /*1d10*/  SHF.R.U32.HI R0, RZ, 0x10, R47 ;  /* 0x00000010ff007819 */ /* 0x000fe2000001162f */
[----:B------:R-:W-:-:S02]  /*1d20*/  HADD2.F32 R190, -RZ, R190.H0_H0 ;  /* 0x200000beffbe7230 */ /* 0x000fc40000004100 */
[----:B------:R-:W-:Y:S02]  /*1d30*/  HADD2.F32 R209, -RZ, R2.H0_H0 ;  /* 0x20000002ffd17230 */ /* 0x000fe40000004100 */
[----:B------:R-:W-:Y:S02]  /*1d40*/  HADD2.F32 R208, -RZ, R0.H0_H0 ;  /* 0x20000000ffd07230 */ /* 0x000fe40000004100 */
[C---:B------:R-:W-:Y:S01]  /*1d50*/  FMUL.FTZ R0, R170.reuse, R151 ;  /* 0x00000097aa007220 */ /* 0x040fe20000410000 */
[----:B------:R-:W-:Y:S02]  /*1d60*/  HADD2.F32 R5, -RZ, R223.H0_H0 ;  /* 0x200000dfff057230 */ /* 0x000fe40000004100 */
[C---:B------:R-:W-:Y:S01]  /*1d70*/  FMUL.FTZ R154, R170.reuse, R154 ;  /* 0x0000009aaa9a7220 */ /* 0x040fe20000410000 */
[----:B------:R-:W-:Y:S02]  /*1d80*/  HADD2.F32 R191, -RZ, R191.H0_H0 ;  /* 0x200000bfffbf7230 */ /* 0x000fe40000004100 */
[----:B------:R-:W-:Y:S01]  /*1d90*/  FMUL.FTZ R152, R170, R152 ;  /* 0x00000098aa987220 */ /* 0x000fe20000410000 */
[----:B------:R-:W-:-:S02]  /*1da0*/  HADD2.F32 R6, -RZ, R222.H1_H1 ;  /* 0x300000deff067230 */ /* 0x000fc40000004100 */
[--C-:B------:R-:W-:Y:S02]  /*1db0*/  HADD2.F32 R168, -RZ, R179.reuse.H1_H1 ;  /* 0x300000b3ffa87230 */ /* 0x100fe40000004100 */
[----:B------:R-:W-:Y:S01]  /*1dc0*/  FMUL.FTZ R150, R170, R150 ;  /* 0x00000096aa967220 */ /* 0x000fe20000410000 */
[----:B------:R-:W-:Y:S02]  /*1dd0*/  HADD2.F32 R147, -RZ, R178.H1_H1 ;  /* 0x300000b2ff937230 */ /* 0x000fe40000004100 */
[----:B------:R-:W-:Y:S02]  /*1de0*/  HADD2.F32 R192, -RZ, R192.H0_H0 ;  /* 0x200000c0ffc07230 */ /* 0x000fe40000004100 */
[----:B------:R-:W-:Y:S01]  /*1df0*/  FMUL.FTZ R168, R168, R6 ;  /* 0x00000006a8a87220 */ /* 0x000fe20000410000 */
[----:B------:R-:W-:Y:S01]  /*1e00*/  FMUL.FTZ R148, R170, R148 ;  /* 0x00000094aa947220 */ /* 0x000fe20000410000 */
[----:B------:R-:W-:Y:S02]  /*1e10*/  HADD2.F32 R7, -RZ, R222.H0_H0 ;  /* 0x200000deff077230 */ /* 0x000fe40000004100 */
[----:B------:R-:W-:-:S02]  /*1e20*/  HADD2.F32 R167, -RZ, R179.H0_H0 ;  /* 0x200000b3ffa77230 */ /* 0x000fc40000004100 */
[----:B------:R-:W-:Y:S01]  /*1e30*/  FMUL.FTZ R147, R147, R192 ;  /* 0x000000c093937220 */ /* 0x000fe20000410000 */
[C---:B------:R-:W-:Y:S01]  /*1e40*/  FMUL.FTZ R146, R170.reuse, R146 ;  /* 0x00000092aa927220 */ /* 0x040fe20000410000 */
[----:B------:R-:W-:Y:S02]  /*1e50*/  HADD2.F32 R143, -RZ, R178.H0_H0 ;  /* 0x200000b2ff8f7230 */ /* 0x000fe40000004100 */
[----:B------:R-:W-:Y:S02]  /*1e60*/  HADD2.F32 R193, -RZ, R193.H0_H0 ;  /* 0x200000c1ffc17230 */ /* 0x000fe40000004100 */
[----:B------:R-:W-:Y:S01]  /*1e70*/  FMUL.FTZ R167, R167, R7 ;  /* 0x00000007a7a77220 */ /* 0x000fe20000410000 */
[C---:B------:R-:W-:Y:S01]  /*1e80*/  FMUL.FTZ R144, R170.reuse, R144 ;  /* 0x00000090aa907220 */ /* 0x040fe20000410000 */
[----:B------:R-:W-:Y:S02]  /*1e90*/  HADD2.F32 R8, -RZ, R221.H1_H1 ;  /* 0x300000ddff087230 */ /* 0x000fe40000004100 */
        /* <DEDUP_REMOVED lines=35> */
[----:B------:R-:W-:Y:S02]  /*20d0*/  HADD2.F32 R123, -RZ, R246.H0_H0 ;  /* 0x200000f6ff7b7230 */ /* 0x000fe40000004100 */
        /* <DEDUP_REMOVED lines=8> */
[C---:B------:R-:W-:Y:S01]  /*2160*/  FMUL.FTZ R132, R170.reuse, R132 ;  /* 0x00000084aa847220 */ /* 0x040fe20000410000 */
[----:B------:R-:W-:Y:S02]  /*2170*/  HADD2.F32 R199, -RZ, R199.H0_H0 ;  /* 0x200000c7ffc77230 */ /* 0x000fe40000004100 */
[----:B------:R-:W-:Y:S01]  /*2180*/  FMUL.FTZ R161, R161, R181 ;  /* 0x000000b5a1a17220 */ /* 0x000fe20000410000 */
[--C-:B------:R-:W-:Y:S02]  /*2190*/  HADD2.F32 R182, -RZ, R218.reuse.H1_H1 ;  /* 0x300000daffb67230 */ /* 0x100fe40000004100 */
        /* <DEDUP_REMOVED lines=8> */
[--C-:B------:R-:W-:Y:S02]  /*2220*/  HADD2.F32 R184, -RZ, R216.reuse.H1_H1 ;  /* 0x300000d8ffb87230 */ /* 0x100fe40000004100 */
[----:B------:R-:W-:Y:S01]  /*2230*/  FMUL.FTZ R115, R115, R200 ;  /* 0x000000c873737220 */ /* 0x000fe20000410000 */
[----:B------:R-:W-:-:S02]  /*2240*/  HADD2.F32 R185, -RZ, R216.H0_H0 ;  /* 0x200000d8ffb97230 */ /* 0x000fc40000004100 */
[--C-:B------:R-:W-:Y:S02]  /*2250*/  HADD2.F32 R186, -RZ, R215.reuse.H1_H1 ;  /* 0x300000d7ffba7230 */ /* 0x100fe40000004100 */
[----:B------:R-:W-:Y:S02]  /*2260*/  HADD2.F32 R187, -RZ, R215.H0_H0 ;  /* 0x200000d7ffbb7230 */ /* 0x000fe40000004100 */
[--C-:B------:R-:W-:Y:S02]  /*2270*/  HADD2.F32 R188, -RZ, R212.reuse.H1_H1 ;  /* 0x300000d4ffbc7230 */ /* 0x100fe40000004100 */
[----:B------:R-:W-:Y:S02]  /*2280*/  HADD2.F32 R189, -RZ, R212.H0_H0 ;  /* 0x200000d4ffbd7230 */ /* 0x000fe40000004100 */
[----:B--2---:R-:W-:Y:S02]  /*2290*/  HADD2.F32 R155, -RZ, R160.H0_H0 ;  /* 0x200000a0ff9b7230 */ /* 0x004fe40000004100 */
[----:B---3--:R-:W-:-:S03]  /*22a0*/  HADD2.F32 R169, -RZ, R156.H0_H0 ;  /* 0x2000009cffa97230 */ /* 0x008fc60000004100 */
[----:B------:R-:W-:Y:S01]  /*22b0*/  FMUL.FTZ R2, R155, R4 ;  /* 0x000000049b027220 */ /* 0x000fe20000410000 */
[----:B------:R-:W-:-:S03]  /*22c0*/  FMUL.FTZ R155, R209, R190 ;  /* 0x000000bed19b7220 */ /* 0x000fc60000410000 */
[----:B------:R-:W-:Y:S01]  /*22d0*/  FADD.FTZ R210, RZ, R2 ;  /* 0x00000002ffd27221 */ /* 0x000fe20000010000 */
[----:B------:R-:W-:Y:S01]  /*22e0*/  FFMA.FTZ R151, R0, R2, RZ ;  /* 0x0000000200977223 */ /* 0x000fe200000100ff */
[----:B------:R-:W-:Y:S02]  /*22f0*/  FMUL.FTZ R169, R169, R5 ;  /* 0x00000005a9a97220 */ /* 0x000fe40000410000 */
        /* <DEDUP_REMOVED lines=34> */
[----:B------:R-:W-:Y:S01]  /*2520*/  FFMA.FTZ R209, R122, R123, R209 ;  /* 0x0000007b7ad17223 */ /* 0x000fe200000100d1 */
[----:B------:R-:W-:Y:S02]  /*2530*/  HADD2.F32 R160, -RZ, R247.H0_H0 ;  /* 0x200000f7ffa07230 */ /* 0x000fe40000004100 */
[----:B------:R-:W-:Y:S01]  /*2540*/  FADD.FTZ R210, R210, R161 ;  /* 0x000000a1d2d27221 */ /* 0x000fe20000010000 */
[----:B------:R-:W-:Y:S02]  /*2550*/  FFMA.FTZ R209, R132, R161, R209 ;  /* 0x000000a184d17223 */ /* 0x000fe400000100d1 */
[----:B------:R-:W-:Y:S01]  /*2560*/  FMUL.FTZ R160, R160, R182 ;  /* 0x000000b6a0a07220 */ /* 0x000fe20000410000 */
[----:B------:R-:W-:Y:S01]  /*2570*/  FADD.FTZ R211, R210, R119 ;  /* 0x00000077d2d37221 */ /* 0x000fe20000010000 */
[----:B------:R-:W-:-:S03]  /*2580*/  FFMA.FTZ R208, R118, R119, R209 ;  /* 0x0000007776d07223 */ /* 0x000fc600000100d1 */
        /* <DEDUP_REMOVED lines=21> */
[C---:B------:R-:W-:Y:S01]  /*26e0*/  FMUL.FTZ R106, R170.reuse, R106 ;  /* 0x0000006aaa6a7220 */ /* 0x040fe20000410000 */
        /* <DEDUP_REMOVED lines=30> */
[----:B----4-:R-:W-:-:S02]  /*28d0*/  HADD2.F32 R149, -RZ, R149.H0_H0 ;  /* 0x20000095ff957230 */ /* 0x010fc40000004100 */
[----:B------:R-:W-:Y:S01]  /*28e0*/  FMUL.FTZ R108, R108, R205 ;  /* 0x000000cd6c6c7220 */ /* 0x000fe20000410000 */
[----:B------:R-:W-:Y:S01]  /*28f0*/  FMUL.FTZ R102, R170, R102 ;  /* 0x00000066aa667220 */ /* 0x000fe20000410000 */
[----:B------:R-:W-:Y:S01]  /*2900*/  FADD.FTZ R217, R216, R153 ;  /* 0x00000099d8d97221 */ /* 0x000fe20000010000 */
[----:B------:R-:W-:Y:S01]  /*2910*/  FFMA.FTZ R219, R120, R153, R215 ;  /* 0x0000009978db7223 */ /* 0x000fe200000100d7 */
[----:B-----5:R-:W-:Y:S02]  /*2920*/  HADD2.F32 R107, -RZ, R107.H0_H0 ;  /* 0x2000006bff6b7230 */ /* 0x020fe40000004100 */
        /* <DEDUP_REMOVED lines=59> */
.L_x_1052:
[----:B------:R-:W2:Y:S04]  /*2ce0*/  LDL.S16 R245, [R1+0xa] ;  /* 0x00000a0001f57983 */ /* 0x000ea80000100600 */
[----:B------:R-:W3:Y:S01]  /*2cf0*/  LDL.S16 R244, [R1+0x8] ;  /* 0x0000080001f47983 */ /* 0x000ee20000100600 */
[----:B------:R-:W-:Y:S01]  /*2d00*/  HADD2.F32 R162, -RZ, R173.H1_H1 ;  /* 0x300000adffa27230 */ /* 0x000fe20000004100 */
[--C-:B------:R-:W-:Y:S02]  /*2d10*/  SHF.R.U64 R148, R108, 0x10, R109.reuse ;  /* 0x000000106c947819 */ /* 0x100fe4000000126d */
[----:B------:R-:W-:Y:S01]  /*2d20*/  SHF.R.U32.HI R108, RZ, 0x10, R109 ;  /* 0x00000010ff6c7819 */ /* 0x000fe2000001166d */
[----:B------:R-:W-:Y:S01]  /*2d30*/  HADD2.F32 R217, -RZ, R44.H0_H0 ;  /* 0x2000002cffd97230 */ /* 0x000fe20000004100 */
[----:B------:R-:W-:Y:S01]  /*2d40*/  SHF.R.U64 R202, R8, 0x10, R9 ;  /* 0x0000001008ca7819 */ /* 0x000fe20000001209 */
[----:B------:R-:W0:Y:S01]  /*2d50*/  MUFU.RCP R109, R162 ;  /* 0x000000a2006d7308 */ /* 0x000e220000001000 */
[----:B------:R-:W-:Y:S01]  /*2d60*/  SHF.R.U64 R140, R10, 0x10, R11 ;  /* 0x000000100a8c7819 */ /* 0x000fe2000000120b */
[----:B------:R-:W-:Y:S01]  /*2d70*/  HADD2.F32 R8, -RZ, R132.H0_H0 ;  /* 0x20000084ff087230 */ /* 0x000fe20000004100 */
[----:B------:R-:W4:Y:S01]  /*2d80*/  LDL.S16 R243, [R1+0x4] ;  /* 0x0000040001f37983 */ /* 0x000f220000100600 */
[----:B------:R-:W-:-:S02]  /*2d90*/  HADD2.F32 R10, -RZ, R135.H0_H0 ;  /* 0x20000087ff0a7230 */ /* 0x000fc40000004100 */
[----:B--2---:R-:W-:Y:S02]  /*2da0*/  HADD2.F32 R169, -RZ, R245.H0_H0 ;  /* 0x200000f5ffa97230 */ /* 0x004fe40000004100 */
[----:B------:R-:W2:Y:S01]  /*2db0*/  LDL.S16 R245, [R1+0x2] ;  /* 0x0000020001f57983 */ /* 0x000ea20000100600 */
[----:B---3--:R-:W-:-:S03]  /*2dc0*/  HADD2.F32 R2, -RZ, R244.H0_H0 ;  /* 0x200000f4ff027230 */ /* 0x008fc60000004100 */
[----:B------:R-:W3:Y:S01]  /*2dd0*/  LDL.S16 R244, [R1] ;  /* 0x0000000001f47983 */ /* 0x000ee20000100600 */
[----:B------:R-:W-:Y:S01]  /*2de0*/  HADD2.F32 R211, -RZ, R40.H0_H0 ;  /* 0x20000028ffd37230 */ /* 0x000fe20000004100 */
[----:B------:R-:W-:Y:S01]  /*2df0*/  SHF.R.U64 R190, R4, 0x10, R5 ;  /* 0x0000001004be7819 */ /* 0x000fe20000001205 */
[----:B------:R-:W-:Y:S01]  /*2e00*/  FADD.FTZ R217, R8, -R217 ;  /* 0x800000d908d97221 */ /* 0x000fe20000010000 */
[----:B------:R-:W-:Y:S01]  /*2e10*/  SHF.R.U32.HI R191, RZ, 0x10, R5 ;  /* 0x00000010ffbf7819 */ /* 0x000fe20000011605 */
[--C-:B------:R-:W-:Y:S02]  /*2e20*/  HADD2.F32 R5, -RZ, R133.reuse.H0_H0 ;  /* 0x20000085ff057230 */ /* 0x100fe40000004100 */
[----:B------:R-:W-:Y:S01]  /*2e30*/  FADD.FTZ R211, R10, -R211 ;  /* 0x800000d30ad37221 */ /* 0x000fe20000010000 */
[----:B------:R-:W-:Y:S02]  /*2e40*/  HADD2.F32 R8, -RZ, R133.H1_H1 ;  /* 0x30000085ff087230 */ /* 0x000fe40000004100 */
[----:B------:R-:W-:-:S02]  /*2e50*/  HADD2.F32 R10, -RZ, R154.H0_H0 ;  /* 0x2000009aff0a7230 */ /* 0x000fc40000004100 */
[----:B------:R-:W-:-:S05]  /*2e60*/  HADD2.F32 R133, -RZ, R36.H0_H0 ;  /* 0x20000024ff857230 */ /* 0x000fca0000004100 */
[----:B------:R-:W-:-:S04]  /*2e70*/  FADD.FTZ R133, R10, -R133 ;  /* 0x800000850a857221 */ /* 0x000fc80000010000 */
[----:B0-----:R-:W-:Y:S01]  /*2e80*/  FMUL.FTZ R133, R133, R109 ;  /* 0x0000006d85857220 */ /* 0x001fe20000410000 */
[--C-:B------:R-:W-:Y:S01]  /*2e90*/  SHF.R.U64 R198, R110, 0x10, R111.reuse ;  /* 0x000000106ec67819 */ /* 0x100fe2000000126f */
[----:B------:R-:W-:Y:S01]  /*2ea0*/  HADD2.F32 R132, -RZ, R132.H1_H1 ;  /* 0x30000084ff847230 */ /* 0x000fe20000004100 */
[----:B------:R-:W-:Y:S01]  /*2eb0*/  SHF.R.U32.HI R199, RZ, 0x10, R111 ;  /* 0x00000010ffc77819 */ /* 0x000fe2000001166f */
[----:B------:R-:W-:Y:S01]  /*2ec0*/  HADD2.F32 R111, -RZ, R45.H0_H0 ;  /* 0x2000002dff6f7230 */ /* 0x000fe20000004100 */
[--C-:B------:R-:W-:Y:S02]  /*2ed0*/  SHF.R.U64 R196, R102, 0x10, R103.reuse ;  /* 0x0000001066c47819 */ /* 0x100fe40000001267 */
[----:B------:R-:W-:Y:S01]  /*2ee0*/  SHF.R.U32.HI R197, RZ, 0x10, R103 ;  /* 0x00000010ffc57819 */ /* 0x000fe20000011667 */
[----:B------:R-:W-:Y:S02]  /*2ef0*/  HADD2.F32 R103, -RZ, R154.H1_H1 ;  /* 0x3000009aff677230 */ /* 0x000fe40000004100 */
[----:B------:R-:W-:Y:S01]  /*2f00*/  FADD.FTZ R111, R132, -R111 ;  /* 0x8000006f846f7221 */ /* 0x000fe20000010000 */
[----:B------:R-:W-:Y:S01]  /*2f10*/  HADD2.F32 R132, -RZ, R37.H0_H0 ;  /* 0x20000025ff847230 */ /* 0x000fe20000004100 */
[--C-:B------:R-:W-:Y:S01]  /*2f20*/  SHF.R.U64 R194, R124, 0x10, R125.reuse ;  /* 0x000000107cc27819 */ /* 0x100fe2000000127d */
[----:B------:R-:W-:Y:S01]  /*2f30*/  HADD2.F32 R110, -RZ, R157.H0_H0 ;  /* 0x2000009dff6e7230 */ /* 0x000fe20000004100 */
[----:B------:R-:W-:Y:S01]  /*2f40*/  SHF.R.U32.HI R195, RZ, 0x10, R125 ;  /* 0x00000010ffc37819 */ /* 0x000fe2000001167d */
[----:B------:R-:W-:Y:S01]  /*2f50*/  HADD2.F32 R125, -RZ, R32.H0_H0 ;  /* 0x20000020ff7d7230 */ /* 0x000fe20000004100 */
[----:B------:R-:W-:Y:S01]  /*2f60*/  SHF.R.U64 R192, R120, 0x10, R121 ;  /* 0x0000001078c07819 */ /* 0x000fe20000001279 */
[----:B------:R-:W-:Y:S01]  /*2f70*/  FADD.FTZ R132, R103, -R132 ;  /* 0x8000008467847221 */ /* 0x000fe20000010000 */
[----:B------:R-:W-:-:S02]  /*2f80*/  HADD2.F32 R103, -RZ, R158.H1_H1 ;  /* 0x3000009eff677230 */ /* 0x000fc40000004100 */
[----:B------:R-:W-:Y:S01]  /*2f90*/  HADD2.F32 R120, -RZ, R31.H0_H0 ;  /* 0x2000001fff787230 */ /* 0x000fe20000004100 */
[----:B------:R-:W-:Y:S01]  /*2fa0*/  SHF.R.U64 R200, R116, 0x10, R117 ;  /* 0x0000001074c87819 */ /* 0x000fe20000001275 */
[----:B------:R-:W-:Y:S01]  /*2fb0*/  FADD.FTZ R125, R110, -R125 ;  /* 0x8000007d6e7d7221 */ /* 0x000fe20000010000 */
[----:B------:R-:W-:Y:S01]  /*2fc0*/  SHF.R.U32.HI R201, RZ, 0x10, R117 ;  /* 0x00000010ffc97819 */ /* 0x000fe20000011675 */
[----:B------:R-:W-:Y:S01]  /*2fd0*/  HADD2.F32 R110, -RZ, R159.H0_H0 ;  /* 0x2000009fff6e7230 */ /* 0x000fe20000004100 */
[----:B------:R-:W-:Y:S01]  /*2fe0*/  SHF.R.U64 R130, R130, 0x10, R131 ;  /* 0x0000001082827819 */ /* 0x000fe20000001283 */
[----:B------:R-:W-:Y:S02]  /*2ff0*/  HADD2.F32 R117, -RZ, R28.H0_H0 ;  /* 0x2000001cff757230 */ /* 0x000fe40000004100 */
[----:B------:R-:W-:Y:S01]  /*3000*/  FADD.FTZ R120, R103, -R120 ;  /* 0x8000007867787221 */ /* 0x000fe20000010000 */
[----:B------:R-:W-:Y:S02]  /*3010*/  SHF.R.U64 R103, R38, 0x10, R39 ;  /* 0x0000001026677819 */ /* 0x000fe40000001227 */
[----:B------:R-:W-:Y:S01]  /*3020*/  SHF.R.U64 R150, R106, 0x10, R107 ;  /* 0x000000106a967819 */ /* 0x000fe2000000126b */
[----:B------:R-:W-:Y:S01]  /*3030*/  FADD.FTZ R117, R110, -R117 ;  /* 0x800000756e757221 */ /* 0x000fe20000010000 */
[----:B------:R-:W-:Y:S01]  /*3040*/  HADD2.F32 R110, -RZ, R130.H0_H0 ;  /* 0x20000082ff6e7230 */ /* 0x000fe20000004100 */
[----:B------:R-:W-:Y:S01]  /*3050*/  SHF.R.U64 R137, R126, 0x10, R127 ;  /* 0x000000107e897819 */ /* 0x000fe2000000127f */
[----:B------:R-:W-:Y:S01]  /*3060*/  HADD2.F32 R130, -RZ, R103.H0_H0 ;  /* 0x20000067ff827230 */ /* 0x000fe20000004100 */
[----:B------:R-:W-:Y:S01]  /*3070*/  SHF.R.U64 R206, R122, 0x10, R123 ;  /* 0x000000107ace7819 */ /* 0x000fe2000000127b */
[----:B------:R-:W-:Y:S01]  /*3080*/  HADD2.F32 R103, -RZ, R150.H0_H0 ;  /* 0x20000096ff677230 */ /* 0x000fe20000004100 */
[----:B------:R-:W-:-:S02]  /*3090*/  SHF.R.U64 R154, R44, 0x10, R45 ;  /* 0x000000102c9a7819 */ /* 0x000fc4000000122d */
[----:B------:R-:W-:Y:S01]  /*30a0*/  SHF.R.U64 R106, R104, 0x10, R105 ;  /* 0x00000010686a7819 */ /* 0x000fe20000001269 */
[----:B--2---:R-:W-:Y:S02]  /*30b0*/  HADD2.F32 R109, -RZ, R245.H0_H0 ;  /* 0x200000f5ff6d7230 */ /* 0x004fe40000004100 */
[----:B------:R-:W2:Y:S01]  /*30c0*/  LDL.S16 R245, [R1+0x6] ;  /* 0x0000060001f57983 */ /* 0x000ea20000100600 */
[----:B------:R-:W-:Y:S01]  /*30d0*/  SHF.R.U64 R122, R36, 0x10, R37 ;  /* 0x00000010247a7819 */ /* 0x000fe20000001225 */
[----:B------:R-:W-:Y:S01]  /*30e0*/  HADD2.F32 R214, -RZ, R42.H0_H0 ;  /* 0x2000002affd67230 */ /* 0x000fe20000004100 */
[----:B------:R-:W-:Y:S01]  /*30f0*/  SHF.R.U64 R185, R40, 0x10, R41 ;  /* 0x0000001028b97819 */ /* 0x000fe20000001229 */
[----:B------:R-:W-:Y:S02]  /*3100*/  HADD2.F32 R154, -RZ, R154.H0_H0 ;  /* 0x2000009aff9a7230 */ /* 0x000fe40000004100 */
[----:B------:R-:W-:Y:S01]  /*3110*/  FADD.FTZ R130, R103, -R130 ;  /* 0x8000008267827221 */ /* 0x000fe20000010000 */
[----:B------:R-:W-:Y:S01]  /*3120*/  HADD2.F32 R137, -RZ, R137.H0_H0 ;  /* 0x20000089ff897230 */ /* 0x000fe20000004100 */
[----:B------:R-:W-:Y:S01]  /*3130*/  SHF.R.U64 R184, R34, 0x10, R35 ;  /* 0x0000001022b87819 */ /* 0x000fe20000001223 */
[----:B------:R-:W-:-:S02]  /*3140*/  HADD2.F32 R122, -RZ, R122.H0_H0 ;  /* 0x2000007aff7a7230 */ /* 0x000fc40000004100 */
[----:B------:R-:W-:Y:S01]  /*3150*/  HADD2.F32 R103, -RZ, R106.H0_H0 ;  /* 0x2000006aff677230 */ /* 0x000fe20000004100 */
[----:B------:R-:W-:Y:S01]  /*3160*/  SHF.R.U64 R144, R128, 0x10, R129 ;  /* 0x0000001080907819 */ /* 0x000fe20000001281 */
[----:B------:R-:W-:Y:S02]  /*3170*/  HADD2.F32 R157, -RZ, R157.H1_H1 ;  /* 0x3000009dff9d7230 */ /* 0x000fe40000004100 */
[----:B------:R-:W-:Y:S01]  /*3180*/  FADD.FTZ R214, R5, -R214 ;  /* 0x800000d605d67221 */ /* 0x000fe20000010000 */
[----:B------:R-:W-:Y:S01]  /*3190*/  HADD2.F32 R124, -RZ, R33.H0_H0 ;  /* 0x20000021ff7c7230 */ /* 0x000fe20000004100 */
[----:B------:R-:W-:Y:S01]  /*31a0*/  SHF.R.U64 R186, R42, 0x10, R43 ;  /* 0x000000102aba7819 */ /* 0x000fe2000000122b */
[----:B------:R-:W-:Y:S02]  /*31b0*/  HADD2.F32 R167, -RZ, R179.H0_H0 ;  /* 0x200000b3ffa77230 */ /* 0x000fe40000004100 */
[----:B------:R-:W-:Y:S02]  /*31c0*/  HADD2.F32 R185, -RZ, R185.H0_H0 ;  /* 0x200000b9ffb97230 */ /* 0x000fe40000004100 */
[----:B------:R-:W-:Y:S01]  /*31d0*/  FADD.FTZ R154, R137, -R154 ;  /* 0x8000009a899a7221 */ /* 0x000fe20000010000 */
[----:B------:R-:W-:-:S02]  /*31e0*/  HADD2.F32 R5, -RZ, R153.H1_H1 ;  /* 0x30000099ff057230 */ /* 0x000fc40000004100 */
[----:B------:R-:W-:Y:S02]  /*31f0*/  HADD2.F32 R180, -RZ, R39.H0_H0 ;  /* 0x20000027ffb47230 */ /* 0x000fe40000004100 */
[----:B------:R-:W-:Y:S01]  /*3200*/  FADD.FTZ R122, R103, -R122 ;  /* 0x8000007a677a7221 */ /* 0x000fe20000010000 */
[----:B------:R-:W-:Y:S01]  /*3210*/  HADD2.F32 R213, -RZ, R43.H0_H0 ;  /* 0x2000002bffd57230 */ /* 0x000fe20000004100 */
[----:B------:R-:W-:Y:S01]  /*3220*/  SHF.R.U64 R136, R6, 0x10, R7 ;  /* 0x0000001006887819 */ /* 0x000fe20000001207 */
[----:B------:R-:W-:Y:S01]  /*3230*/  HADD2.F32 R184, -RZ, R184.H0_H0 ;  /* 0x200000b8ffb87230 */ /* 0x000fe20000004100 */
[----:B------:R-:W0:Y:S01]  /*3240*/  MUFU.RCP R156, R167 ;  /* 0x000000a7009c7308 */ /* 0x000e220000001000 */
[----:B------:R-:W-:Y:S02]  /*3250*/  HADD2.F32 R137, -RZ, R140.H0_H0 ;  /* 0x2000008cff897230 */ /* 0x000fe40000004100 */
[----:B------:R-:W-:Y:S01]  /*3260*/  FADD.FTZ R124, R157, -R124 ;  /* 0x8000007c9d7c7221 */ /* 0x000fe20000010000 */
[----:B------:R-:W-:Y:S01]  /*3270*/  HADD2.F32 R168, -RZ, R179.H1_H1 ;  /* 0x300000b3ffa87230 */ /* 0x000fe20000004100 */
[----:B------:R-:W-:Y:S01]  /*3280*/  SHF.R.U64 R103, R30, 0x10, R31 ;  /* 0x000000101e677819 */ /* 0x000fe2000000121f */
[----:B------:R-:W-:-:S02]  /*3290*/  HADD2.F32 R165, -RZ, R177.H0_H0 ;  /* 0x200000b1ffa57230 */ /* 0x000fc40000004100 */
[----:B------:R-:W-:Y:S01]  /*32a0*/  FADD.FTZ R185, R110, -R185 ;  /* 0x800000b96eb97221 */ /* 0x000fe20000010000 */
[----:B------:R-:W-:Y:S01]  /*32b0*/  HADD2.F32 R186, -RZ, R186.H0_H0 ;  /* 0x200000baffba7230 */ /* 0x000fe20000004100 */
[----:B------:R-:W-:Y:S01]  /*32c0*/  SHF.R.U64 R141, R114, 0x10, R115 ;  /* 0x00000010728d7819 */ /* 0x000fe20000001273 */
[----:B------:R-:W-:Y:S02]  /*32d0*/  HADD2.F32 R157, -RZ, R144.H0_H0 ;  /* 0x20000090ff9d7230 */ /* 0x000fe40000004100 */
[----:B------:R-:W-:Y:S01]  /*32e0*/  FADD.FTZ R180, R5, -R180 ;  /* 0x800000b405b47221 */ /* 0x000fe20000010000 */
[----:B------:R-:W-:Y:S01]  /*32f0*/  SHF.R.U64 R110, R32, 0x10, R33 ;  /* 0x00000010206e7819 */ /* 0x000fe20000001221 */
[----:B------:R-:W-:Y:S01]  /*3300*/  FADD.FTZ R213, R8, -R213 ;  /* 0x800000d508d57221 */ /* 0x000fe20000010000 */
[----:B------:R-:W-:Y:S01]  /*3310*/  SHF.R.U64 R183, R28, 0x10, R29 ;  /* 0x000000101cb77819 */ /* 0x000fe2000000121d */
[--C-:B------:R-:W-:Y:S01]  /*3320*/  HADD2.F32 R10, -RZ, R155.reuse.H0_H0 ;  /* 0x2000009bff0a7230 */ /* 0x100fe20000004100 */
[----:B------:R-:W1:Y:S01]  /*3330*/  MUFU.RCP R151, R168 ;  /* 0x000000a800977308 */ /* 0x000e620000001000 */
[----:B------:R-:W-:-:S02]  /*3340*/  HADD2.F32 R5, -RZ, R155.H1_H1 ;  /* 0x3000009bff057230 */ /* 0x000fc40000004100 */
[----:B------:R-:W-:Y:S01]  /*3350*/  FADD.FTZ R184, R137, -R184 ;  /* 0x800000b889b87221 */ /* 0x000fe20000010000 */
[----:B------:R-:W-:Y:S01]  /*3360*/  HADD2.F32 R8, -RZ, R153.H0_H0 ;  /* 0x20000099ff087230 */ /* 0x000fe20000004100 */
[----:B------:R-:W-:Y:S01]  /*3370*/  SHF.R.U32.HI R0, RZ, 0x10, R127 ;  /* 0x00000010ff007819 */ /* 0x000fe2000001167f */
[----:B------:R-:W-:Y:S01]  /*3380*/  HADD2.F32 R155, -RZ, R34.H0_H0 ;  /* 0x20000022ff9b7230 */ /* 0x000fe20000004100 */
[----:B------:R-:W-:Y:S01]  /*3390*/  SHF.R.U32.HI R137, RZ, 0x10, R45 ;  /* 0x00000010ff897819 */ /* 0x000fe2000001162d */
[----:B------:R-:W-:Y:S01]  /*33a0*/  HADD2.F32 R103, -RZ, R103.H0_H0 ;  /* 0x20000067ff677230 */ /* 0x000fe20000004100 */
[----:B------:R-:W5:Y:S01]  /*33b0*/  MUFU.RCP R153, R165 ;  /* 0x000000a500997308 */ /* 0x000f620000001000 */
[----:B------:R-:W-:Y:S02]  /*33c0*/  HADD2.F32 R140, -RZ, R136.H0_H0 ;  /* 0x20000088ff8c7230 */ /* 0x000fe40000004100 */
[----:B------:R-:W-:Y:S01]  /*33d0*/  FADD.FTZ R186, R157, -R186 ;  /* 0x800000ba9dba7221 */ /* 0x000fe20000010000 */
[----:B------:R-:W-:-:S02]  /*33e0*/  HADD2.F32 R164, -RZ, R175.H1_H1 ;  /* 0x300000afffa47230 */ /* 0x000fc40000004100 */
[----:B------:R-:W-:Y:S02]  /*33f0*/  HADD2.F32 R106, -RZ, R110.H0_H0 ;  /* 0x2000006eff6a7230 */ /* 0x000fe40000004100 */
[----:B------:R-:W-:Y:S02]  /*3400*/  HADD2.F32 R157, -RZ, R148.H0_H0 ;  /* 0x20000094ff9d7230 */ /* 0x000fe40000004100 */
[----:B------:R-:W-:Y:S02]  /*3410*/  HADD2.F32 R183, -RZ, R183.H0_H0 ;  /* 0x200000b7ffb77230 */ /* 0x000fe40000004100 */
[----:B------:R-:W-:Y:S01]  /*3420*/  HADD2.F32 R136, -RZ, R141.H0_H0 ;  /* 0x2000008dff887230 */ /* 0x000fe20000004100 */
[----:B------:R-:W-:Y:S01]  /*3430*/  SHF.R.U32.HI R193, RZ, 0x10, R121 ;  /* 0x00000010ffc17819 */ /* 0x000fe20000011679 */
[----:B------:R-:W-:Y:S02]  /*3440*/  HADD2.F32 R166, -RZ, R177.H1_H1 ;  /* 0x300000b1ffa67230 */ /* 0x000fe40000004100 */
[----:B------:R-:W-:Y:S01]  /*3450*/  FADD.FTZ R155, R10, -R155 ;  /* 0x8000009b0a9b7221 */ /* 0x000fe20000010000 */
[----:B------:R-:W4:Y:S01]  /*3460*/  MUFU.RCP R205, R164 ;  /* 0x000000a400cd7308 */ /* 0x000f220000001000 */
[----:B------:R-:W-:-:S02]  /*3470*/  HADD2.F32 R10, -RZ, R158.H0_H0 ;  /* 0x2000009eff0a7230 */ /* 0x000fc40000004100 */
[----:B------:R-:W-:Y:S01]  /*3480*/  FADD.FTZ R103, R140, -R103 ;  /* 0x800000678c677221 */ /* 0x000fe20000010000 */
[----:B------:R-:W-:Y:S01]  /*3490*/  HADD2.F32 R121, -RZ, R30.H0_H0 ;  /* 0x2000001eff797230 */ /* 0x000fe20000004100 */
[----:B------:R-:W-:Y:S01]  /*34a0*/  SHF.R.U32.HI R129, RZ, 0x10, R129 ;  /* 0x00000010ff817819 */ /* 0x000fe20000011681 */
[----:B------:R-:W-:Y:S01]  /*34b0*/  HADD2.F32 R150, -RZ, R0.H0_H0 ;  /* 0x20000000ff967230 */ /* 0x000fe20000004100 */
[----:B------:R-:W-:Y:S01]  /*34c0*/  SHF.R.U32.HI R140, RZ, 0x10, R43 ;  /* 0x00000010ff8c7819 */ /* 0x000fe2000001162b */
[----:B------:R-:W-:Y:S01]  /*34d0*/  HADD2.F32 R137, -RZ, R137.H0_H0 ;  /* 0x20000089ff897230 */ /* 0x000fe20000004100 */
[----:B------:R-:W3:Y:S01]  /*34e0*/  MUFU.RCP R152, R169 ;  /* 0x000000a900987308 */ /* 0x000ee20000001000 */
[----:B------:R-:W-:Y:S01]  /*34f0*/  SHF.R.U32.HI R203, RZ, 0x10, R9 ;  /* 0x00000010ffcb7819 */ /* 0x000fe20000011609 */
[----:B------:R-:W-:Y:S02]  /*3500*/  HADD2.F32 R161, -RZ, R173.H0_H0 ;  /* 0x200000adffa17230 */ /* 0x000fe40000004100 */
[----:B------:R-:W-:Y:S01]  /*3510*/  FADD.FTZ R106, R157, -R106 ;  /* 0x8000006a9d6a7221 */ /* 0x000fe20000010000 */
[----:B------:R-:W-:Y:S01]  /*3520*/  FADD.FTZ R183, R136, -R183 ;  /* 0x800000b788b77221 */ /* 0x000fe20000010000 */
[----:B------:R-:W-:Y:S01]  /*3530*/  SHF.R.U32.HI R131, RZ, 0x10, R131 ;  /* 0x00000010ff837819 */ /* 0x000fe20000011683 */
[----:B------:R-:W-:Y:S01]  /*3540*/  HADD2.F32 R102, -RZ, R135.H1_H1 ;  /* 0x30000087ff667230 */ /* 0x000fe20000004100 */
[----:B------:R-:W-:Y:S01]  /*3550*/  SHF.R.U32.HI R136, RZ, 0x10, R41 ;  /* 0x00000010ff887819 */ /* 0x000fe20000011629 */
[----:B------:R-:W3:Y:S01]  /*3560*/  MUFU.RCP R209, R166 ;  /* 0x000000a600d17308 */ /* 0x000ee20000001000 */
[----:B------:R-:W-:-:S02]  /*3570*/  HADD2.F32 R9, -RZ, R41.H0_H0 ;  /* 0x20000029ff097230 */ /* 0x000fc40000004100 */
[----:B------:R-:W-:Y:S02]  /*3580*/  HADD2.F32 R157, -RZ, R249.H1_H1 ;  /* 0x300000f9ff9d7230 */ /* 0x000fe40000004100 */
[----:B------:R-:W-:Y:S01]  /*3590*/  FADD.FTZ R121, R10, -R121 ;  /* 0x800000790a797221 */ /* 0x000fe20000010000 */
[----:B------:R-:W-:Y:S02]  /*35a0*/  HADD2.F32 R159, -RZ, R159.H1_H1 ;  /* 0x3000009fff9f7230 */ /* 0x000fe40000004100 */
[----:B------:R-:W-:Y:S01]  /*35b0*/  FADD.FTZ R150, R150, -R137 ;  /* 0x8000008996967221 */ /* 0x000fe20000010000 */
[----:B------:R-:W-:Y:S01]  /*35c0*/  HADD2.F32 R116, -RZ, R29.H0_H0 ;  /* 0x2000001dff747230 */ /* 0x000fe20000004100 */
[----:B------:R-:W3:Y:S01]  /*35d0*/  MUFU.RCP R4, R2 ;  /* 0x0000000200047308 */ /* 0x000ee20000001000 */
[----:B------:R-:W-:Y:S01]  /*35e0*/  HADD2.F32 R163, -RZ, R175.H0_H0 ;  /* 0x200000afffa37230 */ /* 0x000fe20000004100 */
[----:B------:R-:W-:Y:S01]  /*35f0*/  SHF.R.U32.HI R207, RZ, 0x10, R123 ;  /* 0x00000010ffcf7819 */ /* 0x000fe2000001167b */
[----:B------:R-:W-:-:S02]  /*3600*/  HADD2.F32 R137, -RZ, R129.H0_H0 ;  /* 0x20000081ff897230 */ /* 0x000fc40000004100 */
[----:B0-----:R-:W-:Y:S01]  /*3610*/  FMUL.FTZ R144, R213, R156 ;  /* 0x0000009cd5907220 */ /* 0x001fe20000410000 */
[----:B------:R-:W-:Y:S02]  /*3620*/  HADD2.F32 R140, -RZ, R140.H0_H0 ;  /* 0x2000008cff8c7230 */ /* 0x000fe40000004100 */
[----:B------:R-:W-:Y:S01]  /*3630*/  FADD.FTZ R9, R102, -R9 ;  /* 0x8000000966097221 */ /* 0x000fe20000010000 */
[----:B------:R-:W0:Y:S01]  /*3640*/  MUFU.RCP R10, R161 ;  /* 0x000000a1000a7308 */ /* 0x000e220000001000 */
[----:B------:R-:W-:Y:S02]  /*3650*/  HADD2.F32 R123, -RZ, R38.H0_H0 ;  /* 0x20000026ff7b7230 */ /* 0x000fe40000004100 */
[----:B------:R-:W-:Y:S01]  /*3660*/  FADD.FTZ R116, R159, -R116 ;  /* 0x800000749f747221 */ /* 0x000fe20000010000 */
[----:B------:R-:W-:Y:S02]  /*3670*/  HADD2.F32 R160, -RZ, R247.H0_H0 ;  /* 0x200000f7ffa07230 */ /* 0x000fe40000004100 */
[----:B------:R-:W-:-:S02]  /*3680*/  HADD2.F32 R156, -RZ, R251.H0_H0 ;  /* 0x200000fbff9c7230 */ /* 0x000fc40000004100 */
[----:B------:R-:W-:Y:S01]  /*3690*/  HADD2.F32 R129, -RZ, R131.H0_H0 ;  /* 0x20000083ff817230 */ /* 0x000fe20000004100 */
[----:B------:R-:W0:Y:S01]  /*36a0*/  MUFU.RCP R188, R157 ;  /* 0x0000009d00bc7308 */ /* 0x000e220000001000 */
[----:B------:R-:W-:Y:S02]  /*36b0*/  HADD2.F32 R136, -RZ, R136.H0_H0 ;  /* 0x20000088ff887230 */ /* 0x000fe40000004100 */
[----:B-1----:R-:W-:Y:S01]  /*36c0*/  FMUL.FTZ R148, R214, R151 ;  /* 0x00000097d6947220 */ /* 0x002fe20000410000 */
[----:B------:R-:W-:Y:S02]  /*36d0*/  HADD2.F32 R159, -RZ, R247.H1_H1 ;  /* 0x300000f7ff9f7230 */ /* 0x000fe40000004100 */
[----:B------:R-:W-:Y:S01]  /*36e0*/  FADD.FTZ R131, R137, -R140 ;  /* 0x8000008c89837221 */ /* 0x000fe20000010000 */
[----:B-----5:R-:W-:Y:S01]  /*36f0*/  FMUL.FTZ R140, R9, R153 ;  /* 0x00000099098c7220 */ /* 0x020fe20000410000 */
[----:B------:R-:W1:Y:S01]  /*3700*/  MUFU.RCP R189, R163 ;  /* 0x000000a300bd7308 */ /* 0x000e620000001000 */
[----:B------:R-:W-:Y:S01]  /*3710*/  SHF.R.U32.HI R128, RZ, 0x10, R107 ;  /* 0x00000010ff807819 */ /* 0x000fe2000001166b */
[----:B------:R-:W-:Y:S01]  /*3720*/  FADD.FTZ R123, R8, -R123 ;  /* 0x8000007b087b7221 */ /* 0x000fe20000010000 */
[----:B------:R-:W-:Y:S01]  /*3730*/  FADD.FTZ R9, R129, -R136 ;  /* 0x8000008881097221 */ /* 0x000fe20000010000 */
[----:B------:R-:W-:-:S02]  /*3740*/  SHF.R.U32.HI R105, RZ, 0x10, R105 ;  /* 0x00000010ff697819 */ /* 0x000fc40000011669 */
[----:B------:R-:W-:Y:S02]  /*3750*/  SHF.R.U32.HI R129, RZ, 0x10, R37 ;  /* 0x00000010ff817819 */ /* 0x000fe40000011625 */
[----:B------:R-:W5:Y:S01]  /*3760*/  MUFU.RCP R187, R160 ;  /* 0x000000a000bb7308 */ /* 0x000f620000001000 */
[----:B----4-:R-:W-:Y:S01]  /*3770*/  FMUL.FTZ R137, R123, R205 ;  /* 0x000000cd7b897220 */ /* 0x010fe20000410000 */
[----:B------:R-:W-:-:S06]  /*3780*/  SHF.R.U32.HI R214, RZ, 0x10, R39 ;  /* 0x00000010ffd67819 */ /* 0x000fcc0000011627 */
[----:B------:R-:W4:Y:S01]  /*3790*/  MUFU.RCP R151, R156 ;  /* 0x0000009c00977308 */ /* 0x000f220000001000 */
[----:B------:R-:W-:Y:S02]  /*37a0*/  HADD2.F32 R205, -RZ, R128.H0_H0 ;  /* 0x20000080ffcd7230 */ /* 0x000fe40000004100 */
[----:B---3--:R-:W-:Y:S01]  /*37b0*/  FMUL.FTZ R152, R111, R152 ;  /* 0x000000986f987220 */ /* 0x008fe20000410000 */
[----:B------:R-:W-:-:S04]  /*37c0*/  HADD2.F32 R208, -RZ, R252.H0_H0 ;  /* 0x200000fcffd07230 */ /* 0x000fc80000004100 */
[----:B------:R-:W3:Y:S01]  /*37d0*/  MUFU.RCP R181, R159 ;  /* 0x0000009f00b57308 */ /* 0x000ee20000001000 */
[----:B------:R-:W-:Y:S01]  /*37e0*/  FMUL.FTZ R141, R211, R209 ;  /* 0x000000d1d38d7220 */ /* 0x000fe20000410000 */
[----:B------:R-:W-:Y:S02]  /*37f0*/  HADD2.F32 R128, -RZ, R105.H0_H0 ;  /* 0x20000069ff807230 */ /* 0x000fe40000004100 */
[----:B------:R-:W-:Y:S02]  /*3800*/  HADD2.F32 R129, -RZ, R129.H0_H0 ;  /* 0x20000081ff817230 */ /* 0x000fe40000004100 */
[----:B------:R-:W-:Y:S02]  /*3810*/  HADD2.F32 R111, -RZ, R250.H1_H1 ;  /* 0x300000faff6f7230 */ /* 0x000fe40000004100 */
[----:B------:R-:W-:Y:S01]  /*3820*/  HADD2.F32 R209, -RZ, R244.H0_H0 ;  /* 0x200000f4ffd17230 */ /* 0x000fe20000004100 */
[----:B------:R-:W3:Y:S01]  /*3830*/  MUFU.RCP R104, R208 ;  /* 0x000000d000687308 */ /* 0x000ee20000001000 */
[----:B------:R-:W-:-:S02]  /*3840*/  HADD2.F32 R102, -RZ, R35.H0_H0 ;  /* 0x20000023ff667230 */ /* 0x000fc40000004100 */
[----:B------:R-:W-:Y:S01]  /*3850*/  FMUL.FTZ R0, R217, R4 ;  /* 0x00000004d9007220 */ /* 0x000fe20000410000 */
[----:B------:R-:W-:Y:S02]  /*3860*/  HADD2.F32 R158, -RZ, R249.H0_H0 ;  /* 0x200000f9ff9e7230 */ /* 0x000fe40000004100 */
[----:B0-----:R-:W-:Y:S01]  /*3870*/  FMUL.FTZ R132, R132, R10 ;  /* 0x0000000a84847220 */ /* 0x001fe20000410000 */
[----:B------:R-:W-:Y:S02]  /*3880*/  HADD2.F32 R214, -RZ, R214.H0_H0 ;  /* 0x200000d6ffd67230 */ /* 0x000fe40000004100 */
[----:B------:R-:W-:Y:S01]  /*3890*/  FADD.FTZ R10, R128, -R129 ;  /* 0x80000081800a7221 */ /* 0x000fe20000010000 */
[----:B------:R-:W-:Y:S01]  /*38a0*/  HADD2.F32 R153, -RZ, R251.H1_H1 ;  /* 0x300000fbff997230 */ /* 0x000fe20000004100 */
[----:B------:R-:W-:Y:S01]  /*38b0*/  MUFU.RCP R4, R111 ;  /* 0x0000006f00047308 */ /* 0x000fe20000001000 */
[----:B------:R-:W-:Y:S01]  /*38c0*/  FMUL.FTZ R124, R124, R188 ;  /* 0x000000bc7c7c7220 */ /* 0x000fe20000410000 */
[--C-:B------:R-:W-:Y:S01]  /*38d0*/  SHF.R.U64 R128, R46, 0x10, R47.reuse ;  /* 0x000000102e807819 */ /* 0x100fe2000000122f */
[----:B-1----:R-:W-:Y:S01]  /*38e0*/  FMUL.FTZ R136, R180, R189 ;  /* 0x000000bdb4887220 */ /* 0x002fe20000410000 */
[----:B------:R-:W-:Y:S01]  /*38f0*/  SHF.R.U32.HI R188, RZ, 0x10, R47 ;  /* 0x00000010ffbc7819 */ /* 0x000fe2000001162f */
[----:B------:R-:W-:Y:S01]  /*3900*/  HADD2.F32 R112, -RZ, R250.H0_H0 ;  /* 0x200000faff707230 */ /* 0x000fe20000004100 */
[----:B------:R-:W-:-:S02]  /*3910*/  SHF.R.U32.HI R11, RZ, 0x10, R11 ;  /* 0x00000010ff0b7819 */ /* 0x000fc4000001160b */
[----:B------:R-:W0:Y:S01]  /*3920*/  MUFU.RCP R105, R209 ;  /* 0x000000d100697308 */ /* 0x000e220000001000 */
[----:B------:R-:W-:Y:S01]  /*3930*/  FADD.FTZ R102, R5, -R102 ;  /* 0x8000006605667221 */ /* 0x000fe20000010000 */
[----:B------:R-:W-:Y:S01]  /*3940*/  SHF.R.U32.HI R189, RZ, 0x10, R33 ;  /* 0x00000010ffbd7819 */ /* 0x000fe20000011621 */
[----:B------:R-:W-:Y:S02]  /*3950*/  HADD2.F32 R127, -RZ, R174.H0_H0 ;  /* 0x200000aeff7f7230 */ /* 0x000fe40000004100 */
[----:B------:R-:W-:Y:S01]  /*3960*/  FADD.FTZ R180, R205, -R214 ;  /* 0x800000d6cdb47221 */ /* 0x000fe20000010000 */
[----:B-----5:R-:W-:Y:S02]  /*3970*/  FMUL.FTZ R129, R155, R187 ;  /* 0x000000bb9b817220 */ /* 0x020fe40000410000 */
[----:B------:R-:W1:Y:S01]  /*3980*/  MUFU.RCP R182, R158 ;  /* 0x0000009e00b67308 */ /* 0x000e620000001000 */
[----:B------:R-:W-:Y:S01]  /*3990*/  SHF.R.U32.HI R214, RZ, 0x10, R35 ;  /* 0x00000010ffd67819 */ /* 0x000fe20000011623 */
[----:B----4-:R-:W-:Y:S01]  /*39a0*/  FMUL.FTZ R121, R121, R151 ;  /* 0x0000009779797220 */ /* 0x010fe20000410000 */
[----:B------:R-:W-:-:S02]  /*39b0*/  HADD2.F32 R155, -RZ, R128.H0_H0 ;  /* 0x20000080ff9b7230 */ /* 0x000fc40000004100 */
[----:B---3--:R-:W-:Y:S01]  /*39c0*/  FMUL.FTZ R128, R102, R181 ;  /* 0x000000b566807220 */ /* 0x008fe20000410000 */
[----:B------:R-:W-:Y:S02]  /*39d0*/  HADD2.F32 R151, -RZ, R188.H0_H0 ;  /* 0x200000bcff977230 */ /* 0x000fe40000004100 */
[----:B------:R-:W3:Y:S01]  /*39e0*/  MUFU.RCP R123, R153 ;  /* 0x00000099007b7308 */ /* 0x000ee20000001000 */
[----:B------:R-:W-:Y:S02]  /*39f0*/  HADD2.F32 R205, -RZ, R11.H0_H0 ;  /* 0x2000000bffcd7230 */ /* 0x000fe40000004100 */
[----:B------:R-:W-:Y:S02]  /*3a00*/  HADD2.F32 R11, -RZ, R108.H0_H0 ;  /* 0x2000006cff0b7230 */ /* 0x000fe40000004100 */
[----:B------:R-:W-:-:S03]  /*3a10*/  HADD2.F32 R102, -RZ, R189.H0_H0 ;  /* 0x200000bdff667230 */ /* 0x000fc60000004100 */
[----:B------:R-:W4:Y:S01]  /*3a20*/  MUFU.RCP R126, R112 ;  /* 0x00000070007e7308 */ /* 0x000f220000001000 */
[----:B------:R-:W-:Y:S02]  /*3a30*/  HADD2.F32 R214, -RZ, R214.H0_H0 ;  /* 0x200000d6ffd67230 */ /* 0x000fe40000004100 */
[----:B------:R-:W-:-:S05]  /*3a40*/  HADD2.F32 R145, -RZ, R246.H0_H0 ;  /* 0x200000f6ff917230 */ /* 0x000fca0000004100 */
[----:B------:R-:W5:Y:S01]  /*3a50*/  MUFU.RCP R5, R127 ;  /* 0x0000007f00057308 */ /* 0x000f620000001000 */
[----:B------:R-:W-:Y:S02]  /*3a60*/  HADD2.F32 R107, -RZ, R243.H0_H0 ;  /* 0x200000f3ff6b7230 */ /* 0x000fe40000004100 */
[----:B------:R-:W-:Y:S01]  /*3a70*/  FADD.FTZ R11, R11, -R102 ;  /* 0x800000660b0b7221 */ /* 0x000fe20000010000 */
[----:B------:R-:W-:-:S04]  /*3a80*/  FADD.FTZ R181, R205, -R214 ;  /* 0x800000d6cdb57221 */ /* 0x000fc80000010000 */
[----:B------:R-:W5:Y:S01]  /*3a90*/  MUFU.RCP R188, R151 ;  /* 0x0000009700bc7308 */ /* 0x000f620000001000 */
[----:B------:R-:W-:Y:S01]  /*3aa0*/  SHF.R.U32.HI R7, RZ, 0x10, R7 ;  /* 0x00000010ff077819 */ /* 0x000fe20000011607 */
[----:B------:R-:W-:Y:S01]  /*3ab0*/  FMUL.FTZ R103, R103, R104 ;  /* 0x0000006867677220 */ /* 0x000fe20000410000 */
[----:B------:R-:W-:-:S05]  /*3ac0*/  SHF.R.U32.HI R214, RZ, 0x10, R31 ;  /* 0x00000010ffd67819 */ /* 0x000fca000001161f */
[----:B------:R5:W5:Y:S01]  /*3ad0*/  MUFU.RCP R189, R155 ;  /* 0x0000009b00bd7308 */ /* 0x000b620000001000 */
[----:B------:R-:W-:Y:S02]  /*3ae0*/  HADD2.F32 R113, -RZ, R248.H0_H0 ;  /* 0x200000f8ff717230 */ /* 0x000fe40000004100 */
[----:B0-----:R-:W-:Y:S01]  /*3af0*/  FMUL.FTZ R117, R117, R105 ;  /* 0x0000006975757220 */ /* 0x001fe20000410000 */
[----:B------:R-:W-:Y:S02]  /*3b00*/  HADD2.F32 R143, -RZ, R178.H0_H0 ;  /* 0x200000b2ff8f7230 */ /* 0x000fe40000004100 */
[----:B------:R-:W-:Y:S01]  /*3b10*/  FMUL.FTZ R104, R11, R4 ;  /* 0x000000040b687220 */ /* 0x000fe20000410000 */
[----:B------:R-:W-:Y:S01]  /*3b20*/  HADD2.F32 R4, -RZ, R223.H1_H1 ;  /* 0x300000dfff047230 */ /* 0x000fe20000004100 */
[----:B------:R-:W0:Y:S01]  /*3b30*/  MUFU.RCP R101, R145 ;  /* 0x0000009100657308 */ /* 0x000e220000001000 */
[----:B------:R-:W-:Y:S01]  /*3b40*/  SHF.R.U32.HI R114, RZ, 0x10, R115 ;  /* 0x00000010ff727819 */ /* 0x000fe20000011673 */
[----:B-1----:R-:W-:Y:S01]  /*3b50*/  FMUL.FTZ R125, R125, R182 ;  /* 0x000000b67d7d7220 */ /* 0x002fe20000410000 */
[----:B------:R-:W-:Y:S01]  /*3b60*/  HADD2.F32 R139, -RZ, R176.H1_H1 ;  /* 0x300000b0ff8b7230 */ /* 0x000fe20000004100 */
[----:B------:R-:W-:-:S04]  /*3b70*/  SHF.R.U32.HI R182, RZ, 0x10, R29 ;  /* 0x00000010ffb67819 */ /* 0x000fc8000001161d */
[----:B------:R-:W1:Y:S01]  /*3b80*/  MUFU.RCP R6, R107 ;  /* 0x0000006b00067308 */ /* 0x000e620000001000 */
[----:B------:R-:W-:Y:S02]  /*3b90*/  HADD2.F32 R205, -RZ, R7.H0_H0 ;  /* 0x20000007ffcd7230 */ /* 0x000fe40000004100 */
[----:B---3--:R-:W-:Y:S01]  /*3ba0*/  FMUL.FTZ R120, R120, R123 ;  /* 0x0000007b78787220 */ /* 0x008fe20000410000 */
[----:B------:R-:W-:Y:S02]  /*3bb0*/  HADD2.F32 R214, -RZ, R214.H0_H0 ;  /* 0x200000d6ffd67230 */ /* 0x000fe40000004100 */
[----:B------:R-:W-:Y:S01]  /*3bc0*/  FMUL.FTZ R2, R2, R4 ;  /* 0x0000000402027220 */ /* 0x000fe20000410000 */
[----:B------:R-:W-:Y:S01]  /*3bd0*/  HADD2.F32 R190, -RZ, R190.H0_H0 ;  /* 0x200000beffbe7230 */ /* 0x000fe20000004100 */
[----:B------:R-:W3:Y:S01]  /*3be0*/  MUFU.RCP R24, R113 ;  /* 0x0000007100187308 */ /* 0x000ee20000001000 */
[----:B------:R-:W-:Y:S02]  /*3bf0*/  HADD2.F32 R147, -RZ, R178.H1_H1 ;  /* 0x300000b2ff937230 */ /* 0x000fe40000004100 */
[----:B----4-:R-:W-:Y:S01]  /*3c00*/  FMUL.FTZ R106, R106, R126 ;  /* 0x0000007e6a6a7220 */ /* 0x010fe20000410000 */
[----:B------:R-:W-:-:S02]  /*3c10*/  HADD2.F32 R7, -RZ, R114.H0_H0 ;  /* 0x20000072ff077230 */ /* 0x000fc40000004100 */
[----:B-----5:R-:W-:Y:S02]  /*3c20*/  FMUL.FTZ R126, R180, R5 ;  /* 0x00000005b47e7220 */ /* 0x020fe40000410000 */
[----:B------:R-:W4:Y:S01]  /*3c30*/  MUFU.RCP R142, R143 ;  /* 0x0000008f008e7308 */ /* 0x000f220000001000 */
[----:B------:R-:W-:Y:S02]  /*3c40*/  HADD2.F32 R114, -RZ, R182.H0_H0 ;  /* 0x200000b6ff727230 */ /* 0x000fe40000004100 */
[----:B------:R-:W-:Y:S01]  /*3c50*/  FADD.FTZ R182, R205, -R214 ;  /* 0x800000d6cdb67221 */ /* 0x000fe20000010000 */
[----:B------:R-:W-:Y:S02]  /*3c60*/  HADD2.F32 R5, -RZ, R223.H0_H0 ;  /* 0x200000dfff057230 */ /* 0x000fe40000004100 */
[----:B------:R-:W-:Y:S01]  /*3c70*/  FMUL.FTZ R150, R150, R188 ;  /* 0x000000bc96967220 */ /* 0x000fe20000410000 */
[----:B------:R-:W-:Y:S01]  /*3c80*/  HADD2.F32 R149, -RZ, R174.H1_H1 ;  /* 0x300000aeff957230 */ /* 0x000fe20000004100 */
[----:B------:R-:W5:Y:S01]  /*3c90*/  MUFU.RCP R138, R139 ;  /* 0x0000008b008a7308 */ /* 0x000f620000001000 */
[----:B------:R-:W-:Y:S01]  /*3ca0*/  FMUL.FTZ R155, R155, R190 ;  /* 0x000000be9b9b7220 */ /* 0x000fe20000410000 */
[----:B------:R-:W-:Y:S01]  /*3cb0*/  FADD.FTZ R214, RZ, R2 ;  /* 0x00000002ffd67221 */ /* 0x000fe20000010000 */
[----:B------:R-:W-:-:S02]  /*3cc0*/  HADD2.F32 R135, -RZ, R176.H0_H0 ;  /* 0x200000b0ff877230 */ /* 0x000fc40000004100 */
[----:B------:R-:W-:Y:S01]  /*3cd0*/  FMUL.FTZ R154, R154, R189 ;  /* 0x000000bd9a9a7220 */ /* 0x000fe20000410000 */
[----:B------:R-:W-:Y:S02]  /*3ce0*/  FFMA.FTZ R188, R2, R0, RZ ;  /* 0x0000000002bc7223 */ /* 0x000fe400000100ff */
[----:B------:R5:W5:Y:S01]  /*3cf0*/  MUFU.RCP R146, R147 ;  /* 0x0000009300927308 */ /* 0x000b620000001000 */
[----:B------:R-:W-:Y:S02]  /*3d00*/  HADD2.F32 R191, -RZ, R191.H0_H0 ;  /* 0x200000bfffbf7230 */ /* 0x000fe40000004100 */
[----:B------:R-:W-:Y:S01]  /*3d10*/  FMUL.FTZ R169, R169, R5 ;  /* 0x00000005a9a97220 */ /* 0x000fe20000410000 */
[----:B------:R-:W-:Y:S01]  /*3d20*/  FADD.FTZ R214, R214, R155 ;  /* 0x0000009bd6d67221 */ /* 0x000fe20000010000 */
[----:B0-----:R-:W-:Y:S01]  /*3d30*/  FMUL.FTZ R122, R122, R101 ;  /* 0x000000657a7a7220 */ /* 0x001fe20000410000 */
[----:B------:R-:W-:Y:S01]  /*3d40*/  FFMA.FTZ R188, R155, R154, R188 ;  /* 0x0000009a9bbc7223 */ /* 0x000fe200000100bc */
[----:B-1----:R-:W-:Y:S01]  /*3d50*/  FMUL.FTZ R101, R183, R6 ;  /* 0x00000006b7657220 */ /* 0x002fe20000410000 */
[----:B------:R-:W-:Y:S01]  /*3d60*/  MUFU.RCP R134, R149 ;  /* 0x0000009500867308 */ /* 0x000fe20000001000 */
[----:B------:R-:W-:-:S02]  /*3d70*/  HADD2.F32 R6, -RZ, R222.H1_H1 ;  /* 0x300000deff067230 */ /* 0x000fc40000004100 */
[----:B------:R-:W-:Y:S01]  /*3d80*/  FADD.FTZ R7, R7, -R114 ;  /* 0x8000007207077221 */ /* 0x000fe20000010000 */
[----:B------:R-:W-:Y:S01]  /*3d90*/  FMUL.FTZ R151, R151, R191 ;  /* 0x000000bf97977220 */ /* 0x000fe20000410000 */
[----:B------:R-:W-:-:S03]  /*3da0*/  FADD.FTZ R214, R214, R169 ;  /* 0x000000a9d6d67221 */ /* 0x000fc60000010000 */
[----:B------:R-:W-:Y:S01]  /*3db0*/  MUFU.RCP R8, R135 ;  /* 0x0000008700087308 */ /* 0x000fe20000001000 */
[----:B------:R-:W-:Y:S01]  /*3dc0*/  FFMA.FTZ R188, R169, R152, R188 ;  /* 0x00000098a9bc7223 */ /* 0x000fe200000100bc */
[----:B---3--:R-:W-:Y:S01]  /*3dd0*/  FMUL.FTZ R114, R184, R24 ;  /* 0x00000018b8727220 */ /* 0x008fe20000410000 */
[----:B----4-:R-:W-:Y:S01]  /*3de0*/  FMUL.FTZ R142, R131, R142 ;  /* 0x0000008e838e7220 */ /* 0x010fe20000410000 */
[----:B------:R-:W-:Y:S02]  /*3df0*/  HADD2.F32 R192, -RZ, R192.H0_H0 ;  /* 0x200000c0ffc07230 */ /* 0x000fe40000004100 */
[----:B------:R-:W-:Y:S01]  /*3e00*/  FMUL.FTZ R168, R168, R6 ;  /* 0x00000006a8a87220 */ /* 0x000fe20000410000 */
[----:B--2---:R-:W-:-:S04]  /*3e10*/  HADD2.F32 R105, -RZ, R245.H0_H0 ;  /* 0x200000f5ff697230 */ /* 0x004fc80000004100 */
[----:B------:R-:W0:Y:S01]  /*3e20*/  MUFU.RCP R123, R105 ;  /* 0x00000069007b7308 */ /* 0x000e220000001000 */
[----:B------:R-:W-:Y:S01]  /*3e30*/  FADD.FTZ R131, R214, R151 ;  /* 0x00000097d6837221 */ /* 0x000fe20000010000 */
[----:B-----5:R-:W-:Y:S01]  /*3e40*/  FMUL.FTZ R138, R185, R138 ;  /* 0x0000008ab98a7220 */ /* 0x020fe20000410000 */
[--C-:B------:R-:W-:Y:S02]  /*3e50*/  HADD2.F32 R184, -RZ, R216.reuse.H1_H1 ;  /* 0x300000d8ffb87230 */ /* 0x100fe40000004100 */
[----:B------:R-:W-:Y:S01]  /*3e60*/  FMUL.FTZ R147, R147, R192 ;  /* 0x000000c093937220 */ /* 0x000fe20000410000 */
[----:B------:R-:W-:Y:S02]  /*3e70*/  HADD2.F32 R185, -RZ, R216.H0_H0 ;  /* 0x200000d8ffb97230 */ /* 0x000fe40000004100 */
[----:B------:R-:W-:Y:S01]  /*3e80*/  FADD.FTZ R216, R131, R168 ;  /* 0x000000a883d87221 */ /* 0x000fe20000010000 */
[----:B------:R-:W-:Y:S02]  /*3e90*/  HADD2.F32 R115, -RZ, R246.H1_H1 ;  /* 0x300000f6ff737230 */ /* 0x000fe40000004100 */
[----:B------:R-:W-:Y:S01]  /*3ea0*/  FMUL.FTZ R146, R186, R146 ;  /* 0x00000092ba927220 */ /* 0x000fe20000410000 */
[----:B------:R-:W-:-:S02]  /*3eb0*/  HADD2.F32 R193, -RZ, R193.H0_H0 ;  /* 0x200000c1ffc17230 */ /* 0x000fc40000004100 */
[----:B0-----:R-:W-:Y:S01]  /*3ec0*/  FMUL.FTZ R24, R7, R123 ;  /* 0x0000007b07187220 */ /* 0x001fe20000410000 */
[----:B------:R-:W-:Y:S01]  /*3ed0*/  FFMA.FTZ R123, R151, R150, R188 ;  /* 0x00000096977b7223 */ /* 0x000fe200000100bc */
[----:B------:R-:W-:-:S03]  /*3ee0*/  HADD2.F32 R7, -RZ, R222.H0_H0 ;  /* 0x200000deff077230 */ /* 0x000fc60000004100 */
[----:B------:R-:W-:Y:S01]  /*3ef0*/  FFMA.FTZ R214, R168, R148, R123 ;  /* 0x00000094a8d67223 */ /* 0x000fe2000001007b */
[----:B------:R-:W-:Y:S01]  /*3f00*/  SHF.R.U64 R204, R118, 0x10, R119 ;  /* 0x0000001076cc7819 */ /* 0x000fe20000001277 */
[----:B------:R-:W-:Y:S01]  /*3f10*/  FMUL.FTZ R167, R167, R7 ;  /* 0x00000007a7a77220 */ /* 0x000fe20000410000 */
[----:B------:R-:W-:Y:S01]  /*3f20*/  FADD.FTZ R216, R216, R147 ;  /* 0x00000093d8d87221 */ /* 0x000fe20000010000 */
[----:B------:R-:W0:Y:S01]  /*3f30*/  MUFU.RCP R118, R115 ;  /* 0x0000007300767308 */ /* 0x000e220000001000 */
[----:B------:R-:W-:Y:S01]  /*3f40*/  FMUL.FTZ R130, R130, R134 ;  /* 0x0000008682827220 */ /* 0x000fe20000410000 */
[----:B------:R-:W-:Y:S01]  /*3f50*/  FFMA.FTZ R214, R147, R146, R214 ;  /* 0x0000009293d67223 */ /* 0x000fe200000100d6 */
[----:B------:R-:W-:Y:S01]  /*3f60*/  FMUL.FTZ R134, R9, R8 ;  /* 0x0000000809867220 */ /* 0x000fe20000410000 */
        /* <DEDUP_REMOVED lines=10> */
[--C-:B------:R-:W-:Y:S02]  /*4010*/  HADD2.F32 R188, -RZ, R212.reuse.H1_H1 ;  /* 0x300000d4ffbc7230 */ /* 0x100fe40000004100 */
[----:B------:R-:W-:Y:S01]  /*4020*/  FADD.FTZ R214, R131, R166 ;  /* 0x000000a683d67221 */ /* 0x000fe20000010000 */
[----:B------:R-:W-:Y:S02]  /*4030*/  HADD2.F32 R189, -RZ, R212.H0_H0 ;  /* 0x200000d4ffbd7230 */ /* 0x000fe40000004100 */
[----:B------:R-:W-:Y:S01]  /*4040*/  FFMA.FTZ R212, R166, R141, R123 ;  /* 0x0000008da6d47223 */ /* 0x000fe2000001007b */
[----:B------:R-:W-:-:S02]  /*4050*/  HADD2.F32 R195, -RZ, R195.H0_H0 ;  /* 0x200000c3ffc37230 */ /* 0x000fc40000004100 */
[----:B------:R-:W-:Y:S01]  /*4060*/  FMUL.FTZ R165, R165, R9 ;  /* 0x00000009a5a57220 */ /* 0x000fe20000410000 */
[----:B------:R-:W-:Y:S01]  /*4070*/  FADD.FTZ R214, R214, R139 ;  /* 0x0000008bd6d67221 */ /* 0x000fe20000010000 */
[----:B------:R-:W-:Y:S01]  /*4080*/  FFMA.FTZ R212, R139, R138, R212 ;  /* 0x0000008a8bd47223 */ /* 0x000fe200000100d4 */
[----:B0-----:R-:W-:Y:S01]  /*4090*/  FMUL.FTZ R118, R10, R118 ;  /* 0x000000760a767220 */ /* 0x001fe20000410000 */
[----:B------:R-:W-:Y:S02]  /*40a0*/  HADD2.F32 R10, -RZ, R220.H1_H1 ;  /* 0x300000dcff0a7230 */ /* 0x000fe40000004100 */
[----:B------:R-:W-:Y:S01]  /*40b0*/  FMUL.FTZ R135, R135, R195 ;  /* 0x000000c387877220 */ /* 0x000fe20000410000 */
[----:B------:R-:W-:Y:S01]  /*40c0*/  FADD.FTZ R214, R214, R165 ;  /* 0x000000a5d6d67221 */ /* 0x000fe20000010000 */
[----:B------:R-:W-:Y:S02]  /*40d0*/  HADD2.F32 R210, -RZ, R248.H1_H1 ;  /* 0x300000f8ffd27230 */ /* 0x000fe40000004100 */
[----:B------:R-:W-:Y:S01]  /*40e0*/  FFMA.FTZ R212, R165, R140, R212 ;  /* 0x0000008ca5d47223 */ /* 0x000fe200000100d4 */
[----:B------:R-:W-:-:S02]  /*40f0*/  HADD2.F32 R196, -RZ, R196.H0_H0 ;  /* 0x200000c4ffc47230 */ /* 0x000fc40000004100 */
[----:B------:R-:W-:Y:S01]  /*4100*/  FMUL.FTZ R164, R164, R10 ;  /* 0x0000000aa4a47220 */ /* 0x000fe20000410000 */
[----:B------:R-:W-:Y:S01]  /*4110*/  FADD.FTZ R205, R214, R135 ;  /* 0x00000087d6cd7221 */ /* 0x000fe20000010000 */
[----:B------:R-:W0:Y:S01]  /*4120*/  MUFU.RCP R110, R210 ;  /* 0x000000d2006e7308 */ /* 0x000e220000001000 */
[----:B------:R-:W-:Y:S01]  /*4130*/  FFMA.FTZ R123, R135, R134, R212 ;  /* 0x00000086877b7223 */ /* 0x000fe200000100d4 */
[----:B------:R-:W-:Y:S02]  /*4140*/  HADD2.F32 R11, -RZ, R220.H0_H0 ;  /* 0x200000dcff0b7230 */ /* 0x000fe40000004100 */
[----:B------:R-:W-:Y:S01]  /*4150*/  FMUL.FTZ R131, R149, R196 ;  /* 0x000000c495837220 */ /* 0x000fe20000410000 */
[----:B------:R-:W-:Y:S01]  /*4160*/  FADD.FTZ R214, R205, R164 ;  /* 0x000000a4cdd67221 */ /* 0x000fe20000010000 */
[----:B------:R-:W-:Y:S02]  /*4170*/  HADD2.F32 R108, -RZ, R252.H1_H1 ;  /* 0x300000fcff6c7230 */ /* 0x000fe40000004100 */
[----:B------:R-:W-:Y:S01]  /*4180*/  FFMA.FTZ R212, R164, R137, R123 ;  /* 0x00000089a4d47223 */ /* 0x000fe2000001007b */
[----:B------:R-:W-:-:S02]  /*4190*/  HADD2.F32 R197, -RZ, R197.H0_H0 ;  /* 0x200000c5ffc57230 */ /* 0x000fc40000004100 */
[----:B------:R-:W-:Y:S01]  /*41a0*/  FMUL.FTZ R163, R163, R11 ;  /* 0x0000000ba3a37220 */ /* 0x000fe20000410000 */
[----:B------:R-:W-:Y:S01]  /*41b0*/  FADD.FTZ R214, R214, R131 ;  /* 0x00000083d6d67221 */ /* 0x000fe20000010000 */
[----:B------:R-:W1:Y:S01]  /*41c0*/  MUFU.RCP R102, R108 ;  /* 0x0000006c00667308 */ /* 0x000e620000001000 */
[----:B------:R-:W-:Y:S01]  /*41d0*/  FFMA.FTZ R212, R131, R130, R212 ;  /* 0x0000008283d47223 */ /* 0x000fe200000100d4 */
[--C-:B------:R-:W-:Y:S02]  /*41e0*/  HADD2.F32 R180, -RZ, R219.reuse.H1_H1 ;  /* 0x300000dbffb47230 */ /* 0x100fe40000004100 */
[----:B------:R-:W-:Y:S01]  /*41f0*/  FMUL.FTZ R127, R127, R197 ;  /* 0x000000c57f7f7220 */ /* 0x000fe20000410000 */
[----:B------:R-:W-:Y:S01]  /*4200*/  FADD.FTZ R214, R214, R163 ;  /* 0x000000a3d6d67221 */ /* 0x000fe20000010000 */
[----:B------:R-:W-:Y:S01]  /*4210*/  FFMA.FTZ R212, R163, R136, R212 ;  /* 0x00000088a3d47223 */ /* 0x000fe200000100d4 */
[----:B------:R-:W-:Y:S02]  /*4220*/  HADD2.F32 R198, -RZ, R198.H0_H0 ;  /* 0x200000c6ffc67230 */ /* 0x000fe40000004100 */
[----:B------:R-:W-:Y:S01]  /*4230*/  FMUL.FTZ R162, R162, R180 ;  /* 0x000000b4a2a27220 */ /* 0x000fe20000410000 */
[----:B------:R-:W-:Y:S01]  /*4240*/  FADD.FTZ R205, R214, R127 ;  /* 0x0000007fd6cd7221 */ /* 0x000fe20000010000 */
[----:B------:R-:W-:Y:S01]  /*4250*/  FFMA.FTZ R149, R127, R126, R212 ;  /* 0x0000007e7f957223 */ /* 0x000fe200000100d4 */
[----:B0-----:R-:W-:Y:S01]  /*4260*/  FMUL.FTZ R110, R181, R110 ;  /* 0x0000006eb56e7220 */ /* 0x001fe20000410000 */
[----:B------:R-:W-:-:S02]  /*4270*/  HADD2.F32 R181, -RZ, R219.H0_H0 ;  /* 0x200000dbffb57230 */ /* 0x000fc40000004100 */
[----:B------:R-:W-:Y:S01]  /*4280*/  FMUL.FTZ R123, R145, R198 ;  /* 0x000000c6917b7220 */ /* 0x000fe20000410000 */
[----:B------:R-:W-:Y:S01]  /*4290*/  FADD.FTZ R214, R205, R162 ;  /* 0x000000a2cdd67221 */ /* 0x000fe20000010000 */
[----:B------:R-:W-:Y:S01]  /*42a0*/  FFMA.FTZ R212, R162, R133, R149 ;  /* 0x00000085a2d47223 */ /* 0x000fe20000010095 */
[----:B------:R-:W-:Y:S01]  /*42b0*/  SHF.R.U32.HI R119, RZ, 0x10, R119 ;  /* 0x00000010ff777819 */ /* 0x000fe20000011677 */
[----:B------:R-:W-:Y:S02]  /*42c0*/  HADD2.F32 R199, -RZ, R199.H0_H0 ;  /* 0x200000c7ffc77230 */ /* 0x000fe40000004100 */
[----:B------:R-:W-:Y:S01]  /*42d0*/  FMUL.FTZ R161, R161, R181 ;  /* 0x000000b5a1a17220 */ /* 0x000fe20000410000 */
[----:B------:R-:W-:Y:S01]  /*42e0*/  FADD.FTZ R214, R214, R123 ;  /* 0x0000007bd6d67221 */ /* 0x000fe20000010000 */
[----:B------:R-:W-:Y:S01]  /*42f0*/  FFMA.FTZ R212, R123, R122, R212 ;  /* 0x0000007a7bd47223 */ /* 0x000fe200000100d4 */
[----:B-1----:R-:W-:Y:S01]  /*4300*/  FMUL.FTZ R102, R182, R102 ;  /* 0x00000066b6667220 */ /* 0x002fe20000410000 */
[----:B------:R-:W-:-:S02]  /*4310*/  HADD2.F32 R182, -RZ, R218.H1_H1 ;  /* 0x300000daffb67230 */ /* 0x000fc40000004100 */
[----:B------:R-:W-:Y:S01]  /*4320*/  FADD.FTZ R214, R214, R161 ;  /* 0x000000a1d6d67221 */ /* 0x000fe20000010000 */
[----:B------:R-:W-:Y:S02]  /*4330*/  HADD2.F32 R205, -RZ, R119.H0_H0 ;  /* 0x20000077ffcd7230 */ /* 0x000fe40000004100 */
[----:B------:R-:W-:Y:S01]  /*4340*/  FMUL.FTZ R119, R115, R199 ;  /* 0x000000c773777220 */ /* 0x000fe20000410000 */
        /* <DEDUP_REMOVED lines=13> */
[----:B------:R-:W-:Y:S02]  /*4420*/  FMUL.FTZ R113, R210, R201 ;  /* 0x000000c9d2717220 */ /* 0x000fe40000410000 */
[----:B------:R-:W-:Y:S01]  /*4430*/  FADD.FTZ R214, R214, R159 ;  /* 0x0000009fd6d67221 */ /* 0x000fe20000010000 */
[----:B------:R-:W-:Y:S01]  /*4440*/  FFMA.FTZ R212, R159, R128, R212 ;  /* 0x000000809fd47223 */ /* 0x000fe200000100d4 */
[----:B------:R-:W-:-:S02]  /*4450*/  HADD2.F32 R202, -RZ, R202.H0_H0 ;  /* 0x200000caffca7230 */ /* 0x000fc40000004100 */
[----:B------:R-:W-:Y:S01]  /*4460*/  FMUL.FTZ R158, R158, R184 ;  /* 0x000000b89e9e7220 */ /* 0x000fe20000410000 */
[----:B------:R-:W-:Y:S01]  /*4470*/  FADD.FTZ R211, R214, R113 ;  /* 0x00000071d6d37221 */ /* 0x000fe20000010000 */
[----:B------:R-:W-:Y:S01]  /*4480*/  FFMA.FTZ R145, R113, R110, R212 ;  /* 0x0000006e71917223 */ /* 0x000fe200000100d4 */
[----:B------:R-:W0:Y:S01]  /*4490*/  MUFU.RCP R187, R109 ;  /* 0x0000006d00bb7308 */ /* 0x000e220000001000 */
[----:B------:R-:W-:Y:S01]  /*44a0*/  FMUL.FTZ R149, R209, R188 ;  /* 0x000000bcd1957220 */ /* 0x000fe20000410000 */
[----:B------:R-:W-:Y:S01]  /*44b0*/  FMUL.FTZ R112, R112, R202 ;  /* 0x000000ca70707220 */ /* 0x000fe20000410000 */
[----:B------:R-:W-:Y:S01]  /*44c0*/  FADD.FTZ R211, R211, R158 ;  /* 0x0000009ed3d37221 */ /* 0x000fe20000010000 */
[----:B------:R-:W-:Y:S01]  /*44d0*/  FFMA.FTZ R209, R158, R125, R145 ;  /* 0x0000007d9ed17223 */ /* 0x000fe20000010091 */
[----:B------:R-:W-:Y:S02]  /*44e0*/  HADD2.F32 R203, -RZ, R203.H0_H0 ;  /* 0x200000cbffcb7230 */ /* 0x000fe40000004100 */
        /* <DEDUP_REMOVED lines=12> */
[----:B------:R-:W-:Y:S01]  /*45b0*/  FMUL.FTZ R145, R109, R189 ;  /* 0x000000bd6d917220 */ /* 0x000fe20000410000 */
[----:B------:R-:W-:-:S02]  /*45c0*/  HADD2.F32 R187, -RZ, R215.H0_H0 ;  /* 0x200000d7ffbb7230 */ /* 0x000fc40000004100 */
[----:B------:R-:W-:Y:S01]  /*45d0*/  FMUL.FTZ R109, R208, R204 ;  /* 0x000000ccd06d7220 */ /* 0x000fe20000410000 */
[----:B------:R-:W-:Y:S01]  /*45e0*/  FADD.FTZ R214, R213, R156 ;  /* 0x0000009cd5d67221 */ /* 0x000fe20000010000 */
[----:B------:R-:W-:Y:S01]  /*45f0*/  FFMA.FTZ R212, R156, R121, R211 ;  /* 0x000000799cd47223 */ /* 0x000fe200000100d3 */
[----:B------:R-:W-:Y:S02]  /*4600*/  FMUL.FTZ R153, R153, R187 ;  /* 0x000000bb99997220 */ /* 0x000fe40000410000 */
[----:B------:R-:W-:Y:S01]  /*4610*/  FADD.FTZ R216, R214, R109 ;  /* 0x0000006dd6d87221 */ /* 0x000fe20000010000 */
[----:B------:R-:W-:Y:S01]  /*4620*/  FFMA.FTZ R214, R109, R103, R212 ;  /* 0x000000676dd67223 */ /* 0x000fe200000100d4 */
[----:B------:R-:W-:Y:S02]  /*4630*/  FMUL.FTZ R108, R108, R205 ;  /* 0x000000cd6c6c7220 */ /* 0x000fe40000410000 */
[----:B------:R-:W-:Y:S01]  /*4640*/  FADD.FTZ R219, R216, R153 ;  /* 0x00000099d8db7221 */ /* 0x000fe20000010000 */
[----:B------:R-:W-:Y:S01]  /*4650*/  FFMA.FTZ R217, R153, R120, R214 ;  /* 0x0000007899d97223 */ /* 0x000fe200000100d6 */
[----:B------:R-:W-:-:S02]  /*4660*/  HADD2.F32 R206, -RZ, R206.H0_H0 ;  /* 0x200000ceffce7230 */ /* 0x000fc40000004100 */
[----:B------:R-:W-:Y:S01]  /*4670*/  FADD.FTZ R224, R219, R108 ;  /* 0x0000006cdbe07221 */ /* 0x000fe20000010000 */
[----:B------:R-:W-:Y:S02]  /*4680*/  FFMA.FTZ R218, R108, R102, R217 ;  /* 0x000000666cda7223 */ /* 0x000fe400000100d9 */
[----:B------:R-:W-:Y:S01]  /*4690*/  FMUL.FTZ R107, R107, R206 ;  /* 0x000000ce6b6b7220 */ /* 0x000fe20000410000 */
[----:B------:R-:W-:Y:S01]  /*46a0*/  FADD.FTZ R224, R224, R149 ;  /* 0x00000095e0e07221 */ /* 0x000fe20000010000 */
[----:B------:R-:W-:Y:S01]  /*46b0*/  FFMA.FTZ R225, R149, R117, R218 ;  /* 0x0000007595e17223 */ /* 0x000fe200000100da */
[----:B------:R-:W-:Y:S02]  /*46c0*/  HADD2.F32 R207, -RZ, R207.H0_H0 ;  /* 0x200000cfffcf7230 */ /* 0x000fe40000004100 */
[----:B------:R-:W-:Y:S01]  /*46d0*/  FADD.FTZ R224, R224, R107 ;  /* 0x0000006be0e07221 */ /* 0x000fe20000010000 */
[----:B------:R-:W-:Y:S02]  /*46e0*/  FFMA.FTZ R225, R107, R101, R225 ;  /* 0x000000656be17223 */ /* 0x000fe400000100e1 */
        /* <DEDUP_REMOVED lines=41> */
.L_x_1053:
[----:B------:R-:W-:Y:S01]  /*4980*/  FADD.FTZ R50, R188, R50 ;  /* 0x00000032bc327221 */ /* 0x000fe20000010000 */
[----:B------:R-:W-:Y:S01]  /*4990*/  FADD.FTZ R3, R207, R3 ;  /* 0x00000003cf037221 */ /* 0x000fe20000010000 */
[----:B------:R-:W0:Y:S01]  /*49a0*/  SHFL.DOWN PT, R188, R224, 0x10, 0x1f ;  /* 0x0a001f00e0bc7f89 */ /* 0x000e2200000e0000 */
[----:B------:R-:W-:Y:S01]  /*49b0*/  FADD.FTZ R52, R187, R52 ;  /* 0x00000034bb347221 */ /* 0x000fe20000010000 */
[----:B------:R-:W-:Y:S01]  /*49c0*/  FADD.FTZ R49, R206, R49 ;  /* 0x00000031ce317221 */ /* 0x000fe20000010000 */
[----:B------:R-:W-:Y:S01]  /*49d0*/  FADD.FTZ R51, R205, R51 ;  /* 0x00000033cd337221 */ /* 0x000fe20000010000 */
[----:B------:R-:W2:Y:S01]  /*49e0*/  LDL.LU R207, [R1+0x14] ;  /* 0x0000140001cf7983 */ /* 0x000ea20000300800 */
[----:B------:R-:W-:-:S03]  /*49f0*/  FADD.FTZ R48, R189, R48 ;  /* 0x00000030bd307221 */ /* 0x000fc60000010000 */
[----:B------:R-:W3:Y:S04]  /*4a00*/  LDL.LU R206, [R1+0x10] ;  /* 0x0000100001ce7983 */ /* 0x000ee80000300800 */
[----:B------:R-:W4:Y:S01]  /*4a10*/  LDL.LU R205, [R1+0xc] ;  /* 0x00000c0001cd7983 */ /* 0x000f220000300800 */
[----:B0-----:R-:W-:-:S03]  /*4a20*/  FADD.FTZ R224, R188, R224 ;  /* 0x000000e0bce07221 */ /* 0x001fc60000010000 */
[----:B------:R-:W0:Y:S04]  /*4a30*/  SHFL.DOWN PT, R188, R225, 0x10, 0x1f ;  /* 0x0a001f00e1bc7f89 */ /* 0x000e2800000e0000 */
[----:B------:R-:W1:Y:S01]  /*4a40*/  SHFL.DOWN PT, R187, R224, 0x8, 0x1f ;  /* 0x09001f00e0bb7f89 */ /* 0x000e6200000e0000 */
[----:B0-----:R-:W-:Y:S01]  /*4a50*/  FADD.FTZ R225, R188, R225 ;  /* 0x000000e1bce17221 */ /* 0x001fe20000010000 */
[----:B-1----:R-:W-:-:S04]  /*4a60*/  FADD.FTZ R187, R224, R187 ;  /* 0x000000bbe0bb7221 */ /* 0x002fc80000010000 */
[----:B------:R-:W0:Y:S04]  /*4a70*/  SHFL.DOWN PT, R188, R225, 0x8, 0x1f ;  /* 0x09001f00e1bc7f89 */ /* 0x000e2800000e0000 */
[----:B------:R-:W5:Y:S01]  /*4a80*/  LDL.LU R224, [R1+0x1c] ;  /* 0x00001c0001e07983 */ /* 0x000f620000300800 */
[----:B0-----:R-:W-:-:S03]  /*4a90*/  FADD.FTZ R188, R225, R188 ;  /* 0x000000bce1bc7221 */ /* 0x001fc60000010000 */
[----:B------:R-:W5:Y:S01]  /*4aa0*/  LDL.LU R225, [R1+0x18] ;  /* 0x0000180001e17983 */ /* 0x000f620000300800 */
[----:B------:R-:W-:Y:S01]  /*4ab0*/  FADD.FTZ R54, R186, R54 ;  /* 0x00000036ba367221 */ /* 0x000fe20000010000 */
        /* <DEDUP_REMOVED lines=9> */
[----:B------:R-:W2:Y:S01]  /*4b50*/  LDC R181, c[0x0][0x380] ;  /* 0x0000e000ffb57b82 */ /* 0x000ea20000000800 */
[----:B------:R-:W1:Y:S01]  /*4b60*/  S2R R180, SR_TID.X ;  /* 0x0000000000b47919 */ /* 0x000e620000002100 */
        /* <DEDUP_REMOVED lines=31> */
[----:B------:R-:W-:Y:S01]  /*4d60*/  LOP3.LUT P3, R183, R180, 0x1f, RZ, 0xc0, !PT ;  /* 0x0000001fb4b77812 */ /* 0x000fe2000786c0ff */
        /* <DEDUP_REMOVED lines=26> */
[----:B------:R-:W-:Y:S01]  /*4f10*/  ISETP.NE.AND P2, PT, R180, RZ, PT ;  /* 0x000000ffb400720c */ /* 0x000fe20003f45270 */
[----:B------:R-:W-:Y:S01]  /*4f20*/  FADD.FTZ R20, R210, R20 ;  /* 0x00000014d2147221 */ /* 0x000fe20000010000 */
[----:B------:R-:W-:Y:S01]  /*4f30*/  ISETP.GT.U32.AND P0, PT, R183, 0x3, PT ;  /* 0x00000003b700780c */ /* 0x000fe20003f04070 */
        /* <DEDUP_REMOVED lines=9> */
[----:B-----5:R-:W-:Y:S01]  /*4fd0*/  FADD.FTZ R224, R226, R224 ;  /* 0x000000e0e2e07221 */ /* 0x020fe20000010000 */
[----:B------:R-:W-:-:S05]  /*4fe0*/  FADD.FTZ R225, R244, R225 ;  /* 0x000000e1f4e17221 */ /* 0x000fca0000010000 */
[----:B------:R0:W-:Y:S04]  /*4ff0*/  STL [R1+0x18], R225 ;  /* 0x000018e101007387 */ /* 0x0001e80000100800 */
[----:B------:R0:W-:Y:S04]  /*5000*/  STL [R1+0x1c], R224 ;  /* 0x00001ce001007387 */ /* 0x0001e80000100800 */
[----:B------:R0:W-:Y:S04]  /*5010*/  STL [R1+0xc], R205 ;  /* 0x00000ccd01007387 */ /* 0x0001e80000100800 */
[----:B------:R0:W-:Y:S04]  /*5020*/  STL [R1+0x10], R206 ;  /* 0x000010ce01007387 */ /* 0x0001e80000100800 */
[----:B------:R0:W-:Y:S01]  /*5030*/  STL [R1+0x14], R207 ;  /* 0x000014cf01007387 */ /* 0x0001e20000100800 */
[----:B------:R-:W-:Y:S05]  /*5040*/  @P3 BRA `(.L_x_1055) ;  /* 0x0000000000203947 */ /* 0x000fea0003800000 */
        /* <DEDUP_REMOVED lines=8> */
.L_x_1055:
[----:B------:R-:W-:Y:S05]  /*50d0*/  BSYNC.RECONVERGENT B0 ;  /* 0x0000000000007941 */ /* 0x000fea0003800200 */
.L_x_1054:
[----:B------:R-:W-:Y:S01]  /*50e0*/  BAR.SYNC.DEFER_BLOCKING 0x0 ;  /* 0x0000000000007b1d */ /* 0x000fe20000010000 */
[----:B------:R-:W-:Y:S02]  /*50f0*/  LOP3.LUT R185, R92, 0x3, RZ, 0xc0, !PT ;  /* 0x000000035cb97812 */ /* 0x000fe400078ec0ff */
[----:B------:R-:W-:Y:S02]  /*5100*/  CS2R R10, SRZ ;  /* 0x00000000000a7805 */ /* 0x000fe4000001ff00 */
[----:B------:R-:W-:Y:S01]  /*5110*/  SHF.L.U32 R182, R181, 0x2, RZ ;  /* 0x00000002b5b67819 */ /* 0x000fe200000006ff */
[----:B------:R-:W-:Y:S04]  /*5120*/  BSSY.RECONVERGENT B0, `(.L_x_1056) ;  /* 0x0000013000007945 */ /* 0x000fe80003800200 */
[----:B------:R-:W-:Y:S05]  /*5130*/  @P2 BRA `(.L_x_1057) ;  /* 0x0000000000442947 */ /* 0x000fea0003800000 */
[----:B-1----:R-:W1:Y:S01]  /*5140*/  S2R R5, SR_CgaCtaId ;  /* 0x0000000000057919 */ /* 0x002e620000008800 */
[----:B------:R-:W-:-:S04]  /*5150*/  MOV R4, 0x400 ;  /* 0x0000040000047802 */ /* 0x000fc80000000f00 */
[----:B-1----:R-:W-:-:S04]  /*5160*/  LEA R9, R5, R4, 0x18 ;  /* 0x0000000405097211 */ /* 0x002fc800078ec0ff */
[C---:B------:R-:W-:Y:S02]  /*5170*/  IADD3 R4, PT, PT, R9.reuse, 0x20, RZ ;  /* 0x0000002009047810 */ /* 0x040fe40007ffe0ff */
[C---:B------:R-:W-:Y:S02]  /*5180*/  IADD3 R8, PT, PT, R9.reuse, 0x30, RZ ;  /* 0x0000003009087810 */ /* 0x040fe40007ffe0ff */
[----:B------:R-:W-:Y:S02]  /*5190*/  SEL R5, R4, R9, P1 ;  /* 0x0000000904057207 */ /* 0x000fe40000800000 */
[----:B------:R-:W-:-:S04]  /*51a0*/  @!P1 IADD3 R8, PT, PT, R9, 0x10, RZ ;  /* 0x0000001009089810 */ /* 0x000fc80007ffe0ff */
[----:B------:R-:W1:Y:S04]  /*51b0*/  LDS.128 R4, [R5] ;  /* 0x0000000005047984 */ /* 0x000e680000000c00 */
[----:B------:R-:W2:Y:S01]  /*51c0*/  LDS.128 R8, [R8] ;  /* 0x0000000008087984 */ /* 0x000ea20000000c00 */
[----:B-1----:R-:W-:Y:S01]  /*51d0*/  FADD.FTZ R187, RZ, R4 ;  /* 0x00000004ffbb7221 */ /* 0x002fe20000010000 */
[----:B------:R-:W-:-:S03]  /*51e0*/  FADD.FTZ R4, RZ, R5 ;  /* 0x00000005ff047221 */ /* 0x000fc60000010000 */
[----:B------:R-:W-:Y:S01]  /*51f0*/  FADD.FTZ R187, R6, R187 ;  /* 0x000000bb06bb7221 */ /* 0x000fe20000010000 */
[----:B------:R-:W-:-:S03]  /*5200*/  FADD.FTZ R4, R7, R4 ;  /* 0x0000000407047221 */ /* 0x000fc60000010000 */
[----:B--2---:R-:W-:Y:S01]  /*5210*/  FADD.FTZ R187, R187, R8 ;  /* 0x00000008bbbb7221 */ /* 0x004fe20000010000 */
[----:B------:R-:W-:-:S03]  /*5220*/  FADD.FTZ R4, R4, R9 ;  /* 0x0000000904047221 */ /* 0x000fc60000010000 */
[----:B------:R-:W-:Y:S01]  /*5230*/  FADD.FTZ R10, R10, R187 ;  /* 0x000000bb0a0a7221 */ /* 0x000fe20000010000 */
[----:B------:R-:W-:-:S07]  /*5240*/  FADD.FTZ R11, R11, R4 ;  /* 0x000000040b0b7221 */ /* 0x000fce0000010000 */
.L_x_1057:
[----:B------:R-:W-:Y:S05]  /*5250*/  BSYNC.RECONVERGENT B0 ;  /* 0x0000000000007941 */ /* 0x000fea0003800200 */
.L_x_1056:
[----:B------:R-:W-:Y:S04]  /*5260*/  BSSY.RECONVERGENT B0, `(.L_x_1058) ;  /* 0x000000d000007945 */ /* 0x000fe80003800200 */
[----:B------:R-:W-:Y:S05]  /*5270*/  @P2 BRA `(.L_x_1059) ;  /* 0x00000000002c2947 */ /* 0x000fea0003800000 */
[----:B-1----:R-:W1:Y:S01]  /*5280*/  LDC.64 R4, c[0x0][0x3c0] ;  /* 0x0000f000ff047b82 */ /* 0x002e620000000a00 */
[----:B------:R-:W-:Y:S02]  /*5290*/  LOP3.LUT R6, R172, 0x1, RZ, 0xc0, !PT ;  /* 0x00000001ac067812 */ /* 0x000fe400078ec0ff */
[----:B------:R-:W-:Y:S02]  /*52a0*/  LOP3.LUT R7, R92, 0x7ffffffc, RZ, 0xc0, !PT ;  /* 0x7ffffffc5c077812 */ /* 0x000fe400078ec0ff */
[----:B------:R-:W-:-:S04]  /*52b0*/  IADD3 R9, PT, PT, -R6, RZ, RZ ;  /* 0x000000ff06097210 */ /* 0x000fc80007ffe1ff */
[----:B------:R-:W-:-:S04]  /*52c0*/  LOP3.LUT R6, R9, R182, RZ, 0xc0, !PT ;  /* 0x000000b609067212 */ /* 0x000fc800078ec0ff */
[----:B------:R-:W-:-:S04]  /*52d0*/  IADD3 R6, P3, PT, R6, R7, RZ ;  /* 0x0000000706067210 */ /* 0x000fc80007f7e0ff */
[----:B------:R-:W-:Y:S02]  /*52e0*/  IADD3.X R7, PT, PT, RZ, RZ, RZ, P3, !PT ;  /* 0x000000ffff077210 */ /* 0x000fe40001ffe4ff */
[----:B-1----:R-:W-:-:S04]  /*52f0*/  LEA R4, P3, R6, R4, 0x3 ;  /* 0x0000000406047211 */ /* 0x002fc800078618ff */
[----:B------:R-:W-:-:S03]  /*5300*/  LEA.HI.X R5, R6, R5, R7, 0x3, P3 ;  /* 0x0000000506057211 */ /* 0x000fc600018f1c07 */
[----:B------:R-:W-:-:S05]  /*5310*/  IMAD.WIDE.U32 R4, R185, 0x8, R4 ;  /* 0x00000008b9047825 */ /* 0x000fca00078e0004 */
[----:B------:R2:W-:Y:S02]  /*5320*/  STG.E.64 desc[UR4][R4.64], R10 ;  /* 0x0000000a04007986 */ /* 0x0005e4000c101b04 */
.L_x_1059:
[----:B------:R-:W-:Y:S05]  /*5330*/  BSYNC.RECONVERGENT B0 ;  /* 0x0000000000007941 */ /* 0x000fea0003800200 */
.L_x_1058:
[----:B------:R-:W-:Y:S05]  /*5340*/  @P2 BRA `(.L_x_1060) ;  /* 0x0000000000582947 */ /* 0x000fea0003800000 */
[----:B-12---:R-:W1:Y:S01]  /*5350*/  LDC.64 R4, c[0x0][0x3c8] ;  /* 0x0000f200ff047b82 */ /* 0x006e620000000a00 */
[C---:B------:R-:W-:Y:S02]  /*5360*/  LOP3.LUT R6, R172.reuse, 0x1, RZ, 0xc0, !PT ;  /* 0x00000001ac067812 */ /* 0x040fe400078ec0ff */
[----:B------:R-:W-:Y:S02]  /*5370*/  ISETP.GT.U32.AND P2, PT, R172, 0x1, PT ;  /* 0x00000001ac00780c */ /* 0x000fe40003f44070 */
[----:B------:R-:W-:Y:S02]  /*5380*/  IADD3 R6, PT, PT, -R6, RZ, RZ ;  /* 0x000000ff06067210 */ /* 0x000fe40007ffe1ff */
[----:B------:R-:W-:Y:S02]  /*5390*/  MOV R8, 0xffffffff ;  /* 0xffffffff00087802 */ /* 0x000fe40000000f00 */
[----:B------:R-:W-:-:S04]  /*53a0*/  LOP3.LUT R7, R6, R181, RZ, 0xc0, !PT ;  /* 0x000000b506077212 */ /* 0x000fc800078ec0ff */
[----:B------:R-:W-:-:S04]  /*53b0*/  LEA.HI R6, P3, R92, R7, RZ, 0x1e ;  /* 0x000000075c067211 */ /* 0x000fc8000787f0ff */
[----:B------:R-:W-:Y:S02]  /*53c0*/  LEA.HI.X.SX32 R7, R7, RZ, 0x1, P3 ;  /* 0x000000ff07077211 */ /* 0x000fe400018f0eff */
[----:B-1----:R-:W-:-:S04]  /*53d0*/  LEA R4, P3, R6, R4, 0x2 ;  /* 0x0000000406047211 */ /* 0x002fc800078610ff */
        /* <DEDUP_REMOVED lines=8> */
.L_x_1061:
[----:B------:R-:W2:Y:S04]  /*5460*/  LDG.E.STRONG.GPU R6, desc[UR4][R4.64] ;  /* 0x0000000404067981 */ /* 0x000ea8000c1ef900 */
[----:B--2---:R-:W-:Y:S01]  /*5470*/  CCTL.IVALL ;  /* 0x00000000ff00798f */ /* 0x004fe20002000000 */
[----:B------:R-:W-:Y:S05]  /*5480*/  YIELD ;  /* 0x0000000000007946 */ /* 0x000fea0003800000 */
[----:B------:R-:W-:-:S13]  /*5490*/  ISETP.NE.AND P2, PT, R6, R9, PT ;  /* 0x000000090600720c */ /* 0x000fda0003f45270 */
[----:B------:R-:W-:Y:S05]  /*54a0*/  @P2 BRA `(.L_x_1061) ;  /* 0xfffffffc00ec2947 */ /* 0x000fea000383ffff */
.L_x_1060:
[----:B------:R-:W-:Y:S05]  /*54b0*/  WARPSYNC.ALL ;  /* 0x0000000000007948 */ /* 0x000fea0003800000 */
[----:B-12---:R-:W1:Y:S01]  /*54c0*/  @!P0 LDC.64 R4, c[0x0][0x3c0] ;  /* 0x0000f000ff048b82 */ /* 0x006e620000000a00 */
[----:B------:R-:W-:Y:S01]  /*54d0*/  @!P0 LOP3.LUT R6, R172, 0x1, RZ, 0xc0, !PT ;  /* 0x00000001ac068812 */ /* 0x000fe200078ec0ff */
[----:B------:R-:W2:Y:S03]  /*54e0*/  LDCU UR6, c[0x0][0x384] ;  /* 0x00007080ff0677ac */ /* 0x000ea60008000800 */
[----:B------:R-:W-:-:S02]  /*54f0*/  @!P0 IADD3 R7, PT, PT, -R6, RZ, RZ ;  /* 0x000000ff06078210 */ /* 0x000fc40007ffe1ff */
[----:B------:R-:W-:Y:S02]  /*5500*/  @!P0 LOP3.LUT R6, R92, 0x7ffffffc, RZ, 0xc0, !PT ;  /* 0x7ffffffc5c068812 */ /* 0x000fe400078ec0ff */
[----:B------:R-:W-:Y:S01]  /*5510*/  @!P0 LOP3.LUT R7, R7, R182, RZ, 0xc0, !PT ;  /* 0x000000b607078212 */ /* 0x000fe200078ec0ff */
[----:B------:R-:W-:Y:S03]  /*5520*/  BAR.SYNC.DEFER_BLOCKING 0x0 ;  /* 0x0000000000007b1d */ /* 0x000fe60000010000 */
[----:B------:R-:W-:-:S04]  /*5530*/  @!P0 IADD3 R6, P2, PT, R7, R6, RZ ;  /* 0x0000000607068210 */ /* 0x000fc80007f5e0ff */
[----:B------:R-:W-:Y:S02]  /*5540*/  @!P0 IADD3.X R7, PT, PT, RZ, RZ, RZ, P2, !PT ;  /* 0x000000ffff078210 */ /* 0x000fe400017fe4ff */
[----:B-1----:R-:W-:-:S04]  /*5550*/  @!P0 LEA R4, P2, R6, R4, 0x3 ;  /* 0x0000000406048211 */ /* 0x002fc800078418ff */
[----:B------:R-:W-:Y:S02]  /*5560*/  @!P0 LEA.HI.X R5, R6, R5, R7, 0x3, P2 ;  /* 0x0000000506058211 */ /* 0x000fe400010f1c07 */
[----:B------:R-:W-:Y:S01]  /*5570*/  CS2R R6, SRZ ;  /* 0x0000000000067805 */ /* 0x000fe2000001ff00 */
[----:B------:R-:W-:-:S05]  /*5580*/  @!P0 IMAD.WIDE.U32 R4, R183, 0x8, R4 ;  /* 0x00000008b7048825 */ /* 0x000fca00078e0004 */
[----:B------:R-:W3:Y:S01]  /*5590*/  @!P0 LDG.E.64 R6, desc[UR4][R4.64] ;  /* 0x0000000404068981 */ /* 0x000ee2000c1e1b00 */
[----:B------:R-:W-:Y:S02]  /*55a0*/  LOP3.LUT R180, R183, 0x60, R180, 0xf8, !PT ;  /* 0x00000060b7b47812 */ /* 0x000fe400078ef8b4 */
[----:B------:R-:W-:Y:S02]  /*55b0*/  IADD3 R172, PT, PT, R172, 0x1, RZ ;  /* 0x00000001acac7810 */ /* 0x000fe40007ffe0ff */
[----:B------:R-:W-:Y:S02]  /*55c0*/  LEA R180, R185, R180, 0x7 ;  /* 0x000000b4b9b47211 */ /* 0x000fe400078e38ff */
[----:B------:R-:W-:Y:S02]  /*55d0*/  PLOP3.LUT P1, PT, P1, PT, PT, 0x8, 0x80 ;  /* 0x000000000080781c */ /* 0x000fe40000f2e170 */
[----:B------:R-:W-:Y:S01]  /*55e0*/  LOP3.LUT R172, R172, 0x3, RZ, 0xc0, !PT ;  /* 0x00000003acac7812 */ /* 0x000fe200078ec0ff */
[----:B---3--:R-:W1:Y:S04]  /*55f0*/  SHFL.BFLY PT, R9, R6, 0x1, 0x1f ;  /* 0x0c201f0006097f89 */ /* 0x008e6800000e0000 */
[----:B------:R-:W3:Y:S01]  /*5600*/  SHFL.BFLY PT, R8, R7, 0x1, 0x1f ;  /* 0x0c201f0007087f89 */ /* 0x000ee200000e0000 */
[----:B-1----:R-:W-:Y:S01]  /*5610*/  FADD.FTZ R9, R9, R6 ;  /* 0x0000000609097221 */ /* 0x002fe20000010000 */
[----:B---3--:R-:W-:-:S04]  /*5620*/  FADD.FTZ R8, R8, R7 ;  /* 0x0000000708087221 */ /* 0x008fc80000010000 */
[----:B------:R-:W1:Y:S04]  /*5630*/  SHFL.BFLY PT, R10, R9, 0x2, 0x1f ;  /* 0x0c401f00090a7f89 */ /* 0x000e6800000e0000 */
        /* <DEDUP_REMOVED lines=14> */
[----:B---3--:R-:W-:-:S03]  /*5720*/  FADD.FTZ R4, R7, R4 ;  /* 0x0000000407047221 */ /* 0x008fc60000010000 */
[----:B------:R-:W-:Y:S01]  /*5730*/  FMUL.FTZ R5, R5, 5.4253472626442089677e-05 ;  /* 0x38638e3905057820 */ /* 0x000fe20000410000 */
[----:B------:R-:W-:-:S04]  /*5740*/  FMUL.FTZ R4, R4, 5.4253472626442089677e-05 ;  /* 0x38638e3904047820 */ /* 0x000fc80000410000 */
[C-C-:B------:R-:W-:Y:S01]  /*5750*/  FFMA.FTZ R9, R4.reuse, R0, R5.reuse ;  /* 0x0000000004097223 */ /* 0x140fe20000010005 */
[C-C-:B------:R-:W-:Y:S01]  /*5760*/  FFMA.FTZ R146, R4.reuse, R146, R5.reuse ;  /* 0x0000009204927223 */ /* 0x140fe20000010005 */
[C-C-:B------:R-:W-:Y:S01]  /*5770*/  FFMA.FTZ R141, R4.reuse, R141, R5.reuse ;  /* 0x0000008d048d7223 */ /* 0x140fe20000010005 */
[C-C-:B------:R-:W-:Y:S01]  /*5780*/  FFMA.FTZ R142, R4.reuse, R142, R5.reuse ;  /* 0x0000008e048e7223 */ /* 0x140fe20000010005 */
[----:B------:R-:W-:Y:S01]  /*5790*/  FADD.FTZ R9, -R9, R2 ;  /* 0x0000000209097221 */ /* 0x000fe20000010100 */
[C-C-:B------:R-:W-:Y:S01]  /*57a0*/  FFMA.FTZ R137, R4.reuse, R137, R5.reuse ;  /* 0x0000008904897223 */ /* 0x140fe20000010005 */
[----:B------:R-:W-:Y:S01]  /*57b0*/  FADD.FTZ R141, -R141, R166 ;  /* 0x000000a68d8d7221 */ /* 0x000fe20000010100 */
[--C-:B------:R-:W-:Y:S01]  /*57c0*/  FFMA.FTZ R133, R4, R133, R5.reuse ;  /* 0x0000008504857223 */ /* 0x100fe20000010005 */
[----:B------:R-:W-:Y:S01]  /*57d0*/  FMUL.FTZ R9, R170, R9 ;  /* 0x00000009aa097220 */ /* 0x000fe20000410000 */
[----:B------:R-:W-:Y:S01]  /*57e0*/  FADD.FTZ R137, -R137, R164 ;  /* 0x000000a489897221 */ /* 0x000fe20000010100 */
[C-C-:B------:R-:W-:Y:S01]  /*57f0*/  FFMA.FTZ R129, R4.reuse, R129, R5.reuse ;  /* 0x0000008104817223 */ /* 0x140fe20000010005 */
[--C-:B------:R-:W-:Y:S01]  /*5800*/  FFMA.FTZ R138, R4, R138, R5.reuse ;  /* 0x0000008a048a7223 */ /* 0x100fe20000010005 */
[----:B------:R1:W-:Y:S01]  /*5810*/  F2F.F16.F32 R11, R9 ;  /* 0x00000009000b7304 */ /* 0x0003e20000200800 */
[----:B------:R-:W-:Y:S01]  /*5820*/  FMUL.FTZ R141, R170, R141 ;  /* 0x0000008daa8d7220 */ /* 0x000fe20000410000 */
[----:B------:R-:W-:Y:S01]  /*5830*/  FADD.FTZ R133, -R133, R162 ;  /* 0x000000a285857221 */ /* 0x000fe20000010100 */
[--C-:B------:R-:W-:Y:S01]  /*5840*/  FFMA.FTZ R130, R4, R130, R5.reuse ;  /* 0x0000008204827223 */ /* 0x100fe20000010005 */
[----:B------:R-:W-:Y:S01]  /*5850*/  FMUL.FTZ R137, R170, R137 ;  /* 0x00000089aa897220 */ /* 0x000fe20000410000 */
[----:B------:R-:W-:Y:S01]  /*5860*/  FADD.FTZ R129, -R129, R160 ;  /* 0x000000a081817221 */ /* 0x000fe20000010100 */
[--C-:B------:R-:W-:Y:S01]  /*5870*/  FFMA.FTZ R122, R4, R122, R5.reuse ;  /* 0x0000007a047a7223 */ /* 0x100fe20000010005 */
[----:B------:R-:W-:Y:S01]  /*5880*/  FMUL.FTZ R133, R170, R133 ;  /* 0x00000085aa857220 */ /* 0x000fe20000410000 */
[----:B------:R-:W-:Y:S01]  /*5890*/  FFMA.FTZ R154, R4, R154, R5 ;  /* 0x0000009a049a7223 */ /* 0x000fe20000010005 */
[----:B-1----:R-:W-:Y:S01]  /*58a0*/  FADD.FTZ R9, -R146, R147 ;  /* 0x0000009392097221 */ /* 0x002fe20000010100 */
[C-C-:B------:R-:W-:Y:S01]  /*58b0*/  FFMA.FTZ R114, R4.reuse, R114, R5.reuse ;  /* 0x0000007204727223 */ /* 0x140fe20000010005 */
[----:B------:R-:W-:Y:S01]  /*58c0*/  FFMA.FTZ R150, R4, R150, R5 ;  /* 0x0000009604967223 */ /* 0x000fe20000010005 */
[C---:B------:R-:W-:Y:S01]  /*58d0*/  FMUL.FTZ R129, R170.reuse, R129 ;  /* 0x00000081aa817220 */ /* 0x040fe20000410000 */
[----:B------:R-:W-:Y:S01]  /*58e0*/  FMUL.FTZ R6, R170, R9 ;  /* 0x00000009aa067220 */ /* 0x000fe20000410000 */
[----:B------:R-:W-:Y:S01]  /*58f0*/  FADD.FTZ R9, -R142, R143 ;  /* 0x0000008f8e097221 */ /* 0x000fe20000010100 */
[----:B------:R-:W-:Y:S01]  /*5900*/  FADD.FTZ R155, -R154, R155 ;  /* 0x0000009b9a9b7221 */ /* 0x000fe20000010100 */
[----:B------:R-:W-:Y:S01]  /*5910*/  FFMA.FTZ R152, R4, R152, R5 ;  /* 0x0000009804987223 */ /* 0x000fe20000010005 */
[----:B------:R-:W-:Y:S01]  /*5920*/  FADD.FTZ R151, -R150, R151 ;  /* 0x0000009796977221 */ /* 0x000fe20000010100 */
[----:B------:R-:W-:Y:S01]  /*5930*/  FMUL.FTZ R8, R170, R9 ;  /* 0x00000009aa087220 */ /* 0x000fe20000410000 */
[----:B------:R-:W-:Y:S01]  /*5940*/  FADD.FTZ R9, -R138, R139 ;  /* 0x0000008b8a097221 */ /* 0x000fe20000010100 */
[----:B------:R-:W-:Y:S01]  /*5950*/  FMUL.FTZ R0, R170, R155 ;  /* 0x0000009baa007220 */ /* 0x000fe20000410000 */
[----:B------:R1:W-:Y:S01]  /*5960*/  F2F.F16.F32 R139, R141 ;  /* 0x0000008d008b7304 */ /* 0x0003e20000200800 */
[----:B------:R-:W-:Y:S01]  /*5970*/  FADD.FTZ R169, -R152, R169 ;  /* 0x000000a998a97221 */ /* 0x000fe20000010100 */
[----:B------:R-:W-:Y:S01]  /*5980*/  FMUL.FTZ R2, R170, R151 ;  /* 0x00000097aa027220 */ /* 0x000fe20000410000 */
[C-C-:B------:R-:W-:Y:S01]  /*5990*/  FFMA.FTZ R104, R4.reuse, R104, R5.reuse ;  /* 0x0000006804687223 */ /* 0x140fe20000010005 */
[--C-:B------:R-:W-:Y:S01]  /*59a0*/  FFMA.FTZ R144, R4, R144, R5.reuse ;  /* 0x0000009004907223 */ /* 0x100fe20000010005 */
[----:B------:R-:W-:Y:S01]  /*59b0*/  FMUL.FTZ R7, R170, R169 ;  /* 0x000000a9aa077220 */ /* 0x000fe20000410000 */
[C-C-:B------:R-:W-:Y:S01]  /*59c0*/  FFMA.FTZ R110, R4.reuse, R110, R5.reuse ;  /* 0x0000006e046e7223 */ /* 0x140fe20000010005 */
[----:B------:R-:W-:Y:S01]  /*59d0*/  FFMA.FTZ R134, R4, R134, R5 ;  /* 0x0000008604867223 */ /* 0x000fe20000010005 */
[----:B------:R-:W-:Y:S01]  /*59e0*/  F2F.F16.F32 R0, R0 ;  /* 0x0000000000007304 */ /* 0x000fe20000200800 */
[----:B-1----:R-:W-:Y:S01]  /*59f0*/  FADD.FTZ R141, -R130, R131 ;  /* 0x00000083828d7221 */ /* 0x002fe20000010100 */
[----:B------:R-:W-:Y:S01]  /*5a00*/  FADD.FTZ R167, -R144, R167 ;  /* 0x000000a790a77221 */ /* 0x000fe20000010100 */
[----:B------:R-:W-:Y:S01]  /*5a10*/  FADD.FTZ R151, -R134, R135 ;  /* 0x0000008786977221 */ /* 0x000fe20000010100 */
[C-C-:B------:R-:W-:Y:S01]  /*5a20*/  FFMA.FTZ R128, R4.reuse, R128, R5.reuse ;  /* 0x0000008004807223 */ /* 0x140fe20000010005 */
[--C-:B------:R-:W-:Y:S01]  /*5a30*/  FFMA.FTZ R118, R4, R118, R5.reuse ;  /* 0x0000007604767223 */ /* 0x100fe20000010005 */
[----:B------:R-:W-:Y:S01]  /*5a40*/  FMUL.FTZ R167, R170, R167 ;  /* 0x000000a7aaa77220 */ /* 0x000fe20000410000 */
[C-C-:B------:R-:W-:Y:S01]  /*5a50*/  FFMA.FTZ R140, R4.reuse, R140, R5.reuse ;  /* 0x0000008c048c7223 */ /* 0x140fe20000010005 */
[----:B------:R1:W-:Y:S01]  /*5a60*/  F2F.F16.F32 R131, R137 ;  /* 0x0000008900837304 */ /* 0x0003e20000200800 */
[C-C-:B------:R-:W-:Y:S01]  /*5a70*/  FFMA.FTZ R126, R4.reuse, R126, R5.reuse ;  /* 0x0000007e047e7223 */ /* 0x140fe20000010005 */
[--C-:B------:R-:W-:Y:S01]  /*5a80*/  FFMA.FTZ R155, R4, R148, R5.reuse ;  /* 0x00000094049b7223 */ /* 0x100fe20000010005 */
[----:B------:R-:W-:Y:S01]  /*5a90*/  FMUL.FTZ R9, R170, R9 ;  /* 0x00000009aa097220 */ /* 0x000fe20000410000 */
[C-C-:B------:R-:W-:Y:S01]  /*5aa0*/  FFMA.FTZ R136, R4.reuse, R136, R5.reuse ;  /* 0x0000008804887223 */ /* 0x140fe20000010005 */
[C-C-:B------:R-:W-:Y:S01]  /*5ab0*/  FFMA.FTZ R132, R4.reuse, R132, R5.reuse ;  /* 0x0000008404847223 */ /* 0x140fe20000010005 */
[C-C-:B------:R-:W-:Y:S01]  /*5ac0*/  FFMA.FTZ R125, R4.reuse, R125, R5.reuse ;  /* 0x0000007d047d7223 */ /* 0x140fe20000010005 */
[----:B------:R-:W-:Y:S01]  /*5ad0*/  FFMA.FTZ R124, R4, R124, R5 ;  /* 0x0000007c047c7223 */ /* 0x000fe20000010005 */
[----:B------:R-:W3:Y:S01]  /*5ae0*/  F2F.F16.F32 R2, R2 ;  /* 0x0000000200027304 */ /* 0x000ee20000200800 */
[----:B-1----:R-:W-:Y:S01]  /*5af0*/  FADD.FTZ R137, -R122, R123 ;  /* 0x0000007b7a897221 */ /* 0x002fe20000010100 */
[C-C-:B------:R-:W-:Y:S01]  /*5b00*/  FFMA.FTZ R121, R4.reuse, R121, R5.reuse ;  /* 0x0000007904797223 */ /* 0x140fe20000010005 */
[C-C-:B------:R-:W-:Y:S01]  /*5b10*/  FFMA.FTZ R120, R4.reuse, R120, R5.reuse ;  /* 0x0000007804787223 */ /* 0x140fe20000010005 */
[----:B------:R-:W-:Y:S01]  /*5b20*/  FFMA.FTZ R116, R4, R116, R5 ;  /* 0x0000007404747223 */ /* 0x000fe20000010005 */
[C---:B------:R-:W-:Y:S01]  /*5b30*/  FMUL.FTZ R10, R170.reuse, R151 ;  /* 0x00000097aa0a7220 */ /* 0x040fe20000410000 */
[----:B------:R-:W-:Y:S01]  /*5b40*/  FMUL.FTZ R122, R170, R137 ;  /* 0x00000089aa7a7220 */ /* 0x000fe20000410000 */
[----:B------:R-:W-:Y:S01]  /*5b50*/  FADD.FTZ R159, -R128, R159 ;  /* 0x0000009f809f7221 */ /* 0x000fe20000010100 */
[----:B------:R1:W-:Y:S01]  /*5b60*/  F2F.F16.F32 R123, R133 ;  /* 0x00000085007b7304 */ /* 0x0003e20000200800 */
[----:B------:R-:W-:Y:S01]  /*5b70*/  FMUL.FTZ R130, R170, R141 ;  /* 0x0000008daa827220 */ /* 0x000fe20000410000 */
[----:B------:R-:W-:Y:S01]  /*5b80*/  FADD.FTZ R137, -R118, R119 ;  /* 0x0000007776897221 */ /* 0x000fe20000010100 */
[----:B------:R-:W-:Y:S01]  /*5b90*/  FADD.FTZ R165, -R140, R165 ;  /* 0x000000a58ca57221 */ /* 0x000fe20000010100 */
[----:B------:R-:W-:Y:S01]  /*5ba0*/  FADD.FTZ R141, -R126, R127 ;  /* 0x0000007f7e8d7221 */ /* 0x000fe20000010100 */
[----:B------:R-:W-:Y:S01]  /*5bb0*/  FMUL.FTZ R159, R170, R159 ;  /* 0x0000009faa9f7220 */ /* 0x000fe20000410000 */
[----:B------:R-:W-:Y:S01]  /*5bc0*/  FADD.FTZ R153, -R120, R153 ;  /* 0x0000009978997221 */ /* 0x000fe20000010100 */
[----:B------:R-:W-:Y:S01]  /*5bd0*/  FMUL.FTZ R118, R170, R137 ;  /* 0x00000089aa767220 */ /* 0x000fe20000410000 */
[----:B------:R-:W4:Y:S01]  /*5be0*/  F2F.F16.F32 R7, R7 ;  /* 0x0000000700077304 */ /* 0x000f220000200800 */
[----:B-1----:R-:W-:Y:S01]  /*5bf0*/  FADD.FTZ R133, -R114, R115 ;  /* 0x0000007372857221 */ /* 0x002fe20000010100 */
[C---:B------:R-:W-:Y:S01]  /*5c00*/  FMUL.FTZ R165, R170.reuse, R165 ;  /* 0x000000a5aaa57220 */ /* 0x040fe20000410000 */
[C---:B------:R-:W-:Y:S01]  /*5c10*/  FMUL.FTZ R126, R170.reuse, R141 ;  /* 0x0000008daa7e7220 */ /* 0x040fe20000410000 */
[----:B------:R-:W-:Y:S01]  /*5c20*/  FADD.FTZ R125, -R125, R158 ;  /* 0x0000009e7d7d7221 */ /* 0x000fe20000010100 */
[----:B------:R-:W-:Y:S01]  /*5c30*/  FMUL.FTZ R114, R170, R133 ;  /* 0x00000085aa727220 */ /* 0x000fe20000410000 */
[----:B------:R-:W-:Y:S01]  /*5c40*/  FADD.FTZ R133, -R110, R113 ;  /* 0x000000716e857221 */ /* 0x000fe20000010100 */
[----:B------:R-:W-:Y:S01]  /*5c50*/  FADD.FTZ R121, -R121, R156 ;  /* 0x0000009c79797221 */ /* 0x000fe20000010100 */
[----:B------:R1:W-:Y:S01]  /*5c60*/  F2F.F16.F32 R115, R129 ;  /* 0x0000008100737304 */ /* 0x0003e20000200800 */
[----:B---3--:R-:W-:Y:S01]  /*5c70*/  SHF.L.U32 R2, R2, 0x10, RZ ;  /* 0x0000001002027819 */ /* 0x008fe200000006ff */
[----:B------:R-:W-:Y:S01]  /*5c80*/  FMUL.FTZ R110, R170, R133 ;  /* 0x00000085aa6e7220 */ /* 0x000fe20000410000 */
[----:B------:R-:W-:Y:S01]  /*5c90*/  FADD.FTZ R161, -R132, R161 ;  /* 0x000000a184a17221 */ /* 0x000fe20000010100 */
[----:B------:R-:W-:Y:S01]  /*5ca0*/  FADD.FTZ R163, -R136, R163 ;  /* 0x000000a388a37221 */ /* 0x000fe20000010100 */
[----:B------:R-:W-:Y:S01]  /*5cb0*/  FMUL.FTZ R153, R170, R153 ;  /* 0x00000099aa997220 */ /* 0x000fe20000410000 */
[----:B------:R-:W-:Y:S01]  /*5cc0*/  FADD.FTZ R157, -R124, R157 ;  /* 0x0000009d7c9d7221 */ /* 0x000fe20000010100 */
[----:B------:R-:W-:Y:S01]  /*5cd0*/  FMUL.FTZ R125, R170, R125 ;  /* 0x0000007daa7d7220 */ /* 0x000fe20000410000 */
[----:B------:R-:W3:Y:S01]  /*5ce0*/  F2F.F16.F32 R6, R6 ;  /* 0x0000000600067304 */ /* 0x000ee20000200800 */
[----:B-1----:R-:W-:Y:S01]  /*5cf0*/  FFMA.FTZ R129, R4, R106, R5 ;  /* 0x0000006a04817223 */ /* 0x002fe20000010005 */
[C---:B------:R-:W-:Y:S01]  /*5d00*/  FMUL.FTZ R121, R170.reuse, R121 ;  /* 0x00000079aa797220 */ /* 0x040fe20000410000 */
[----:B------:R-:W-:Y:S01]  /*5d10*/  FADD.FTZ R155, -R155, R168 ;  /* 0x000000a89b9b7221 */ /* 0x000fe20000010100 */
[C---:B------:R-:W-:Y:S01]  /*5d20*/  FMUL.FTZ R161, R170.reuse, R161 ;  /* 0x000000a1aaa17220 */ /* 0x040fe20000410000 */
[----:B------:R-:W-:Y:S01]  /*5d30*/  FADD.FTZ R129, -R129, R112 ;  /* 0x0000007081817221 */ /* 0x000fe20000010100 */
[C---:B------:R-:W-:Y:S01]  /*5d40*/  FMUL.FTZ R163, R170.reuse, R163 ;  /* 0x000000a3aaa37220 */ /* 0x040fe20000410000 */
[C---:B------:R-:W-:Y:S01]  /*5d50*/  FMUL.FTZ R157, R170.reuse, R157 ;  /* 0x0000009daa9d7220 */ /* 0x040fe20000410000 */
[----:B------:R-:W1:Y:S01]  /*5d60*/  F2F.F16.F32 R8, R8 ;  /* 0x0000000800087304 */ /* 0x000e620000200800 */
[----:B------:R-:W-:Y:S01]  /*5d70*/  FMUL.FTZ R106, R170, R129 ;  /* 0x00000081aa6a7220 */ /* 0x000fe20000410000 */
[----:B------:R-:W-:Y:S01]  /*5d80*/  FADD.FTZ R129, -R104, R111 ;  /* 0x0000006f68817221 */ /* 0x000fe20000010100 */
[C-C-:B------:R-:W-:Y:S01]  /*5d90*/  FFMA.FTZ R104, R4.reuse, R103, R5.reuse ;  /* 0x0000006704687223 */ /* 0x140fe20000010005 */
[C-C-:B------:R-:W-:Y:S01]  /*5da0*/  FFMA.FTZ R103, R4.reuse, R102, R5.reuse ;  /* 0x0000006604677223 */ /* 0x140fe20000010005 */
[----:B------:R-:W-:Y:S01]  /*5db0*/  FFMA.FTZ R102, R4, R117, R5 ;  /* 0x0000007504667223 */ /* 0x000fe20000010005 */
[----:B------:R-:W-:Y:S01]  /*5dc0*/  FMUL.FTZ R129, R170, R129 ;  /* 0x00000081aa817220 */ /* 0x000fe20000410000 */
[----:B------:R-:W-:Y:S01]  /*5dd0*/  FADD.FTZ R109, -R104, R109 ;  /* 0x0000006d686d7221 */ /* 0x000fe20000010100 */
[----:B------:R-:W5:Y:S01]  /*5de0*/  F2F.F16.F32 R143, R167 ;  /* 0x000000a7008f7304 */ /* 0x000f620000200800 */
[----:B------:R-:W-:Y:S01]  /*5df0*/  FADD.FTZ R149, -R102, R149 ;  /* 0x0000009566957221 */ /* 0x000fe20000010100 */
[C-C-:B------:R-:W-:Y:S01]  /*5e00*/  FFMA.FTZ R102, R4.reuse, R101, R5.reuse ;  /* 0x0000006504667223 */ /* 0x140fe20000010005 */
[----:B------:R-:W-:Y:S01]  /*5e10*/  FFMA.FTZ R4, R4, R24, R5 ;  /* 0x0000001804047223 */ /* 0x000fe20000010005 */
[----:B------:R-:W-:Y:S01]  /*5e20*/  FADD.FTZ R103, -R103, R108 ;  /* 0x0000006c67677221 */ /* 0x000fe20000010100 */
[----:B------:R-:W-:Y:S01]  /*5e30*/  FMUL.FTZ R109, R170, R109 ;  /* 0x0000006daa6d7220 */ /* 0x000fe20000410000 */
[----:B------:R-:W-:Y:S01]  /*5e40*/  FADD.FTZ R107, -R102, R107 ;  /* 0x0000006b666b7221 */ /* 0x000fe20000010100 */
[----:B------:R-:W-:Y:S01]  /*5e50*/  FADD.FTZ R105, -R4, R105 ;  /* 0x0000006904697221 */ /* 0x000fe20000010100 */
[----:B------:R-:W-:Y:S01]  /*5e60*/  F2F.F16.F32 R114, R114 ;  /* 0x0000007200727304 */ /* 0x000fe20000200800 */
[----:B------:R-:W-:-:S04]  /*5e70*/  IMAD.WIDE.U32 R4, R0, 0x10000, RZ ;  /* 0x0001000000047825 */ /* 0x000fc800078e00ff */
[C---:B------:R-:W-:Y:S01]  /*5e80*/  FMUL.FTZ R103, R170.reuse, R103 ;  /* 0x00000067aa677220 */ /* 0x040fe20000410000 */
[C---:B------:R-:W-:Y:S01]  /*5e90*/  FMUL.FTZ R105, R170.reuse, R105 ;  /* 0x00000069aa697220 */ /* 0x040fe20000410000 */
[----:B------:R-:W-:Y:S01]  /*5ea0*/  FMUL.FTZ R155, R170, R155 ;  /* 0x0000009baa9b7220 */ /* 0x000fe20000410000 */
[----:B------:R-:W-:Y:S01]  /*5eb0*/  FADD.FTZ R145, -R116, R145 ;  /* 0x0000009174917221 */ /* 0x000fe20000010100 */
[----:B----4-:R-:W-:Y:S01]  /*5ec0*/  LOP3.LUT R5, R2, R5, R7, 0xfe, !PT ;  /* 0x0000000502057212 */ /* 0x010fe200078efe07 */
[----:B---3--:R-:W-:Y:S01]  /*5ed0*/  IMAD.WIDE.U32 R6, R6, 0x10000, RZ ;  /* 0x0001000006067825 */ /* 0x008fe200078e00ff */
[----:B------:R-:W3:Y:S01]  /*5ee0*/  F2F.F16.F32 R110, R110 ;  /* 0x0000006e006e7304 */ /* 0x000ee20000200800 */
[----:B-1----:R-:W-:Y:S02]  /*5ef0*/  SHF.L.U32 R2, R8, 0x10, RZ ;  /* 0x0000001008027819 */ /* 0x002fe400000006ff */
[C---:B------:R-:W-:Y:S01]  /*5f00*/  FMUL.FTZ R107, R170.reuse, R107 ;  /* 0x0000006baa6b7220 */ /* 0x040fe20000410000 */
[C---:B------:R-:W-:Y:S01]  /*5f10*/  FMUL.FTZ R149, R170.reuse, R149 ;  /* 0x00000095aa957220 */ /* 0x040fe20000410000 */
[----:B------:R-:W-:Y:S01]  /*5f20*/  FMUL.FTZ R145, R170, R145 ;  /* 0x00000091aa917220 */ /* 0x000fe20000410000 */
[----:B-----5:R-:W-:-:S02]  /*5f30*/  LOP3.LUT R7, R2, R7, R143, 0xfe, !PT ;  /* 0x0000000702077212 */ /* 0x020fc400078efe8f */
[----:B------:R-:W-:Y:S01]  /*5f40*/  LOP3.LUT R4, R4, R11, RZ, 0xfc, !PT ;  /* 0x0000000b04047212 */ /* 0x000fe200078efcff */
[----:B------:R-:W1:Y:S01]  /*5f50*/  F2F.F16.F32 R9, R9 ;  /* 0x0000000900097304 */ /* 0x000e620000200800 */
[----:B---3--:R-:W-:-:S07]  /*5f60*/  SHF.L.U32 R110, R110, 0x10, RZ ;  /* 0x000000106e6e7819 */ /* 0x008fce00000006ff */
[----:B------:R-:W3:Y:S01]  /*5f70*/  F2F.F16.F32 R10, R10 ;  /* 0x0000000a000a7304 */ /* 0x000ee20000200800 */
[----:B-1----:R-:W-:-:S07]  /*5f80*/  IMAD.WIDE.U32 R8, R9, 0x10000, RZ ;  /* 0x0001000009087825 */ /* 0x002fce00078e00ff */
[----:B------:R-:W-:Y:S01]  /*5f90*/  F2F.F16.F32 R113, R159 ;  /* 0x0000009f00717304 */ /* 0x000fe20000200800 */
[----:B------:R-:W-:Y:S02]  /*5fa0*/  LOP3.LUT R8, R8, R139, RZ, 0xfc, !PT ;  /* 0x0000008b08087212 */ /* 0x000fe400078efcff */
[----:B---3--:R-:W-:-:S05]  /*5fb0*/  SHF.L.U32 R10, R10, 0x10, RZ ;  /* 0x000000100a0a7819 */ /* 0x008fca00000006ff */
[----:B------:R1:W3:Y:S08]  /*5fc0*/  F2F.F16.F32 R112, R129 ;  /* 0x0000008100707304 */ /* 0x0002f00000200800 */
[----:B------:R-:W4:Y:S01]  /*5fd0*/  F2F.F16.F32 R109, R109 ;  /* 0x0000006d006d7304 */ /* 0x000f220000200800 */
[----:B-1----:R-:W1:Y:S01]  /*5fe0*/  LDC.64 R128, c[0x0][0x3f0] ;  /* 0x0000fc00ff807b82 */ /* 0x002e620000000a00 */
[----:B---3--:R-:W-:-:S06]  /*5ff0*/  SHF.L.U32 R112, R112, 0x10, RZ ;  /* 0x0000001070707819 */ /* 0x008fcc00000006ff */
[----:B------:R-:W3:Y:S01]  /*6000*/  F2F.F16.F32 R135, R165 ;  /* 0x000000a500877304 */ /* 0x000ee20000200800 */
[----:B----4-:R-:W-:-:S07]  /*6010*/  IMAD.WIDE.U32 R108, R109, 0x10000, RZ ;  /* 0x000100006d6c7825 */ /* 0x010fce00078e00ff */
[----:B------:R-:W4:Y:S01]  /*6020*/  F2F.F16.F32 R122, R122 ;  /* 0x0000007a007a7304 */ /* 0x000f220000200800 */
[----:B---3--:R-:W-:-:S07]  /*6030*/  LOP3.LUT R9, R10, R9, R135, 0xfe, !PT ;  /* 0x000000090a097212 */ /* 0x008fce00078efe87 */
[----:B------:R4:W3:Y:S08]  /*6040*/  F2F.F16.F32 R117, R103 ;  /* 0x0000006700757304 */ /* 0x0008f00000200800 */
[----:B------:R-:W5:Y:S01]  /*6050*/  F2F.F16.F32 R130, R130 ;  /* 0x0000008200827304 */ /* 0x000f620000200800 */
[----:B----4-:R-:W-:-:S03]  /*6060*/  IMAD.WIDE.U32 R102, R122, 0x10000, RZ ;  /* 0x000100007a667825 */ /* 0x010fc600078e00ff */
[----:B------:R-:W-:-:S04]  /*6070*/  LOP3.LUT R102, R102, R123, RZ, 0xfc, !PT ;  /* 0x0000007b66667212 */ /* 0x000fc800078efcff */
[----:B------:R-:W4:Y:S01]  /*6080*/  F2F.F16.F32 R118, R118 ;  /* 0x0000007600767304 */ /* 0x000f220000200800 */
[----:B---3--:R-:W-:Y:S01]  /*6090*/  SHF.L.U32 R117, R117, 0x10, RZ ;  /* 0x0000001075757819 */ /* 0x008fe200000006ff */
[----:B-----5:R-:W-:-:S06]  /*60a0*/  IMAD.WIDE.U32 R10, R130, 0x10000, RZ ;  /* 0x00010000820a7825 */ /* 0x020fcc00078e00ff */
[----:B------:R-:W-:Y:S01]  /*60b0*/  F2F.F16.F32 R106, R106 ;  /* 0x0000006a006a7304 */ /* 0x000fe20000200800 */
[----:B------:R-:W-:Y:S02]  /*60c0*/  LOP3.LUT R10, R10, R131, RZ, 0xfc, !PT ;  /* 0x000000830a0a7212 */ /* 0x000fe400078efcff */
[----:B----4-:R-:W-:-:S05]  /*60d0*/  SHF.L.U32 R118, R118, 0x10, RZ ;  /* 0x0000001076767819 */ /* 0x010fca00000006ff */
[----:B------:R-:W3:Y:S08]  /*60e0*/  F2F.F16.F32 R126, R126 ;  /* 0x0000007e007e7304 */ /* 0x000ef00000200800 */
[----:B------:R-:W4:Y:S01]  /*60f0*/  F2F.F16.F32 R153, R153 ;  /* 0x0000009900997304 */ /* 0x000f220000200800 */
[----:B---3--:R-:W-:-:S07]  /*6100*/  SHF.L.U32 R126, R126, 0x10, RZ ;  /* 0x000000107e7e7819 */ /* 0x008fce00000006ff */
[----:B------:R-:W3:Y:S01]  /*6110*/  F2F.F16.F32 R119, R161 ;  /* 0x000000a100777304 */ /* 0x000ee20000200800 */
[----:B----4-:R-:W-:-:S07]  /*6120*/  LOP3.LUT R109, R117, R109, R153, 0xfe, !PT ;  /* 0x0000006d756d7212 */ /* 0x010fce00078efe99 */
[----:B------:R-:W4:Y:S01]  /*6130*/  F2F.F16.F32 R127, R163 ;  /* 0x000000a3007f7304 */ /* 0x000f220000200800 */
[----:B---3--:R-:W-:-:S07]  /*6140*/  LOP3.LUT R103, R118, R103, R119, 0xfe, !PT ;  /* 0x0000006776677212 */ /* 0x008fce00078efe77 */
[----:B------:R-:W-:Y:S01]  /*6150*/  F2F.F16.F32 R125, R125 ;  /* 0x0000007d007d7304 */ /* 0x000fe20000200800 */
[----:B----4-:R-:W-:-:S07]  /*6160*/  LOP3.LUT R11, R126, R11, R127, 0xfe, !PT ;  /* 0x0000000b7e0b7212 */ /* 0x010fce00078efe7f */
[----:B------:R-:W3:Y:S08]  /*6170*/  F2F.F16.F32 R121, R121 ;  /* 0x0000007900797304 */ /* 0x000ef00000200800 */
[----:B------:R-:W-:Y:S01]  /*6180*/  F2F.F16.F32 R111, R157 ;  /* 0x0000009d006f7304 */ /* 0x000fe20000200800 */
[----:B---3--:R-:W-:-:S07]  /*6190*/  LOP3.LUT R108, R108, R121, RZ, 0xfc, !PT ;  /* 0x000000796c6c7212 */ /* 0x008fce00078efcff */
[----:B------:R3:W4:Y:S08]  /*61a0*/  F2F.F16.F32 R2, R105 ;  /* 0x0000006900027304 */ /* 0x0007300000200800 */
[----:B------:R-:W-:Y:S01]  /*61b0*/  F2F.F16.F32 R147, R155 ;  /* 0x0000009b00937304 */ /* 0x000fe20000200800 */
[----:B---3--:R-:W-:-:S05]  /*61c0*/  IMAD.WIDE.U32 R104, R114, 0x10000, RZ ;  /* 0x0001000072687825 */ /* 0x008fca00078e00ff */
[----:B------:R-:W-:Y:S01]  /*61d0*/  LOP3.LUT R105, R110, R105, R113, 0xfe, !PT ;  /* 0x000000696e697212 */ /* 0x000fe200078efe71 */
[----:B------:R-:W-:Y:S01]  /*61e0*/  IMAD R113, R91, 0x1200, R180 ;  /* 0x000012005b717824 */ /* 0x000fe200078e02b4 */
[----:B------:R3:W5:Y:S01]  /*61f0*/  F2F.F16.F32 R0, R107 ;  /* 0x0000006b00007304 */ /* 0x0007620000200800 */
[----:B------:R-:W-:Y:S02]  /*6200*/  LOP3.LUT R104, R104, R115, RZ, 0xfc, !PT ;  /* 0x0000007368687212 */ /* 0x000fe400078efcff */
[----:B----4-:R-:W-:Y:S02]  /*6210*/  SHF.L.U32 R2, R2, 0x10, RZ ;  /* 0x0000001002027819 */ /* 0x010fe400000006ff */
[C---:B------:R-:W-:Y:S02]  /*6220*/  IADD3 R115, PT, PT, R113.reuse, 0x200, RZ ;  /* 0x0000020071737810 */ /* 0x040fe40007ffe0ff */
[C---:B------:R-:W-:Y:S01]  /*6230*/  IADD3 R117, PT, PT, R113.reuse, 0x400, RZ ;  /* 0x0000040071757810 */ /* 0x040fe20007ffe0ff */
[----:B------:R-:W4:Y:S01]  /*6240*/  F2F.F16.F32 R149, R149 ;  /* 0x0000009500957304 */ /* 0x000f220000200800 */
[----:B---3--:R-:W-:Y:S01]  /*6250*/  IMAD.WIDE.U32 R106, R106, 0x10000, RZ ;  /* 0x000100006a6a7825 */ /* 0x008fe200078e00ff */
[----:B------:R-:W-:-:S02]  /*6260*/  IADD3 R119, PT, PT, R113, 0x600, RZ ;  /* 0x0000060071777810 */ /* 0x000fc40007ffe0ff */
[----:B------:R-:W-:Y:S01]  /*6270*/  IADD3 R121, PT, PT, R113, 0x800, RZ ;  /* 0x0000080071797810 */ /* 0x000fe20007ffe0ff */
[----:B-1----:R-:W-:Y:S01]  /*6280*/  IMAD.WIDE.U32 R114, R115, 0x8, R128 ;  /* 0x0000000873727825 */ /* 0x002fe200078e0080 */
[----:B------:R-:W-:Y:S02]  /*6290*/  LOP3.LUT R106, R106, R125, RZ, 0xfc, !PT ;  /* 0x0000007d6a6a7212 */ /* 0x000fe400078efcff */
[----:B------:R-:W1:Y:S01]  /*62a0*/  F2F.F16.F32 R145, R145 ;  /* 0x0000009100917304 */ /* 0x000e620000200800 */
[----:B------:R-:W-:Y:S01]  /*62b0*/  LOP3.LUT R107, R112, R107, R111, 0xfe, !PT ;  /* 0x0000006b706b7212 */ /* 0x000fe200078efe6f */
[----:B------:R-:W-:Y:S01]  /*62c0*/  IMAD.WIDE.U32 R116, R117, 0x8, R128 ;  /* 0x0000000875747825 */ /* 0x000fe200078e0080 */
[C---:B------:R-:W-:Y:S02]  /*62d0*/  IADD3 R123, PT, PT, R113.reuse, 0xa00, RZ ;  /* 0x00000a00717b7810 */ /* 0x040fe40007ffe0ff */
[C---:B------:R-:W-:Y:S01]  /*62e0*/  IADD3 R125, PT, PT, R113.reuse, 0xc00, RZ ;  /* 0x00000c00717d7810 */ /* 0x040fe20007ffe0ff */
[----:B-----5:R-:W-:Y:S01]  /*62f0*/  IMAD.WIDE.U32 R110, R0, 0x10000, RZ ;  /* 0x00010000006e7825 */ /* 0x020fe200078e00ff */
[----:B------:R-:W-:-:S02]  /*6300*/  IADD3 R127, PT, PT, R113, 0xe00, RZ ;  /* 0x00000e00717f7810 */ /* 0x000fc40007ffe0ff */
[C---:B------:R-:W-:Y:S01]  /*6310*/  IADD3 R101, PT, PT, R113.reuse, 0x1000, RZ ;  /* 0x0000100071657810 */ /* 0x040fe20007ffe0ff */
[--C-:B------:R-:W-:Y:S01]  /*6320*/  IMAD.WIDE.U32 R112, R113, 0x8, R128.reuse ;  /* 0x0000000871707825 */ /* 0x100fe200078e0080 */
[----:B------:R-:W-:Y:S02]  /*6330*/  LOP3.LUT R6, R6, R147, RZ, 0xfc, !PT ;  /* 0x0000009306067212 */ /* 0x000fe400078efcff */
[----:B----4-:R-:W-:Y:S01]  /*6340*/  LOP3.LUT R110, R110, R149, RZ, 0xfc, !PT ;  /* 0x000000956e6e7212 */ /* 0x010fe200078efcff */
[----:B------:R-:W-:Y:S01]  /*6350*/  IMAD.WIDE.U32 R118, R119, 0x8, R128 ;  /* 0x0000000877767825 */ /* 0x000fe200078e0080 */
[----:B------:R3:W-:Y:S01]  /*6360*/  STG.E.64 desc[UR4][R112.64], R4 ;  /* 0x0000000470007986 */ /* 0x0007e2000c101b04 */
[----:B-1----:R-:W-:Y:S02]  /*6370*/  LOP3.LUT R111, R2, R111, R145, 0xfe, !PT ;  /* 0x0000006f026f7212 */ /* 0x002fe400078efe91 */
[----:B------:R-:W-:Y:S01]  /*6380*/  IMAD.WIDE.U32 R120, R121, 0x8, R128 ;  /* 0x0000000879787825 */ /* 0x000fe200078e0080 */
[----:B------:R3:W-:Y:S01]  /*6390*/  STG.E.64 desc[UR4][R114.64], R6 ;  /* 0x0000000672007986 */ /* 0x0007e2000c101b04 */
[----:B------:R-:W-:-:S02]  /*63a0*/  IADD3 R91, PT, PT, R91, R181, RZ ;  /* 0x000000b55b5b7210 */ /* 0x000fc40007ffe0ff */
[--C-:B------:R-:W-:Y:S01]  /*63b0*/  IMAD.WIDE.U32 R122, R123, 0x8, R128.reuse ;  /* 0x000000087b7a7825 */ /* 0x100fe200078e0080 */
[----:B------:R3:W-:Y:S01]  /*63c0*/  STG.E.64 desc[UR4][R116.64], R8 ;  /* 0x0000000874007986 */ /* 0x0007e2000c101b04 */
[----:B--2---:R-:W-:Y:S02]  /*63d0*/  ISETP.GE.AND P0, PT, R91, UR6, PT ;  /* 0x000000065b007c0c */ /* 0x004fe4000bf06270 */
[--C-:B------:R-:W-:Y:S01]  /*63e0*/  IMAD.WIDE.U32 R124, R125, 0x8, R128.reuse ;  /* 0x000000087d7c7825 */ /* 0x100fe200078e0080 */
[----:B------:R3:W-:Y:S03]  /*63f0*/  STG.E.64 desc[UR4][R118.64], R10 ;  /* 0x0000000a76007986 */ /* 0x0007e6000c101b04 */
[--C-:B------:R-:W-:Y:S01]  /*6400*/  IMAD.WIDE.U32 R126, R127, 0x8, R128.reuse ;  /* 0x000000087f7e7825 */ /* 0x100fe200078e0080 */
[----:B------:R3:W-:Y:S03]  /*6410*/  STG.E.64 desc[UR4][R120.64], R102 ;  /* 0x0000006678007986 */ /* 0x0007e6000c101b04 */
[----:B------:R-:W-:Y:S01]  /*6420*/  IMAD.WIDE.U32 R128, R101, 0x8, R128 ;  /* 0x0000000865807825 */ /* 0x000fe200078e0080 */
[----:B------:R3:W-:Y:S04]  /*6430*/  STG.E.64 desc[UR4][R122.64], R104 ;  /* 0x000000687a007986 */ /* 0x0007e8000c101b04 */
[----:B------:R3:W-:Y:S04]  /*6440*/  STG.E.64 desc[UR4][R124.64], R106 ;  /* 0x0000006a7c007986 */ /* 0x0007e8000c101b04 */
[----:B------:R3:W-:Y:S04]  /*6450*/  STG.E.64 desc[UR4][R126.64], R108 ;  /* 0x0000006c7e007986 */ /* 0x0007e8000c101b04 */
[----:B------:R3:W-:Y:S01]  /*6460*/  STG.E.64 desc[UR4][R128.64], R110 ;  /* 0x0000006e80007986 */ /* 0x0007e2000c101b04 */
[----:B------:R-:W-:Y:S05]  /*6470*/  @!P0 BRA `(.L_x_1062) ;  /* 0xffffffa400c08947 */ /* 0x000fea000383ffff */
[----:B---3--:R-:W-:Y:S02]  /*6480*/  MOV R8, R100 ;  /* 0x0000006400087202 */ /* 0x008fe40000000f00 */
        /* <DEDUP_REMOVED lines=55> */
[----:B-1----:R-:W-:-:S07]  /*6800*/  MOV R55, R3 ;  /* 0x0000000300377202 */ /* 0x002fce0000000f00 */
.L_x_1049:
[----:B-----5:R-:W1:Y:S01]  /*6810*/  LDC.64 R88, c[0x0][0x3e0] ;  /* 0x0000f800ff587b82 */ /* 0x020e620000000a00 */
[----:B------:R-:W-:-:S05]  /*6820*/  SHF.R.U32.HI R29, RZ, 0x2, R92 ;  /* 0x00000002ff1d7819 */ /* 0x000fca000001165c */
        /* <DEDUP_REMOVED lines=9> */
[C---:B-1----:R-:W-:Y:S01]  /*68c0*/  IMAD.WIDE.U32 R2, R29.reuse, 0x10, R88 ;  /* 0x000000101d027825 */ /* 0x042fe200078e0058 */
[----:B------:R-:W-:-:S03]  /*68d0*/  IADD3 R109, PT, PT, R29, 0x1000, RZ ;  /* 0x000010001d6d7810 */ /* 0x000fc60007ffe0ff */
[----:B------:R-:W-:Y:S01]  /*68e0*/  IMAD.WIDE.U32 R30, R35, 0x10, R88 ;  /* 0x00000010231e7825 */ /* 0x000fe200078e0058 */
[----:B------:R1:W-:Y:S03]  /*68f0*/  STG.E.128 desc[UR4][R2.64], R84 ;  /* 0x0000005402007986 */ /* 0x0003e6000c101d04 */
[----:B--2---:R-:W-:-:S04]  /*6900*/  IMAD.WIDE.U32 R28, R29, 0x10, R94 ;  /* 0x000000101d1c7825 */ /* 0x004fc800078e005e */
[--C-:B------:R-:W-:Y:S01]  /*6910*/  IMAD.WIDE.U32 R32, R39, 0x10, R88.reuse ;  /* 0x0000001027207825 */ /* 0x100fe200078e0058 */
[----:B------:R-:W-:Y:S03]  /*6920*/  STG.E.128 desc[UR4][R28.64], R24 ;  /* 0x000000181c007986 */ /* 0x000fe6000c101d04 */
[--C-:B------:R-:W-:Y:S01]  /*6930*/  IMAD.WIDE.U32 R36, R43, 0x10, R88.reuse ;  /* 0x000000102b247825 */ /* 0x100fe200078e0058 */
[----:B------:R-:W-:Y:S03]  /*6940*/  STG.E.128 desc[UR4][R30.64], R80 ;  /* 0x000000501e007986 */ /* 0x000fe6000c101d04 */
[----:B------:R-:W-:-:S04]  /*6950*/  IMAD.WIDE.U32 R40, R47, 0x10, R88 ;  /* 0x000000102f287825 */ /* 0x000fc800078e0058 */
[----:B-1----:R-:W-:-:S04]  /*6960*/  IMAD.WIDE.U32 R2, R35, 0x10, R94 ;  /* 0x0000001023027825 */ /* 0x002fc800078e005e */
        /* <DEDUP_REMOVED lines=27> */
.L_x_1063:
        /* <DEDUP_REMOVED lines=14> */
.L_x_3064:


//--------------------- .text._ZN10layer_norm22ln_bwd_finalize_kernelINS_22Kernel_traits_finalizeILj18432EffffjLj1024ELj4ENS_18Kernel_traits_baseILj18432EffffjLj1024EEEEEEEvNS_9BwdParamsE --------------------------
	.section	.text._ZN10layer_norm22ln_bwd_finalize_kernelINS_22Kernel_traits_finalizeILj18432EffffjLj1024ELj4ENS_18Kernel_traits_baseILj18432EffffjLj1024EEEEEEEvNS_9BwdParamsE,"ax",@progbits
	.align	128
        .global         _ZN10layer_norm22ln_bwd_finalize_kernelINS_22Kernel_traits_finalizeILj18432EffffjLj1024ELj4ENS_18Kernel_traits_baseILj18432EffffjLj1024EEEEEEEvNS_9BwdParamsE
        .type           _ZN10layer_norm22ln_bwd_finalize_kernelINS_22Kernel_traits_finalizeILj18432EffffjLj1024ELj4ENS_18Kernel_traits_baseILj18432EffffjLj1024EEEEEEEvNS_9BwdParamsE,@function
        .size           _ZN10layer_norm22ln_bwd_finalize_kernelINS_22Kernel_traits_finalizeILj18432EffffjLj1024ELj4ENS_18Kernel_traits_baseILj18432EffffjLj1024EEEEEEEvNS_9BwdParamsE,(.L_x_3065 - _ZN10layer_norm22ln_bwd_finalize_kernelINS_22Kernel_traits_finalizeILj18432EffffjLj1024ELj4ENS_18Kernel_traits_baseILj18432EffffjLj1024EEEEEEEvNS_9BwdParamsE)
        .other          _ZN10layer_norm22ln_bwd_finalize_kernelINS_22Kernel_traits_finalizeILj18432EffffjLj1024ELj4ENS_18Kernel_traits_baseILj18432EffffjLj1024EEEEEEEvNS_9BwdParamsE,@"STO_CUDA_ENTRY STV_DEFAULT"
_ZN10layer_norm22ln_bwd_finalize_kernelINS_22Kernel_traits_finalizeILj18432EffffjLj1024ELj4ENS_18Kernel_traits_baseILj18432EffffjLj1024EEEEEEEvNS_9BwdParamsE:
.text._ZN10layer_norm22ln_bwd_finalize_kernelINS_22Kernel_traits_finalizeILj18432EffffjLj1024ELj4ENS_18Kernel_traits_baseILj18432EffffjLj1024EEEEEEEvNS_9BwdParamsE:
        /* <DEDUP_REMOVED lines=37> */
.L_x_1068:
        /* <DEDUP_REMOVED lines=118> */
.L_x_1067:
[----:B------:R-:W-:Y:S05]  /*09b0*/  BSYNC.RECONVERGENT B1 ;  /* 0x0000000000017941 */ /* 0x000fea0003800200 */
.L_x_1066:
        /* <DEDUP_REMOVED lines=65> */
.L_x_1070:
[----:B------:R-:W-:Y:S05]  /*0dd0*/  BSYNC.RECONVERGENT B1 ;  /* 0x0000000000017941 */ /* 0x000fea0003800200 */
.L_x_1069:
        /* <DEDUP_REMOVED lines=37> */
.L_x_1072:
[----:B------:R-:W-:Y:S05]  /*1030*/  BSYNC.RECONVERGENT B1 ;  /* 0x0000000000017941 */ /* 0x000fea0003800200 */
.L_x_1071:
[----:B------:R-:W-:Y:S05]  /*1040*/  @!P1 BRA `(.L_x_1065) ;  /* 0x00000000003c9947 */ /* 0x000fea0003800000 */
[----:B------:R-:W0:Y:S01]  /*1050*/  LDC.64 R6, c[0x0][0x3e0] ;  /* 0x0000f800ff067b82 */ /* 0x000e220000000a00 */
[----:B------:R-:W-:Y:S01]  /*1060*/  IMAD R2, R15, 0x4800, R11 ;  /* 0x000048000f027824 */ /* 0x000fe200078e020b */
[----:B------:R-:W-:-:S04]  /*1070*/  IADD3 R24, PT, PT, -R24, RZ, RZ ;  /* 0x000000ff18187210 */ /* 0x000fc80007ffe1ff */
[----:B------:R-:W-:Y:S02]  /*1080*/  IADD3 R11, PT, PT, R13, R2, RZ ;  /* 0x000000020d0b7210 */ /* 0x000fe40007ffe0ff */
[----:B------:R-:W1:Y:S05]  /*1090*/  LDC.64 R8, c[0x0][0x3e8] ;  /* 0x0000fa00ff087b82 */ /* 0x000e6a0000000a00 */
.L_x_1073:
        /* <DEDUP_REMOVED lines=10> */
.L_x_1065:
[----:B------:R-:W-:Y:S05]  /*1140*/  BSYNC.RECONVERGENT B0 ;  /* 0x0000000000007941 */ /* 0x000fea0003800200 */
.L_x_1064:
        /* <DEDUP_REMOVED lines=53> */
.L_x_1074:
        /* <DEDUP_REMOVED lines=14> */
.L_x_3065:


//--------------------- .text._ZN10layer_norm13ln_bwd_kernelINS_13Kernel_traitsIffffjLj18432ELj4ELj1ELj4ELj16ENS_18Kernel_traits_baseILj18432EffffjLj128EEEEEEEvNS_9BwdParamsE --------------------------
	.section	.text._ZN10layer_norm13ln_bwd_kernelINS_13Kernel_traitsIffffjLj18432ELj4ELj1ELj4ELj16ENS_18Kernel_traits_baseILj18432EffffjLj128EEEEEEEvNS_9BwdParamsE,"ax",@progbits
	.align	128
        .global         _ZN10layer_norm13ln_bwd_kernelINS_13Kernel_traitsIffffjLj18432ELj4ELj1ELj4ELj16ENS_18Kernel_traits_baseILj18432EffffjLj128EEEEEEEvNS_9BwdParamsE
        .type           _ZN10layer_norm13ln_bwd_kernelINS_13Kernel_traitsIffffjLj18432ELj4ELj1ELj4ELj16ENS_18Kernel_traits_baseILj18432EffffjLj128EEEEEEEvNS_9BwdParamsE,@function
        .size           _ZN10layer_norm13ln_bwd_kernelINS_13Kernel_traitsIffffjLj18432ELj4ELj1ELj4ELj16ENS_18Kernel_traits_baseILj18432EffffjLj128EEEEEEEvNS_9BwdParamsE,(.L_x_3066 - _ZN10layer_norm13ln_bwd_kernelINS_13Kernel_traitsIffffjLj18432ELj4ELj1ELj4ELj16ENS_18Kernel_traits_baseILj18432EffffjLj128EEEEEEEvNS_9BwdParamsE)
        .other          _ZN10layer_norm13ln_bwd_kernelINS_13Kernel_traitsIffffjLj18432ELj4ELj1ELj4ELj16ENS_18Kernel_traits_baseILj18432EffffjLj128EEEEEEEvNS_9BwdParamsE,@"STO_CUDA_ENTRY STV_DEFAULT"
_ZN10layer_norm13ln_bwd_kernelINS_13Kernel_traitsIffffjLj18432ELj4ELj1ELj4ELj16ENS_18Kernel_traits_baseILj18432EffffjLj128EEEEEEEvNS_9BwdParamsE:
.text._ZN10layer_norm13ln_bwd_kernelINS_13Kernel_traitsIffffjLj18432ELj4ELj1ELj4ELj16ENS_18Kernel_traits_baseILj18432EffffjLj128EEEEEEEvNS_9BwdParamsE:
        /* <DEDUP_REMOVED lines=37> */
.L_x_1075:
        /* <DEDUP_REMOVED lines=11> */
.L_x_1076:
        /* <DEDUP_REMOVED lines=37> */
[----:B--2---:R-:W-:Y:S01]  /*0550*/  CS2R R4, SRZ ;  /* 0x0000000000047805 */ /* 0x004fe2000001ff00 */
[----:B------:R-:W-:Y:S06]  /*0560*/  BRA.U UP0, `(.L_x_1077) ;  /* 0x0000003d00947547 */ /* 0x000fec000b800000 */
[----:B------:R1:W-:Y:S01]  /*0570*/  STL [R1+0x4], RZ ;  /* 0x000004ff01007387 */ /* 0x0003e20000100800 */
[----:B------:R-:W-:Y:S01]  /*0580*/  HFMA2 R250, -RZ, RZ, 0, 0 ;  /* 0x00000000fffa7431 */ /* 0x000fe200000001ff */
[----:B------:R-:W-:Y:S01]  /*0590*/  PLOP3.LUT P1, PT, PT, PT, PT, 0x8, 0x80 ;  /* 0x000000000080781c */ /* 0x000fe20003f2e170 */
[----:B0-----:R-:W-:Y:S01]  /*05a0*/  HFMA2 R3, -RZ, RZ, 0, 0 ;  /* 0x00000000ff037431 */ /* 0x001fe200000001ff */
[----:B------:R1:W-:Y:S01]  /*05b0*/  STL [R1], RZ ;  /* 0x000000ff01007387 */ /* 0x0003e20000100800 */
[----:B------:R-:W-:Y:S02]  /*05c0*/  CS2R R248, SRZ ;  /* 0x0000000000f87805 */ /* 0x000fe4000001ff00 */
[----:B------:R-:W-:Y:S02]  /*05d0*/  CS2R R246, SRZ ;  /* 0x0000000000f67805 */ /* 0x000fe4000001ff00 */
[----:B------:R-:W-:Y:S01]  /*05e0*/  CS2R R244, SRZ ;  /* 0x0000000000f47805 */ /* 0x000fe2000001ff00 */
[----:B------:R1:W-:Y:S01]  /*05f0*/  STL [R1+0x8], RZ ;  /* 0x000008ff01007387 */ /* 0x0003e20000100800 */
[----:B------:R-:W-:-:S02]  /*0600*/  CS2R R242, SRZ ;  /* 0x0000000000f27805 */ /* 0x000fc4000001ff00 */
[----:B------:R-:W-:Y:S02]  /*0610*/  CS2R R240, SRZ ;  /* 0x0000000000f07805 */ /* 0x000fe4000001ff00 */
[----:B------:R-:W-:Y:S02]  /*0620*/  CS2R R238, SRZ ;  /* 0x0000000000ee7805 */ /* 0x000fe4000001ff00 */
[----:B------:R-:W-:Y:S02]  /*0630*/  CS2R R236, SRZ ;  /* 0x0000000000ec7805 */ /* 0x000fe4000001ff00 */
[----:B------:R-:W-:Y:S02]  /*0640*/  CS2R R234, SRZ ;  /* 0x0000000000ea7805 */ /* 0x000fe4000001ff00 */
[----:B------:R-:W-:Y:S02]  /*0650*/  CS2R R232, SRZ ;  /* 0x0000000000e87805 */ /* 0x000fe4000001ff00 */
[----:B------:R-:W-:-:S02]  /*0660*/  CS2R R230, SRZ ;  /* 0x0000000000e67805 */ /* 0x000fc4000001ff00 */
[----:B------:R-:W-:Y:S02]  /*0670*/  MOV R229, RZ ;  /* 0x000000ff00e57202 */ /* 0x000fe40000000f00 */
        /* <DEDUP_REMOVED lines=23> */
[----:B-1----:R-:W-:-:S06]  /*07f0*/  UMOV UR4, URZ ;  /* 0x000000ff00047c82 */ /* 0x002fcc0008000000 */
.L_x_1090:
        /* <DEDUP_REMOVED lines=17> */
[----:B0-----:R-:W-:-:S06]  /*0910*/  USHF.L.U32 UR6, UR15, 0x7, URZ ;  /* 0x000000070f067899 */ /* 0x001fcc00080006ff */
[----:B------:R-:W-:Y:S02]  /*0920*/  MOV R194, UR6 ;  /* 0x0000000600c27c02 */ /* 0x000fe40008000f00 */
[----:B-1----:R-:W-:-:S04]  /*0930*/  LOP3.LUT R0, R0, 0x7f, RZ, 0xc0, !PT ;  /* 0x0000007f00007812 */ /* 0x002fc800078ec0ff */
[----:B------:R-:W-:Y:S02]  /*0940*/  LOP3.LUT R194, R0, 0x180, R194, 0xf8, !PT ;  /* 0x0000018000c27812 */ /* 0x000fe400078ef8c2 */
[----:B--2---:R-:W-:Y:S02]  /*0950*/  R2UR UR17, R30 ;  /* 0x000000001e1172ca */ /* 0x004fe400000e0000 */
[----:B---3--:R-:W-:Y:S01]  /*0960*/  @!P0 R2UR UR5, R28 ;  /* 0x000000001c0582ca */ /* 0x008fe200000e0000 */
[----:B------:R-:W-:-:S14]  /*0970*/  BRA.U UP0, `(.L_x_1078) ;  /* 0x0000000100c47547 */ /* 0x000fdc000b800000 */
[----:B------:R-:W0:Y:S01]  /*0980*/  LDC.64 R28, c[0x0][0x3d8] ;  /* 0x0000f600ff1c7b82 */ /* 0x000e220000000a00 */
        /* <DEDUP_REMOVED lines=46> */
[----:B------:R-:W5:Y:S01]  /*0c70*/  LDG.E.128 R152, desc[UR10][R152.64] ;  /* 0x0000000a98987981 */ /* 0x000f62000c1e1d00 */
[----:B------:R-:W-:Y:S05]  /*0c80*/  BRA `(.L_x_1079) ;  /* 0x0000000000c07947 */ /* 0x000fea0003800000 */
.L_x_1078:
        /* <DEDUP_REMOVED lines=47> */
[----:B------:R-:W5:Y:S02]  /*0f80*/  LDG.E.128 R152, desc[UR10][R152.64] ;  /* 0x0000000a98987981 */ /* 0x000f64000c1e1d00 */
.L_x_1079:
[----:B------:R-:W-:Y:S05]  /*0f90*/  BRA.U UP0, `(.L_x_1080) ;  /* 0x0000000900d47547 */ /* 0x000fea000b800000 */
[----:B-----5:R-:W-:Y:S01]  /*0fa0*/  FADD.FTZ R0, R156, -UR5 ;  /* 0x800000059c007e21 */ /* 0x020fe20008010000 */
[----:B------:R-:W-:Y:S01]  /*0fb0*/  FMUL.FTZ R2, R60, R132 ;  /* 0x000000843c027220 */ /* 0x000fe20000410000 */
[----:B------:R-:W-:Y:S01]  /*0fc0*/  FADD.FTZ R157, R157, -UR5 ;  /* 0x800000059d9d7e21 */ /* 0x000fe20008010000 */
[----:B------:R-:W-:Y:S01]  /*0fd0*/  FADD.FTZ R209, R137, -UR5 ;  /* 0x8000000589d17e21 */ /* 0x000fe20008010000 */
[----:B------:R-:W-:Y:S01]  /*0fe0*/  FMUL.FTZ R0, R0, UR17 ;  /* 0x0000001100007c20 */ /* 0x000fe20008410000 */
[----:B------:R-:W-:Y:S01]  /*0ff0*/  FADD.FTZ R195, R158, -UR5 ;  /* 0x800000059ec37e21 */ /* 0x000fe20008010000 */
[----:B------:R-:W-:Y:S01]  /*1000*/  FADD.FTZ R200, R161, -UR5 ;  /* 0x80000005a1c87e21 */ /* 0x000fe20008010000 */
[----:B------:R-:W-:Y:S01]  /*1010*/  FMUL.FTZ R208, R61, R133 ;  /* 0x000000853dd07220 */ /* 0x000fe20000410000 */
[----:B------:R-:W-:Y:S01]  /*1020*/  FADD.FTZ R137, RZ, R2 ;  /* 0x00000002ff897221 */ /* 0x000fe20000010000 */
[----:B------:R-:W-:Y:S01]  /*1030*/  FMUL.FTZ R158, R157, UR17 ;  /* 0x000000119d9e7c20 */ /* 0x000fe20008410000 */
[----:B------:R-:W-:Y:S01]  /*1040*/  FFMA.FTZ R161, R0, R2, RZ ;  /* 0x0000000200a17223 */ /* 0x000fe200000100ff */
[----:B------:R-:W-:Y:S01]  /*1050*/  FADD.FTZ R198, R160, -UR5 ;  /* 0x80000005a0c67e21 */ /* 0x000fe20008010000 */
[----:B------:R-:W-:Y:S01]  /*1060*/  FMUL.FTZ R207, R62, R134 ;  /* 0x000000863ecf7220 */ /* 0x000fe20000410000 */
[----:B------:R-:W-:Y:S01]  /*1070*/  FADD.FTZ R156, R137, R208 ;  /* 0x000000d0899c7221 */ /* 0x000fe20000010000 */
[----:B------:R-:W-:Y:S01]  /*1080*/  FADD.FTZ R196, R159, -UR5 ;  /* 0x800000059fc47e21 */ /* 0x000fe20008010000 */
[----:B------:R-:W-:Y:S01]  /*1090*/  FMUL.FTZ R157, R195, UR17 ;  /* 0x00000011c39d7c20 */ /* 0x000fe20008410000 */
[----:B------:R-:W-:Y:S01]  /*10a0*/  FFMA.FTZ R160, R158, R208, R161 ;  /* 0x000000d09ea07223 */ /* 0x000fe200000100a1 */
[----:B------:R-:W-:Y:S01]  /*10b0*/  FADD.FTZ R199, R165, -UR5 ;  /* 0x80000005a5c77e21 */ /* 0x000fe20008010000 */
[----:B------:R-:W-:Y:S01]  /*10c0*/  FADD.FTZ R165, R168, -UR5 ;  /* 0x80000005a8a57e21 */ /* 0x000fe20008010000 */
        /* <DEDUP_REMOVED lines=66> */
[----:B------:R-:W-:Y:S01]  /*14f0*/  FMUL.FTZ R138, R45, R117 ;  /* 0x000000752d8a7220 */ /* 0x000fe20000410000 */
[----:B------:R-:W-:Y:S01]  /*1500*/  FADD.FTZ R213, R213, R136 ;  /* 0x00000088d5d57221 */ /* 0x000fe20000010000 */
[----:B------:R-:W-:Y:S01]  /*1510*/  FMUL.FTZ R209, R209, UR17 ;  /* 0x00000011d1d17c20 */ /* 0x000fe20008410000 */
[----:B------:R-:W-:Y:S01]  /*1520*/  FFMA.FTZ R212, R137, R136, R210 ;  /* 0x0000008889d47223 */ /* 0x000fe200000100d2 */
[----:B------:R-:W-:Y:S01]  /*1530*/  FADD.FTZ R215, R139, -UR5 ;  /* 0x800000058bd77e21 */ /* 0x000fe20008010000 */
[----:B------:R-:W-:Y:S01]  /*1540*/  FADD.FTZ R214, R213, R138 ;  /* 0x0000008ad5d67221 */ /* 0x000fe20000010000 */
[----:B------:R-:W-:Y:S01]  /*1550*/  FMUL.FTZ R139, R46, R118 ;  /* 0x000000762e8b7220 */ /* 0x000fe20000410000 */
[----:B------:R-:W-:Y:S01]  /*1560*/  FMUL.FTZ R210, R211, UR17 ;  /* 0x00000011d3d27c20 */ /* 0x000fe20008410000 */
[----:B------:R-:W-:Y:S01]  /*1570*/  FFMA.FTZ R213, R209, R138, R212 ;  /* 0x0000008ad1d57223 */ /* 0x000fe200000100d4 */
[----:B------:R-:W-:Y:S01]  /*1580*/  FADD.FTZ R212, R140, -UR5 ;  /* 0x800000058cd47e21 */ /* 0x000fe20008010000 */
        /* <DEDUP_REMOVED lines=41> */
[----:B------:R-:W-:Y:S01]  /*1820*/  FMUL.FTZ R219, R219, UR17 ;  /* 0x00000011dbdb7c20 */ /* 0x000fe20008410000 */
        /* <DEDUP_REMOVED lines=44> */
.L_x_1080:
        /* <DEDUP_REMOVED lines=29> */
[----:B------:R-:W-:Y:S01]  /*1cc0*/  FMUL.FTZ R224, R35, R107 ;  /* 0x0000006b23e07220 */ /* 0x000fe20000410000 */
[----:B------:R-:W-:Y:S01]  /*1cd0*/  FMUL.FTZ R226, R29, R101 ;  /* 0x000000651de27220 */ /* 0x000fe20000410000 */
[----:B------:R-:W-:Y:S01]  /*1ce0*/  FMUL.FTZ R228, R31, R103 ;  /* 0x000000671fe47220 */ /* 0x000fe20000410000 */
[----:B------:R-:W1:Y:S01]  /*1cf0*/  MUFU.RCP R2, R116 ;  /* 0x0000007400027308 */ /* 0x000e620000001000 */
[----:B--2---:R-:W-:Y:S01]  /*1d00*/  FMUL.FTZ R156, R159, R216 ;  /* 0x000000d89f9c7220 */ /* 0x004fe20000410000 */
[----:B------:R-:W-:Y:S01]  /*1d10*/  FADD.FTZ R159, -R92, R160 ;  /* 0x000000a05c9f7221 */ /* 0x000fe20000010100 */
[----:B------:R-:W-:-:S05]  /*1d20*/  FADD.FTZ R160, -R93, R161 ;  /* 0x000000a15da07221 */ /* 0x000fca0000010100 */
[----:B------:R-:W2:Y:S01]  /*1d30*/  MUFU.RCP R207, R132 ;  /* 0x0000008400cf7308 */ /* 0x000ea20000001000 */
[----:B0-----:R-:W-:Y:S01]  /*1d40*/  FMUL.FTZ R161, R159, R206 ;  /* 0x000000ce9fa17220 */ /* 0x001fe20000410000 */
[----:B------:R-:W-:Y:S01]  /*1d50*/  FADD.FTZ R206, -R89, R165 ;  /* 0x000000a559ce7221 */ /* 0x000fe20000010100 */
[----:B------:R-:W-:Y:S01]  /*1d60*/  FADD.FTZ R165, -R80, R136 ;  /* 0x0000008850a57221 */ /* 0x000fe20000010100 */
[----:B------:R-:W-:-:S04]  /*1d70*/  FADD.FTZ R136, -R81, R137 ;  /* 0x0000008951887221 */ /* 0x000fc80000010100 */
[----:B------:R-:W0:Y:S01]  /*1d80*/  MUFU.RCP R211, R119 ;  /* 0x0000007700d37308 */ /* 0x000e220000001000 */
[----:B-1----:R-:W-:Y:S01]  /*1d90*/  FMUL.FTZ R137, R165, R2 ;  /* 0x00000002a5897220 */ /* 0x002fe20000410000 */
[----:B------:R-:W-:Y:S01]  /*1da0*/  FMUL.FTZ R2, R60, R132 ;  /* 0x000000843c027220 */ /* 0x000fe20000410000 */
[----:B------:R-:W-:-:S05]  /*1db0*/  FMUL.FTZ R165, R51, R123 ;  /* 0x0000007b33a57220 */ /* 0x000fca0000410000 */
[----:B------:R-:W1:Y:S01]  /*1dc0*/  MUFU.RCP R202, R130 ;  /* 0x0000008200ca7308 */ /* 0x000e620000001000 */
[----:B--2---:R-:W-:Y:S01]  /*1dd0*/  FMUL.FTZ R0, R0, R207 ;  /* 0x000000cf00007220 */ /* 0x004fe20000410000 */
[----:B------:R-:W-:Y:S01]  /*1de0*/  FADD.FTZ R207, -R94, R162 ;  /* 0x000000a25ecf7221 */ /* 0x000fe20000010100 */
[----:B------:R-:W-:Y:S01]  /*1df0*/  FADD.FTZ R162, -R95, R163 ;  /* 0x000000a35fa27221 */ /* 0x000fe20000010100 */
[----:B------:R-:W-:Y:S01]  /*1e00*/  FADD.FTZ R163, -R88, R164 ;  /* 0x000000a458a37221 */ /* 0x000fe20000010100 */
[----:B------:R-:W-:Y:S01]  /*1e10*/  FADD.FTZ R164, -R87, R171 ;  /* 0x000000ab57a47221 */ /* 0x000fe20000010100 */
[----:B------:R-:W-:Y:S02]  /*1e20*/  FMUL.FTZ R171, R48, R120 ;  /* 0x0000007830ab7220 */ /* 0x000fe40000410000 */
[----:B------:R-:W2:Y:S01]  /*1e30*/  MUFU.RCP R209, R117 ;  /* 0x0000007500d17308 */ /* 0x000ea20000001000 */
[----:B0-----:R-:W-:Y:S01]  /*1e40*/  FMUL.FTZ R211, R139, R211 ;  /* 0x000000d38bd37220 */ /* 0x001fe20000410000 */
[----:B------:R-:W-:-:S06]  /*1e50*/  FFMA.FTZ R139, R2, R0, RZ ;  /* 0x00000000028b7223 */ /* 0x000fcc00000100ff */
[----:B------:R-:W0:Y:S01]  /*1e60*/  MUFU.RCP R213, R113 ;  /* 0x0000007100d57308 */ /* 0x000e220000001000 */
[----:B-1----:R-:W-:Y:S01]  /*1e70*/  FMUL.FTZ R159, R207, R202 ;  /* 0x000000cacf9f7220 */ /* 0x002fe20000410000 */
[----:B------:R-:W-:Y:S01]  /*1e80*/  FMUL.FTZ R207, R62, R134 ;  /* 0x000000863ecf7220 */ /* 0x000fe20000410000 */
[----:B------:R-:W-:Y:S01]  /*1e90*/  FADD.FTZ R202, -R91, R167 ;  /* 0x000000a75bca7221 */ /* 0x000fe20000010100 */
[----:B------:R-:W-:Y:S01]  /*1ea0*/  FADD.FTZ R167, -R84, R168 ;  /* 0x000000a854a77221 */ /* 0x000fe20000010100 */
[----:B------:R-:W-:Y:S01]  /*1eb0*/  FADD.FTZ R168, -R85, R169 ;  /* 0x000000a955a87221 */ /* 0x000fe20000010100 */
[----:B------:R-:W-:Y:S02]  /*1ec0*/  FMUL.FTZ R169, R49, R121 ;  /* 0x0000007931a97220 */ /* 0x000fe40000410000 */
[----:B------:R-:W1:Y:S01]  /*1ed0*/  MUFU.RCP R199, R125 ;  /* 0x0000007d00c77308 */ /* 0x000e620000001000 */
[----:B--2---:R-:W-:Y:S01]  /*1ee0*/  FMUL.FTZ R209, R136, R209 ;  /* 0x000000d188d17220 */ /* 0x004fe20000410000 */
[----:B------:R-:W-:-:S04]  /*1ef0*/  FFMA.FTZ R136, R208, R158, R139 ;  /* 0x0000009ed0887223 */ /* 0x000fc8000001008b */
[----:B------:R-:W-:Y:S02]  /*1f00*/  FFMA.FTZ R139, R207, R157, R136 ;  /* 0x0000009dcf8b7223 */ /* 0x000fe40000010088 */
[----:B------:R-:W2:Y:S01]  /*1f10*/  MUFU.RCP R212, R112 ;  /* 0x0000007000d47308 */ /* 0x000ea20000001000 */
[----:B0-----:R-:W-:Y:S01]  /*1f20*/  FMUL.FTZ R213, R141, R213 ;  /* 0x000000d58dd57220 */ /* 0x001fe20000410000 */
[----:B------:R-:W-:-:S06]  /*1f30*/  FADD.FTZ R141, RZ, R2 ;  /* 0x00000002ff8d7221 */ /* 0x000fcc0000010000 */
[----:B------:R-:W0:Y:S01]  /*1f40*/  MUFU.RCP R210, R118 ;  /* 0x0000007600d27308 */ /* 0x000e220000001000 */
[----:B-1----:R-:W-:Y:S01]  /*1f50*/  FMUL.FTZ R199, R206, R199 ;  /* 0x000000c7cec77220 */ /* 0x002fe20000410000 */
[----:B------:R-:W-:-:S04]  /*1f60*/  FMUL.FTZ R206, R63, R135 ;  /* 0x000000873fce7220 */ /* 0x000fc80000410000 */
[----:B------:R-:W-:Y:S02]  /*1f70*/  FFMA.FTZ R136, R206, R156, R139 ;  /* 0x0000009cce887223 */ /* 0x000fe4000001008b */
[----:B------:R-:W1:Y:S01]  /*1f80*/  MUFU.RCP R205, R131 ;  /* 0x0000008300cd7308 */ /* 0x000e620000001000 */
[----:B--2---:R-:W-:Y:S01]  /*1f90*/  FMUL.FTZ R212, R140, R212 ;  /* 0x000000d48cd47220 */ /* 0x004fe20000410000 */
[----:B------:R-:W-:-:S04]  /*1fa0*/  FADD.FTZ R140, R141, R208 ;  /* 0x000000d08d8c7221 */ /* 0x000fc80000010000 */
[----:B------:R-:W-:Y:S02]  /*1fb0*/  FADD.FTZ R141, R140, R207 ;  /* 0x000000cf8c8d7221 */ /* 0x000fe40000010000 */
[----:B------:R-:W2:Y:S01]  /*1fc0*/  MUFU.RCP R203, R129 ;  /* 0x0000008100cb7308 */ /* 0x000ea20000001000 */
[----:B0-----:R-:W-:Y:S01]  /*1fd0*/  FMUL.FTZ R210, R138, R210 ;  /* 0x000000d28ad27220 */ /* 0x001fe20000410000 */
[----:B------:R-:W-:-:S06]  /*1fe0*/  FADD.FTZ R140, R141, R206 ;  /* 0x000000ce8d8c7221 */ /* 0x000fcc0000010000 */
[----:B------:R-:W0:Y:S01]  /*1ff0*/  MUFU.RCP R204, R124 ;  /* 0x0000007c00cc7308 */ /* 0x000e220000001000 */
[----:B-1----:R-:W-:Y:S01]  /*2000*/  FMUL.FTZ R162, R162, R205 ;  /* 0x000000cda2a27220 */ /* 0x002fe20000410000 */
[----:B------:R-:W-:-:S04]  /*2010*/  FMUL.FTZ R205, R56, R128 ;  /* 0x0000008038cd7220 */ /* 0x000fc80000410000 */
[----:B------:R-:W-:Y:S02]  /*2020*/  FFMA.FTZ R139, R205, R161, R136 ;  /* 0x000000a1cd8b7223 */ /* 0x000fe40000010088 */
[----:B------:R-:W1:Y:S01]  /*2030*/  MUFU.RCP R197, R126 ;  /* 0x0000007e00c57308 */ /* 0x000e620000001000 */
[----:B--2---:R-:W-:Y:S01]  /*2040*/  FMUL.FTZ R160, R160, R203 ;  /* 0x000000cba0a07220 */ /* 0x004fe20000410000 */
[----:B------:R-:W-:Y:S01]  /*2050*/  FADD.FTZ R203, -R90, R166 ;  /* 0x000000a65acb7221 */ /* 0x000fe20000010100 */
[----:B------:R-:W-:-:S05]  /*2060*/  FADD.FTZ R166, -R86, R170 ;  /* 0x000000aa56a67221 */ /* 0x000fca0000010100 */
[----:B------:R-:W2:Y:S01]  /*2070*/  MUFU.RCP R215, R115 ;  /* 0x0000007300d77308 */ /* 0x000ea20000001000 */
[----:B0-----:R-:W-:Y:S01]  /*2080*/  FMUL.FTZ R163, R163, R204 ;  /* 0x000000cca3a37220 */ /* 0x001fe20000410000 */
[----:B------:R-:W-:-:S04]  /*2090*/  FMUL.FTZ R204, R57, R129 ;  /* 0x0000008139cc7220 */ /* 0x000fc80000410000 */
[----:B------:R-:W-:Y:S02]  /*20a0*/  FFMA.FTZ R136, R204, R160, R139 ;  /* 0x000000a0cc887223 */ /* 0x000fe4000001008b */
        /* <DEDUP_REMOVED lines=14> */
[----:B------:R-:W-:Y:S01]  /*2190*/  FFMA.FTZ R136, R202, R162, R139 ;  /* 0x000000a2ca887223 */ /* 0x000fe2000001008b */
[----:B------:R-:W-:Y:S01]  /*21a0*/  FADD.FTZ R140, R143, R202 ;  /* 0x000000ca8f8c7221 */ /* 0x000fe20000010000 */
[----:B------:R-:W1:Y:S01]  /*21b0*/  MUFU.RCP R200, R121 ;  /* 0x0000007900c87308 */ /* 0x000e620000001000 */
[----:B--2---:R-:W-:Y:S01]  /*21c0*/  FMUL.FTZ R170, R167, R201 ;  /* 0x000000c9a7aa7220 */ /* 0x004fe20000410000 */
[----:B------:R-:W-:Y:S01]  /*21d0*/  FMUL.FTZ R201, R52, R124 ;  /* 0x0000007c34c97220 */ /* 0x000fe20000410000 */
[----:B------:R-:W-:-:S03]  /*21e0*/  FMUL.FTZ R167, R50, R122 ;  /* 0x0000007a32a77220 */ /* 0x000fc60000410000 */
[----:B------:R-:W-:Y:S01]  /*21f0*/  FFMA.FTZ R139, R201, R163, R136 ;  /* 0x000000a3c98b7223 */ /* 0x000fe20000010088 */
[----:B------:R-:W-:Y:S01]  /*2200*/  FADD.FTZ R143, R140, R201 ;  /* 0x000000c98c8f7221 */ /* 0x000fe20000010000 */
[----:B------:R-:W2:Y:S01]  /*2210*/  MUFU.RCP R198, R122 ;  /* 0x0000007a00c67308 */ /* 0x000ea20000001000 */
[----:B0-----:R-:W-:-:S07]  /*2220*/  FMUL.FTZ R151, R151, R138 ;  /* 0x0000008a97977220 */ /* 0x001fce0000410000 */
[----:B------:R-:W0:Y:S01]  /*2230*/  MUFU.RCP R196, R105 ;  /* 0x0000006900c47308 */ /* 0x000e220000001000 */
[----:B-1----:R-:W-:Y:S01]  /*2240*/  FMUL.FTZ R168, R168, R200 ;  /* 0x000000c8a8a87220 */ /* 0x002fe20000410000 */
[----:B------:R-:W-:-:S04]  /*2250*/  FMUL.FTZ R200, R53, R125 ;  /* 0x0000007d35c87220 */ /* 0x000fc80000410000 */
[----:B------:R-:W-:Y:S01]  /*2260*/  FFMA.FTZ R139, R200, R199, R139 ;  /* 0x000000c7c88b7223 */ /* 0x000fe2000001008b */
[----:B------:R-:W-:Y:S01]  /*2270*/  FADD.FTZ R143, R143, R200 ;  /* 0x000000c88f8f7221 */ /* 0x000fe20000010000 */
[----:B------:R-:W1:Y:S01]  /*2280*/  MUFU.RCP R141, R100 ;  /* 0x00000064008d7308 */ /* 0x000e620000001000 */
[----:B--2---:R-:W-:Y:S01]  /*2290*/  FMUL.FTZ R166, R166, R198 ;  /* 0x000000c6a6a67220 */ /* 0x004fe20000410000 */
[----:B------:R-:W-:-:S04]  /*22a0*/  FMUL.FTZ R198, R54, R126 ;  /* 0x0000007e36c67220 */ /* 0x000fc80000410000 */
[----:B------:R-:W-:Y:S01]  /*22b0*/  FFMA.FTZ R139, R198, R197, R139 ;  /* 0x000000c5c68b7223 */ /* 0x000fe2000001008b */
[----:B------:R-:W-:Y:S01]  /*22c0*/  FADD.FTZ R143, R143, R198 ;  /* 0x000000c68f8f7221 */ /* 0x000fe20000010000 */
[----:B------:R-:W2:Y:S01]  /*22d0*/  MUFU.RCP R138, R101 ;  /* 0x00000065008a7308 */ /* 0x000ea20000001000 */
[----:B0-----:R-:W-:Y:S01]  /*22e0*/  FMUL.FTZ R221, R149, R196 ;  /* 0x000000c495dd7220 */ /* 0x001fe20000410000 */
[----:B------:R-:W-:-:S04]  /*22f0*/  FMUL.FTZ R196, R55, R127 ;  /* 0x0000007f37c47220 */ /* 0x000fc80000410000 */
[----:B------:R-:W-:Y:S01]  /*2300*/  FFMA.FTZ R136, R196, R195, R139 ;  /* 0x000000c3c4887223 */ /* 0x000fe2000001008b */
[----:B------:R-:W-:Y:S01]  /*2310*/  FADD.FTZ R140, R143, R196 ;  /* 0x000000c48f8c7221 */ /* 0x000fe20000010000 */
[----:B------:R-:W0:Y:S01]  /*2320*/  MUFU.RCP R214, R114 ;  /* 0x0000007200d67308 */ /* 0x000e220000001000 */
[----:B-1----:R-:W-:Y:S01]  /*2330*/  FMUL.FTZ R152, R152, R141 ;  /* 0x0000008d98987220 */ /* 0x002fe20000410000 */
[----:B------:R-:W-:Y:S01]  /*2340*/  FFMA.FTZ R136, R171, R170, R136 ;  /* 0x000000aaab887223 */ /* 0x000fe20000010088 */
[----:B------:R-:W-:-:S03]  /*2350*/  FADD.FTZ R140, R140, R171 ;  /* 0x000000ab8c8c7221 */ /* 0x000fc60000010000 */
[----:B------:R-:W-:Y:S01]  /*2360*/  FFMA.FTZ R136, R169, R168, R136 ;  /* 0x000000a8a9887223 */ /* 0x000fe20000010088 */
[----:B------:R-:W-:Y:S01]  /*2370*/  FADD.FTZ R140, R140, R169 ;  /* 0x000000a98c8c7221 */ /* 0x000fe20000010000 */
[----:B------:R-:W1:Y:S01]  /*2380*/  MUFU.RCP R141, R102 ;  /* 0x00000066008d7308 */ /* 0x000e620000001000 */
[----:B--2---:R-:W-:Y:S01]  /*2390*/  FMUL.FTZ R153, R153, R138 ;  /* 0x0000008a99997220 */ /* 0x004fe20000410000 */
[----:B------:R-:W-:Y:S01]  /*23a0*/  FFMA.FTZ R136, R167, R166, R136 ;  /* 0x000000a6a7887223 */ /* 0x000fe20000010088 */
[----:B------:R-:W-:-:S03]  /*23b0*/  FADD.FTZ R140, R140, R167 ;  /* 0x000000a78c8c7221 */ /* 0x000fc60000010000 */
[----:B------:R-:W-:Y:S01]  /*23c0*/  FFMA.FTZ R139, R165, R164, R136 ;  /* 0x000000a4a58b7223 */ /* 0x000fe20000010088 */
[----:B------:R-:W-:Y:S01]  /*23d0*/  FMUL.FTZ R136, R44, R116 ;  /* 0x000000742c887220 */ /* 0x000fe20000410000 */
[----:B------:R-:W2:Y:S01]  /*23e0*/  MUFU.RCP R138, R103 ;  /* 0x00000067008a7308 */ /* 0x000ea20000001000 */
[----:B0-----:R-:W-:Y:S02]  /*23f0*/  FMUL.FTZ R214, R142, R214 ;  /* 0x000000d68ed67220 */ /* 0x001fe40000410000 */
[----:B------:R-:W-:-:S05]  /*2400*/  FFMA.FTZ R139, R136, R137, R139 ;  /* 0x00000089888b7223 */ /* 0x000fca000001008b */
[----:B------:R-:W0:Y:S01]  /*2410*/  MUFU.RCP R216, R108 ;  /* 0x0000006c00d87308 */ /* 0x000e220000001000 */
[----:B-1----:R-:W-:Y:S01]  /*2420*/  FMUL.FTZ R154, R154, R141 ;  /* 0x0000008d9a9a7220 */ /* 0x002fe20000410000 */
[----:B------:R-:W-:-:S04]  /*2430*/  FADD.FTZ R141, R140, R165 ;  /* 0x000000a58c8d7221 */ /* 0x000fc80000010000 */
[----:B------:R-:W-:Y:S02]  /*2440*/  FADD.FTZ R141, R141, R136 ;  /* 0x000000888d8d7221 */ /* 0x000fe40000010000 */
[----:B------:R-:W1:Y:S01]  /*2450*/  MUFU.RCP R217, R109 ;  /* 0x0000006d00d97308 */ /* 0x000e620000001000 */
[----:B--2---:R-:W-:Y:S01]  /*2460*/  FMUL.FTZ R227, R155, R138 ;  /* 0x0000008a9be37220 */ /* 0x004fe20000410000 */
[----:B------:R-:W-:-:S04]  /*2470*/  FMUL.FTZ R138, R45, R117 ;  /* 0x000000752d8a7220 */ /* 0x000fc80000410000 */
[----:B------:R-:W-:Y:S01]  /*2480*/  FFMA.FTZ R140, R138, R209, R139 ;  /* 0x000000d18a8c7223 */ /* 0x000fe2000001008b */
[----:B------:R-:W-:Y:S01]  /*2490*/  FMUL.FTZ R139, R46, R118 ;  /* 0x000000762e8b7220 */ /* 0x000fe20000410000 */
[----:B------:R-:W-:Y:S01]  /*24a0*/  FADD.FTZ R142, R141, R138 ;  /* 0x0000008a8d8e7221 */ /* 0x000fe20000010000 */
[----:B------:R-:W2:Y:S01]  /*24b0*/  MUFU.RCP R218, R110 ;  /* 0x0000006e00da7308 */ /* 0x000ea20000001000 */
[----:B0-----:R-:W-:Y:S01]  /*24c0*/  FMUL.FTZ R216, R144, R216 ;  /* 0x000000d890d87220 */ /* 0x001fe20000410000 */
[----:B------:R-:W-:Y:S01]  /*24d0*/  FFMA.FTZ R141, R139, R210, R140 ;  /* 0x000000d28b8d7223 */ /* 0x000fe2000001008c */
[----:B------:R-:W-:Y:S01]  /*24e0*/  FMUL.FTZ R140, R47, R119 ;  /* 0x000000772f8c7220 */ /* 0x000fe20000410000 */
[----:B------:R-:W-:-:S03]  /*24f0*/  FADD.FTZ R143, R142, R139 ;  /* 0x0000008b8e8f7221 */ /* 0x000fc60000010000 */
[----:B------:R-:W-:Y:S01]  /*2500*/  FFMA.FTZ R142, R140, R211, R141 ;  /* 0x000000d38c8e7223 */ /* 0x000fe2000001008d */
[----:B------:R-:W0:Y:S01]  /*2510*/  MUFU.RCP R219, R111 ;  /* 0x0000006f00db7308 */ /* 0x000e220000001000 */
[----:B------:R-:W-:Y:S01]  /*2520*/  FMUL.FTZ R141, R40, R112 ;  /* 0x00000070288d7220 */ /* 0x000fe20000410000 */
[----:B------:R-:W-:Y:S01]  /*2530*/  FADD.FTZ R144, R143, R140 ;  /* 0x0000008c8f907221 */ /* 0x000fe20000010000 */
[----:B-1----:R-:W-:Y:S02]  /*2540*/  FMUL.FTZ R217, R145, R217 ;  /* 0x000000d991d97220 */ /* 0x002fe40000410000 */
[----:B------:R-:W-:Y:S01]  /*2550*/  FFMA.FTZ R143, R141, R212, R142 ;  /* 0x000000d48d8f7223 */ /* 0x000fe2000001008e */
[----:B------:R-:W-:Y:S01]  /*2560*/  FMUL.FTZ R142, R41, R113 ;  /* 0x00000071298e7220 */ /* 0x000fe20000410000 */
[----:B------:R-:W-:Y:S01]  /*2570*/  FADD.FTZ R145, R144, R141 ;  /* 0x0000008d90917221 */ /* 0x000fe20000010000 */
[----:B------:R-:W1:Y:S01]  /*2580*/  MUFU.RCP R220, R104 ;  /* 0x0000006800dc7308 */ /* 0x000e620000001000 */
[----:B--2---:R-:W-:Y:S01]  /*2590*/  FMUL.FTZ R218, R146, R218 ;  /* 0x000000da92da7220 */ /* 0x004fe20000410000 */
[----:B------:R-:W-:Y:S01]  /*25a0*/  FFMA.FTZ R144, R142, R213, R143 ;  /* 0x000000d58e907223 */ /* 0x000fe2000001008f */
[----:B------:R-:W-:Y:S01]  /*25b0*/  FMUL.FTZ R143, R42, R114 ;  /* 0x000000722a8f7220 */ /* 0x000fe20000410000 */
[----:B------:R-:W-:-:S03]  /*25c0*/  FADD.FTZ R146, R145, R142 ;  /* 0x0000008e91927221 */ /* 0x000fc60000010000 */
[----:B------:R-:W-:Y:S01]  /*25d0*/  FFMA.FTZ R145, R143, R214, R144 ;  /* 0x000000d68f917223 */ /* 0x000fe20000010090 */
[----:B------:R-:W2:Y:S01]  /*25e0*/  MUFU.RCP R223, R106 ;  /* 0x0000006a00df7308 */ /* 0x000ea20000001000 */
[----:B------:R-:W-:Y:S01]  /*25f0*/  FMUL.FTZ R144, R43, R115 ;  /* 0x000000732b907220 */ /* 0x000fe20000410000 */
[----:B0-----:R-:W-:Y:S01]  /*2600*/  FMUL.FTZ R219, R147, R219 ;  /* 0x000000db93db7220 */ /* 0x001fe20000410000 */
[----:B------:R-:W-:Y:S02]  /*2610*/  FADD.FTZ R147, R146, R143 ;  /* 0x0000008f92937221 */ /* 0x000fe40000010000 */
[----:B------:R-:W-:Y:S01]  /*2620*/  FFMA.FTZ R146, R144, R215, R145 ;  /* 0x000000d790927223 */ /* 0x000fe20000010091 */
[----:B------:R-:W-:Y:S01]  /*2630*/  FMUL.FTZ R145, R36, R108 ;  /* 0x0000006c24917220 */ /* 0x000fe20000410000 */
[----:B-1----:R-:W-:Y:S01]  /*2640*/  FMUL.FTZ R220, R148, R220 ;  /* 0x000000dc94dc7220 */ /* 0x002fe20000410000 */
[----:B------:R-:W-:Y:S02]  /*2650*/  FADD.FTZ R148, R147, R144 ;  /* 0x0000009093947221 */ /* 0x000fe40000010000 */
[----:B------:R-:W-:Y:S01]  /*2660*/  FFMA.FTZ R147, R145, R216, R146 ;  /* 0x000000d891937223 */ /* 0x000fe20000010092 */
[----:B------:R-:W-:Y:S01]  /*2670*/  FMUL.FTZ R146, R37, R109 ;  /* 0x0000006d25927220 */ /* 0x000fe20000410000 */
[----:B------:R-:W-:-:S03]  /*2680*/  FADD.FTZ R149, R148, R145 ;  /* 0x0000009194957221 */ /* 0x000fc60000010000 */
[----:B------:R-:W-:Y:S01]  /*2690*/  FFMA.FTZ R148, R146, R217, R147 ;  /* 0x000000d992947223 */ /* 0x000fe20000010093 */
[----:B------:R-:W-:Y:S01]  /*26a0*/  FMUL.FTZ R147, R38, R110 ;  /* 0x0000006e26937220 */ /* 0x000fe20000410000 */
[----:B--2---:R-:W-:Y:S01]  /*26b0*/  FMUL.FTZ R223, R150, R223 ;  /* 0x000000df96df7220 */ /* 0x004fe20000410000 */
[----:B------:R-:W-:Y:S02]  /*26c0*/  FADD.FTZ R150, R149, R146 ;  /* 0x0000009295967221 */ /* 0x000fe40000010000 */
[----:B------:R-:W-:Y:S01]  /*26d0*/  FFMA.FTZ R149, R147, R218, R148 ;  /* 0x000000da93957223 */ /* 0x000fe20000010094 */
[----:B------:R-:W-:Y:S01]  /*26e0*/  FMUL.FTZ R148, R39, R111 ;  /* 0x0000006f27947220 */ /* 0x000fe20000410000 */
[----:B------:R-:W-:-:S03]  /*26f0*/  FADD.FTZ R155, R150, R147 ;  /* 0x00000093969b7221 */ /* 0x000fc60000010000 */
[----:B------:R-:W-:Y:S01]  /*2700*/  FFMA.FTZ R150, R148, R219, R149 ;  /* 0x000000db94967223 */ /* 0x000fe20000010095 */
[----:B------:R-:W-:Y:S01]  /*2710*/  FMUL.FTZ R149, R32, R104 ;  /* 0x0000006820957220 */ /* 0x000fe20000410000 */
[----:B------:R-:W-:-:S03]  /*2720*/  FADD.FTZ R222, R155, R148 ;  /* 0x000000949bde7221 */ /* 0x000fc60000010000 */
[----:B------:R-:W-:Y:S01]  /*2730*/  FFMA.FTZ R155, R149, R220, R150 ;  /* 0x000000dc959b7223 */ /* 0x000fe20000010096 */
[----:B------:R-:W-:Y:S01]  /*2740*/  FADD.FTZ R225, R222, R149 ;  /* 0x00000095dee17221 */ /* 0x000fe20000010000 */
[----:B------:R-:W-:Y:S01]  /*2750*/  FMUL.FTZ R150, R33, R105 ;  /* 0x0000006921967220 */ /* 0x000fe20000410000 */
[----:B------:R-:W-:-:S03]  /*2760*/  FMUL.FTZ R222, R34, R106 ;  /* 0x0000006a22de7220 */ /* 0x000fc60000410000 */
[----:B------:R-:W-:Y:S01]  /*2770*/  FADD.FTZ R225, R225, R150 ;  /* 0x00000096e1e17221 */ /* 0x000fe20000010000 */
[----:B------:R-:W-:-:S03]  /*2780*/  FFMA.FTZ R155, R150, R221, R155 ;  /* 0x000000dd969b7223 */ /* 0x000fc6000001009b */
[----:B------:R-:W-:Y:S01]  /*2790*/  FADD.FTZ R251, R225, R222 ;  /* 0x000000dee1fb7221 */ /* 0x000fe20000010000 */
[----:B------:R-:W-:Y:S01]  /*27a0*/  FFMA.FTZ R155, R222, R223, R155 ;  /* 0x000000dfde9b7223 */ /* 0x000fe2000001009b */
        /* <DEDUP_REMOVED lines=12> */
.L_x_1081:
[----:B------:R0:W-:Y:S04]  /*2870*/  STL [R1+0x10], R2 ;  /* 0x0000100201007387 */ /* 0x0001e80000100800 */
[----:B0-----:R-:W2:Y:S01]  /*2880*/  LDL.LU R2, [R1+0x4] ;  /* 0x0000040001027983 */ /* 0x001ea20000300800 */
[----:B------:R-:W-:-:S03]  /*2890*/  FADD.FTZ R180, R31, R180 ;  /* 0x000000b41fb47221 */ /* 0x000fc60000010000 */
[----:B------:R0:W-:Y:S04]  /*28a0*/  STL [R1+0xc], R0 ;  /* 0x00000c0001007387 */ /* 0x0001e80000100800 */
[----:B0-----:R-:W3:Y:S01]  /*28b0*/  LDL.LU R0, [R1] ;  /* 0x0000000001007983 */ /* 0x001ee20000300800 */
[----:B------:R-:W-:Y:S01]  /*28c0*/  FFMA.FTZ R178, R152, R28, R178 ;  /* 0x0000001c98b27223 */ /* 0x000fe200000100b2 */
[----:B------:R-:W-:Y:S02]  /*28d0*/  FADD.FTZ R183, R28, R183 ;  /* 0x000000b71cb77221 */ /* 0x000fe40000010000 */
[----:B------:R-:W0:Y:S02]  /*28e0*/  SHFL.DOWN PT, R28, R251, 0x10, 0x1f ;  /* 0x0a001f00fb1c7f89 */ /* 0x000e2400000e0000 */
[----:B0-----:R-:W-:-:S02]  /*28f0*/  FADD.FTZ R251, R28, R251 ;  /* 0x000000fb1cfb7221 */ /* 0x001fc40000010000 */
[----:B------:R-:W0:Y:S02]  /*2900*/  SHFL.DOWN PT, R28, R252, 0x10, 0x1f ;  /* 0x0a001f00fc1c7f89 */ /* 0x000e2400000e0000 */
[----:B0-----:R-:W-:Y:S02]  /*2910*/  FADD.FTZ R252, R28, R252 ;  /* 0x000000fc1cfc7221 */ /* 0x001fe40000010000 */
[----:B------:R-:W0:Y:S01]  /*2920*/  SHFL.DOWN PT, R28, R251, 0x8, 0x1f ;  /* 0x09001f00fb1c7f89 */ /* 0x000e2200000e0000 */
[----:B--2---:R-:W-:-:S05]  /*2930*/  FFMA.FTZ R2, R227, R31, R2 ;  /* 0x0000001fe3027223 */ /* 0x004fca0000010002 */
[----:B------:R1:W-:Y:S04]  /*2940*/  STL [R1+0x4], R2 ;  /* 0x0000040201007387 */ /* 0x0003e80000100800 */
[----:B-1----:R1:W5:Y:S04]  /*2950*/  LDL.LU R2, [R1+0x10] ;  /* 0x0000100001027983 */ /* 0x0023680000300800 */
[----:B------:R-:W2:Y:S01]  /*2960*/  LDL.LU R31, [R1+0x8] ;  /* 0x00000800011f7983 */ /* 0x000ea20000300800 */
[----:B0-----:R-:W-:Y:S01]  /*2970*/  FADD.FTZ R251, R251, R28 ;  /* 0x0000001cfbfb7221 */ /* 0x001fe20000010000 */
[----:B------:R-:W-:Y:S01]  /*2980*/  FFMA.FTZ R179, R153, R29, R179 ;  /* 0x0000001d99b37223 */ /* 0x000fe200000100b3 */
[----:B------:R-:W-:Y:S01]  /*2990*/  FADD.FTZ R182, R29, R182 ;  /* 0x000000b61db67221 */ /* 0x000fe20000010000 */
[----:B------:R-:W0:Y:S01]  /*29a0*/  SHFL.DOWN PT, R28, R252, 0x8, 0x1f ;  /* 0x09001f00fc1c7f89 */ /* 0x000e2200000e0000 */
[----:B---3--:R-:W-:Y:S01]  /*29b0*/  FFMA.FTZ R0, R154, R30, R0 ;  /* 0x0000001e9a007223 */ /* 0x008fe20000010000 */
[----:B------:R-:W-:-:S04]  /*29c0*/  FADD.FTZ R181, R30, R181 ;  /* 0x000000b51eb57221 */ /* 0x000fc80000010000 */
[----:B------:R3:W-:Y:S01]  /*29d0*/  STL [R1], R0 ;  /* 0x0000000001007387 */ /* 0x0007e20000100800 */
[----:B------:R-:W-:Y:S01]  /*29e0*/  FFMA.FTZ R172, R217, R37, R172 ;  /* 0x00000025d9ac7223 */ /* 0x000fe200000100ac */
[----:B------:R-:W-:Y:S02]  /*29f0*/  FADD.FTZ R190, R37, R190 ;  /* 0x000000be25be7221 */ /* 0x000fe40000010000 */
[----:B---3--:R1:W5:Y:S01]  /*2a00*/  LDL.LU R0, [R1+0xc] ;  /* 0x00000c0001007983 */ /* 0x0083620000300800 */
[----:B------:R-:W-:Y:S01]  /*2a10*/  FFMA.FTZ R27, R216, R36, R27 ;  /* 0x00000024d81b7223 */ /* 0x000fe2000001001b */
[----:B------:R-:W-:Y:S01]  /*2a20*/  FADD.FTZ R191, R36, R191 ;  /* 0x000000bf24bf7221 */ /* 0x000fe20000010000 */
[----:B------:R-:W-:Y:S01]  /*2a30*/  BSSY.RECONVERGENT B0, `(.L_x_1082) ;  /* 0x0000047000007945 */ /* 0x000fe20003800200 */
[----:B------:R-:W3:Y:S01]  /*2a40*/  S2R R37, SR_TID.X ;  /* 0x0000000000257919 */ /* 0x000ee20000002100 */
[----:B------:R-:W-:Y:S01]  /*2a50*/  FADD.FTZ R184, R35, R184 ;  /* 0x000000b823b87221 */ /* 0x000fe20000010000 */
[----:B------:R-:W-:Y:S01]  /*2a60*/  FFMA.FTZ R177, R223, R34, R177 ;  /* 0x00000022dfb17223 */ /* 0x000fe200000100b1 */
[----:B------:R-:W-:Y:S01]  /*2a70*/  FADD.FTZ R185, R34, R185 ;  /* 0x000000b922b97221 */ /* 0x000fe20000010000 */
[----:B0-----:R-:W-:Y:S01]  /*2a80*/  FADD.FTZ R252, R252, R28 ;  /* 0x0000001cfcfc7221 */ /* 0x001fe20000010000 */
[----:B------:R-:W-:Y:S01]  /*2a90*/  FFMA.FTZ R176, R221, R33, R176 ;  /* 0x00000021ddb07223 */ /* 0x000fe200000100b0 */
[----:B------:R-:W0:Y:S01]  /*2aa0*/  SHFL.DOWN PT, R28, R251, 0x4, 0x1f ;  /* 0x08801f00fb1c7f89 */ /* 0x000e2200000e0000 */
[----:B------:R-:W-:Y:S01]  /*2ab0*/  FADD.FTZ R186, R33, R186 ;  /* 0x000000ba21ba7221 */ /* 0x000fe20000010000 */
[----:B------:R-:W-:Y:S01]  /*2ac0*/  FFMA.FTZ R175, R220, R32, R175 ;  /* 0x00000020dcaf7223 */ /* 0x000fe200000100af */
[----:B------:R-:W-:Y:S01]  /*2ad0*/  FADD.FTZ R187, R32, R187 ;  /* 0x000000bb20bb7221 */ /* 0x000fe20000010000 */
[----:B------:R-:W4:Y:S01]  /*2ae0*/  SHFL.DOWN PT, R29, R252, 0x4, 0x1f ;  /* 0x08801f00fc1d7f89 */ /* 0x000f2200000e0000 */
        /* <DEDUP_REMOVED lines=21> */
[----:B---3--:R-:W-:Y:S01]  /*2c40*/  LOP3.LUT P2, R36, R37, 0x1f, RZ, 0xc0, !PT ;  /* 0x0000001f25247812 */ /* 0x008fe2000784c0ff */
[----:B------:R-:W-:Y:S01]  /*2c50*/  FFMA.FTZ R18, R164, R51, R18 ;  /* 0x00000033a4127223 */ /* 0x000fe20000010012 */
[----:B----4-:R-:W-:Y:S01]  /*2c60*/  FADD.FTZ R29, R252, R29 ;  /* 0x0000001dfc1d7221 */ /* 0x010fe20000010000 */
[----:B------:R-:W-:Y:S01]  /*2c70*/  FADD.FTZ R235, R51, R235 ;  /* 0x000000eb33eb7221 */ /* 0x000fe20000010000 */
[----:B------:R-:W-:Y:S01]  /*2c80*/  FFMA.FTZ R17, R166, R50, R17 ;  /* 0x00000032a6117223 */ /* 0x000fe20000010011 */
[----:B------:R-:W-:Y:S01]  /*2c90*/  FADD.FTZ R236, R50, R236 ;  /* 0x000000ec32ec7221 */ /* 0x000fe20000010000 */
[----:B------:R-:W-:Y:S01]  /*2ca0*/  FFMA.FTZ R16, R168, R49, R16 ;  /* 0x00000031a8107223 */ /* 0x000fe20000010010 */
[----:B------:R-:W0:Y:S01]  /*2cb0*/  SHFL.DOWN PT, R30, R29, 0x2, 0x1f ;  /* 0x08401f001d1e7f89 */ /* 0x000e2200000e0000 */
[----:B------:R-:W-:Y:S01]  /*2cc0*/  FADD.FTZ R237, R49, R237 ;  /* 0x000000ed31ed7221 */ /* 0x000fe20000010000 */
[----:B------:R-:W-:Y:S01]  /*2cd0*/  FFMA.FTZ R15, R170, R48, R15 ;  /* 0x00000030aa0f7223 */ /* 0x000fe2000001000f */
[----:B------:R-:W-:Y:S01]  /*2ce0*/  FADD.FTZ R238, R48, R238 ;  /* 0x000000ee30ee7221 */ /* 0x000fe20000010000 */
[----:B------:R-:W-:Y:S01]  /*2cf0*/  FFMA.FTZ R14, R195, R55, R14 ;  /* 0x00000037c30e7223 */ /* 0x000fe2000001000e */
[----:B------:R-:W-:Y:S01]  /*2d00*/  FADD.FTZ R239, R55, R239 ;  /* 0x000000ef37ef7221 */ /* 0x000fe20000010000 */
[----:B------:R-:W-:Y:S01]  /*2d10*/  FFMA.FTZ R13, R197, R54, R13 ;  /* 0x00000036c50d7223 */ /* 0x000fe2000001000d */
[----:B------:R-:W-:Y:S01]  /*2d20*/  ISETP.NE.AND P0, PT, R37, RZ, PT ;  /* 0x000000ff2500720c */ /* 0x000fe20003f05270 */
[----:B------:R-:W-:Y:S01]  /*2d30*/  FADD.FTZ R240, R54, R240 ;  /* 0x000000f036f07221 */ /* 0x000fe20000010000 */
[----:B------:R-:W-:Y:S01]  /*2d40*/  FFMA.FTZ R12, R199, R53, R12 ;  /* 0x00000035c70c7223 */ /* 0x000fe2000001000c */
[----:B------:R-:W-:Y:S01]  /*2d50*/  FADD.FTZ R241, R53, R241 ;  /* 0x000000f135f17221 */ /* 0x000fe20000010000 */
[----:B------:R-:W-:Y:S01]  /*2d60*/  FFMA.FTZ R11, R163, R52, R11 ;  /* 0x00000034a30b7223 */ /* 0x000fe2000001000b */
[----:B------:R-:W-:Y:S01]  /*2d70*/  FADD.FTZ R242, R52, R242 ;  /* 0x000000f234f27221 */ /* 0x000fe20000010000 */
[----:B0-----:R-:W-:-:S05]  /*2d80*/  FADD.FTZ R29, R29, R30 ;  /* 0x0000001e1d1d7221 */ /* 0x001fca0000010000 */
[----:B------:R-:W0:Y:S02]  /*2d90*/  SHFL.DOWN PT, R30, R29, 0x1, 0x1f ;  /* 0x08201f001d1e7f89 */ /* 0x000e2400000e0000 */
[----:B0-----:R-:W-:Y:S01]  /*2da0*/  FADD.FTZ R29, R29, R30 ;  /* 0x0000001e1d1d7221 */ /* 0x001fe20000010000 */
[----:B--2---:R-:W-:-:S05]  /*2db0*/  FFMA.FTZ R31, R151, R35, R31 ;  /* 0x00000023971f7223 */ /* 0x004fca000001001f */
[----:B------:R-:W-:Y:S04]  /*2dc0*/  STL [R1+0x8], R31 ;  /* 0x0000081f01007387 */ /* 0x000fe80000100800 */
[----:B------:R-:W0:Y:S02]  /*2dd0*/  SHFL.DOWN PT, R31, R28, 0x2, 0x1f ;  /* 0x08401f001c1f7f89 */ /* 0x000e2400000e0000 */
[----:B0-----:R-:W-:-:S05]  /*2de0*/  FADD.FTZ R28, R28, R31 ;  /* 0x0000001f1c1c7221 */ /* 0x001fca0000010000 */
[----:B------:R-:W0:Y:S02]  /*2df0*/  SHFL.DOWN PT, R31, R28, 0x1, 0x1f ;  /* 0x08201f001c1f7f89 */ /* 0x000e2400000e0000 */
[----:B0-----:R-:W-:Y:S01]  /*2e00*/  FADD.FTZ R28, R28, R31 ;  /* 0x0000001f1c1c7221 */ /* 0x001fe20000010000 */
[----:B-1----:R-:W-:Y:S06]  /*2e10*/  @P2 BRA `(.L_x_1083) ;  /* 0x0000000000202947 */ /* 0x002fec0003800000 */
        /* <DEDUP_REMOVED lines=8> */
.L_x_1083:
[----:B------:R-:W-:Y:S05]  /*2ea0*/  BSYNC.RECONVERGENT B0 ;  /* 0x0000000000007941 */ /* 0x000fea0003800200 */
.L_x_1082:
[----:B------:R-:W-:Y:S01]  /*2eb0*/  BAR.SYNC.DEFER_BLOCKING 0x0 ;  /* 0x0000000000007b1d */ /* 0x000fe20000010000 */
[----:B------:R-:W-:Y:S01]  /*2ec0*/  FFMA.FTZ R10, R162, R59, R10 ;  /* 0x0000003ba20a7223 */ /* 0x000fe2000001000a */
[----:B------:R-:W-:-:S04]  /*2ed0*/  CS2R R34, SRZ ;  /* 0x0000000000227805 */ /* 0x000fc8000001ff00 */
        /* <DEDUP_REMOVED lines=19> */
.L_x_1085:
[----:B------:R-:W-:Y:S05]  /*3010*/  BSYNC.RECONVERGENT B0 ;  /* 0x0000000000007941 */ /* 0x000fea0003800200 */
.L_x_1084:
[----:B------:R-:W1:Y:S01]  /*3020*/  LDCU UR16, c[0x0][0x380] ;  /* 0x00007000ff1077ac */ /* 0x000e620008000800 */
[----:B------:R-:W-:Y:S01]  /*3030*/  BSSY.RECONVERGENT B0, `(.L_x_1086) ;  /* 0x0000021000007945 */ /* 0x000fe20003800200 */
[----:B------:R-:W-:Y:S01]  /*3040*/  FADD.FTZ R243, R59, R243 ;  /* 0x000000f33bf37221 */ /* 0x000fe20000010000 */
[----:B------:R-:W-:Y:S01]  /*3050*/  FFMA.FTZ R9, R159, R58, R9 ;  /* 0x0000003a9f097223 */ /* 0x000fe20000010009 */
[----:B------:R-:W-:Y:S01]  /*3060*/  ULOP3.LUT UR13, UR15, 0x3, URZ, 0xc0, !UPT ;  /* 0x000000030f0d7892 */ /* 0x000fe2000f8ec0ff */
        /* <DEDUP_REMOVED lines=8> */
[----:B------:R-:W-:Y:S01]  /*30f0*/  ISETP.GT.U32.AND P2, PT, R36, 0x3, PT ;  /* 0x000000032400780c */ /* 0x000fe20003f44070 */
[----:B------:R-:W-:Y:S01]  /*3100*/  FADD.FTZ R248, R62, R248 ;  /* 0x000000f83ef87221 */ /* 0x000fe20000010000 */
[----:B------:R-:W-:Y:S01]  /*3110*/  FFMA.FTZ R4, R158, R61, R4 ;  /* 0x0000003d9e047223 */ /* 0x000fe20000010004 */
[----:B------:R-:W-:Y:S01]  /*3120*/  FADD.FTZ R249, R61, R249 ;  /* 0x000000f93df97221 */ /* 0x000fe20000010000 */
[----:B-----5:R-:W-:Y:S01]  /*3130*/  FFMA.FTZ R3, R0, R60, R3 ;  /* 0x0000003c00037223 */ /* 0x020fe20000010003 */
[----:B-1----:R-:W-:Y:S01]  /*3140*/  USHF.L.U32 UR14, UR16, 0x2, URZ ;  /* 0x00000002100e7899 */ /* 0x002fe200080006ff */
[----:B------:R-:W-:Y:S01]  /*3150*/  FADD.FTZ R250, R60, R250 ;  /* 0x000000fa3cfa7221 */ /* 0x000fe20000010000 */
[----:B------:R-:W-:Y:S10]  /*3160*/  @P0 BRA `(.L_x_1087) ;  /* 0x0000000000340947 */ /* 0x000ff40003800000 */
        /* <DEDUP_REMOVED lines=13> */
.L_x_1087:
[----:B------:R-:W-:Y:S05]  /*3240*/  BSYNC.RECONVERGENT B0 ;  /* 0x0000000000007941 */ /* 0x000fea0003800200 */
.L_x_1086:
        /* <DEDUP_REMOVED lines=22> */
.L_x_1089:
[----:B------:R-:W2:Y:S04]  /*33b0*/  LDG.E.STRONG.GPU R30, desc[UR10][R28.64] ;  /* 0x0000000a1c1e7981 */ /* 0x000ea8000c1ef900 */
[----:B--2---:R-:W-:Y:S01]  /*33c0*/  CCTL.IVALL ;  /* 0x00000000ff00798f */ /* 0x004fe20002000000 */
[----:B------:R-:W-:Y:S05]  /*33d0*/  YIELD ;  /* 0x0000000000007946 */ /* 0x000fea0003800000 */
[----:B------:R-:W-:-:S13]  /*33e0*/  ISETP.NE.AND P0, PT, R30, R31, PT ;  /* 0x0000001f1e00720c */ /* 0x000fda0003f05270 */
[----:B------:R-:W-:Y:S05]  /*33f0*/  @P0 BRA `(.L_x_1089) ;  /* 0xfffffffc00ec0947 */ /* 0x000fea000383ffff */
.L_x_1088:
[----:B------:R-:W-:Y:S05]  /*3400*/  WARPSYNC.ALL ;  /* 0x0000000000007948 */ /* 0x000fea0003800000 */
[----:B01----:R-:W0:Y:S01]  /*3410*/  @!P2 LDC.64 R28, c[0x0][0x3c0] ;  /* 0x0000f000ff1cab82 */ /* 0x003e220000000a00 */
[----:B------:R-:W-:Y:S01]  /*3420*/  MOV R30, UR4 ;  /* 0x00000004001e7c02 */ /* 0x000fe20008000f00 */
[----:B------:R-:W1:Y:S01]  /*3430*/  LDCU UR5, c[0x0][0x384] ;  /* 0x00007080ff0577ac */ /* 0x000e620008000800 */
[----:B------:R-:W-:Y:S02]  /*3440*/  MOV R31, UR15 ;  /* 0x0000000f001f7c02 */ /* 0x000fe40008000f00 */
[----:B------:R-:W-:-:S02]  /*3450*/  @!P2 LOP3.LUT R30, R30, 0x1, RZ, 0xc0, !PT ;  /* 0x000000011e1ea812 */ /* 0x000fc400078ec0ff */
[----:B------:R-:W-:Y:S01]  /*3460*/  @!P2 LOP3.LUT R31, R31, 0x7ffffffc, RZ, 0xc0, !PT ;  /* 0x7ffffffc1f1fa812 */ /* 0x000fe200078ec0ff */
[----:B------:R-:W2:Y:S01]  /*3470*/  LDC.64 R56, c[0x0][0x3f0] ;  /* 0x0000fc00ff387b82 */ /* 0x000ea20000000a00 */
[----:B------:R-:W-:-:S04]  /*3480*/  @!P2 IADD3 R30, PT, PT, -R30, RZ, RZ ;  /* 0x000000ff1e1ea210 */ /* 0x000fc80007ffe1ff */
[----:B------:R-:W-:-:S03]  /*3490*/  @!P2 LOP3.LUT R30, R30, UR14, RZ, 0xc0, !PT ;  /* 0x0000000e1e1eac12 */ /* 0x000fc6000f8ec0ff */
[----:B------:R-:W-:Y:S01]  /*34a0*/  BAR.SYNC.DEFER_BLOCKING 0x0 ;  /* 0x0000000000007b1d */ /* 0x000fe20000010000 */
[----:B------:R-:W-:-:S04]  /*34b0*/  @!P2 IADD3 R30, P0, PT, R30, R31, RZ ;  /* 0x0000001f1e1ea210 */ /* 0x000fc80007f1e0ff */
[----:B------:R-:W-:Y:S02]  /*34c0*/  @!P2 IADD3.X R31, PT, PT, RZ, RZ, RZ, P0, !PT ;  /* 0x000000ffff1fa210 */ /* 0x000fe400007fe4ff */
[----:B0-----:R-:W-:-:S04]  /*34d0*/  @!P2 LEA R28, P0, R30, R28, 0x3 ;  /* 0x0000001c1e1ca211 */ /* 0x001fc800078018ff */
[----:B------:R-:W-:Y:S02]  /*34e0*/  @!P2 LEA.HI.X R29, R30, R29, R31, 0x3, P0 ;  /* 0x0000001d1e1da211 */ /* 0x000fe400000f1c1f */
[----:B------:R-:W-:Y:S01]  /*34f0*/  CS2R R30, SRZ ;  /* 0x00000000001e7805 */ /* 0x000fe2000001ff00 */
[----:B------:R-:W-:-:S05]  /*3500*/  @!P2 IMAD.WIDE.U32 R28, R36, 0x8, R28 ;  /* 0x00000008241ca825 */ /* 0x000fca00078e001c */
[----:B------:R-:W3:Y:S01]  /*3510*/  @!P2 LDG.E.64 R30, desc[UR10][R28.64] ;  /* 0x0000000a1c1ea981 */ /* 0x000ee2000c1e1b00 */
[----:B------:R-:W-:Y:S01]  /*3520*/  LOP3.LUT R36, R36, 0x60, R37, 0xf8, !PT ;  /* 0x0000006024247812 */ /* 0x000fe200078ef825 */
[----:B------:R-:W-:Y:S01]  /*3530*/  UIADD3 UR4, UPT, UPT, UR4, 0x1, URZ ;  /* 0x0000000104047890 */ /* 0x000fe2000fffe0ff */
[----:B------:R-:W-:Y:S01]  /*3540*/  MOV R45, UR12 ;  /* 0x0000000c002d7c02 */ /* 0x000fe20008000f00 */
[----:B------:R-:W-:Y:S01]  /*3550*/  UIADD3 UR12, UPT, UPT, UR12, UR16, URZ ;  /* 0x000000100c0c7290 */ /* 0x000fe2000fffe0ff */
[----:B------:R-:W-:Y:S01]  /*3560*/  PLOP3.LUT P1, PT, P1, PT, PT, 0x8, 0x80 ;  /* 0x000000000080781c */ /* 0x000fe20000f2e170 */
[----:B------:R-:W-:Y:S02]  /*3570*/  ULOP3.LUT UR4, UR4, 0x3, URZ, 0xc0, !UPT ;  /* 0x0000000304047892 */ /* 0x000fe4000f8ec0ff */
[----:B-1----:R-:W-:Y:S01]  /*3580*/  UISETP.GE.AND UP0, UPT, UR12, UR5, UPT ;  /* 0x000000050c00728c */ /* 0x002fe2000bf06270 */
[----:B---3--:R-:W0:Y:S04]  /*3590*/  SHFL.BFLY PT, R33, R30, 0x1, 0x1f ;  /* 0x0c201f001e217f89 */ /* 0x008e2800000e0000 */
[----:B------:R-:W1:Y:S01]  /*35a0*/  SHFL.BFLY PT, R32, R31, 0x1, 0x1f ;  /* 0x0c201f001f207f89 */ /* 0x000e6200000e0000 */
[----:B0-----:R-:W-:Y:S01]  /*35b0*/  FADD.FTZ R33, R33, R30 ;  /* 0x0000001e21217221 */ /* 0x001fe20000010000 */
[----:B-1----:R-:W-:-:S04]  /*35c0*/  FADD.FTZ R32, R32, R31 ;  /* 0x0000001f20207221 */ /* 0x002fc80000010000 */
[----:B------:R-:W0:Y:S04]  /*35d0*/  SHFL.BFLY PT, R34, R33, 0x2, 0x1f ;  /* 0x0c401f0021227f89 */ /* 0x000e2800000e0000 */
[----:B------:R-:W1:Y:S01]  /*35e0*/  SHFL.BFLY PT, R35, R32, 0x2, 0x1f ;  /* 0x0c401f0020237f89 */ /* 0x000e6200000e0000 */
[----:B0-----:R-:W-:Y:S01]  /*35f0*/  FADD.FTZ R34, R33, R34 ;  /* 0x0000002221227221 */ /* 0x001fe20000010000 */
[----:B------:R-:W-:Y:S01]  /*3600*/  MOV R33, UR13 ;  /* 0x0000000d00217c02 */ /* 0x000fe20008000f00 */
[----:B-1----:R-:W-:-:S03]  /*3610*/  FADD.FTZ R35, R32, R35 ;  /* 0x0000002320237221 */ /* 0x002fc60000010000 */
[----:B------:R-:W0:Y:S01]  /*3620*/  SHFL.BFLY PT, R39, R34, 0x4, 0x1f ;  /* 0x0c801f0022277f89 */ /* 0x000e2200000e0000 */
[----:B------:R-:W-:-:S03]  /*3630*/  LEA R36, R33, R36, 0x7 ;  /* 0x0000002421247211 */ /* 0x000fc600078e38ff */
[----:B------:R-:W1:Y:S02]  /*3640*/  SHFL.BFLY PT, R38, R35, 0x4, 0x1f ;  /* 0x0c801f0023267f89 */ /* 0x000e6400000e0000 */
[----:B------:R-:W-:-:S05]  /*3650*/  IMAD R45, R45, 0x1200, R36 ;  /* 0x000012002d2d7824 */ /* 0x000fca00078e0224 */
[C---:B------:R-:W-:Y:S02]  /*3660*/  IADD3 R47, PT, PT, R45.reuse, 0x200, RZ ;  /* 0x000002002d2f7810 */ /* 0x040fe40007ffe0ff */
[C---:B------:R-:W-:Y:S02]  /*3670*/  IADD3 R59, PT, PT, R45.reuse, 0x400, RZ ;  /* 0x000004002d3b7810 */ /* 0x040fe40007ffe0ff */
[----:B------:R-:W-:Y:S01]  /*3680*/  IADD3 R61, PT, PT, R45, 0x600, RZ ;  /* 0x000006002d3d7810 */ /* 0x000fe20007ffe0ff */
[--C-:B--2---:R-:W-:Y:S01]  /*3690*/  IMAD.WIDE.U32 R46, R47, 0x10, R56.reuse ;  /* 0x000000102f2e7825 */ /* 0x104fe200078e0038 */
[C---:B------:R-:W-:Y:S02]  /*36a0*/  IADD3 R49, PT, PT, R45.reuse, 0x800, RZ ;  /* 0x000008002d317810 */ /* 0x040fe40007ffe0ff */
[----:B------:R-:W-:Y:S01]  /*36b0*/  IADD3 R51, PT, PT, R45, 0xa00, RZ ;  /* 0x00000a002d337810 */ /* 0x000fe20007ffe0ff */
[----:B------:R-:W-:Y:S01]  /*36c0*/  IMAD.WIDE.U32 R58, R59, 0x10, R56 ;  /* 0x000000103b3a7825 */ /* 0x000fe200078e0038 */
[----:B------:R-:W-:-:S02]  /*36d0*/  IADD3 R53, PT, PT, R45, 0xc00, RZ ;  /* 0x00000c002d357810 */ /* 0x000fc40007ffe0ff */
[C---:B------:R-:W-:Y:S01]  /*36e0*/  IADD3 R55, PT, PT, R45.reuse, 0xe00, RZ ;  /* 0x00000e002d377810 */ /* 0x040fe20007ffe0ff */
[----:B0-----:R-:W-:Y:S01]  /*36f0*/  FADD.FTZ R39, R34, R39 ;  /* 0x0000002722277221 */ /* 0x001fe20000010000 */
[C---:B------:R-:W-:Y:S01]  /*3700*/  IADD3 R63, PT, PT, R45.reuse, 0x1000, RZ ;  /* 0x000010002d3f7810 */ /* 0x040fe20007ffe0ff */
[----:B------:R-:W-:-:S04]  /*3710*/  IMAD.WIDE.U32 R44, R45, 0x10, R56 ;  /* 0x000000102d2c7825 */ /* 0x000fc800078e0038 */
[----:B-1----:R-:W-:Y:S01]  /*3720*/  FADD.FTZ R38, R35, R38 ;  /* 0x0000002623267221 */ /* 0x002fe20000010000 */
[----:B------:R-:W0:Y:S01]  /*3730*/  SHFL.BFLY PT, R28, R39, 0x8, 0x1f ;  /* 0x0d001f00271c7f89 */ /* 0x000e2200000e0000 */
[----:B------:R-:W-:-:S03]  /*3740*/  IMAD.WIDE.U32 R60, R61, 0x10, R56 ;  /* 0x000000103d3c7825 */ /* 0x000fc600078e0038 */
[----:B------:R-:W1:Y:S01]  /*3750*/  SHFL.BFLY PT, R29, R38, 0x8, 0x1f ;  /* 0x0d001f00261d7f89 */ /* 0x000e6200000e0000 */
[----:B------:R-:W-:-:S04]  /*3760*/  IMAD.WIDE.U32 R48, R49, 0x10, R56 ;  /* 0x0000001031307825 */ /* 0x000fc800078e0038 */
[----:B------:R-:W-:-:S04]  /*3770*/  IMAD.WIDE.U32 R50, R51, 0x10, R56 ;  /* 0x0000001033327825 */ /* 0x000fc800078e0038 */
[----:B------:R-:W-:-:S04]  /*3780*/  IMAD.WIDE.U32 R52, R53, 0x10, R56 ;  /* 0x0000001035347825 */ /* 0x000fc800078e0038 */
[----:B------:R-:W-:-:S04]  /*3790*/  IMAD.WIDE.U32 R54, R55, 0x10, R56 ;  /* 0x0000001037367825 */ /* 0x000fc800078e0038 */
[----:B------:R-:W-:-:S04]  /*37a0*/  IMAD.WIDE.U32 R56, R63, 0x10, R56 ;  /* 0x000000103f387825 */ /* 0x000fc800078e0038 */
[----:B0-----:R-:W-:Y:S01]  /*37b0*/  FADD.FTZ R30, R39, R28 ;  /* 0x0000001c271e7221 */ /* 0x001fe20000010000 */
[----:B-1----:R-:W-:-:S04]  /*37c0*/  FADD.FTZ R31, R38, R29 ;  /* 0x0000001d261f7221 */ /* 0x002fc80000010000 */
[----:B------:R-:W0:Y:S04]  /*37d0*/  SHFL.BFLY PT, R29, R30, 0x10, 0x1f ;  /* 0x0e001f001e1d7f89 */ /* 0x000e2800000e0000 */
[----:B------:R-:W1:Y:S01]  /*37e0*/  SHFL.BFLY PT, R28, R31, 0x10, 0x1f ;  /* 0x0e001f001f1c7f89 */ /* 0x000e6200000e0000 */
[----:B0-----:R-:W-:Y:S01]  /*37f0*/  FADD.FTZ R29, R30, R29 ;  /* 0x0000001d1e1d7221 */ /* 0x001fe20000010000 */
[----:B-1----:R-:W-:-:S03]  /*3800*/  FADD.FTZ R32, R31, R28 ;  /* 0x0000001c1f207221 */ /* 0x002fc60000010000 */
[----:B------:R-:W-:Y:S01]  /*3810*/  FMUL.FTZ R28, R29, 5.4253472626442089677e-05 ;  /* 0x38638e391d1c7820 */ /* 0x000fe20000410000 */
        /* <DEDUP_REMOVED lines=90> */
[----:B------:R1:W-:Y:S04]  /*3dc0*/  STG.E.128 desc[UR10][R46.64], R32 ;  /* 0x000000202e007986 */ /* 0x0003e8000c101d0a */
[----:B------:R2:W-:Y:S04]  /*3dd0*/  STG.E.128 desc[UR10][R58.64], R36 ;  /* 0x000000243a007986 */ /* 0x0005e8000c101d0a */
[----:B------:R3:W-:Y:S01]  /*3de0*/  STG.E.128 desc[UR10][R60.64], R40 ;  /* 0x000000283c007986 */ /* 0x0007e2000c101d0a */
[----:B0-----:R-:W-:Y:S01]  /*3df0*/  FMUL.FTZ R28, R137, UR17 ;  /* 0x00000011891c7c20 */ /* 0x001fe20008410000 */
[----:B------:R-:W-:Y:S01]  /*3e00*/  FMUL.FTZ R29, R209, UR17 ;  /* 0x00000011d11d7c20 */ /* 0x000fe20008410000 */
        /* <DEDUP_REMOVED lines=24> */
[----:B0-----:R1:W5:Y:S01]  /*3f90*/  LDL.LU R43, [R1+0x4] ;  /* 0x00000400012b7983 */ /* 0x0013620000300800 */
[----:B------:R-:W-:Y:S02]  /*3fa0*/  MOV R29, R229 ;  /* 0x000000e5001d7202 */ /* 0x000fe40000000f00 */
[----:B------:R-:W-:Y:S01]  /*3fb0*/  MOV R52, R27 ;  /* 0x0000001b00347202 */ /* 0x000fe20000000f00 */
[----:B------:R1:W5:Y:S01]  /*3fc0*/  LDL.LU R42, [R1] ;  /* 0x00000000012a7983 */ /* 0x0003620000300800 */
[----:B------:R-:W-:Y:S02]  /*3fd0*/  MOV R28, R230 ;  /* 0x000000e6001c7202 */ /* 0x000fe40000000f00 */
[----:B------:R-:W-:Y:S01]  /*3fe0*/  MOV R27, R26 ;  /* 0x0000001a001b7202 */ /* 0x000fe20000000f00 */
        /* <DEDUP_REMOVED lines=61> */
.L_x_1077:
        /* <DEDUP_REMOVED lines=50> */
.L_x_1091:
        /* <DEDUP_REMOVED lines=10> */
.L_x_3066:


//--------------------- .text._ZN10layer_norm22ln_bwd_finalize_kernelINS_22Kernel_traits_finalizeILj16384E13__nv_bfloat16fS2_fjLj1024ELj4ENS_18Kernel_traits_baseILj16384ES2_fS2_fjLj1024EEEEEEEvNS_9BwdParamsE --------------------------
	.section	.text._ZN10layer_norm22ln_bwd_finalize_kernelINS_22Kernel_traits_finalizeILj16384E13__nv_bfloat16fS2_fjLj1024ELj4ENS_18Kernel_traits_baseILj16384ES2_fS2_fjLj1024EEEEEEEvNS_9BwdParamsE,"ax",@progbits
	.align	128
        .global         _ZN10layer_norm22ln_bwd_finalize_kernelINS_22Kernel_traits_finalizeILj16384E13__nv_bfloat16fS2_fjLj1024ELj4ENS_18Kernel_traits_baseILj16384ES2_fS2_fjLj1024EEEEEEEvNS_9BwdParamsE
        .type           _ZN10layer_norm22ln_bwd_finalize_kernelINS_22Kernel_traits_finalizeILj16384E13__nv_bfloat16fS2_fjLj1024ELj4ENS_18Kernel_traits_baseILj16384ES2_fS2_fjLj1024EEEEEEEvNS_9BwdParamsE,@function
        .size           _ZN10layer_norm22ln_bwd_finalize_kernelINS_22Kernel_traits_finalizeILj16384E13__nv_bfloat16fS2_fjLj1024ELj4ENS_18Kernel_traits_baseILj16384ES2_fS2_fjLj1024EEEEEEEvNS_9BwdParamsE,(.L_x_3067 - _ZN10layer_norm22ln_bwd_finalize_kernelINS_22Kernel_traits_finalizeILj16384E13__nv_bfloat16fS2_fjLj1024ELj4ENS_18Kernel_traits_baseILj16384ES2_fS2_fjLj1024EEEEEEEvNS_9BwdParamsE)
        .other          _ZN10layer_norm22ln_bwd_finalize_kernelINS_22Kernel_traits_finalizeILj16384E13__nv_bfloat16fS2_fjLj1024ELj4ENS_18Kernel_traits_baseILj16384ES2_fS2_fjLj1024EEEEEEEvNS_9BwdParamsE,@"STO_CUDA_ENTRY STV_DEFAULT"
_ZN10layer_norm22ln_bwd_finalize_kernelINS_22Kernel_traits_finalizeILj16384E13__nv_bfloat16fS2_fjLj1024ELj4ENS_18Kernel_traits_baseILj16384ES2_fS2_fjLj1024EEEEEEEvNS_9BwdParamsE:
.text._ZN10layer_norm22ln_bwd_finalize_kernelINS_22Kernel_traits_finalizeILj16384E13__nv_bfloat16fS2_fjLj1024ELj4ENS_18Kernel_traits_baseILj16384ES2_fS2_fjLj1024EEEEEEEvNS_9BwdParamsE:
        /* <DEDUP_REMOVED lines=37> */
.L_x_1096:
        /* <DEDUP_REMOVED lines=118> */
.L_x_1095:
[----:B------:R-:W-:Y:S05]  /*09b0*/  BSYNC.RECONVERGENT B1 ;  /* 0x0000000000017941 */ /* 0x000fea0003800200 */
.L_x_1094:
        /* <DEDUP_REMOVED lines=65> */
.L_x_1098:
[----:B------:R-:W-:Y:S05]  /*0dd0*/  BSYNC.RECONVERGENT B1 ;  /* 0x0000000000017941 */ /* 0x000fea0003800200 */
.L_x_1097:
        /* <DEDUP_REMOVED lines=37> */
.L_x_1100:
[----:B------:R-:W-:Y:S05]  /*1030*/  BSYNC.RECONVERGENT B1 ;  /* 0x0000000000017941 */ /* 0x000fea0003800200 */
.L_x_1099:
[----:B------:R-:W-:Y:S05]  /*1040*/  @!P1 BRA `(.L_x_1093) ;  /* 0x00000000003c9947 */ /* 0x000fea0003800000 */
[----:B------:R-:W0:Y:S01]  /*1050*/  LDC.64 R6, c[0x0][0x3e0] ;  /* 0x0000f800ff067b82 */ /* 0x000e220000000a00 */
[----:B------:R-:W-:Y:S02]  /*1060*/  LEA R2, R15, R11, 0xe ;  /* 0x0000000b0f027211 */ /* 0x000fe400078e70ff */
[----:B------:R-:W-:Y:S02]  /*1070*/  IADD3 R24, PT, PT, -R24, RZ, RZ ;  /* 0x000000ff18187210 */ /* 0x000fe40007ffe1ff */
[----:B------:R-:W-:-:S03]  /*1080*/  IADD3 R11, PT, PT, R13, R2, RZ ;  /* 0x000000020d0b7210 */ /* 0x000fc60007ffe0ff */
[----:B------:R-:W1:Y:S04]  /*1090*/  LDC.64 R8, c[0x0][0x3e8] ;  /* 0x0000fa00ff087b82 */ /* 0x000e680000000a00 */
.L_x_1101:
        /* <DEDUP_REMOVED lines=10> */
.L_x_1093:
[----:B------:R-:W-:Y:S05]  /*1140*/  BSYNC.RECONVERGENT B0 ;  /* 0x0000000000007941 */ /* 0x000fea0003800200 */
.L_x_1092:
        /* <DEDUP_REMOVED lines=55> */
.L_x_1102:
        /* <DEDUP_REMOVED lines=12> */
.L_x_3067:


//--------------------- .text._ZN10layer_norm13ln_bwd_kernelINS_13Kernel_traitsI13__nv_bfloat16fS2_fjLj16384ELj4ELj1ELj4ELj16ENS_18Kernel_traits_baseILj16384ES2_fS2_fjLj128EEEEEEEvNS_9BwdParamsE --------------------------
	.section	.text._ZN10layer_norm13ln_bwd_kernelINS_13Kernel_traitsI13__nv_bfloat16fS2_fjLj16384ELj4ELj1ELj4ELj16ENS_18Kernel_traits_baseILj16384ES2_fS2_fjLj128EEEEEEEvNS_9BwdParamsE,"ax",@progbits
	.align	128
        .global         _ZN10layer_norm13ln_bwd_kernelINS_13Kernel_traitsI13__nv_bfloat16fS2_fjLj16384ELj4ELj1ELj4ELj16ENS_18Kernel_traits_baseILj16384ES2_fS2_fjLj128EEEEEEEvNS_9BwdParamsE
        .type           _ZN10layer_norm13ln_bwd_kernelINS_13Kernel_traitsI13__nv_bfloat16fS2_fjLj16384ELj4ELj1ELj4ELj16ENS_18Kernel_traits_baseILj16384ES2_fS2_fjLj128EEEEEEEvNS_9BwdParamsE,@function
        .size           _ZN10layer_norm13ln_bwd_kernelINS_13Kernel_traitsI13__nv_bfloat16fS2_fjLj16384ELj4ELj1ELj4ELj16ENS_18Kernel_traits_baseILj16384ES2_fS2_fjLj128EEEEEEEvNS_9BwdParamsE,(.L_x_3068 - _ZN10layer_norm13ln_bwd_kernelINS_13Kernel_traitsI13__nv_bfloat16fS2_fjLj16384ELj4ELj1ELj4ELj16ENS_18Kernel_traits_baseILj16384ES2_fS2_fjLj128EEEEEEEvNS_9BwdParamsE)
        .other          _ZN10layer_norm13ln_bwd_kernelINS_13Kernel_traitsI13__nv_bfloat16fS2_fjLj16384ELj4ELj1ELj4ELj16ENS_18Kernel_traits_baseILj16384ES2_fS2_fjLj128EEEEEEEvNS_9BwdParamsE,@"STO_CUDA_ENTRY STV_DEFAULT"
_ZN10layer_norm13ln_bwd_kernelINS_13Kernel_traitsI13__nv_bfloat16fS2_fjLj16384ELj4ELj1ELj4ELj16ENS_18Kernel_traits_baseILj16384ES2_fS2_fjLj128EEEEEEEvNS_9BwdParamsE:
.text._ZN10layer_norm13ln_bwd_kernelINS_13Kernel_traitsI13__nv_bfloat16fS2_fjLj16384ELj4ELj1ELj4ELj16ENS_18Kernel_traits_baseILj16384ES2_fS2_fjLj128EEEEEEEvNS_9BwdParamsE:
        /* <DEDUP_REMOVED lines=143> */
.L_x_1112:
        /* <DEDUP_REMOVED lines=45> */
.L_x_1104:
        /* <DEDUP_REMOVED lines=20> */
.L_x_1105:
        /* <DEDUP_REMOVED lines=58> */
[----:B------:R-:W-:Y:S01]  /*10a0*/  FMUL.FTZ R12, R172, UR16 ;  /* 0x00000010ac0c7c20 */ /* 0x000fe20008410000 */
[----:B------:R-:W-:Y:S01]  /*10b0*/  FMUL.FTZ R2, R177, R178 ;  /* 0x000000b2b1027220 */ /* 0x000fe20000410000 */
[----:B------:R-:W-:Y:S01]  /*10c0*/  FADD.FTZ R171, RZ, R3 ;  /* 0x00000003ffab7221 */ /* 0x000fe20000010000 */
[----:B------:R-:W-:Y:S01]  /*10d0*/  FFMA.FTZ R172, R0, R3, RZ ;  /* 0x0000000300ac7223 */ /* 0x000fe200000100ff */
[----:B------:R-:W-:Y:S01]  /*10e0*/  FADD.FTZ R197, R14, -UR5 ;  /* 0x800000050ec57e21 */ /* 0x000fe20008010000 */
        /* <DEDUP_REMOVED lines=16> */
[----:B------:R-:W-:Y:S01]  /*11f0*/  FADD.FTZ R189, R10, -UR5 ;  /* 0x800000050abd7e21 */ /* 0x000fe20008010000 */
[----:B------:R-:W-:Y:S01]  /*1200*/  FADD.FTZ R198, R16, -UR5 ;  /* 0x8000000510c67e21 */ /* 0x000fe20008010000 */
[----:B------:R-:W-:Y:S01]  /*1210*/  SHF.L.U32 R185, R179, 0x10, RZ ;  /* 0x00000010b3b97819 */ /* 0x000fe200000006ff */
[----:B------:R-:W-:Y:S01]  /*1220*/  FADD.FTZ R25, R25, -UR5 ;  /* 0x8000000519197e21 */ /* 0x000fe20008010000 */
[----:B------:R-:W-:Y:S01]  /*1230*/  SHF.L.U32 R221, R140, 0x10, RZ ;  /* 0x000000108cdd7819 */ /* 0x000fe200000006ff */
[----:B------:R-:W-:Y:S01]  /*1240*/  FMUL.FTZ R179, R222, R207 ;  /* 0x000000cfdeb37220 */ /* 0x000fe20000410000 */
[----:B------:R-:W-:Y:S01]  /*1250*/  SHF.L.U32 R52, R52, 0x10, RZ ;  /* 0x0000001034347819 */ /* 0x000fe200000006ff */
[----:B------:R-:W-:Y:S01]  /*1260*/  FADD.FTZ R172, R174, R173 ;  /* 0x000000adaeac7221 */ /* 0x000fe20000010000 */
[----:B------:R-:W-:Y:S01]  /*1270*/  SHF.R.U32.HI R67, RZ, 0x10, R53 ;  /* 0x00000010ff437819 */ /* 0x000fe20000011635 */
[----:B------:R-:W-:Y:S01]  /*1280*/  FADD.FTZ R176, R9, -UR5 ;  /* 0x8000000509b07e21 */ /* 0x000fe20008010000 */
[----:B------:R-:W-:Y:S01]  /*1290*/  FADD.FTZ R214, R32, -UR5 ;  /* 0x8000000520d67e21 */ /* 0x000fe20008010000 */
[----:B------:R-:W-:Y:S01]  /*12a0*/  FFMA.FTZ R171, R28, R173, R171 ;  /* 0x000000ad1cab7223 */ /* 0x000fe200000100ab */
[----:B------:R-:W-:Y:S01]  /*12b0*/  SHF.R.U32.HI R53, RZ, 0x10, R59 ;  /* 0x00000010ff357819 */ /* 0x000fe2000001163b */
[----:B------:R-:W-:Y:S01]  /*12c0*/  FMUL.FTZ R32, R15, UR16 ;  /* 0x000000100f207c20 */ /* 0x000fe20008410000 */
[----:B------:R-:W-:Y:S01]  /*12d0*/  SHF.L.U32 R166, R139, 0x10, RZ ;  /* 0x000000108ba67819 */ /* 0x000fe200000006ff */
[----:B------:R-:W-:Y:S01]  /*12e0*/  FMUL.FTZ R16, R189, UR16 ;  /* 0x00000010bd107c20 */ /* 0x000fe20008410000 */
[----:B------:R-:W-:Y:S01]  /*12f0*/  FMUL.FTZ R15, R198, UR16 ;  /* 0x00000010c60f7c20 */ /* 0x000fe20008410000 */
[----:B------:R-:W-:Y:S01]  /*1300*/  FADD.FTZ R202, R29, -UR5 ;  /* 0x800000051dca7e21 */ /* 0x000fe20008010000 */
[----:B------:R-:W-:Y:S01]  /*1310*/  FMUL.FTZ R198, R25, UR16 ;  /* 0x0000001019c67c20 */ /* 0x000fe20008410000 */
[----:B------:R-:W-:Y:S01]  /*1320*/  FMUL.FTZ R174, R221, R52 ;  /* 0x00000034ddae7220 */ /* 0x000fe20000410000 */
[----:B------:R-:W-:Y:S01]  /*1330*/  FADD.FTZ R189, R172, R179 ;  /* 0x000000b3acbd7221 */ /* 0x000fe20000010000 */
[----:B------:R-:W-:Y:S01]  /*1340*/  FMUL.FTZ R29, R176, UR16 ;  /* 0x00000010b01d7c20 */ /* 0x000fe20008410000 */
[----:B------:R-:W-:Y:S01]  /*1350*/  FMUL.FTZ R25, R214, UR16 ;  /* 0x00000010d6197c20 */ /* 0x000fe20008410000 */
[----:B------:R-:W-:Y:S01]  /*1360*/  FFMA.FTZ R172, R14, R179, R171 ;  /* 0x000000b30eac7223 */ /* 0x000fe200000100ab */
[--C-:B------:R-:W-:Y:S01]  /*1370*/  SHF.R.U64 R56, R56, 0x10, R57.reuse ;  /* 0x0000001038387819 */ /* 0x100fe20000001239 */
[----:B------:R-:W-:Y:S01]  /*1380*/  FADD.FTZ R199, R18, -UR5 ;  /* 0x8000000512c77e21 */ /* 0x000fe20008010000 */
[----:B------:R-:W-:Y:S01]  /*1390*/  SHF.R.U32.HI R169, RZ, 0x10, R57 ;  /* 0x00000010ffa97819 */ /* 0x000fe20000011639 */
[----:B------:R-:W-:Y:S01]  /*13a0*/  FADD.FTZ R13, R13, -UR5 ;  /* 0x800000050d0d7e21 */ /* 0x000fe20008010000 */
[----:B------:R-:W-:Y:S01]  /*13b0*/  SHF.L.U32 R214, R53, 0x10, RZ ;  /* 0x0000001035d67819 */ /* 0x000fe200000006ff */
[----:B------:R-:W-:Y:S01]  /*13c0*/  FMUL.FTZ R53, R166, R209 ;  /* 0x000000d1a6357220 */ /* 0x000fe20000410000 */
[----:B------:R-:W-:Y:S01]  /*13d0*/  SHF.R.U64 R57, R60, 0x10, R61 ;  /* 0x000000103c397819 */ /* 0x000fe2000000123d */
[----:B------:R-:W-:Y:S01]  /*13e0*/  FADD.FTZ R166, R189, R174 ;  /* 0x000000aebda67221 */ /* 0x000fe20000010000 */
[----:B------:R-:W-:Y:S01]  /*13f0*/  SHF.L.U32 R66, R141, 0x10, RZ ;  /* 0x000000108d427819 */ /* 0x000fe200000006ff */
[----:B------:R-:W-:Y:S01]  /*1400*/  FFMA.FTZ R189, R29, R174, R172 ;  /* 0x000000ae1dbd7223 */ /* 0x000fe200000100ac */
[----:B------:R-:W-:Y:S01]  /*1410*/  SHF.L.U32 R67, R67, 0x10, RZ ;  /* 0x0000001043437819 */ /* 0x000fe200000006ff */
[----:B------:R-:W-:Y:S01]  /*1420*/  FADD.FTZ R166, R166, R53 ;  /* 0x00000035a6a67221 */ /* 0x000fe20000010000 */
[----:B------:R-:W-:Y:S01]  /*1430*/  SHF.R.U64 R54, R54, 0x10, R55 ;  /* 0x0000001036367819 */ /* 0x000fe20000001237 */
[----:B------:R-:W-:Y:S01]  /*1440*/  FFMA.FTZ R189, R16, R53, R189 ;  /* 0x0000003510bd7223 */ /* 0x000fe200000100bd */
        /* <DEDUP_REMOVED lines=8> */
[----:B------:R-:W-:Y:S01]  /*14d0*/  SHF.R.U64 R59, R62, 0x10, R63 ;  /* 0x000000103e3b7819 */ /* 0x000fe2000000123f */
[----:B------:R-:W-:Y:S01]  /*14e0*/  FADD.FTZ R66, R166, R57 ;  /* 0x00000039a6427221 */ /* 0x000fe20000010000 */
[----:B------:R-:W-:Y:S01]  /*14f0*/  SHF.L.U32 R219, R144, 0x10, RZ ;  /* 0x0000001090db7819 */ /* 0x000fe200000006ff */
[----:B------:R-:W-:Y:S01]  /*1500*/  FFMA.FTZ R221, R30, R57, R189 ;  /* 0x000000391edd7223 */ /* 0x000fe200000100bd */
[----:B------:R-:W-:Y:S01]  /*1510*/  SHF.L.U32 R54, R54, 0x10, RZ ;  /* 0x0000001036367819 */ /* 0x000fe200000006ff */
[----:B------:R-:W-:Y:S01]  /*1520*/  FMUL.FTZ R31, R13, UR16 ;  /* 0x000000100d1f7c20 */ /* 0x000fe20008410000 */
[----:B------:R-:W-:Y:S01]  /*1530*/  SHF.R.U32.HI R55, RZ, 0x10, R55 ;  /* 0x00000010ff377819 */ /* 0x000fe20000011637 */
[----:B------:R-:W-:Y:S01]  /*1540*/  FFMA.FTZ R172, R18, R167, R221 ;  /* 0x000000a712ac7223 */ /* 0x000fe200000100dd */
[----:B------:R-:W-:Y:S01]  /*1550*/  SHF.L.U32 R175, R143, 0x10, RZ ;  /* 0x000000108faf7819 */ /* 0x000fe200000006ff */
[----:B------:R-:W-:Y:S01]  /*1560*/  FMUL.FTZ R166, R219, R54 ;  /* 0x00000036dba67220 */ /* 0x000fe20000410000 */
[----:B------:R-:W-:Y:S01]  /*1570*/  SHF.L.U32 R189, R59, 0x10, RZ ;  /* 0x000000103bbd7819 */ /* 0x000fe200000006ff */
[----:B------:R-:W-:Y:S01]  /*1580*/  FADD.FTZ R59, R66, R167 ;  /* 0x000000a7423b7221 */ /* 0x000fe20000010000 */
[----:B------:R-:W-:Y:S01]  /*1590*/  SHF.R.U64 R58, R64, 0x10, R65 ;  /* 0x00000010403a7819 */ /* 0x000fe20000001241 */
[----:B------:R-:W-:Y:S01]  /*15a0*/  FMUL.FTZ R66, R175, R190 ;  /* 0x000000beaf427220 */ /* 0x000fe20000410000 */
[----:B------:R-:W-:Y:S01]  /*15b0*/  SHF.L.U32 R168, R145, 0x10, RZ ;  /* 0x0000001091a87819 */ /* 0x000fe200000006ff */
[----:B------:R-:W-:Y:S01]  /*15c0*/  FADD.FTZ R59, R59, R166 ;  /* 0x000000a63b3b7221 */ /* 0x000fe20000010000 */
[----:B------:R-:W-:Y:S01]  /*15d0*/  SHF.L.U32 R55, R55, 0x10, RZ ;  /* 0x0000001037377819 */ /* 0x000fe200000006ff */
[----:B------:R-:W-:Y:S01]  /*15e0*/  FMUL.FTZ R13, R197, UR16 ;  /* 0x00000010c50d7c20 */ /* 0x000fe20008410000 */
        /* <DEDUP_REMOVED lines=14> */
[----:B------:R-:W-:Y:S01]  /*16d0*/  FADD.FTZ R216, R33, -UR5 ;  /* 0x8000000521d87e21 */ /* 0x000fe20008010000 */
[----:B------:R-:W-:Y:S01]  /*16e0*/  FMUL.FTZ R176, R211, R56 ;  /* 0x00000038d3b07220 */ /* 0x000fe20000410000 */
[----:B------:R-:W-:Y:S01]  /*16f0*/  FADD.FTZ R217, R217, R172 ;  /* 0x000000acd9d97221 */ /* 0x000fe20000010000 */
[----:B------:R-:W-:Y:S01]  /*1700*/  SHF.R.U32.HI R62, RZ, 0x10, R63 ;  /* 0x00000010ff3e7819 */ /* 0x000fe2000001163f */
[----:B------:R-:W-:Y:S01]  /*1710*/  FMUL.FTZ R33, R17, UR16 ;  /* 0x0000001011217c20 */ /* 0x000fe20008410000 */
[----:B------:R-:W-:Y:S01]  /*1720*/  FFMA.FTZ R58, R15, R172, R58 ;  /* 0x000000ac0f3a7223 */ /* 0x000fe2000001003a */
[----:B------:R-:W-:Y:S01]  /*1730*/  SHF.L.U32 R184, R184, 0x10, RZ ;  /* 0x00000010b8b87819 */ /* 0x000fe200000006ff */
[----:B------:R-:W-:Y:S01]  /*1740*/  FMUL.FTZ R17, R199, UR16 ;  /* 0x00000010c7117c20 */ /* 0x000fe20008410000 */
[----:B------:R-:W-:Y:S01]  /*1750*/  SHF.L.U32 R63, R150, 0x10, RZ ;  /* 0x00000010963f7819 */ /* 0x000fe200000006ff */
[----:B------:R-:W-:Y:S01]  /*1760*/  FMUL.FTZ R199, R200, UR16 ;  /* 0x00000010c8c77c20 */ /* 0x000fe20008410000 */
[----:B------:R-:W-:Y:S01]  /*1770*/  SHF.R.U32.HI R64, RZ, 0x10, R65 ;  /* 0x00000010ff407819 */ /* 0x000fe20000011641 */
[----:B------:R-:W-:Y:S01]  /*1780*/  FMUL.FTZ R194, R213, R192 ;  /* 0x000000c0d5c27220 */ /* 0x000fe20000410000 */
[----:B------:R-:W-:Y:S01]  /*1790*/  SHF.L.U32 R210, R149, 0x10, RZ ;  /* 0x0000001095d27819 */ /* 0x000fe200000006ff */
[----:B------:R-:W-:Y:S01]  /*17a0*/  FADD.FTZ R217, R217, R176 ;  /* 0x000000b0d9d97221 */ /* 0x000fe20000010000 */
[----:B------:R-:W-:Y:S01]  /*17b0*/  SHF.L.U32 R169, R169, 0x10, RZ ;  /* 0x00000010a9a97819 */ /* 0x000fe200000006ff */
[----:B------:R-:W-:Y:S01]  /*17c0*/  FADD.FTZ R19, R19, -UR5 ;  /* 0x8000000513137e21 */ /* 0x000fe20008010000 */
[----:B------:R-:W-:Y:S01]  /*17d0*/  SHF.R.U32.HI R60, RZ, 0x10, R61 ;  /* 0x00000010ff3c7819 */ /* 0x000fe2000001163d */
[----:B------:R-:W-:Y:S01]  /*17e0*/  FMUL.FTZ R200, R202, UR16 ;  /* 0x00000010cac87c20 */ /* 0x000fe20008410000 */
        /* <DEDUP_REMOVED lines=15> */
[----:B------:R-:W-:Y:S01]  /*18e0*/  FFMA.FTZ R211, R17, R194, R58 ;  /* 0x000000c211d37223 */ /* 0x000fe2000001003a */
[----:B------:R-:W-:Y:S01]  /*18f0*/  SHF.L.U32 R216, R64, 0x10, RZ ;  /* 0x0000001040d87819 */ /* 0x000fe200000006ff */
[----:B------:R-:W-:Y:S01]  /*1900*/  FADD.FTZ R64, R217, R194 ;  /* 0x000000c2d9407221 */ /* 0x000fe20000010000 */
[----:B------:R-:W-:Y:S01]  /*1910*/  FMUL.FTZ R59, R204, R183 ;  /* 0x000000b7cc3b7220 */ /* 0x000fe20000410000 */
[----:B------:R-:W-:Y:S01]  /*1920*/  SHF.L.U32 R65, R152, 0x10, RZ ;  /* 0x0000001098417819 */ /* 0x000fe200000006ff */
[----:B------:R-:W-:Y:S01]  /*1930*/  FMUL.FTZ R204, R61, R182 ;  /* 0x000000b63dcc7220 */ /* 0x000fe20000410000 */
[----:B------:R-:W-:Y:S01]  /*1940*/  SHF.L.U32 R170, R170, 0x10, RZ ;  /* 0x00000010aaaa7819 */ /* 0x000fe200000006ff */
[----:B------:R-:W-:Y:S01]  /*1950*/  FMUL.FTZ R58, R205, R180 ;  /* 0x000000b4cd3a7220 */ /* 0x000fe20000410000 */
[----:B------:R-:W-:Y:S01]  /*1960*/  FMUL.FTZ R61, R208, R181 ;  /* 0x000000b5d03d7220 */ /* 0x000fe20000410000 */
[----:B------:R-:W-:Y:S01]  /*1970*/  FADD.FTZ R205, R64, R63 ;  /* 0x0000003f40cd7221 */ /* 0x000fe20000010000 */
[----:B------:R-:W-:Y:S01]  /*1980*/  FADD.FTZ R21, R21, -UR5 ;  /* 0x8000000515157e21 */ /* 0x000fe20008010000 */
[----:B------:R-:W-:Y:S01]  /*1990*/  FMUL.FTZ R19, R20, UR16 ;  /* 0x0000001014137c20 */ /* 0x000fe20008410000 */
[----:B------:R-:W-:Y:S01]  /*19a0*/  FFMA.FTZ R208, R34, R63, R211 ;  /* 0x0000003f22d07223 */ /* 0x000fe200000100d3 */
[----:B------:R-:W-:Y:S01]  /*19b0*/  SHF.L.U32 R10, R163, 0x10, RZ ;  /* 0x00000010a30a7819 */ /* 0x000fe200000006ff */
[----:B------:R-:W-:Y:S01]  /*19c0*/  FADD.FTZ R220, R35, -UR5 ;  /* 0x8000000523dc7e21 */ /* 0x000fe20008010000 */
[----:B------:R-:W-:Y:S01]  /*19d0*/  FMUL.FTZ R64, R65, R170 ;  /* 0x000000aa41407220 */ /* 0x000fe20000410000 */
        /* <DEDUP_REMOVED lines=11> */
[----:B------:R-:W-:Y:S01]  /*1a90*/  FMUL.FTZ R208, R11, R214 ;  /* 0x000000d60bd07220 */ /* 0x000fe20000410000 */
[----:B------:R-:W-:Y:S01]  /*1aa0*/  FMUL.FTZ R205, R8, R171 ;  /* 0x000000ab08cd7220 */ /* 0x000fe20000410000 */
[----:B------:R-:W-:Y:S01]  /*1ab0*/  FADD.FTZ R11, R10, R59 ;  /* 0x0000003b0a0b7221 */ /* 0x000fe20000010000 */
[----:B------:R-:W-:Y:S01]  /*1ac0*/  FADD.FTZ R24, R24, -UR5 ;  /* 0x8000000518187e21 */ /* 0x000fe20008010000 */
[----:B------:R-:W-:Y:S01]  /*1ad0*/  FMUL.FTZ R197, R23, UR16 ;  /* 0x0000001017c57c20 */ /* 0x000fe20008410000 */
[----:B------:R-:W-:Y:S01]  /*1ae0*/  FFMA.FTZ R8, R20, R59, R211 ;  /* 0x0000003b14087223 */ /* 0x000fe200000100d3 */
[----:B------:R-:W-:Y:S01]  /*1af0*/  FADD.FTZ R26, R26, -UR5 ;  /* 0x800000051a1a7e21 */ /* 0x000fe20008010000 */
[----:B------:R-:W-:Y:S01]  /*1b00*/  SHF.L.U32 R6, R164, 0x10, RZ ;  /* 0x00000010a4067819 */ /* 0x000fe200000006ff */
[----:B------:R-:W-:Y:S01]  /*1b10*/  FADD.FTZ R11, R11, R208 ;  /* 0x000000d00b0b7221 */ /* 0x000fe20000010000 */
[----:B------:R-:W-:Y:S01]  /*1b20*/  SHF.L.U32 R5, R161, 0x10, RZ ;  /* 0x00000010a1057819 */ /* 0x000fe200000006ff */
[----:B------:R-:W-:Y:S01]  /*1b30*/  FMUL.FTZ R21, R24, UR16 ;  /* 0x0000001018157c20 */ /* 0x000fe20008410000 */
[----:B------:R-:W-:Y:S01]  /*1b40*/  SHF.L.U32 R62, R62, 0x10, RZ ;  /* 0x000000103e3e7819 */ /* 0x000fe200000006ff */
[----:B------:R-:W-:Y:S01]  /*1b50*/  FFMA.FTZ R8, R197, R208, R8 ;  /* 0x000000d0c5087223 */ /* 0x000fe20000010008 */
[----:B------:R-:W-:Y:S01]  /*1b60*/  SHF.L.U32 R206, R159, 0x10, RZ ;  /* 0x000000109fce7819 */ /* 0x000fe200000006ff */
[----:B------:R-:W-:Y:S01]  /*1b70*/  FMUL.FTZ R22, R26, UR16 ;  /* 0x000000101a167c20 */ /* 0x000fe20008410000 */
[----:B------:R-:W-:Y:S01]  /*1b80*/  SHF.L.U32 R7, R165, 0x10, RZ ;  /* 0x00000010a5077819 */ /* 0x000fe200000006ff */
[----:B------:R-:W-:Y:S01]  /*1b90*/  FMUL.FTZ R26, R218, UR16 ;  /* 0x00000010da1a7c20 */ /* 0x000fe20008410000 */
        /* <DEDUP_REMOVED lines=14> */
[----:B------:R-:W-:Y:S01]  /*1c80*/  FMUL.FTZ R23, R201, UR16 ;  /* 0x00000010c9177c20 */ /* 0x000fe20008410000 */
[----:B------:R-:W-:Y:S01]  /*1c90*/  FMUL.FTZ R201, R212, UR16 ;  /* 0x00000010d4c97c20 */ /* 0x000fe20008410000 */
[----:B------:R-:W-:Y:S01]  /*1ca0*/  FADD.FTZ R11, R9, R210 ;  /* 0x000000d2090b7221 */ /* 0x000fe20000010000 */
[----:B------:R-:W-:Y:S01]  /*1cb0*/  FFMA.FTZ R212, R199, R210, R10 ;  /* 0x000000d2c7d47223 */ /* 0x000fe2000001000a */
[----:B------:R-:W-:Y:S01]  /*1cc0*/  FMUL.FTZ R24, R203, UR16 ;  /* 0x00000010cb187c20 */ /* 0x000fe20008410000 */
[----:B------:R-:W-:Y:S01]  /*1cd0*/  FMUL.FTZ R203, R220, UR16 ;  /* 0x00000010dccb7c20 */ /* 0x000fe20008410000 */
        /* <DEDUP_REMOVED lines=52> */
.L_x_1106:
[----:B------:R-:W-:Y:S02]  /*2020*/  SHF.L.U32 R205, R51, 0x10, RZ ;  /* 0x0000001033cd7819 */ /* 0x000fe400000006ff */
[----:B------:R-:W-:Y:S02]  /*2030*/  SHF.L.U32 R189, R134, 0x10, RZ ;  /* 0x0000001086bd7819 */ /* 0x000fe400000006ff */
[----:B------:R-:W-:Y:S01]  /*2040*/  SHF.L.U32 R66, R135, 0x10, RZ ;  /* 0x0000001087427819 */ /* 0x000fe200000006ff */
[----:B------:R-:W-:Y:S01]  /*2050*/  FADD.FTZ R226, -R205, R6 ;  /* 0x00000006cde27221 */ /* 0x000fe20000010100 */
[----:B------:R-:W-:Y:S01]  /*2060*/  SHF.L.U32 R205, R45, 0x10, RZ ;  /* 0x000000102dcd7819 */ /* 0x000fe200000006ff */
[----:B------:R-:W0:Y:S01]  /*2070*/  MUFU.RCP R0, R189 ;  /* 0x000000bd00007308 */ /* 0x000e220000001000 */
[----:B------:R-:W-:Y:S02]  /*2080*/  SHF.L.U32 R167, R142, 0x10, RZ ;  /* 0x000000108ea77819 */ /* 0x000fe400000006ff */
[----:B------:R-:W-:Y:S01]  /*2090*/  SHF.L.U32 R229, R38, 0x10, RZ ;  /* 0x0000001026e57819 */ /* 0x000fe200000006ff */
[----:B------:R-:W-:Y:S01]  /*20a0*/  FADD.FTZ R224, -R205, R18 ;  /* 0x00000012cde07221 */ /* 0x000fe20000010100 */
[----:B------:R-:W-:-:S02]  /*20b0*/  SHF.L.U32 R169, R143, 0x10, RZ ;  /* 0x000000108fa97819 */ /* 0x000fc400000006ff */
[----:B------:R-:W-:Y:S01]  /*20c0*/  SHF.L.U32 R225, R42, 0x10, RZ ;  /* 0x000000102ae17819 */ /* 0x000fe200000006ff */
[----:B------:R-:W1:Y:S01]  /*20d0*/  MUFU.RCP R215, R66 ;  /* 0x0000004200d77308 */ /* 0x000e620000001000 */
[----:B------:R-:W-:Y:S01]  /*20e0*/  SHF.L.U32 R227, R46, 0x10, RZ ;  /* 0x000000102ee37819 */ /* 0x000fe200000006ff */
[----:B------:R-:W-:Y:S01]  /*20f0*/  FADD.FTZ R218, -R229, R28 ;  /* 0x0000001ce5da7221 */ /* 0x000fe20000010100 */
[----:B------:R-:W-:Y:S01]  /*2100*/  SHF.L.U32 R205, R43, 0x10, RZ ;  /* 0x000000102bcd7819 */ /* 0x000fe200000006ff */
[----:B------:R-:W-:Y:S01]  /*2110*/  FADD.FTZ R225, -R225, R20 ;  /* 0x00000014e1e17221 */ /* 0x000fe20000010100 */
[----:B------:R-:W-:Y:S01]  /*2120*/  SHF.L.U32 R223, R41, 0x10, RZ ;  /* 0x0000001029df7819 */ /* 0x000fe200000006ff */
[----:B------:R-:W-:Y:S01]  /*2130*/  FADD.FTZ R227, -R227, R12 ;  /* 0x0000000ce3e37221 */ /* 0x000fe20000010100 */
[----:B------:R-:W-:Y:S01]  /*2140*/  SHF.L.U32 R229, R37, 0x10, RZ ;  /* 0x0000001025e57819 */ /* 0x000fe200000006ff */
[----:B------:R-:W2:Y:S01]  /*2150*/  MUFU.RCP R210, R167 ;  /* 0x000000a700d27308 */ /* 0x000ea20000001000 */
[C---:B------:R-:W-:Y:S01]  /*2160*/  SHF.L.U32 R217, R50.reuse, 0x10, RZ ;  /* 0x0000001032d97819 */ /* 0x040fe200000006ff */
[----:B------:R-:W-:Y:S01]  /*2170*/  FADD.FTZ R20, -R205, R22 ;  /* 0x00000016cd147221 */ /* 0x000fe20000010100 */
[----:B------:R-:W-:Y:S01]  /*2180*/  SHF.L.U32 R194, R147, 0x10, RZ ;  /* 0x0000001093c27819 */ /* 0x000fe200000006ff */
[----:B------:R-:W-:Y:S01]  /*2190*/  FADD.FTZ R22, -R223, R26 ;  /* 0x0000001adf167221 */ /* 0x000fe20000010100 */
[----:B------:R-:W-:Y:S01]  /*21a0*/  SHF.R.U64 R12, R50, 0x10, R51 ;  /* 0x00000010320c7819 */ /* 0x000fe20000001233 */
[----:B------:R-:W-:Y:S01]  /*21b0*/  FADD.FTZ R26, -R229, R34 ;  /* 0x00000022e51a7221 */ /* 0x000fe20000010100 */
[----:B------:R-:W-:Y:S01]  /*21c0*/  SHF.R.U64 R34, R46, 0x10, R47 ;  /* 0x000000102e227819 */ /* 0x000fe2000000122f */
[----:B------:R-:W3:Y:S01]  /*21d0*/  MUFU.RCP R208, R169 ;  /* 0x000000a900d07308 */ /* 0x000ee20000001000 */
[----:B------:R-:W-:Y:S01]  /*21e0*/  SHF.L.U32 R233, R47, 0x10, RZ ;  /* 0x000000102fe97819 */ /* 0x000fe200000006ff */
[----:B------:R-:W-:Y:S01]  /*21f0*/  FADD.FTZ R217, -R217, R4 ;  /* 0x00000004d9d97221 */ /* 0x000fe20000010100 */
[----:B------:R-:W-:-:S02]  /*2200*/  SHF.L.U32 R12, R12, 0x10, RZ ;  /* 0x000000100c0c7819 */ /* 0x000fc400000006ff */
[----:B------:R-:W-:Y:S01]  /*2210*/  SHF.L.U32 R4, R150, 0x10, RZ ;  /* 0x0000001096047819 */ /* 0x000fe200000006ff */
[----:B------:R-:W-:Y:S01]  /*2220*/  FADD.FTZ R233, -R233, R14 ;  /* 0x0000000ee9e97221 */ /* 0x000fe20000010100 */
[----:B------:R-:W-:Y:S01]  /*2230*/  SHF.L.U32 R34, R34, 0x10, RZ ;  /* 0x0000001022227819 */ /* 0x000fe200000006ff */
[----:B------:R-:W4:Y:S01]  /*2240*/  MUFU.RCP R211, R194 ;  /* 0x000000c200d37308 */ /* 0x000f220000001000 */
[----:B------:R-:W-:Y:S01]  /*2250*/  SHF.L.U32 R166, R139, 0x10, RZ ;  /* 0x000000108ba67819 */ /* 0x000fe200000006ff */
[----:B0-----:R-:W-:Y:S01]  /*2260*/  FMUL.FTZ R0, R217, R0 ;  /* 0x00000000d9007220 */ /* 0x001fe20000410000 */
[----:B------:R-:W-:Y:S01]  /*2270*/  FADD.FTZ R217, -R12, R5 ;  /* 0x000000050cd97221 */ /* 0x000fe20000010100 */
[----:B------:R-:W-:Y:S01]  /*2280*/  SHF.L.U32 R207, R48, 0x10, RZ ;  /* 0x0000001030cf7819 */ /* 0x000fe200000006ff */
[----:B-1----:R-:W-:Y:S01]  /*2290*/  FMUL.FTZ R12, R226, R215 ;  /* 0x000000d7e20c7220 */ /* 0x002fe20000410000 */
[----:B------:R-:W-:Y:S01]  /*22a0*/  SHF.L.U32 R221, R40, 0x10, RZ ;  /* 0x0000001028dd7819 */ /* 0x000fe200000006ff */
[----:B--2---:R-:W-:Y:S01]  /*22b0*/  FMUL.FTZ R18, R227, R210 ;  /* 0x000000d2e3127220 */ /* 0x004fe20000410000 */
[----:B------:R-:W0:Y:S01]  /*22c0*/  MUFU.RCP R216, R4 ;  /* 0x0000000400d87308 */ /* 0x000e220000001000 */
[----:B------:R-:W-:Y:S01]  /*22d0*/  SHF.L.U32 R205, R39, 0x10, RZ ;  /* 0x0000001027cd7819 */ /* 0x000fe200000006ff */
[----:B------:R-:W-:Y:S01]  /*22e0*/  FADD.FTZ R227, -R34, R13 ;  /* 0x0000000d22e37221 */ /* 0x000fe20000010100 */
[C-C-:B------:R-:W-:Y:S01]  /*22f0*/  SHF.R.U64 R226, R44.reuse, 0x10, R45.reuse ;  /* 0x000000102ce27819 */ /* 0x140fe2000000122d */
[----:B---3--:R-:W-:Y:S01]  /*2300*/  FMUL.FTZ R13, R233, R208 ;  /* 0x000000d0e90d7220 */ /* 0x008fe20000410000 */
[----:B------:R-:W-:Y:S01]  /*2310*/  SHF.L.U32 R231, R44, 0x10, RZ ;  /* 0x000000102ce77819 */ /* 0x000fe200000006ff */
[----:B------:R-:W-:Y:S01]  /*2320*/  FADD.FTZ R222, -R207, R8 ;  /* 0x00000008cfde7221 */ /* 0x000fe20000010100 */
[----:B------:R-:W-:Y:S01]  /*2330*/  SHF.R.U32.HI R208, RZ, 0x10, R45 ;  /* 0x00000010ffd07819 */ /* 0x000fe2000001162d */
[----:B------:R-:W1:Y:S01]  /*2340*/  MUFU.RCP R212, R166 ;  /* 0x000000a600d47308 */ /* 0x000e620000001000 */
[----:B------:R-:W-:Y:S01]  /*2350*/  FADD.FTZ R220, -R221, R24 ;  /* 0x00000018dddc7221 */ /* 0x000fe20000010100 */
[----:B------:R-:W-:Y:S01]  /*2360*/  SHF.L.U32 R226, R226, 0x10, RZ ;  /* 0x00000010e2e27819 */ /* 0x000fe200000006ff */
[----:B------:R-:W-:Y:S01]  /*2370*/  FADD.FTZ R24, -R205, R30 ;  /* 0x0000001ecd187221 */ /* 0x000fe20000010100 */
[----:B------:R-:W-:Y:S01]  /*2380*/  SHF.L.U32 R8, R151, 0x10, RZ ;  /* 0x0000001097087819 */ /* 0x000fe200000006ff */
[----:B------:R-:W-:Y:S01]  /*2390*/  FADD.FTZ R231, -R231, R16 ;  /* 0x00000010e7e77221 */ /* 0x000fe20000010100 */
[----:B------:R-:W-:Y:S01]  /*23a0*/  SHF.R.U32.HI R30, RZ, 0x10, R49 ;  /* 0x00000010ff1e7819 */ /* 0x000fe20000011631 */
[----:B------:R-:W-:Y:S01]  /*23b0*/  FADD.FTZ R226, -R226, R17 ;  /* 0x00000011e2e27221 */ /* 0x000fe20000010100 */
[----:B------:R-:W-:Y:S01]  /*23c0*/  SHF.L.U32 R208, R208, 0x10, RZ ;  /* 0x00000010d0d07819 */ /* 0x000fe200000006ff */
[----:B------:R-:W2:Y:S01]  /*23d0*/  MUFU.RCP R219, R8 ;  /* 0x0000000800db7308 */ /* 0x000ea20000001000 */
[----:B------:R-:W-:Y:S01]  /*23e0*/  SHF.R.U64 R16, R48, 0x10, R49 ;  /* 0x0000001030107819 */ /* 0x000fe20000001231 */
[----:B----4-:R-:W-:Y:S01]  /*23f0*/  FMUL.FTZ R17, R224, R211 ;  /* 0x000000d3e0117220 */ /* 0x010fe20000410000 */
[----:B------:R-:W-:Y:S01]  /*2400*/  SHF.L.U32 R235, R49, 0x10, RZ ;  /* 0x0000001031eb7819 */ /* 0x000fe200000006ff */
[----:B------:R-:W-:Y:S01]  /*2410*/  FADD.FTZ R224, -R208, R19 ;  /* 0x00000013d0e07221 */ /* 0x000fe20000010100 */
[----:B------:R-:W-:Y:S01]  /*2420*/  SHF.L.U32 R5, R155, 0x10, RZ ;  /* 0x000000109b057819 */ /* 0x000fe200000006ff */
[----:B0-----:R-:W-:Y:S01]  /*2430*/  FMUL.FTZ R19, R225, R216 ;  /* 0x000000d8e1137220 */ /* 0x001fe20000410000 */
        /* <DEDUP_REMOVED lines=13> */
[----:B-1----:R-:W-:Y:S01]  /*2510*/  FMUL.FTZ R16, R235, R212 ;  /* 0x000000d4eb107220 */ /* 0x002fe20000410000 */
[----:B------:R-:W-:Y:S01]  /*2520*/  SHF.R.U32.HI R28, RZ, 0x10, R51 ;  /* 0x00000010ff1c7819 */ /* 0x000fe20000011633 */
[----:B--2---:R-:W-:Y:S01]  /*2530*/  FMUL.FTZ R20, R20, R219 ;  /* 0x000000db14147220 */ /* 0x004fe20000410000 */
[----:B------:R-:W-:-:S02]  /*2540*/  SHF.R.U32.HI R11, RZ, 0x10, R47 ;  /* 0x00000010ff0b7819 */ /* 0x000fc4000001162f */
[----:B------:R-:W-:Y:S01]  /*2550*/  SHF.L.U32 R176, R148, 0x10, RZ ;  /* 0x0000001094b07819 */ /* 0x000fe200000006ff */
[----:B------:R-:W1:Y:S01]  /*2560*/  MUFU.RCP R197, R175 ;  /* 0x000000af00c57308 */ /* 0x000e620000001000 */
[----:B------:R-:W-:Y:S01]  /*2570*/  SHF.R.U64 R212, R40, 0x10, R41 ;  /* 0x0000001028d47819 */ /* 0x000fe20000001229 */
[----:B0-----:R-:W-:Y:S01]  /*2580*/  FMUL.FTZ R22, R22, R229 ;  /* 0x000000e516167220 */ /* 0x001fe20000410000 */
[----:B------:R-:W-:Y:S02]  /*2590*/  SHF.L.U32 R28, R28, 0x10, RZ ;  /* 0x000000101c1c7819 */ /* 0x000fe400000006ff */
[----:B------:R-:W-:Y:S02]  /*25a0*/  SHF.L.U32 R210, R11, 0x10, RZ ;  /* 0x000000100bd27819 */ /* 0x000fe400000006ff */
[--C-:B------:R-:W-:Y:S01]  /*25b0*/  SHF.R.U64 R2, R2, 0x10, R3.reuse ;  /* 0x0000001002027819 */ /* 0x100fe20000001203 */
[----:B------:R-:W0:Y:S01]  /*25c0*/  MUFU.RCP R209, R10 ;  /* 0x0000000a00d17308 */ /* 0x000e220000001000 */
[----:B------:R-:W-:Y:S01]  /*25d0*/  SHF.R.U32.HI R191, RZ, 0x10, R3 ;  /* 0x00000010ffbf7819 */ /* 0x000fe20000011603 */
[----:B------:R-:W-:Y:S01]  /*25e0*/  FADD.FTZ R28, -R28, R7 ;  /* 0x000000071c1c7221 */ /* 0x000fe20000010100 */
[----:B------:R-:W-:Y:S01]  /*25f0*/  SHF.L.U32 R67, R136, 0x10, RZ ;  /* 0x0000001088437819 */ /* 0x000fe200000006ff */
[----:B------:R-:W-:Y:S01]  /*2600*/  FADD.FTZ R34, -R210, R15 ;  /* 0x0000000fd2227221 */ /* 0x000fe20000010100 */
[----:B------:R-:W-:-:S02]  /*2610*/  SHF.R.U32.HI R228, RZ, 0x10, R43 ;  /* 0x00000010ffe47819 */ /* 0x000fc4000001162b */
[----:B------:R-:W-:Y:S01]  /*2620*/  SHF.L.U32 R212, R212, 0x10, RZ ;  /* 0x00000010d4d47819 */ /* 0x000fe200000006ff */
[----:B------:R-:W2:Y:S01]  /*2630*/  MUFU.RCP R223, R204 ;  /* 0x000000cc00df7308 */ /* 0x000ea20000001000 */
[----:B------:R-:W-:Y:S02]  /*2640*/  SHF.R.U32.HI R230, RZ, 0x10, R39 ;  /* 0x00000010ffe67819 */ /* 0x000fe40000011627 */
[----:B------:R-:W-:Y:S01]  /*2650*/  SHF.L.U32 R170, R141, 0x10, RZ ;  /* 0x000000108daa7819 */ /* 0x000fe200000006ff */
[----:B------:R-:W-:Y:S01]  /*2660*/  FADD.FTZ R219, -R212, R25 ;  /* 0x00000019d4db7221 */ /* 0x000fe20000010100 */
[----:B------:R-:W-:Y:S02]  /*2670*/  SHF.L.U32 R7, R157, 0x10, RZ ;  /* 0x000000109d077819 */ /* 0x000fe400000006ff */
[----:B------:R-:W-:Y:S01]  /*2680*/  SHF.R.U64 R210, R42, 0x10, R43 ;  /* 0x000000102ad27819 */ /* 0x000fe2000000122b */
[----:B------:R-:W4:Y:S01]  /*2690*/  MUFU.RCP R3, R176 ;  /* 0x000000b000037308 */ /* 0x000f220000001000 */
[----:B------:R-:W-:-:S02]  /*26a0*/  SHF.L.U32 R228, R228, 0x10, RZ ;  /* 0x00000010e4e47819 */ /* 0x000fc400000006ff */
[----:B------:R-:W-:Y:S02]  /*26b0*/  SHF.L.U32 R230, R230, 0x10, RZ ;  /* 0x00000010e6e67819 */ /* 0x000fe400000006ff */
[----:B------:R-:W-:Y:S01]  /*26c0*/  SHF.L.U32 R6, R152, 0x10, RZ ;  /* 0x0000001098067819 */ /* 0x000fe200000006ff */
[----:B------:R-:W-:Y:S01]  /*26d0*/  FADD.FTZ R228, -R228, R23 ;  /* 0x00000017e4e47221 */ /* 0x000fe20000010100 */
[--C-:B------:R-:W-:Y:S01]  /*26e0*/  SHF.R.U32.HI R25, RZ, 0x10, R37.reuse ;  /* 0x00000010ff197819 */ /* 0x100fe20000011625 */
[----:B------:R-:W5:Y:S01]  /*26f0*/  MUFU.RCP R202, R67 ;  /* 0x0000004300ca7308 */ /* 0x000f620000001000 */
[----:B------:R-:W-:Y:S01]  /*2700*/  SHF.R.U64 R232, R36, 0x10, R37 ;  /* 0x0000001024e87819 */ /* 0x000fe20000001225 */
[----:B------:R-:W-:Y:S01]  /*2710*/  FADD.FTZ R229, -R230, R31 ;  /* 0x0000001fe6e57221 */ /* 0x000fe20000010100 */
[----:B------:R-:W-:Y:S02]  /*2720*/  SHF.L.U32 R210, R210, 0x10, RZ ;  /* 0x00000010d2d27819 */ /* 0x000fe400000006ff */
[----:B------:R-:W-:-:S02]  /*2730*/  SHF.L.U32 R173, R137, 0x10, RZ ;  /* 0x0000001089ad7819 */ /* 0x000fc400000006ff */
[----:B------:R-:W-:Y:S01]  /*2740*/  SHF.L.U32 R230, R25, 0x10, RZ ;  /* 0x0000001019e67819 */ /* 0x000fe200000006ff */
[----:B------:R-:W5:Y:S01]  /*2750*/  MUFU.RCP R199, R170 ;  /* 0x000000aa00c77308 */ /* 0x000f620000001000 */
[----:B------:R-:W-:Y:S01]  /*2760*/  SHF.R.U32.HI R23, RZ, 0x10, R41 ;  /* 0x00000010ff177819 */ /* 0x000fe20000011629 */
[----:B---3--:R-:W-:Y:S01]  /*2770*/  FMUL.FTZ R25, R32, R225 ;  /* 0x000000e120197220 */ /* 0x008fe20000410000 */
[----:B------:R-:W-:Y:S01]  /*2780*/  SHF.L.U32 R232, R232, 0x10, RZ ;  /* 0x00000010e8e87819 */ /* 0x000fe200000006ff */
[----:B-1----:R-:W-:Y:S01]  /*2790*/  FMUL.FTZ R32, R34, R197 ;  /* 0x000000c522207220 */ /* 0x002fe20000410000 */
[----:B------:R-:W-:Y:S01]  /*27a0*/  FADD.FTZ R216, -R210, R21 ;  /* 0x00000015d2d87221 */ /* 0x000fe20000010100 */
[----:B0-----:R-:W-:Y:S01]  /*27b0*/  FMUL.FTZ R197, R228, R209 ;  /* 0x000000d1e4c57220 */ /* 0x001fe20000410000 */
[----:B------:R-:W-:Y:S01]  /*27c0*/  SHF.L.U32 R195, R195, 0x10, RZ ;  /* 0x00000010c3c37819 */ /* 0x000fe200000006ff */
[----:B------:R-:W0:Y:S01]  /*27d0*/  MUFU.RCP R215, R7 ;  /* 0x0000000700d77308 */ /* 0x000e220000001000 */
[----:B------:R-:W-:Y:S01]  /*27e0*/  SHF.L.U32 R168, R138, 0x10, RZ ;  /* 0x000000108aa87819 */ /* 0x000fe200000006ff */
[----:B--2---:R-:W-:Y:S01]  /*27f0*/  FMUL.FTZ R21, R220, R223 ;  /* 0x000000dfdc157220 */ /* 0x004fe20000410000 */
[----:B------:R-:W-:Y:S01]  /*2800*/  SHF.L.U32 R209, R190, 0x10, RZ ;  /* 0x00000010bed17819 */ /* 0x000fe200000006ff */
[----:B------:R-:W-:Y:S01]  /*2810*/  FADD.FTZ R232, -R232, R33 ;  /* 0x00000021e8e87221 */ /* 0x000fe20000010100 */
[----:B------:R-:W-:Y:S01]  /*2820*/  SHF.L.U32 R220, R23, 0x10, RZ ;  /* 0x0000001017dc7819 */ /* 0x000fe200000006ff */
[----:B----4-:R-:W-:Y:S01]  /*2830*/  FMUL.FTZ R33, R226, R3 ;  /* 0x00000003e2217220 */ /* 0x010fe20000410000 */
[----:B------:R-:W-:Y:S01]  /*2840*/  SHF.L.U32 R190, R187, 0x10, RZ ;  /* 0x00000010bbbe7819 */ /* 0x000fe200000006ff */
[----:B------:R-:W1:Y:S01]  /*2850*/  MUFU.RCP R207, R6 ;  /* 0x0000000600cf7308 */ /* 0x000e620000001000 */
[----:B------:R-:W-:Y:S01]  /*2860*/  SHF.L.U32 R187, R178, 0x10, RZ ;  /* 0x00000010b2bb7819 */ /* 0x000fe200000006ff */
[----:B------:R-:W-:Y:S01]  /*2870*/  FMUL.FTZ R3, R189, R195 ;  /* 0x000000c3bd037220 */ /* 0x000fe20000410000 */
[----:B------:R-:W-:Y:S01]  /*2880*/  SHF.L.U32 R178, R2, 0x10, RZ ;  /* 0x0000001002b27819 */ /* 0x000fe200000006ff */
[----:B------:R-:W-:Y:S01]  /*2890*/  FADD.FTZ R220, -R220, R27 ;  /* 0x0000001bdcdc7221 */ /* 0x000fe20000010100 */
[----:B------:R-:W-:Y:S01]  /*28a0*/  SHF.L.U32 R174, R140, 0x10, RZ ;  /* 0x000000108cae7819 */ /* 0x000fe200000006ff */
[----:B-----5:R-:W-:Y:S01]  /*28b0*/  FMUL.FTZ R27, R217, R202 ;  /* 0x000000cad91b7220 */ /* 0x020fe20000410000 */
[--C-:B------:R-:W-:Y:S01]  /*28c0*/  SHF.R.U64 R52, R52, 0x10, R53.reuse ;  /* 0x0000001034347819 */ /* 0x100fe20000001235 */
[----:B------:R2:W3:Y:S01]  /*28d0*/  MUFU.RCP R201, R173 ;  /* 0x000000ad00c97308 */ /* 0x0004e20000001000 */
[----:B------:R-:W-:Y:S01]  /*28e0*/  SHF.R.U32.HI R53, RZ, 0x10, R53 ;  /* 0x00000010ff357819 */ /* 0x000fe20000011635 */
[----:B------:R-:W-:Y:S01]  /*28f0*/  FMUL.FTZ R2, R67, R178 ;  /* 0x000000b243027220 */ /* 0x000fe20000410000 */
[----:B------:R-:W-:Y:S01]  /*2900*/  SHF.L.U32 R193, R193, 0x10, RZ ;  /* 0x00000010c1c17819 */ /* 0x000fe200000006ff */
[----:B------:R-:W-:Y:S01]  /*2910*/  FADD.FTZ R217, RZ, R3 ;  /* 0x00000003ffd97221 */ /* 0x000fe20000010000 */
[----:B------:R-:W-:Y:S01]  /*2920*/  FMUL.FTZ R30, R30, R199 ;  /* 0x000000c71e1e7220 */ /* 0x000fe20000410000 */
[----:B------:R-:W-:Y:S01]  /*2930*/  FFMA.FTZ R189, R3, R0, RZ ;  /* 0x0000000003bd7223 */ /* 0x000fe200000100ff */
[----:B0-----:R-:W-:Y:S01]  /*2940*/  FMUL.FTZ R199, R220, R215 ;  /* 0x000000d7dcc77220 */ /* 0x001fe20000410000 */
[----:B------:R0:W4:Y:S01]  /*2950*/  MUFU.RCP R213, R168 ;  /* 0x000000a800d57308 */ /* 0x0001220000001000 */
[----:B------:R-:W-:Y:S01]  /*2960*/  SHF.L.U32 R67, R53, 0x10, RZ ;  /* 0x0000001035437819 */ /* 0x000fe200000006ff */
[----:B------:R-:W-:Y:S01]  /*2970*/  FMUL.FTZ R53, R166, R209 ;  /* 0x000000d1a6357220 */ /* 0x000fe20000410000 */
[----:B------:R-:W-:Y:S01]  /*2980*/  SHF.L.U32 R215, R177, 0x10, RZ ;  /* 0x00000010b1d77819 */ /* 0x000fe200000006ff */
[----:B------:R-:W-:Y:S01]  /*2990*/  FADD.FTZ R230, -R230, R35 ;  /* 0x00000023e6e67221 */ /* 0x000fe20000010100 */
[----:B------:R-:W-:Y:S01]  /*29a0*/  SHF.L.U32 R191, R191, 0x10, RZ ;  /* 0x00000010bfbf7819 */ /* 0x000fe200000006ff */
[----:B------:R-:W-:Y:S01]  /*29b0*/  FMUL.FTZ R177, R66, R193 ;  /* 0x000000c142b17220 */ /* 0x000fe20000410000 */
[----:B------:R-:W-:Y:S01]  /*29c0*/  FADD.FTZ R166, R217, R2 ;  /* 0x00000002d9a67221 */ /* 0x000fe20000010000 */
[----:B------:R-:W5:Y:S01]  /*29d0*/  MUFU.RCP R200, R174 ;  /* 0x000000ae00c87308 */ /* 0x000f620000001000 */
[----:B-1----:R-:W-:Y:S01]  /*29e0*/  FMUL.FTZ R35, R216, R207 ;  /* 0x000000cfd8237220 */ /* 0x002fe20000410000 */
[----:B------:R-:W-:Y:S01]  /*29f0*/  FFMA.FTZ R66, R2, R27, R189 ;  /* 0x0000001b02427223 */ /* 0x000fe200000100bd */
[----:B------:R-:W-:Y:S01]  /*2a00*/  SHF.L.U32 R171, R144, 0x10, RZ ;  /* 0x0000001090ab7819 */ /* 0x000fe200000006ff */
[----:B--2---:R-:W-:Y:S01]  /*2a10*/  FMUL.FTZ R173, R173, R191 ;  /* 0x000000bfadad7220 */ /* 0x004fe20000410000 */
[----:B------:R-:W-:Y:S01]  /*2a20*/  SHF.L.U32 R207, R192, 0x10, RZ ;  /* 0x00000010c0cf7819 */ /* 0x000fe200000006ff */
[----:B------:R-:W-:Y:S01]  /*2a30*/  FADD.FTZ R166, R166, R177 ;  /* 0x000000b1a6a67221 */ /* 0x000fe20000010000 */
[----:B------:R-:W-:Y:S01]  /*2a40*/  SHF.L.U32 R205, R156, 0x10, RZ ;  /* 0x000000109ccd7819 */ /* 0x000fe200000006ff */
[----:B---3--:R-:W-:Y:S01]  /*2a50*/  FMUL.FTZ R28, R28, R201 ;  /* 0x000000c91c1c7220 */ /* 0x008fe20000410000 */
[----:B------:R-:W-:Y:S01]  /*2a60*/  SHF.R.U64 R223, R38, 0x10, R39 ;  /* 0x0000001026df7819 */ /* 0x000fe20000001227 */
[----:B------:R-:W-:Y:S01]  /*2a70*/  FFMA.FTZ R66, R177, R12, R66 ;  /* 0x0000000cb1427223 */ /* 0x000fe20000010042 */
[----:B------:R-:W-:Y:S01]  /*2a80*/  SHF.L.U32 R192, R185, 0x10, RZ ;  /* 0x00000010b9c07819 */ /* 0x000fe200000006ff */
[----:B------:R-:W1:Y:S01]  /*2a90*/  MUFU.RCP R198, R171 ;  /* 0x000000ab00c67308 */ /* 0x000e620000001000 */
[----:B------:R-:W-:Y:S01]  /*2aa0*/  SHF.L.U32 R185, R179, 0x10, RZ ;  /* 0x00000010b3b97819 */ /* 0x000fe200000006ff */
[----:B------:R-:W-:Y:S01]  /*2ab0*/  FMUL.FTZ R179, R168, R207 ;  /* 0x000000cfa8b37220 */ /* 0x000fe20000410000 */
[----:B------:R-:W-:Y:S01]  /*2ac0*/  SHF.L.U32 R212, R223, 0x10, RZ ;  /* 0x00000010dfd47819 */ /* 0x000fe200000006ff */
[----:B0-----:R-:W-:Y:S01]  /*2ad0*/  FADD.FTZ R168, R166, R173 ;  /* 0x000000ada6a87221 */ /* 0x001fe20000010000 */
[----:B------:R-:W-:Y:S01]  /*2ae0*/  SHF.L.U32 R52, R52, 0x10, RZ ;  /* 0x0000001034347819 */ /* 0x000fe200000006ff */
[----:B----4-:R-:W-:Y:S01]  /*2af0*/  FMUL.FTZ R14, R222, R213 ;  /* 0x000000d5de0e7220 */ /* 0x010fe20000410000 */
[----:B------:R-:W-:Y:S01]  /*2b00*/  FFMA.FTZ R166, R173, R28, R66 ;  /* 0x0000001cada67223 */ /* 0x000fe20000010042 */
[----:B------:R-:W0:Y:S01]  /*2b10*/  MUFU.RCP R214, R205 ;  /* 0x000000cd00d67308 */ /* 0x000e220000001000 */
[----:B------:R-:W-:Y:S01]  /*2b20*/  FADD.FTZ R223, -R212, R29 ;  /* 0x0000001dd4df7221 */ /* 0x000fe20000010100 */
[----:B------:R-:W-:Y:S01]  /*2b30*/  FMUL.FTZ R66, R169, R190 ;  /* 0x000000bea9427220 */ /* 0x000fe20000410000 */
[----:B-----5:R-:W-:Y:S01]  /*2b40*/  FMUL.FTZ R29, R221, R200 ;  /* 0x000000c8dd1d7220 */ /* 0x020fe20000410000 */
[----:B------:R-:W-:Y:S01]  /*2b50*/  FMUL.FTZ R174, R174, R52 ;  /* 0x00000034aeae7220 */ /* 0x000fe20000410000 */
[----:B------:R-:W-:Y:S01]  /*2b60*/  FADD.FTZ R189, R168, R179 ;  /* 0x000000b3a8bd7221 */ /* 0x000fe20000010000 */
[----:B------:R-:W-:Y:S01]  /*2b70*/  FFMA.FTZ R169, R179, R14, R166 ;  /* 0x0000000eb3a97223 */ /* 0x000fe200000100a6 */
[--C-:B------:R-:W-:Y:S01]  /*2b80*/  SHF.R.U64 R56, R56, 0x10, R57.reuse ;  /* 0x0000001038387819 */ /* 0x100fe20000001239 */
[----:B------:R-:W-:Y:S01]  /*2b90*/  FMUL.FTZ R194, R194, R192 ;  /* 0x000000c0c2c27220 */ /* 0x000fe20000410000 */
[----:B------:R-:W-:Y:S01]  /*2ba0*/  SHF.R.U32.HI R57, RZ, 0x10, R57 ;  /* 0x00000010ff397819 */ /* 0x000fe20000011639 */
[----:B------:R-:W-:Y:S01]  /*2bb0*/  FADD.FTZ R168, R189, R174 ;  /* 0x000000aebda87221 */ /* 0x000fe20000010000 */
[----:B------:R-:W-:Y:S01]  /*2bc0*/  FFMA.FTZ R166, R174, R29, R169 ;  /* 0x0000001daea67223 */ /* 0x000fe200000100a9 */
[----:B------:R-:W-:Y:S01]  /*2bd0*/  SHF.R.U64 R54, R54, 0x10, R55 ;  /* 0x0000001036367819 */ /* 0x000fe20000001237 */
[----:B-1----:R-:W-:Y:S01]  /*2be0*/  FMUL.FTZ R31, R227, R198 ;  /* 0x000000c6e31f7220 */ /* 0x002fe20000410000 */
[----:B------:R-:W-:Y:S01]  /*2bf0*/  SHF.L.U32 R184, R184, 0x10, RZ ;  /* 0x00000010b8b87819 */ /* 0x000fe200000006ff */
[----:B------:R-:W-:Y:S01]  /*2c00*/  FFMA.FTZ R166, R53, R16, R166 ;  /* 0x0000001035a67223 */ /* 0x000fe200000100a6 */
[----:B------:R-:W-:Y:S01]  /*2c10*/  SHF.L.U32 R169, R57, 0x10, RZ ;  /* 0x0000001039a97819 */ /* 0x000fe200000006ff */
[----:B------:R-:W-:Y:S01]  /*2c20*/  FMUL.FTZ R57, R170, R67 ;  /* 0x00000043aa397220 */ /* 0x000fe20000410000 */
[----:B------:R-:W-:Y:S01]  /*2c30*/  SHF.L.U32 R172, R146, 0x10, RZ ;  /* 0x0000001092ac7819 */ /* 0x000fe200000006ff */
[----:B------:R-:W-:Y:S01]  /*2c40*/  FADD.FTZ R170, R168, R53 ;  /* 0x00000035a8aa7221 */ /* 0x000fe20000010000 */
[----:B------:R-:W-:Y:S01]  /*2c50*/  SHF.L.U32 R188, R188, 0x10, RZ ;  /* 0x00000010bcbc7819 */ /* 0x000fe200000006ff */
[----:B0-----:R-:W-:Y:S01]  /*2c60*/  FMUL.FTZ R198, R219, R214 ;  /* 0x000000d6dbc67220 */ /* 0x001fe20000410000 */
[----:B------:R-:W-:Y:S01]  /*2c70*/  SHF.L.U32 R54, R54, 0x10, RZ ;  /* 0x0000001036367819 */ /* 0x000fe200000006ff */
[----:B------:R-:W0:Y:S01]  /*2c80*/  MUFU.RCP R206, R172 ;  /* 0x000000ac00ce7308 */ /* 0x000e220000001000 */
[----:B------:R-:W-:Y:S01]  /*2c90*/  FMUL.FTZ R168, R4, R184 ;  /* 0x000000b804a87220 */ /* 0x000fe20000410000 */
[----:B------:R-:W-:Y:S01]  /*2ca0*/  FMUL.FTZ R167, R167, R188 ;  /* 0x000000bca7a77220 */ /* 0x000fe20000410000 */
[----:B------:R-:W-:Y:S01]  /*2cb0*/  FADD.FTZ R214, R170, R57 ;  /* 0x00000039aad67221 */ /* 0x000fe20000010000 */
[----:B------:R-:W-:Y:S01]  /*2cc0*/  FFMA.FTZ R4, R57, R30, R166 ;  /* 0x0000001e39047223 */ /* 0x000fe200000100a6 */
[----:B------:R-:W-:Y:S01]  /*2cd0*/  SHF.R.U32.HI R55, RZ, 0x10, R55 ;  /* 0x00000010ff377819 */ /* 0x000fe20000011637 */
[----:B------:R-:W-:Y:S01]  /*2ce0*/  FMUL.FTZ R166, R171, R54 ;  /* 0x00000036aba67220 */ /* 0x000fe20000410000 */
[----:B------:R-:W-:Y:S01]  /*2cf0*/  FADD.FTZ R189, R214, R167 ;  /* 0x000000a7d6bd7221 */ /* 0x000fe20000010000 */
[-C--:B------:R-:W-:Y:S01]  /*2d00*/  FFMA.FTZ R171, R167, R18.reuse, R4 ;  /* 0x00000012a7ab7223 */ /* 0x080fe20000010004 */
[--C-:B------:R-:W-:Y:S01]  /*2d10*/  SHF.R.U64 R58, R58, 0x10, R59.reuse ;  /* 0x000000103a3a7819 */ /* 0x100fe2000000123b */
[----:B------:R-:W-:Y:S01]  /*2d20*/  FMUL.FTZ R226, R188, R18 ;  /* 0x00000012bce27220 */ /* 0x000fe20000410000 */
[----:B------:R-:W-:Y:S01]  /*2d30*/  SHF.R.U32.HI R59, RZ, 0x10, R59 ;  /* 0x00000010ff3b7819 */ /* 0x000fe2000001163b */
[----:B------:R-:W-:Y:S01]  /*2d40*/  FADD.FTZ R189, R189, R166 ;  /* 0x000000a6bdbd7221 */ /* 0x000fe20000010000 */
[----:B------:R-:W-:Y:S01]  /*2d50*/  SHF.L.U32 R183, R183, 0x10, RZ ;  /* 0x00000010b7b77819 */ /* 0x000fe200000006ff */
[----:B------:R-:W-:Y:S01]  /*2d60*/  FFMA.FTZ R171, R166, R31, R171 ;  /* 0x0000001fa6ab7223 */ /* 0x000fe200000100ab */
[----:B------:R-:W-:Y:S01]  /*2d70*/  SHF.L.U32 R196, R149, 0x10, RZ ;  /* 0x0000001095c47819 */ /* 0x000fe200000006ff */
[-C--:B------:R-:W-:Y:S01]  /*2d80*/  FMUL.FTZ R228, R190, R13.reuse ;  /* 0x0000000dbee47220 */ /* 0x080fe20000410000 */
[----:B------:R-:W-:Y:S01]  /*2d90*/  SHF.L.U32 R55, R55, 0x10, RZ ;  /* 0x0000001037377819 */ /* 0x000fe200000006ff */
[----:B------:R-:W-:Y:S01]  /*2da0*/  FFMA.FTZ R4, R66, R13, R171 ;  /* 0x0000000d42047223 */ /* 0x000fe200000100ab */
[----:B------:R-:W-:Y:S01]  /*2db0*/  SHF.L.U32 R214, R59, 0x10, RZ ;  /* 0x000000103bd67819 */ /* 0x000fe200000006ff */
[----:B------:R-:W1:Y:S01]  /*2dc0*/  MUFU.RCP R203, R196 ;  /* 0x000000c400cb7308 */ /* 0x000e620000001000 */
[----:B------:R-:W-:Y:S01]  /*2dd0*/  SHF.L.U32 R186, R186, 0x10, RZ ;  /* 0x00000010baba7819 */ /* 0x000fe200000006ff */
[----:B------:R-:W-:Y:S01]  /*2de0*/  FMUL.FTZ R59, R8, R183 ;  /* 0x000000b7083b7220 */ /* 0x000fe20000410000 */
[----:B------:R-:W-:Y:S01]  /*2df0*/  FMUL.FTZ R175, R175, R55 ;  /* 0x00000037afaf7220 */ /* 0x000fe20000410000 */
[----:B------:R-:W-:Y:S01]  /*2e00*/  FADD.FTZ R8, R189, R66 ;  /* 0x00000042bd087221 */ /* 0x000fe20000010000 */
[--C-:B------:R-:W-:Y:S01]  /*2e10*/  SHF.R.U64 R60, R60, 0x10, R61.reuse ;  /* 0x000000103c3c7819 */ /* 0x100fe2000000123d */
[----:B0-----:R-:W-:Y:S01]  /*2e20*/  FMUL.FTZ R15, R231, R206 ;  /* 0x000000cee70f7220 */ /* 0x001fe20000410000 */
[----:B------:R-:W-:Y:S01]  /*2e30*/  SHF.R.U32.HI R61, RZ, 0x10, R61 ;  /* 0x00000010ff3d7819 */ /* 0x000fe2000001163d */
[----:B------:R-:W-:Y:S01]  /*2e40*/  FMUL.FTZ R172, R172, R186 ;  /* 0x000000baacac7220 */ /* 0x000fe20000410000 */
[----:B------:R-:W-:Y:S01]  /*2e50*/  SHF.L.U32 R9, R158, 0x10, RZ ;  /* 0x000000109e097819 */ /* 0x000fe200000006ff */
[----:B------:R-:W-:Y:S01]  /*2e60*/  FADD.FTZ R217, R8, R175 ;  /* 0x000000af08d97221 */ /* 0x000fe20000010000 */
[----:B------:R-:W-:Y:S01]  /*2e70*/  SHF.L.U32 R181, R181, 0x10, RZ ;  /* 0x00000010b5b57819 */ /* 0x000fe200000006ff */
[----:B------:R-:W-:Y:S01]  /*2e80*/  FFMA.FTZ R189, R175, R32, R4 ;  /* 0x00000020afbd7223 */ /* 0x000fe20000010004 */
[----:B------:R-:W-:Y:S01]  /*2e90*/  SHF.L.U32 R56, R56, 0x10, RZ ;  /* 0x0000001038387819 */ /* 0x000fe200000006ff */
[----:B------:R0:W2:Y:S01]  /*2ea0*/  MUFU.RCP R213, R9 ;  /* 0x0000000900d57308 */ /* 0x0000a20000001000 */
[----:B------:R-:W-:Y:S01]  /*2eb0*/  SHF.L.U32 R171, R60, 0x10, RZ ;  /* 0x000000103cab7819 */ /* 0x000fe200000006ff */
[----:B------:R-:W-:Y:S01]  /*2ec0*/  FADD.FTZ R217, R217, R172 ;  /* 0x000000acd9d97221 */ /* 0x000fe20000010000 */
[----:B------:R-:W-:Y:S01]  /*2ed0*/  SHF.L.U32 R60, R61, 0x10, RZ ;  /* 0x000000103d3c7819 */ /* 0x000fe200000006ff */
[----:B------:R-:W-:Y:S01]  /*2ee0*/  FMUL.FTZ R61, R5, R181 ;  /* 0x000000b5053d7220 */ /* 0x000fe20000410000 */
[----:B------:R-:W-:Y:S01]  /*2ef0*/  FMUL.FTZ R176, R176, R56 ;  /* 0x00000038b0b07220 */ /* 0x000fe20000410000 */
[----:B------:R-:W-:Y:S01]  /*2f00*/  FFMA.FTZ R5, R172, R15, R189 ;  /* 0x0000000fac057223 */ /* 0x000fe200000100bd */
[--C-:B------:R-:W-:Y:S01]  /*2f10*/  SHF.R.U64 R62, R62, 0x10, R63.reuse ;  /* 0x000000103e3e7819 */ /* 0x100fe2000000123f */
[----:B-1----:R-:W-:Y:S01]  /*2f20*/  FMUL.FTZ R34, R224, R203 ;  /* 0x000000cbe0227220 */ /* 0x002fe20000410000 */
[----:B------:R-:W-:Y:S01]  /*2f30*/  SHF.R.U32.HI R63, RZ, 0x10, R63 ;  /* 0x00000010ff3f7819 */ /* 0x000fe2000001163f */
        /* <DEDUP_REMOVED lines=11> */
[----:B------:R-:W-:Y:S01]  /*2ff0*/  SHF.R.U64 R64, R64, 0x10, R65 ;  /* 0x0000001040407819 */ /* 0x000fe20000001241 */
[----:B0-----:R-:W-:Y:S01]  /*3000*/  FADD.FTZ R9, R8, R63 ;  /* 0x0000003f08097221 */ /* 0x001fe20000010000 */
[----:B------:R-:W-:Y:S01]  /*3010*/  SHF.L.U32 R211, R161, 0x10, RZ ;  /* 0x00000010a1d37819 */ /* 0x000fe200000006ff */
[----:B------:R-:W-:Y:S01]  /*3020*/  FFMA.FTZ R5, R63, R34, R4 ;  /* 0x000000223f057223 */ /* 0x000fe20000010004 */
[----:B------:R-:W-:Y:S01]  /*3030*/  SHF.L.U32 R206, R159, 0x10, RZ ;  /* 0x000000109fce7819 */ /* 0x000fe200000006ff */
[----:B--2---:R-:W-:Y:S01]  /*3040*/  FMUL.FTZ R23, R218, R213 ;  /* 0x000000d5da177220 */ /* 0x004fe20000410000 */
[----:B------:R-:W-:Y:S01]  /*3050*/  SHF.L.U32 R219, R64, 0x10, RZ ;  /* 0x0000001040db7819 */ /* 0x000fe200000006ff */
[----:B------:R-:W0:Y:S01]  /*3060*/  MUFU.RCP R218, R211 ;  /* 0x000000d300da7308 */ /* 0x000e220000001000 */
[----:B------:R-:W-:Y:S01]  /*3070*/  FMUL.FTZ R64, R6, R170 ;  /* 0x000000aa06407220 */ /* 0x000fe20000410000 */
[----:B------:R-:W-:Y:S01]  /*3080*/  FADD.FTZ R9, R9, R168 ;  /* 0x000000a809097221 */ /* 0x000fe20000010000 */
[----:B------:R-:W-:Y:S01]  /*3090*/  FFMA.FTZ R5, R168, R19, R5 ;  /* 0x00000013a8057223 */ /* 0x000fe20000010005 */
[----:B------:R-:W-:Y:S01]  /*30a0*/  SHF.L.U32 R182, R182, 0x10, RZ ;  /* 0x00000010b6b67819 */ /* 0x000fe200000006ff */
[----:B------:R-:W-:Y:S01]  /*30b0*/  FMUL.FTZ R196, R208, R187 ;  /* 0x000000bbd0c47220 */ /* 0x000fe20000410000 */
[----:B------:R-:W-:Y:S01]  /*30c0*/  FADD.FTZ R6, R9, R64 ;  /* 0x0000004009067221 */ /* 0x000fe20000010000 */
[----:B------:R-:W-:Y:S01]  /*30d0*/  FFMA.FTZ R4, R64, R35, R5 ;  /* 0x0000002340047223 */ /* 0x000fe20000010005 */
        /* <DEDUP_REMOVED lines=9> */
[----:B------:R-:W2:Y:S01]  /*3170*/  MUFU.RCP R222, R11 ;  /* 0x0000000b00de7308 */ /* 0x000ea20000001000 */
[----:B------:R-:W-:Y:S01]  /*3180*/  FADD.FTZ R8, R9, R204 ;  /* 0x000000cc09087221 */ /* 0x000fe20000010000 */
[----:B------:R-:W-:Y:S01]  /*3190*/  FFMA.FTZ R6, R204, R21, R5 ;  /* 0x00000015cc067223 */ /* 0x000fe20000010005 */
[----:B------:R-:W-:Y:S01]  /*31a0*/  SHF.R.U32.HI R65, RZ, 0x10, R65 ;  /* 0x00000010ff417819 */ /* 0x000fe20000011641 */
[----:B0-----:R-:W-:Y:S01]  /*31b0*/  FMUL.FTZ R201, R229, R218 ;  /* 0x000000dae5c97220 */ /* 0x001fe20000410000 */
[----:B------:R-:W-:Y:S01]  /*31c0*/  SHF.L.U32 R210, R163, 0x10, RZ ;  /* 0x00000010a3d27819 */ /* 0x000fe200000006ff */
[----:B------:R-:W-:Y:S01]  /*31d0*/  FMUL.FTZ R218, R211, R62 ;  /* 0x0000003ed3da7220 */ /* 0x000fe20000410000 */
[----:B------:R-:W-:Y:S01]  /*31e0*/  FMUL.FTZ R211, R212, R219 ;  /* 0x000000dbd4d37220 */ /* 0x000fe20000410000 */
[----:B-1----:R-:W-:Y:S01]  /*31f0*/  FMUL.FTZ R24, R24, R231 ;  /* 0x000000e718187220 */ /* 0x002fe20000410000 */
[----:B------:R-:W-:Y:S01]  /*3200*/  FFMA.FTZ R10, R205, R198, R6 ;  /* 0x000000c6cd0a7223 */ /* 0x000fe20000010006 */
[----:B------:R0:W1:Y:S01]  /*3210*/  MUFU.RCP R231, R212 ;  /* 0x000000d400e77308 */ /* 0x0000620000001000 */
[----:B------:R-:W-:Y:S01]  /*3220*/  SHF.L.U32 R216, R65, 0x10, RZ ;  /* 0x0000001041d87819 */ /* 0x000fe200000006ff */
[----:B------:R-:W-:Y:S01]  /*3230*/  FMUL.FTZ R65, R210, R215 ;  /* 0x000000d7d2417220 */ /* 0x000fe20000410000 */
[----:B------:R-:W-:Y:S01]  /*3240*/  FFMA.FTZ R5, R61, R22, R10 ;  /* 0x000000163d057223 */ /* 0x000fe2000001000a */
[----:B------:R-:W-:Y:S01]  /*3250*/  FMUL.FTZ R221, R11, R189 ;  /* 0x000000bd0bdd7220 */ /* 0x000fe20000410000 */
[----:B------:R-:W-:Y:S01]  /*3260*/  SHF.L.U32 R213, R165, 0x10, RZ ;  /* 0x00000010a5d57819 */ /* 0x000fe200000006ff */
[----:B------:R-:W-:Y:S01]  /*3270*/  FMUL.FTZ R217, R206, R185 ;  /* 0x000000b9ced97220 */ /* 0x000fe20000410000 */
[----:B--2---:R-:W-:Y:S01]  /*3280*/  FMUL.FTZ R200, R223, R222 ;  /* 0x000000dedfc87220 */ /* 0x004fe20000410000 */
[----:B------:R2:W3:Y:S01]  /*3290*/  MUFU.RCP R233, R210 ;  /* 0x000000d200e97308 */ /* 0x0004e20000001000 */
[----:B0-----:R-:W-:Y:S01]  /*32a0*/  FADD.FTZ R212, R8, R205 ;  /* 0x000000cd08d47221 */ /* 0x001fe20000010000 */
[----:B------:R-:W-:Y:S01]  /*32b0*/  FMUL.FTZ R206, R213, R216 ;  /* 0x000000d8d5ce7220 */ /* 0x000fe20000410000 */
[----:B------:R-:W-:Y:S01]  /*32c0*/  FMUL.FTZ R4, R195, R0 ;  /* 0x00000000c3047220 */ /* 0x000fe20000410000 */
[----:B------:R-:W-:Y:S01]  /*32d0*/  FMUL.FTZ R6, R193, R12 ;  /* 0x0000000cc1067220 */ /* 0x000fe20000410000 */
[----:B------:R-:W-:Y:S01]  /*32e0*/  FMUL.FTZ R8, R207, R14 ;  /* 0x0000000ecf087220 */ /* 0x000fe20000410000 */
[----:B------:R-:W-:Y:S01]  /*32f0*/  FMUL.FTZ R10, R209, R16 ;  /* 0x00000010d10a7220 */ /* 0x000fe20000410000 */
[----:B------:R-:W-:Y:S01]  /*3300*/  FMUL.FTZ R234, R184, R19 ;  /* 0x00000013b8ea7220 */ /* 0x000fe20000410000 */
[----:B------:R-:W0:Y:S01]  /*3310*/  MUFU.RCP R225, R213 ;  /* 0x000000d500e17308 */ /* 0x000e220000001000 */
[----:B--2---:R-:W-:Y:S01]  /*3320*/  FMUL.FTZ R210, R7, R60 ;  /* 0x0000003c07d27220 */ /* 0x004fe20000410000 */
        /* <DEDUP_REMOVED lines=9> */
[----:B---3--:R-:W-:Y:S01]  /*33c0*/  FMUL.FTZ R26, R26, R233 ;  /* 0x000000e91a1a7220 */ /* 0x008fe20000410000 */
[----:B------:R-:W-:Y:S01]  /*33d0*/  FMUL.FTZ R240, R181, R22 ;  /* 0x00000016b5f07220 */ /* 0x000fe20000410000 */
[----:B------:R-:W-:Y:S01]  /*33e0*/  FFMA.FTZ R212, R221, R200, R212 ;  /* 0x000000c8ddd47223 */ /* 0x000fe200000100d4 */
[----:B------:R-:W-:Y:S01]  /*33f0*/  FADD.FTZ R220, R220, R221 ;  /* 0x000000dddcdc7221 */ /* 0x000fe20000010000 */
[----:B------:R-:W-:Y:S01]  /*3400*/  FMUL.FTZ R242, R180, R23 ;  /* 0x00000017b4f27220 */ /* 0x000fe20000410000 */
[----:B------:R-:W-:Y:S01]  /*3410*/  FMUL.FTZ R222, R187, R25 ;  /* 0x00000019bbde7220 */ /* 0x000fe20000410000 */
[-C--:B------:R-:W-:Y:S01]  /*3420*/  FFMA.FTZ R5, R217, R24.reuse, R212 ;  /* 0x00000018d9057223 */ /* 0x080fe200000100d4 */
[----:B------:R-:W-:Y:S01]  /*3430*/  FADD.FTZ R7, R220, R217 ;  /* 0x000000d9dc077221 */ /* 0x000fe20000010000 */
[----:B0-----:R-:W-:Y:S01]  /*3440*/  FMUL.FTZ R203, R230, R225 ;  /* 0x000000e1e6cb7220 */ /* 0x001fe20000410000 */
        /* <DEDUP_REMOVED lines=29> */
.L_x_1107:
        /* <DEDUP_REMOVED lines=63> */
[----:B0-----:R-:W0:Y:S03]  /*3a10*/  LDS.128 R4, [UR6] ;  /* 0x00000006ff047984 */ /* 0x001e260008000c00 */
[----:B------:R-:W-:Y:S02]  /*3a20*/  MOV R8, UR7 ;  /* 0x0000000700087c02 */ /* 0x000fe40008000f00 */
[----:B------:R-:W-:-:S06]  /*3a30*/  @!P1 IADD3 R8, PT, PT, R9, 0x10, RZ ;  /* 0x0000001009089810 */ /* 0x000fcc0007ffe0ff */
        /* <DEDUP_REMOVED lines=9> */
.L_x_1109:
[----:B------:R-:W-:Y:S05]  /*3ad0*/  BSYNC.RECONVERGENT B0 ;  /* 0x0000000000007941 */ /* 0x000fea0003800200 */
.L_x_1108:
        /* <DEDUP_REMOVED lines=76> */
.L_x_1111:
[----:B------:R-:W2:Y:S04]  /*3fa0*/  LDG.E.STRONG.GPU R8, desc[UR12][R6.64] ;  /* 0x0000000c06087981 */ /* 0x000ea8000c1ef900 */
[----:B--2---:R-:W-:Y:S01]  /*3fb0*/  CCTL.IVALL ;  /* 0x00000000ff00798f */ /* 0x004fe20002000000 */
[----:B------:R-:W-:Y:S05]  /*3fc0*/  YIELD ;  /* 0x0000000000007946 */ /* 0x000fea0003800000 */
[----:B------:R-:W-:-:S13]  /*3fd0*/  ISETP.NE.AND P0, PT, R8, R9, PT ;  /* 0x000000090800720c */ /* 0x000fda0003f05270 */
[----:B------:R-:W-:Y:S05]  /*3fe0*/  @P0 BRA `(.L_x_1111) ;  /* 0xfffffffc00ec0947 */ /* 0x000fea000383ffff */
.L_x_1110:
        /* <DEDUP_REMOVED lines=36> */
[----:B------:R-:W-:Y:S01]  /*4230*/  FMUL.FTZ R8, R7, 6.103515625e-05 ;  /* 0x3880000007087820 */ /* 0x000fe20000410000 */
[----:B------:R-:W-:-:S04]  /*4240*/  FMUL.FTZ R7, R6, 6.103515625e-05 ;  /* 0x3880000006077820 */ /* 0x000fc80000410000 */
        /* <DEDUP_REMOVED lines=171> */
.L_x_1103:
        /* <DEDUP_REMOVED lines=24> */
.L_x_1113:
        /* <DEDUP_REMOVED lines=16> */
.L_x_3068:


//--------------------- .text._ZN10layer_norm22ln_bwd_finalize_kernelINS_22Kernel_traits_finalizeILj16384E13__nv_bfloat16S2_S2_fjLj1024ELj4ENS_18Kernel_traits_baseILj16384ES2_S2_S2_fjLj1024EEEEEEEvNS_9BwdParamsE --------------------------
	.section	.text._ZN10layer_norm22ln_bwd_finalize_kernelINS_22Kernel_traits_finalizeILj16384E13__nv_bfloat16S2_S2_fjLj1024ELj4ENS_18Kernel_traits_baseILj16384ES2_S2_S2_fjLj1024EEEEEEEvNS_9BwdParamsE,"ax",@progbits
	.align	128
        .global         _ZN10layer_norm22ln_bwd_finalize_kernelINS_22Kernel_traits_finalizeILj16384E13__nv_bfloat16S2_S2_fjLj1024ELj4ENS_18Kernel_traits_baseILj16384ES2_S2_S2_fjLj1024EEEEEEEvNS_9BwdParamsE
        .type           _ZN10layer_norm22ln_bwd_finalize_kernelINS_22Kernel_traits_finalizeILj16384E13__nv_bfloat16S2_S2_fjLj1024ELj4ENS_18Kernel_traits_baseILj16384ES2_S2_S2_fjLj1024EEEEEEEvNS_9BwdParamsE,@function
        .size           _ZN10layer_norm22ln_bwd_finalize_kernelINS_22Kernel_traits_finalizeILj16384E13__nv_bfloat16S2_S2_fjLj1024ELj4ENS_18Kernel_traits_baseILj16384ES2_S2_S2_fjLj1024EEEEEEEvNS_9BwdParamsE,(.L_x_3069 - _ZN10layer_norm22ln_bwd_finalize_kernelINS_22Kernel_traits_finalizeILj16384E13__nv_bfloat16S2_S2_fjLj1024ELj4ENS_18Kernel_traits_baseILj16384ES2_S2_S2_fjLj1024EEEEEEEvNS_9BwdParamsE)
        .other          _ZN10layer_norm22ln_bwd_finalize_kernelINS_22Kernel_traits_finalizeILj16384E13__nv_bfloat16S2_S2_fjLj1024ELj4ENS_18Kernel_traits_baseILj16384ES2_S2_S2_fjLj1024EEEEEEEvNS_9BwdParamsE,@"STO_CUDA_ENTRY STV_DEFAULT"
_ZN10layer_norm22ln_bwd_finalize_kernelINS_22Kernel_traits_finalizeILj16384E13__nv_bfloat16S2_S2_fjLj1024ELj4ENS_18Kernel_traits_baseILj16384ES2_S2_S2_fjLj1024EEEEEEEvNS_9BwdParamsE:
.text._ZN10layer_norm22ln_bwd_finalize_kernelINS_22Kernel_traits_finalizeILj16384E13__nv_bfloat16S2_S2_fjLj1024ELj4ENS_18Kernel_traits_baseILj16384ES2_S2_S2_fjLj1024EEEEEEEvNS_9BwdParamsE:
        /* <DEDUP_REMOVED lines=37> */
.L_x_1118:
        /* <DEDUP_REMOVED lines=118> */
.L_x_1117:
[----:B------:R-:W-:Y:S05]  /*09b0*/  BSYNC.RECONVERGENT B1 ;  /* 0x0000000000017941 */ /* 0x000fea0003800200 */
.L_x_1116:
        /* <DEDUP_REMOVED lines=65> */
.L_x_1120:
[----:B------:R-:W-:Y:S05]  /*0dd0*/  BSYNC.RECONVERGENT B1 ;  /* 0x0000000000017941 */ /* 0x000fea0003800200 */
.L_x_1119:
        /* <DEDUP_REMOVED lines=37> */
.L_x_1122:
[----:B------:R-:W-:Y:S05]  /*1030*/  BSYNC.RECONVERGENT B1 ;  /* 0x0000000000017941 */ /* 0x000fea0003800200 */
.L_x_1121:
[----:B------:R-:W-:Y:S05]  /*1040*/  @!P1 BRA `(.L_x_1115) ;  /* 0x00000000003c9947 */ /* 0x000fea0003800000 */
[----:B------:R-:W0:Y:S01]  /*1050*/  LDC.64 R6, c[0x0][0x3e0] ;  /* 0x0000f800ff067b82 */ /* 0x000e220000000a00 */
[----:B------:R-:W-:Y:S02]  /*1060*/  LEA R2, R15, R11, 0xe ;  /* 0x0000000b0f027211 */ /* 0x000fe400078e70ff */
[----:B------:R-:W-:Y:S02]  /*1070*/  IADD3 R24, PT, PT, -R24, RZ, RZ ;  /* 0x000000ff18187210 */ /* 0x000fe40007ffe1ff */
[----:B------:R-:W-:-:S03]  /*1080*/  IADD3 R11, PT, PT, R13, R2, RZ ;  /* 0x000000020d0b7210 */ /* 0x000fc60007ffe0ff */
[----:B------:R-:W1:Y:S04]  /*1090*/  LDC.64 R8, c[0x0][0x3e8] ;  /* 0x0000fa00ff087b82 */ /* 0x000e680000000a00 */
.L_x_1123:
        /* <DEDUP_REMOVED lines=10> */
.L_x_1115:
[----:B------:R-:W-:Y:S05]  /*1140*/  BSYNC.RECONVERGENT B0 ;  /* 0x0000000000007941 */ /* 0x000fea0003800200 */
.L_x_1114:
        /* <DEDUP_REMOVED lines=55> */
.L_x_1124:
        /* <DEDUP_REMOVED lines=12> */
.L_x_3069:


//--------------------- .text._ZN10layer_norm13ln_bwd_kernelINS_13Kernel_traitsI13__nv_bfloat16S2_S2_fjLj16384ELj4ELj1ELj4ELj16ENS_18Kernel_traits_baseILj16384ES2_S2_S2_fjLj128EEEEEEEvNS_9BwdParamsE --------------------------
	.section	.text._ZN10layer_norm13ln_bwd_kernelINS_13Kernel_traitsI13__nv_bfloat16S2_S2_fjLj16384ELj4ELj1ELj4ELj16ENS_18Kernel_traits_baseILj16384ES2_S2_S2_fjLj128EEEEEEEvNS_9BwdParamsE,"ax",@progbits
	.align	128
        .global         _ZN10layer_norm13ln_bwd_kernelINS_13Kernel_traitsI13__nv_bfloat16S2_S2_fjLj16384ELj4ELj1ELj4ELj16ENS_18Kernel_traits_baseILj16384ES2_S2_S2_fjLj128EEEEEEEvNS_9BwdParamsE
        .type           _ZN10layer_norm13ln_bwd_kernelINS_13Kernel_traitsI13__nv_bfloat16S2_S2_fjLj16384ELj4ELj1ELj4ELj16ENS_18Kernel_traits_baseILj16384ES2_S2_S2_fjLj128EEEEEEEvNS_9BwdParamsE,@function
        .size           _ZN10layer_norm13ln_bwd_kernelINS_13Kernel_traitsI13__nv_bfloat16S2_S2_fjLj16384ELj4ELj1ELj4ELj16ENS_18Kernel_traits_baseILj16384ES2_S2_S2_fjLj128EEEEEEEvNS_9BwdParamsE,(.L_x_3070 - _ZN10layer_norm13ln_bwd_kernelINS_13Kernel_traitsI13__nv_bfloat16S2_S2_fjLj16384ELj4ELj1ELj4ELj16ENS_18Kernel_traits_baseILj16384ES2_S2_S2_fjLj128EEEEEEEvNS_9BwdParamsE)
        .other          _ZN10layer_norm13ln_bwd_kernelINS_13Kernel_traitsI13__nv_bfloat16S2_S2_fjLj16384ELj4ELj1ELj4ELj16ENS_18Kernel_traits_baseILj16384ES2_S2_S2_fjLj128EEEEEEEvNS_9BwdParamsE,@"STO_CUDA_ENTRY STV_DEFAULT"
_ZN10layer_norm13ln_bwd_kernelINS_13Kernel_traitsI13__nv_bfloat16S2_S2_fjLj16384ELj4ELj1ELj4ELj16ENS_18Kernel_traits_baseILj16384ES2_S2_S2_fjLj128EEEEEEEvNS_9BwdParamsE:
.text._ZN10layer_norm13ln_bwd_kernelINS_13Kernel_traitsI13__nv_bfloat16S2_S2_fjLj16384ELj4ELj1ELj4ELj16ENS_18Kernel_traits_baseILj16384ES2_S2_S2_fjLj128EEEEEEEvNS_9BwdParamsE:
        /* <DEDUP_REMOVED lines=116> */
.L_x_1132:
        /* <DEDUP_REMOVED lines=20> */
[----:B------:R-:W5:Y:S01]  /*0880*/  @!P0 LDG.E.128 R48, desc[UR10][R52.64+0x6000] ;  /* 0x0060000a34308981 */ /* 0x000f62000c1e1d00 */
        /* <DEDUP_REMOVED lines=8> */
[----:B------:R-:W-:Y:S01]  /*0910*/  MOV R141, UR9 ;  /* 0x00000009008d7c02 */ /* 0x000fe20008000f00 */
[----:B------:R-:W3:Y:S04]  /*0920*/  LDG.E.128 R52, desc[UR10][R134.64] ;  /* 0x0000000a86347981 */ /* 0x000ee8000c1e1d00 */
[----:B------:R-:W4:Y:S04]  /*0930*/  LDG.E.128 R60, desc[UR10][R134.64+0x4000] ;  /* 0x0040000a863c7981 */ /* 0x000f28000c1e1d00 */
[----:B------:R-:W5:Y:S04]  /*0940*/  LDG.E.128 R64, desc[UR10][R134.64+0x6000] ;  /* 0x0060000a86407981 */ /* 0x000f68000c1e1d00 */
[----:B------:R-:W5:Y:S01]  /*0950*/  @!P0 LDG.E R138, desc[UR10][R138.64] ;  /* 0x0000000a8a8a8981 */ /* 0x000f62000c1e1900 */
[----:B0-----:R-:W-:-:S03]  /*0960*/  MOV R136, UR6 ;  /* 0x0000000600887c02 */ /* 0x001fc60008000f00 */
[----:B------:R-:W5:Y:S01]  /*0970*/  LDG.E R140, desc[UR10][R140.64] ;  /* 0x0000000a8c8c7981 */ /* 0x000f62000c1e1900 */
[----:B------:R-:W-:-:S03]  /*0980*/  MOV R137, UR7 ;  /* 0x0000000700897c02 */ /* 0x000fc60008000f00 */
[----:B------:R-:W-:-:S05]  /*0990*/  @P0 IMAD.WIDE.U32 R136, R3, 0x10, R136 ;  /* 0x0000001003880825 */ /* 0x000fca00078e0088 */
[----:B------:R-:W5:Y:S04]  /*09a0*/  @P0 LDG.E.128 R36, desc[UR10][R136.64] ;  /* 0x0000000a88240981 */ /* 0x000f68000c1e1d00 */
[----:B------:R-:W5:Y:S04]  /*09b0*/  @P0 LDG.E.128 R40, desc[UR10][R136.64+0x2000] ;  /* 0x0020000a88280981 */ /* 0x000f68000c1e1d00 */
[----:B------:R-:W5:Y:S04]  /*09c0*/  @P0 LDG.E.128 R44, desc[UR10][R136.64+0x4000] ;  /* 0x0040000a882c0981 */ /* 0x000f68000c1e1d00 */
[----:B------:R0:W5:Y:S01]  /*09d0*/  @P0 LDG.E.128 R48, desc[UR10][R136.64+0x6000] ;  /* 0x0060000a88300981 */ /* 0x000162000c1e1d00 */
[----:B------:R-:W-:Y:S01]  /*09e0*/  UMOV UR5, URZ ;  /* 0x000000ff00057c82 */ /* 0x000fe20008000000 */
[----:B--2---:R-:W-:-:S02]  /*09f0*/  @!P0 MOV R199, R56 ;  /* 0x0000003800c78202 */ /* 0x004fc40000000f00 */
[----:B------:R-:W-:Y:S02]  /*0a00*/  @!P0 MOV R196, R57 ;  /* 0x0000003900c48202 */ /* 0x000fe40000000f00 */
[----:B------:R-:W-:Y:S02]  /*0a10*/  @!P0 MOV R230, R58 ;  /* 0x0000003a00e68202 */ /* 0x000fe40000000f00 */
[----:B---3--:R-:W-:Y:S02]  /*0a20*/  @!P0 MOV R228, R52 ;  /* 0x0000003400e48202 */ /* 0x008fe40000000f00 */
[----:B------:R-:W-:Y:S02]  /*0a30*/  @!P0 MOV R226, R53 ;  /* 0x0000003500e28202 */ /* 0x000fe40000000f00 */
[----:B------:R-:W-:Y:S02]  /*0a40*/  @!P0 MOV R224, R54 ;  /* 0x0000003600e08202 */ /* 0x000fe40000000f00 */
[----:B------:R-:W-:-:S02]  /*0a50*/  @!P0 MOV R222, R55 ;  /* 0x0000003700de8202 */ /* 0x000fc40000000f00 */
[----:B------:R-:W-:Y:S02]  /*0a60*/  @!P0 MOV R0, R59 ;  /* 0x0000003b00008202 */ /* 0x000fe40000000f00 */
[----:B----4-:R-:W-:Y:S02]  /*0a70*/  @!P0 MOV R171, R60 ;  /* 0x0000003c00ab8202 */ /* 0x010fe40000000f00 */
[----:B------:R-:W-:Y:S02]  /*0a80*/  @!P0 MOV R232, R61 ;  /* 0x0000003d00e88202 */ /* 0x000fe40000000f00 */
[----:B------:R-:W-:Y:S02]  /*0a90*/  @!P0 MOV R234, R62 ;  /* 0x0000003e00ea8202 */ /* 0x000fe40000000f00 */
[----:B------:R-:W-:Y:S02]  /*0aa0*/  @!P0 MOV R233, R63 ;  /* 0x0000003f00e98202 */ /* 0x000fe40000000f00 */
[----:B-----5:R-:W-:-:S02]  /*0ab0*/  @!P0 MOV R235, R64 ;  /* 0x0000004000eb8202 */ /* 0x020fc40000000f00 */
[----:B------:R-:W-:Y:S02]  /*0ac0*/  @!P0 MOV R239, R66 ;  /* 0x0000004200ef8202 */ /* 0x000fe40000000f00 */
        /* <DEDUP_REMOVED lines=14> */
[----:B------:R-:W-:Y:S02]  /*0bb0*/  @!P0 R2UR UR5, R138 ;  /* 0x000000008a0582ca */ /* 0x000fe400000e0000 */
[----:B------:R-:W-:Y:S02]  /*0bc0*/  R2UR UR16, R140 ;  /* 0x000000008c1072ca */ /* 0x000fe400000e0000 */
        /* <DEDUP_REMOVED lines=16> */
[----:B0-----:R-:W-:Y:S02]  /*0cd0*/  PRMT R136, R39, 0x7632, R136 ;  /* 0x0000763227887816 */ /* 0x001fe40000000088 */
        /* <DEDUP_REMOVED lines=14> */
[----:B------:R-:W-:Y:S01]  /*0dc0*/  PRMT R66, R48, 0x7632, R66 ;  /* 0x0000763230427816 */ /* 0x000fe20000000042 */
[----:B------:R-:W-:Y:S06]  /*0dd0*/  BRA.U UP0, `(.L_x_1126) ;  /* 0x0000001100907547 */ /* 0x000fec000b800000 */
[----:B------:R-:W-:Y:S02]  /*0de0*/  SHF.L.U32 R59, R36, 0x10, RZ ;  /* 0x00000010243b7819 */ /* 0x000fe400000006ff */
[----:B------:R-:W-:Y:S02]  /*0df0*/  SHF.L.U32 R52, R43, 0x10, RZ ;  /* 0x000000102b347819 */ /* 0x000fe400000006ff */
[----:B------:R-:W-:Y:S02]  /*0e00*/  SHF.L.U32 R43, R202, 0x10, RZ ;  /* 0x00000010ca2b7819 */ /* 0x000fe400000006ff */
[----:B------:R-:W-:Y:S01]  /*0e10*/  SHF.L.U32 R60, R183, 0x10, RZ ;  /* 0x00000010b73c7819 */ /* 0x000fe200000006ff */
[----:B------:R-:W-:Y:S01]  /*0e20*/  FADD.FTZ R151, R52, -UR5 ;  /* 0x8000000534977e21 */ /* 0x000fe20008010000 */
[----:B------:R-:W-:Y:S02]  /*0e30*/  SHF.L.U32 R58, R37, 0x10, RZ ;  /* 0x00000010253a7819 */ /* 0x000fe400000006ff */
        /* <DEDUP_REMOVED lines=50> */
[----:B------:R-:W-:Y:S01]  /*1160*/  FMUL.FTZ R0, R191, R228 ;  /* 0x000000e4bf007220 */ /* 0x000fe20000410000 */
[----:B------:R-:W-:Y:S01]  /*1170*/  SHF.L.U32 R196, R176, 0x10, RZ ;  /* 0x00000010b0c47819 */ /* 0x000fe200000006ff */
[----:B------:R-:W-:Y:S01]  /*1180*/  FMUL.FTZ R208, R155, R232 ;  /* 0x000000e89bd07220 */ /* 0x000fe20000410000 */
[----:B------:R-:W-:Y:S01]  /*1190*/  SHF.L.U32 R169, R30, 0x10, RZ ;  /* 0x000000101ea97819 */ /* 0x000fe200000006ff */
[----:B------:R-:W-:Y:S01]  /*11a0*/  FADD.FTZ R190, RZ, R0 ;  /* 0x00000000ffbe7221 */ /* 0x000fe20000010000 */
        /* <DEDUP_REMOVED lines=13> */
[----:B------:R-:W-:Y:S01]  /*1280*/  FFMA.FTZ R169, R3, R0, RZ ;  /* 0x0000000003a97223 */ /* 0x000fe200000100ff */
        /* <DEDUP_REMOVED lines=14> */
[----:B------:R-:W-:Y:S01]  /*1370*/  PRMT R134, R20, 0x7632, R134 ;  /* 0x0000763214867816 */ /* 0x000fe20000000086 */
[----:B------:R-:W-:Y:S01]  /*1380*/  FADD.FTZ R160, R47, -UR5 ;  /* 0x800000052fa07e21 */ /* 0x000fe20008010000 */
[----:B------:R-:W-:Y:S01]  /*1390*/  SHF.L.U32 R48, R48, 0x10, RZ ;  /* 0x0000001030307819 */ /* 0x000fe200000006ff */
        /* <DEDUP_REMOVED lines=50> */
[----:B------:R-:W-:Y:S01]  /*16c0*/  FMUL.FTZ R52, R199, R40 ;  /* 0x00000028c7347220 */ /* 0x000fe20000410000 */
        /* <DEDUP_REMOVED lines=8> */
[----:B------:R-:W-:Y:S01]  /*1750*/  SHF.L.U32 R154, R144, 0x10, RZ ;  /* 0x00000010909a7819 */ /* 0x000fe200000006ff */
[----:B------:R-:W-:Y:S01]  /*1760*/  FFMA.FTZ R172, R142, R51, R169 ;  /* 0x000000338eac7223 */ /* 0x000fe200000100a9 */
[----:B------:R-:W-:Y:S01]  /*1770*/  SHF.L.U32 R242, R242, 0x10, RZ ;  /* 0x00000010f2f27819 */ /* 0x000fe200000006ff */
[----:B------:R-:W-:Y:S01]  /*1780*/  FMUL.FTZ R136, R139, R240 ;  /* 0x000000f08b887220 */ /* 0x000fe20000410000 */
        /* <DEDUP_REMOVED lines=13> */
[----:B------:R-:W-:Y:S01]  /*1860*/  FMUL.FTZ R146, R146, UR16 ;  /* 0x0000001092927c20 */ /* 0x000fe20008410000 */
[----:B------:R-:W-:Y:S01]  /*1870*/  FFMA.FTZ R169, R145, R52, R172 ;  /* 0x0000003491a97223 */ /* 0x000fe200000100ac */
[----:B------:R-:W-:Y:S01]  /*1880*/  FMUL.FTZ R144, R147, R244 ;  /* 0x000000f493907220 */ /* 0x000fe20000410000 */
[----:B------:R-:W-:Y:S01]  /*1890*/  SHF.L.U32 R229, R229, 0x10, RZ ;  /* 0x00000010e5e57819 */ /* 0x000fe200000006ff */
[----:B------:R-:W-:Y:S01]  /*18a0*/  FMUL.FTZ R147, R153, UR16 ;  /* 0x0000001099937c20 */ /* 0x000fe20008410000 */
[----:B------:R-:W-:Y:S01]  /*18b0*/  SHF.L.U32 R194, R181, 0x10, RZ ;  /* 0x00000010b5c27819 */ /* 0x000fe200000006ff */
[----:B------:R-:W-:Y:S01]  /*18c0*/  FMUL.FTZ R54, R201, R38 ;  /* 0x00000026c9367220 */ /* 0x000fe20000410000 */
[----:B------:R-:W-:Y:S01]  /*18d0*/  FADD.FTZ R153, R190, R53 ;  /* 0x00000035be997221 */ /* 0x000fe20000010000 */
[----:B------:R-:W-:Y:S01]  /*18e0*/  FADD.FTZ R148, R148, -UR5 ;  /* 0x8000000594947e21 */ /* 0x000fe20008010000 */
[----:B------:R-:W-:Y:S01]  /*18f0*/  FFMA.FTZ R172, R146, R53, R169 ;  /* 0x0000003592ac7223 */ /* 0x000fe200000100a9 */
[----:B------:R-:W-:Y:S01]  /*1900*/  SHF.L.U32 R44, R44, 0x10, RZ ;  /* 0x000000102c2c7819 */ /* 0x000fe200000006ff */
[----:B------:R-:W-:Y:S01]  /*1910*/  FMUL.FTZ R55, R194, R229 ;  /* 0x000000e5c2377220 */ /* 0x000fe20000410000 */
[----:B------:R-:W-:Y:S01]  /*1920*/  FADD.FTZ R190, R153, R54 ;  /* 0x0000003699be7221 */ /* 0x000fe20000010000 */
[----:B------:R-:W-:Y:S01]  /*1930*/  FMUL.FTZ R148, R148, UR16 ;  /* 0x0000001094947c20 */ /* 0x000fe20008410000 */
[----:B------:R-:W-:Y:S01]  /*1940*/  FFMA.FTZ R153, R147, R54, R172 ;  /* 0x0000003693997223 */ /* 0x000fe200000100ac */
[----:B------:R-:W-:Y:S01]  /*1950*/  SHF.L.U32 R227, R227, 0x10, RZ ;  /* 0x00000010e3e37819 */ /* 0x000fe200000006ff */
[----:B------:R-:W-:Y:S01]  /*1960*/  FADD.FTZ R44, R44, -UR5 ;  /* 0x800000052c2c7e21 */ /* 0x000fe20008010000 */
[----:B------:R-:W-:Y:S01]  /*1970*/  SHF.L.U32 R192, R182, 0x10, RZ ;  /* 0x00000010b6c07819 */ /* 0x000fe200000006ff */
[----:B------:R-:W-:Y:S01]  /*1980*/  FADD.FTZ R169, R190, R55 ;  /* 0x00000037bea97221 */ /* 0x000fe20000010000 */
[----:B------:R-:W-:Y:S01]  /*1990*/  FADD.FTZ R150, R150, -UR5 ;  /* 0x8000000596967e21 */ /* 0x000fe20008010000 */
[----:B------:R-:W-:Y:S01]  /*19a0*/  FFMA.FTZ R172, R148, R55, R153 ;  /* 0x0000003794ac7223 */ /* 0x000fe20000010099 */
[----:B------:R-:W-:Y:S01]  /*19b0*/  FMUL.FTZ R153, R44, UR16 ;  /* 0x000000102c997c20 */ /* 0x000fe20008410000 */
[----:B------:R-:W-:Y:S01]  /*19c0*/  FMUL.FTZ R57, R192, R227 ;  /* 0x000000e3c0397220 */ /* 0x000fe20000410000 */
[----:B------:R-:W-:Y:S01]  /*19d0*/  FADD.FTZ R44, R169, R56 ;  /* 0x00000038a92c7221 */ /* 0x000fe20000010000 */
[----:B------:R-:W-:Y:S01]  /*19e0*/  FMUL.FTZ R150, R150, UR16 ;  /* 0x0000001096967c20 */ /* 0x000fe20008410000 */
[----:B------:R-:W-:Y:S01]  /*19f0*/  FFMA.FTZ R169, R149, R56, R172 ;  /* 0x0000003895a97223 */ /* 0x000fe200000100ac */
[----:B------:R-:W-:Y:S01]  /*1a00*/  FADD.FTZ R152, R152, -UR5 ;  /* 0x8000000598987e21 */ /* 0x000fe20008010000 */
[----:B------:R-:W-:Y:S01]  /*1a10*/  FADD.FTZ R193, R44, R57 ;  /* 0x000000392cc17221 */ /* 0x000fe20000010000 */
[----:B------:R-:W-:Y:S01]  /*1a20*/  FADD.FTZ R154, R154, -UR5 ;  /* 0x800000059a9a7e21 */ /* 0x000fe20008010000 */
[----:B------:R-:W-:Y:S01]  /*1a30*/  FFMA.FTZ R44, R150, R57, R169 ;  /* 0x00000039962c7223 */ /* 0x000fe200000100a9 */
[----:B------:R-:W-:Y:S01]  /*1a40*/  FMUL.FTZ R152, R152, UR16 ;  /* 0x0000001098987c20 */ /* 0x000fe20008410000 */
[----:B------:R-:W-:Y:S01]  /*1a50*/  FADD.FTZ R172, R193, R58 ;  /* 0x0000003ac1ac7221 */ /* 0x000fe20000010000 */
[----:B------:R-:W-:Y:S01]  /*1a60*/  FMUL.FTZ R154, R154, UR16 ;  /* 0x000000109a9a7c20 */ /* 0x000fe20008410000 */
[----:B------:R-:W-:Y:S01]  /*1a70*/  FFMA.FTZ R169, R151, R58, R44 ;  /* 0x0000003a97a97223 */ /* 0x000fe2000001002c */
[----:B------:R-:W-:Y:S01]  /*1a80*/  FADD.FTZ R156, R156, -UR5 ;  /* 0x800000059c9c7e21 */ /* 0x000fe20008010000 */
[----:B------:R-:W-:Y:S01]  /*1a90*/  FADD.FTZ R193, R172, R59 ;  /* 0x0000003bacc17221 */ /* 0x000fe20000010000 */
[----:B------:R-:W-:Y:S01]  /*1aa0*/  PRMT R170, R26, 0x7632, R170 ;  /* 0x000076321aaa7816 */ /* 0x000fe200000000aa */
[----:B------:R-:W-:Y:S01]  /*1ab0*/  FFMA.FTZ R44, R152, R59, R169 ;  /* 0x0000003b982c7223 */ /* 0x000fe200000100a9 */
[----:B------:R-:W-:Y:S01]  /*1ac0*/  FMUL.FTZ R156, R156, UR16 ;  /* 0x000000109c9c7c20 */ /* 0x000fe20008410000 */
[----:B------:R-:W-:Y:S01]  /*1ad0*/  FADD.FTZ R172, R193, R60 ;  /* 0x0000003cc1ac7221 */ /* 0x000fe20000010000 */
[----:B------:R-:W-:Y:S01]  /*1ae0*/  SHF.L.U32 R231, R231, 0x10, RZ ;  /* 0x00000010e7e77819 */ /* 0x000fe200000006ff */
[----:B------:R-:W-:Y:S01]  /*1af0*/  FFMA.FTZ R169, R153, R60, R44 ;  /* 0x0000003c99a97223 */ /* 0x000fe2000001002c */
[----:B------:R-:W-:Y:S01]  /*1b00*/  SHF.L.U32 R170, R170, 0x10, RZ ;  /* 0x00000010aaaa7819 */ /* 0x000fe200000006ff */
[----:B------:R-:W-:Y:S01]  /*1b10*/  FADD.FTZ R193, R172, R61 ;  /* 0x0000003dacc17221 */ /* 0x000fe20000010000 */
[----:B------:R-:W-:Y:S01]  /*1b20*/  FADD.FTZ R158, R158, -UR5 ;  /* 0x800000059e9e7e21 */ /* 0x000fe20008010000 */
[----:B------:R-:W-:Y:S01]  /*1b30*/  FFMA.FTZ R44, R154, R61, R169 ;  /* 0x0000003d9a2c7223 */ /* 0x000fe200000100a9 */
[----:B------:R-:W-:Y:S01]  /*1b40*/  FMUL.FTZ R157, R157, UR16 ;  /* 0x000000109d9d7c20 */ /* 0x000fe20008410000 */
[----:B------:R-:W-:Y:S01]  /*1b50*/  FADD.FTZ R172, R193, R62 ;  /* 0x0000003ec1ac7221 */ /* 0x000fe20000010000 */
[----:B------:R-:W-:Y:S01]  /*1b60*/  PRMT R189, R27, 0x7632, R189 ;  /* 0x000076321bbd7816 */ /* 0x000fe200000000bd */
[----:B------:R-:W-:Y:S01]  /*1b70*/  FFMA.FTZ R169, R155, R62, R44 ;  /* 0x0000003e9ba97223 */ /* 0x000fe2000001002c */
[----:B------:R-:W-:Y:S01]  /*1b80*/  FMUL.FTZ R158, R158, UR16 ;  /* 0x000000109e9e7c20 */ /* 0x000fe20008410000 */
[----:B------:R-:W-:Y:S01]  /*1b90*/  FADD.FTZ R193, R172, R63 ;  /* 0x0000003facc17221 */ /* 0x000fe20000010000 */
[----:B------:R-:W-:Y:S01]  /*1ba0*/  SHF.L.U32 R236, R236, 0x10, RZ ;  /* 0x00000010ecec7819 */ /* 0x000fe200000006ff */
[----:B------:R-:W-:Y:S01]  /*1bb0*/  FFMA.FTZ R44, R156, R63, R169 ;  /* 0x0000003f9c2c7223 */ /* 0x000fe200000100a9 */
[----:B------:R-:W-:Y:S01]  /*1bc0*/  FMUL.FTZ R169, R170, R231 ;  /* 0x000000e7aaa97220 */ /* 0x000fe20000410000 */
[----:B------:R-:W-:Y:S01]  /*1bd0*/  FADD.FTZ R190, R193, R64 ;  /* 0x00000040c1be7221 */ /* 0x000fe20000010000 */
[----:B------:R-:W-:Y:S01]  /*1be0*/  SHF.L.U32 R189, R189, 0x10, RZ ;  /* 0x00000010bdbd7819 */ /* 0x000fe200000006ff */
[----:B------:R-:W-:Y:S01]  /*1bf0*/  FFMA.FTZ R193, R157, R64, R44 ;  /* 0x000000409dc17223 */ /* 0x000fe2000001002c */
[----:B------:R-:W-:Y:S01]  /*1c00*/  FADD.FTZ R159, R159, -UR5 ;  /* 0x800000059f9f7e21 */ /* 0x000fe20008010000 */
[----:B------:R-:W-:Y:S01]  /*1c10*/  FADD.FTZ R44, R190, R169 ;  /* 0x000000a9be2c7221 */ /* 0x000fe20000010000 */
[----:B------:R-:W-:Y:S01]  /*1c20*/  FMUL.FTZ R160, R160, UR16 ;  /* 0x00000010a0a07c20 */ /* 0x000fe20008410000 */
        /* <DEDUP_REMOVED lines=14> */
[----:B------:R-:W-:Y:S01]  /*1d10*/  FMUL.FTZ R164, R164, UR16 ;  /* 0x00000010a4a47c20 */ /* 0x000fe20008410000 */
[----:B------:R-:W-:Y:S01]  /*1d20*/  FADD.FTZ R200, R199, R172 ;  /* 0x000000acc7c87221 */ /* 0x000fe20000010000 */
[----:B------:R-:W-:Y:S01]  /*1d30*/  FMUL.FTZ R166, R166, UR16 ;  /* 0x00000010a6a67c20 */ /* 0x000fe20008410000 */
[----:B------:R-:W-:Y:S01]  /*1d40*/  FFMA.FTZ R201, R161, R172, R44 ;  /* 0x000000aca1c97223 */ /* 0x000fe2000001002c */
[----:B------:R-:W-:Y:S01]  /*1d50*/  FMUL.FTZ R168, R168, UR16 ;  /* 0x00000010a8a87c20 */ /* 0x000fe20008410000 */
        /* <DEDUP_REMOVED lines=44> */
.L_x_1126:
        /* <DEDUP_REMOVED lines=12> */
[----:B------:R-:W-:Y:S01]  /*20e0*/  MUFU.RCP R151, R195 ;  /* 0x000000c300977308 */ /* 0x000fe20000001000 */
[----:B------:R-:W-:Y:S02]  /*20f0*/  SHF.L.U32 R59, R35, 0x10, RZ ;  /* 0x00000010233b7819 */ /* 0x000fe400000006ff */
[----:B------:R-:W-:Y:S01]  /*2100*/  SHF.L.U32 R41, R41, 0x10, RZ ;  /* 0x0000001029297819 */ /* 0x000fe200000006ff */
[----:B------:R-:W-:Y:S01]  /*2110*/  FADD.FTZ R44, R61, -R44 ;  /* 0x8000002c3d2c7221 */ /* 0x000fe20000010000 */
[----:B------:R-:W-:-:S02]  /*2120*/  SHF.L.U32 R157, R43, 0x10, RZ ;  /* 0x000000102b9d7819 */ /* 0x000fc400000006ff */
[----:B------:R-:W-:Y:S01]  /*2130*/  SHF.L.U32 R206, R13, 0x10, RZ ;  /* 0x000000100dce7819 */ /* 0x000fe200000006ff */
[----:B------:R-:W-:Y:S01]  /*2140*/  MUFU.RCP R149, R55 ;  /* 0x0000003700957308 */ /* 0x000fe20000001000 */
[----:B------:R-:W-:Y:S02]  /*2150*/  SHF.L.U32 R62, R46, 0x10, RZ ;  /* 0x000000102e3e7819 */ /* 0x000fe400000006ff */
[----:B------:R-:W-:Y:S01]  /*2160*/  SHF.L.U32 R49, R49, 0x10, RZ ;  /* 0x0000001031317819 */ /* 0x000fe200000006ff */
[----:B------:R-:W-:Y:S01]  /*2170*/  FADD.FTZ R206, R41, -R206 ;  /* 0x800000ce29ce7221 */ /* 0x000fe20000010000 */
[----:B------:R-:W-:Y:S02]  /*2180*/  SHF.L.U32 R43, R17, 0x10, RZ ;  /* 0x00000010112b7819 */ /* 0x000fe400000006ff */
[----:B------:R-:W-:Y:S01]  /*2190*/  SHF.L.U32 R164, R5, 0x10, RZ ;  /* 0x0000001005a47819 */ /* 0x000fe200000006ff */
[----:B------:R-:W-:Y:S01]  /*21a0*/  MUFU.RCP R46, R57 ;  /* 0x00000039002e7308 */ /* 0x000fe20000001000 */
[----:B------:R-:W-:Y:S01]  /*21b0*/  SHF.L.U32 R42, R42, 0x10, RZ ;  /* 0x000000102a2a7819 */ /* 0x000fe200000006ff */
[----:B------:R-:W-:Y:S01]  /*21c0*/  FADD.FTZ R43, R60, -R43 ;  /* 0x8000002b3c2b7221 */ /* 0x000fe20000010000 */
[----:B------:R-:W-:Y:S01]  /*21d0*/  SHF.L.U32 R189, R14, 0x10, RZ ;  /* 0x000000100ebd7819 */ /* 0x000fe200000006ff */
[----:B------:R-:W-:Y:S01]  /*21e0*/  FADD.FTZ R164, R49, -R164 ;  /* 0x800000a431a47221 */ /* 0x000fe20000010000 */
[----:B------:R-:W-:-:S02]  /*21f0*/  SHF.L.U32 R161, R50, 0x10, RZ ;  /* 0x0000001032a17819 */ /* 0x000fc400000006ff */
[----:B------:R-:W-:Y:S01]  /*2200*/  SHF.L.U32 R61, R24, 0x10, RZ ;  /* 0x00000010183d7819 */ /* 0x000fe200000006ff */
[----:B------:R-:W2:Y:S01]  /*2210*/  MUFU.RCP R141, R59 ;  /* 0x0000003b008d7308 */ /* 0x000ea20000001000 */
[----:B------:R-:W-:Y:S01]  /*2220*/  SHF.L.U32 R155, R40, 0x10, RZ ;  /* 0x00000010289b7819 */ /* 0x000fe200000006ff */
[----:B------:R-:W-:Y:S01]  /*2230*/  FADD.FTZ R189, R42, -R189 ;  /* 0x800000bd2abd7221 */ /* 0x000fe20000010000 */
[----:B------:R-:W-:Y:S02]  /*2240*/  SHF.L.U32 R50, R12, 0x10, RZ ;  /* 0x000000100c327819 */ /* 0x000fe400000006ff */
[----:B------:R-:W-:Y:S02]  /*2250*/  PRMT R41, R16, 0x7632, R41 ;  /* 0x0000763210297816 */ /* 0x000fe40000000029 */
[----:B------:R-:W-:Y:S01]  /*2260*/  SHF.L.U32 R193, R31, 0x10, RZ ;  /* 0x000000101fc17819 */ /* 0x000fe200000006ff */
[----:B------:R-:W-:Y:S01]  /*2270*/  MUFU.RCP R42, R61 ;  /* 0x0000003d002a7308 */ /* 0x000fe20000001000 */
[----:B------:R-:W-:Y:S01]  /*2280*/  PRMT R49, R19, 0x7632, R49 ;  /* 0x0000763213317816 */ /* 0x000fe20000000031 */
[----:B------:R-:W-:Y:S01]  /*2290*/  FADD.FTZ R50, R155, -R50 ;  /* 0x800000329b327221 */ /* 0x000fe20000010000 */
[----:B------:R-:W-:-:S02]  /*22a0*/  SHF.L.U32 R210, R18, 0x10, RZ ;  /* 0x0000001012d27819 */ /* 0x000fc400000006ff */
[----:B------:R-:W-:Y:S02]  /*22b0*/  SHF.L.U32 R172, R3, 0x10, RZ ;  /* 0x0000001003ac7819 */ /* 0x000fe400000006ff */
[----:B------:R-:W-:Y:S01]  /*22c0*/  SHF.L.U32 R212, R133, 0x10, RZ ;  /* 0x0000001085d47819 */ /* 0x000fe200000006ff */
[----:B0-----:R-:W-:Y:S01]  /*22d0*/  FMUL.FTZ R133, R43, R158 ;  /* 0x0000009e2b857220 */ /* 0x001fe20000410000 */
[----:B------:R-:W-:Y:S01]  /*22e0*/  SHF.L.U32 R53, R28, 0x10, RZ ;  /* 0x000000101c357819 */ /* 0x000fe200000006ff */
[----:B------:R-:W-:Y:S01]  /*22f0*/  MUFU.RCP R169, R193 ;  /* 0x000000c100a97308 */ /* 0x000fe20000001000 */
[----:B------:R-:W-:Y:S01]  /*2300*/  SHF.L.U32 R153, R39, 0x10, RZ ;  /* 0x0000001027997819 */ /* 0x000fe200000006ff */
[----:B------:R-:W-:Y:S01]  /*2310*/  FADD.FTZ R210, R37, -R210 ;  /* 0x800000d225d27221 */ /* 0x000fe20000010000 */
[----:B------:R-:W-:Y:S02]  /*2320*/  SHF.L.U32 R168, R51, 0x10, RZ ;  /* 0x0000001033a87819 */ /* 0x000fe400000006ff */
[----:B------:R-:W-:-:S02]  /*2330*/  SHF.L.U32 R208, R19, 0x10, RZ ;  /* 0x0000001013d07819 */ /* 0x000fc400000006ff */
[----:B------:R-:W-:Y:S01]  /*2340*/  SHF.L.U32 R3, R7, 0x10, RZ ;  /* 0x0000001007037819 */ /* 0x000fe200000006ff */
[----:B------:R-:W0:Y:S01]  /*2350*/  MUFU.RCP R145, R53 ;  /* 0x0000003500917308 */ /* 0x000e220000001000 */
[----:B------:R-:W-:Y:S01]  /*2360*/  SHF.L.U32 R170, R135, 0x10, RZ ;  /* 0x0000001087aa7819 */ /* 0x000fe200000006ff */
[----:B------:R-:W-:Y:S01]  /*2370*/  FADD.FTZ R208, R153, -R208 ;  /* 0x800000d099d07221 */ /* 0x000fe20000010000 */
[----:B------:R-:W-:Y:S01]  /*2380*/  SHF.L.U32 R41, R41, 0x10, RZ ;  /* 0x0000001029297819 */ /* 0x000fe200000006ff */
[----:B------:R-:W-:Y:S01]  /*2390*/  FADD.FTZ R168, R168, -R3 ;  /* 0x80000003a8a87221 */ /* 0x000fe20000010000 */
[----:B------:R-:W-:Y:S01]  /*23a0*/  SHF.L.U32 R40, R45, 0x10, RZ ;  /* 0x000000102d287819 */ /* 0x000fe200000006ff */
[----:B-1----:R-:W-:Y:S01]  /*23b0*/  FMUL.FTZ R3, R44, R159 ;  /* 0x0000009f2c037220 */ /* 0x002fe20000410000 */
[----:B------:R-:W-:Y:S01]  /*23c0*/  SHF.L.U32 R155, R9, 0x10, RZ ;  /* 0x00000010099b7819 */ /* 0x000fe200000006ff */
[----:B------:R-:W-:Y:S01]  /*23d0*/  FADD.FTZ R41, R170, -R41 ;  /* 0x80000029aa297221 */ /* 0x000fe20000010000 */
[----:B------:R-:W-:Y:S01]  /*23e0*/  SHF.L.U32 R158, R136, 0x10, RZ ;  /* 0x00000010889e7819 */ /* 0x000fe200000006ff */
[----:B--2---:R-:W-:Y:S01]  /*23f0*/  FMUL.FTZ R141, R208, R141 ;  /* 0x0000008dd08d7220 */ /* 0x004fe20000410000 */
        /* <DEDUP_REMOVED lines=8> */
[----:B------:R-:W0:Y:S01]  /*2480*/  MUFU.RCP R40, R63 ;  /* 0x0000003f00287308 */ /* 0x000e220000001000 */
[----:B------:R-:W-:Y:S01]  /*2490*/  SHF.L.U32 R170, R137, 0x10, RZ ;  /* 0x0000001089aa7819 */ /* 0x000fe200000006ff */
[----:B------:R-:W-:Y:S01]  /*24a0*/  FMUL.FTZ R137, R210, R151 ;  /* 0x00000097d2897220 */ /* 0x000fe20000410000 */
[----:B------:R-:W-:Y:S01]  /*24b0*/  SHF.L.U32 R167, R175, 0x10, RZ ;  /* 0x00000010afa77819 */ /* 0x000fe200000006ff */
[----:B------:R-:W-:Y:S01]  /*24c0*/  FADD.FTZ R153, R38, -R153 ;  /* 0x8000009926997221 */ /* 0x000fe20000010000 */
[----:B------:R-:W-:Y:S01]  /*24d0*/  SHF.L.U32 R158, R147, 0x10, RZ ;  /* 0x00000010939e7819 */ /* 0x000fe200000006ff */
[----:B------:R-:W-:Y:S01]  /*24e0*/  FMUL.FTZ R147, R206, R149 ;  /* 0x00000095ce937220 */ /* 0x000fe20000410000 */
[----:B------:R-:W-:Y:S01]  /*24f0*/  SHF.L.U32 R45, R48, 0x10, RZ ;  /* 0x00000010302d7819 */ /* 0x000fe200000006ff */
[----:B------:R-:W1:Y:S01]  /*2500*/  MUFU.RCP R44, R135 ;  /* 0x00000087002c7308 */ /* 0x000e620000001000 */
[----:B------:R-:W-:Y:S01]  /*2510*/  PRMT R151, R14, 0x7632, R151 ;  /* 0x000076320e977816 */ /* 0x000fe20000000097 */
[----:B------:R-:W-:Y:S01]  /*2520*/  FMUL.FTZ R149, R189, R46 ;  /* 0x0000002ebd957220 */ /* 0x000fe20000410000 */
[C---:B------:R-:W-:Y:S01]  /*2530*/  SHF.L.U32 R48, R15.reuse, 0x10, RZ ;  /* 0x000000100f307819 */ /* 0x040fe200000006ff */
[----:B------:R-:W-:Y:S01]  /*2540*/  FADD.FTZ R167, R172, -R167 ;  /* 0x800000a7aca77221 */ /* 0x000fe20000010000 */
[----:B------:R-:W-:Y:S01]  /*2550*/  PRMT R189, R15, 0x7632, R189 ;  /* 0x000076320fbd7816 */ /* 0x000fe200000000bd */
[----:B------:R-:W-:Y:S01]  /*2560*/  FMUL.FTZ R153, R153, R42 ;  /* 0x0000002a99997220 */ /* 0x000fe20000410000 */
[----:B------:R-:W-:Y:S01]  /*2570*/  SHF.L.U32 R208, R140, 0x10, RZ ;  /* 0x000000108cd07819 */ /* 0x000fe200000006ff */
[----:B------:R-:W-:Y:S01]  /*2580*/  FADD.FTZ R48, R157, -R48 ;  /* 0x800000309d307221 */ /* 0x000fe20000010000 */
[----:B------:R-:W-:Y:S01]  /*2590*/  SHF.L.U32 R151, R151, 0x10, RZ ;  /* 0x0000001097977819 */ /* 0x000fe200000006ff */
[----:B0-----:R-:W-:Y:S01]  /*25a0*/  FMUL.FTZ R155, R155, R40 ;  /* 0x000000289b9b7220 */ /* 0x001fe20000410000 */
[----:B------:R-:W-:-:S02]  /*25b0*/  SHF.L.U32 R172, R27, 0x10, RZ ;  /* 0x000000101bac7819 */ /* 0x000fc400000006ff */
[----:B------:R-:W-:Y:S01]  /*25c0*/  SHF.L.U32 R206, R143, 0x10, RZ ;  /* 0x000000108fce7819 */ /* 0x000fe200000006ff */
[----:B------:R-:W-:Y:S01]  /*25d0*/  FADD.FTZ R46, R208, -R151 ;  /* 0x80000097d02e7221 */ /* 0x000fe20000010000 */
[----:B------:R-:W-:Y:S01]  /*25e0*/  SHF.L.U32 R189, R189, 0x10, RZ ;  /* 0x00000010bdbd7819 */ /* 0x000fe200000006ff */
[----:B------:R-:W0:Y:S01]  /*25f0*/  MUFU.RCP R159, R172 ;  /* 0x000000ac009f7308 */ /* 0x000e220000001000 */
[----:B------:R-:W-:Y:S01]  /*2600*/  SHF.L.U32 R157, R10, 0x10, RZ ;  /* 0x000000100a9d7819 */ /* 0x000fe200000006ff */
[----:B------:R-:W-:Y:S01]  /*2610*/  FMUL.FTZ R151, R48, R169 ;  /* 0x000000a930977220 */ /* 0x000fe20000410000 */
[----:B------:R-:W-:Y:S01]  /*2620*/  SHF.L.U32 R162, R4, 0x10, RZ ;  /* 0x0000001004a27819 */ /* 0x000fe200000006ff */
[----:B------:R-:W-:Y:S01]  /*2630*/  FADD.FTZ R48, R206, -R189 ;  /* 0x800000bdce307221 */ /* 0x000fe20000010000 */
[----:B------:R-:W-:Y:S01]  /*2640*/  PRMT R42, R10, 0x7632, R42 ;  /* 0x000076320a2a7816 */ /* 0x000fe2000000002a */
[----:B------:R-:W-:Y:S01]  /*2650*/  FADD.FTZ R157, R62, -R157 ;  /* 0x8000009d3e9d7221 */ /* 0x000fe20000010000 */
[----:B------:R-:W-:Y:S01]  /*2660*/  SHF.L.U32 R210, R139, 0x10, RZ ;  /* 0x000000108bd27819 */ /* 0x000fe200000006ff */
[----:B------:R-:W-:Y:S01]  /*2670*/  FADD.FTZ R162, R45, -R162 ;  /* 0x800000a22da27221 */ /* 0x000fe20000010000 */
[----:B------:R-:W-:Y:S01]  /*2680*/  SHF.L.U32 R139, R186, 0x10, RZ ;  /* 0x00000010ba8b7819 */ /* 0x000fe200000006ff */
[----:B-1----:R-:W-:Y:S01]  /*2690*/  FMUL.FTZ R157, R157, R44 ;  /* 0x0000002c9d9d7220 */ /* 0x002fe20000410000 */
[----:B------:R-:W-:-:S02]  /*26a0*/  SHF.L.U32 R189, R138, 0x10, RZ ;  /* 0x000000108abd7819 */ /* 0x000fc400000006ff */
[----:B------:R-:W-:Y:S01]  /*26b0*/  SHF.L.U32 R42, R42, 0x10, RZ ;  /* 0x000000102a2a7819 */ /* 0x000fe200000006ff */
[----:B------:R-:W1:Y:S01]  /*26c0*/  MUFU.RCP R50, R139 ;  /* 0x0000008b00327308 */ /* 0x000e620000001000 */
[----:B------:R-:W-:Y:S02]  /*26d0*/  PRMT R45, R17, 0x7632, R45 ;  /* 0x00007632112d7816 */ /* 0x000fe4000000002d */
[----:B------:R-:W-:Y:S01]  /*26e0*/  PRMT R191, R26, 0x7632, R191 ;  /* 0x000076321abf7816 */ /* 0x000fe200000000bf */
[----:B------:R-:W-:Y:S01]  /*26f0*/  FADD.FTZ R40, R189, -R42 ;  /* 0x8000002abd287221 */ /* 0x000fe20000010000 */
[----:B------:R-:W-:Y:S02]  /*2700*/  PRMT R211, R9, 0x7632, R211 ;  /* 0x0000763209d37816 */ /* 0x000fe400000000d3 */
[----:B------:R-:W-:Y:S02]  /*2710*/  SHF.L.U32 R47, R47, 0x10, RZ ;  /* 0x000000102f2f7819 */ /* 0x000fe400000006ff */
[----:B------:R-:W-:-:S02]  /*2720*/  SHF.L.U32 R160, R11, 0x10, RZ ;  /* 0x000000100ba07819 */ /* 0x000fc400000006ff */
[----:B------:R-:W-:Y:S02]  /*2730*/  SHF.L.U32 R45, R45, 0x10, RZ ;  /* 0x000000102d2d7819 */ /* 0x000fe400000006ff */
[----:B------:R-:W-:Y:S01]  /*2740*/  SHF.L.U32 R44, R191, 0x10, RZ ;  /* 0x00000010bf2c7819 */ /* 0x000fe200000006ff */
[----:B------:R-:W-:Y:S01]  /*2750*/  FADD.FTZ R160, R47, -R160 ;  /* 0x800000a02fa07221 */ /* 0x000fe20000010000 */
[----:B------:R-:W-:Y:S01]  /*2760*/  SHF.L.U32 R142, R142, 0x10, RZ ;  /* 0x000000108e8e7819 */ /* 0x000fe200000006ff */
[----:B------:R-:W-:Y:S01]  /*2770*/  FADD.FTZ R43, R170, -R45 ;  /* 0x8000002daa2b7221 */ /* 0x000fe20000010000 */
[----:B------:R-:W-:Y:S01]  /*2780*/  SHF.L.U32 R211, R211, 0x10, RZ ;  /* 0x00000010d3d37819 */ /* 0x000fe200000006ff */
[----:B0-----:R-:W-:Y:S01]  /*2790*/  FMUL.FTZ R160, R160, R159 ;  /* 0x0000009fa0a07220 */ /* 0x001fe20000410000 */
[----:B------:R-:W-:Y:S01]  /*27a0*/  PRMT R191, R27, 0x7632, R191 ;  /* 0x000076321bbf7816 */ /* 0x000fe200000000bf */
[----:B------:R-:W-:Y:S01]  /*27b0*/  MUFU.RCP R213, R44 ;  /* 0x0000002c00d57308 */ /* 0x000fe20000001000 */
[----:B------:R-:W-:Y:S01]  /*27c0*/  PRMT R42, R11, 0x7632, R42 ;  /* 0x000076320b2a7816 */ /* 0x000fe2000000002a */
[----:B------:R-:W-:Y:S01]  /*27d0*/  FADD.FTZ R211, R142, -R211 ;  /* 0x800000d38ed37221 */ /* 0x000fe20000010000 */
[----:B------:R-:W-:-:S02]  /*27e0*/  SHF.L.U32 R166, R6, 0x10, RZ ;  /* 0x0000001006a67819 */ /* 0x000fc400000006ff */
        /* <DEDUP_REMOVED lines=8> */
[C---:B------:R-:W-:Y:S01]  /*2870*/  SHF.L.U32 R170, R20.reuse, 0x10, RZ ;  /* 0x0000001014aa7819 */ /* 0x040fe200000006ff */
[----:B------:R-:W0:Y:S01]  /*2880*/  MUFU.RCP R42, R191 ;  /* 0x000000bf002a7308 */ /* 0x000e220000001000 */
[----:B------:R-:W-:Y:S01]  /*2890*/  PRMT R142, R20, 0x7632, R142 ;  /* 0x00007632148e7816 */ /* 0x000fe2000000008e */
[----:B------:R-:W-:Y:S01]  /*28a0*/  FADD.FTZ R159, R189, -R66 ;  /* 0x80000042bd9f7221 */ /* 0x000fe20000010000 */
[----:B------:R-:W-:Y:S01]  /*28b0*/  SHF.L.U32 R192, R177, 0x10, RZ ;  /* 0x00000010b1c07819 */ /* 0x000fe200000006ff */
[----:B-1----:R-:W-:Y:S01]  /*28c0*/  FMUL.FTZ R163, R163, R50 ;  /* 0x00000032a3a37220 */ /* 0x002fe20000410000 */
        /* <DEDUP_REMOVED lines=11> */
[----:B------:R-:W-:-:S02]  /*2980*/  PRMT R47, R18, 0x7632, R47 ;  /* 0x00007632122f7816 */ /* 0x000fc4000000002f */
[----:B------:R-:W-:Y:S01]  /*2990*/  SHF.L.U32 R54, R180, 0x10, RZ ;  /* 0x00000010b4367819 */ /* 0x000fe200000006ff */
[----:B------:R-:W0:Y:S01]  /*29a0*/  MUFU.RCP R138, R169 ;  /* 0x000000a9008a7308 */ /* 0x000e220000001000 */
[----:B------:R-:W-:Y:S01]  /*29b0*/  PRMT R134, R4, 0x7632, R134 ;  /* 0x0000763204867816 */ /* 0x000fe20000000086 */
[----:B-1----:R-:W-:Y:S01]  /*29c0*/  FMUL.FTZ R162, R162, R161 ;  /* 0x000000a1a2a27220 */ /* 0x002fe20000410000 */
[----:B------:R-:W-:Y:S02]  /*29d0*/  SHF.L.U32 R47, R47, 0x10, RZ ;  /* 0x000000102f2f7819 */ /* 0x000fe400000006ff */
[----:B------:R-:W-:Y:S02]  /*29e0*/  PRMT R51, R13, 0x7632, R51 ;  /* 0x000076320d337816 */ /* 0x000fe40000000033 */
[----:B------:R-:W-:Y:S01]  /*29f0*/  SHF.L.U32 R134, R134, 0x10, RZ ;  /* 0x0000001086867819 */ /* 0x000fe200000006ff */
[----:B------:R-:W1:Y:S01]  /*2a00*/  MUFU.RCP R150, R58 ;  /* 0x0000003a00967308 */ /* 0x000e620000001000 */
[----:B------:R-:W-:Y:S01]  /*2a10*/  SHF.L.U32 R228, R228, 0x10, RZ ;  /* 0x00000010e4e47819 */ /* 0x000fe200000006ff */
[--C-:B------:R-:W-:Y:S01]  /*2a20*/  FADD.FTZ R45, R212, -R47.reuse ;  /* 0x8000002fd42d7221 */ /* 0x100fe20000010000 */
[----:B------:R-:W-:Y:S01]  /*2a30*/  PRMT R47, R12, 0x7632, R47 ;  /* 0x000076320c2f7816 */ /* 0x000fe2000000002f */
[----:B------:R-:W-:Y:S01]  /*2a40*/  FADD.FTZ R161, R217, -R134 ;  /* 0x80000086d9a17221 */ /* 0x000fe20000010000 */
[----:B------:R-:W-:Y:S01]  /*2a50*/  SHF.L.U32 R51, R51, 0x10, RZ ;  /* 0x0000001033337819 */ /* 0x000fe200000006ff */
[----:B--2---:R-:W-:Y:S01]  /*2a60*/  FMUL.FTZ R134, R43, R152 ;  /* 0x000000982b867220 */ /* 0x004fe20000410000 */
[----:B------:R-:W-:Y:S01]  /*2a70*/  SHF.L.U32 R223, R223, 0x10, RZ ;  /* 0x00000010dfdf7819 */ /* 0x000fe200000006ff */
[----:B------:R-:W2:Y:S01]  /*2a80*/  MUFU.RCP R37, R60 ;  /* 0x0000003c00257308 */ /* 0x000ea20000001000 */
[----:B------:R-:W-:Y:S01]  /*2a90*/  SHF.L.U32 R42, R0, 0x10, RZ ;  /* 0x00000010002a7819 */ /* 0x000fe200000006ff */
[----:B------:R-:W-:Y:S01]  /*2aa0*/  FMUL.FTZ R0, R201, R228 ;  /* 0x000000e4c9007220 */ /* 0x000fe20000410000 */
[----:B------:R-:W-:Y:S01]  /*2ab0*/  SHF.L.U32 R47, R47, 0x10, RZ ;  /* 0x000000102f2f7819 */ /* 0x000fe200000006ff */
[----:B0-----:R-:W-:Y:S01]  /*2ac0*/  FMUL.FTZ R167, R167, R138 ;  /* 0x0000008aa7a77220 */ /* 0x001fe20000410000 */
[----:B------:R-:W-:Y:S01]  /*2ad0*/  SHF.L.U32 R226, R226, 0x10, RZ ;  /* 0x00000010e2e27819 */ /* 0x000fe200000006ff */
[----:B------:R-:W-:Y:S01]  /*2ae0*/  FADD.FTZ R51, R158, -R51 ;  /* 0x800000339e337221 */ /* 0x000fe20000010000 */
[----:B------:R-:W-:Y:S01]  /*2af0*/  SHF.L.U32 R143, R187, 0x10, RZ ;  /* 0x00000010bb8f7819 */ /* 0x000fe200000006ff */
[----:B------:R-:W0:Y:S01]  /*2b00*/  MUFU.RCP R154, R194 ;  /* 0x000000c2009a7308 */ /* 0x000e220000001000 */
[----:B-1----:R-:W-:Y:S01]  /*2b10*/  FMUL.FTZ R138, R45, R150 ;  /* 0x000000962d8a7220 */ /* 0x002fe20000410000 */
[----:B------:R-:W-:Y:S01]  /*2b20*/  FMUL.FTZ R45, R194, R223 ;  /* 0x000000dfc22d7220 */ /* 0x000fe20000410000 */
[----:B------:R-:W-:Y:S01]  /*2b30*/  FADD.FTZ R47, R210, -R47 ;  /* 0x8000002fd22f7221 */ /* 0x000fe20000010000 */
[----:B------:R-:W-:-:S02]  /*2b40*/  SHF.L.U32 R221, R221, 0x10, RZ ;  /* 0x00000010dddd7819 */ /* 0x000fc400000006ff */
[----:B------:R-:W-:Y:S02]  /*2b50*/  SHF.L.U32 R224, R224, 0x10, RZ ;  /* 0x00000010e0e07819 */ /* 0x000fe400000006ff */
[----:B------:R-:W1:Y:S01]  /*2b60*/  MUFU.RCP R50, R189 ;  /* 0x000000bd00327308 */ /* 0x000e620000001000 */
[----:B--2---:R-:W-:Y:S01]  /*2b70*/  FMUL.FTZ R152, R48, R37 ;  /* 0x0000002530987220 */ /* 0x004fe20000410000 */
[----:B------:R-:W-:Y:S01]  /*2b80*/  FFMA.FTZ R48, R0, R3, RZ ;  /* 0x0000000300307223 */ /* 0x000fe200000100ff */
[----:B------:R-:W-:Y:S02]  /*2b90*/  SHF.L.U32 R62, R184, 0x10, RZ ;  /* 0x00000010b83e7819 */ /* 0x000fe400000006ff */
[----:B------:R-:W-:Y:S02]  /*2ba0*/  SHF.L.U32 R219, R219, 0x10, RZ ;  /* 0x00000010dbdb7819 */ /* 0x000fe400000006ff */
[----:B------:R-:W-:Y:S01]  /*2bb0*/  SHF.L.U32 R165, R174, 0x10, RZ ;  /* 0x00000010aea57819 */ /* 0x000fe200000006ff */
[----:B------:R-:W2:Y:S01]  /*2bc0*/  MUFU.RCP R148, R52 ;  /* 0x0000003400947308 */ /* 0x000ea20000001000 */
[----:B0-----:R-:W-:Y:S01]  /*2bd0*/  FMUL.FTZ R66, R41, R154 ;  /* 0x0000009a29427220 */ /* 0x001fe20000410000 */
[----:B------:R-:W-:Y:S01]  /*2be0*/  SHF.L.U32 R222, R222, 0x10, RZ ;  /* 0x00000010dede7819 */ /* 0x000fe200000006ff */
[----:B------:R-:W-:Y:S01]  /*2bf0*/  FMUL.FTZ R194, R219, R138 ;  /* 0x0000008adbc27220 */ /* 0x000fe20000410000 */
[----:B------:R-:W-:Y:S01]  /*2c00*/  FADD.FTZ R165, R156, -R165 ;  /* 0x800000a59ca57221 */ /* 0x000fe20000010000 */
[----:B------:R-:W-:-:S02]  /*2c10*/  PRMT R207, R8, 0x7632, R207 ;  /* 0x0000763208cf7816 */ /* 0x000fc400000000cf */
[----:B------:R-:W-:Y:S01]  /*2c20*/  SHF.L.U32 R41, R204, 0x10, RZ ;  /* 0x00000010cc297819 */ /* 0x000fe200000006ff */
[----:B------:R-:W0:Y:S01]  /*2c30*/  MUFU.RCP R39, R190 ;  /* 0x000000be00277308 */ /* 0x000e220000001000 */
[----:B-1----:R-:W-:Y:S01]  /*2c40*/  FMUL.FTZ R161, R161, R50 ;  /* 0x00000032a1a17220 */ /* 0x002fe20000410000 */
[----:B------:R-:W-:Y:S01]  /*2c50*/  FADD.FTZ R50, RZ, R0 ;  /* 0x00000000ff327221 */ /* 0x000fe20000010000 */
[----:B------:R-:W-:Y:S02]  /*2c60*/  SHF.L.U32 R208, R144, 0x10, RZ ;  /* 0x0000001090d07819 */ /* 0x000fe400000006ff */
[----:B------:R-:W-:Y:S02]  /*2c70*/  SHF.L.U32 R207, R207, 0x10, RZ ;  /* 0x00000010cfcf7819 */ /* 0x000fe400000006ff */
[----:B------:R-:W-:Y:S01]  /*2c80*/  SHF.L.U32 R237, R65, 0x10, RZ ;  /* 0x0000001041ed7819 */ /* 0x000fe200000006ff */
[----:B------:R-:W1:Y:S01]  /*2c90*/  MUFU.RCP R36, R56 ;  /* 0x0000003800247308 */ /* 0x000e620000001000 */
[----:B--2---:R-:W-:Y:S01]  /*2ca0*/  FMUL.FTZ R142, R49, R148 ;  /* 0x00000094318e7220 */ /* 0x004fe20000410000 */
[----:B------:R-:W-:Y:S01]  /*2cb0*/  FFMA.FTZ R49, R45, R66, R48 ;  /* 0x000000422d317223 */ /* 0x000fe20000010030 */
[----:B------:R-:W-:Y:S01]  /*2cc0*/  FMUL.FTZ R48, R195, R224 ;  /* 0x000000e0c3307220 */ /* 0x000fe20000410000 */
[----:B------:R-:W-:Y:S01]  /*2cd0*/  FADD.FTZ R207, R208, -R207 ;  /* 0x800000cfd0cf7221 */ /* 0x000fe20000010000 */
[----:B------:R-:W-:-:S02]  /*2ce0*/  SHF.L.U32 R229, R229, 0x10, RZ ;  /* 0x00000010e5e57819 */ /* 0x000fc400000006ff */
        /* <DEDUP_REMOVED lines=10> */
[----:B------:R-:W-:Y:S01]  /*2d90*/  FADD.FTZ R51, R50, R45 ;  /* 0x0000002d32337221 */ /* 0x000fe20000010000 */
[----:B------:R-:W-:Y:S01]  /*2da0*/  FFMA.FTZ R50, R46, R133, R49 ;  /* 0x000000852e327223 */ /* 0x000fe20000010031 */
[----:B------:R-:W-:Y:S01]  /*2db0*/  FMUL.FTZ R49, R58, R219 ;  /* 0x000000db3a317220 */ /* 0x000fe20000410000 */
[----:B------:R-:W-:Y:S01]  /*2dc0*/  SHF.L.U32 R36, R171, 0x10, RZ ;  /* 0x00000010ab247819 */ /* 0x000fe200000006ff */
[----:B------:R-:W-:Y:S01]  /*2dd0*/  FMUL.FTZ R202, R227, R150 ;  /* 0x00000096e3ca7220 */ /* 0x000fe20000410000 */
[----:B------:R-:W-:Y:S01]  /*2de0*/  SHF.L.U32 R64, R185, 0x10, RZ ;  /* 0x00000010b9407819 */ /* 0x000fe200000006ff */
[----:B------:R-:W1:Y:S01]  /*2df0*/  MUFU.RCP R38, R62 ;  /* 0x0000003e00267308 */ /* 0x000e620000001000 */
[----:B--2---:R-:W-:Y:S01]  /*2e00*/  FMUL.FTZ R146, R47, R146 ;  /* 0x000000922f927220 */ /* 0x004fe20000410000 */
[----:B------:R-:W-:Y:S01]  /*2e10*/  FMUL.FTZ R47, R192, R221 ;  /* 0x000000ddc02f7220 */ /* 0x000fe20000410000 */
[----:B------:R-:W-:Y:S01]  /*2e20*/  FADD.FTZ R192, R51, R46 ;  /* 0x0000002e33c07221 */ /* 0x000fe20000010000 */
[----:B------:R-:W-:Y:S01]  /*2e30*/  SHF.L.U32 R37, R200, 0x10, RZ ;  /* 0x00000010c8257819 */ /* 0x000fe200000006ff */
[----:B------:R-:W-:Y:S01]  /*2e40*/  FMUL.FTZ R206, R36, R153 ;  /* 0x0000009924ce7220 */ /* 0x000fe20000410000 */
[----:B------:R-:W-:Y:S01]  /*2e50*/  FFMA.FTZ R51, R47, R134, R50 ;  /* 0x000000862f337223 */ /* 0x000fe20000010032 */
[----:B------:R-:W-:Y:S01]  /*2e60*/  FADD.FTZ R195, R192, R47 ;  /* 0x0000002fc0c37221 */ /* 0x000fe20000010000 */
[----:B------:R-:W-:Y:S01]  /*2e70*/  FMUL.FTZ R50, R59, R222 ;  /* 0x000000de3b327220 */ /* 0x000fe20000410000 */
[----:B0-----:R-:W-:Y:S01]  /*2e80*/  FMUL.FTZ R165, R165, R158 ;  /* 0x0000009ea5a57220 */ /* 0x001fe20000410000 */
[----:B------:R-:W-:Y:S01]  /*2e90*/  FFMA.FTZ R58, R48, R137, R51 ;  /* 0x00000089303a7223 */ /* 0x000fe20000010033 */
[----:B------:R-:W-:Y:S01]  /*2ea0*/  FADD.FTZ R192, R195, R48 ;  /* 0x00000030c3c07221 */ /* 0x000fe20000010000 */
[----:B------:R-:W-:Y:S01]  /*2eb0*/  FMUL.FTZ R158, R40, R213 ;  /* 0x000000d5289e7220 */ /* 0x000fe20000410000 */
[----:B------:R-:W-:Y:S01]  /*2ec0*/  SHF.L.U32 R40, R199, 0x10, RZ ;  /* 0x00000010c7287819 */ /* 0x000fe200000006ff */
[----:B------:R-:W-:Y:S01]  /*2ed0*/  FFMA.FTZ R59, R49, R138, R58 ;  /* 0x0000008a313b7223 */ /* 0x000fe2000001003a */
[----:B------:R-:W-:Y:S01]  /*2ee0*/  FADD.FTZ R195, R192, R49 ;  /* 0x00000031c0c37221 */ /* 0x000fe20000010000 */
[----:B------:R-:W-:Y:S01]  /*2ef0*/  FMUL.FTZ R51, R52, R41 ;  /* 0x0000002934337220 */ /* 0x000fe20000410000 */
[----:B-1----:R-:W-:Y:S01]  /*2f00*/  FMUL.FTZ R154, R207, R38 ;  /* 0x00000026cf9a7220 */ /* 0x002fe20000410000 */
[----:B------:R-:W-:Y:S01]  /*2f10*/  FFMA.FTZ R58, R50, R141, R59 ;  /* 0x0000008d323a7223 */ /* 0x000fe2000001003b */
[----:B------:R-:W-:Y:S01]  /*2f20*/  FADD.FTZ R192, R195, R50 ;  /* 0x00000032c3c07221 */ /* 0x000fe20000010000 */
[----:B------:R-:W-:Y:S01]  /*2f30*/  FMUL.FTZ R52, R53, R40 ;  /* 0x0000002835347220 */ /* 0x000fe20000410000 */
[----:B------:R-:W-:Y:S01]  /*2f40*/  SHF.L.U32 R38, R196, 0x10, RZ ;  /* 0x00000010c4267819 */ /* 0x000fe200000006ff */
[----:B------:R-:W-:Y:S01]  /*2f50*/  FFMA.FTZ R59, R51, R142, R58 ;  /* 0x0000008e333b7223 */ /* 0x000fe2000001003a */
[----:B------:R-:W-:Y:S01]  /*2f60*/  FADD.FTZ R65, R192, R51 ;  /* 0x00000033c0417221 */ /* 0x000fe20000010000 */
[----:B------:R-:W-:Y:S01]  /*2f70*/  FMUL.FTZ R53, R54, R39 ;  /* 0x0000002736357220 */ /* 0x000fe20000410000 */
[----:B------:R-:W-:Y:S01]  /*2f80*/  SHF.L.U32 R232, R232, 0x10, RZ ;  /* 0x00000010e8e87819 */ /* 0x000fe200000006ff */
        /* <DEDUP_REMOVED lines=10> */
[----:B------:R-:W-:Y:S01]  /*3030*/  SHF.L.U32 R241, R67, 0x10, RZ ;  /* 0x0000001043f17819 */ /* 0x000fe200000006ff */
[----:B------:R0:W1:Y:S01]  /*3040*/  MUFU.RCP R156, R64 ;  /* 0x00000040009c7308 */ /* 0x0000620000001000 */
[----:B------:R-:W-:Y:S01]  /*3050*/  FFMA.FTZ R59, R55, R148, R58 ;  /* 0x00000094373b7223 */ /* 0x000fe2000001003a */
[----:B------:R-:W-:Y:S01]  /*3060*/  FADD.FTZ R65, R192, R55 ;  /* 0x00000037c0417221 */ /* 0x000fe20000010000 */
[----:B------:R-:W-:Y:S01]  /*3070*/  FMUL.FTZ R58, R193, R42 ;  /* 0x0000002ac13a7220 */ /* 0x000fe20000410000 */
[----:B------:R-:W-:Y:S01]  /*3080*/  SHF.L.U32 R171, R198, 0x10, RZ ;  /* 0x00000010c6ab7819 */ /* 0x000fe200000006ff */
[----:B------:R-:W-:Y:S01]  /*3090*/  FFMA.FTZ R190, R56, R149, R59 ;  /* 0x0000009538be7223 */ /* 0x000fe2000001003b */
[----:B------:R-:W-:Y:S01]  /*30a0*/  FADD.FTZ R192, R65, R56 ;  /* 0x0000003841c07221 */ /* 0x000fe20000010000 */
[----:B------:R-:W-:Y:S01]  /*30b0*/  SHF.L.U32 R234, R234, 0x10, RZ ;  /* 0x00000010eaea7819 */ /* 0x000fe200000006ff */
[----:B------:R-:W-:Y:S01]  /*30c0*/  FMUL.FTZ R59, R60, R43 ;  /* 0x0000002b3c3b7220 */ /* 0x000fe20000410000 */
[----:B------:R-:W-:Y:S01]  /*30d0*/  FFMA.FTZ R65, R57, R150, R190 ;  /* 0x0000009639417223 */ /* 0x000fe200000100be */
[----:B------:R-:W-:Y:S01]  /*30e0*/  FADD.FTZ R67, R192, R57 ;  /* 0x00000039c0437221 */ /* 0x000fe20000010000 */
[----:B------:R-:W-:Y:S01]  /*30f0*/  FMUL.FTZ R60, R61, R36 ;  /* 0x000000243d3c7220 */ /* 0x000fe20000410000 */
[----:B------:R-:W-:Y:S01]  /*3100*/  FMUL.FTZ R61, R62, R37 ;  /* 0x000000253e3d7220 */ /* 0x000fe20000410000 */
[----:B------:R-:W-:Y:S01]  /*3110*/  FFMA.FTZ R190, R58, R151, R65 ;  /* 0x000000973abe7223 */ /* 0x000fe20000010041 */
[----:B------:R-:W-:Y:S01]  /*3120*/  FMUL.FTZ R62, R63, R232 ;  /* 0x000000e83f3e7220 */ /* 0x000fe20000410000 */
[----:B------:R-:W-:Y:S01]  /*3130*/  FADD.FTZ R192, R67, R58 ;  /* 0x0000003a43c07221 */ /* 0x000fe20000010000 */
[----:B------:R-:W-:Y:S01]  /*3140*/  SHF.L.U32 R235, R235, 0x10, RZ ;  /* 0x00000010ebeb7819 */ /* 0x000fe200000006ff */
[----:B------:R-:W-:Y:S01]  /*3150*/  FMUL.FTZ R63, R64, R171 ;  /* 0x000000ab403f7220 */ /* 0x000fe20000410000 */
[----:B------:R-:W-:Y:S01]  /*3160*/  SHF.L.U32 R233, R233, 0x10, RZ ;  /* 0x00000010e9e97819 */ /* 0x000fe200000006ff */
[----:B0-----:R-:W-:Y:S01]  /*3170*/  FMUL.FTZ R64, R135, R234 ;  /* 0x000000ea87407220 */ /* 0x001fe20000410000 */
[----:B------:R-:W-:Y:S01]  /*3180*/  FFMA.FTZ R135, R59, R152, R190 ;  /* 0x000000983b877223 */ /* 0x000fe200000100be */
[----:B------:R-:W-:Y:S01]  /*3190*/  FADD.FTZ R193, R192, R59 ;  /* 0x0000003bc0c17221 */ /* 0x000fe20000010000 */
[----:B------:R-:W-:Y:S01]  /*31a0*/  FMUL.FTZ R67, R170, R235 ;  /* 0x000000ebaa437220 */ /* 0x000fe20000410000 */
[----:B------:R-:W-:Y:S01]  /*31b0*/  FMUL.FTZ R65, R172, R233 ;  /* 0x000000e9ac417220 */ /* 0x000fe20000410000 */
[----:B------:R-:W-:Y:S01]  /*31c0*/  FFMA.FTZ R170, R60, R153, R135 ;  /* 0x000000993caa7223 */ /* 0x000fe20000010087 */
[----:B------:R-:W-:Y:S01]  /*31d0*/  FADD.FTZ R172, R193, R60 ;  /* 0x0000003cc1ac7221 */ /* 0x000fe20000010000 */
[----:B------:R-:W-:Y:S01]  /*31e0*/  SHF.L.U32 R136, R21, 0x10, RZ ;  /* 0x0000001015887819 */ /* 0x000fe200000006ff */
[----:B-1----:R-:W-:Y:S01]  /*31f0*/  FMUL.FTZ R156, R211, R156 ;  /* 0x0000009cd39c7220 */ /* 0x002fe20000410000 */
[----:B------:R-:W-:Y:S01]  /*3200*/  FFMA.FTZ R193, R61, R154, R170 ;  /* 0x0000009a3dc17223 */ /* 0x000fe200000100aa */
[----:B------:R-:W-:Y:S01]  /*3210*/  SHF.L.U32 R240, R240, 0x10, RZ ;  /* 0x00000010f0f07819 */ /* 0x000fe200000006ff */
[----:B------:R-:W-:Y:S01]  /*3220*/  FADD.FTZ R195, R172, R61 ;  /* 0x0000003dacc37221 */ /* 0x000fe20000010000 */
[----:B------:R-:W-:Y:S01]  /*3230*/  SHF.L.U32 R140, R22, 0x10, RZ ;  /* 0x00000010168c7819 */ /* 0x000fe200000006ff */
[----:B------:R-:W-:Y:S01]  /*3240*/  FFMA.FTZ R170, R62, R155, R193 ;  /* 0x0000009b3eaa7223 */ /* 0x000fe200000100c1 */
[----:B------:R-:W-:Y:S01]  /*3250*/  SHF.L.U32 R239, R239, 0x10, RZ ;  /* 0x00000010efef7819 */ /* 0x000fe200000006ff */
[----:B------:R0:W1:Y:S01]  /*3260*/  MUFU.RCP R205, R136 ;  /* 0x0000008800cd7308 */ /* 0x0000620000001000 */
[----:B------:R-:W-:Y:S01]  /*3270*/  SHF.L.U32 R242, R242, 0x10, RZ ;  /* 0x00000010f2f27819 */ /* 0x000fe200000006ff */
[----:B------:R-:W-:Y:S01]  /*3280*/  FMUL.FTZ R135, R136, R237 ;  /* 0x000000ed88877220 */ /* 0x000fe20000410000 */
[----:B------:R-:W-:Y:S01]  /*3290*/  SHF.L.U32 R144, R23, 0x10, RZ ;  /* 0x0000001017907819 */ /* 0x000fe200000006ff */
[----:B------:R-:W-:Y:S01]  /*32a0*/  FADD.FTZ R172, R195, R62 ;  /* 0x0000003ec3ac7221 */ /* 0x000fe20000010000 */
[----:B------:R-:W-:Y:S01]  /*32b0*/  SHF.L.U32 R244, R244, 0x10, RZ ;  /* 0x00000010f4f47819 */ /* 0x000fe200000006ff */
[----:B------:R-:W-:Y:S01]  /*32c0*/  FFMA.FTZ R193, R63, R156, R170 ;  /* 0x0000009c3fc17223 */ /* 0x000fe200000100aa */
[----:B------:R-:W-:Y:S01]  /*32d0*/  SHF.L.U32 R231, R231, 0x10, RZ ;  /* 0x00000010e7e77819 */ /* 0x000fe200000006ff */
[----:B------:R2:W3:Y:S01]  /*32e0*/  MUFU.RCP R209, R140 ;  /* 0x0000008c00d17308 */ /* 0x0004e20000001000 */
[----:B0-----:R-:W-:Y:S01]  /*32f0*/  FMUL.FTZ R136, R139, R240 ;  /* 0x000000f08b887220 */ /* 0x001fe20000410000 */
[----:B------:R-:W-:Y:S01]  /*3300*/  FMUL.FTZ R139, R140, R239 ;  /* 0x000000ef8c8b7220 */ /* 0x000fe20000410000 */
[----:B------:R-:W-:Y:S01]  /*3310*/  FADD.FTZ R195, R172, R63 ;  /* 0x0000003facc37221 */ /* 0x000fe20000010000 */
[----:B------:R-:W-:Y:S01]  /*3320*/  SHF.L.U32 R236, R236, 0x10, RZ ;  /* 0x00000010ecec7819 */ /* 0x000fe200000006ff */
[----:B------:R-:W-:Y:S01]  /*3330*/  FMUL.FTZ R197, R40, R145 ;  /* 0x0000009128c57220 */ /* 0x000fe20000410000 */
[----:B------:R-:W-:Y:S01]  /*3340*/  SHF.L.U32 R238, R238, 0x10, RZ ;  /* 0x00000010eeee7819 */ /* 0x000fe200000006ff */
[----:B------:R-:W-:Y:S01]  /*3350*/  FADD.FTZ R190, R195, R64 ;  /* 0x00000040c3be7221 */ /* 0x000fe20000010000 */
[----:B------:R0:W4:Y:S01]  /*3360*/  MUFU.RCP R215, R144 ;  /* 0x0000009000d77308 */ /* 0x0001220000001000 */
[----:B--2---:R-:W-:Y:S01]  /*3370*/  FMUL.FTZ R140, R143, R242 ;  /* 0x000000f28f8c7220 */ /* 0x004fe20000410000 */
[----:B------:R-:W-:Y:S01]  /*3380*/  FMUL.FTZ R143, R144, R241 ;  /* 0x000000f1908f7220 */ /* 0x000fe20000410000 */
[----:B------:R-:W-:Y:S01]  /*3390*/  FMUL.FTZ R170, R191, R236 ;  /* 0x000000ecbfaa7220 */ /* 0x000fe20000410000 */
[----:B-1----:R-:W-:Y:S01]  /*33a0*/  FMUL.FTZ R164, R164, R205 ;  /* 0x000000cda4a47220 */ /* 0x002fe20000410000 */
[----:B------:R-:W-:Y:S01]  /*33b0*/  FMUL.FTZ R172, R189, R238 ;  /* 0x000000eebdac7220 */ /* 0x000fe20000410000 */
[----:B------:R-:W-:Y:S01]  /*33c0*/  FMUL.FTZ R189, R228, R3 ;  /* 0x00000003e4bd7220 */ /* 0x000fe20000410000 */
[----:B------:R-:W-:Y:S01]  /*33d0*/  FMUL.FTZ R191, R226, R133 ;  /* 0x00000085e2bf7220 */ /* 0x000fe20000410000 */
[----:B------:R-:W-:Y:S01]  /*33e0*/  FMUL.FTZ R195, R222, R141 ;  /* 0x0000008ddec37220 */ /* 0x000fe20000410000 */
[----:B0-----:R-:W-:Y:S01]  /*33f0*/  FMUL.FTZ R144, R169, R244 ;  /* 0x000000f4a9907220 */ /* 0x001fe20000410000 */
[----:B------:R-:W-:Y:S01]  /*3400*/  FMUL.FTZ R169, R44, R231 ;  /* 0x000000e72ca97220 */ /* 0x000fe20000410000 */
        /* <DEDUP_REMOVED lines=48> */
[----:B------:R-:W-:-:S07]  /*3710*/  FMUL.FTZ R213, R238, R161 ;  /* 0x000000a1eed57220 */ /* 0x000fce0000410000 */
.L_x_1127:
        /* <DEDUP_REMOVED lines=50> */
[----:B------:R-:W-:Y:S01]  /*3a40*/  CS2R R42, SRZ ;  /* 0x00000000002a7805 */ /* 0x000fe2000001ff00 */
        /* <DEDUP_REMOVED lines=24> */
.L_x_1129:
[----:B------:R-:W-:Y:S05]  /*3bd0*/  BSYNC.RECONVERGENT B0 ;  /* 0x0000000000007941 */ /* 0x000fea0003800200 */
.L_x_1128:
        /* <DEDUP_REMOVED lines=76> */
.L_x_1131:
[----:B------:R-:W2:Y:S04]  /*40a0*/  LDG.E.STRONG.GPU R40, desc[UR10][R38.64] ;  /* 0x0000000a26287981 */ /* 0x000ea8000c1ef900 */
[----:B--2---:R-:W-:Y:S01]  /*40b0*/  CCTL.IVALL ;  /* 0x00000000ff00798f */ /* 0x004fe20002000000 */
[----:B------:R-:W-:Y:S05]  /*40c0*/  YIELD ;  /* 0x0000000000007946 */ /* 0x000fea0003800000 */
[----:B------:R-:W-:-:S13]  /*40d0*/  ISETP.NE.AND P0, PT, R40, R41, PT ;  /* 0x000000292800720c */ /* 0x000fda0003f05270 */
[----:B------:R-:W-:Y:S05]  /*40e0*/  @P0 BRA `(.L_x_1131) ;  /* 0xfffffffc00ec0947 */ /* 0x000fea000383ffff */
.L_x_1130:
        /* <DEDUP_REMOVED lines=37> */
[----:B------:R-:W0:Y:S01]  /*4340*/  LDC.64 R36, c[0x0][0x3f0] ;  /* 0x0000fc00ff247b82 */ /* 0x000e220000000a00 */
        /* <DEDUP_REMOVED lines=17> */
[----:B------:R-:W-:Y:S01]  /*4460*/  FMUL.FTZ R3, R3, UR16 ;  /* 0x0000001003037c20 */ /* 0x000fe20008410000 */
[----:B------:R-:W-:Y:S01]  /*4470*/  FFMA.FTZ R133, R38, R133, R39 ;  /* 0x0000008526857223 */ /* 0x000fe20000010027 */
[----:B0-----:R-:W-:-:S04]  /*4480*/  IMAD.WIDE.U32 R52, R41, 0x10, R36 ;  /* 0x0000001029347825 */ /* 0x001fc800078e0024 */
[----:B------:R-:W-:Y:S01]  /*4490*/  FMUL.FTZ R36, R66, UR16 ;  /* 0x0000001042247c20 */ /* 0x000fe20008410000 */
        /* <DEDUP_REMOVED lines=162> */
.L_x_1125:
        /* <DEDUP_REMOVED lines=24> */
.L_x_1133:
        /* <DEDUP_REMOVED lines=12> */
.L_x_3070:


//--------------------- .text._ZN10layer_norm22ln_bwd_finalize_kernelINS_22Kernel_traits_finalizeILj16384E6__halffS2_fjLj1024ELj4ENS_18Kernel_traits_baseILj16384ES2_fS2_fjLj1024EEEEEEEvNS_9BwdParamsE --------------------------
	.section	.text._ZN10layer_norm22ln_bwd_finalize_kernelINS_22Kernel_traits_finalizeILj16384E6__halffS2_fjLj1024ELj4ENS_18Kernel_traits_baseILj16384ES2_fS2_fjLj1024EEEEEEEvNS_9BwdParamsE,"ax",@progbits
	.align	128
        .global         _ZN10layer_norm22ln_bwd_finalize_kernelINS_22Kernel_traits_finalizeILj16384E6__halffS2_fjLj1024ELj4ENS_18Kernel_traits_baseILj16384ES2_fS2_fjLj1024EEEEEEEvNS_9BwdParamsE
        .type           _ZN10layer_norm22ln_bwd_finalize_kernelINS_22Kernel_traits_finalizeILj16384E6__halffS2_fjLj1024ELj4ENS_18Kernel_traits_baseILj16384ES2_fS2_fjLj1024EEEEEEEvNS_9BwdParamsE,@function
        .size           _ZN10layer_norm22ln_bwd_finalize_kernelINS_22Kernel_traits_finalizeILj16384E6__halffS2_fjLj1024ELj4ENS_18Kernel_traits_baseILj16384ES2_fS2_fjLj1024EEEEEEEvNS_9BwdParamsE,(.L_x_3071 - _ZN10layer_norm22ln_bwd_finalize_kernelINS_22Kernel_traits_finalizeILj16384E6__halffS2_fjLj1024ELj4ENS_18Kernel_traits_baseILj16384ES2_fS2_fjLj1024EEEEEEEvNS_9BwdParamsE)
        .other          _ZN10layer_norm22ln_bwd_finalize_kernelINS_22Kernel_traits_finalizeILj16384E6__halffS2_fjLj1024ELj4ENS_18Kernel_traits_baseILj16384ES2_fS2_fjLj1024EEEEEEEvNS_9BwdParamsE,@"STO_CUDA_ENTRY STV_DEFAULT"
_ZN10layer_norm22ln_bwd_finalize_kernelINS_22Kernel_traits_finalizeILj16384E6__halffS2_fjLj1024ELj4ENS_18Kernel_traits_baseILj16384ES2_fS2_fjLj1024EEEEEEEvNS_9BwdParamsE:
.text._ZN10layer_norm22ln_bwd_finalize_kernelINS_22Kernel_traits_finalizeILj16384E6__halffS2_fjLj1024ELj4ENS_18Kernel_traits_baseILj16384ES2_fS2_fjLj1024EEEEEEEvNS_9BwdParamsE:
        /* <DEDUP_REMOVED lines=37> */
.L_x_1138:
        /* <DEDUP_REMOVED lines=118> */
.L_x_1137:
[----:B------:R-:W-:Y:S05]  /*09b0*/  BSYNC.RECONVERGENT B1 ;  /* 0x0000000000017941 */ /* 0x000fea0003800200 */
.L_x_1136:
        /* <DEDUP_REMOVED lines=65> */
.L_x_1140:
[----:B------:R-:W-:Y:S05]  /*0dd0*/  BSYNC.RECONVERGENT B1 ;  /* 0x0000000000017941 */ /* 0x000fea0003800200 */
.L_x_1139:
        /* <DEDUP_REMOVED lines=37> */
.L_x_1142:
[----:B------:R-:W-:Y:S05]  /*1030*/  BSYNC.RECONVERGENT B1 ;  /* 0x0000000000017941 */ /* 0x000fea0003800200 */
.L_x_1141:
[----:B------:R-:W-:Y:S05]  /*1040*/  @!P1 BRA `(.L_x_1135) ;  /* 0x00000000003c9947 */ /* 0x000fea0003800000 */
[----:B------:R-:W0:Y:S01]  /*1050*/  LDC.64 R6, c[0x0][0x3e0] ;  /* 0x0000f800ff067b82 */ /* 0x000e220000000a00 */
[----:B------:R-:W-:Y:S02]  /*1060*/  LEA R2, R15, R11, 0xe ;  /* 0x0000000b0f027211 */ /* 0x000fe400078e70ff */
[----:B------:R-:W-:Y:S02]  /*1070*/  IADD3 R24, PT, PT, -R24, RZ, RZ ;  /* 0x000000ff18187210 */ /* 0x000fe40007ffe1ff */
[----:B------:R-:W-:-:S03]  /*1080*/  IADD3 R11, PT, PT, R13, R2, RZ ;  /* 0x000000020d0b7210 */ /* 0x000fc60007ffe0ff */
[----:B------:R-:W1:Y:S04]  /*1090*/  LDC.64 R8, c[0x0][0x3e8] ;  /* 0x0000fa00ff087b82 */ /* 0x000e680000000a00 */
.L_x_1143:
        /* <DEDUP_REMOVED lines=10> */
.L_x_1135:
[----:B------:R-:W-:Y:S05]  /*1140*/  BSYNC.RECONVERGENT B0 ;  /* 0x0000000000007941 */ /* 0x000fea0003800200 */
.L_x_1134:
        /* <DEDUP_REMOVED lines=55> */
.L_x_1144:
        /* <DEDUP_REMOVED lines=12> */
.L_x_3071:


//--------------------- .text._ZN10layer_norm13ln_bwd_kernelINS_13Kernel_traitsI6__halffS2_fjLj16384ELj4ELj1ELj4ELj16ENS_18Kernel_traits_baseILj16384ES2_fS2_fjLj128EEEEEEEvNS_9BwdParamsE --------------------------
	.section	.text._ZN10layer_norm13ln_bwd_kernelINS_13Kernel_traitsI6__halffS2_fjLj16384ELj4ELj1ELj4ELj16ENS_18Kernel_traits_baseILj16384ES2_fS2_fjLj128EEEEEEEvNS_9BwdParamsE,"ax",@progbits
	.align	128
        .global         _ZN10layer_norm13ln_bwd_kernelINS_13Kernel_traitsI6__halffS2_fjLj16384ELj4ELj1ELj4ELj16ENS_18Kernel_traits_baseILj16384ES2_fS2_fjLj128EEEEEEEvNS_9BwdParamsE
        .type           _ZN10layer_norm13ln_bwd_kernelINS_13Kernel_traitsI6__halffS2_fjLj16384ELj4ELj1ELj4ELj16ENS_18Kernel_traits_baseILj16384ES2_fS2_fjLj128EEEEEEEvNS_9BwdParamsE,@function
        .size           _ZN10layer_norm13ln_bwd_kernelINS_13Kernel_traitsI6__halffS2_fjLj16384ELj4ELj1ELj4ELj16ENS_18Kernel_traits_baseILj16384ES2_fS2_fjLj128EEEEEEEvNS_9BwdParamsE,(.L_x_3072 - _ZN10layer_norm13ln_bwd_kernelINS_13Kernel_traitsI6__halffS2_fjLj16384ELj4ELj1ELj4ELj16ENS_18Kernel_traits_baseILj16384ES2_fS2_fjLj128EEEEEEEvNS_9BwdParamsE)
        .other          _ZN10layer_norm13ln_bwd_kernelINS_13Kernel_traitsI6__halffS2_fjLj16384ELj4ELj1ELj4ELj16ENS_18Kernel_traits_baseILj16384ES2_fS2_fjLj128EEEEEEEvNS_9BwdParamsE,@"STO_CUDA_ENTRY STV_DEFAULT"
_ZN10layer_norm13ln_bwd_kernelINS_13Kernel_traitsI6__halffS2_fjLj16384ELj4ELj1ELj4ELj16ENS_18Kernel_traits_baseILj16384ES2_fS2_fjLj128EEEEEEEvNS_9BwdParamsE:
.text._ZN10layer_norm13ln_bwd_kernelINS_13Kernel_traitsI6__halffS2_fjLj16384ELj4ELj1ELj4ELj16ENS_18Kernel_traits_baseILj16384ES2_fS2_fjLj128EEEEEEEvNS_9BwdParamsE:
        /* <DEDUP_REMOVED lines=159> */
.L_x_1154:
        /* <DEDUP_REMOVED lines=45> */
.L_x_1146:
        /* <DEDUP_REMOVED lines=20> */
.L_x_1147:
        /* <DEDUP_REMOVED lines=28> */
[----:B------:R-:W-:Y:S01]  /*0fc0*/  PRMT R183, R67, 0x5410, R150 ;  /* 0x0000541043b77816 */ /* 0x000fe20000000096 */
[----:B------:R-:W-:Y:S06]  /*0fd0*/  BRA.U UP0, `(.L_x_1148) ;  /* 0x0000001100447547 */ /* 0x000fec000b800000 */
[----:B------:R-:W-:Y:S01]  /*0fe0*/  SHF.R.U64 R189, R52, 0x10, R53 ;  /* 0x0000001034bd7819 */ /* 0x000fe20000001235 */
[----:B------:R-:W-:Y:S01]  /*0ff0*/  HADD2.F32 R176, -RZ, R176.H0_H0 ;  /* 0x200000b0ffb07230 */ /* 0x000fe20000004100 */
[--C-:B------:R-:W-:Y:S01]  /*1000*/  SHF.R.U64 R56, R56, 0x10, R57.reuse ;  /* 0x0000001038387819 */ /* 0x100fe20000001239 */
[--C-:B------:R-:W-:Y:S01]  /*1010*/  HADD2.F32 R182, -RZ, R167.reuse.H1_H1 ;  /* 0x300000a7ffb67230 */ /* 0x100fe20000004100 */
[----:B------:R-:W-:Y:S01]  /*1020*/  SHF.R.U32.HI R52, RZ, 0x10, R57 ;  /* 0x00000010ff347819 */ /* 0x000fe20000011639 */
[----:B------:R-:W-:Y:S01]  /*1030*/  HADD2.F32 R184, -RZ, R167.H0_H0 ;  /* 0x200000a7ffb87230 */ /* 0x000fe20000004100 */
[----:B------:R-:W-:Y:S01]  /*1040*/  SHF.R.U64 R2, R2, 0x10, R3 ;  /* 0x0000001002027819 */ /* 0x000fe20000001203 */
[----:B------:R-:W-:Y:S01]  /*1050*/  FADD.FTZ R0, R4, -UR5 ;  /* 0x8000000504007e21 */ /* 0x000fe20008010000 */
[----:B------:R-:W-:Y:S01]  /*1060*/  SHF.R.U64 R57, R58, 0x10, R59 ;  /* 0x000000103a397819 */ /* 0x000fe2000000123b */
[----:B------:R-:W-:Y:S01]  /*1070*/  FADD.FTZ R163, R10, -UR5 ;  /* 0x800000050aa37e21 */ /* 0x000fe20008010000 */
[----:B------:R-:W-:Y:S01]  /*1080*/  SHF.R.U32.HI R3, RZ, 0x10, R3 ;  /* 0x00000010ff037819 */ /* 0x000fe20000011603 */
[----:B------:R-:W-:Y:S01]  /*1090*/  FADD.FTZ R13, R13, -UR5 ;  /* 0x800000050d0d7e21 */ /* 0x000fe20008010000 */
[----:B------:R-:W-:Y:S01]  /*10a0*/  SHF.R.U32.HI R58, RZ, 0x10, R59 ;  /* 0x00000010ff3a7819 */ /* 0x000fe2000001163b */
[----:B------:R-:W-:Y:S01]  /*10b0*/  HADD2.F32 R59, -RZ, R134.H0_H0 ;  /* 0x20000086ff3b7230 */ /* 0x000fe20000004100 */
[--C-:B------:R-:W-:Y:S01]  /*10c0*/  SHF.R.U64 R191, R54, 0x10, R55.reuse ;  /* 0x0000001036bf7819 */ /* 0x100fe20000001237 */
[--C-:B------:R-:W-:Y:S01]  /*10d0*/  HADD2.F32 R186, -RZ, R165.reuse.H1_H1 ;  /* 0x300000a5ffba7230 */ /* 0x100fe20000004100 */
[----:B------:R-:W-:Y:S01]  /*10e0*/  SHF.R.U32.HI R54, RZ, 0x10, R55 ;  /* 0x00000010ff367819 */ /* 0x000fe20000011637 */
[----:B------:R-:W-:Y:S01]  /*10f0*/  HADD2.F32 R167, -RZ, R165.H0_H0 ;  /* 0x200000a5ffa77230 */ /* 0x000fe20000004100 */
[--C-:B------:R-:W-:Y:S01]  /*1100*/  SHF.R.U64 R62, R62, 0x10, R63.reuse ;  /* 0x000000103e3e7819 */ /* 0x100fe2000000123f */
[----:B------:R-:W-:Y:S01]  /*1110*/  FADD.FTZ R166, R14, -UR5 ;  /* 0x800000050ea67e21 */ /* 0x000fe20008010000 */
[----:B------:R-:W-:Y:S01]  /*1120*/  SHF.R.U32.HI R63, RZ, 0x10, R63 ;  /* 0x00000010ff3f7819 */ /* 0x000fe2000001163f */
[----:B------:R-:W-:Y:S01]  /*1130*/  HADD2.F32 R165, -RZ, R2.H0_H0 ;  /* 0x20000002ffa57230 */ /* 0x000fe20000004100 */
[----:B------:R-:W-:Y:S01]  /*1140*/  SHF.R.U64 R55, R64, 0x10, R65 ;  /* 0x0000001040377819 */ /* 0x000fe20000001241 */
[----:B------:R-:W-:-:S02]  /*1150*/  HADD2.F32 R194, -RZ, R135.H0_H0 ;  /* 0x20000087ffc27230 */ /* 0x000fc40000004100 */
[----:B------:R-:W-:Y:S01]  /*1160*/  FADD.FTZ R196, R16, -UR5 ;  /* 0x8000000510c47e21 */ /* 0x000fe20008010000 */
[----:B------:R-:W-:Y:S02]  /*1170*/  HADD2.F32 R2, -RZ, R3.H0_H0 ;  /* 0x20000003ff027230 */ /* 0x000fe40000004100 */
[----:B------:R-:W-:Y:S01]  /*1180*/  FMUL.FTZ R3, R59, R176 ;  /* 0x000000b03b037220 */ /* 0x000fe20000410000 */
[----:B------:R-:W-:Y:S01]  /*1190*/  FADD.FTZ R174, R5, -UR5 ;  /* 0x8000000505ae7e21 */ /* 0x000fe20008010000 */
[----:B------:R-:W-:Y:S01]  /*11a0*/  FMUL.FTZ R0, R0, UR16 ;  /* 0x0000001000007c20 */ /* 0x000fe20008410000 */
[----:B------:R-:W-:Y:S01]  /*11b0*/  FMUL.FTZ R16, R163, UR16 ;  /* 0x00000010a3107c20 */ /* 0x000fe20008410000 */
[----:B------:R-:W-:Y:S01]  /*11c0*/  FMUL.FTZ R170, R13, UR16 ;  /* 0x000000100daa7c20 */ /* 0x000fe20008410000 */
[----:B------:R-:W-:Y:S01]  /*11d0*/  FMUL.FTZ R13, R166, UR16 ;  /* 0x00000010a60d7c20 */ /* 0x000fe20008410000 */
[----:B------:R-:W-:Y:S01]  /*11e0*/  HADD2.F32 R163, -RZ, R54.H0_H0 ;  /* 0x20000036ffa37230 */ /* 0x000fe20000004100 */
[----:B------:R-:W-:Y:S01]  /*11f0*/  SHF.R.U32.HI R64, RZ, 0x10, R65 ;  /* 0x00000010ff407819 */ /* 0x000fe20000011641 */
[----:B------:R-:W-:-:S02]  /*1200*/  HADD2.F32 R178, -RZ, R178.H0_H0 ;  /* 0x200000b2ffb27230 */ /* 0x000fc40000004100 */
[----:B------:R-:W-:Y:S01]  /*1210*/  FMUL.FTZ R59, R194, R165 ;  /* 0x000000a5c23b7220 */ /* 0x000fe20000410000 */
[----:B------:R-:W-:Y:S01]  /*1220*/  HADD2.F32 R67, -RZ, R134.H1_H1 ;  /* 0x30000086ff437230 */ /* 0x000fe20000004100 */
[----:B------:R-:W-:Y:S01]  /*1230*/  SHF.R.U64 R60, R60, 0x10, R61 ;  /* 0x000000103c3c7819 */ /* 0x000fe2000000123d */
[----:B------:R-:W-:Y:S02]  /*1240*/  HADD2.F32 R54, -RZ, R58.H0_H0 ;  /* 0x2000003aff367230 */ /* 0x000fe40000004100 */
[----:B------:R-:W-:Y:S01]  /*1250*/  FADD.FTZ R58, RZ, R3 ;  /* 0x00000003ff3a7221 */ /* 0x000fe20000010000 */
[----:B------:R-:W-:Y:S02]  /*1260*/  HADD2.F32 R166, -RZ, R63.H0_H0 ;  /* 0x2000003fffa67230 */ /* 0x000fe40000004100 */
[----:B------:R-:W-:Y:S01]  /*1270*/  FADD.FTZ R65, R6, -UR5 ;  /* 0x8000000506417e21 */ /* 0x000fe20008010000 */
[----:B------:R-:W-:Y:S02]  /*1280*/  HADD2.F32 R63, -RZ, R55.H0_H0 ;  /* 0x20000037ff3f7230 */ /* 0x000fe40000004100 */
[----:B------:R-:W-:Y:S01]  /*1290*/  FMUL.FTZ R174, R174, UR16 ;  /* 0x00000010aeae7c20 */ /* 0x000fe20008410000 */
[----:B------:R-:W-:Y:S01]  /*12a0*/  FFMA.FTZ R55, R0, R3, RZ ;  /* 0x0000000300377223 */ /* 0x000fe200000100ff */
[----:B------:R-:W-:Y:S01]  /*12b0*/  SHF.R.U32.HI R61, RZ, 0x10, R61 ;  /* 0x00000010ff3d7819 */ /* 0x000fe2000001163d */
[----:B------:R-:W-:Y:S01]  /*12c0*/  FADD.FTZ R151, R8, -UR5 ;  /* 0x8000000508977e21 */ /* 0x000fe20008010000 */
[----:B------:R-:W-:Y:S01]  /*12d0*/  FADD.FTZ R164, R12, -UR5 ;  /* 0x800000050ca47e21 */ /* 0x000fe20008010000 */
[----:B------:R-:W-:Y:S01]  /*12e0*/  FADD.FTZ R15, R15, -UR5 ;  /* 0x800000050f0f7e21 */ /* 0x000fe20008010000 */
[----:B------:R-:W-:-:S02]  /*12f0*/  HADD2.F32 R179, -RZ, R179.H0_H0 ;  /* 0x200000b3ffb37230 */ /* 0x000fc40000004100 */
[----:B------:R-:W-:Y:S01]  /*1300*/  FMUL.FTZ R67, R67, R178 ;  /* 0x000000b243437220 */ /* 0x000fe20000410000 */
[----:B------:R-:W-:Y:S02]  /*1310*/  HADD2.F32 R150, -RZ, R136.H0_H0 ;  /* 0x20000088ff967230 */ /* 0x000fe40000004100 */
[----:B------:R-:W-:Y:S01]  /*1320*/  FADD.FTZ R58, R58, R59 ;  /* 0x0000003b3a3a7221 */ /* 0x000fe20000010000 */
[----:B------:R-:W-:Y:S02]  /*1330*/  HADD2.F32 R203, -RZ, R135.H1_H1 ;  /* 0x30000087ffcb7230 */ /* 0x000fe40000004100 */
[----:B------:R-:W-:Y:S01]  /*1340*/  FADD.FTZ R173, R7, -UR5 ;  /* 0x8000000507ad7e21 */ /* 0x000fe20008010000 */
[----:B------:R-:W-:Y:S01]  /*1350*/  FADD.FTZ R198, R18, -UR5 ;  /* 0x8000000512c67e21 */ /* 0x000fe20008010000 */
[----:B------:R-:W-:Y:S01]  /*1360*/  FMUL.FTZ R12, R65, UR16 ;  /* 0x00000010410c7c20 */ /* 0x000fe20008410000 */
[----:B------:R-:W-:Y:S01]  /*1370*/  FFMA.FTZ R55, R174, R59, R55 ;  /* 0x0000003bae377223 */ /* 0x000fe20000010037 */
[----:B------:R-:W-:Y:S01]  /*1380*/  FMUL.FTZ R14, R151, UR16 ;  /* 0x00000010970e7c20 */ /* 0x000fe20008410000 */
[----:B------:R-:W-:Y:S01]  /*1390*/  FMUL.FTZ R18, R164, UR16 ;  /* 0x00000010a4127c20 */ /* 0x000fe20008410000 */
[----:B------:R-:W-:Y:S01]  /*13a0*/  FMUL.FTZ R169, R15, UR16 ;  /* 0x000000100fa97c20 */ /* 0x000fe20008410000 */
[----:B------:R-:W-:Y:S01]  /*13b0*/  FMUL.FTZ R15, R196, UR16 ;  /* 0x00000010c40f7c20 */ /* 0x000fe20008410000 */
[----:B------:R-:W-:-:S02]  /*13c0*/  HADD2.F32 R164, -RZ, R61.H0_H0 ;  /* 0x2000003dffa47230 */ /* 0x000fc40000004100 */
[----:B------:R-:W-:Y:S01]  /*13d0*/  FMUL.FTZ R151, R150, R179 ;  /* 0x000000b396977220 */ /* 0x000fe20000410000 */
[----:B------:R-:W-:Y:S02]  /*13e0*/  HADD2.F32 R196, -RZ, R64.H0_H0 ;  /* 0x20000040ffc47230 */ /* 0x000fe40000004100 */
[----:B------:R-:W-:Y:S01]  /*13f0*/  FMUL.FTZ R150, R203, R2 ;  /* 0x00000002cb967220 */ /* 0x000fe20000410000 */
[----:B------:R-:W-:Y:S01]  /*1400*/  FADD.FTZ R61, R58, R67 ;  /* 0x000000433a3d7221 */ /* 0x000fe20000010000 */
[----:B------:R-:W-:Y:S01]  /*1410*/  FMUL.FTZ R173, R173, UR16 ;  /* 0x00000010adad7c20 */ /* 0x000fe20008410000 */
[----:B------:R-:W-:Y:S01]  /*1420*/  FFMA.FTZ R64, R12, R67, R55 ;  /* 0x000000430c407223 */ /* 0x000fe20000010037 */
[----:B------:R-:W-:Y:S02]  /*1430*/  HADD2.F32 R157, -RZ, R140.H0_H0 ;  /* 0x2000008cff9d7230 */ /* 0x000fe40000004100 */
[----:B------:R-:W-:Y:S01]  /*1440*/  FADD.FTZ R194, R61, R150 ;  /* 0x000000963dc27221 */ /* 0x000fe20000010000 */
[----:B------:R-:W-:-:S02]  /*1450*/  HADD2.F32 R66, -RZ, R137.H0_H0 ;  /* 0x20000089ff427230 */ /* 0x000fc40000004100 */
[----:B------:R-:W-:Y:S01]  /*1460*/  FADD.FTZ R172, R9, -UR5 ;  /* 0x8000000509ac7e21 */ /* 0x000fe20008010000 */
[----:B------:R-:W-:Y:S02]  /*1470*/  HADD2.F32 R189, -RZ, R189.H0_H0 ;  /* 0x200000bdffbd7230 */ /* 0x000fe40000004100 */
[----:B------:R-:W-:Y:S01]  /*1480*/  FFMA.FTZ R55, R173, R150, R64 ;  /* 0x00000096ad377223 */ /* 0x000fe20000010040 */
[----:B------:R-:W-:Y:S01]  /*1490*/  SHF.R.U32.HI R53, RZ, 0x10, R53 ;  /* 0x00000010ff357819 */ /* 0x000fe20000011635 */
[----:B------:R-:W-:Y:S02]  /*14a0*/  HADD2.F32 R180, -RZ, R180.H0_H0 ;  /* 0x200000b4ffb47230 */ /* 0x000fe40000004100 */
[----:B------:R-:W-:Y:S01]  /*14b0*/  FMUL.FTZ R64, R157, R184 ;  /* 0x000000b89d407220 */ /* 0x000fe20000410000 */
[----:B------:R-:W-:Y:S02]  /*14c0*/  HADD2.F32 R153, -RZ, R136.H1_H1 ;  /* 0x30000088ff997230 */ /* 0x000fe40000004100 */
[----:B------:R-:W-:Y:S01]  /*14d0*/  FMUL.FTZ R157, R66, R189 ;  /* 0x000000bd429d7220 */ /* 0x000fe20000410000 */
[----:B------:R-:W-:Y:S01]  /*14e0*/  FADD.FTZ R194, R194, R151 ;  /* 0x00000097c2c27221 */ /* 0x000fe20000010000 */
[----:B------:R-:W-:Y:S01]  /*14f0*/  FADD.FTZ R21, R21, -UR5 ;  /* 0x8000000515157e21 */ /* 0x000fe20008010000 */
[----:B------:R-:W-:Y:S01]  /*1500*/  FMUL.FTZ R172, R172, UR16 ;  /* 0x00000010acac7c20 */ /* 0x000fe20008410000 */
[----:B------:R-:W-:Y:S01]  /*1510*/  FFMA.FTZ R55, R14, R151, R55 ;  /* 0x000000970e377223 */ /* 0x000fe20000010037 */
[----:B------:R-:W-:Y:S01]  /*1520*/  FADD.FTZ R24, R24, -UR5 ;  /* 0x8000000518187e21 */ /* 0x000fe20008010000 */
[----:B------:R-:W-:-:S02]  /*1530*/  HADD2.F32 R201, -RZ, R138.H1_H1 ;  /* 0x3000008affc97230 */ /* 0x000fc40000004100 */
        /* <DEDUP_REMOVED lines=9> */
[----:B------:R-:W-:Y:S01]  /*15d0*/  FADD.FTZ R29, R29, -UR5 ;  /* 0x800000051d1d7e21 */ /* 0x000fe20008010000 */
[----:B------:R-:W-:-:S02]  /*15e0*/  HADD2.F32 R181, -RZ, R162.H1_H1 ;  /* 0x300000a2ffb57230 */ /* 0x000fc40000004100 */
[----:B------:R-:W-:Y:S01]  /*15f0*/  FMUL.FTZ R21, R24, UR16 ;  /* 0x0000001018157c20 */ /* 0x000fe20008410000 */
[----:B------:R-:W-:Y:S02]  /*1600*/  HADD2.F32 R192, -RZ, R142.H1_H1 ;  /* 0x3000008effc07230 */ /* 0x000fe40000004100 */
        /* <DEDUP_REMOVED lines=9> */
[----:B------:R-:W-:Y:S01]  /*16a0*/  FMUL.FTZ R171, R171, UR16 ;  /* 0x00000010abab7c20 */ /* 0x000fe20008410000 */
[----:B------:R-:W-:Y:S01]  /*16b0*/  FFMA.FTZ R4, R16, R153, R61 ;  /* 0x0000009910047223 */ /* 0x000fe2000001003d */
[----:B------:R-:W-:Y:S01]  /*16c0*/  FMUL.FTZ R30, R29, UR16 ;  /* 0x000000101d1e7c20 */ /* 0x000fe20008410000 */
[----:B------:R-:W-:Y:S02]  /*16d0*/  HADD2.F32 R6, -RZ, R139.H0_H0 ;  /* 0x2000008bff067230 */ /* 0x000fe40000004100 */
[----:B------:R-:W-:Y:S01]  /*16e0*/  FMUL.FTZ R29, R202, UR16 ;  /* 0x00000010ca1d7c20 */ /* 0x000fe20008410000 */
[----:B------:R-:W-:-:S02]  /*16f0*/  HADD2.F32 R191, -RZ, R191.H0_H0 ;  /* 0x200000bfffbf7230 */ /* 0x000fc40000004100 */
[----:B------:R-:W-:Y:S01]  /*1700*/  FMUL.FTZ R55, R192, R181 ;  /* 0x000000b5c0377220 */ /* 0x000fe20000410000 */
[----:B------:R-:W-:Y:S01]  /*1710*/  FMUL.FTZ R155, R155, R168 ;  /* 0x000000a89b9b7220 */ /* 0x000fe20000410000 */
[----:B------:R-:W-:Y:S01]  /*1720*/  FMUL.FTZ R202, R11, R190 ;  /* 0x000000be0bca7220 */ /* 0x000fe20000410000 */
[----:B------:R-:W-:Y:S01]  /*1730*/  FADD.FTZ R192, R201, R200 ;  /* 0x000000c8c9c07221 */ /* 0x000fe20000010000 */
[----:B------:R-:W-:Y:S01]  /*1740*/  FFMA.FTZ R11, R171, R200, R4 ;  /* 0x000000c8ab0b7223 */ /* 0x000fe20000010004 */
[----:B------:R-:W-:Y:S01]  /*1750*/  FMUL.FTZ R201, R6, R191 ;  /* 0x000000bf06c97220 */ /* 0x000fe20000410000 */
[----:B------:R-:W-:Y:S02]  /*1760*/  HADD2.F32 R199, -RZ, R140.H1_H1 ;  /* 0x3000008cffc77230 */ /* 0x000fe40000004100 */
[----:B------:R-:W-:Y:S01]  /*1770*/  FADD.FTZ R192, R192, R155 ;  /* 0x0000009bc0c07221 */ /* 0x000fe20000010000 */
[----:B------:R-:W-:Y:S01]  /*1780*/  FFMA.FTZ R11, R18, R155, R11 ;  /* 0x0000009b120b7223 */ /* 0x000fe2000001000b */
[----:B------:R-:W-:-:S02]  /*1790*/  HADD2.F32 R187, -RZ, R187.H0_H0 ;  /* 0x200000bbffbb7230 */ /* 0x000fc40000004100 */
[----:B------:R-:W-:Y:S01]  /*17a0*/  FADD.FTZ R17, R17, -UR5 ;  /* 0x8000000511117e21 */ /* 0x000fe20008010000 */
[----:B------:R-:W-:Y:S02]  /*17b0*/  HADD2.F32 R8, -RZ, R139.H1_H1 ;  /* 0x3000008bff087230 */ /* 0x000fe40000004100 */
[----:B------:R-:W-:Y:S01]  /*17c0*/  FADD.FTZ R61, R192, R201 ;  /* 0x000000c9c03d7221 */ /* 0x000fe20000010000 */
[----:B------:R-:W-:Y:S02]  /*17d0*/  HADD2.F32 R154, -RZ, R144.H1_H1 ;  /* 0x30000090ff9a7230 */ /* 0x000fe40000004100 */
[----:B------:R-:W-:Y:S01]  /*17e0*/  FFMA.FTZ R4, R170, R201, R11 ;  /* 0x000000c9aa047223 */ /* 0x000fe2000001000b */
[----:B------:R-:W-:Y:S02]  /*17f0*/  HADD2.F32 R188, -RZ, R188.H0_H0 ;  /* 0x200000bcffbc7230 */ /* 0x000fe40000004100 */
[----:B------:R-:W-:Y:S01]  /*1800*/  FMUL.FTZ R66, R199, R186 ;  /* 0x000000bac7427220 */ /* 0x000fe20000410000 */
[----:B------:R-:W-:-:S02]  /*1810*/  HADD2.F32 R162, -RZ, R183.H0_H0 ;  /* 0x200000b7ffa27230 */ /* 0x000fc40000004100 */
[----:B------:R-:W-:Y:S01]  /*1820*/  FMUL.FTZ R199, R154, R187 ;  /* 0x000000bb9ac77220 */ /* 0x000fe20000410000 */
[----:B------:R-:W-:Y:S02]  /*1830*/  HADD2.F32 R175, -RZ, R146.H0_H0 ;  /* 0x20000092ffaf7230 */ /* 0x000fe40000004100 */
[----:B------:R-:W-:Y:S01]  /*1840*/  FMUL.FTZ R192, R8, R163 ;  /* 0x000000a308c07220 */ /* 0x000fe20000410000 */
[----:B------:R-:W-:Y:S02]  /*1850*/  HADD2.F32 R183, -RZ, R183.H1_H1 ;  /* 0x300000b7ffb77230 */ /* 0x000fe40000004100 */
[----:B------:R-:W-:Y:S01]  /*1860*/  FADD.FTZ R61, R61, R58 ;  /* 0x0000003a3d3d7221 */ /* 0x000fe20000010000 */
[----:B------:R-:W-:Y:S02]  /*1870*/  HADD2.F32 R160, -RZ, R148.H1_H1 ;  /* 0x30000094ffa07230 */ /* 0x000fe40000004100 */
[----:B------:R-:W-:Y:S01]  /*1880*/  FMUL.FTZ R154, R175, R188 ;  /* 0x000000bcaf9a7220 */ /* 0x000fe20000410000 */
[----:B------:R-:W-:-:S02]  /*1890*/  HADD2.F32 R5, -RZ, R141.H0_H0 ;  /* 0x2000008dff057230 */ /* 0x000fc40000004100 */
[----:B------:R-:W-:Y:S01]  /*18a0*/  FFMA.FTZ R4, R13, R58, R4 ;  /* 0x0000003a0d047223 */ /* 0x000fe20000010004 */
[----:B------:R-:W-:Y:S02]  /*18b0*/  HADD2.F32 R56, -RZ, R56.H0_H0 ;  /* 0x20000038ff387230 */ /* 0x000fe40000004100 */
[----:B------:R-:W-:Y:S01]  /*18c0*/  FMUL.FTZ R175, R160, R183 ;  /* 0x000000b7a0af7220 */ /* 0x000fe20000410000 */
[----:B------:R-:W-:Y:S01]  /*18d0*/  FMUL.FTZ R65, R17, UR16 ;  /* 0x0000001011417c20 */ /* 0x000fe20008410000 */
[----:B------:R-:W-:Y:S01]  /*18e0*/  FFMA.FTZ R4, R169, R192, R4 ;  /* 0x000000c0a9047223 */ /* 0x000fe20000010004 */
[----:B------:R-:W-:Y:S02]  /*18f0*/  HADD2.F32 R7, -RZ, R141.H1_H1 ;  /* 0x3000008dff077230 */ /* 0x000fe40000004100 */
[----:B------:R-:W-:Y:S01]  /*1900*/  FMUL.FTZ R160, R5, R56 ;  /* 0x0000003805a07220 */ /* 0x000fe20000410000 */
[----:B------:R-:W-:Y:S01]  /*1910*/  FADD.FTZ R5, R61, R192 ;  /* 0x000000c03d057221 */ /* 0x000fe20000010000 */
[----:B------:R-:W-:Y:S01]  /*1920*/  FFMA.FTZ R4, R15, R64, R4 ;  /* 0x000000400f047223 */ /* 0x000fe20000010004 */
[----:B------:R-:W-:-:S02]  /*1930*/  HADD2.F32 R52, -RZ, R52.H0_H0 ;  /* 0x20000034ff347230 */ /* 0x000fc40000004100 */
[----:B------:R-:W-:Y:S01]  /*1940*/  FADD.FTZ R19, R19, -UR5 ;  /* 0x8000000513137e21 */ /* 0x000fe20008010000 */
[----:B------:R-:W-:Y:S01]  /*1950*/  FADD.FTZ R5, R5, R64 ;  /* 0x0000004005057221 */ /* 0x000fe20000010000 */
[----:B------:R-:W-:Y:S01]  /*1960*/  FMUL.FTZ R17, R198, UR16 ;  /* 0x00000010c6117c20 */ /* 0x000fe20008410000 */
[----:B------:R-:W-:Y:S01]  /*1970*/  FFMA.FTZ R4, R65, R160, R4 ;  /* 0x000000a041047223 */ /* 0x000fe20000010004 */
[----:B------:R-:W-:Y:S02]  /*1980*/  HADD2.F32 R152, -RZ, R142.H0_H0 ;  /* 0x2000008eff987230 */ /* 0x000fe40000004100 */
[----:B------:R-:W-:Y:S01]  /*1990*/  FADD.FTZ R5, R5, R160 ;  /* 0x000000a005057221 */ /* 0x000fe20000010000 */
[----:B------:R-:W-:Y:S01]  /*19a0*/  FADD.FTZ R207, R35, -UR5 ;  /* 0x8000000523cf7e21 */ /* 0x000fe20008010000 */
[----:B------:R-:W-:Y:S01]  /*19b0*/  FMUL.FTZ R194, R7, R52 ;  /* 0x0000003407c27220 */ /* 0x000fe20000410000 */
[----:B------:R-:W-:Y:S01]  /*19c0*/  FADD.FTZ R20, R20, -UR5 ;  /* 0x8000000514147e21 */ /* 0x000fe20008010000 */
[----:B------:R-:W-:Y:S01]  /*19d0*/  FADD.FTZ R5, R5, R66 ;  /* 0x0000004205057221 */ /* 0x000fe20000010000 */
[----:B------:R-:W-:Y:S01]  /*19e0*/  FMUL.FTZ R35, R19, UR16 ;  /* 0x0000001013237c20 */ /* 0x000fe20008410000 */
[----:B------:R-:W-:Y:S01]  /*19f0*/  FFMA.FTZ R4, R17, R66, R4 ;  /* 0x0000004211047223 */ /* 0x000fe20000010004 */
[----:B------:R-:W-:Y:S01]  /*1a00*/  FADD.FTZ R25, R25, -UR5 ;  /* 0x8000000519197e21 */ /* 0x000fe20008010000 */
[----:B------:R-:W-:Y:S01]  /*1a10*/  FADD.FTZ R204, R32, -UR5 ;  /* 0x8000000520cc7e21 */ /* 0x000fe20008010000 */
[----:B------:R-:W-:-:S02]  /*1a20*/  HADD2.F32 R10, -RZ, R143.H0_H0 ;  /* 0x2000008fff0a7230 */ /* 0x000fc40000004100 */
[----:B------:R-:W-:Y:S01]  /*1a30*/  FMUL.FTZ R152, R152, R167 ;  /* 0x000000a798987220 */ /* 0x000fe20000410000 */
[----:B------:R-:W-:Y:S02]  /*1a40*/  HADD2.F32 R9, -RZ, R143.H1_H1 ;  /* 0x3000008fff097230 */ /* 0x000fe40000004100 */
[----:B------:R-:W-:Y:S01]  /*1a50*/  FADD.FTZ R7, R5, R194 ;  /* 0x000000c205077221 */ /* 0x000fe20000010000 */
[----:B------:R-:W-:Y:S02]  /*1a60*/  HADD2.F32 R57, -RZ, R57.H0_H0 ;  /* 0x20000039ff397230 */ /* 0x000fe40000004100 */
[----:B------:R-:W-:Y:S01]  /*1a70*/  FMUL.FTZ R19, R20, UR16 ;  /* 0x0000001014137c20 */ /* 0x000fe20008410000 */
[----:B------:R-:W-:Y:S01]  /*1a80*/  FFMA.FTZ R6, R35, R194, R4 ;  /* 0x000000c223067223 */ /* 0x000fe20000010004 */
[----:B------:R-:W-:Y:S01]  /*1a90*/  FMUL.FTZ R32, R25, UR16 ;  /* 0x0000001019207c20 */ /* 0x000fe20008410000 */
[----:B------:R-:W-:Y:S01]  /*1aa0*/  FMUL.FTZ R25, R204, UR16 ;  /* 0x00000010cc197c20 */ /* 0x000fe20008410000 */
[----:B------:R-:W-:Y:S01]  /*1ab0*/  FMUL.FTZ R61, R10, R57 ;  /* 0x000000390a3d7220 */ /* 0x000fe20000410000 */
[----:B------:R-:W-:Y:S01]  /*1ac0*/  FMUL.FTZ R204, R9, R54 ;  /* 0x0000003609cc7220 */ /* 0x000fe20000410000 */
[----:B------:R-:W-:Y:S01]  /*1ad0*/  FADD.FTZ R8, R7, R152 ;  /* 0x0000009807087221 */ /* 0x000fe20000010000 */
[----:B------:R-:W-:Y:S01]  /*1ae0*/  FADD.FTZ R22, R22, -UR5 ;  /* 0x8000000516167e21 */ /* 0x000fe20008010000 */
[----:B------:R-:W-:Y:S01]  /*1af0*/  FFMA.FTZ R9, R19, R152, R6 ;  /* 0x0000009813097223 */ /* 0x000fe20000010006 */
[----:B------:R-:W-:-:S02]  /*1b00*/  HADD2.F32 R193, -RZ, R147.H1_H1 ;  /* 0x30000093ffc17230 */ /* 0x000fc40000004100 */
[----:B------:R-:W-:Y:S01]  /*1b10*/  FADD.FTZ R10, R8, R61 ;  /* 0x0000003d080a7221 */ /* 0x000fe20000010000 */
[----:B------:R-:W-:Y:S01]  /*1b20*/  FADD.FTZ R23, R23, -UR5 ;  /* 0x8000000517177e21 */ /* 0x000fe20008010000 */
[----:B------:R-:W-:Y:S01]  /*1b30*/  FMUL.FTZ R20, R22, UR16 ;  /* 0x0000001016147c20 */ /* 0x000fe20008410000 */
[----:B------:R-:W-:Y:S01]  /*1b40*/  FFMA.FTZ R11, R34, R61, R9 ;  /* 0x0000003d220b7223 */ /* 0x000fe20000010009 */
[----:B------:R-:W-:Y:S01]  /*1b50*/  FMUL.FTZ R208, R193, R166 ;  /* 0x000000a6c1d07220 */ /* 0x000fe20000410000 */
[----:B------:R-:W-:Y:S01]  /*1b60*/  FADD.FTZ R205, R33, -UR5 ;  /* 0x8000000521cd7e21 */ /* 0x000fe20008010000 */
[----:B------:R-:W-:Y:S01]  /*1b70*/  FADD.FTZ R193, R10, R55 ;  /* 0x000000370ac17221 */ /* 0x000fe20000010000 */
[----:B------:R-:W-:Y:S01]  /*1b80*/  FMUL.FTZ R33, R23, UR16 ;  /* 0x0000001017217c20 */ /* 0x000fe20008410000 */
[----:B------:R-:W-:Y:S01]  /*1b90*/  FFMA.FTZ R198, R20, R55, R11 ;  /* 0x0000003714c67223 */ /* 0x000fe2000001000b */
[----:B------:R-:W-:Y:S02]  /*1ba0*/  HADD2.F32 R159, -RZ, R145.H0_H0 ;  /* 0x20000091ff9f7230 */ /* 0x000fe40000004100 */
[----:B------:R-:W-:Y:S01]  /*1bb0*/  FADD.FTZ R193, R193, R204 ;  /* 0x000000ccc1c17221 */ /* 0x000fe20000010000 */
[----:B------:R-:W-:-:S02]  /*1bc0*/  HADD2.F32 R60, -RZ, R60.H0_H0 ;  /* 0x2000003cff3c7230 */ /* 0x000fc40000004100 */
[----:B------:R-:W-:Y:S01]  /*1bd0*/  FFMA.FTZ R198, R33, R204, R198 ;  /* 0x000000cc21c67223 */ /* 0x000fe200000100c6 */
[----:B------:R-:W-:Y:S01]  /*1be0*/  FADD.FTZ R26, R26, -UR5 ;  /* 0x800000051a1a7e21 */ /* 0x000fe20008010000 */
[----:B------:R-:W-:Y:S01]  /*1bf0*/  FADD.FTZ R210, R193, R202 ;  /* 0x000000cac1d27221 */ /* 0x000fe20000010000 */
[----:B------:R-:W-:Y:S02]  /*1c00*/  HADD2.F32 R185, -RZ, R185.H0_H0 ;  /* 0x200000b9ffb97230 */ /* 0x000fe40000004100 */
[----:B------:R-:W-:Y:S01]  /*1c10*/  FMUL.FTZ R159, R159, R60 ;  /* 0x0000003c9f9f7220 */ /* 0x000fe20000410000 */
[----:B------:R-:W-:Y:S02]  /*1c20*/  HADD2.F32 R156, -RZ, R146.H1_H1 ;  /* 0x30000092ff9c7230 */ /* 0x000fe40000004100 */
[----:B------:R-:W-:Y:S01]  /*1c30*/  FFMA.FTZ R193, R21, R202, R198 ;  /* 0x000000ca15c17223 */ /* 0x000fe200000100c6 */
[----:B------:R-:W-:Y:S02]  /*1c40*/  HADD2.F32 R195, -RZ, R148.H0_H0 ;  /* 0x20000094ffc37230 */ /* 0x000fe40000004100 */
[----:B------:R-:W-:Y:S01]  /*1c50*/  FADD.FTZ R210, R210, R159 ;  /* 0x0000009fd2d27221 */ /* 0x000fe20000010000 */
[----:B------:R-:W-:-:S02]  /*1c60*/  HADD2.F32 R161, -RZ, R145.H1_H1 ;  /* 0x30000091ffa17230 */ /* 0x000fc40000004100 */
[----:B------:R-:W-:Y:S01]  /*1c70*/  FADD.FTZ R27, R27, -UR5 ;  /* 0x800000051b1b7e21 */ /* 0x000fe20008010000 */
[----:B------:R-:W-:Y:S01]  /*1c80*/  FMUL.FTZ R22, R26, UR16 ;  /* 0x000000101a167c20 */ /* 0x000fe20008410000 */
[----:B------:R-:W-:Y:S01]  /*1c90*/  FFMA.FTZ R193, R32, R159, R193 ;  /* 0x0000009f20c17223 */ /* 0x000fe200000100c1 */
[----:B------:R-:W-:Y:S01]  /*1ca0*/  FMUL.FTZ R203, R156, R185 ;  /* 0x000000b99ccb7220 */ /* 0x000fe20000410000 */
[----:B------:R-:W-:Y:S01]  /*1cb0*/  FMUL.FTZ R26, R206, UR16 ;  /* 0x00000010ce1a7c20 */ /* 0x000fe20008410000 */
[----:B------:R-:W-:Y:S01]  /*1cc0*/  FMUL.FTZ R156, R195, R162 ;  /* 0x000000a2c39c7220 */ /* 0x000fe20000410000 */
[----:B------:R-:W-:Y:S01]  /*1cd0*/  FMUL.FTZ R206, R161, R164 ;  /* 0x000000a4a1ce7220 */ /* 0x000fe20000410000 */
[----:B------:R-:W-:Y:S01]  /*1ce0*/  FADD.FTZ R195, R210, R199 ;  /* 0x000000c7d2c37221 */ /* 0x000fe20000010000 */
[----:B------:R-:W-:Y:S01]  /*1cf0*/  FADD.FTZ R28, R28, -UR5 ;  /* 0x800000051c1c7e21 */ /* 0x000fe20008010000 */
[----:B------:R-:W-:Y:S01]  /*1d00*/  FMUL.FTZ R31, R27, UR16 ;  /* 0x000000101b1f7c20 */ /* 0x000fe20008410000 */
[----:B------:R-:W-:Y:S01]  /*1d10*/  FFMA.FTZ R198, R22, R199, R193 ;  /* 0x000000c716c67223 */ /* 0x000fe200000100c1 */
[----:B------:R-:W-:-:S02]  /*1d20*/  HADD2.F32 R177, -RZ, R147.H0_H0 ;  /* 0x20000093ffb17230 */ /* 0x000fc40000004100 */
[----:B------:R-:W-:Y:S01]  /*1d30*/  FADD.FTZ R195, R195, R206 ;  /* 0x000000cec3c37221 */ /* 0x000fe20000010000 */
[----:B------:R-:W-:Y:S02]  /*1d40*/  HADD2.F32 R62, -RZ, R62.H0_H0 ;  /* 0x2000003eff3e7230 */ /* 0x000fe40000004100 */
[----:B------:R-:W-:Y:S01]  /*1d50*/  FMUL.FTZ R23, R28, UR16 ;  /* 0x000000101c177c20 */ /* 0x000fe20008410000 */
[----:B------:R-:W-:Y:S01]  /*1d60*/  FFMA.FTZ R198, R31, R206, R198 ;  /* 0x000000ce1fc67223 */ /* 0x000fe200000100c6 */
[----:B------:R-:W-:Y:S01]  /*1d70*/  FADD.FTZ R210, R195, R154 ;  /* 0x0000009ac3d27221 */ /* 0x000fe20000010000 */
[--C-:B------:R-:W-:Y:S02]  /*1d80*/  HADD2.F32 R158, -RZ, R149.reuse.H0_H0 ;  /* 0x20000095ff9e7230 */ /* 0x100fe40000004100 */
[----:B------:R-:W-:Y:S01]  /*1d90*/  FMUL.FTZ R177, R177, R62 ;  /* 0x0000003eb1b17220 */ /* 0x000fe20000410000 */
[----:B------:R-:W-:Y:S01]  /*1da0*/  FFMA.FTZ R193, R23, R154, R198 ;  /* 0x0000009a17c17223 */ /* 0x000fe200000100c6 */
[----:B------:R-:W-:Y:S01]  /*1db0*/  FMUL.FTZ R28, R205, UR16 ;  /* 0x00000010cd1c7c20 */ /* 0x000fe20008410000 */
[----:B------:R-:W-:-:S02]  /*1dc0*/  HADD2.F32 R197, -RZ, R149.H1_H1 ;  /* 0x30000095ffc57230 */ /* 0x000fc40000004100 */
        /* <DEDUP_REMOVED lines=50> */
.L_x_1148:
[--C-:B------:R-:W-:Y:S01]  /*20f0*/  HADD2.F32 R161, -RZ, R134.reuse.H0_H0 ;  /* 0x20000086ffa17230 */ /* 0x100fe20000004100 */
[--C-:B------:R-:W-:Y:S01]  /*2100*/  SHF.R.U64 R54, R54, 0x10, R55.reuse ;  /* 0x0000001036367819 */ /* 0x100fe20000001237 */
[----:B------:R-:W-:Y:S01]  /*2110*/  HADD2.F32 R67, -RZ, R134.H1_H1 ;  /* 0x30000086ff437230 */ /* 0x000fe20000004100 */
[----:B------:R-:W-:Y:S01]  /*2120*/  SHF.R.U32.HI R163, RZ, 0x10, R55 ;  /* 0x00000010ffa37819 */ /* 0x000fe20000011637 */
[----:B------:R-:W0:Y:S01]  /*2130*/  MUFU.RCP R0, R161 ;  /* 0x000000a100007308 */ /* 0x000e220000001000 */
[----:B------:R-:W-:Y:S01]  /*2140*/  HADD2.F32 R177, -RZ, R46.H0_H0 ;  /* 0x2000002effb17230 */ /* 0x000fe20000004100 */
[--C-:B------:R-:W-:Y:S01]  /*2150*/  SHF.R.U64 R62, R62, 0x10, R63.reuse ;  /* 0x000000103e3e7819 */ /* 0x100fe2000000123f */
[----:B------:R-:W-:Y:S01]  /*2160*/  HADD2.F32 R151, -RZ, R136.H0_H0 ;  /* 0x20000088ff977230 */ /* 0x000fe20000004100 */
[----:B------:R-:W-:Y:S01]  /*2170*/  SHF.R.U32.HI R166, RZ, 0x10, R63 ;  /* 0x00000010ffa67819 */ /* 0x000fe2000001163f */
[----:B------:R-:W-:Y:S02]  /*2180*/  HADD2.F32 R199, -RZ, R50.H0_H0 ;  /* 0x20000032ffc77230 */ /* 0x000fe40000004100 */
[----:B------:R-:W-:Y:S01]  /*2190*/  FADD.FTZ R204, -R177, R12 ;  /* 0x0000000cb1cc7221 */ /* 0x000fe20000010100 */
[----:B------:R-:W-:Y:S01]  /*21a0*/  SHF.R.U64 R12, R50, 0x10, R51 ;  /* 0x00000010320c7819 */ /* 0x000fe20000001233 */
[----:B------:R-:W1:Y:S01]  /*21b0*/  MUFU.RCP R195, R67 ;  /* 0x0000004300c37308 */ /* 0x000e620000001000 */
[----:B------:R-:W-:-:S02]  /*21c0*/  HADD2.F32 R153, -RZ, R136.H1_H1 ;  /* 0x30000088ff997230 */ /* 0x000fc40000004100 */
[----:B------:R-:W-:Y:S01]  /*21d0*/  FADD.FTZ R199, -R199, R4 ;  /* 0x00000004c7c77221 */ /* 0x000fe20000010100 */
[----:B------:R-:W-:Y:S01]  /*21e0*/  HADD2.F32 R175, -RZ, R51.H0_H0 ;  /* 0x20000033ffaf7230 */ /* 0x000fe20000004100 */
[--C-:B------:R-:W-:Y:S01]  /*21f0*/  SHF.R.U64 R63, R64, 0x10, R65.reuse ;  /* 0x00000010403f7819 */ /* 0x100fe20000001241 */
[----:B------:R-:W-:Y:S01]  /*2200*/  HADD2.F32 R12, -RZ, R12.H0_H0 ;  /* 0x2000000cff0c7230 */ /* 0x000fe20000004100 */
[----:B------:R-:W-:Y:S01]  /*2210*/  SHF.R.U32.HI R64, RZ, 0x10, R65 ;  /* 0x00000010ff407819 */ /* 0x000fe20000011641 */
[----:B------:R-:W-:Y:S01]  /*2220*/  HADD2.F32 R155, -RZ, R138.H0_H0 ;  /* 0x2000008aff9b7230 */ /* 0x000fe20000004100 */
[----:B------:R-:W2:Y:S01]  /*2230*/  MUFU.RCP R194, R151 ;  /* 0x0000009700c27308 */ /* 0x000ea20000001000 */
[----:B------:R-:W-:Y:S02]  /*2240*/  HADD2.F32 R207, -RZ, R44.H0_H0 ;  /* 0x2000002cffcf7230 */ /* 0x000fe40000004100 */
[----:B------:R-:W-:Y:S01]  /*2250*/  FADD.FTZ R200, -R175, R6 ;  /* 0x00000006afc87221 */ /* 0x000fe20000010100 */
[----:B0-----:R-:W-:Y:S01]  /*2260*/  FMUL.FTZ R0, R199, R0 ;  /* 0x00000000c7007220 */ /* 0x001fe20000410000 */
[----:B------:R-:W-:Y:S01]  /*2270*/  FADD.FTZ R199, -R12, R5 ;  /* 0x000000050cc77221 */ /* 0x000fe20000010100 */
[----:B------:R-:W-:-:S02]  /*2280*/  HADD2.F32 R201, -RZ, R48.H0_H0 ;  /* 0x20000030ffc97230 */ /* 0x000fc40000004100 */
[----:B------:R-:W-:Y:S01]  /*2290*/  FADD.FTZ R207, -R207, R16 ;  /* 0x00000010cfcf7221 */ /* 0x000fe20000010100 */
[--C-:B------:R-:W-:Y:S01]  /*22a0*/  SHF.R.U64 R16, R48, 0x10, R49.reuse ;  /* 0x0000001030107819 */ /* 0x100fe20000001231 */
[----:B------:R-:W0:Y:S01]  /*22b0*/  MUFU.RCP R192, R153 ;  /* 0x0000009900c07308 */ /* 0x000e220000001000 */
[----:B-1----:R-:W-:Y:S01]  /*22c0*/  FMUL.FTZ R12, R200, R195 ;  /* 0x000000c3c80c7220 */ /* 0x002fe20000410000 */
[----:B------:R-:W-:Y:S01]  /*22d0*/  SHF.R.U32.HI R200, RZ, 0x10, R49 ;  /* 0x00000010ffc87819 */ /* 0x000fe20000011631 */
[----:B------:R-:W-:Y:S02]  /*22e0*/  HADD2.F32 R159, -RZ, R140.H0_H0 ;  /* 0x2000008cff9f7230 */ /* 0x000fe40000004100 */
[----:B------:R-:W-:Y:S01]  /*22f0*/  FADD.FTZ R201, -R201, R8 ;  /* 0x00000008c9c97221 */ /* 0x000fe20000010100 */
[----:B------:R-:W-:Y:S01]  /*2300*/  HADD2.F32 R175, -RZ, R45.H0_H0 ;  /* 0x2000002dffaf7230 */ /* 0x000fe20000004100 */
[----:B------:R-:W-:Y:S01]  /*2310*/  SHF.R.U32.HI R208, RZ, 0x10, R43 ;  /* 0x00000010ffd07819 */ /* 0x000fe2000001162b */
[----:B------:R-:W-:Y:S01]  /*2320*/  HADD2.F32 R211, -RZ, R49.H0_H0 ;  /* 0x20000031ffd37230 */ /* 0x000fe20000004100 */
[----:B------:R-:W1:Y:S01]  /*2330*/  MUFU.RCP R191, R155 ;  /* 0x0000009b00bf7308 */ /* 0x000e620000001000 */
[----:B------:R-:W-:-:S02]  /*2340*/  HADD2.F32 R209, -RZ, R47.H0_H0 ;  /* 0x2000002fffd17230 */ /* 0x000fc40000004100 */
[----:B------:R-:W-:Y:S01]  /*2350*/  FADD.FTZ R202, -R175, R18 ;  /* 0x00000012afca7221 */ /* 0x000fe20000010100 */
[----:B------:R-:W-:Y:S02]  /*2360*/  HADD2.F32 R16, -RZ, R16.H0_H0 ;  /* 0x20000010ff107230 */ /* 0x000fe40000004100 */
[----:B------:R-:W-:Y:S01]  /*2370*/  FADD.FTZ R211, -R211, R10 ;  /* 0x0000000ad3d37221 */ /* 0x000fe20000010100 */
[----:B------:R-:W-:Y:S01]  /*2380*/  HADD2.F32 R200, -RZ, R200.H0_H0 ;  /* 0x200000c8ffc87230 */ /* 0x000fe20000004100 */
[----:B------:R-:W-:Y:S01]  /*2390*/  SHF.R.U64 R18, R46, 0x10, R47 ;  /* 0x000000102e127819 */ /* 0x000fe2000000122f */
[----:B------:R-:W-:Y:S01]  /*23a0*/  HADD2.F32 R55, -RZ, R140.H1_H1 ;  /* 0x3000008cff377230 */ /* 0x000fe20000004100 */
[----:B------:R-:W3:Y:S01]  /*23b0*/  MUFU.RCP R186, R159 ;  /* 0x0000009f00ba7308 */ /* 0x000ee20000001000 */
[----:B------:R-:W-:Y:S01]  /*23c0*/  FADD.FTZ R209, -R209, R14 ;  /* 0x0000000ed1d17221 */ /* 0x000fe20000010100 */
[----:B--2---:R-:W-:Y:S01]  /*23d0*/  FMUL.FTZ R14, R201, R194 ;  /* 0x000000c2c90e7220 */ /* 0x004fe20000410000 */
[----:B------:R-:W-:Y:S01]  /*23e0*/  FADD.FTZ R201, -R16, R9 ;  /* 0x0000000910c97221 */ /* 0x000fe20000010100 */
[----:B------:R-:W-:Y:S01]  /*23f0*/  FADD.FTZ R200, -R200, R11 ;  /* 0x0000000bc8c87221 */ /* 0x000fe20000010100 */
[----:B0-----:R-:W-:Y:S01]  /*2400*/  FMUL.FTZ R16, R211, R192 ;  /* 0x000000c0d3107220 */ /* 0x001fe20000410000 */
[----:B------:R-:W-:Y:S01]  /*2410*/  SHF.R.U32.HI R11, RZ, 0x10, R47 ;  /* 0x00000010ff0b7819 */ /* 0x000fe2000001162f */
[----:B------:R-:W-:Y:S01]  /*2420*/  HADD2.F32 R4, -RZ, R142.H0_H0 ;  /* 0x2000008eff047230 */ /* 0x000fe20000004100 */
[----:B------:R-:W0:Y:S01]  /*2430*/  MUFU.RCP R193, R55 ;  /* 0x0000003700c17308 */ /* 0x000e220000001000 */
[----:B------:R-:W-:Y:S01]  /*2440*/  HADD2.F32 R192, -RZ, R18.H0_H0 ;  /* 0x20000012ffc07230 */ /* 0x000fe20000004100 */
[----:B------:R-:W-:Y:S01]  /*2450*/  SHF.R.U64 R194, R44, 0x10, R45 ;  /* 0x000000102cc27819 */ /* 0x000fe2000000122d */
[----:B------:R-:W-:-:S02]  /*2460*/  HADD2.F32 R8, -RZ, R142.H1_H1 ;  /* 0x3000008eff087230 */ /* 0x000fc40000004100 */
[----:B-1----:R-:W-:Y:S01]  /*2470*/  FMUL.FTZ R18, R204, R191 ;  /* 0x000000bfcc127220 */ /* 0x002fe20000410000 */
[----:B------:R-:W-:Y:S02]  /*2480*/  HADD2.F32 R157, -RZ, R138.H1_H1 ;  /* 0x3000008aff9d7230 */ /* 0x000fe40000004100 */
[----:B------:R-:W-:Y:S01]  /*2490*/  FADD.FTZ R191, -R192, R13 ;  /* 0x0000000dc0bf7221 */ /* 0x000fe20000010100 */
[----:B------:R-:W-:Y:S01]  /*24a0*/  HADD2.F32 R175, -RZ, R40.H0_H0 ;  /* 0x20000028ffaf7230 */ /* 0x000fe20000004100 */
[----:B------:R-:W1:Y:S01]  /*24b0*/  MUFU.RCP R65, R4 ;  /* 0x0000000400417308 */ /* 0x000e620000001000 */
[----:B------:R-:W-:Y:S01]  /*24c0*/  HADD2.F32 R204, -RZ, R11.H0_H0 ;  /* 0x2000000bffcc7230 */ /* 0x000fe20000004100 */
[----:B------:R-:W-:Y:S01]  /*24d0*/  SHF.R.U64 R60, R60, 0x10, R61 ;  /* 0x000000103c3c7819 */ /* 0x000fe2000000123d */
[----:B------:R-:W-:Y:S01]  /*24e0*/  HADD2.F32 R192, -RZ, R194.H0_H0 ;  /* 0x200000c2ffc07230 */ /* 0x000fe20000004100 */
[----:B------:R-:W-:Y:S01]  /*24f0*/  SHF.R.U32.HI R194, RZ, 0x10, R45 ;  /* 0x00000010ffc27819 */ /* 0x000fe2000001162d */
[----:B------:R-:W-:Y:S01]  /*2500*/  FADD.FTZ R198, -R175, R24 ;  /* 0x00000018afc67221 */ /* 0x000fe20000010100 */
[----:B------:R-:W-:Y:S01]  /*2510*/  FADD.FTZ R204, -R204, R15 ;  /* 0x0000000fcccc7221 */ /* 0x000fe20000010100 */
[----:B------:R-:W-:Y:S01]  /*2520*/  HADD2.F32 R175, -RZ, R144.H0_H0 ;  /* 0x20000090ffaf7230 */ /* 0x000fe20000004100 */
[----:B------:R-:W2:Y:S01]  /*2530*/  MUFU.RCP R196, R8 ;  /* 0x0000000800c47308 */ /* 0x000ea20000001000 */
[----:B---3--:R-:W-:Y:S01]  /*2540*/  FMUL.FTZ R15, R207, R186 ;  /* 0x000000bacf0f7220 */ /* 0x008fe20000410000 */
[----:B------:R-:W-:Y:S01]  /*2550*/  SHF.R.U64 R207, R42, 0x10, R43 ;  /* 0x000000102acf7819 */ /* 0x000fe2000000122b */
[----:B------:R-:W-:-:S02]  /*2560*/  HADD2.F32 R177, -RZ, R42.H0_H0 ;  /* 0x2000002affb17230 */ /* 0x000fc40000004100 */
[----:B------:R-:W-:Y:S01]  /*2570*/  FADD.FTZ R186, -R192, R17 ;  /* 0x00000011c0ba7221 */ /* 0x000fe20000010100 */
[----:B------:R-:W-:Y:S02]  /*2580*/  HADD2.F32 R194, -RZ, R194.H0_H0 ;  /* 0x200000c2ffc27230 */ /* 0x000fe40000004100 */
[----:B0-----:R-:W-:Y:S01]  /*2590*/  FMUL.FTZ R17, R202, R193 ;  /* 0x000000c1ca117220 */ /* 0x001fe20000410000 */
[----:B------:R-:W-:Y:S01]  /*25a0*/  HADD2.F32 R203, -RZ, R43.H0_H0 ;  /* 0x2000002bffcb7230 */ /* 0x000fe20000004100 */
[----:B------:R-:W0:Y:S01]  /*25b0*/  MUFU.RCP R190, R157 ;  /* 0x0000009d00be7308 */ /* 0x000e220000001000 */
[----:B------:R-:W-:Y:S02]  /*25c0*/  HADD2.F32 R202, -RZ, R207.H0_H0 ;  /* 0x200000cfffca7230 */ /* 0x000fe40000004100 */
[----:B------:R-:W-:Y:S01]  /*25d0*/  FADD.FTZ R20, -R177, R20 ;  /* 0x00000014b1147221 */ /* 0x000fe20000010100 */
[----:B------:R-:W-:Y:S01]  /*25e0*/  FADD.FTZ R207, -R194, R19 ;  /* 0x00000013c2cf7221 */ /* 0x000fe20000010100 */
[----:B------:R-:W-:Y:S01]  /*25f0*/  FADD.FTZ R203, -R203, R22 ;  /* 0x00000016cbcb7221 */ /* 0x000fe20000010100 */
[----:B------:R-:W-:-:S02]  /*2600*/  HADD2.F32 R194, -RZ, R208.H0_H0 ;  /* 0x200000d0ffc27230 */ /* 0x000fc40000004100 */
[----:B-1----:R-:W-:Y:S01]  /*2610*/  FMUL.FTZ R19, R20, R65 ;  /* 0x0000004114137220 */ /* 0x002fe20000410000 */
[----:B------:R-:W-:Y:S01]  /*2620*/  HADD2.F32 R9, -RZ, R146.H0_H0 ;  /* 0x20000092ff097230 */ /* 0x000fe20000004100 */
[----:B------:R-:W1:Y:S01]  /*2630*/  MUFU.RCP R205, R175 ;  /* 0x000000af00cd7308 */ /* 0x000e620000001000 */
[----:B------:R-:W-:Y:S02]  /*2640*/  HADD2.F32 R177, -RZ, R41.H0_H0 ;  /* 0x20000029ffb17230 */ /* 0x000fe40000004100 */
[----:B--2---:R-:W-:Y:S01]  /*2650*/  FMUL.FTZ R20, R203, R196 ;  /* 0x000000c4cb147220 */ /* 0x004fe20000410000 */
[----:B------:R-:W-:Y:S02]  /*2660*/  HADD2.F32 R213, -RZ, R36.H0_H0 ;  /* 0x20000024ffd57230 */ /* 0x000fe40000004100 */
[----:B------:R-:W-:Y:S01]  /*2670*/  FADD.FTZ R196, -R194, R23 ;  /* 0x00000017c2c47221 */ /* 0x000fe20000010100 */
[--C-:B------:R-:W-:Y:S01]  /*2680*/  HADD2.F32 R193, -RZ, R148.reuse.H0_H0 ;  /* 0x20000094ffc17230 */ /* 0x100fe20000004100 */
[----:B------:R-:W-:Y:S01]  /*2690*/  SHF.R.U32.HI R164, RZ, 0x10, R61 ;  /* 0x00000010ffa47819 */ /* 0x000fe2000001163d */
[----:B------:R-:W-:Y:S01]  /*26a0*/  HADD2.F32 R194, -RZ, R148.H1_H1 ;  /* 0x30000094ffc27230 */ /* 0x000fe20000004100 */
[----:B------:R-:W2:Y:S01]  /*26b0*/  MUFU.RCP R206, R9 ;  /* 0x0000000900ce7308 */ /* 0x000ea20000001000 */
[----:B0-----:R-:W-:Y:S01]  /*26c0*/  FMUL.FTZ R13, R209, R190 ;  /* 0x000000bed10d7220 */ /* 0x001fe20000410000 */
[----:B------:R-:W-:-:S02]  /*26d0*/  HADD2.F32 R61, -RZ, R141.H1_H1 ;  /* 0x3000008dff3d7230 */ /* 0x000fc40000004100 */
[----:B------:R-:W-:Y:S01]  /*26e0*/  FADD.FTZ R209, -R202, R21 ;  /* 0x00000015cad17221 */ /* 0x000fe20000010100 */
[----:B------:R-:W-:Y:S02]  /*26f0*/  HADD2.F32 R6, -RZ, R143.H0_H0 ;  /* 0x2000008fff067230 */ /* 0x000fe40000004100 */
[----:B------:R-:W-:Y:S01]  /*2700*/  FADD.FTZ R22, -R177, R26 ;  /* 0x0000001ab1167221 */ /* 0x000fe20000010100 */
[----:B------:R-:W-:Y:S01]  /*2710*/  HADD2.F32 R160, -RZ, R141.H0_H0 ;  /* 0x2000008dffa07230 */ /* 0x000fe20000004100 */
[----:B------:R-:W-:Y:S01]  /*2720*/  SHF.R.U64 R202, R40, 0x10, R41 ;  /* 0x0000001028ca7819 */ /* 0x000fe20000001229 */
[----:B------:R-:W-:Y:S01]  /*2730*/  FADD.FTZ R26, -R213, R32 ;  /* 0x00000020d51a7221 */ /* 0x000fe20000010100 */
[----:B------:R-:W-:Y:S01]  /*2740*/  HADD2.F32 R5, -RZ, R144.H1_H1 ;  /* 0x30000090ff057230 */ /* 0x000fe20000004100 */
[----:B------:R-:W0:Y:S01]  /*2750*/  MUFU.RCP R65, R193 ;  /* 0x000000c100417308 */ /* 0x000e220000001000 */
[----:B------:R-:W-:Y:S02]  /*2760*/  HADD2.F32 R156, -RZ, R139.H0_H0 ;  /* 0x2000008bff9c7230 */ /* 0x000fe40000004100 */
[----:B-1----:R-:W-:Y:S01]  /*2770*/  FMUL.FTZ R21, R198, R205 ;  /* 0x000000cdc6157220 */ /* 0x002fe20000410000 */
[----:B------:R-:W-:Y:S01]  /*2780*/  HADD2.F32 R10, -RZ, R143.H1_H1 ;  /* 0x3000008fff0a7230 */ /* 0x000fe20000004100 */
[----:B------:R-:W-:Y:S01]  /*2790*/  SHF.R.U64 R205, R38, 0x10, R39 ;  /* 0x0000001026cd7819 */ /* 0x000fe20000001227 */
[----:B------:R-:W-:Y:S01]  /*27a0*/  HADD2.F32 R197, -RZ, R38.H0_H0 ;  /* 0x20000026ffc57230 */ /* 0x000fe20000004100 */
[----:B------:R-:W-:Y:S01]  /*27b0*/  SHF.R.U32.HI R23, RZ, 0x10, R41 ;  /* 0x00000010ff177819 */ /* 0x000fe20000011629 */
[----:B------:R-:W-:Y:S01]  /*27c0*/  HADD2.F32 R202, -RZ, R202.H0_H0 ;  /* 0x200000caffca7230 */ /* 0x000fe20000004100 */
[----:B------:R-:W1:Y:S01]  /*27d0*/  MUFU.RCP R213, R194 ;  /* 0x000000c200d57308 */ /* 0x000e620000001000 */
[----:B------:R-:W-:Y:S01]  /*27e0*/  HADD2.F32 R66, -RZ, R135.H0_H0 ;  /* 0x20000087ff427230 */ /* 0x000fe20000004100 */
[----:B------:R-:W-:Y:S01]  /*27f0*/  SHF.R.U32.HI R208, RZ, 0x10, R37 ;  /* 0x00000010ffd07819 */ /* 0x000fe20000011625 */
[----:B------:R-:W-:Y:S01]  /*2800*/  FADD.FTZ R197, -R197, R28 ;  /* 0x0000001cc5c57221 */ /* 0x000fe20000010100 */
[----:B------:R-:W-:-:S02]  /*2810*/  HADD2.F32 R215, -RZ, R37.H0_H0 ;  /* 0x20000025ffd77230 */ /* 0x000fc40000004100 */
[----:B------:R-:W-:Y:S01]  /*2820*/  FADD.FTZ R203, -R202, R25 ;  /* 0x00000019cacb7221 */ /* 0x000fe20000010100 */
[----:B------:R-:W-:Y:S01]  /*2830*/  HADD2.F32 R202, -RZ, R205.H0_H0 ;  /* 0x200000cdffca7230 */ /* 0x000fe20000004100 */
[----:B------:R-:W-:Y:S01]  /*2840*/  SHF.R.U32.HI R25, RZ, 0x10, R39 ;  /* 0x00000010ff197819 */ /* 0x000fe20000011627 */
[----:B------:R-:W3:Y:S01]  /*2850*/  MUFU.RCP R182, R61 ;  /* 0x0000003d00b67308 */ /* 0x000ee20000001000 */
[----:B------:R-:W-:Y:S02]  /*2860*/  HADD2.F32 R198, -RZ, R23.H0_H0 ;  /* 0x20000017ffc67230 */ /* 0x000fe40000004100 */
[----:B--2---:R-:W-:Y:S01]  /*2870*/  FMUL.FTZ R23, R197, R206 ;  /* 0x000000cec5177220 */ /* 0x004fe20000410000 */
[----:B------:R-:W-:Y:S02]  /*2880*/  HADD2.F32 R208, -RZ, R208.H0_H0 ;  /* 0x200000d0ffd07230 */ /* 0x000fe40000004100 */
[----:B------:R-:W-:Y:S01]  /*2890*/  FADD.FTZ R34, -R215, R34 ;  /* 0x00000022d7227221 */ /* 0x000fe20000010100 */
[----:B------:R-:W-:Y:S01]  /*28a0*/  SHF.R.U64 R206, R36, 0x10, R37 ;  /* 0x0000001024ce7819 */ /* 0x000fe20000001225 */
[----:B------:R-:W-:Y:S01]  /*28b0*/  FADD.FTZ R29, -R202, R29 ;  /* 0x0000001dca1d7221 */ /* 0x000fe20000010100 */
[----:B------:R-:W-:Y:S01]  /*28c0*/  HADD2.F32 R150, -RZ, R135.H1_H1 ;  /* 0x30000087ff967230 */ /* 0x000fe20000004100 */
[----:B------:R-:W2:Y:S01]  /*28d0*/  MUFU.RCP R184, R6 ;  /* 0x0000000600b87308 */ /* 0x000ea20000001000 */
[----:B------:R-:W-:Y:S01]  /*28e0*/  HADD2.F32 R202, -RZ, R25.H0_H0 ;  /* 0x20000019ffca7230 */ /* 0x000fe20000004100 */
[----:B------:R-:W-:Y:S01]  /*28f0*/  SHF.R.U64 R2, R2, 0x10, R3 ;  /* 0x0000001002027819 */ /* 0x000fe20000001203 */
[----:B------:R-:W-:-:S02]  /*2900*/  HADD2.F32 R177, -RZ, R39.H0_H0 ;  /* 0x20000027ffb17230 */ /* 0x000fc40000004100 */
[----:B0-----:R-:W-:Y:S01]  /*2910*/  FMUL.FTZ R25, R26, R65 ;  /* 0x000000411a197220 */ /* 0x001fe20000410000 */
[----:B------:R-:W-:Y:S01]  /*2920*/  HADD2.F32 R154, -RZ, R137.H1_H1 ;  /* 0x30000089ff9a7230 */ /* 0x000fe20000004100 */
[----:B------:R-:W-:Y:S01]  /*2930*/  SHF.R.U32.HI R3, RZ, 0x10, R3 ;  /* 0x00000010ff037819 */ /* 0x000fe20000011603 */
[----:B-1----:R-:W-:Y:S01]  /*2940*/  FMUL.FTZ R26, R34, R213 ;  /* 0x000000d5221a7220 */ /* 0x002fe20000410000 */
[----:B------:R-:W0:Y:S01]  /*2950*/  MUFU.RCP R181, R160 ;  /* 0x000000a000b57308 */ /* 0x000e220000001000 */
[----:B------:R-:W-:Y:S01]  /*2960*/  FADD.FTZ R208, -R208, R35 ;  /* 0x00000023d0d07221 */ /* 0x000fe20000010100 */
[----:B------:R-:W-:Y:S02]  /*2970*/  HADD2.F32 R206, -RZ, R206.H0_H0 ;  /* 0x200000ceffce7230 */ /* 0x000fe40000004100 */
[----:B---3--:R-:W-:Y:S01]  /*2980*/  FMUL.FTZ R35, R207, R182 ;  /* 0x000000b6cf237220 */ /* 0x008fe20000410000 */
[----:B------:R-:W-:Y:S01]  /*2990*/  HADD2.F32 R176, -RZ, R176.H0_H0 ;  /* 0x200000b0ffb07230 */ /* 0x000fe20000004100 */
[----:B------:R-:W-:Y:S01]  /*29a0*/  SHF.R.U64 R52, R52, 0x10, R53 ;  /* 0x0000001034347819 */ /* 0x000fe20000001235 */
[--C-:B------:R-:W-:Y:S01]  /*29b0*/  HADD2.F32 R182, -RZ, R167.reuse.H1_H1 ;  /* 0x300000a7ffb67230 */ /* 0x100fe20000004100 */
[----:B------:R-:W-:Y:S01]  /*29c0*/  SHF.R.U64 R56, R56, 0x10, R57 ;  /* 0x0000001038387819 */ /* 0x000fe20000001239 */
[----:B------:R-:W1:Y:S01]  /*29d0*/  MUFU.RCP R195, R5 ;  /* 0x0000000500c37308 */ /* 0x000e620000001000 */
[----:B--2---:R-:W-:Y:S01]  /*29e0*/  FMUL.FTZ R34, R209, R184 ;  /* 0x000000b8d1227220 */ /* 0x004fe20000410000 */
[----:B------:R-:W-:Y:S01]  /*29f0*/  HADD2.F32 R184, -RZ, R167.H0_H0 ;  /* 0x200000a7ffb87230 */ /* 0x000fe20000004100 */
[----:B------:R-:W-:Y:S01]  /*2a00*/  SHF.R.U64 R58, R58, 0x10, R59 ;  /* 0x000000103a3a7819 */ /* 0x000fe2000000123b */
[----:B------:R-:W-:Y:S01]  /*2a10*/  HADD2.F32 R11, -RZ, R147.H0_H0 ;  /* 0x20000093ff0b7230 */ /* 0x000fe20000004100 */
[----:B------:R-:W-:Y:S01]  /*2a20*/  SHF.R.U32.HI R57, RZ, 0x10, R57 ;  /* 0x00000010ff397819 */ /* 0x000fe20000011639 */
[--C-:B------:R-:W-:Y:S01]  /*2a30*/  HADD2.F32 R167, -RZ, R165.reuse.H0_H0 ;  /* 0x200000a5ffa77230 */ /* 0x100fe20000004100 */
[----:B------:R-:W-:Y:S01]  /*2a40*/  SHF.R.U32.HI R59, RZ, 0x10, R59 ;  /* 0x00000010ff3b7819 */ /* 0x000fe2000001163b */
[----:B------:R-:W2:Y:S01]  /*2a50*/  MUFU.RCP R170, R156 ;  /* 0x0000009c00aa7308 */ /* 0x000ea20000001000 */
[----:B0-----:R-:W-:Y:S01]  /*2a60*/  FMUL.FTZ R65, R186, R181 ;  /* 0x000000b5ba417220 */ /* 0x001fe20000410000 */
[----:B------:R-:W-:-:S02]  /*2a70*/  HADD2.F32 R186, -RZ, R165.H1_H1 ;  /* 0x300000a5ffba7230 */ /* 0x000fc40000004100 */
[----:B------:R-:W-:Y:S01]  /*2a80*/  FADD.FTZ R24, -R177, R30 ;  /* 0x0000001eb1187221 */ /* 0x000fe20000010100 */
[----:B------:R-:W-:Y:S01]  /*2a90*/  HADD2.F32 R165, -RZ, R2.H0_H0 ;  /* 0x20000002ffa57230 */ /* 0x000fe20000004100 */
[----:B------:R-:W-:Y:S01]  /*2aa0*/  SHF.R.U32.HI R30, RZ, 0x10, R51 ;  /* 0x00000010ff1e7819 */ /* 0x000fe20000011633 */
[----:B------:R-:W-:Y:S02]  /*2ab0*/  HADD2.F32 R2, -RZ, R3.H0_H0 ;  /* 0x20000003ff027230 */ /* 0x000fe40000004100 */
[----:B------:R-:W-:Y:S01]  /*2ac0*/  FADD.FTZ R206, -R206, R33 ;  /* 0x00000021cece7221 */ /* 0x000fe20000010100 */
[----:B------:R-:W0:Y:S01]  /*2ad0*/  MUFU.RCP R189, R10 ;  /* 0x0000000a00bd7308 */ /* 0x000e220000001000 */
[----:B-1----:R-:W-:Y:S01]  /*2ae0*/  FMUL.FTZ R22, R22, R195 ;  /* 0x000000c316167220 */ /* 0x002fe20000410000 */
[----:B------:R-:W-:Y:S02]  /*2af0*/  HADD2.F32 R195, -RZ, R147.H1_H1 ;  /* 0x30000093ffc37230 */ /* 0x000fe40000004100 */
[----:B------:R-:W-:Y:S01]  /*2b00*/  FMUL.FTZ R3, R161, R176 ;  /* 0x000000b0a1037220 */ /* 0x000fe20000410000 */
[----:B------:R-:W-:-:S02]  /*2b10*/  HADD2.F32 R152, -RZ, R137.H0_H0 ;  /* 0x20000089ff987230 */ /* 0x000fc40000004100 */
[----:B------:R-:W-:Y:S01]  /*2b20*/  FADD.FTZ R205, -R198, R27 ;  /* 0x0000001bc6cd7221 */ /* 0x000fe20000010100 */
[----:B------:R-:W-:Y:S02]  /*2b30*/  HADD2.F32 R178, -RZ, R178.H0_H0 ;  /* 0x200000b2ffb27230 */ /* 0x000fe40000004100 */
[----:B------:R-:W-:Y:S01]  /*2b40*/  FADD.FTZ R202, -R202, R31 ;  /* 0x0000001fcaca7221 */ /* 0x000fe20000010100 */
[----:B------:R-:W1:Y:S01]  /*2b50*/  MUFU.RCP R174, R66 ;  /* 0x0000004200ae7308 */ /* 0x000e620000001000 */
[----:B--2---:R-:W-:Y:S01]  /*2b60*/  FMUL.FTZ R170, R191, R170 ;  /* 0x000000aabfaa7220 */ /* 0x004fe20000410000 */
[----:B------:R-:W-:Y:S02]  /*2b70*/  HADD2.F32 R191, -RZ, R54.H0_H0 ;  /* 0x20000036ffbf7230 */ /* 0x000fe40000004100 */
[----:B------:R-:W-:Y:S01]  /*2b80*/  FMUL.FTZ R67, R67, R178 ;  /* 0x000000b243437220 */ /* 0x000fe20000410000 */
[----:B------:R-:W-:Y:S02]  /*2b90*/  HADD2.F32 R54, -RZ, R59.H0_H0 ;  /* 0x2000003bff367230 */ /* 0x000fe40000004100 */
[----:B------:R-:W-:Y:S01]  /*2ba0*/  FMUL.FTZ R59, R66, R165 ;  /* 0x000000a5423b7220 */ /* 0x000fe20000410000 */
[----:B------:R-:W-:Y:S01]  /*2bb0*/  HADD2.F32 R30, -RZ, R30.H0_H0 ;  /* 0x2000001eff1e7230 */ /* 0x000fe20000004100 */
[----:B------:R-:W-:Y:S01]  /*2bc0*/  SHF.R.U32.HI R53, RZ, 0x10, R53 ;  /* 0x00000010ff357819 */ /* 0x000fe20000011635 */
[----:B------:R2:W3:Y:S01]  /*2bd0*/  MUFU.RCP R173, R150 ;  /* 0x0000009600ad7308 */ /* 0x0004e20000001000 */
[----:B0-----:R-:W-:Y:S01]  /*2be0*/  FMUL.FTZ R33, R196, R189 ;  /* 0x000000bdc4217220 */ /* 0x001fe20000410000 */
[----:B------:R-:W-:-:S02]  /*2bf0*/  HADD2.F32 R189, -RZ, R52.H0_H0 ;  /* 0x20000034ffbd7230 */ /* 0x000fc40000004100 */
[----:B------:R-:W-:Y:S01]  /*2c00*/  FADD.FTZ R30, -R30, R7 ;  /* 0x000000071e1e7221 */ /* 0x000fe20000010100 */
[----:B------:R-:W-:Y:S02]  /*2c10*/  HADD2.F32 R52, -RZ, R57.H0_H0 ;  /* 0x20000039ff347230 */ /* 0x000fe40000004100 */
[----:B------:R-:W-:Y:S01]  /*2c20*/  FMUL.FTZ R216, R182, R13 ;  /* 0x0000000db6d87220 */ /* 0x000fe20000410000 */
[----:B------:R-:W-:Y:S02]  /*2c30*/  HADD2.F32 R196, -RZ, R64.H0_H0 ;  /* 0x20000040ffc47230 */ /* 0x000fe40000004100 */
[----:B------:R-:W-:Y:S01]  /*2c40*/  FADD.FTZ R64, RZ, R3 ;  /* 0x00000003ff407221 */ /* 0x000fe20000010000 */
[----:B------:R-:W0:Y:S01]  /*2c50*/  MUFU.RCP R171, R154 ;  /* 0x0000009a00ab7308 */ /* 0x000e220000001000 */
[----:B------:R-:W-:Y:S02]  /*2c60*/  HADD2.F32 R57, -RZ, R58.H0_H0 ;  /* 0x2000003aff397230 */ /* 0x000fe40000004100 */
[----:B-1----:R-:W-:Y:S01]  /*2c70*/  FMUL.FTZ R174, R199, R174 ;  /* 0x000000aec7ae7220 */ /* 0x002fe20000410000 */
[----:B------:R-:W-:Y:S01]  /*2c80*/  FFMA.FTZ R58, R3, R0, RZ ;  /* 0x00000000033a7223 */ /* 0x000fe200000100ff */
[----:B------:R-:W-:Y:S01]  /*2c90*/  FADD.FTZ R64, R64, R59 ;  /* 0x0000003b40407221 */ /* 0x000fe20000010000 */
[----:B------:R-:W-:-:S02]  /*2ca0*/  HADD2.F32 R179, -RZ, R179.H0_H0 ;  /* 0x200000b3ffb37230 */ /* 0x000fc40000004100 */
[----:B--2---:R-:W-:Y:S01]  /*2cb0*/  FMUL.FTZ R150, R150, R2 ;  /* 0x0000000296967220 */ /* 0x004fe20000410000 */
[----:B------:R-:W-:Y:S01]  /*2cc0*/  FFMA.FTZ R58, R59, R174, R58 ;  /* 0x000000ae3b3a7223 */ /* 0x000fe2000001003a */
[----:B------:R-:W1:Y:S01]  /*2cd0*/  MUFU.RCP R190, R11 ;  /* 0x0000000b00be7308 */ /* 0x000e620000001000 */
[----:B------:R-:W-:Y:S01]  /*2ce0*/  FADD.FTZ R199, R64, R67 ;  /* 0x0000004340c77221 */ /* 0x000fe20000010000 */
[----:B---3--:R-:W-:Y:S01]  /*2cf0*/  FMUL.FTZ R173, R30, R173 ;  /* 0x000000ad1ead7220 */ /* 0x008fe20000410000 */
[----:B------:R-:W-:Y:S01]  /*2d00*/  FFMA.FTZ R161, R67, R12, R58 ;  /* 0x0000000c43a17223 */ /* 0x000fe2000001003a */
[----:B------:R-:W-:Y:S01]  /*2d10*/  FMUL.FTZ R151, R151, R179 ;  /* 0x000000b397977220 */ /* 0x000fe20000410000 */
[----:B------:R-:W-:Y:S02]  /*2d20*/  HADD2.F32 R180, -RZ, R180.H0_H0 ;  /* 0x200000b4ffb47230 */ /* 0x000fe40000004100 */
[----:B------:R-:W-:Y:S01]  /*2d30*/  FMUL.FTZ R58, R157, R182 ;  /* 0x000000b69d3a7220 */ /* 0x000fe20000410000 */
[----:B------:R-:W-:Y:S01]  /*2d40*/  FFMA.FTZ R66, R150, R173, R161 ;  /* 0x000000ad96427223 */ /* 0x000fe200000100a1 */
[----:B------:R-:W2:Y:S01]  /*2d50*/  MUFU.RCP R27, R195 ;  /* 0x000000c3001b7308 */ /* 0x000ea20000001000 */
[----:B0-----:R-:W-:Y:S01]  /*2d60*/  FMUL.FTZ R171, R200, R171 ;  /* 0x000000abc8ab7220 */ /* 0x001fe20000410000 */
[----:B------:R-:W-:Y:S01]  /*2d70*/  FADD.FTZ R200, R199, R150 ;  /* 0x00000096c7c87221 */ /* 0x000fe20000010000 */
[----:B------:R-:W-:Y:S01]  /*2d80*/  FMUL.FTZ R157, R152, R189 ;  /* 0x000000bd989d7220 */ /* 0x000fe20000410000 */
[----:B------:R-:W-:-:S02]  /*2d90*/  HADD2.F32 R177, -RZ, R145.H0_H0 ;  /* 0x20000091ffb17230 */ /* 0x000fc40000004100 */
[----:B------:R-:W-:Y:S01]  /*2da0*/  FMUL.FTZ R153, R153, R180 ;  /* 0x000000b499997220 */ /* 0x000fe20000410000 */
[----:B------:R-:W-:Y:S02]  /*2db0*/  HADD2.F32 R53, -RZ, R53.H0_H0 ;  /* 0x20000035ff357230 */ /* 0x000fe40000004100 */
[----:B------:R-:W-:Y:S01]  /*2dc0*/  FMUL.FTZ R64, R159, R184 ;  /* 0x000000b89f407220 */ /* 0x000fe20000410000 */
[----:B------:R0:W3:Y:S01]  /*2dd0*/  MUFU.RCP R172, R152 ;  /* 0x0000009800ac7308 */ /* 0x0000e20000001000 */
[----:B-1----:R-:W-:Y:S01]  /*2de0*/  FMUL.FTZ R30, R29, R190 ;  /* 0x000000be1d1e7220 */ /* 0x002fe20000410000 */
[----:B------:R-:W-:Y:S02]  /*2df0*/  HADD2.F32 R158, -RZ, R139.H1_H1 ;  /* 0x3000008bff9e7230 */ /* 0x000fe40000004100 */
[----:B------:R-:W-:Y:S01]  /*2e00*/  FMUL.FTZ R218, R184, R15 ;  /* 0x0000000fb8da7220 */ /* 0x000fe20000410000 */
[----:B------:R-:W-:Y:S02]  /*2e10*/  HADD2.F32 R181, -RZ, R162.H1_H1 ;  /* 0x300000a2ffb57230 */ /* 0x000fe40000004100 */
[----:B------:R-:W-:Y:S01]  /*2e20*/  FMUL.FTZ R220, R186, R17 ;  /* 0x00000011badc7220 */ /* 0x000fe20000410000 */
[----:B------:R-:W-:-:S02]  /*2e30*/  HADD2.F32 R168, -RZ, R168.H0_H0 ;  /* 0x200000a8ffa87230 */ /* 0x000fc40000004100 */
[----:B------:R-:W-:Y:S01]  /*2e40*/  FMUL.FTZ R222, R167, R19 ;  /* 0x00000013a7de7220 */ /* 0x000fe20000410000 */
[----:B------:R-:W1:Y:S01]  /*2e50*/  MUFU.RCP R32, R177 ;  /* 0x000000b100207308 */ /* 0x000e620000001000 */
[----:B--2---:R-:W-:Y:S01]  /*2e60*/  FMUL.FTZ R29, R202, R27 ;  /* 0x0000001bca1d7220 */ /* 0x004fe20000410000 */
[----:B------:R-:W-:Y:S01]  /*2e70*/  FADD.FTZ R202, R200, R151 ;  /* 0x00000097c8ca7221 */ /* 0x000fe20000010000 */
[----:B------:R-:W-:Y:S01]  /*2e80*/  FFMA.FTZ R200, R151, R14, R66 ;  /* 0x0000000e97c87223 */ /* 0x000fe20000010042 */
[----:B0-----:R-:W-:Y:S01]  /*2e90*/  FMUL.FTZ R152, R4, R167 ;  /* 0x000000a704987220 */ /* 0x001fe20000410000 */
[----:B------:R-:W-:Y:S01]  /*2ea0*/  FMUL.FTZ R66, R55, R186 ;  /* 0x000000ba37427220 */ /* 0x000fe20000410000 */
[----:B------:R-:W-:Y:S01]  /*2eb0*/  FADD.FTZ R202, R202, R157 ;  /* 0x0000009dcaca7221 */ /* 0x000fe20000010000 */
[----:B------:R-:W-:Y:S01]  /*2ec0*/  FMUL.FTZ R55, R8, R181 ;  /* 0x000000b508377220 */ /* 0x000fe20000410000 */
[----:B------:R-:W0:Y:S01]  /*2ed0*/  MUFU.RCP R169, R158 ;  /* 0x0000009e00a97308 */ /* 0x000e220000001000 */
[----:B---3--:R-:W-:Y:S01]  /*2ee0*/  FMUL.FTZ R172, R201, R172 ;  /* 0x000000acc9ac7220 */ /* 0x008fe20000410000 */
[----:B------:R-:W-:Y:S01]  /*2ef0*/  FADD.FTZ R161, R202, R153 ;  /* 0x00000099caa17221 */ /* 0x000fe20000010000 */
[----:B------:R-:W-:Y:S01]  /*2f00*/  FMUL.FTZ R155, R155, R168 ;  /* 0x000000a89b9b7220 */ /* 0x000fe20000410000 */
[----:B------:R-:W-:-:S02]  /*2f10*/  HADD2.F32 R188, -RZ, R188.H0_H0 ;  /* 0x200000bcffbc7230 */ /* 0x000fc40000004100 */
[----:B------:R-:W-:Y:S01]  /*2f20*/  FFMA.FTZ R4, R157, R172, R200 ;  /* 0x000000ac9d047223 */ /* 0x000fe200000100c8 */
[----:B------:R-:W-:Y:S01]  /*2f30*/  FMUL.FTZ R200, R154, R53 ;  /* 0x000000359ac87220 */ /* 0x000fe20000410000 */
[----:B------:R-:W-:Y:S02]  /*2f40*/  HADD2.F32 R192, -RZ, R146.H1_H1 ;  /* 0x30000092ffc07230 */ /* 0x000fe40000004100 */
[----:B------:R-:W-:Y:S01]  /*2f50*/  FMUL.FTZ R201, R156, R191 ;  /* 0x000000bf9cc97220 */ /* 0x000fe20000410000 */
[----:B------:R-:W-:Y:S01]  /*2f60*/  FFMA.FTZ R159, R153, R16, R4 ;  /* 0x00000010999f7223 */ /* 0x000fe20000010004 */
[----:B------:R-:W-:Y:S01]  /*2f70*/  FADD.FTZ R8, R161, R200 ;  /* 0x000000c8a1087221 */ /* 0x000fe20000010000 */
[----:B------:R-:W-:Y:S01]  /*2f80*/  HADD2.F32 R187, -RZ, R187.H0_H0 ;  /* 0x200000bbffbb7230 */ /* 0x000fe20000004100 */
[----:B------:R2:W3:Y:S01]  /*2f90*/  MUFU.RCP R211, R192 ;  /* 0x000000c000d37308 */ /* 0x0004e20000001000 */
[----:B------:R-:W-:Y:S01]  /*2fa0*/  FFMA.FTZ R4, R200, R171, R159 ;  /* 0x000000abc8047223 */ /* 0x000fe2000001009f */
[----:B------:R-:W-:Y:S01]  /*2fb0*/  FADD.FTZ R8, R8, R155 ;  /* 0x0000009b08087221 */ /* 0x000fe20000010000 */
[----:B------:R-:W-:-:S02]  /*2fc0*/  HADD2.F32 R185, -RZ, R185.H0_H0 ;  /* 0x200000b9ffb97230 */ /* 0x000fc40000004100 */
[----:B------:R-:W-:Y:S01]  /*2fd0*/  FMUL.FTZ R154, R9, R188 ;  /* 0x000000bc099a7220 */ /* 0x000fe20000410000 */
[----:B------:R-:W-:Y:S01]  /*2fe0*/  FFMA.FTZ R4, R155, R18, R4 ;  /* 0x000000129b047223 */ /* 0x000fe20000010004 */
[----:B------:R-:W-:Y:S02]  /*2ff0*/  HADD2.F32 R163, -RZ, R163.H0_H0 ;  /* 0x200000a3ffa37230 */ /* 0x000fe40000004100 */
[----:B------:R-:W-:Y:S01]  /*3000*/  FMUL.FTZ R199, R5, R187 ;  /* 0x000000bb05c77220 */ /* 0x000fe20000410000 */
[----:B------:R-:W-:Y:S01]  /*3010*/  FADD.FTZ R9, R8, R201 ;  /* 0x000000c908097221 */ /* 0x000fe20000010000 */
[----:B------:R-:W-:Y:S01]  /*3020*/  FFMA.FTZ R5, R201, R170, R4 ;  /* 0x000000aac9057223 */ /* 0x000fe20000010004 */
[----:B-1----:R-:W-:Y:S01]  /*3030*/  FMUL.FTZ R32, R203, R32 ;  /* 0x00000020cb207220 */ /* 0x002fe20000410000 */
[----:B------:R-:W-:Y:S01]  /*3040*/  FMUL.FTZ R203, R192, R185 ;  /* 0x000000b9c0cb7220 */ /* 0x000fe20000410000 */
[----:B--2---:R-:W-:Y:S01]  /*3050*/  FMUL.FTZ R192, R158, R163 ;  /* 0x000000a39ec07220 */ /* 0x004fe20000410000 */
[----:B------:R-:W-:Y:S01]  /*3060*/  FADD.FTZ R9, R9, R58 ;  /* 0x0000003a09097221 */ /* 0x000fe20000010000 */
[----:B0-----:R-:W-:Y:S01]  /*3070*/  FMUL.FTZ R169, R204, R169 ;  /* 0x000000a9cca97220 */ /* 0x001fe20000410000 */
[----:B------:R-:W-:Y:S01]  /*3080*/  FFMA.FTZ R5, R58, R13, R5 ;  /* 0x0000000d3a057223 */ /* 0x000fe20000010005 */
[----:B------:R-:W-:-:S02]  /*3090*/  HADD2.F32 R56, -RZ, R56.H0_H0 ;  /* 0x20000038ff387230 */ /* 0x000fc40000004100 */
[----:B------:R-:W-:Y:S01]  /*30a0*/  FADD.FTZ R9, R9, R192 ;  /* 0x000000c009097221 */ /* 0x000fe20000010000 */
[----:B------:R-:W-:Y:S02]  /*30b0*/  HADD2.F32 R7, -RZ, R145.H1_H1 ;  /* 0x30000091ff077230 */ /* 0x000fe40000004100 */
[----:B------:R-:W-:Y:S01]  /*30c0*/  FFMA.FTZ R5, R192, R169, R5 ;  /* 0x000000a9c0057223 */ /* 0x000fe20000010005 */
[----:B------:R-:W-:Y:S02]  /*30d0*/  HADD2.F32 R190, -RZ, R162.H0_H0 ;  /* 0x200000a2ffbe7230 */ /* 0x000fe40000004100 */
[----:B------:R-:W-:Y:S01]  /*30e0*/  FMUL.FTZ R160, R160, R56 ;  /* 0x00000038a0a07220 */ /* 0x000fe20000410000 */
[----:B------:R-:W-:Y:S01]  /*30f0*/  FADD.FTZ R9, R9, R64 ;  /* 0x0000004009097221 */ /* 0x000fe20000010000 */
[----:B------:R-:W-:Y:S02]  /*3100*/  HADD2.F32 R198, -RZ, R149.H0_H0 ;  /* 0x20000095ffc67230 */ /* 0x000fe40000004100 */
[----:B------:R-:W-:Y:S01]  /*3110*/  FFMA.FTZ R5, R64, R15, R5 ;  /* 0x0000000f40057223 */ /* 0x000fe20000010005 */
[--C-:B------:R-:W-:Y:S01]  /*3120*/  HADD2.F32 R162, -RZ, R183.reuse.H0_H0 ;  /* 0x200000b7ffa27230 */ /* 0x100fe20000004100 */
[----:B------:R-:W0:Y:S01]  /*3130*/  MUFU.RCP R28, R7 ;  /* 0x00000007001c7308 */ /* 0x000e220000001000 */
[----:B------:R-:W-:-:S02]  /*3140*/  HADD2.F32 R183, -RZ, R183.H1_H1 ;  /* 0x300000b7ffb77230 */ /* 0x000fc40000004100 */
[----:B---3--:R-:W-:Y:S01]  /*3150*/  FMUL.FTZ R24, R24, R211 ;  /* 0x000000d318187220 */ /* 0x008fe20000410000 */
[----:B------:R-:W-:Y:S01]  /*3160*/  FADD.FTZ R9, R9, R160 ;  /* 0x000000a009097221 */ /* 0x000fe20000010000 */
[----:B------:R-:W-:Y:S01]  /*3170*/  FFMA.FTZ R5, R160, R65, R5 ;  /* 0x00000041a0057223 */ /* 0x000fe20000010005 */
[----:B------:R-:W-:Y:S01]  /*3180*/  FMUL.FTZ R202, R175, R190 ;  /* 0x000000beafca7220 */ /* 0x000fe20000410000 */
[----:B------:R-:W-:Y:S01]  /*3190*/  FMUL.FTZ R175, R194, R183 ;  /* 0x000000b7c2af7220 */ /* 0x000fe20000410000 */
[----:B------:R-:W-:Y:S01]  /*31a0*/  FMUL.FTZ R194, R61, R52 ;  /* 0x000000343dc27220 */ /* 0x000fe20000410000 */
[----:B------:R1:W2:Y:S01]  /*31b0*/  MUFU.RCP R211, R198 ;  /* 0x000000c600d37308 */ /* 0x0002a20000001000 */
        /* <DEDUP_REMOVED lines=9> */
[----:B-1----:R-:W-:Y:S01]  /*3250*/  FFMA.FTZ R198, R152, R19, R5 ;  /* 0x0000001398c67223 */ /* 0x002fe20000010005 */
[----:B0-----:R-:W-:Y:S01]  /*3260*/  FMUL.FTZ R31, R205, R28 ;  /* 0x0000001ccd1f7220 */ /* 0x001fe20000410000 */
[----:B------:R-:W-:Y:S01]  /*3270*/  FMUL.FTZ R204, R10, R54 ;  /* 0x000000360acc7220 */ /* 0x000fe20000410000 */
[----:B------:R-:W-:Y:S01]  /*3280*/  FADD.FTZ R210, R210, R61 ;  /* 0x0000003dd2d27221 */ /* 0x000fe20000010000 */
[----:B------:R-:W-:Y:S01]  /*3290*/  FFMA.FTZ R198, R61, R34, R198 ;  /* 0x000000223dc67223 */ /* 0x000fe200000100c6 */
[----:B------:R-:W-:Y:S02]  /*32a0*/  HADD2.F32 R60, -RZ, R60.H0_H0 ;  /* 0x2000003cff3c7230 */ /* 0x000fe40000004100 */
[----:B------:R-:W-:Y:S01]  /*32b0*/  FMUL.FTZ R156, R193, R162 ;  /* 0x000000a2c19c7220 */ /* 0x000fe20000410000 */
[----:B--2---:R-:W-:Y:S01]  /*32c0*/  FMUL.FTZ R28, R206, R211 ;  /* 0x000000d3ce1c7220 */ /* 0x004fe20000410000 */
[----:B------:R-:W-:Y:S01]  /*32d0*/  FMUL.FTZ R206, R7, R164 ;  /* 0x000000a407ce7220 */ /* 0x000fe20000410000 */
[----:B------:R-:W-:Y:S01]  /*32e0*/  FADD.FTZ R7, R210, R55 ;  /* 0x00000037d2077221 */ /* 0x000fe20000010000 */
[----:B------:R-:W-:Y:S01]  /*32f0*/  FFMA.FTZ R5, R55, R20, R198 ;  /* 0x0000001437057223 */ /* 0x000fe200000100c6 */
[----:B------:R-:W-:Y:S01]  /*3300*/  FMUL.FTZ R159, R177, R60 ;  /* 0x0000003cb19f7220 */ /* 0x000fe20000410000 */
[----:B------:R-:W-:-:S02]  /*3310*/  HADD2.F32 R197, -RZ, R149.H1_H1 ;  /* 0x30000095ffc57230 */ /* 0x000fc40000004100 */
[----:B------:R-:W-:Y:S01]  /*3320*/  FADD.FTZ R7, R7, R204 ;  /* 0x000000cc07077221 */ /* 0x000fe20000010000 */
[----:B------:R-:W-:Y:S01]  /*3330*/  FFMA.FTZ R5, R204, R33, R5 ;  /* 0x00000021cc057223 */ /* 0x000fe20000010005 */
[----:B------:R-:W-:Y:S01]  /*3340*/  HADD2.F32 R62, -RZ, R62.H0_H0 ;  /* 0x2000003eff3e7230 */ /* 0x000fe20000004100 */
[----:B------:R-:W0:Y:S01]  /*3350*/  MUFU.RCP R213, R197 ;  /* 0x000000c500d57308 */ /* 0x000e220000001000 */
        /* <DEDUP_REMOVED lines=57> */
.L_x_1149:
        /* <DEDUP_REMOVED lines=75> */
.L_x_1151:
[----:B------:R-:W-:Y:S05]  /*3ba0*/  BSYNC.RECONVERGENT B0 ;  /* 0x0000000000007941 */ /* 0x000fea0003800200 */
.L_x_1150:
        /* <DEDUP_REMOVED lines=76> */
.L_x_1153:
[----:B------:R-:W2:Y:S04]  /*4070*/  LDG.E.STRONG.GPU R2, desc[UR12][R6.64] ;  /* 0x0000000c06027981 */ /* 0x000ea8000c1ef900 */
[----:B--2---:R-:W-:Y:S01]  /*4080*/  CCTL.IVALL ;  /* 0x00000000ff00798f */ /* 0x004fe20002000000 */
[----:B------:R-:W-:Y:S05]  /*4090*/  YIELD ;  /* 0x0000000000007946 */ /* 0x000fea0003800000 */
[----:B------:R-:W-:-:S13]  /*40a0*/  ISETP.NE.AND P0, PT, R2, R9, PT ;  /* 0x000000090200720c */ /* 0x000fda0003f05270 */
[----:B------:R-:W-:Y:S05]  /*40b0*/  @P0 BRA `(.L_x_1153) ;  /* 0xfffffffc00ec0947 */ /* 0x000fea000383ffff */
.L_x_1152:
        /* <DEDUP_REMOVED lines=13> */
[----:B------:R-:W-:Y:S01]  /*4190*/  MOV R6, UR11 ;  /* 0x0000000b00067c02 */ /* 0x000fe20008000f00 */
[----:B--2---:R-:W-:-:S03]  /*41a0*/  FADD.FTZ R2, R2, R7 ;  /* 0x0000000702027221 */ /* 0x004fc60000010000 */
[----:B------:R-:W1:Y:S01]  /*41b0*/  SHFL.BFLY PT, R8, R9, 0x2, 0x1f ;  /* 0x0c401f0009087f89 */ /* 0x000e6200000e0000 */
[----:B------:R-:W-:-:S03]  /*41c0*/  LEA R193, R6, R193, 0x7 ;  /* 0x000000c106c17211 */ /* 0x000fc600078e38ff */
[----:B------:R-:W2:Y:S01]  /*41d0*/  SHFL.BFLY PT, R11, R2, 0x2, 0x1f ;  /* 0x0c401f00020b7f89 */ /* 0x000ea200000e0000 */
[----:B-1----:R-:W-:Y:S01]  /*41e0*/  FADD.FTZ R8, R9, R8 ;  /* 0x0000000809087221 */ /* 0x002fe20000010000 */
[----:B--2---:R-:W-:-:S04]  /*41f0*/  FADD.FTZ R11, R2, R11 ;  /* 0x0000000b020b7221 */ /* 0x004fc80000010000 */
[----:B------:R-:W1:Y:S04]  /*4200*/  SHFL.BFLY PT, R53, R8, 0x4, 0x1f ;  /* 0x0c801f0008357f89 */ /* 0x000e6800000e0000 */
[----:B------:R-:W2:Y:S01]  /*4210*/  SHFL.BFLY PT, R10, R11, 0x4, 0x1f ;  /* 0x0c801f000b0a7f89 */ /* 0x000ea200000e0000 */
[----:B-1----:R-:W-:Y:S01]  /*4220*/  FADD.FTZ R53, R8, R53 ;  /* 0x0000003508357221 */ /* 0x002fe20000010000 */
[----:B------:R-:W-:Y:S01]  /*4230*/  MOV R8, UR10 ;  /* 0x0000000a00087c02 */ /* 0x000fe20008000f00 */
[----:B------:R-:W-:Y:S01]  /*4240*/  UIADD3 UR10, UPT, UPT, UR10, UR15, URZ ;  /* 0x0000000f0a0a7290 */ /* 0x000fe2000fffe0ff */
[----:B--2---:R-:W-:Y:S02]  /*4250*/  FADD.FTZ R10, R11, R10 ;  /* 0x0000000a0b0a7221 */ /* 0x004fe40000010000 */
[----:B------:R-:W1:Y:S01]  /*4260*/  SHFL.BFLY PT, R4, R53, 0x8, 0x1f ;  /* 0x0d001f0035047f89 */ /* 0x000e6200000e0000 */
[----:B------:R-:W-:Y:S01]  /*4270*/  LEA R193, R8, R193, 0xc ;  /* 0x000000c108c17211 */ /* 0x000fe200078e60ff */
[----:B0-----:R-:W-:-:S02]  /*4280*/  UISETP.GE.AND UP0, UPT, UR10, UR5, UPT ;  /* 0x000000050a00728c */ /* 0x001fc4000bf06270 */
[----:B------:R-:W0:Y:S01]  /*4290*/  SHFL.BFLY PT, R5, R10, 0x8, 0x1f ;  /* 0x0d001f000a057f89 */ /* 0x000e2200000e0000 */
[----:B-1----:R-:W-:Y:S01]  /*42a0*/  FADD.FTZ R4, R53, R4 ;  /* 0x0000000435047221 */ /* 0x002fe20000010000 */
[----:B0-----:R-:W-:-:S04]  /*42b0*/  FADD.FTZ R5, R10, R5 ;  /* 0x000000050a057221 */ /* 0x001fc80000010000 */
        /* <DEDUP_REMOVED lines=9> */
[C-C-:B------:R-:W-:Y:S01]  /*4350*/  FFMA.FTZ R174, R7.reuse, R174, R6.reuse ;  /* 0x000000ae07ae7223 */ /* 0x140fe20000010006 */
        /* <DEDUP_REMOVED lines=167> */
.L_x_1145:
        /* <DEDUP_REMOVED lines=24> */
.L_x_1155:
        /* <DEDUP_REMOVED lines=11> */
.L_x_3072:


//--------------------- .text._ZN10layer_norm22ln_bwd_finalize_kernelINS_22Kernel_traits_finalizeILj16384E6__halfS2_S2_fjLj1024ELj4ENS_18Kernel_traits_baseILj16384ES2_S2_S2_fjLj1024EEEEEEEvNS_9BwdParamsE --------------------------
	.section	.text._ZN10layer_norm22ln_bwd_finalize_kernelINS_22Kernel_traits_finalizeILj16384E6__halfS2_S2_fjLj1024ELj4ENS_18Kernel_traits_baseILj16384ES2_S2_S2_fjLj1024EEEEEEEvNS_9BwdParamsE,"ax",@progbits
	.align	128
        .global         _ZN10layer_norm22ln_bwd_finalize_kernelINS_22Kernel_traits_finalizeILj16384E6__halfS2_S2_fjLj1024ELj4ENS_18Kernel_traits_baseILj16384ES2_S2_S2_fjLj1024EEEEEEEvNS_9BwdParamsE
        .type           _ZN10layer_norm22ln_bwd_finalize_kernelINS_22Kernel_traits_finalizeILj16384E6__halfS2_S2_fjLj1024ELj4ENS_18Kernel_traits_baseILj16384ES2_S2_S2_fjLj1024EEEEEEEvNS_9BwdParamsE,@function
        .size           _ZN10layer_norm22ln_bwd_finalize_kernelINS_22Kernel_traits_finalizeILj16384E6__halfS2_S2_fjLj1024ELj4ENS_18Kernel_traits_baseILj16384ES2_S2_S2_fjLj1024EEEEEEEvNS_9BwdParamsE,(.L_x_3073 - _ZN10layer_norm22ln_bwd_finalize_kernelINS_22Kernel_traits_finalizeILj16384E6__halfS2_S2_fjLj1024ELj4ENS_18Kernel_traits_baseILj16384ES2_S2_S2_fjLj1024EEEEEEEvNS_9BwdParamsE)
        .other          _ZN10layer_norm22ln_bwd_finalize_kernelINS_22Kernel_traits_finalizeILj16384E6__halfS2_S2_fjLj1024ELj4ENS_18Kernel_traits_baseILj16384ES2_S2_S2_fjLj1024EEEEEEEvNS_9BwdParamsE,@"STO_CUDA_ENTRY STV_DEFAULT"
_ZN10layer_norm22ln_bwd_finalize_kernelINS_22Kernel_traits_finalizeILj16384E6__halfS2_S2_fjLj1024ELj4ENS_18Kernel_traits_baseILj16384ES2_S2_S2_fjLj1024EEEEEEEvNS_9BwdParamsE:
.text._ZN10layer_norm22ln_bwd_finalize_kernelINS_22Kernel_traits_finalizeILj16384E6__halfS2_S2_fjLj1024ELj4ENS_18Kernel_traits_baseILj16384ES2_S2_S2_fjLj1024EEEEEEEvNS_9BwdParamsE:
        /* <DEDUP_REMOVED lines=37> */
.L_x_1160:
        /* <DEDUP_REMOVED lines=118> */
.L_x_1159:
[----:B------:R-:W-:Y:S05]  /*09b0*/  BSYNC.RECONVERGENT B1 ;  /* 0x0000000000017941 */ /* 0x000fea0003800200 */
.L_x_1158:
        /* <DEDUP_REMOVED lines=65> */
.L_x_1162:
[----:B------:R-:W-:Y:S05]  /*0dd0*/  BSYNC.RECONVERGENT B1 ;  /* 0x0000000000017941 */ /* 0x000fea0003800200 */
.L_x_1161:
        /* <DEDUP_REMOVED lines=37> */
.L_x_1164:
[----:B------:R-:W-:Y:S05]  /*1030*/  BSYNC.RECONVERGENT B1 ;  /* 0x0000000000017941 */ /* 0x000fea0003800200 */
.L_x_1163:
[----:B------:R-:W-:Y:S05]  /*1040*/  @!P1 BRA `(.L_x_1157) ;  /* 0x00000000003c9947 */ /* 0x000fea0003800000 */
[----:B------:R-:W0:Y:S01]  /*1050*/  LDC.64 R6, c[0x0][0x3e0] ;  /* 0x0000f800ff067b82 */ /* 0x000e220000000a00 */
[----:B------:R-:W-:Y:S02]  /*1060*/  LEA R2, R15, R11, 0xe ;  /* 0x0000000b0f027211 */ /* 0x000fe400078e70ff */
[----:B------:R-:W-:Y:S02]  /*1070*/  IADD3 R24, PT, PT, -R24, RZ, RZ ;  /* 0x000000ff18187210 */ /* 0x000fe40007ffe1ff */
[----:B------:R-:W-:-:S03]  /*1080*/  IADD3 R11, PT, PT, R13, R2, RZ ;  /* 0x000000020d0b7210 */ /* 0x000fc60007ffe0ff */
[----:B------:R-:W1:Y:S04]  /*1090*/  LDC.64 R8, c[0x0][0x3e8] ;  /* 0x0000fa00ff087b82 */ /* 0x000e680000000a00 */
.L_x_1165:
        /* <DEDUP_REMOVED lines=10> */
.L_x_1157:
[----:B------:R-:W-:Y:S05]  /*1140*/  BSYNC.RECONVERGENT B0 ;  /* 0x0000000000007941 */ /* 0x000fea0003800200 */
.L_x_1156:
        /* <DEDUP_REMOVED lines=55> */
.L_x_1166:
        /* <DEDUP_REMOVED lines=12> */
.L_x_3073:


//--------------------- .text._ZN10layer_norm13ln_bwd_kernelINS_13Kernel_traitsI6__halfS2_S2_fjLj16384ELj4ELj1ELj4ELj16ENS_18Kernel_traits_baseILj16384ES2_S2_S2_fjLj128EEEEEEEvNS_9BwdParamsE --------------------------
	.section	.text._ZN10layer_norm13ln_bwd_kernelINS_13Kernel_traitsI6__halfS2_S2_fjLj16384ELj4ELj1ELj4ELj16ENS_18Kernel_traits_baseILj16384ES2_S2_S2_fjLj128EEEEEEEvNS_9BwdParamsE,"ax",@progbits
	.align	128
        .global         _ZN10layer_norm13ln_bwd_kernelINS_13Kernel_traitsI6__halfS2_S2_fjLj16384ELj4ELj1ELj4ELj16ENS_18Kernel_traits_baseILj16384ES2_S2_S2_fjLj128EEEEEEEvNS_9BwdParamsE
        .type           _ZN10layer_norm13ln_bwd_kernelINS_13Kernel_traitsI6__halfS2_S2_fjLj16384ELj4ELj1ELj4ELj16ENS_18Kernel_traits_baseILj16384ES2_S2_S2_fjLj128EEEEEEEvNS_9BwdParamsE,@function
        .size           _ZN10layer_norm13ln_bwd_kernelINS_13Kernel_traitsI6__halfS2_S2_fjLj16384ELj4ELj1ELj4ELj16ENS_18Kernel_traits_baseILj16384ES2_S2_S2_fjLj128EEEEEEEvNS_9BwdParamsE,(.L_x_3074 - _ZN10layer_norm13ln_bwd_kernelINS_13Kernel_traitsI6__halfS2_S2_fjLj16384ELj4ELj1ELj4ELj16ENS_18Kernel_traits_baseILj16384ES2_S2_S2_fjLj128EEEEEEEvNS_9BwdParamsE)
        .other          _ZN10layer_norm13ln_bwd_kernelINS_13Kernel_traitsI6__halfS2_S2_fjLj16384ELj4ELj1ELj4ELj16ENS_18Kernel_traits_baseILj16384ES2_S2_S2_fjLj128EEEEEEEvNS_9BwdParamsE,@"STO_CUDA_ENTRY STV_DEFAULT"
_ZN10layer_norm13ln_bwd_kernelINS_13Kernel_traitsI6__halfS2_S2_fjLj16384ELj4ELj1ELj4ELj16ENS_18Kernel_traits_baseILj16384ES2_S2_S2_fjLj128EEEEEEEvNS_9BwdParamsE:
.text._ZN10layer_norm13ln_bwd_kernelINS_13Kernel_traitsI6__halfS2_S2_fjLj16384ELj4ELj1ELj4ELj16ENS_18Kernel_traits_baseILj16384ES2_S2_S2_fjLj128EEEEEEEvNS_9BwdParamsE:
        /* <DEDUP_REMOVED lines=100> */
.L_x_1174:
[----:B-1----:R-:W0:Y:S01]  /*0640*/  LDC.64 R36, c[0x0][0x398] ;  /* 0x0000e600ff247b82 */ /* 0x002e220000000a00 */
        /* <DEDUP_REMOVED lines=17> */
[----:B------:R-:W-:-:S03]  /*0760*/  MOV R199, RZ ;  /* 0x000000ff00c77202 */ /* 0x000fc60000000f00 */
[C---:B-1----:R-:W-:Y:S01]  /*0770*/  @!P0 IMAD.WIDE R138, R107.reuse, 0x4, R138 ;  /* 0x000000046b8a8825 */ /* 0x042fe200078e028a */
[----:B------:R-:W2:Y:S03]  /*0780*/  LDG.E.128 R52, desc[UR4][R140.64] ;  /* 0x000000048c347981 */ /* 0x000ea6000c1e1d00 */
[----:B---3--:R-:W-:Y:S01]  /*0790*/  IMAD.WIDE R136, R107, 0x4, R142 ;  /* 0x000000046b887825 */ /* 0x008fe200078e028e */
[----:B------:R-:W3:Y:S03]  /*07a0*/  LDG.E.128 R56, desc[UR4][R140.64+0x2000] ;  /* 0x002000048c387981 */ /* 0x000ee6000c1e1d00 */
[----:B----4-:R-:W-:Y:S01]  /*07b0*/  @P0 IMAD.WIDE.U32 R142, R3, 0x10, R144 ;  /* 0x00000010038e0825 */ /* 0x010fe200078e0090 */
[----:B------:R-:W4:Y:S04]  /*07c0*/  LDG.E.128 R60, desc[UR4][R140.64+0x4000] ;  /* 0x004000048c3c7981 */ /* 0x000f28000c1e1d00 */
        /* <DEDUP_REMOVED lines=19> */
[----:B------:R-:W-:-:S02]  /*0900*/  @!P0 MOV R181, R64 ;  /* 0x0000004000b58202 */ /* 0x000fc40000000f00 */
[----:B------:R-:W-:Y:S02]  /*0910*/  @!P0 MOV R185, R65 ;  /* 0x0000004100b98202 */ /* 0x000fe40000000f00 */
[----:B------:R-:W-:Y:S02]  /*0920*/  @!P0 MOV R187, R66 ;  /* 0x0000004200bb8202 */ /* 0x000fe40000000f00 */
[----:B------:R-:W-:Y:S02]  /*0930*/  @!P0 MOV R148, R67 ;  /* 0x0000004300948202 */ /* 0x000fe40000000f00 */
        /* <DEDUP_REMOVED lines=15> */
[----:B------:R-:W-:Y:S01]  /*0a30*/  @P0 MOV R148, R67 ;  /* 0x0000004300940202 */ /* 0x000fe20000000f00 */
[----:B0-----:R-:W-:Y:S06]  /*0a40*/  @P0 BRA `(.L_x_1168) ;  /* 0x0000001000840947 */ /* 0x001fec0003800000 */
[----:B-----5:R-:W-:Y:S02]  /*0a50*/  HADD2.F32 R0, -RZ, R36.H0_H0 ;  /* 0x20000024ff007230 */ /* 0x020fe40000004100 */
[--C-:B------:R-:W-:Y:S02]  /*0a60*/  HADD2.F32 R62, -RZ, R40.reuse.H0_H0 ;  /* 0x20000028ff3e7230 */ /* 0x100fe40000004100 */
        /* <DEDUP_REMOVED lines=8> */
[----:B------:R-:W-:Y:S02]  /*0af0*/  HADD2.F32 R56, -RZ, R38.H0_H0 ;  /* 0x20000026ff387230 */ /* 0x000fe40000004100 */
[----:B------:R-:W-:Y:S01]  /*0b00*/  FADD.FTZ R67, R138, -R199 ;  /* 0x800000c78a437221 */ /* 0x000fe20000010000 */
[----:B------:R-:W-:Y:S02]  /*0b10*/  HADD2.F32 R42, -RZ, R42.H1_H1 ;  /* 0x3000002aff2a7230 */ /* 0x000fe40000004100 */
[----:B------:R-:W-:Y:S01]  /*0b20*/  FMUL.FTZ R147, R136, R147 ;  /* 0x0000009388937220 */ /* 0x000fe20000410000 */
        /* <DEDUP_REMOVED lines=13> */
[----:B------:R-:W-:Y:S01]  /*0c00*/  FMUL.FTZ R145, R136, R145 ;  /* 0x0000009188917220 */ /* 0x000fe20000410000 */
[--C-:B------:R-:W-:Y:S02]  /*0c10*/  HADD2.F32 R64, -RZ, R41.reuse.H0_H0 ;  /* 0x20000029ff407230 */ /* 0x100fe40000004100 */
[----:B------:R-:W-:Y:S01]  /*0c20*/  FADD.FTZ R55, R162, -R199 ;  /* 0x800000c7a2377221 */ /* 0x000fe20000010000 */
[----:B------:R-:W-:-:S02]  /*0c30*/  HADD2.F32 R66, -RZ, R41.H1_H1 ;  /* 0x30000029ff427230 */ /* 0x000fc40000004100 */
[----:B------:R-:W-:Y:S01]  /*0c40*/  FMUL.FTZ R143, R136, R143 ;  /* 0x0000008f888f7220 */ /* 0x000fe20000410000 */
[----:B------:R-:W-:Y:S02]  /*0c50*/  HADD2.F32 R146, -RZ, R45.H0_H0 ;  /* 0x2000002dff927230 */ /* 0x000fe40000004100 */
        /* <DEDUP_REMOVED lines=15> */
[----:B------:R-:W-:Y:S02]  /*0d50*/  HADD2.F32 R144, -RZ, R44.H0_H0 ;  /* 0x2000002cff907230 */ /* 0x000fe40000004100 */
[--C-:B------:R-:W-:Y:S01]  /*0d60*/  FADD.FTZ R65, R140, -R199.reuse ;  /* 0x800000c78c417221 */ /* 0x100fe20000010000 */
[----:B------:R-:W-:Y:S02]  /*0d70*/  HADD2.F32 R36, -RZ, R152.H1_H1 ;  /* 0x30000098ff247230 */ /* 0x000fe40000004100 */
[--C-:B------:R-:W-:Y:S01]  /*0d80*/  FADD.FTZ R215, R142, -R199.reuse ;  /* 0x800000c78ed77221 */ /* 0x100fe20000010000 */
[----:B------:R-:W-:Y:S02]  /*0d90*/  HADD2.F32 R188, -RZ, R187.H0_H0 ;  /* 0x200000bbffbc7230 */ /* 0x000fe40000004100 */
[----:B------:R-:W-:Y:S01]  /*0da0*/  FADD.FTZ R63, R144, -R199 ;  /* 0x800000c7903f7221 */ /* 0x000fe20000010000 */
[----:B------:R-:W-:-:S02]  /*0db0*/  HADD2.F32 R149, -RZ, R32.H1_H1 ;  /* 0x30000020ff957230 */ /* 0x000fc40000004100 */
        /* <DEDUP_REMOVED lines=8> */
[----:B------:R-:W-:Y:S01]  /*0e40*/  FADD.FTZ R213, R44, -R199 ;  /* 0x800000c72cd57221 */ /* 0x000fe20000010000 */
[----:B------:R-:W-:Y:S02]  /*0e50*/  HADD2.F32 R42, -RZ, R3.H1_H1 ;  /* 0x30000003ff2a7230 */ /* 0x000fe40000004100 */
[----:B------:R-:W-:Y:S01]  /*0e60*/  FMUL.FTZ R3, R0, R37 ;  /* 0x0000002500037220 */ /* 0x000fe20000410000 */
[----:B------:R-:W-:Y:S02]  /*0e70*/  HADD2.F32 R48, -RZ, R33.H0_H0 ;  /* 0x20000021ff307230 */ /* 0x000fe40000004100 */
[----:B------:R-:W-:Y:S01]  /*0e80*/  FMUL.FTZ R0, R136, R197 ;  /* 0x000000c588007220 */ /* 0x000fe20000410000 */
[----:B------:R-:W-:Y:S02]  /*0e90*/  HADD2.F32 R38, -RZ, R151.H1_H1 ;  /* 0x30000097ff267230 */ /* 0x000fe40000004100 */
[----:B------:R-:W-:Y:S01]  /*0ea0*/  FADD.FTZ R229, RZ, R3 ;  /* 0x00000003ffe57221 */ /* 0x000fe20000010000 */
[----:B------:R-:W-:-:S02]  /*0eb0*/  HADD2.F32 R151, -RZ, R33.H1_H1 ;  /* 0x30000021ff977230 */ /* 0x000fc40000004100 */
[C---:B------:R-:W-:Y:S01]  /*0ec0*/  FMUL.FTZ R63, R136.reuse, R63 ;  /* 0x0000003f883f7220 */ /* 0x040fe20000410000 */
[--C-:B------:R-:W-:Y:S02]  /*0ed0*/  HADD2.F32 R192, -RZ, R148.reuse.H0_H0 ;  /* 0x20000094ffc07230 */ /* 0x100fe40000004100 */
[----:B------:R-:W-:Y:S01]  /*0ee0*/  FMUL.FTZ R61, R136, R61 ;  /* 0x0000003d883d7220 */ /* 0x000fe20000410000 */
[----:B------:R-:W-:Y:S02]  /*0ef0*/  HADD2.F32 R191, -RZ, R148.H1_H1 ;  /* 0x30000094ffbf7230 */ /* 0x000fe40000004100 */
[----:B------:R-:W-:Y:S01]  /*0f00*/  FMUL.FTZ R148, R149, R36 ;  /* 0x0000002495947220 */ /* 0x000fe20000410000 */
[----:B------:R-:W-:Y:S02]  /*0f10*/  HADD2.F32 R50, -RZ, R34.H0_H0 ;  /* 0x20000022ff327230 */ /* 0x000fe40000004100 */
[----:B------:R-:W-:Y:S01]  /*0f20*/  FMUL.FTZ R149, R48, R39 ;  /* 0x0000002730957220 */ /* 0x000fe20000410000 */
[----:B------:R-:W-:-:S02]  /*0f30*/  HADD2.F32 R146, -RZ, R23.H1_H1 ;  /* 0x30000017ff927230 */ /* 0x000fc40000004100 */
[----:B------:R-:W-:Y:S01]  /*0f40*/  FFMA.FTZ R48, R0, R3, RZ ;  /* 0x0000000300307223 */ /* 0x000fe200000100ff */
[----:B------:R-:W-:Y:S02]  /*0f50*/  HADD2.F32 R154, -RZ, R45.H1_H1 ;  /* 0x3000002dff9a7230 */ /* 0x000fe40000004100 */
[----:B------:R-:W-:Y:S01]  /*0f60*/  FMUL.FTZ R55, R136, R55 ;  /* 0x0000003788377220 */ /* 0x000fe20000410000 */
[----:B------:R-:W-:Y:S02]  /*0f70*/  HADD2.F32 R186, -RZ, R185.H0_H0 ;  /* 0x200000b9ffba7230 */ /* 0x000fe40000004100 */
[----:B------:R-:W-:Y:S01]  /*0f80*/  FMUL.FTZ R197, R146, R191 ;  /* 0x000000bf92c57220 */ /* 0x000fe20000410000 */
[----:B------:R-:W-:Y:S02]  /*0f90*/  HADD2.F32 R195, -RZ, R21.H0_H0 ;  /* 0x20000015ffc37230 */ /* 0x000fe40000004100 */
[----:B------:R-:W-:Y:S01]  /*0fa0*/  FMUL.FTZ R146, R136, R227 ;  /* 0x000000e388927220 */ /* 0x000fe20000410000 */
[----:B------:R-:W-:-:S02]  /*0fb0*/  HADD2.F32 R45, -RZ, R150.H0_H0 ;  /* 0x20000096ff2d7230 */ /* 0x000fc40000004100 */
[----:B------:R-:W-:Y:S01]  /*0fc0*/  FFMA.FTZ R227, R147, R148, R48 ;  /* 0x0000009493e37223 */ /* 0x000fe20000010030 */
[----:B------:R-:W-:Y:S02]  /*0fd0*/  HADD2.F32 R44, -RZ, R150.H1_H1 ;  /* 0x30000096ff2c7230 */ /* 0x000fe40000004100 */
[----:B------:R-:W-:Y:S01]  /*0fe0*/  FMUL.FTZ R150, R151, R38 ;  /* 0x0000002697967220 */ /* 0x000fe20000410000 */
[----:B------:R-:W-:Y:S02]  /*0ff0*/  HADD2.F32 R187, -RZ, R187.H1_H1 ;  /* 0x300000bbffbb7230 */ /* 0x000fe40000004100 */
[----:B------:R-:W-:Y:S01]  /*1000*/  FMUL.FTZ R151, R50, R41 ;  /* 0x0000002932977220 */ /* 0x000fe20000410000 */
[----:B------:R-:W-:Y:S02]  /*1010*/  HADD2.F32 R144, -RZ, R22.H1_H1 ;  /* 0x30000016ff907230 */ /* 0x000fe40000004100 */
[----:B------:R-:W-:Y:S01]  /*1020*/  FADD.FTZ R50, R229, R148 ;  /* 0x00000094e5327221 */ /* 0x000fe20000010000 */
[----:B------:R-:W-:-:S02]  /*1030*/  HADD2.F32 R182, -RZ, R181.H0_H0 ;  /* 0x200000b5ffb67230 */ /* 0x000fc40000004100 */
[----:B------:R-:W-:Y:S01]  /*1040*/  FMUL.FTZ R194, R195, R186 ;  /* 0x000000bac3c27220 */ /* 0x000fe20000410000 */
[----:B------:R-:W-:Y:S02]  /*1050*/  HADD2.F32 R193, -RZ, R20.H0_H0 ;  /* 0x20000014ffc17230 */ /* 0x000fe40000004100 */
[----:B------:R-:W-:Y:S01]  /*1060*/  FMUL.FTZ R195, R144, R187 ;  /* 0x000000bb90c37220 */ /* 0x000fe20000410000 */
[----:B------:R-:W-:Y:S02]  /*1070*/  HADD2.F32 R185, -RZ, R185.H1_H1 ;  /* 0x300000b9ffb97230 */ /* 0x000fe40000004100 */
[----:B------:R-:W-:Y:S01]  /*1080*/  FMUL.FTZ R144, R136, R225 ;  /* 0x000000e188907220 */ /* 0x000fe20000410000 */
[----:B------:R-:W-:Y:S02]  /*1090*/  HADD2.F32 R142, -RZ, R21.H1_H1 ;  /* 0x30000015ff8e7230 */ /* 0x000fe40000004100 */
[----:B------:R-:W-:Y:S01]  /*10a0*/  FADD.FTZ R225, R50, R149 ;  /* 0x0000009532e17221 */ /* 0x000fe20000010000 */
[----:B------:R-:W-:-:S02]  /*10b0*/  HADD2.F32 R156, -RZ, R46.H0_H0 ;  /* 0x2000002eff9c7230 */ /* 0x000fc40000004100 */
[----:B------:R-:W-:Y:S01]  /*10c0*/  FFMA.FTZ R48, R146, R149, R227 ;  /* 0x0000009592307223 */ /* 0x000fe200000100e3 */
[----:B------:R-:W-:Y:S02]  /*10d0*/  HADD2.F32 R180, -RZ, R179.H0_H0 ;  /* 0x200000b3ffb47230 */ /* 0x000fe40000004100 */
[----:B------:R-:W-:Y:S01]  /*10e0*/  FMUL.FTZ R190, R193, R182 ;  /* 0x000000b6c1be7220 */ /* 0x000fe20000410000 */
[----:B------:R-:W-:Y:S02]  /*10f0*/  HADD2.F32 R189, -RZ, R27.H0_H0 ;  /* 0x2000001bffbd7230 */ /* 0x000fe40000004100 */
[----:B------:R-:W-:Y:S01]  /*1100*/  FMUL.FTZ R193, R142, R185 ;  /* 0x000000b98ec17220 */ /* 0x000fe20000410000 */
[----:B------:R-:W-:Y:S02]  /*1110*/  HADD2.F32 R46, -RZ, R46.H1_H1 ;  /* 0x3000002eff2e7230 */ /* 0x000fe40000004100 */
[----:B------:R-:W-:Y:S01]  /*1120*/  FMUL.FTZ R142, R136, R223 ;  /* 0x000000df888e7220 */ /* 0x000fe20000410000 */
[----:B------:R-:W-:-:S02]  /*1130*/  HADD2.F32 R158, -RZ, R47.H0_H0 ;  /* 0x2000002fff9e7230 */ /* 0x000fc40000004100 */
[----:B------:R-:W-:Y:S01]  /*1140*/  FADD.FTZ R50, R225, R150 ;  /* 0x00000096e1327221 */ /* 0x000fe20000010000 */
[----:B------:R-:W-:Y:S02]  /*1150*/  HADD2.F32 R160, -RZ, R47.H1_H1 ;  /* 0x3000002fffa07230 */ /* 0x000fe40000004100 */
[----:B------:R-:W-:Y:S01]  /*1160*/  FMUL.FTZ R184, R189, R180 ;  /* 0x000000b4bdb87220 */ /* 0x000fe20000410000 */
[--C-:B------:R-:W-:Y:S02]  /*1170*/  HADD2.F32 R166, -RZ, R49.reuse.H0_H0 ;  /* 0x20000031ffa67230 */ /* 0x100fe40000004100 */
[----:B------:R-:W-:Y:S01]  /*1180*/  FFMA.FTZ R223, R145, R150, R48 ;  /* 0x0000009691df7223 */ /* 0x000fe20000010030 */
        /* <DEDUP_REMOVED lines=8> */
[----:B------:R-:W-:Y:S02]  /*1210*/  HADD2.F32 R174, -RZ, R51.H1_H1 ;  /* 0x30000033ffae7230 */ /* 0x000fe40000004100 */
[----:B------:R-:W-:Y:S01]  /*1220*/  FADD.FTZ R207, R160, -R199 ;  /* 0x800000c7a0cf7221 */ /* 0x000fe20000010000 */
[----:B------:R-:W-:-:S02]  /*1230*/  HADD2.F32 R153, -RZ, R34.H1_H1 ;  /* 0x30000022ff997230 */ /* 0x000fc40000004100 */
[--C-:B------:R-:W-:Y:S01]  /*1240*/  FADD.FTZ R53, R166, -R199.reuse ;  /* 0x800000c7a6357221 */ /* 0x100fe20000010000 */
[----:B------:R-:W-:Y:S02]  /*1250*/  HADD2.F32 R176, -RZ, R175.H0_H0 ;  /* 0x200000afffb07230 */ /* 0x000fe40000004100 */
[--C-:B------:R-:W-:Y:S01]  /*1260*/  FADD.FTZ R203, R168, -R199.reuse ;  /* 0x800000c7a8cb7221 */ /* 0x100fe20000010000 */
[----:B------:R-:W-:Y:S02]  /*1270*/  HADD2.F32 R183, -RZ, R26.H0_H0 ;  /* 0x2000001affb77230 */ /* 0x000fe40000004100 */
[--C-:B------:R-:W-:Y:S01]  /*1280*/  FADD.FTZ R51, R170, -R199.reuse ;  /* 0x800000c7aa337221 */ /* 0x100fe20000010000 */
[----:B------:R-:W-:Y:S01]  /*1290*/  FADD.FTZ R49, R172, -R199 ;  /* 0x800000c7ac317221 */ /* 0x000fe20000010000 */
[----:B------:R-:W-:Y:S02]  /*12a0*/  HADD2.F32 R179, -RZ, R179.H1_H1 ;  /* 0x300000b3ffb37230 */ /* 0x000fe40000004100 */
[----:B------:R-:W-:Y:S01]  /*12b0*/  FMUL.FTZ R189, R140, R181 ;  /* 0x000000b58cbd7220 */ /* 0x000fe20000410000 */
[----:B------:R-:W-:-:S02]  /*12c0*/  HADD2.F32 R138, -RZ, R27.H1_H1 ;  /* 0x3000001bff8a7230 */ /* 0x000fc40000004100 */
[----:B------:R-:W-:Y:S01]  /*12d0*/  FADD.FTZ R199, R174, -R199 ;  /* 0x800000c7aec77221 */ /* 0x000fe20000010000 */
[----:B------:R-:W-:Y:S02]  /*12e0*/  HADD2.F32 R52, -RZ, R35.H0_H0 ;  /* 0x20000023ff347230 */ /* 0x000fe40000004100 */
[----:B------:R-:W-:Y:S01]  /*12f0*/  FMUL.FTZ R140, R136, R221 ;  /* 0x000000dd888c7220 */ /* 0x000fe20000410000 */
        /* <DEDUP_REMOVED lines=8> */
[----:B------:R-:W-:Y:S02]  /*1380*/  HADD2.F32 R155, -RZ, R35.H1_H1 ;  /* 0x30000023ff9b7230 */ /* 0x000fe40000004100 */
[----:B------:R-:W-:Y:S01]  /*1390*/  FMUL.FTZ R183, R138, R179 ;  /* 0x000000b38ab77220 */ /* 0x000fe20000410000 */
[----:B------:R-:W-:Y:S01]  /*13a0*/  FMUL.FTZ R153, R52, R43 ;  /* 0x0000002b34997220 */ /* 0x000fe20000410000 */
[----:B------:R-:W-:Y:S01]  /*13b0*/  FMUL.FTZ R138, R136, R219 ;  /* 0x000000db888a7220 */ /* 0x000fe20000410000 */
[----:B------:R-:W-:Y:S01]  /*13c0*/  FADD.FTZ R50, R221, R152 ;  /* 0x00000098dd327221 */ /* 0x000fe20000010000 */
[----:B------:R-:W-:-:S02]  /*13d0*/  HADD2.F32 R170, -RZ, R169.H0_H0 ;  /* 0x200000a9ffaa7230 */ /* 0x000fc40000004100 */
[----:B------:R-:W-:Y:S01]  /*13e0*/  FMUL.FTZ R172, R177, R174 ;  /* 0x000000aeb1ac7220 */ /* 0x000fe20000410000 */
[----:B------:R-:W-:Y:S02]  /*13f0*/  HADD2.F32 R171, -RZ, R24.H0_H0 ;  /* 0x20000018ffab7230 */ /* 0x000fe40000004100 */
[----:B------:R-:W-:Y:S01]  /*1400*/  FFMA.FTZ R219, R143, R152, R48 ;  /* 0x000000988fdb7223 */ /* 0x000fe20000010030 */
[----:B------:R-:W-:Y:S02]  /*1410*/  HADD2.F32 R173, -RZ, R173.H1_H1 ;  /* 0x300000adffad7230 */ /* 0x000fe40000004100 */
[----:B------:R-:W-:Y:S01]  /*1420*/  FMUL.FTZ R177, R66, R175 ;  /* 0x000000af42b17220 */ /* 0x000fe20000410000 */
[----:B------:R-:W-:Y:S02]  /*1430*/  HADD2.F32 R64, -RZ, R25.H1_H1 ;  /* 0x30000019ff407230 */ /* 0x000fe40000004100 */
[----:B------:R-:W-:Y:S01]  /*1440*/  FMUL.FTZ R66, R136, R217 ;  /* 0x000000d988427220 */ /* 0x000fe20000410000 */
        /* <DEDUP_REMOVED lines=10> */
[----:B------:R-:W-:Y:S02]  /*14f0*/  HADD2.F32 R157, -RZ, R28.H1_H1 ;  /* 0x3000001cff9d7230 */ /* 0x000fe40000004100 */
[----:B------:R-:W-:Y:S01]  /*1500*/  FMUL.FTZ R155, R54, R45 ;  /* 0x0000002d369b7220 */ /* 0x000fe20000410000 */
[----:B------:R-:W-:Y:S01]  /*1510*/  FMUL.FTZ R64, R136, R215 ;  /* 0x000000d788407220 */ /* 0x000fe20000410000 */
[----:B------:R-:W-:Y:S01]  /*1520*/  FADD.FTZ R50, R217, R154 ;  /* 0x0000009ad9327221 */ /* 0x000fe20000010000 */
[----:B------:R-:W-:Y:S02]  /*1530*/  HADD2.F32 R46, -RZ, R163.H0_H0 ;  /* 0x200000a3ff2e7230 */ /* 0x000fe40000004100 */
[----:B------:R-:W-:Y:S01]  /*1540*/  FMUL.FTZ R162, R165, R168 ;  /* 0x000000a8a5a27220 */ /* 0x000fe20000410000 */
[----:B------:R-:W-:Y:S02]  /*1550*/  HADD2.F32 R161, -RZ, R30.H0_H0 ;  /* 0x2000001effa17230 */ /* 0x000fe40000004100 */
[----:B------:R-:W-:Y:S01]  /*1560*/  FFMA.FTZ R215, R141, R154, R48 ;  /* 0x0000009a8dd77223 */ /* 0x000fe20000010030 */
[----:B------:R-:W-:-:S02]  /*1570*/  HADD2.F32 R167, -RZ, R167.H1_H1 ;  /* 0x300000a7ffa77230 */ /* 0x000fc40000004100 */
[----:B------:R-:W-:Y:S01]  /*1580*/  FMUL.FTZ R165, R62, R169 ;  /* 0x000000a93ea57220 */ /* 0x000fe20000410000 */
[----:B------:R-:W-:Y:S02]  /*1590*/  HADD2.F32 R60, -RZ, R31.H1_H1 ;  /* 0x3000001fff3c7230 */ /* 0x000fe40000004100 */
[----:B------:R-:W-:Y:S01]  /*15a0*/  FMUL.FTZ R62, R136, R213 ;  /* 0x000000d5883e7220 */ /* 0x000fe20000410000 */
[--C-:B------:R-:W-:Y:S02]  /*15b0*/  HADD2.F32 R47, -RZ, R164.reuse.H0_H0 ;  /* 0x200000a4ff2f7230 */ /* 0x100fe40000004100 */
        /* <DEDUP_REMOVED lines=9> */
[----:B------:R-:W-:Y:S02]  /*1650*/  HADD2.F32 R58, -RZ, R30.H1_H1 ;  /* 0x3000001eff3a7230 */ /* 0x000fe40000004100 */
[----:B------:R-:W-:Y:S01]  /*1660*/  FMUL.FTZ R157, R56, R47 ;  /* 0x0000002f389d7220 */ /* 0x000fe20000410000 */
[----:B------:R-:W-:Y:S01]  /*1670*/  FMUL.FTZ R60, R136, R211 ;  /* 0x000000d3883c7220 */ /* 0x000fe20000410000 */
[----:B------:R-:W-:Y:S01]  /*1680*/  FADD.FTZ R50, R213, R156 ;  /* 0x0000009cd5327221 */ /* 0x000fe20000010000 */
[----:B------:R-:W-:Y:S01]  /*1690*/  FMUL.FTZ R158, R159, R164 ;  /* 0x000000a49f9e7220 */ /* 0x000fe20000410000 */
        /* <DEDUP_REMOVED lines=17> */
[C---:B------:R-:W-:Y:S01]  /*17b0*/  FMUL.FTZ R50, R136.reuse, R201 ;  /* 0x000000c988327220 */ /* 0x040fe20000410000 */
        /* <DEDUP_REMOVED lines=73> */
[----:B------:R-:W-:Y:S06]  /*1c50*/  BRA `(.L_x_1169) ;  /* 0x0000001400807947 */ /* 0x000fec0003800000 */
.L_x_1168:
[--C-:B-----5:R-:W-:Y:S02]  /*1c60*/  HADD2.F32 R189, -RZ, R42.reuse.H0_H0 ;  /* 0x2000002affbd7230 */ /* 0x120fe40000004100 */
        /* <DEDUP_REMOVED lines=8> */
[----:B------:R-:W-:Y:S01]  /*1cf0*/  MUFU.RCP R0, R192 ;  /* 0x000000c000007308 */ /* 0x000fe20000001000 */
[--C-:B------:R-:W-:Y:S02]  /*1d00*/  HADD2.F32 R190, -RZ, R40.reuse.H0_H0 ;  /* 0x20000028ffbe7230 */ /* 0x100fe40000004100 */
[----:B------:R-:W-:Y:S02]  /*1d10*/  HADD2.F32 R183, -RZ, R40.H1_H1 ;  /* 0x30000028ffb77230 */ /* 0x000fe40000004100 */
[----:B------:R-:W-:Y:S01]  /*1d20*/  FADD.FTZ R42, R211, -R42 ;  /* 0x8000002ad32a7221 */ /* 0x000fe20000010000 */
[----:B------:R-:W-:-:S02]  /*1d30*/  HADD2.F32 R198, -RZ, R48.H1_H1 ;  /* 0x30000030ffc67230 */ /* 0x000fc40000004100 */
[----:B------:R-:W-:Y:S02]  /*1d40*/  HADD2.F32 R211, -RZ, R4.H1_H1 ;  /* 0x30000004ffd37230 */ /* 0x000fe40000004100 */
[--C-:B------:R-:W-:Y:S02]  /*1d50*/  HADD2.F32 R40, -RZ, R41.reuse.H0_H0 ;  /* 0x20000029ff287230 */ /* 0x100fe40000004100 */
[----:B------:R-:W-:Y:S02]  /*1d60*/  HADD2.F32 R195, -RZ, R48.H0_H0 ;  /* 0x20000030ffc37230 */ /* 0x000fe40000004100 */
[----:B------:R-:W-:Y:S01]  /*1d70*/  FADD.FTZ R211, R198, -R211 ;  /* 0x800000d3c6d37221 */ /* 0x000fe20000010000 */
[----:B------:R-:W-:Y:S02]  /*1d80*/  HADD2.F32 R162, -RZ, R30.H1_H1 ;  /* 0x3000001effa27230 */ /* 0x000fe40000004100 */
[----:B------:R-:W-:Y:S02]  /*1d90*/  HADD2.F32 R41, -RZ, R41.H1_H1 ;  /* 0x30000029ff297230 */ /* 0x000fe40000004100 */
[----:B------:R-:W-:Y:S01]  /*1da0*/  HADD2.F32 R48, -RZ, R13.H1_H1 ;  /* 0x3000000dff307230 */ /* 0x000fe20000004100 */
[----:B------:R-:W0:Y:S01]  /*1db0*/  MUFU.RCP R66, R162 ;  /* 0x000000a200427308 */ /* 0x000e220000001000 */
[----:B------:R-:W-:-:S02]  /*1dc0*/  HADD2.F32 R54, -RZ, R36.H0_H0 ;  /* 0x20000024ff367230 */ /* 0x000fc40000004100 */
[----:B------:R-:W-:Y:S02]  /*1dd0*/  HADD2.F32 R55, -RZ, R36.H1_H1 ;  /* 0x30000024ff377230 */ /* 0x000fe40000004100 */
[----:B------:R-:W-:Y:S01]  /*1de0*/  FADD.FTZ R48, R41, -R48 ;  /* 0x8000003029307221 */ /* 0x000fe20000010000 */
[--C-:B------:R-:W-:Y:S02]  /*1df0*/  HADD2.F32 R56, -RZ, R38.reuse.H0_H0 ;  /* 0x20000026ff387230 */ /* 0x100fe40000004100 */
[----:B------:R-:W-:Y:S02]  /*1e00*/  HADD2.F32 R57, -RZ, R38.H1_H1 ;  /* 0x30000026ff397230 */ /* 0x000fe40000004100 */
[----:B------:R-:W-:Y:S02]  /*1e10*/  HADD2.F32 R166, -RZ, R31.H1_H1 ;  /* 0x3000001fffa67230 */ /* 0x000fe40000004100 */
[----:B------:R-:W-:Y:S02]  /*1e20*/  HADD2.F32 R52, -RZ, R51.H0_H0 ;  /* 0x20000033ff347230 */ /* 0x000fe40000004100 */
[----:B------:R-:W-:Y:S01]  /*1e30*/  HADD2.F32 R191, -RZ, R16.H0_H0 ;  /* 0x20000010ffbf7230 */ /* 0x000fe20000004100 */
[----:B------:R-:W-:Y:S01]  /*1e40*/  MUFU.RCP R64, R166 ;  /* 0x000000a600407308 */ /* 0x000fe20000001000 */
[----:B------:R-:W-:-:S02]  /*1e50*/  HADD2.F32 R36, -RZ, R37.H0_H0 ;  /* 0x20000025ff247230 */ /* 0x000fc40000004100 */
[----:B------:R-:W-:Y:S02]  /*1e60*/  HADD2.F32 R38, -RZ, R39.H0_H0 ;  /* 0x20000027ff267230 */ /* 0x000fe40000004100 */
[----:B------:R-:W-:Y:S01]  /*1e70*/  FADD.FTZ R191, R54, -R191 ;  /* 0x800000bf36bf7221 */ /* 0x000fe20000010000 */
[----:B------:R-:W-:Y:S02]  /*1e80*/  HADD2.F32 R51, -RZ, R51.H1_H1 ;  /* 0x30000033ff337230 */ /* 0x000fe40000004100 */
[----:B0-----:R-:W-:Y:S01]  /*1e90*/  FMUL.FTZ R66, R45, R66 ;  /* 0x000000422d427220 */ /* 0x001fe20000410000 */
[----:B------:R-:W-:Y:S02]  /*1ea0*/  HADD2.F32 R197, -RZ, R17.H0_H0 ;  /* 0x20000011ffc57230 */ /* 0x000fe40000004100 */
[----:B------:R-:W-:Y:S01]  /*1eb0*/  FMUL.FTZ R0, R191, R0 ;  /* 0x00000000bf007220 */ /* 0x000fe20000410000 */
[----:B------:R-:W-:Y:S02]  /*1ec0*/  HADD2.F32 R207, -RZ, R19.H0_H0 ;  /* 0x20000013ffcf7230 */ /* 0x000fe40000004100 */
[----:B------:R-:W-:-:S02]  /*1ed0*/  HADD2.F32 R198, -RZ, R7.H1_H1 ;  /* 0x30000007ffc67230 */ /* 0x000fc40000004100 */
[----:B------:R-:W-:Y:S01]  /*1ee0*/  FADD.FTZ R197, R36, -R197 ;  /* 0x800000c524c57221 */ /* 0x000fe20000010000 */
[----:B------:R-:W-:Y:S02]  /*1ef0*/  HADD2.F32 R39, -RZ, R39.H1_H1 ;  /* 0x30000027ff277230 */ /* 0x000fe40000004100 */
[----:B------:R-:W-:Y:S01]  /*1f00*/  FADD.FTZ R207, R38, -R207 ;  /* 0x800000cf26cf7221 */ /* 0x000fe20000010000 */
[----:B------:R-:W-:Y:S02]  /*1f10*/  HADD2.F32 R182, -RZ, R19.H1_H1 ;  /* 0x30000013ffb67230 */ /* 0x000fe40000004100 */
[----:B------:R-:W-:Y:S01]  /*1f20*/  FADD.FTZ R206, R51, -R198 ;  /* 0x800000c633ce7221 */ /* 0x000fe20000010000 */
[----:B------:R-:W-:Y:S02]  /*1f30*/  HADD2.F32 R159, -RZ, R30.H0_H0 ;  /* 0x2000001eff9f7230 */ /* 0x000fe40000004100 */
[----:B------:R-:W-:Y:S02]  /*1f40*/  HADD2.F32 R41, -RZ, R9.H1_H1 ;  /* 0x30000009ff297230 */ /* 0x000fe40000004100 */
[----:B------:R-:W-:Y:S01]  /*1f50*/  FADD.FTZ R182, R39, -R182 ;  /* 0x800000b627b67221 */ /* 0x000fe20000010000 */
[--C-:B------:R-:W-:Y:S01]  /*1f60*/  HADD2.F32 R171, -RZ, R24.reuse.H0_H0 ;  /* 0x20000018ffab7230 */ /* 0x100fe20000004100 */
[----:B------:R-:W0:Y:S01]  /*1f70*/  MUFU.RCP R67, R159 ;  /* 0x0000009f00437308 */ /* 0x000e220000001000 */
[----:B------:R-:W-:-:S02]  /*1f80*/  HADD2.F32 R172, -RZ, R24.H1_H1 ;  /* 0x30000018ffac7230 */ /* 0x000fc40000004100 */
[----:B------:R-:W-:Y:S01]  /*1f90*/  FADD.FTZ R41, R200, -R41 ;  /* 0x80000029c8297221 */ /* 0x000fe20000010000 */
[----:B------:R-:W-:Y:S02]  /*1fa0*/  HADD2.F32 R157, -RZ, R28.H1_H1 ;  /* 0x3000001cff9d7230 */ /* 0x000fe40000004100 */
[----:B------:R-:W-:Y:S02]  /*1fb0*/  HADD2.F32 R37, -RZ, R37.H1_H1 ;  /* 0x30000025ff257230 */ /* 0x000fe40000004100 */
[----:B------:R-:W-:Y:S01]  /*1fc0*/  HADD2.F32 R176, -RZ, R17.H1_H1 ;  /* 0x30000011ffb07230 */ /* 0x000fe20000004100 */
[----:B------:R-:W1:Y:S01]  /*1fd0*/  MUFU.RCP R63, R171 ;  /* 0x000000ab003f7308 */ /* 0x000e620000001000 */
[----:B------:R-:W-:Y:S02]  /*1fe0*/  HADD2.F32 R215, -RZ, R46.H0_H0 ;  /* 0x2000002effd77230 */ /* 0x000fe40000004100 */
[----:B------:R-:W-:Y:S02]  /*1ff0*/  HADD2.F32 R184, -RZ, R26.H1_H1 ;  /* 0x3000001affb87230 */ /* 0x000fe40000004100 */
[----:B------:R-:W-:Y:S01]  /*2000*/  FADD.FTZ R176, R37, -R176 ;  /* 0x800000b025b07221 */ /* 0x000fe20000010000 */
[----:B------:R-:W-:-:S02]  /*2010*/  HADD2.F32 R36, -RZ, R14.H0_H0 ;  /* 0x2000000eff247230 */ /* 0x000fc40000004100 */
[----:B------:R-:W-:Y:S01]  /*2020*/  HADD2.F32 R38, -RZ, R10.H0_H0 ;  /* 0x2000000aff267230 */ /* 0x000fe20000004100 */
[----:B------:R-:W-:Y:S01]  /*2030*/  MUFU.RCP R62, R172 ;  /* 0x000000ac003e7308 */ /* 0x000fe20000001000 */
[----:B------:R-:W-:Y:S02]  /*2040*/  HADD2.F32 R198, -RZ, R22.H1_H1 ;  /* 0x30000016ffc67230 */ /* 0x000fe40000004100 */
[----:B------:R-:W-:Y:S01]  /*2050*/  FADD.FTZ R36, R189, -R36 ;  /* 0x80000024bd247221 */ /* 0x000fe20000010000 */
[----:B------:R-:W-:Y:S02]  /*2060*/  HADD2.F32 R204, -RZ, R46.H1_H1 ;  /* 0x3000002effcc7230 */ /* 0x000fe40000004100 */
[----:B------:R-:W-:Y:S01]  /*2070*/  FADD.FTZ R38, R215, -R38 ;  /* 0x80000026d7267221 */ /* 0x000fe20000010000 */
[----:B------:R-:W-:Y:S02]  /*2080*/  HADD2.F32 R177, -RZ, R26.H0_H0 ;  /* 0x2000001affb17230 */ /* 0x000fe40000004100 */
[----:B0-----:R-:W-:Y:S01]  /*2090*/  FMUL.FTZ R67, R36, R67 ;  /* 0x0000004324437220 */ /* 0x001fe20000410000 */
[----:B------:R-:W-:Y:S01]  /*20a0*/  HADD2.F32 R39, -RZ, R10.H1_H1 ;  /* 0x3000000aff277230 */ /* 0x000fe20000004100 */
[----:B------:R-:W-:Y:S01]  /*20b0*/  MUFU.RCP R139, R157 ;  /* 0x0000009d008b7308 */ /* 0x000fe20000001000 */
[----:B------:R-:W-:-:S02]  /*20c0*/  HADD2.F32 R200, -RZ, R4.H0_H0 ;  /* 0x20000004ffc87230 */ /* 0x000fc40000004100 */
[----:B-1----:R-:W-:Y:S01]  /*20d0*/  FMUL.FTZ R63, R42, R63 ;  /* 0x0000003f2a3f7220 */ /* 0x002fe20000410000 */
[----:B------:R-:W-:Y:S02]  /*20e0*/  HADD2.F32 R203, -RZ, R32.H1_H1 ;  /* 0x30000020ffcb7230 */ /* 0x000fe40000004100 */
[----:B------:R-:W-:Y:S01]  /*20f0*/  FADD.FTZ R39, R204, -R39 ;  /* 0x80000027cc277221 */ /* 0x000fe20000010000 */
[--C-:B------:R-:W-:Y:S02]  /*2100*/  HADD2.F32 R201, -RZ, R25.reuse.H0_H0 ;  /* 0x20000019ffc97230 */ /* 0x100fe40000004100 */
[----:B------:R-:W-:Y:S01]  /*2110*/  FADD.FTZ R204, R195, -R200 ;  /* 0x800000c8c3cc7221 */ /* 0x000fe20000010000 */
[----:B------:R-:W-:Y:S01]  /*2120*/  HADD2.F32 R170, -RZ, R16.H1_H1 ;  /* 0x30000010ffaa7230 */ /* 0x000fe20000004100 */
[----:B------:R-:W0:Y:S01]  /*2130*/  MUFU.RCP R58, R184 ;  /* 0x000000b8003a7308 */ /* 0x000e220000001000 */
[----:B------:R-:W-:Y:S02]  /*2140*/  HADD2.F32 R178, -RZ, R25.H1_H1 ;  /* 0x30000019ffb27230 */ /* 0x000fe40000004100 */
[----:B------:R-:W-:-:S02]  /*2150*/  HADD2.F32 R194, -RZ, R43.H1_H1 ;  /* 0x3000002bffc27230 */ /* 0x000fc40000004100 */
[----:B------:R-:W-:Y:S01]  /*2160*/  FADD.FTZ R170, R55, -R170 ;  /* 0x800000aa37aa7221 */ /* 0x000fe20000010000 */
[----:B------:R-:W-:Y:S02]  /*2170*/  HADD2.F32 R37, -RZ, R15.H1_H1 ;  /* 0x3000000fff257230 */ /* 0x000fe40000004100 */
[----:B------:R-:W-:Y:S01]  /*2180*/  HADD2.F32 R186, -RZ, R49.H1_H1 ;  /* 0x30000031ffba7230 */ /* 0x000fe20000004100 */
[----:B------:R-:W-:Y:S01]  /*2190*/  MUFU.RCP R191, R198 ;  /* 0x000000c600bf7308 */ /* 0x000fe20000001000 */
[----:B------:R-:W-:Y:S02]  /*21a0*/  HADD2.F32 R189, -RZ, R20.H0_H0 ;  /* 0x20000014ffbd7230 */ /* 0x000fe40000004100 */
[----:B------:R-:W-:Y:S01]  /*21b0*/  FADD.FTZ R37, R194, -R37 ;  /* 0x80000025c2257221 */ /* 0x000fe20000010000 */
[----:B------:R-:W-:Y:S02]  /*21c0*/  HADD2.F32 R215, -RZ, R5.H1_H1 ;  /* 0x30000005ffd77230 */ /* 0x000fe40000004100 */
[----:B------:R-:W-:-:S02]  /*21d0*/  HADD2.F32 R202, -RZ, R33.H0_H0 ;  /* 0x20000021ffca7230 */ /* 0x000fc40000004100 */
[----:B------:R-:W-:Y:S01]  /*21e0*/  FMUL.FTZ R64, R37, R64 ;  /* 0x0000004025407220 */ /* 0x000fe20000410000 */
[----:B------:R-:W-:Y:S01]  /*21f0*/  HADD2.F32 R161, -RZ, R29.H1_H1 ;  /* 0x3000001dffa17230 */ /* 0x000fe20000004100 */
[----:B------:R-:W1:Y:S01]  /*2200*/  MUFU.RCP R59, R177 ;  /* 0x000000b1003b7308 */ /* 0x000e620000001000 */
[----:B------:R-:W-:Y:S02]  /*2210*/  HADD2.F32 R165, -RZ, R31.H0_H0 ;  /* 0x2000001fffa57230 */ /* 0x000fe40000004100 */
[----:B------:R-:W-:Y:S01]  /*2220*/  FADD.FTZ R186, R186, -R215 ;  /* 0x800000d7baba7221 */ /* 0x000fe20000010000 */
[----:B------:R-:W-:Y:S02]  /*2230*/  HADD2.F32 R193, -RZ, R43.H0_H0 ;  /* 0x2000002bffc17230 */ /* 0x000fe40000004100 */
[----:B0-----:R-:W-:Y:S01]  /*2240*/  FMUL.FTZ R58, R39, R58 ;  /* 0x0000003a273a7220 */ /* 0x001fe20000410000 */
[----:B------:R-:W-:Y:S02]  /*2250*/  HADD2.F32 R200, -RZ, R23.H1_H1 ;  /* 0x30000017ffc87230 */ /* 0x000fe40000004100 */
[----:B------:R-:W-:Y:S01]  /*2260*/  HADD2.F32 R196, -RZ, R44.H1_H1 ;  /* 0x3000002cffc47230 */ /* 0x000fe20000004100 */
[----:B------:R-:W0:Y:S01]  /*2270*/  MUFU.RCP R147, R203 ;  /* 0x000000cb00937308 */ /* 0x000e220000001000 */
[----:B------:R-:W-:-:S02]  /*2280*/  HADD2.F32 R46, -RZ, R47.H0_H0 ;  /* 0x2000002fff2e7230 */ /* 0x000fc40000004100 */
[----:B------:R-:W-:Y:S02]  /*2290*/  HADD2.F32 R53, -RZ, R47.H1_H1 ;  /* 0x3000002fff357230 */ /* 0x000fe40000004100 */
[----:B------:R-:W-:Y:S02]  /*22a0*/  HADD2.F32 R43, -RZ, R8.H1_H1 ;  /* 0x30000008ff2b7230 */ /* 0x000fe40000004100 */
[--C-:B------:R-:W-:Y:S01]  /*22b0*/  HADD2.F32 R174, -RZ, R50.reuse.H0_H0 ;  /* 0x20000032ffae7230 */ /* 0x100fe20000004100 */
[----:B------:R-:W2:Y:S01]  /*22c0*/  MUFU.RCP R61, R201 ;  /* 0x000000c9003d7308 */ /* 0x000ea20000001000 */
[----:B------:R-:W-:Y:S02]  /*22d0*/  HADD2.F32 R168, -RZ, R50.H1_H1 ;  /* 0x30000032ffa87230 */ /* 0x000fe40000004100 */
[----:B------:R-:W-:Y:S01]  /*22e0*/  FADD.FTZ R43, R196, -R43 ;  /* 0x8000002bc42b7221 */ /* 0x000fe20000010000 */
[----:B------:R-:W-:Y:S02]  /*22f0*/  HADD2.F32 R47, -RZ, R13.H0_H0 ;  /* 0x2000000dff2f7230 */ /* 0x000fe40000004100 */
[----:B-1----:R-:W-:Y:S01]  /*2300*/  FMUL.FTZ R59, R38, R59 ;  /* 0x0000003b263b7220 */ /* 0x002fe20000410000 */
[----:B------:R-:W-:-:S02]  /*2310*/  HADD2.F32 R199, -RZ, R33.H1_H1 ;  /* 0x30000021ffc77230 */ /* 0x000fc40000004100 */
[----:B------:R-:W-:Y:S01]  /*2320*/  FMUL.FTZ R62, R43, R62 ;  /* 0x0000003e2b3e7220 */ /* 0x000fe20000410000 */
[----:B------:R-:W-:Y:S01]  /*2330*/  HADD2.F32 R50, -RZ, R12.H1_H1 ;  /* 0x3000000cff327230 */ /* 0x000fe20000004100 */
[----:B------:R-:W1:Y:S01]  /*2340*/  MUFU.RCP R60, R178 ;  /* 0x000000b2003c7308 */ /* 0x000e620000001000 */
[----:B------:R-:W-:Y:S02]  /*2350*/  HADD2.F32 R215, -RZ, R6.H1_H1 ;  /* 0x30000006ffd77230 */ /* 0x000fe40000004100 */
[----:B------:R-:W-:Y:S01]  /*2360*/  FADD.FTZ R47, R40, -R47 ;  /* 0x8000002f282f7221 */ /* 0x000fe20000010000 */
[----:B------:R-:W-:Y:S02]  /*2370*/  HADD2.F32 R160, -RZ, R34.H0_H0 ;  /* 0x20000022ffa07230 */ /* 0x000fe40000004100 */
[----:B------:R-:W-:Y:S01]  /*2380*/  FADD.FTZ R50, R183, -R50 ;  /* 0x80000032b7327221 */ /* 0x000fe20000010000 */
[--C-:B------:R-:W-:Y:S02]  /*2390*/  HADD2.F32 R37, -RZ, R152.reuse.H0_H0 ;  /* 0x20000098ff257230 */ /* 0x100fe40000004100 */
[----:B------:R-:W-:Y:S01]  /*23a0*/  FADD.FTZ R168, R168, -R215 ;  /* 0x800000d7a8a87221 */ /* 0x000fe20000010000 */
[----:B------:R-:W-:Y:S01]  /*23b0*/  HADD2.F32 R40, -RZ, R9.H0_H0 ;  /* 0x20000009ff287230 */ /* 0x000fe20000004100 */
[----:B------:R-:W3:Y:S01]  /*23c0*/  MUFU.RCP R55, R189 ;  /* 0x000000bd00377308 */ /* 0x000ee20000001000 */
[----:B------:R-:W-:-:S02]  /*23d0*/  HADD2.F32 R36, -RZ, R152.H1_H1 ;  /* 0x30000098ff247230 */ /* 0x000fc40000004100 */
[----:B------:R-:W-:Y:S01]  /*23e0*/  FMUL.FTZ R139, R50, R139 ;  /* 0x0000008b328b7220 */ /* 0x000fe20000410000 */
[----:B------:R-:W-:Y:S02]  /*23f0*/  HADD2.F32 R153, -RZ, R34.H1_H1 ;  /* 0x30000022ff997230 */ /* 0x000fe40000004100 */
[----:B------:R-:W-:Y:S01]  /*2400*/  FADD.FTZ R40, R213, -R40 ;  /* 0x80000028d5287221 */ /* 0x000fe20000010000 */
[--C-:B------:R-:W-:Y:S02]  /*2410*/  HADD2.F32 R43, -RZ, R3.reuse.H0_H0 ;  /* 0x20000003ff2b7230 */ /* 0x100fe40000004100 */
[----:B------:R-:W-:Y:S01]  /*2420*/  FMUL.FTZ R50, R168, R191 ;  /* 0x000000bfa8327220 */ /* 0x000fe20000410000 */
[----:B------:R-:W-:Y:S01]  /*2430*/  HADD2.F32 R42, -RZ, R3.H1_H1 ;  /* 0x30000003ff2a7230 */ /* 0x000fe20000004100 */
[----:B------:R-:W4:Y:S01]  /*2440*/  MUFU.RCP R146, R202 ;  /* 0x000000ca00927308 */ /* 0x000f220000001000 */
[----:B------:R-:W-:Y:S02]  /*2450*/  HADD2.F32 R44, -RZ, R15.H0_H0 ;  /* 0x2000000fff2c7230 */ /* 0x000fe40000004100 */
[----:B------:R-:W-:Y:S01]  /*2460*/  FMUL.FTZ R3, R192, R37 ;  /* 0x00000025c0037220 */ /* 0x000fe20000410000 */
[----:B------:R-:W-:-:S02]  /*2470*/  HADD2.F32 R39, -RZ, R151.H0_H0 ;  /* 0x20000097ff277230 */ /* 0x000fc40000004100 */
[----:B0-----:R-:W-:Y:S01]  /*2480*/  FMUL.FTZ R147, R170, R147 ;  /* 0x00000093aa937220 */ /* 0x001fe20000410000 */
[--C-:B------:R-:W-:Y:S02]  /*2490*/  HADD2.F32 R192, -RZ, R148.reuse.H0_H0 ;  /* 0x20000094ffc07230 */ /* 0x100fe40000004100 */
[----:B------:R-:W-:Y:S01]  /*24a0*/  FADD.FTZ R44, R193, -R44 ;  /* 0x8000002cc12c7221 */ /* 0x000fe20000010000 */
[----:B------:R-:W-:Y:S01]  /*24b0*/  HADD2.F32 R191, -RZ, R148.H1_H1 ;  /* 0x30000094ffbf7230 */ /* 0x000fe20000004100 */
[----:B------:R-:W0:Y:S01]  /*24c0*/  MUFU.RCP R137, R161 ;  /* 0x000000a100897308 */ /* 0x000e220000001000 */
[----:B------:R-:W-:Y:S02]  /*24d0*/  HADD2.F32 R154, -RZ, R35.H0_H0 ;  /* 0x20000023ff9a7230 */ /* 0x000fe40000004100 */
[----:B------:R-:W-:Y:S01]  /*24e0*/  FMUL.FTZ R148, R203, R36 ;  /* 0x00000024cb947220 */ /* 0x000fe20000410000 */
[----:B------:R-:W-:Y:S02]  /*24f0*/  HADD2.F32 R38, -RZ, R151.H1_H1 ;  /* 0x30000097ff267230 */ /* 0x000fe40000004100 */
[----:B------:R-:W-:Y:S01]  /*2500*/  FADD.FTZ R203, RZ, R3 ;  /* 0x00000003ffcb7221 */ /* 0x000fe20000010000 */
[----:B------:R-:W-:Y:S01]  /*2510*/  FFMA.FTZ R151, R3, R0, RZ ;  /* 0x0000000003977223 */ /* 0x000fe200000100ff */
[----:B--2---:R-:W-:Y:S01]  /*2520*/  FMUL.FTZ R61, R40, R61 ;  /* 0x0000003d283d7220 */ /* 0x004fe20000410000 */
[----:B-1----:R-:W-:Y:S01]  /*2530*/  FMUL.FTZ R60, R41, R60 ;  /* 0x0000003c293c7220 */ /* 0x002fe20000410000 */
[----:B------:R-:W1:Y:S01]  /*2540*/  MUFU.RCP R65, R165 ;  /* 0x000000a500417308 */ /* 0x000e620000001000 */
[----:B------:R-:W-:-:S02]  /*2550*/  HADD2.F32 R41, -RZ, R149.H0_H0 ;  /* 0x20000095ff297230 */ /* 0x000fc40000004100 */
[----:B---3--:R-:W-:Y:S01]  /*2560*/  FMUL.FTZ R55, R204, R55 ;  /* 0x00000037cc377220 */ /* 0x008fe20000410000 */
[----:B------:R-:W-:Y:S02]  /*2570*/  HADD2.F32 R40, -RZ, R149.H1_H1 ;  /* 0x30000095ff287230 */ /* 0x000fe40000004100 */
[----:B------:R-:W-:Y:S01]  /*2580*/  FMUL.FTZ R149, R202, R39 ;  /* 0x00000027ca957220 */ /* 0x000fe20000410000 */
[----:B------:R-:W-:Y:S02]  /*2590*/  HADD2.F32 R155, -RZ, R35.H1_H1 ;  /* 0x30000023ff9b7230 */ /* 0x000fe40000004100 */
[----:B----4-:R-:W-:Y:S01]  /*25a0*/  FMUL.FTZ R146, R197, R146 ;  /* 0x00000092c5927220 */ /* 0x010fe20000410000 */
[----:B------:R-:W-:Y:S01]  /*25b0*/  HADD2.F32 R205, -RZ, R18.H0_H0 ;  /* 0x20000012ffcd7230 */ /* 0x000fe20000004100 */
[----:B------:R-:W2:Y:S01]  /*25c0*/  MUFU.RCP R45, R200 ;  /* 0x000000c8002d7308 */ /* 0x000ea20000001000 */
[----:B------:R-:W-:Y:S02]  /*25d0*/  HADD2.F32 R209, -RZ, R12.H0_H0 ;  /* 0x2000000cffd17230 */ /* 0x000fe40000004100 */
[----:B0-----:R-:W-:Y:S01]  /*25e0*/  FMUL.FTZ R137, R48, R137 ;  /* 0x0000008930897220 */ /* 0x001fe20000410000 */
[----:B------:R-:W-:-:S02]  /*25f0*/  HADD2.F32 R188, -RZ, R49.H0_H0 ;  /* 0x20000031ffbc7230 */ /* 0x000fc40000004100 */
[----:B------:R-:W-:Y:S01]  /*2600*/  FADD.FTZ R204, R203, R148 ;  /* 0x00000094cbcc7221 */ /* 0x000fe20000010000 */
[----:B------:R-:W-:Y:S02]  /*2610*/  HADD2.F32 R213, -RZ, R5.H0_H0 ;  /* 0x20000005ffd57230 */ /* 0x000fe40000004100 */
[----:B------:R-:W-:Y:S01]  /*2620*/  FFMA.FTZ R202, R148, R147, R151 ;  /* 0x0000009394ca7223 */ /* 0x000fe20000010097 */
[----:B------:R-:W-:Y:S01]  /*2630*/  HADD2.F32 R180, -RZ, R18.H1_H1 ;  /* 0x30000012ffb47230 */ /* 0x000fe20000004100 */
[----:B------:R0:W3:Y:S01]  /*2640*/  MUFU.RCP R145, R199 ;  /* 0x000000c700917308 */ /* 0x0000e20000001000 */
[----:B-1----:R-:W-:Y:S01]  /*2650*/  FMUL.FTZ R65, R44, R65 ;  /* 0x000000412c417220 */ /* 0x002fe20000410000 */
[----:B------:R-:W-:Y:S02]  /*2660*/  HADD2.F32 R44, -RZ, R150.H1_H1 ;  /* 0x30000096ff2c7230 */ /* 0x000fe40000004100 */
[----:B------:R-:W-:Y:S01]  /*2670*/  FADD.FTZ R205, R56, -R205 ;  /* 0x800000cd38cd7221 */ /* 0x000fe20000010000 */
[----:B------:R-:W-:-:S02]  /*2680*/  HADD2.F32 R156, -RZ, R28.H0_H0 ;  /* 0x2000001cff9c7230 */ /* 0x000fc40000004100 */
[----:B------:R-:W-:Y:S01]  /*2690*/  FADD.FTZ R209, R190, -R209 ;  /* 0x800000d1bed17221 */ /* 0x000fe20000010000 */
[----:B------:R-:W-:Y:S02]  /*26a0*/  HADD2.F32 R183, -RZ, R27.H0_H0 ;  /* 0x2000001bffb77230 */ /* 0x000fe40000004100 */
[----:B------:R-:W-:Y:S01]  /*26b0*/  FADD.FTZ R203, R204, R149 ;  /* 0x00000095cccb7221 */ /* 0x000fe20000010000 */
[----:B------:R-:W1:Y:S01]  /*26c0*/  MUFU.RCP R144, R160 ;  /* 0x000000a000907308 */ /* 0x000e620000001000 */
[----:B--2---:R-:W-:Y:S01]  /*26d0*/  FMUL.FTZ R48, R206, R45 ;  /* 0x0000002dce307220 */ /* 0x004fe20000410000 */
[----:B------:R-:W-:Y:S02]  /*26e0*/  HADD2.F32 R45, -RZ, R150.H0_H0 ;  /* 0x20000096ff2d7230 */ /* 0x000fe40000004100 */
[----:B------:R-:W-:Y:S01]  /*26f0*/  FMUL.FTZ R150, R199, R38 ;  /* 0x00000026c7967220 */ /* 0x000fe20000410000 */
[----:B0-----:R-:W-:Y:S01]  /*2700*/  FFMA.FTZ R199, R149, R146, R202 ;  /* 0x0000009295c77223 */ /* 0x001fe200000100ca */
[----:B------:R-:W-:-:S02]  /*2710*/  HADD2.F32 R158, -RZ, R29.H0_H0 ;  /* 0x2000001dff9e7230 */ /* 0x000fc40000004100 */
[----:B------:R-:W-:Y:S01]  /*2720*/  FADD.FTZ R188, R188, -R213 ;  /* 0x800000d5bcbc7221 */ /* 0x000fe20000010000 */
[----:B------:R-:W-:Y:S01]  /*2730*/  HADD2.F32 R190, -RZ, R27.H1_H1 ;  /* 0x3000001bffbe7230 */ /* 0x000fe20000004100 */
[----:B------:R-:W0:Y:S01]  /*2740*/  MUFU.RCP R143, R153 ;  /* 0x00000099008f7308 */ /* 0x000e220000001000 */
[----:B---3--:R-:W-:Y:S01]  /*2750*/  FMUL.FTZ R145, R176, R145 ;  /* 0x00000091b0917220 */ /* 0x008fe20000410000 */
[----:B------:R-:W-:Y:S02]  /*2760*/  HADD2.F32 R213, -RZ, R6.H0_H0 ;  /* 0x20000006ffd57230 */ /* 0x000fe40000004100 */
[----:B------:R-:W-:Y:S01]  /*2770*/  FADD.FTZ R180, R57, -R180 ;  /* 0x800000b439b47221 */ /* 0x000fe20000010000 */
[----:B------:R-:W-:Y:S02]  /*2780*/  HADD2.F32 R197, -RZ, R23.H0_H0 ;  /* 0x20000017ffc57230 */ /* 0x000fe40000004100 */
[----:B------:R-:W-:Y:S01]  /*2790*/  FMUL.FTZ R151, R160, R41 ;  /* 0x00000029a0977220 */ /* 0x000fe20000410000 */
[----:B------:R-:W-:-:S02]  /*27a0*/  HADD2.F32 R195, -RZ, R22.H0_H0 ;  /* 0x20000016ffc37230 */ /* 0x000fc40000004100 */
[----:B------:R-:W-:Y:S01]  /*27b0*/  FADD.FTZ R202, R203, R150 ;  /* 0x00000096cbca7221 */ /* 0x000fe20000010000 */
[----:B------:R2:W3:Y:S01]  /*27c0*/  MUFU.RCP R142, R154 ;  /* 0x0000009a008e7308 */ /* 0x0004e20000001000 */
[----:B-1----:R-:W-:Y:S01]  /*27d0*/  FMUL.FTZ R144, R205, R144 ;  /* 0x00000090cd907220 */ /* 0x002fe20000410000 */
[----:B------:R-:W-:Y:S01]  /*27e0*/  FFMA.FTZ R160, R150, R145, R199 ;  /* 0x0000009196a07223 */ /* 0x000fe200000100c7 */
[----:B------:R-:W-:Y:S01]  /*27f0*/  FADD.FTZ R174, R174, -R213 ;  /* 0x800000d5aeae7221 */ /* 0x000fe20000010000 */
[----:B------:R-:W-:Y:S01]  /*2800*/  FMUL.FTZ R152, R153, R40 ;  /* 0x0000002899987220 */ /* 0x000fe20000410000 */
[----:B------:R-:W-:Y:S01]  /*2810*/  FADD.FTZ R203, R202, R151 ;  /* 0x00000097cacb7221 */ /* 0x000fe20000010000 */
[----:B------:R-:W-:Y:S01]  /*2820*/  FFMA.FTZ R199, R151, R144, R160 ;  /* 0x0000009097c77223 */ /* 0x000fe200000100a0 */
[--C-:B------:R-:W-:Y:S01]  /*2830*/  HADD2.F32 R49, -RZ, R11.reuse.H0_H0 ;  /* 0x2000000bff317230 */ /* 0x100fe20000004100 */
[----:B------:R1:W4:Y:S01]  /*2840*/  MUFU.RCP R141, R155 ;  /* 0x0000009b008d7308 */ /* 0x0003220000001000 */
[----:B0-----:R-:W-:Y:S01]  /*2850*/  FMUL.FTZ R143, R180, R143 ;  /* 0x0000008fb48f7220 */ /* 0x001fe20000410000 */
[----:B------:R-:W-:Y:S01]  /*2860*/  FMUL.FTZ R153, R154, R43 ;  /* 0x0000002b9a997220 */ /* 0x000fe20000410000 */
[----:B------:R-:W-:Y:S01]  /*2870*/  FADD.FTZ R204, R203, R152 ;  /* 0x00000098cbcc7221 */ /* 0x000fe20000010000 */
[----:B------:R-:W-:-:S02]  /*2880*/  HADD2.F32 R196, -RZ, R11.H1_H1 ;  /* 0x3000000bffc47230 */ /* 0x000fc40000004100 */
[----:B------:R-:W-:Y:S01]  /*2890*/  FFMA.FTZ R202, R152, R143, R199 ;  /* 0x0000008f98ca7223 */ /* 0x000fe200000100c7 */
[----:B------:R-:W-:Y:S02]  /*28a0*/  HADD2.F32 R217, -RZ, R7.H0_H0 ;  /* 0x20000007ffd97230 */ /* 0x000fe40000004100 */
[----:B--2---:R-:W-:Y:S01]  /*28b0*/  FMUL.FTZ R154, R155, R42 ;  /* 0x0000002a9b9a7220 */ /* 0x004fe20000410000 */
[----:B------:R0:W2:Y:S01]  /*28c0*/  MUFU.RCP R140, R156 ;  /* 0x0000009c008c7308 */ /* 0x0000a20000001000 */
[----:B---3--:R-:W-:Y:S01]  /*28d0*/  FMUL.FTZ R142, R207, R142 ;  /* 0x0000008ecf8e7220 */ /* 0x008fe20000410000 */
[----:B------:R-:W-:Y:S01]  /*28e0*/  FADD.FTZ R203, R204, R153 ;  /* 0x00000099cccb7221 */ /* 0x000fe20000010000 */
[----:B------:R-:W-:Y:S01]  /*28f0*/  FADD.FTZ R46, R46, -R49 ;  /* 0x800000312e2e7221 */ /* 0x000fe20000010000 */
[----:B------:R-:W-:Y:S01]  /*2900*/  FADD.FTZ R49, R53, -R196 ;  /* 0x800000c435317221 */ /* 0x000fe20000010000 */
[----:B------:R-:W-:Y:S01]  /*2910*/  FFMA.FTZ R199, R153, R142, R202 ;  /* 0x0000008e99c77223 */ /* 0x000fe200000100ca */
[----:B------:R-:W-:Y:S01]  /*2920*/  FADD.FTZ R217, R52, -R217 ;  /* 0x800000d934d97221 */ /* 0x000fe20000010000 */
[----:B-1----:R-:W-:Y:S01]  /*2930*/  FMUL.FTZ R155, R156, R45 ;  /* 0x0000002d9c9b7220 */ /* 0x002fe20000410000 */
[----:B------:R-:W1:Y:S01]  /*2940*/  MUFU.RCP R57, R183 ;  /* 0x000000b700397308 */ /* 0x000e620000001000 */
[----:B----4-:R-:W-:Y:S01]  /*2950*/  FMUL.FTZ R141, R182, R141 ;  /* 0x0000008db68d7220 */ /* 0x010fe20000410000 */
[----:B------:R-:W-:Y:S01]  /*2960*/  FADD.FTZ R204, R203, R154 ;  /* 0x0000009acbcc7221 */ /* 0x000fe20000010000 */
[----:B------:R-:W-:-:S02]  /*2970*/  HADD2.F32 R168, -RZ, R167.H0_H0 ;  /* 0x200000a7ffa87230 */ /* 0x000fc40000004100 */
[----:B0-----:R-:W-:Y:S01]  /*2980*/  FMUL.FTZ R156, R157, R44 ;  /* 0x0000002c9d9c7220 */ /* 0x001fe20000410000 */
[----:B------:R-:W-:Y:S01]  /*2990*/  FFMA.FTZ R202, R154, R141, R199 ;  /* 0x0000008d9aca7223 */ /* 0x000fe200000100c7 */
[----:B------:R-:W-:Y:S01]  /*29a0*/  FADD.FTZ R203, R204, R155 ;  /* 0x0000009bcccb7221 */ /* 0x000fe20000010000 */
[----:B------:R-:W-:Y:S01]  /*29b0*/  HADD2.F32 R167, -RZ, R167.H1_H1 ;  /* 0x300000a7ffa77230 */ /* 0x000fe20000004100 */
[----:B------:R-:W0:Y:S01]  /*29c0*/  MUFU.RCP R138, R158 ;  /* 0x0000009e008a7308 */ /* 0x000e220000001000 */
[----:B--2---:R-:W-:Y:S01]  /*29d0*/  FMUL.FTZ R140, R209, R140 ;  /* 0x0000008cd18c7220 */ /* 0x004fe20000410000 */
[----:B------:R-:W-:Y:S01]  /*29e0*/  FADD.FTZ R204, R203, R156 ;  /* 0x0000009ccbcc7221 */ /* 0x000fe20000010000 */
[----:B------:R-:W-:Y:S02]  /*29f0*/  HADD2.F32 R194, -RZ, R20.H1_H1 ;  /* 0x30000014ffc27230 */ /* 0x000fe40000004100 */
[----:B------:R-:W-:Y:S01]  /*2a00*/  FFMA.FTZ R199, R155, R140, R202 ;  /* 0x0000008c9bc77223 */ /* 0x000fe200000100ca */
[----:B------:R-:W-:-:S02]  /*2a10*/  HADD2.F32 R196, -RZ, R21.H1_H1 ;  /* 0x30000015ffc47230 */ /* 0x000fc40000004100 */
[----:B------:R-:W2:Y:S01]  /*2a20*/  MUFU.RCP R56, R190 ;  /* 0x000000be00387308 */ /* 0x000ea20000001000 */
[----:B-1----:R-:W-:Y:S01]  /*2a30*/  FMUL.FTZ R57, R46, R57 ;  /* 0x000000392e397220 */ /* 0x002fe20000410000 */
[--C-:B------:R-:W-:Y:S02]  /*2a40*/  HADD2.F32 R46, -RZ, R163.reuse.H0_H0 ;  /* 0x200000a3ff2e7230 */ /* 0x100fe40000004100 */
[----:B------:R-:W-:Y:S01]  /*2a50*/  FFMA.FTZ R202, R156, R139, R199 ;  /* 0x0000008b9cca7223 */ /* 0x000fe200000100c7 */
[----:B------:R-:W-:Y:S02]  /*2a60*/  HADD2.F32 R163, -RZ, R163.H1_H1 ;  /* 0x300000a3ffa37230 */ /* 0x000fe40000004100 */
[----:B------:R-:W-:Y:S02]  /*2a70*/  HADD2.F32 R176, -RZ, R175.H0_H0 ;  /* 0x200000afffb07230 */ /* 0x000fe40000004100 */
[----:B------:R-:W-:Y:S01]  /*2a80*/  FMUL.FTZ R160, R159, R46 ;  /* 0x0000002e9fa07220 */ /* 0x000fe20000410000 */
[----:B------:R-:W1:Y:S01]  /*2a90*/  MUFU.RCP R170, R197 ;  /* 0x000000c500aa7308 */ /* 0x000e620000001000 */
[----:B0-----:R-:W-:Y:S01]  /*2aa0*/  FMUL.FTZ R138, R47, R138 ;  /* 0x0000008a2f8a7220 */ /* 0x001fe20000410000 */
[----:B------:R-:W-:-:S02]  /*2ab0*/  HADD2.F32 R47, -RZ, R164.H0_H0 ;  /* 0x200000a4ff2f7230 */ /* 0x000fc40000004100 */
[----:B------:R-:W-:Y:S01]  /*2ac0*/  FMUL.FTZ R159, R162, R163 ;  /* 0x000000a3a29f7220 */ /* 0x000fe20000410000 */
[----:B------:R-:W-:Y:S02]  /*2ad0*/  HADD2.F32 R164, -RZ, R164.H1_H1 ;  /* 0x300000a4ffa47230 */ /* 0x000fe40000004100 */
[----:B------:R-:W-:Y:S01]  /*2ae0*/  FMUL.FTZ R162, R165, R168 ;  /* 0x000000a8a5a27220 */ /* 0x000fe20000410000 */
[----:B------:R-:W-:Y:S02]  /*2af0*/  HADD2.F32 R175, -RZ, R175.H1_H1 ;  /* 0x300000afffaf7230 */ /* 0x000fe40000004100 */
[----:B------:R-:W-:Y:S01]  /*2b00*/  FMUL.FTZ R157, R158, R47 ;  /* 0x0000002f9e9d7220 */ /* 0x000fe20000410000 */
[----:B------:R-:W0:Y:S01]  /*2b10*/  MUFU.RCP R213, R195 ;  /* 0x000000c300d57308 */ /* 0x000e220000001000 */
[----:B--2---:R-:W-:Y:S01]  /*2b20*/  FMUL.FTZ R56, R49, R56 ;  /* 0x0000003831387220 */ /* 0x004fe20000410000 */
[----:B------:R-:W-:Y:S01]  /*2b30*/  FMUL.FTZ R158, R161, R164 ;  /* 0x000000a4a19e7220 */ /* 0x000fe20000410000 */
[----:B------:R-:W-:Y:S01]  /*2b40*/  FFMA.FTZ R199, R157, R138, R202 ;  /* 0x0000008a9dc77223 */ /* 0x000fe200000100ca */
[----:B------:R-:W-:Y:S01]  /*2b50*/  FMUL.FTZ R161, R166, R167 ;  /* 0x000000a7a6a17220 */ /* 0x000fe20000410000 */
[----:B------:R-:W-:-:S02]  /*2b60*/  HADD2.F32 R193, -RZ, R21.H0_H0 ;  /* 0x20000015ffc17230 */ /* 0x000fc40000004100 */
[----:B------:R-:W-:Y:S01]  /*2b70*/  FFMA.FTZ R199, R158, R137, R199 ;  /* 0x000000899ec77223 */ /* 0x000fe200000100c7 */
[----:B------:R-:W2:Y:S01]  /*2b80*/  MUFU.RCP R54, R194 ;  /* 0x000000c200367308 */ /* 0x000ea20000001000 */
[----:B-1----:R-:W-:Y:S01]  /*2b90*/  FMUL.FTZ R49, R217, R170 ;  /* 0x000000aad9317220 */ /* 0x002fe20000410000 */
[--C-:B------:R-:W-:Y:S02]  /*2ba0*/  HADD2.F32 R170, -RZ, R169.reuse.H0_H0 ;  /* 0x200000a9ffaa7230 */ /* 0x100fe40000004100 */
[----:B------:R-:W-:Y:S01]  /*2bb0*/  FFMA.FTZ R202, R160, R67, R199 ;  /* 0x00000043a0ca7223 */ /* 0x000fe200000100c7 */
[----:B------:R-:W-:Y:S02]  /*2bc0*/  HADD2.F32 R169, -RZ, R169.H1_H1 ;  /* 0x300000a9ffa97230 */ /* 0x000fe40000004100 */
[----:B------:R-:W-:Y:S02]  /*2bd0*/  HADD2.F32 R180, -RZ, R179.H0_H0 ;  /* 0x200000b3ffb47230 */ /* 0x000fe40000004100 */
[----:B------:R-:W-:Y:S01]  /*2be0*/  FFMA.FTZ R199, R159, R66, R202 ;  /* 0x000000429fc77223 */ /* 0x000fe200000100ca */
[----:B------:R-:W-:Y:S01]  /*2bf0*/  FMUL.FTZ R166, R171, R170 ;  /* 0x000000aaaba67220 */ /* 0x000fe20000410000 */
[----:B0-----:R-:W-:Y:S01]  /*2c00*/  FMUL.FTZ R51, R174, R213 ;  /* 0x000000d5ae337220 */ /* 0x001fe20000410000 */
[----:B------:R-:W-:-:S02]  /*2c10*/  HADD2.F32 R174, -RZ, R173.H0_H0 ;  /* 0x200000adffae7230 */ /* 0x000fc40000004100 */
[----:B------:R-:W-:Y:S01]  /*2c20*/  FMUL.FTZ R165, R172, R169 ;  /* 0x000000a9aca57220 */ /* 0x000fe20000410000 */
[----:B------:R-:W-:Y:S01]  /*2c30*/  FFMA.FTZ R202, R162, R65, R199 ;  /* 0x00000041a2ca7223 */ /* 0x000fe200000100c7 */
[----:B------:R-:W-:Y:S01]  /*2c40*/  HADD2.F32 R173, -RZ, R173.H1_H1 ;  /* 0x300000adffad7230 */ /* 0x000fe20000004100 */
[----:B------:R-:W0:Y:S01]  /*2c50*/  MUFU.RCP R219, R196 ;  /* 0x000000c400db7308 */ /* 0x000e220000001000 */
[----:B------:R-:W-:Y:S01]  /*2c60*/  FMUL.FTZ R172, R201, R174 ;  /* 0x000000aec9ac7220 */ /* 0x000fe20000410000 */
[----:B------:R-:W-:Y:S01]  /*2c70*/  FADD.FTZ R201, R204, R157 ;  /* 0x0000009dccc97221 */ /* 0x000fe20000010000 */
[----:B--2---:R-:W-:Y:S01]  /*2c80*/  FMUL.FTZ R54, R211, R54 ;  /* 0x00000036d3367220 */ /* 0x004fe20000410000 */
[----:B------:R-:W-:Y:S01]  /*2c90*/  FMUL.FTZ R171, R178, R173 ;  /* 0x000000adb2ab7220 */ /* 0x000fe20000410000 */
[----:B------:R-:W-:Y:S01]  /*2ca0*/  FMUL.FTZ R178, R177, R176 ;  /* 0x000000b0b1b27220 */ /* 0x000fe20000410000 */
[----:B------:R-:W-:Y:S01]  /*2cb0*/  FADD.FTZ R201, R201, R158 ;  /* 0x0000009ec9c97221 */ /* 0x000fe20000010000 */
[----:B------:R-:W-:Y:S01]  /*2cc0*/  FMUL.FTZ R177, R184, R175 ;  /* 0x000000afb8b17220 */ /* 0x000fe20000410000 */
[----:B------:R-:W1:Y:S01]  /*2cd0*/  MUFU.RCP R53, R193 ;  /* 0x000000c100357308 */ /* 0x000e620000001000 */
[----:B------:R-:W-:-:S02]  /*2ce0*/  HADD2.F32 R179, -RZ, R179.H1_H1 ;  /* 0x300000b3ffb37230 */ /* 0x000fc40000004100 */
[----:B------:R-:W-:Y:S01]  /*2cf0*/  FADD.FTZ R204, R201, R160 ;  /* 0x000000a0c9cc7221 */ /* 0x000fe20000010000 */
[----:B------:R-:W-:Y:S01]  /*2d00*/  FMUL.FTZ R184, R183, R180 ;  /* 0x000000b4b7b87220 */ /* 0x000fe20000410000 */
[--C-:B------:R-:W-:Y:S02]  /*2d10*/  HADD2.F32 R182, -RZ, R181.reuse.H0_H0 ;  /* 0x200000b5ffb67230 */ /* 0x100fe40000004100 */
[----:B------:R-:W-:Y:S01]  /*2d20*/  FMUL.FTZ R199, R37, R0 ;  /* 0x0000000025c77220 */ /* 0x000fe20000410000 */
[----:B------:R-:W-:Y:S01]  /*2d30*/  FADD.FTZ R201, R204, R159 ;  /* 0x0000009fccc97221 */ /* 0x000fe20000010000 */
[----:B------:R-:W-:Y:S01]  /*2d40*/  FMUL.FTZ R183, R190, R179 ;  /* 0x000000b3beb77220 */ /* 0x000fe20000410000 */
[----:B------:R-:W-:Y:S02]  /*2d50*/  HADD2.F32 R181, -RZ, R181.H1_H1 ;  /* 0x300000b5ffb57230 */ /* 0x000fe40000004100 */
[----:B0-----:R-:W-:Y:S01]  /*2d60*/  FMUL.FTZ R52, R186, R219 ;  /* 0x000000dbba347220 */ /* 0x001fe20000410000 */
[----:B------:R-:W-:Y:S01]  /*2d70*/  FADD.FTZ R204, R201, R162 ;  /* 0x000000a2c9cc7221 */ /* 0x000fe20000010000 */
[----:B------:R-:W-:Y:S01]  /*2d80*/  FFMA.FTZ R201, R161, R64, R202 ;  /* 0x00000040a1c97223 */ /* 0x000fe200000100ca */
[----:B------:R-:W-:Y:S01]  /*2d90*/  FMUL.FTZ R190, R189, R182 ;  /* 0x000000b6bdbe7220 */ /* 0x000fe20000410000 */
[----:B------:R-:W-:-:S02]  /*2da0*/  HADD2.F32 R186, -RZ, R185.H0_H0 ;  /* 0x200000b9ffba7230 */ /* 0x000fc40000004100 */
[----:B------:R-:W-:Y:S01]  /*2db0*/  FADD.FTZ R203, R204, R161 ;  /* 0x000000a1cccb7221 */ /* 0x000fe20000010000 */
[----:B------:R-:W-:Y:S01]  /*2dc0*/  FFMA.FTZ R204, R166, R63, R201 ;  /* 0x0000003fa6cc7223 */ /* 0x000fe200000100c9 */
[----:B------:R-:W-:Y:S01]  /*2dd0*/  FMUL.FTZ R189, R194, R181 ;  /* 0x000000b5c2bd7220 */ /* 0x000fe20000410000 */
[----:B------:R-:W-:Y:S02]  /*2de0*/  HADD2.F32 R185, -RZ, R185.H1_H1 ;  /* 0x300000b9ffb97230 */ /* 0x000fe40000004100 */
[----:B------:R-:W-:Y:S01]  /*2df0*/  FADD.FTZ R206, R203, R166 ;  /* 0x000000a6cbce7221 */ /* 0x000fe20000010000 */
[----:B------:R-:W-:Y:S01]  /*2e00*/  FFMA.FTZ R205, R165, R62, R204 ;  /* 0x0000003ea5cd7223 */ /* 0x000fe200000100cc */
[----:B-1----:R-:W-:Y:S01]  /*2e10*/  FMUL.FTZ R53, R188, R53 ;  /* 0x00000035bc357220 */ /* 0x002fe20000410000 */
        /* <DEDUP_REMOVED lines=68> */
.L_x_1169:
        /* <DEDUP_REMOVED lines=17> */
[----:B------:R-:W-:Y:S01]  /*3370*/  FADD.FTZ R93, R40, R93 ;  /* 0x0000005d285d7221 */ /* 0x000fe20000010000 */
[----:B------:R-:W-:Y:S01]  /*3380*/  FADD.FTZ R98, R37, R98 ;  /* 0x0000006225627221 */ /* 0x000fe20000010000 */
[----:B------:R-:W-:Y:S01]  /*3390*/  FADD.FTZ R97, R36, R97 ;  /* 0x0000006124617221 */ /* 0x000fe20000010000 */
[----:B------:R-:W-:Y:S01]  /*33a0*/  IADD3 R40, PT, PT, -R170, RZ, RZ ;  /* 0x000000ffaa287210 */ /* 0x000fe20007ffe1ff */
[----:B------:R-:W-:Y:S01]  /*33b0*/  FADD.FTZ R86, R46, R86 ;  /* 0x000000562e567221 */ /* 0x000fe20000010000 */
[----:B------:R-:W-:Y:S01]  /*33c0*/  MOV R36, 0x400 ;  /* 0x0000040000247802 */ /* 0x000fe20000000f00 */
[----:B------:R-:W-:Y:S01]  /*33d0*/  FADD.FTZ R84, R168, R84 ;  /* 0x00000054a8547221 */ /* 0x000fe20000010000 */
[----:B0-----:R-:W-:Y:S01]  /*33e0*/  FADD.FTZ R233, R233, R232 ;  /* 0x000000e8e9e97221 */ /* 0x001fe20000010000 */
[C---:B------:R-:W-:Y:S01]  /*33f0*/  LOP3.LUT R46, R110.reuse, 0x7ffffffc, RZ, 0xc0, !PT ;  /* 0x7ffffffc6e2e7812 */ /* 0x040fe200078ec0ff */
        /* <DEDUP_REMOVED lines=16> */
[----:B------:R-:W-:Y:S01]  /*3500*/  IADD3 R46, P3, PT, R37, R46, RZ ;  /* 0x0000002e252e7210 */ /* 0x000fe20007f7e0ff */
[----:B------:R-:W-:Y:S01]  /*3510*/  FADD.FTZ R74, R182, R74 ;  /* 0x0000004ab64a7221 */ /* 0x000fe20000010000 */
[----:B----4-:R-:W-:Y:S01]  /*3520*/  LEA R40, R39, R36, 0x18 ;  /* 0x0000002427287211 */ /* 0x010fe200078ec0ff */
[----:B------:R-:W-:Y:S01]  /*3530*/  FADD.FTZ R75, R179, R75 ;  /* 0x0000004bb34b7221 */ /* 0x000fe20000010000 */
[----:B------:R-:W-:Y:S01]  /*3540*/  ISETP.NE.AND P2, PT, R163, RZ, PT ;  /* 0x000000ffa300720c */ /* 0x000fe20003f45270 */
[----:B------:R-:W-:Y:S01]  /*3550*/  FADD.FTZ R76, R180, R76 ;  /* 0x0000004cb44c7221 */ /* 0x000fe20000010000 */
[----:B------:R-:W-:Y:S01]  /*3560*/  IADD3 R37, PT, PT, R40, 0x20, RZ ;  /* 0x0000002028257810 */ /* 0x000fe20007ffe0ff */
[----:B------:R-:W-:Y:S01]  /*3570*/  FADD.FTZ R77, R175, R77 ;  /* 0x0000004daf4d7221 */ /* 0x000fe20000010000 */
[----:B------:R-:W-:Y:S01]  /*3580*/  FADD.FTZ R78, R176, R78 ;  /* 0x0000004eb04e7221 */ /* 0x000fe20000010000 */
[----:B------:R-:W-:Y:S01]  /*3590*/  FADD.FTZ R80, R174, R80 ;  /* 0x00000050ae507221 */ /* 0x000fe20000010000 */
[----:B------:R-:W-:Y:S01]  /*35a0*/  SEL R168, R37, R40, P1 ;  /* 0x0000002825a87207 */ /* 0x000fe20000800000 */
        /* <DEDUP_REMOVED lines=10> */
[----:B------:R-:W-:Y:S01]  /*3650*/  @!P0 IADD3 R39, PT, PT, R168, R39, RZ ;  /* 0x00000027a8278210 */ /* 0x000fe20007ffe0ff */
        /* <DEDUP_REMOVED lines=28> */
[----:B0-----:R-:W-:-:S02]  /*3820*/  FADD.FTZ R237, R237, R44 ;  /* 0x0000002ceded7221 */ /* 0x001fc40000010000 */
[----:B------:R-:W0:Y:S01]  /*3830*/  LDC.64 R44, c[0x0][0x3c0] ;  /* 0x0000f000ff2c7b82 */ /* 0x000e220000000a00 */
[----:B-1----:R-:W-:Y:S02]  /*3840*/  FADD.FTZ R43, R192, R43 ;  /* 0x0000002bc02b7221 */ /* 0x002fe40000010000 */
[----:B------:R-:W1:Y:S04]  /*3850*/  SHFL.DOWN PT, R38, R237, 0x1, 0x1f ;  /* 0x08201f00ed267f89 */ /* 0x000e6800000e0000 */
[----:B------:R-:W2:Y:S01]  /*3860*/  SHFL.DOWN PT, R42, R43, 0x1, 0x1f ;  /* 0x08201f002b2a7f89 */ /* 0x000ea200000e0000 */
[----:B-1----:R-:W-:Y:S01]  /*3870*/  FADD.FTZ R36, R237, R38 ;  /* 0x00000026ed247221 */ /* 0x002fe20000010000 */
[----:B------:R-:W-:Y:S02]  /*3880*/  IADD3.X R38, PT, PT, RZ, RZ, RZ, P3, !PT ;  /* 0x000000ffff267210 */ /* 0x000fe40001ffe4ff */
[----:B0-----:R-:W-:Y:S01]  /*3890*/  LEA R44, P3, R46, R44, 0x3 ;  /* 0x0000002c2e2c7211 */ /* 0x001fe200078618ff */
[----:B--2---:R-:W-:Y:S01]  /*38a0*/  FADD.FTZ R37, R43, R42 ;  /* 0x0000002a2b257221 */ /* 0x004fe20000010000 */
[----:B------:R-:W-:-:S02]  /*38b0*/  CS2R R42, SRZ ;  /* 0x00000000002a7805 */ /* 0x000fc4000001ff00 */
[----:B------:R-:W-:Y:S02]  /*38c0*/  LEA.HI.X R45, R46, R45, R38, 0x3, P3 ;  /* 0x0000002d2e2d7211 */ /* 0x000fe400018f1c26 */
[----:B------:R0:W-:Y:S01]  /*38d0*/  @!P0 STS.64 [R39], R36 ;  /* 0x0000002427008388 */ /* 0x0001e20000000a00 */
[----:B------:R-:W-:Y:S01]  /*38e0*/  @!P2 IMAD.WIDE.U32 R46, R173, 0x8, R44 ;  /* 0x00000008ad2ea825 */ /* 0x000fe200078e002c */
[----:B------:R-:W-:Y:S06]  /*38f0*/  BAR.SYNC.DEFER_BLOCKING 0x0 ;  /* 0x0000000000007b1d */ /* 0x000fec0000010000 */
[----:B------:R-:W-:Y:S05]  /*3900*/  @P2 BRA `(.L_x_1171) ;  /* 0x0000000000302947 */ /* 0x000fea0003800000 */
[----:B0-----:R-:W0:Y:S01]  /*3910*/  LDS.128 R36, [R168] ;  /* 0x00000000a8247984 */ /* 0x001e220000000c00 */
[C---:B------:R-:W-:Y:S02]  /*3920*/  IADD3 R41, PT, PT, R40.reuse, 0x30, RZ ;  /* 0x0000003028297810 */ /* 0x040fe40007ffe0ff */
        /* <DEDUP_REMOVED lines=10> */
.L_x_1171:
[----:B------:R-:W-:Y:S05]  /*39d0*/  BSYNC.RECONVERGENT B0 ;  /* 0x0000000000007941 */ /* 0x000fea0003800200 */
.L_x_1170:
        /* <DEDUP_REMOVED lines=25> */
.L_x_1173:
[----:B------:R-:W2:Y:S04]  /*3b70*/  LDG.E.STRONG.GPU R38, desc[UR4][R36.64] ;  /* 0x0000000424267981 */ /* 0x000ea8000c1ef900 */
[----:B--2---:R-:W-:Y:S01]  /*3b80*/  CCTL.IVALL ;  /* 0x00000000ff00798f */ /* 0x004fe20002000000 */
[----:B------:R-:W-:Y:S05]  /*3b90*/  YIELD ;  /* 0x0000000000007946 */ /* 0x000fea0003800000 */
[----:B------:R-:W-:-:S13]  /*3ba0*/  ISETP.NE.AND P2, PT, R38, R41, PT ;  /* 0x000000292600720c */ /* 0x000fda0003f45270 */
[----:B------:R-:W-:Y:S05]  /*3bb0*/  @P2 BRA `(.L_x_1173) ;  /* 0xfffffffc00ec2947 */ /* 0x000fea000383ffff */
.L_x_1172:
[----:B------:R-:W-:Y:S05]  /*3bc0*/  WARPSYNC.ALL ;  /* 0x0000000000007948 */ /* 0x000fea0003800000 */
[----:B------:R-:W-:Y:S01]  /*3bd0*/  BAR.SYNC.DEFER_BLOCKING 0x0 ;  /* 0x0000000000007b1d */ /* 0x000fe20000010000 */
[----:B0-----:R-:W-:Y:S01]  /*3be0*/  CS2R R36, SRZ ;  /* 0x0000000000247805 */ /* 0x001fe2000001ff00 */
[----:B------:R-:W-:-:S04]  /*3bf0*/  @!P0 IMAD.WIDE.U32 R44, R167, 0x8, R44 ;  /* 0x00000008a72c8825 */ /* 0x000fc800078e002c */
[----:B------:R-:W0:Y:S01]  /*3c00*/  LDCU UR6, c[0x0][0x384] ;  /* 0x00007080ff0677ac */ /* 0x000e220008000800 */
[----:B------:R2:W3:Y:S01]  /*3c10*/  @!P0 LDG.E.64 R36, desc[UR4][R44.64] ;  /* 0x000000042c248981 */ /* 0x0004e2000c1e1b00 */
[----:B------:R-:W-:Y:S02]  /*3c20*/  IADD3 R135, PT, PT, R135, 0x1, RZ ;  /* 0x0000000187877810 */ /* 0x000fe40007ffe0ff */
[----:B------:R-:W-:Y:S02]  /*3c30*/  PLOP3.LUT P1, PT, P1, PT, PT, 0x8, 0x80 ;  /* 0x000000000080781c */ /* 0x000fe40000f2e170 */
[----:B------:R-:W-:Y:S02]  /*3c40*/  LOP3.LUT R135, R135, 0x3, RZ, 0xc0, !PT ;  /* 0x0000000387877812 */ /* 0x000fe400078ec0ff */
[----:B--2---:R-:W-:-:S04]  /*3c50*/  LOP3.LUT R44, R167, 0x60, R163, 0xf8, !PT ;  /* 0x00000060a72c7812 */ /* 0x004fc800078ef8a3 */
[----:B------:R-:W-:Y:S01]  /*3c60*/  LEA R44, R173, R44, 0x7 ;  /* 0x0000002cad2c7211 */ /* 0x000fe200078e38ff */
[----:B---3--:R-:W2:Y:S04]  /*3c70*/  SHFL.BFLY PT, R39, R36, 0x1, 0x1f ;  /* 0x0c201f0024277f89 */ /* 0x008ea800000e0000 */
[----:B------:R-:W3:Y:S01]  /*3c80*/  SHFL.BFLY PT, R38, R37, 0x1, 0x1f ;  /* 0x0c201f0025267f89 */ /* 0x000ee200000e0000 */
[----:B--2---:R-:W-:Y:S01]  /*3c90*/  FADD.FTZ R39, R39, R36 ;  /* 0x0000002427277221 */ /* 0x004fe20000010000 */
[----:B---3--:R-:W-:-:S04]  /*3ca0*/  FADD.FTZ R38, R38, R37 ;  /* 0x0000002526267221 */ /* 0x008fc80000010000 */
[----:B------:R-:W2:Y:S04]  /*3cb0*/  SHFL.BFLY PT, R40, R39, 0x2, 0x1f ;  /* 0x0c401f0027287f89 */ /* 0x000ea800000e0000 */
[----:B------:R-:W3:Y:S01]  /*3cc0*/  SHFL.BFLY PT, R41, R38, 0x2, 0x1f ;  /* 0x0c401f0026297f89 */ /* 0x000ee200000e0000 */
[----:B--2---:R-:W-:Y:S01]  /*3cd0*/  FADD.FTZ R40, R39, R40 ;  /* 0x0000002827287221 */ /* 0x004fe20000010000 */
[----:B---3--:R-:W-:-:S04]  /*3ce0*/  FADD.FTZ R41, R38, R41 ;  /* 0x0000002926297221 */ /* 0x008fc80000010000 */
[----:B-1----:R-:W1:Y:S04]  /*3cf0*/  SHFL.BFLY PT, R43, R40, 0x4, 0x1f ;  /* 0x0c801f00282b7f89 */ /* 0x002e6800000e0000 */
        /* <DEDUP_REMOVED lines=11> */
[----:B------:R-:W-:Y:S01]  /*3db0*/  FMUL.FTZ R40, R39, 6.103515625e-05 ;  /* 0x3880000027287820 */ /* 0x000fe20000410000 */
[----:B------:R-:W-:-:S04]  /*3dc0*/  FMUL.FTZ R39, R38, 6.103515625e-05 ;  /* 0x3880000026277820 */ /* 0x000fc80000410000 */
[C-C-:B------:R-:W-:Y:S01]  /*3dd0*/  FFMA.FTZ R37, R39.reuse, R49, R40.reuse ;  /* 0x0000003127257223 */ /* 0x140fe20000010028 */
[C-C-:B------:R-:W-:Y:S01]  /*3de0*/  FFMA.FTZ R57, R39.reuse, R57, R40.reuse ;  /* 0x0000003927397223 */ /* 0x140fe20000010028 */
[C-C-:B------:R-:W-:Y:S01]  /*3df0*/  FFMA.FTZ R146, R39.reuse, R146, R40.reuse ;  /* 0x0000009227927223 */ /* 0x140fe20000010028 */
[----:B------:R-:W-:Y:S01]  /*3e00*/  FFMA.FTZ R145, R39, R145, R40 ;  /* 0x0000009127917223 */ /* 0x000fe20000010028 */
[----:B------:R-:W-:Y:S01]  /*3e10*/  FADD.FTZ R163, -R37, R198 ;  /* 0x000000c625a37221 */ /* 0x000fe20000010100 */
        /* <DEDUP_REMOVED lines=60> */
[----:B------:R-:W-:Y:S01]  /*41e0*/  LEA R53, R107, R44, 0xb ;  /* 0x0000002c6b357211 */ /* 0x000fe200078e58ff */
        /* <DEDUP_REMOVED lines=32> */
[----:B-1----:R-:W-:Y:S01]  /*43f0*/  IMAD.WIDE.U32 R52, R53, 0x10, R36 ;  /* 0x0000001035347825 */ /* 0x002fe200078e0024 */
        /* <DEDUP_REMOVED lines=19> */
[----:B------:R-:W-:-:S03]  /*4530*/  IADD3 R107, PT, PT, R107, R164, RZ ;  /* 0x000000a46b6b7210 */ /* 0x000fc60007ffe0ff */
[----:B------:R1:W-:Y:S01]  /*4540*/  STG.E.128 desc[UR4][R52.64+0x6000], R48 ;  /* 0x0060003034007986 */ /* 0x0003e2000c101d04 */
[----:B0-----:R-:W-:-:S13]  /*4550*/  ISETP.GE.AND P0, PT, R107, UR6, PT ;  /* 0x000000066b007c0c */ /* 0x001fda000bf06270 */
        /* <DEDUP_REMOVED lines=33> */
[----:B-1----:R-:W-:Y:S02]  /*4770*/  MOV R52, R134 ;  /* 0x0000008600347202 */ /* 0x002fe40000000f00 */
        /* <DEDUP_REMOVED lines=31> */
.L_x_1167:
        /* <DEDUP_REMOVED lines=23> */
.L_x_1175:
        /* <DEDUP_REMOVED lines=10> */
.L_x_3074:


//--------------------- .text._ZN10layer_norm22ln_bwd_finalize_kernelINS_22Kernel_traits_finalizeILj16384EffffjLj1024ELj4ENS_18Kernel_traits_baseILj16384EffffjLj1024EEEEEEEvNS_9BwdParamsE --------------------------
	.section	.text._ZN10layer_norm22ln_bwd_finalize_kernelINS_22Kernel_traits_finalizeILj16384EffffjLj1024ELj4ENS_18Kernel_traits_baseILj16384EffffjLj1024EEEEEEEvNS_9BwdParamsE,"ax",@progbits
	.align	128
        .global         _ZN10layer_norm22ln_bwd_finalize_kernelINS_22Kernel_traits_finalizeILj16384EffffjLj1024ELj4ENS_18Kernel_traits_baseILj16384EffffjLj1024EEEEEEEvNS_9BwdParamsE
        .type           _ZN10layer_norm22ln_bwd_finalize_kernelINS_22Kernel_traits_finalizeILj16384EffffjLj1024ELj4ENS_18Kernel_traits_baseILj16384EffffjLj1024EEEEEEEvNS_9BwdParamsE,@function
        .size           _ZN10layer_norm22ln_bwd_finalize_kernelINS_22Kernel_traits_finalizeILj16384EffffjLj1024ELj4ENS_18Kernel_traits_baseILj16384EffffjLj1024EEEEEEEvNS_9BwdParamsE,(.L_x_3075 - _ZN10layer_norm22ln_bwd_finalize_kernelINS_22Kernel_traits_finalizeILj16384EffffjLj1024ELj4ENS_18Kernel_traits_baseILj16384EffffjLj1024EEEEEEEvNS_9BwdParamsE)
        .other          _ZN10layer_norm22ln_bwd_finalize_kernelINS_22Kernel_traits_finalizeILj16384EffffjLj1024ELj4ENS_18Kernel_traits_baseILj16384EffffjLj1024EEEEEEEvNS_9BwdParamsE,@"STO_CUDA_ENTRY STV_DEFAULT"
_ZN10layer_norm22ln_bwd_finalize_kernelINS_22Kernel_traits_finalizeILj16384EffffjLj1024ELj4ENS_18Kernel_traits_baseILj16384EffffjLj1024EEEEEEEvNS_9BwdParamsE:
.text._ZN10layer_norm22ln_bwd_finalize_kernelINS_22Kernel_traits_finalizeILj16384EffffjLj1024ELj4ENS_18Kernel_traits_baseILj16384EffffjLj1024EEEEEEEvNS_9BwdParamsE:
        /* <DEDUP_REMOVED lines=37> */
.L_x_1180:
        /* <DEDUP_REMOVED lines=118> */
.L_x_1179:
[----:B------:R-:W-:Y:S05]  /*09b0*/  BSYNC.RECONVERGENT B1 ;  /* 0x0000000000017941 */ /* 0x000fea0003800200 */
.L_x_1178:
        /* <DEDUP_REMOVED lines=65> */
.L_x_1182:
[----:B------:R-:W-:Y:S05]  /*0dd0*/  BSYNC.RECONVERGENT B1 ;  /* 0x0000000000017941 */ /* 0x000fea0003800200 */
.L_x_1181:
        /* <DEDUP_REMOVED lines=37> */
.L_x_1184:
[----:B------:R-:W-:Y:S05]  /*1030*/  BSYNC.RECONVERGENT B1 ;  /* 0x0000000000017941 */ /* 0x000fea0003800200 */
.L_x_1183:
[----:B------:R-:W-:Y:S05]  /*1040*/  @!P1 BRA `(.L_x_1177) ;  /* 0x00000000003c9947 */ /* 0x000fea0003800000 */
[----:B------:R-:W0:Y:S01]  /*1050*/  LDC.64 R6, c[0x0][0x3e0] ;  /* 0x0000f800ff067b82 */ /* 0x000e220000000a00 */
[----:B------:R-:W-:Y:S02]  /*1060*/  LEA R2, R15, R11, 0xe ;  /* 0x0000000b0f027211 */ /* 0x000fe400078e70ff */
[----:B------:R-:W-:Y:S02]  /*1070*/  IADD3 R24, PT, PT, -R24, RZ, RZ ;  /* 0x000000ff18187210 */ /* 0x000fe40007ffe1ff */
[----:B------:R-:W-:-:S03]  /*1080*/  IADD3 R11, PT, PT, R13, R2, RZ ;  /* 0x000000020d0b7210 */ /* 0x000fc60007ffe0ff */
[----:B------:R-:W1:Y:S04]  /*1090*/  LDC.64 R8, c[0x0][0x3e8] ;  /* 0x0000fa00ff087b82 */ /* 0x000e680000000a00 */
.L_x_1185:
        /* <DEDUP_REMOVED lines=10> */
.L_x_1177:
[----:B------:R-:W-:Y:S05]  /*1140*/  BSYNC.RECONVERGENT B0 ;  /* 0x0000000000007941 */ /* 0x000fea0003800200 */
.L_x_1176:
        /* <DEDUP_REMOVED lines=53> */
.L_x_1186:
        /* <DEDUP_REMOVED lines=14> */
.L_x_3075:


//--------------------- .text._ZN10layer_norm13ln_bwd_kernelINS_13Kernel_traitsIffffjLj16384ELj4ELj1ELj4ELj16ENS_18Kernel_traits_baseILj16384EffffjLj128EEEEEEEvNS_9BwdParamsE --------------------------
	.section	.text._ZN10layer_norm13ln_bwd_kernelINS_13Kernel_traitsIffffjLj16384ELj4ELj1ELj4ELj16ENS_18Kernel_traits_baseILj16384EffffjLj128EEEEEEEvNS_9BwdParamsE,"ax",@progbits
	.align	128
        .global         _ZN10layer_norm13ln_bwd_kernelINS_13Kernel_traitsIffffjLj16384ELj4ELj1ELj4ELj16ENS_18Kernel_traits_baseILj16384EffffjLj128EEEEEEEvNS_9BwdParamsE
        .type           _ZN10layer_norm13ln_bwd_kernelINS_13Kernel_traitsIffffjLj16384ELj4ELj1ELj4ELj16ENS_18Kernel_traits_baseILj16384EffffjLj128EEEEEEEvNS_9BwdParamsE,@function
        .size           _ZN10layer_norm13ln_bwd_kernelINS_13Kernel_traitsIffffjLj16384ELj4ELj1ELj4ELj16ENS_18Kernel_traits_baseILj16384EffffjLj128EEEEEEEvNS_9BwdParamsE,(.L_x_3076 - _ZN10layer_norm13ln_bwd_kernelINS_13Kernel_traitsIffffjLj16384ELj4ELj1ELj4ELj16ENS_18Kernel_traits_baseILj16384EffffjLj128EEEEEEEvNS_9BwdParamsE)
        .other          _ZN10layer_norm13ln_bwd_kernelINS_13Kernel_traitsIffffjLj16384ELj4ELj1ELj4ELj16ENS_18Kernel_traits_baseILj16384EffffjLj128EEEEEEEvNS_9BwdParamsE,@"STO_CUDA_ENTRY STV_DEFAULT"
_ZN10layer_norm13ln_bwd_kernelINS_13Kernel_traitsIffffjLj16384ELj4ELj1ELj4ELj16ENS_18Kernel_traits_baseILj16384EffffjLj128EEEEEEEvNS_9BwdParamsE:
.text._ZN10layer_norm13ln_bwd_kernelINS_13Kernel_traitsIffffjLj16384ELj4ELj1ELj4ELj16ENS_18Kernel_traits_baseILj16384EffffjLj128EEEEEEEvNS_9BwdParamsE:
        /* <DEDUP_REMOVED lines=15> */
[----:B-1----:R-:W5:Y:S04]  /*00f0*/  @P0 LDG.E.128 R128, desc[UR4][R2.64] ;  /* 0x0000000402800981 */ /* 0x002f68000c1e1d00 */
[----:B------:R-:W5:Y:S04]  /*0100*/  @P0 LDG.E.128 R124, desc[UR4][R2.64+0x2000] ;  /* 0x00200004027c0981 */ /* 0x000f68000c1e1d00 */
[----:B------:R-:W5:Y:S04]  /*0110*/  @P0 LDG.E.128 R120, desc[UR4][R2.64+0x4000] ;  /* 0x0040000402780981 */ /* 0x000f68000c1e1d00 */
[----:B------:R-:W5:Y:S04]  /*0120*/  @P0 LDG.E.128 R116, desc[UR4][R2.64+0x6000] ;  /* 0x0060000402740981 */ /* 0x000f68000c1e1d00 */
[----:B------:R-:W5:Y:S04]  /*0130*/  @P0 LDG.E.128 R112, desc[UR4][R2.64+0x8000] ;  /* 0x0080000402700981 */ /* 0x000f68000c1e1d00 */
[----:B------:R-:W5:Y:S04]  /*0140*/  @P0 LDG.E.128 R108, desc[UR4][R2.64+0xa000] ;  /* 0x00a00004026c0981 */ /* 0x000f68000c1e1d00 */
[----:B------:R-:W5:Y:S04]  /*0150*/  @P0 LDG.E.128 R104, desc[UR4][R2.64+0xc000] ;  /* 0x00c0000402680981 */ /* 0x000f68000c1e1d00 */
[----:B------:R-:W5:Y:S01]  /*0160*/  @P0 LDG.E.128 R100, desc[UR4][R2.64+0xe000] ;  /* 0x00e0000402640981 */ /* 0x000f62000c1e1d00 */
[----:B0-----:R-:W-:-:S04]  /*0170*/  @!P0 IMAD.WIDE.U32 R6, R9, 0x10, R6 ;  /* 0x0000001009068825 */ /* 0x001fc800078e0006 */
[----:B----4-:R-:W-:-:S05]  /*0180*/  @P0 IMAD.WIDE.U32 R4, R9, 0x10, R4 ;  /* 0x0000001009040825 */ /* 0x010fca00078e0004 */
[----:B------:R-:W5:Y:S04]  /*0190*/  @P0 LDG.E.128 R96, desc[UR4][R4.64] ;  /* 0x0000000404600981 */ /* 0x000f68000c1e1d00 */
[----:B------:R-:W5:Y:S04]  /*01a0*/  @P0 LDG.E.128 R92, desc[UR4][R4.64+0x2000] ;  /* 0x00200004045c0981 */ /* 0x000f68000c1e1d00 */
[----:B------:R-:W5:Y:S04]  /*01b0*/  @P0 LDG.E.128 R88, desc[UR4][R4.64+0x4000] ;  /* 0x0040000404580981 */ /* 0x000f68000c1e1d00 */
[----:B------:R-:W5:Y:S04]  /*01c0*/  @P0 LDG.E.128 R84, desc[UR4][R4.64+0x6000] ;  /* 0x0060000404540981 */ /* 0x000f68000c1e1d00 */
[----:B------:R-:W5:Y:S04]  /*01d0*/  @P0 LDG.E.128 R80, desc[UR4][R4.64+0x8000] ;  /* 0x0080000404500981 */ /* 0x000f68000c1e1d00 */
[----:B------:R-:W5:Y:S04]  /*01e0*/  @P0 LDG.E.128 R76, desc[UR4][R4.64+0xa000] ;  /* 0x00a00004044c0981 */ /* 0x000f68000c1e1d00 */
[----:B------:R-:W5:Y:S04]  /*01f0*/  @P0 LDG.E.128 R72, desc[UR4][R4.64+0xc000] ;  /* 0x00c0000404480981 */ /* 0x000f68000c1e1d00 */
[----:B------:R-:W5:Y:S01]  /*0200*/  @P0 LDG.E.128 R68, desc[UR4][R4.64+0xe000] ;  /* 0x00e0000404440981 */ /* 0x000f62000c1e1d00 */
        /* <DEDUP_REMOVED lines=34> */
[----:B------:R-:W5:Y:S04]  /*0430*/  @!P0 LDG.E.128 R120, desc[UR4][R6.64+0x4000] ;  /* 0x0040000406788981 */ /* 0x000f68000c1e1d00 */
[----:B------:R-:W5:Y:S04]  /*0440*/  @!P0 LDG.E.128 R116, desc[UR4][R6.64+0x6000] ;  /* 0x0060000406748981 */ /* 0x000f68000c1e1d00 */
[----:B------:R-:W5:Y:S04]  /*0450*/  @!P0 LDG.E.128 R112, desc[UR4][R6.64+0x8000] ;  /* 0x0080000406708981 */ /* 0x000f68000c1e1d00 */
[----:B------:R-:W5:Y:S04]  /*0460*/  @!P0 LDG.E.128 R108, desc[UR4][R6.64+0xa000] ;  /* 0x00a00004066c8981 */ /* 0x000f68000c1e1d00 */
[----:B------:R-:W5:Y:S04]  /*0470*/  @!P0 LDG.E.128 R104, desc[UR4][R6.64+0xc000] ;  /* 0x00c0000406688981 */ /* 0x000f68000c1e1d00 */
[----:B------:R0:W5:Y:S02]  /*0480*/  @!P0 LDG.E.128 R100, desc[UR4][R6.64+0xe000] ;  /* 0x00e0000406648981 */ /* 0x000164000c1e1d00 */
[----:B0-----:R-:W-:-:S04]  /*0490*/  SHF.R.U32.HI R6, RZ, 0x2, R201 ;  /* 0x00000002ff067819 */ /* 0x001fc800000116c9 */
[----:B------:R-:W-:-:S13]  /*04a0*/  ISETP.GE.AND P0, PT, R6, UR6, PT ;  /* 0x0000000606007c0c */ /* 0x000fda000bf06270 */
[----:B------:R-:W-:Y:S05]  /*04b0*/  @P0 BRA `(.L_x_1187) ;  /* 0x0000003000740947 */ /* 0x000fea0003800000 */
        /* <DEDUP_REMOVED lines=39> */
.L_x_1196:
        /* <DEDUP_REMOVED lines=33> */
.L_x_1188:
        /* <DEDUP_REMOVED lines=20> */
.L_x_1189:
[----:B------:R-:W-:Y:S05]  /*0a80*/  @P0 BRA `(.L_x_1190) ;  /* 0x0000000800840947 */ /* 0x000fea0003800000 */
[--C-:B-----5:R-:W-:Y:S01]  /*0a90*/  FADD.FTZ R212, R136, -R238.reuse ;  /* 0x800000ee88d47221 */ /* 0x120fe20000010000 */
[----:B------:R-:W-:Y:S01]  /*0aa0*/  FMUL.FTZ R0, R64, R128 ;  /* 0x0000008040007220 */ /* 0x000fe20000410000 */
[--C-:B------:R-:W-:Y:S01]  /*0ab0*/  FADD.FTZ R214, R137, -R238.reuse ;  /* 0x800000ee89d67221 */ /* 0x100fe20000010000 */
[--C-:B------:R-:W-:Y:S01]  /*0ac0*/  FADD.FTZ R242, R148, -R238.reuse ;  /* 0x800000ee94f27221 */ /* 0x100fe20000010000 */
[----:B------:R-:W-:Y:S01]  /*0ad0*/  FMUL.FTZ R3, R203, R212 ;  /* 0x000000d4cb037220 */ /* 0x000fe20000410000 */
[--C-:B------:R-:W-:Y:S01]  /*0ae0*/  FADD.FTZ R232, R133, -R238.reuse ;  /* 0x800000ee85e87221 */ /* 0x100fe20000010000 */
[----:B------:R-:W-:Y:S01]  /*0af0*/  FADD.FTZ R148, R154, -R238 ;  /* 0x800000ee9a947221 */ /* 0x000fe20000010000 */
[----:B------:R-:W-:Y:S01]  /*0b00*/  FMUL.FTZ R224, R65, R129 ;  /* 0x0000008141e07220 */ /* 0x000fe20000410000 */
[----:B------:R-:W-:Y:S01]  /*0b10*/  FADD.FTZ R133, RZ, R0 ;  /* 0x00000000ff857221 */ /* 0x000fe20000010000 */
[--C-:B------:R-:W-:Y:S01]  /*0b20*/  FADD.FTZ R222, R138, -R238.reuse ;  /* 0x800000ee8ade7221 */ /* 0x100fe20000010000 */
[----:B------:R-:W-:Y:S01]  /*0b30*/  FMUL.FTZ R223, R203, R214 ;  /* 0x000000d6cbdf7220 */ /* 0x000fe20000410000 */
[----:B------:R-:W-:Y:S01]  /*0b40*/  FFMA.FTZ R154, R3, R0, RZ ;  /* 0x00000000039a7223 */ /* 0x000fe200000100ff */
[--C-:B------:R-:W-:Y:S01]  /*0b50*/  FADD.FTZ R210, R144, -R238.reuse ;  /* 0x800000ee90d27221 */ /* 0x100fe20000010000 */
[----:B------:R-:W-:Y:S01]  /*0b60*/  FADD.FTZ R144, R156, -R238 ;  /* 0x800000ee9c907221 */ /* 0x000fe20000010000 */
[----:B------:R-:W-:Y:S01]  /*0b70*/  FMUL.FTZ R221, R66, R130 ;  /* 0x0000008242dd7220 */ /* 0x000fe20000410000 */
[----:B------:R-:W-:Y:S01]  /*0b80*/  FADD.FTZ R156, R133, R224 ;  /* 0x000000e0859c7221 */ /* 0x000fe20000010000 */
[--C-:B------:R-:W-:Y:S01]  /*0b90*/  FADD.FTZ R216, R139, -R238.reuse ;  /* 0x800000ee8bd87221 */ /* 0x100fe20000010000 */
[--C-:B------:R-:W-:Y:S01]  /*0ba0*/  FADD.FTZ R218, R140, -R238.reuse ;  /* 0x800000ee8cda7221 */ /* 0x100fe20000010000 */
[--C-:B------:R-:W-:Y:S01]  /*0bb0*/  FADD.FTZ R250, R142, -R238.reuse ;  /* 0x800000ee8efa7221 */ /* 0x100fe20000010000 */
[--C-:B01----:R-:W-:Y:S01]  /*0bc0*/  FADD.FTZ R206, R146, -R238.reuse ;  /* 0x800000ee92ce7221 */ /* 0x103fe20000010000 */
[----:B------:R-:W-:Y:S01]  /*0bd0*/  FADD.FTZ R236, R150, -R238 ;  /* 0x800000ee96ec7221 */ /* 0x000fe20000010000 */
[----:B------:R-:W-:Y:S01]  /*0be0*/  FMUL.FTZ R222, R203, R222 ;  /* 0x000000decbde7220 */ /* 0x000fe20000410000 */
        /* <DEDUP_REMOVED lines=139> */
.L_x_1190:
        /* <DEDUP_REMOVED lines=16> */
[----:B01----:R-:W0:Y:S01]  /*15a0*/  MUFU.RCP R206, R122 ;  /* 0x0000007a00ce7308 */ /* 0x003e220000001000 */
[----:B--2---:R-:W-:Y:S01]  /*15b0*/  FMUL.FTZ R159, R149, R0 ;  /* 0x00000000959f7220 */ /* 0x004fe20000410000 */
[----:B------:R-:W-:Y:S01]  /*15c0*/  FMUL.FTZ R0, R64, R128 ;  /* 0x0000008040007220 */ /* 0x000fe20000410000 */
[----:B------:R-:W-:Y:S01]  /*15d0*/  FADD.FTZ R222, -R98, R138 ;  /* 0x0000008a62de7221 */ /* 0x000fe20000010100 */
[----:B------:R-:W-:Y:S01]  /*15e0*/  FADD.FTZ R148, -R82, R154 ;  /* 0x0000009a52947221 */ /* 0x000fe20000010100 */
[----:B------:R-:W-:Y:S01]  /*15f0*/  FADD.FTZ R225, -R91, R147 ;  /* 0x000000935be17221 */ /* 0x000fe20000010100 */
[----:B------:R-:W-:Y:S01]  /*1600*/  FADD.FTZ R157, RZ, R0 ;  /* 0x00000000ff9d7221 */ /* 0x000fe20000010000 */
[----:B------:R-:W-:Y:S01]  /*1610*/  FADD.FTZ R144, -R76, R156 ;  /* 0x0000009c4c907221 */ /* 0x000fe20000010100 */
[----:B------:R-:W1:Y:S01]  /*1620*/  MUFU.RCP R226, R129 ;  /* 0x0000008100e27308 */ /* 0x000e620000001000 */
[----:B---3--:R-:W-:Y:S01]  /*1630*/  FMUL.FTZ R3, R3, R224 ;  /* 0x000000e003037220 */ /* 0x008fe20000410000 */
[----:B------:R-:W-:Y:S01]  /*1640*/  FMUL.FTZ R224, R65, R129 ;  /* 0x0000008141e07220 */ /* 0x000fe20000410000 */
[----:B------:R-:W-:Y:S01]  /*1650*/  FADD.FTZ R147, -R83, R155 ;  /* 0x0000009b53937221 */ /* 0x000fe20000010100 */
[----:B------:R-:W-:Y:S01]  /*1660*/  FADD.FTZ R219, -R99, R139 ;  /* 0x0000008b63db7221 */ /* 0x000fe20000010100 */
[----:B------:R-:W-:Y:S01]  /*1670*/  FADD.FTZ R213, -R92, R140 ;  /* 0x0000008c5cd57221 */ /* 0x000fe20000010100 */
[----:B------:R-:W-:Y:S01]  /*1680*/  FADD.FTZ R151, -R81, R153 ;  /* 0x0000009951977221 */ /* 0x000fe20000010100 */
[----:B------:R-:W-:Y:S01]  /*1690*/  FADD.FTZ R140, -R78, R158 ;  /* 0x0000009e4e8c7221 */ /* 0x000fe20000010100 */
[----:B------:R-:W2:Y:S01]  /*16a0*/  MUFU.RCP R210, R120 ;  /* 0x0000007800d27308 */ /* 0x000ea20000001000 */
[----:B0-----:R-:W-:Y:S01]  /*16b0*/  FMUL.FTZ R206, R145, R206 ;  /* 0x000000ce91ce7220 */ /* 0x001fe20000410000 */
[----:B------:R-:W-:Y:S01]  /*16c0*/  FFMA.FTZ R145, R0, R3, RZ ;  /* 0x0000000300917223 */ /* 0x000fe200000100ff */
[----:B------:R-:W-:Y:S01]  /*16d0*/  FADD.FTZ R137, -R75, R163 ;  /* 0x000000a34b897221 */ /* 0x000fe20000010100 */
[----:B------:R-:W-:Y:S01]  /*16e0*/  FADD.FTZ R138, -R72, R160 ;  /* 0x000000a0488a7221 */ /* 0x000fe20000010100 */
[----:B------:R-:W-:Y:S01]  /*16f0*/  FADD.FTZ R136, -R74, R162 ;  /* 0x000000a24a887221 */ /* 0x000fe20000010100 */
[----:B------:R-:W-:Y:S01]  /*1700*/  FMUL.FTZ R162, R59, R123 ;  /* 0x0000007b3ba27220 */ /* 0x000fe20000410000 */
[----:B------:R-:W-:Y:S01]  /*1710*/  FADD.FTZ R139, -R73, R161 ;  /* 0x000000a1498b7221 */ /* 0x000fe20000010100 */
[----:B------:R-:W0:Y:S01]  /*1720*/  MUFU.RCP R209, R118 ;  /* 0x0000007600d17308 */ /* 0x000e220000001000 */
[----:B-1----:R-:W-:Y:S01]  /*1730*/  FMUL.FTZ R223, R223, R226 ;  /* 0x000000e2dfdf7220 */ /* 0x002fe20000410000 */
[----:B------:R-:W-:Y:S01]  /*1740*/  FMUL.FTZ R161, R52, R116 ;  /* 0x0000007434a17220 */ /* 0x000fe20000410000 */
[----:B------:R-:W-:Y:S01]  /*1750*/  FADD.FTZ R152, -R80, R152 ;  /* 0x0000009850987221 */ /* 0x000fe20000010100 */
[----:B------:R-:W-:Y:S01]  /*1760*/  FADD.FTZ R132, -R68, R132 ;  /* 0x0000008444847221 */ /* 0x000fe20000010100 */
[----:B------:R-:W-:Y:S01]  /*1770*/  FADD.FTZ R133, -R69, R133 ;  /* 0x0000008545857221 */ /* 0x000fe20000010100 */
[----:B------:R-:W-:Y:S01]  /*1780*/  FADD.FTZ R134, -R70, R134 ;  /* 0x0000008646867221 */ /* 0x000fe20000010100 */
[----:B------:R-:W-:Y:S01]  /*1790*/  FMUL.FTZ R236, R37, R101 ;  /* 0x0000006525ec7220 */ /* 0x000fe20000410000 */
[----:B------:R-:W1:Y:S01]  /*17a0*/  MUFU.RCP R142, R119 ;  /* 0x00000077008e7308 */ /* 0x000e620000001000 */
[----:B--2---:R-:W-:Y:S01]  /*17b0*/  FMUL.FTZ R210, R221, R210 ;  /* 0x000000d2ddd27220 */ /* 0x004fe20000410000 */
[----:B------:R-:W-:Y:S01]  /*17c0*/  FMUL.FTZ R221, R66, R130 ;  /* 0x0000008242dd7220 */ /* 0x000fe20000410000 */
[----:B------:R-:W-:-:S05]  /*17d0*/  FADD.FTZ R135, -R71, R135 ;  /* 0x0000008747877221 */ /* 0x000fca0000010100 */
[----:B------:R-:W2:Y:S01]  /*17e0*/  MUFU.RCP R229, R130 ;  /* 0x0000008200e57308 */ /* 0x000ea20000001000 */
[----:B0-----:R-:W-:Y:S01]  /*17f0*/  FMUL.FTZ R156, R150, R209 ;  /* 0x000000d1969c7220 */ /* 0x001fe20000410000 */
[----:B------:R-:W-:Y:S01]  /*1800*/  FADD.FTZ R150, R157, R224 ;  /* 0x000000e09d967221 */ /* 0x000fe20000010000 */
[----:B------:R-:W-:-:S03]  /*1810*/  FMUL.FTZ R209, R56, R120 ;  /* 0x0000007838d17220 */ /* 0x000fc60000410000 */
[----:B------:R-:W-:Y:S02]  /*1820*/  FADD.FTZ R157, R150, R221 ;  /* 0x000000dd969d7221 */ /* 0x000fe40000010000 */
[----:B------:R-:W0:Y:S01]  /*1830*/  MUFU.RCP R207, R121 ;  /* 0x0000007900cf7308 */ /* 0x000e220000001000 */
[----:B-1----:R-:W-:Y:S01]  /*1840*/  FMUL.FTZ R155, R227, R142 ;  /* 0x0000008ee39b7220 */ /* 0x002fe20000410000 */
[----:B------:R-:W-:-:S06]  /*1850*/  FFMA.FTZ R142, R224, R223, R145 ;  /* 0x000000dfe08e7223 */ /* 0x000fcc0000010091 */
[----:B------:R-:W1:Y:S01]  /*1860*/  MUFU.RCP R228, R131 ;  /* 0x0000008300e47308 */ /* 0x000e620000001000 */
[----:B--2---:R-:W-:-:S04]  /*1870*/  FMUL.FTZ R222, R222, R229 ;  /* 0x000000e5dede7220 */ /* 0x004fc80000410000 */
[----:B------:R-:W-:-:S03]  /*1880*/  FFMA.FTZ R145, R221, R222, R142 ;  /* 0x000000dedd917223 */ /* 0x000fc6000001008e */
[----:B------:R-:W2:Y:S01]  /*1890*/  MUFU.RCP R214, R126 ;  /* 0x0000007e00d67308 */ /* 0x000ea20000001000 */
[----:B0-----:R-:W-:Y:S01]  /*18a0*/  FMUL.FTZ R207, R220, R207 ;  /* 0x000000cfdccf7220 */ /* 0x001fe20000410000 */
[----:B------:R-:W-:-:S04]  /*18b0*/  FMUL.FTZ R220, R67, R131 ;  /* 0x0000008343dc7220 */ /* 0x000fc80000410000 */
[----:B------:R-:W-:Y:S02]  /*18c0*/  FADD.FTZ R150, R157, R220 ;  /* 0x000000dc9d967221 */ /* 0x000fe40000010000 */
[----:B------:R-:W0:Y:S01]  /*18d0*/  MUFU.RCP R218, R124 ;  /* 0x0000007c00da7308 */ /* 0x000e220000001000 */
[----:B-1----:R-:W-:-:S04]  /*18e0*/  FMUL.FTZ R219, R219, R228 ;  /* 0x000000e4dbdb7220 */ /* 0x002fc80000410000 */
[----:B------:R-:W-:-:S03]  /*18f0*/  FFMA.FTZ R142, R220, R219, R145 ;  /* 0x000000dbdc8e7223 */ /* 0x000fc60000010091 */
        /* <DEDUP_REMOVED lines=10> */
[----:B------:R-:W-:-:S06]  /*19a0*/  FMUL.FTZ R216, R61, R125 ;  /* 0x0000007d3dd87220 */ /* 0x000fcc0000410000 */
[----:B------:R-:W1:Y:S01]  /*19b0*/  MUFU.RCP R153, R114 ;  /* 0x0000007200997308 */ /* 0x000e620000001000 */
[----:B--2---:R-:W-:Y:S01]  /*19c0*/  FMUL.FTZ R215, R212, R215 ;  /* 0x000000d7d4d77220 */ /* 0x004fe20000410000 */
[----:B------:R-:W-:-:S03]  /*19d0*/  FMUL.FTZ R212, R63, R127 ;  /* 0x0000007f3fd47220 */ /* 0x000fc60000410000 */
[----:B------:R-:W-:-:S03]  /*19e0*/  FFMA.FTZ R142, R216, R215, R145 ;  /* 0x000000d7d88e7223 */ /* 0x000fc60000010091 */
        /* <DEDUP_REMOVED lines=8> */
[----:B------:R-:W-:Y:S01]  /*1a70*/  FADD.FTZ R154, R157, R212 ;  /* 0x000000d49d9a7221 */ /* 0x000fe20000010000 */
[----:B------:R-:W-:-:S03]  /*1a80*/  FFMA.FTZ R145, R209, R210, R142 ;  /* 0x000000d2d1917223 */ /* 0x000fc6000001008e */
[----:B------:R-:W-:Y:S02]  /*1a90*/  FADD.FTZ R157, R154, R209 ;  /* 0x000000d19a9d7221 */ /* 0x000fe40000010000 */
        /* <DEDUP_REMOVED lines=12> */
[----:B------:R-:W-:Y:S01]  /*1b60*/  FADD.FTZ R154, R157, R162 ;  /* 0x000000a29d9a7221 */ /* 0x000fe20000010000 */
[----:B------:R-:W-:Y:S01]  /*1b70*/  FFMA.FTZ R142, R162, R163, R145 ;  /* 0x000000a3a28e7223 */ /* 0x000fe20000010091 */
[----:B------:R-:W-:Y:S01]  /*1b80*/  FMUL.FTZ R158, R53, R117 ;  /* 0x00000075359e7220 */ /* 0x000fe20000410000 */
[----:B------:R-:W-:Y:S02]  /*1b90*/  FMUL.FTZ R157, R54, R118 ;  /* 0x00000076369d7220 */ /* 0x000fe40000410000 */
[----:B------:R-:W-:Y:S01]  /*1ba0*/  FFMA.FTZ R145, R161, R160, R142 ;  /* 0x000000a0a1917223 */ /* 0x000fe2000001008e */
[----:B------:R-:W1:Y:S01]  /*1bb0*/  MUFU.RCP R150, R111 ;  /* 0x0000006f00967308 */ /* 0x000e620000001000 */
[----:B--2---:R-:W-:Y:S01]  /*1bc0*/  FMUL.FTZ R140, R140, R153 ;  /* 0x000000998c8c7220 */ /* 0x004fe20000410000 */
[----:B------:R-:W-:Y:S01]  /*1bd0*/  FADD.FTZ R153, R154, R161 ;  /* 0x000000a19a997221 */ /* 0x000fe20000010000 */
[----:B------:R-:W-:Y:S01]  /*1be0*/  FFMA.FTZ R142, R158, R159, R145 ;  /* 0x0000009f9e8e7223 */ /* 0x000fe20000010091 */
[----:B------:R-:W-:-:S03]  /*1bf0*/  FMUL.FTZ R154, R55, R119 ;  /* 0x00000077379a7220 */ /* 0x000fc60000410000 */
[----:B------:R-:W-:Y:S01]  /*1c00*/  FFMA.FTZ R145, R157, R156, R142 ;  /* 0x0000009c9d917223 */ /* 0x000fe2000001008e */
[----:B------:R-:W2:Y:S01]  /*1c10*/  MUFU.RCP R146, R109 ;  /* 0x0000006d00927308 */ /* 0x000ea20000001000 */
[----:B0-----:R-:W-:Y:S02]  /*1c20*/  FMUL.FTZ R144, R144, R149 ;  /* 0x0000009590907220 */ /* 0x001fe40000410000 */
[----:B------:R-:W-:-:S05]  /*1c30*/  FFMA.FTZ R142, R154, R155, R145 ;  /* 0x0000009b9a8e7223 */ /* 0x000fca0000010091 */
[----:B------:R-:W0:Y:S01]  /*1c40*/  MUFU.RCP R231, R112 ;  /* 0x0000007000e77308 */ /* 0x000e220000001000 */
[----:B-1----:R-:W-:Y:S01]  /*1c50*/  FMUL.FTZ R141, R141, R150 ;  /* 0x000000968d8d7220 */ /* 0x002fe20000410000 */
[----:B------:R-:W-:Y:S01]  /*1c60*/  FADD.FTZ R150, R153, R158 ;  /* 0x0000009e99967221 */ /* 0x000fe20000010000 */
[----:B------:R-:W-:-:S03]  /*1c70*/  FMUL.FTZ R153, R48, R112 ;  /* 0x0000007030997220 */ /* 0x000fc60000410000 */
[----:B------:R-:W-:Y:S01]  /*1c80*/  FADD.FTZ R227, R150, R157 ;  /* 0x0000009d96e37221 */ /* 0x000fe20000010000 */
[----:B------:R-:W-:Y:S01]  /*1c90*/  FMUL.FTZ R150, R49, R113 ;  /* 0x0000007131967220 */ /* 0x000fe20000410000 */
[----:B------:R-:W1:Y:S01]  /*1ca0*/  MUFU.RCP R149, R104 ;  /* 0x0000006800957308 */ /* 0x000e620000001000 */
[----:B--2---:R-:W-:Y:S01]  /*1cb0*/  FMUL.FTZ R143, R143, R146 ;  /* 0x000000928f8f7220 */ /* 0x004fe20000410000 */
[----:B------:R-:W-:-:S04]  /*1cc0*/  FADD.FTZ R228, R227, R154 ;  /* 0x0000009ae3e47221 */ /* 0x000fc80000010000 */
[----:B------:R-:W-:Y:S02]  /*1cd0*/  FADD.FTZ R227, R228, R153 ;  /* 0x00000099e4e37221 */ /* 0x000fe40000010000 */
[----:B------:R-:W2:Y:S01]  /*1ce0*/  MUFU.RCP R146, R105 ;  /* 0x0000006900927308 */ /* 0x000ea20000001000 */
[----:B0-----:R-:W-:Y:S01]  /*1cf0*/  FMUL.FTZ R152, R152, R231 ;  /* 0x000000e798987220 */ /* 0x001fe20000410000 */
[----:B------:R-:W-:-:S03]  /*1d00*/  FADD.FTZ R228, R227, R150 ;  /* 0x00000096e3e47221 */ /* 0x000fc60000010000 */
[----:B------:R-:W-:-:S03]  /*1d10*/  FFMA.FTZ R145, R153, R152, R142 ;  /* 0x0000009899917223 */ /* 0x000fc6000001008e */
[----:B------:R-:W0:Y:S01]  /*1d20*/  MUFU.RCP R225, R106 ;  /* 0x0000006a00e17308 */ /* 0x000e220000001000 */
[----:B-1----:R-:W-:Y:S01]  /*1d30*/  FMUL.FTZ R138, R138, R149 ;  /* 0x000000958a8a7220 */ /* 0x002fe20000410000 */
[----:B------:R-:W-:Y:S01]  /*1d40*/  FMUL.FTZ R149, R50, R114 ;  /* 0x0000007232957220 */ /* 0x000fe20000410000 */
[----:B------:R-:W-:Y:S01]  /*1d50*/  FFMA.FTZ R142, R150, R151, R145 ;  /* 0x00000097968e7223 */ /* 0x000fe20000010091 */
[----:B------:R-:W-:Y:S02]  /*1d60*/  FMUL.FTZ R145, R44, R108 ;  /* 0x0000006c2c917220 */ /* 0x000fe40000410000 */
[----:B------:R-:W-:Y:S02]  /*1d70*/  FADD.FTZ R227, R228, R149 ;  /* 0x00000095e4e37221 */ /* 0x000fe40000010000 */
[----:B------:R-:W1:Y:S01]  /*1d80*/  MUFU.RCP R226, R107 ;  /* 0x0000006b00e27308 */ /* 0x000e620000001000 */
[----:B--2---:R-:W-:Y:S01]  /*1d90*/  FMUL.FTZ R139, R139, R146 ;  /* 0x000000928b8b7220 */ /* 0x004fe20000410000 */
[----:B------:R-:W-:-:S04]  /*1da0*/  FMUL.FTZ R146, R51, R115 ;  /* 0x0000007333927220 */ /* 0x000fc80000410000 */
[----:B------:R-:W-:Y:S01]  /*1db0*/  FADD.FTZ R228, R227, R146 ;  /* 0x00000092e3e47221 */ /* 0x000fe20000010000 */
[----:B------:R-:W-:Y:S01]  /*1dc0*/  FMUL.FTZ R227, R46, R110 ;  /* 0x0000006e2ee37220 */ /* 0x000fe20000410000 */
[----:B------:R-:W2:Y:S01]  /*1dd0*/  MUFU.RCP R229, R100 ;  /* 0x0000006400e57308 */ /* 0x000ea20000001000 */
[----:B0-----:R-:W-:Y:S01]  /*1de0*/  FMUL.FTZ R136, R136, R225 ;  /* 0x000000e188887220 */ /* 0x001fe20000410000 */
[----:B------:R-:W-:Y:S01]  /*1df0*/  FFMA.FTZ R225, R149, R148, R142 ;  /* 0x0000009495e17223 */ /* 0x000fe2000001008e */
[----:B------:R-:W-:Y:S01]  /*1e00*/  FMUL.FTZ R142, R45, R109 ;  /* 0x0000006d2d8e7220 */ /* 0x000fe20000410000 */
[----:B------:R-:W-:-:S04]  /*1e10*/  FADD.FTZ R231, R228, R145 ;  /* 0x00000091e4e77221 */ /* 0x000fc80000010000 */
[----:B------:R-:W0:Y:S01]  /*1e20*/  MUFU.RCP R232, R101 ;  /* 0x0000006500e87308 */ /* 0x000e220000001000 */
[----:B-1----:R-:W-:Y:S01]  /*1e30*/  FMUL.FTZ R137, R137, R226 ;  /* 0x000000e289897220 */ /* 0x002fe20000410000 */
[----:B------:R-:W-:Y:S01]  /*1e40*/  FFMA.FTZ R226, R146, R147, R225 ;  /* 0x0000009392e27223 */ /* 0x000fe200000100e1 */
[----:B------:R-:W-:-:S03]  /*1e50*/  FADD.FTZ R230, R231, R142 ;  /* 0x0000008ee7e67221 */ /* 0x000fc60000010000 */
[----:B------:R-:W-:Y:S01]  /*1e60*/  FFMA.FTZ R225, R145, R144, R226 ;  /* 0x0000009091e17223 */ /* 0x000fe200000100e2 */
[----:B------:R-:W-:Y:S01]  /*1e70*/  FMUL.FTZ R226, R47, R111 ;  /* 0x0000006f2fe27220 */ /* 0x000fe20000410000 */
[----:B------:R-:W-:Y:S01]  /*1e80*/  FADD.FTZ R231, R230, R227 ;  /* 0x000000e3e6e77221 */ /* 0x000fe20000010000 */
[----:B--2---:R-:W-:Y:S01]  /*1e90*/  FMUL.FTZ R228, R132, R229 ;  /* 0x000000e584e47220 */ /* 0x004fe20000410000 */
[----:B------:R-:W-:Y:S01]  /*1ea0*/  FFMA.FTZ R132, R142, R143, R225 ;  /* 0x0000008f8e847223 */ /* 0x000fe200000100e1 */
[----:B------:R-:W1:Y:S01]  /*1eb0*/  MUFU.RCP R233, R102 ;  /* 0x0000006600e97308 */ /* 0x000e620000001000 */
[----:B------:R-:W-:Y:S01]  /*1ec0*/  FMUL.FTZ R225, R40, R104 ;  /* 0x0000006828e17220 */ /* 0x000fe20000410000 */
[----:B------:R-:W-:Y:S01]  /*1ed0*/  FADD.FTZ R234, R231, R226 ;  /* 0x000000e2e7ea7221 */ /* 0x000fe20000010000 */
[----:B------:R-:W-:Y:S01]  /*1ee0*/  FFMA.FTZ R229, R227, R140, R132 ;  /* 0x0000008ce3e57223 */ /* 0x000fe20000010084 */
[----:B------:R-:W-:Y:S02]  /*1ef0*/  FMUL.FTZ R230, R41, R105 ;  /* 0x0000006929e67220 */ /* 0x000fe40000410000 */
[----:B------:R-:W-:Y:S01]  /*1f00*/  FADD.FTZ R235, R234, R225 ;  /* 0x000000e1eaeb7221 */ /* 0x000fe20000010000 */
[----:B------:R-:W-:Y:S01]  /*1f10*/  FFMA.FTZ R132, R226, R141, R229 ;  /* 0x0000008de2847223 */ /* 0x000fe200000100e5 */
[----:B0-----:R-:W-:Y:S01]  /*1f20*/  FMUL.FTZ R231, R133, R232 ;  /* 0x000000e885e77220 */ /* 0x001fe20000410000 */
[----:B------:R-:W-:Y:S01]  /*1f30*/  FMUL.FTZ R229, R42, R106 ;  /* 0x0000006a2ae57220 */ /* 0x000fe20000410000 */
[----:B------:R-:W-:Y:S01]  /*1f40*/  FADD.FTZ R232, R235, R230 ;  /* 0x000000e6ebe87221 */ /* 0x000fe20000010000 */
[----:B------:R-:W-:Y:S01]  /*1f50*/  FFMA.FTZ R133, R225, R138, R132 ;  /* 0x0000008ae1857223 */ /* 0x000fe20000010084 */
[----:B------:R-:W0:Y:S01]  /*1f60*/  MUFU.RCP R238, R103 ;  /* 0x0000006700ee7308 */ /* 0x000e220000001000 */
[----:B------:R-:W-:Y:S01]  /*1f70*/  FMUL.FTZ R234, R43, R107 ;  /* 0x0000006b2bea7220 */ /* 0x000fe20000410000 */
[----:B------:R-:W-:Y:S01]  /*1f80*/  FADD.FTZ R235, R232, R229 ;  /* 0x000000e5e8eb7221 */ /* 0x000fe20000010000 */
[----:B------:R-:W-:Y:S01]  /*1f90*/  FFMA.FTZ R132, R230, R139, R133 ;  /* 0x0000008be6847223 */ /* 0x000fe20000010085 */
[----:B-1----:R-:W-:-:S02]  /*1fa0*/  FMUL.FTZ R232, R134, R233 ;  /* 0x000000e986e87220 */ /* 0x002fc40000410000 */
[----:B------:R-:W-:Y:S01]  /*1fb0*/  FADD.FTZ R134, R235, R234 ;  /* 0x000000eaeb867221 */ /* 0x000fe20000010000 */
[----:B------:R-:W-:Y:S01]  /*1fc0*/  FFMA.FTZ R133, R229, R136, R132 ;  /* 0x00000088e5857223 */ /* 0x000fe20000010084 */
[----:B------:R-:W-:-:S03]  /*1fd0*/  FMUL.FTZ R233, R36, R100 ;  /* 0x0000006424e97220 */ /* 0x000fc60000410000 */
[----:B------:R-:W-:Y:S01]  /*1fe0*/  FFMA.FTZ R132, R234, R137, R133 ;  /* 0x00000089ea847223 */ /* 0x000fe20000010085 */
[----:B------:R-:W-:Y:S01]  /*1ff0*/  FADD.FTZ R235, R134, R233 ;  /* 0x000000e986eb7221 */ /* 0x000fe20000010000 */
[----:B------:R-:W-:Y:S02]  /*2000*/  FMUL.FTZ R134, R39, R103 ;  /* 0x0000006727867220 */ /* 0x000fe40000410000 */
[----:B------:R-:W-:Y:S01]  /*2010*/  FFMA.FTZ R133, R233, R228, R132 ;  /* 0x000000e4e9857223 */ /* 0x000fe20000010084 */
[----:B------:R-:W-:Y:S01]  /*2020*/  FADD.FTZ R235, R235, R236 ;  /* 0x000000ecebeb7221 */ /* 0x000fe20000010000 */
[----:B------:R-:W-:Y:S01]  /*2030*/  FMUL.FTZ R132, R38, R102 ;  /* 0x0000006626847220 */ /* 0x000fe20000410000 */
[----:B0-----:R-:W-:Y:S01]  /*2040*/  FMUL.FTZ R135, R135, R238 ;  /* 0x000000ee87877220 */ /* 0x001fe20000410000 */
[----:B------:R-:W-:Y:S02]  /*2050*/  FFMA.FTZ R133, R236, R231, R133 ;  /* 0x000000e7ec857223 */ /* 0x000fe40000010085 */
[----:B------:R-:W-:-:S02]  /*2060*/  FADD.FTZ R237, R235, R132 ;  /* 0x00000084ebed7221 */ /* 0x000fc40000010000 */
[----:B------:R-:W-:Y:S02]  /*2070*/  FFMA.FTZ R235, R132, R232, R133 ;  /* 0x000000e884eb7223 */ /* 0x000fe40000010085 */
[----:B------:R-:W-:Y:S02]  /*2080*/  FADD.FTZ R133, R237, R134 ;  /* 0x00000086ed857221 */ /* 0x000fe40000010000 */
[----:B------:R-:W-:-:S07]  /*2090*/  FFMA.FTZ R238, R134, R135, R235 ;  /* 0x0000008786ee7223 */ /* 0x000fce00000100eb */
.L_x_1191:
        /* <DEDUP_REMOVED lines=18> */
[----:B------:R-:W-:Y:S01]  /*21c0*/  LOP3.LUT R48, R197, 0x1, RZ, 0xc0, !PT ;  /* 0x00000001c5307812 */ /* 0x000fe200078ec0ff */
[----:B------:R-:W-:Y:S01]  /*21d0*/  FFMA.FTZ R11, R232, R38, R11 ;  /* 0x00000026e80b7223 */ /* 0x000fe2000001000b */
[----:B------:R-:W-:Y:S01]  /*21e0*/  FADD.FTZ R195, R38, R195 ;  /* 0x000000c326c37221 */ /* 0x000fe20000010000 */
[----:B------:R-:W-:Y:S01]  /*21f0*/  MOV R38, 0x400 ;  /* 0x0000040000267802 */ /* 0x000fe20000000f00 */
[----:B------:R-:W-:Y:S01]  /*2200*/  FFMA.FTZ R14, R137, R43, R14 ;  /* 0x0000002b890e7223 */ /* 0x000fe2000001000e */
[----:B------:R-:W-:Y:S01]  /*2210*/  FADD.FTZ R194, R43, R194 ;  /* 0x000000c22bc27221 */ /* 0x000fe20000010000 */
[----:B0-----:R-:W-:Y:S01]  /*2220*/  FADD.FTZ R240, R240, R133 ;  /* 0x00000085f0f07221 */ /* 0x001fe20000010000 */
[----:B------:R-:W-:Y:S01]  /*2230*/  FFMA.FTZ R21, R144, R44, R21 ;  /* 0x0000002c90157223 */ /* 0x000fe20000010015 */
[----:B------:R-:W0:Y:S01]  /*2240*/  LDC R133, c[0x0][0x380] ;  /* 0x0000e000ff857b82 */ /* 0x000e220000000800 */
[----:B------:R-:W-:Y:S01]  /*2250*/  FADD.FTZ R185, R44, R185 ;  /* 0x000000b92cb97221 */ /* 0x000fe20000010000 */
[----:B-1----:R-:W-:Y:S01]  /*2260*/  FADD.FTZ R235, R235, R238 ;  /* 0x000000eeebeb7221 */ /* 0x002fe20000010000 */
[----:B------:R-:W1:Y:S01]  /*2270*/  SHFL.DOWN PT, R237, R240, 0x8, 0x1f ;  /* 0x09001f00f0ed7f89 */ /* 0x000e6200000e0000 */
[----:B------:R-:W-:Y:S01]  /*2280*/  IADD3 R44, PT, PT, -R48, RZ, RZ ;  /* 0x000000ff302c7210 */ /* 0x000fe20007ffe1ff */
[----:B------:R-:W-:Y:S01]  /*2290*/  FFMA.FTZ R17, R138, R40, R17 ;  /* 0x000000288a117223 */ /* 0x000fe20000010011 */
[----:B------:R-:W-:Y:S01]  /*22a0*/  FADD.FTZ R189, R40, R189 ;  /* 0x000000bd28bd7221 */ /* 0x000fe20000010000 */
[----:B------:R-:W3:Y:S01]  /*22b0*/  SHFL.DOWN PT, R242, R235, 0x8, 0x1f ;  /* 0x09001f00ebf27f89 */ /* 0x000ee200000e0000 */
[----:B------:R-:W-:Y:S01]  /*22c0*/  ISETP.NE.AND P2, PT, R8, RZ, PT ;  /* 0x000000ff0800720c */ /* 0x000fe20003f45270 */
[----:B------:R-:W-:Y:S01]  /*22d0*/  FFMA.FTZ R22, R147, R51, R22 ;  /* 0x0000003393167223 */ /* 0x000fe20000010016 */
[----:B------:R-:W-:Y:S01]  /*22e0*/  FADD.FTZ R186, R51, R186 ;  /* 0x000000ba33ba7221 */ /* 0x000fe20000010000 */
[----:B------:R-:W-:Y:S01]  /*22f0*/  FFMA.FTZ R19, R140, R46, R19 ;  /* 0x0000002e8c137223 */ /* 0x000fe20000010013 */
[----:B------:R-:W-:Y:S01]  /*2300*/  FADD.FTZ R187, R46, R187 ;  /* 0x000000bb2ebb7221 */ /* 0x000fe20000010000 */
[----:B------:R-:W-:Y:S01]  /*2310*/  BSSY.RECONVERGENT B0, `(.L_x_1192) ;  /* 0x000004d000007945 */ /* 0x000fe20003800200 */
[----:B------:R-:W-:Y:S01]  /*2320*/  FFMA.FTZ R18, R141, R47, R18 ;  /* 0x0000002f8d127223 */ /* 0x000fe20000010012 */
[----:B--2---:R-:W-:Y:S01]  /*2330*/  LEA R40, R45, R38, 0x18 ;  /* 0x000000262d287211 */ /* 0x004fe200078ec0ff */
        /* <DEDUP_REMOVED lines=8> */
[----:B0-----:R-:W-:Y:S01]  /*23c0*/  SHF.L.U32 R43, R133, 0x2, RZ ;  /* 0x00000002852b7819 */ /* 0x001fe200000006ff */
[----:B------:R-:W-:Y:S01]  /*23d0*/  FADD.FTZ R179, R54, R179 ;  /* 0x000000b336b37221 */ /* 0x000fe20000010000 */
[----:B------:R-:W-:Y:S01]  /*23e0*/  FFMA.FTZ R28, R159, R53, R28 ;  /* 0x000000359f1c7223 */ /* 0x000fe2000001001c */
[----:B-1----:R-:W-:Y:S01]  /*23f0*/  FADD.FTZ R237, R240, R237 ;  /* 0x000000edf0ed7221 */ /* 0x002fe20000010000 */
[----:B------:R-:W-:Y:S01]  /*2400*/  LOP3.LUT R44, R44, R43, RZ, 0xc0, !PT ;  /* 0x0000002b2c2c7212 */ /* 0x000fe200078ec0ff */
[----:B------:R-:W-:Y:S01]  /*2410*/  FADD.FTZ R180, R53, R180 ;  /* 0x000000b435b47221 */ /* 0x000fe20000010000 */
[----:B------:R-:W-:Y:S01]  /*2420*/  FFMA.FTZ R29, R160, R52, R29 ;  /* 0x00000034a01d7223 */ /* 0x000fe2000001001d */
[----:B---3--:R-:W-:Y:S01]  /*2430*/  FADD.FTZ R242, R235, R242 ;  /* 0x000000f2ebf27221 */ /* 0x008fe20000010000 */
[----:B------:R-:W0:Y:S01]  /*2440*/  SHFL.DOWN PT, R244, R237, 0x4, 0x1f ;  /* 0x08801f00edf47f89 */ /* 0x000e2200000e0000 */
[----:B------:R-:W-:Y:S01]  /*2450*/  IADD3 R43, P3, PT, R201, R44, RZ ;  /* 0x0000002cc92b7210 */ /* 0x000fe20007f7e0ff */
[----:B------:R-:W-:Y:S01]  /*2460*/  FADD.FTZ R177, R52, R177 ;  /* 0x000000b134b17221 */ /* 0x000fe20000010000 */
[----:B------:R-:W-:Y:S01]  /*2470*/  FFMA.FTZ R30, R163, R59, R30 ;  /* 0x0000003ba31e7223 */ /* 0x000fe2000001001e */
[----:B------:R-:W1:Y:S01]  /*2480*/  SHFL.DOWN PT, R239, R242, 0x4, 0x1f ;  /* 0x08801f00f2ef7f89 */ /* 0x000e6200000e0000 */
[----:B------:R-:W-:Y:S01]  /*2490*/  IADD3.X R46, PT, PT, RZ, RZ, RZ, P3, !PT ;  /* 0x000000ffff2e7210 */ /* 0x000fe20001ffe4ff */
        /* <DEDUP_REMOVED lines=34> */
[----:B------:R-:W-:Y:S02]  /*26c0*/  @!P0 IADD3 R36, PT, PT, R51, R42, RZ ;  /* 0x0000002a33248210 */ /* 0x000fe40007ffe0ff */
[----:B------:R-:W-:Y:S01]  /*26d0*/  CS2R R42, SRZ ;  /* 0x00000000002a7805 */ /* 0x000fe2000001ff00 */
[----:B------:R-:W-:Y:S02]  /*26e0*/  @!P2 IMAD.WIDE.U32 R46, R202, 0x8, R44 ;  /* 0x00000008ca2ea825 */ /* 0x000fe400078e002c */
[----:B------:R0:W-:Y:S01]  /*26f0*/  @!P0 STS.64 [R36], R38 ;  /* 0x0000002624008388 */ /* 0x0001e20000000a00 */
        /* <DEDUP_REMOVED lines=14> */
.L_x_1193:
[----:B------:R-:W-:Y:S05]  /*27e0*/  BSYNC.RECONVERGENT B0 ;  /* 0x0000000000007941 */ /* 0x000fea0003800200 */
.L_x_1192:
        /* <DEDUP_REMOVED lines=9> */
[----:B0-----:R-:W0:Y:S01]  /*2880*/  LDC.64 R36, c[0x0][0x3c8] ;  /* 0x0000f200ff247b82 */ /* 0x001e220000000a00 */
[----:B------:R-:W-:-:S04]  /*2890*/  ISETP.NE.AND P2, PT, R48, RZ, PT ;  /* 0x000000ff3000720c */ /* 0x000fc80003f45270 */
[----:B------:R-:W-:Y:S02]  /*28a0*/  SEL R39, R133, RZ, P2 ;  /* 0x000000ff85277207 */ /* 0x000fe40001000000 */
[----:B------:R-:W-:Y:S02]  /*28b0*/  ISETP.GT.U32.AND P2, PT, R197, 0x1, PT ;  /* 0x00000001c500780c */ /* 0x000fe40003f44070 */
[----:B------:R-:W-:-:S04]  /*28c0*/  IADD3 R38, P3, PT, R6, R39, RZ ;  /* 0x0000002706267210 */ /* 0x000fc80007f7e0ff */
        /* <DEDUP_REMOVED lines=11> */
.L_x_1195:
[----:B------:R-:W2:Y:S04]  /*2980*/  LDG.E.STRONG.GPU R38, desc[UR4][R36.64] ;  /* 0x0000000424267981 */ /* 0x000ea8000c1ef900 */
[----:B--2---:R-:W-:Y:S01]  /*2990*/  CCTL.IVALL ;  /* 0x00000000ff00798f */ /* 0x004fe20002000000 */
[----:B------:R-:W-:Y:S05]  /*29a0*/  YIELD ;  /* 0x0000000000007946 */ /* 0x000fea0003800000 */
[----:B------:R-:W-:-:S13]  /*29b0*/  ISETP.NE.AND P2, PT, R38, R41, PT ;  /* 0x000000292600720c */ /* 0x000fda0003f45270 */
[----:B------:R-:W-:Y:S05]  /*29c0*/  @P2 BRA `(.L_x_1195) ;  /* 0xfffffffc00ec2947 */ /* 0x000fea000383ffff */
.L_x_1194:
        /* <DEDUP_REMOVED lines=19> */
[----:B-1----:R-:W0:Y:S04]  /*2b00*/  SHFL.BFLY PT, R43, R40, 0x4, 0x1f ;  /* 0x0c801f00282b7f89 */ /* 0x002e2800000e0000 */
        /* <DEDUP_REMOVED lines=184> */
.L_x_1187:
        /* <DEDUP_REMOVED lines=22> */
.L_x_1197:
        /* <DEDUP_REMOVED lines=9> */
.L_x_3076:


//--------------------- .text._ZN10layer_norm22ln_bwd_finalize_kernelINS_22Kernel_traits_finalizeILj15360E13__nv_bfloat16fS2_fjLj1024ELj4ENS_18Kernel_traits_baseILj15360ES2_fS2_fjLj1024EEEEEEEvNS_9BwdParamsE --------------------------
	.section	.text._ZN10layer_norm22ln_bwd_finalize_kernelINS_22Kernel_traits_finalizeILj15360E13__nv_bfloat16fS2_fjLj1024ELj4ENS_18Kernel_traits_baseILj15360ES2_fS2_fjLj1024EEEEEEEvNS_9BwdParamsE,"ax",@progbits
	.align	128
        .global         _ZN10layer_norm22ln_bwd_finalize_kernelINS_22Kernel_traits_finalizeILj15360E13__nv_bfloat16fS2_fjLj1024ELj4ENS_18Kernel_traits_baseILj15360ES2_fS2_fjLj1024EEEEEEEvNS_9BwdParamsE
        .type           _ZN10layer_norm22ln_bwd_finalize_kernelINS_22Kernel_traits_finalizeILj15360E13__nv_bfloat16fS2_fjLj1024ELj4ENS_18Kernel_traits_baseILj15360ES2_fS2_fjLj1024EEEEEEEvNS_9BwdParamsE,@function
        .size           _ZN10layer_norm22ln_bwd_finalize_kernelINS_22Kernel_traits_finalizeILj15360E13__nv_bfloat16fS2_fjLj1024ELj4ENS_18Kernel_traits_baseILj15360ES2_fS2_fjLj1024EEEEEEEvNS_9BwdParamsE,(.L_x_3077 - _ZN10layer_norm22ln_bwd_finalize_kernelINS_22Kernel_traits_finalizeILj15360E13__nv_bfloat16fS2_fjLj1024ELj4ENS_18Kernel_traits_baseILj15360ES2_fS2_fjLj1024EEEEEEEvNS_9BwdParamsE)
        .other          _ZN10layer_norm22ln_bwd_finalize_kernelINS_22Kernel_traits_finalizeILj15360E13__nv_bfloat16fS2_fjLj1024ELj4ENS_18Kernel_traits_baseILj15360ES2_fS2_fjLj1024EEEEEEEvNS_9BwdParamsE,@"STO_CUDA_ENTRY STV_DEFAULT"
_ZN10layer_norm22ln_bwd_finalize_kernelINS_22Kernel_traits_finalizeILj15360E13__nv_bfloat16fS2_fjLj1024ELj4ENS_18Kernel_traits_baseILj15360ES2_fS2_fjLj1024EEEEEEEvNS_9BwdParamsE:
.text._ZN10layer_norm22ln_bwd_finalize_kernelINS_22Kernel_traits_finalizeILj15360E13__nv_bfloat16fS2_fjLj1024ELj4ENS_18Kernel_traits_baseILj15360ES2_fS2_fjLj1024EEEEEEEvNS_9BwdParamsE:
        /* <DEDUP_REMOVED lines=37> */
.L_x_1202:
        /* <DEDUP_REMOVED lines=118> */
.L_x_1201:
[----:B------:R-:W-:Y:S05]  /*09b0*/  BSYNC.RECONVERGENT B1 ;  /* 0x0000000000017941 */ /* 0x000fea0003800200 */
.L_x_1200:
        /* <DEDUP_REMOVED lines=65> */
.L_x_1204:
[----:B------:R-:W-:Y:S05]  /*0dd0*/  BSYNC.RECONVERGENT B1 ;  /* 0x0000000000017941 */ /* 0x000fea0003800200 */
.L_x_1203:
        /* <DEDUP_REMOVED lines=37> */
.L_x_1206:
[----:B------:R-:W-:Y:S05]  /*1030*/  BSYNC.RECONVERGENT B1 ;  /* 0x0000000000017941 */ /* 0x000fea0003800200 */
.L_x_1205:
[----:B------:R-:W-:Y:S05]  /*1040*/  @!P1 BRA `(.L_x_1199) ;  /* 0x00000000003c9947 */ /* 0x000fea0003800000 */
[----:B------:R-:W0:Y:S01]  /*1050*/  LDC.64 R6, c[0x0][0x3e0] ;  /* 0x0000f800ff067b82 */ /* 0x000e220000000a00 */
[----:B------:R-:W-:Y:S01]  /*1060*/  IMAD R2, R15, 0x3c00, R11 ;  /* 0x00003c000f027824 */ /* 0x000fe200078e020b */
[----:B------:R-:W-:-:S04]  /*1070*/  IADD3 R24, PT, PT, -R24, RZ, RZ ;  /* 0x000000ff18187210 */ /* 0x000fc80007ffe1ff */
[----:B------:R-:W-:Y:S02]  /*1080*/  IADD3 R11, PT, PT, R13, R2, RZ ;  /* 0x000000020d0b7210 */ /* 0x000fe40007ffe0ff */
[----:B------:R-:W1:Y:S05]  /*1090*/  LDC.64 R8, c[0x0][0x3e8] ;  /* 0x0000fa00ff087b82 */ /* 0x000e6a0000000a00 */
.L_x_1207:
        /* <DEDUP_REMOVED lines=10> */
.L_x_1199:
[----:B------:R-:W-:Y:S05]  /*1140*/  BSYNC.RECONVERGENT B0 ;  /* 0x0000000000007941 */ /* 0x000fea0003800200 */
.L_x_1198:
        /* <DEDUP_REMOVED lines=55> */
.L_x_1208:
        /* <DEDUP_REMOVED lines=12> */
.L_x_3077:


//--------------------- .text._ZN10layer_norm13ln_bwd_kernelINS_13Kernel_traitsI13__nv_bfloat16fS2_fjLj15360ELj4ELj1ELj4ELj8ENS_18Kernel_traits_baseILj15360ES2_fS2_fjLj128EEEEEEEvNS_9BwdParamsE --------------------------
	.section	.text._ZN10layer_norm13ln_bwd_kernelINS_13Kernel_traitsI13__nv_bfloat16fS2_fjLj15360ELj4ELj1ELj4ELj8ENS_18Kernel_traits_baseILj15360ES2_fS2_fjLj128EEEEEEEvNS_9BwdParamsE,"ax",@progbits
	.align	128
        .global         _ZN10layer_norm13ln_bwd_kernelINS_13Kernel_traitsI13__nv_bfloat16fS2_fjLj15360ELj4ELj1ELj4ELj8ENS_18Kernel_traits_baseILj15360ES2_fS2_fjLj128EEEEEEEvNS_9BwdParamsE
        .type           _ZN10layer_norm13ln_bwd_kernelINS_13Kernel_traitsI13__nv_bfloat16fS2_fjLj15360ELj4ELj1ELj4ELj8ENS_18Kernel_traits_baseILj15360ES2_fS2_fjLj128EEEEEEEvNS_9BwdParamsE,@function
        .size           _ZN10layer_norm13ln_bwd_kernelINS_13Kernel_traitsI13__nv_bfloat16fS2_fjLj15360ELj4ELj1ELj4ELj8ENS_18Kernel_traits_baseILj15360ES2_fS2_fjLj128EEEEEEEvNS_9BwdParamsE,(.L_x_3078 - _ZN10layer_norm13ln_bwd_kernelINS_13Kernel_traitsI13__nv_bfloat16fS2_fjLj15360ELj4ELj1ELj4ELj8ENS_18Kernel_traits_baseILj15360ES2_fS2_fjLj128EEEEEEEvNS_9BwdParamsE)
        .other          _ZN10layer_norm13ln_bwd_kernelINS_13Kernel_traitsI13__nv_bfloat16fS2_fjLj15360ELj4ELj1ELj4ELj8ENS_18Kernel_traits_baseILj15360ES2_fS2_fjLj128EEEEEEEvNS_9BwdParamsE,@"STO_CUDA_ENTRY STV_DEFAULT"
_ZN10layer_norm13ln_bwd_kernelINS_13Kernel_traitsI13__nv_bfloat16fS2_fjLj15360ELj4ELj1ELj4ELj8ENS_18Kernel_traits_baseILj15360ES2_fS2_fjLj128EEEEEEEvNS_9BwdParamsE:
.text._ZN10layer_norm13ln_bwd_kernelINS_13Kernel_traitsI13__nv_bfloat16fS2_fjLj15360ELj4ELj1ELj4ELj8ENS_18Kernel_traits_baseILj15360ES2_fS2_fjLj128EEEEEEEvNS_9BwdParamsE:
        /* <DEDUP_REMOVED lines=50> */
.L_x_1209:
        /* <DEDUP_REMOVED lines=17> */
.L_x_1210:
[----:B------:R-:W1:Y:S01]  /*0430*/  LDCU UR6, c[0x0][0x384] ;  /* 0x00007080ff0677ac */ /* 0x000e620008000800 */
[----:B------:R-:W-:Y:S02]  /*0440*/  CS2R R66, SRZ ;  /* 0x0000000000427805 */ /* 0x000fe4000001ff00 */
[----:B0-2---:R-:W-:Y:S02]  /*0450*/  CS2R R2, SRZ ;  /* 0x0000000000027805 */ /* 0x005fe4000001ff00 */
        /* <DEDUP_REMOVED lines=79> */
.L_x_1220:
        /* <DEDUP_REMOVED lines=25> */
[----:B------:R-:W5:Y:S03]  /*0ae0*/  LDG.E R162, desc[UR4][R68.64] ;  /* 0x0000000444a27981 */ /* 0x000f66000c1e1900 */
[--C-:B0-----:R-:W-:Y:S01]  /*0af0*/  IMAD.WIDE.U32 R4, R13, 0x4, R64.reuse ;  /* 0x000000040d047825 */ /* 0x101fe200078e0040 */
[----:B------:R-:W5:Y:S03]  /*0b00*/  LDG.E R163, desc[UR4][R66.64] ;  /* 0x0000000442a37981 */ /* 0x000f66000c1e1900 */
[--C-:B------:R-:W-:Y:S01]  /*0b10*/  IMAD.WIDE.U32 R2, R12, 0x4, R64.reuse ;  /* 0x000000040c027825 */ /* 0x100fe200078e0040 */
[----:B------:R0:W5:Y:S03]  /*0b20*/  LDG.E R164, desc[UR4][R4.64] ;  /* 0x0000000404a47981 */ /* 0x000166000c1e1900 */
[----:B------:R-:W-:Y:S01]  /*0b30*/  IMAD.WIDE.U32 R166, R11, 0x4, R64 ;  /* 0x000000040ba67825 */ /* 0x000fe200078e0040 */
[----:B------:R1:W5:Y:S01]  /*0b40*/  LDG.E R165, desc[UR4][R2.64] ;  /* 0x0000000402a57981 */ /* 0x000362000c1e1900 */
[----:B------:R-:W-:-:S02]  /*0b50*/  IADD3 R0, PT, PT, R139, 0x1c00, RZ ;  /* 0x00001c008b007810 */ /* 0x000fc40007ffe0ff */
[--C-:B------:R-:W-:Y:S02]  /*0b60*/  IMAD.WIDE.U32 R70, R10, 0x4, R64.reuse ;  /* 0x000000040a467825 */ /* 0x100fe400078e0040 */
[----:B------:R-:W5:Y:S01]  /*0b70*/  LDG.E R166, desc[UR4][R166.64] ;  /* 0x00000004a6a67981 */ /* 0x000f62000c1e1900 */
[----:B0-----:R-:W-:Y:S01]  /*0b80*/  IADD3 R5, PT, PT, R139, 0x1400, RZ ;  /* 0x000014008b057810 */ /* 0x001fe20007ffe0ff */
[--C-:B------:R-:W-:Y:S01]  /*0b90*/  IMAD.WIDE.U32 R68, R9, 0x4, R64.reuse ;  /* 0x0000000409447825 */ /* 0x100fe200078e0040 */
[C---:B------:R-:W-:Y:S02]  /*0ba0*/  IADD3 R4, PT, PT, R139.reuse, 0x1600, RZ ;  /* 0x000016008b047810 */ /* 0x040fe40007ffe0ff */
[C---:B-1----:R-:W-:Y:S01]  /*0bb0*/  IADD3 R3, PT, PT, R139.reuse, 0x1800, RZ ;  /* 0x000018008b037810 */ /* 0x042fe20007ffe0ff */
[--C-:B------:R-:W-:Y:S01]  /*0bc0*/  IMAD.WIDE.U32 R66, R8, 0x4, R64.reuse ;  /* 0x0000000408427825 */ /* 0x100fe200078e0040 */
[----:B------:R-:W-:Y:S01]  /*0bd0*/  IADD3 R2, PT, PT, R139, 0x1a00, RZ ;  /* 0x00001a008b027810 */ /* 0x000fe20007ffe0ff */
[----:B------:R-:W5:Y:S02]  /*0be0*/  LDG.E R168, desc[UR4][R68.64] ;  /* 0x0000000444a87981 */ /* 0x000f64000c1e1900 */
[----:B------:R-:W-:-:S02]  /*0bf0*/  IMAD.WIDE.U32 R124, R7, 0x4, R64 ;  /* 0x00000004077c7825 */ /* 0x000fc400078e0040 */
[----:B------:R0:W5:Y:S02]  /*0c00*/  LDG.E R167, desc[UR4][R70.64] ;  /* 0x0000000446a77981 */ /* 0x000164000c1e1900 */
[--C-:B------:R-:W-:Y:S02]  /*0c10*/  IMAD.WIDE.U32 R122, R6, 0x4, R64.reuse ;  /* 0x00000004067a7825 */ /* 0x100fe400078e0040 */
[----:B------:R1:W5:Y:S02]  /*0c20*/  LDG.E R169, desc[UR4][R66.64] ;  /* 0x0000000442a97981 */ /* 0x000364000c1e1900 */
[--C-:B------:R-:W-:Y:S02]  /*0c30*/  IMAD.WIDE.U32 R120, R5, 0x4, R64.reuse ;  /* 0x0000000405787825 */ /* 0x100fe400078e0040 */
[----:B------:R3:W5:Y:S02]  /*0c40*/  LDG.E R170, desc[UR4][R124.64] ;  /* 0x000000047caa7981 */ /* 0x000764000c1e1900 */
[----:B0-----:R-:W-:-:S02]  /*0c50*/  IMAD.WIDE.U32 R70, R4, 0x4, R64 ;  /* 0x0000000404467825 */ /* 0x001fc400078e0040 */
[----:B------:R0:W5:Y:S02]  /*0c60*/  LDG.E R171, desc[UR4][R122.64] ;  /* 0x000000047aab7981 */ /* 0x000164000c1e1900 */
[--C-:B------:R-:W-:Y:S02]  /*0c70*/  IMAD.WIDE.U32 R68, R3, 0x4, R64.reuse ;  /* 0x0000000403447825 */ /* 0x100fe400078e0040 */
[----:B------:R4:W5:Y:S02]  /*0c80*/  LDG.E R172, desc[UR4][R120.64] ;  /* 0x0000000478ac7981 */ /* 0x000964000c1e1900 */
[--C-:B-1----:R-:W-:Y:S02]  /*0c90*/  IMAD.WIDE.U32 R66, R2, 0x4, R64.reuse ;  /* 0x0000000402427825 */ /* 0x102fe400078e0040 */
[----:B------:R1:W5:Y:S02]  /*0ca0*/  LDG.E R173, desc[UR4][R70.64] ;  /* 0x0000000446ad7981 */ /* 0x000364000c1e1900 */
[----:B------:R-:W-:-:S02]  /*0cb0*/  IMAD.WIDE.U32 R64, R0, 0x4, R64 ;  /* 0x0000000400407825 */ /* 0x000fc400078e0040 */
[----:B------:R1:W5:Y:S02]  /*0cc0*/  LDG.E R174, desc[UR4][R68.64] ;  /* 0x0000000444ae7981 */ /* 0x000364000c1e1900 */
[--C-:B--2---:R-:W-:Y:S02]  /*0cd0*/  IMAD.WIDE.U32 R138, R139, 0x8, R140.reuse ;  /* 0x000000088b8a7825 */ /* 0x104fe400078e008c */
        /* <DEDUP_REMOVED lines=13> */
[--C-:B---3--:R-:W-:Y:S02]  /*0db0*/  IMAD.WIDE.U32 R124, R8, 0x8, R140.reuse ;  /* 0x00000008087c7825 */ /* 0x108fe400078e008c */
[----:B------:R-:W5:Y:S02]  /*0dc0*/  LDG.E.64 R128, desc[UR4][R128.64] ;  /* 0x0000000480807981 */ /* 0x000f64000c1e1b00 */
[----:B0-----:R-:W-:-:S02]  /*0dd0*/  IMAD.WIDE.U32 R122, R7, 0x8, R140 ;  /* 0x00000008077a7825 */ /* 0x001fc400078e008c */
[----:B------:R-:W5:Y:S02]  /*0de0*/  LDG.E.64 R126, desc[UR4][R126.64] ;  /* 0x000000047e7e7981 */ /* 0x000f64000c1e1b00 */
[--C-:B----4-:R-:W-:Y:S02]  /*0df0*/  IMAD.WIDE.U32 R120, R6, 0x8, R140.reuse ;  /* 0x0000000806787825 */ /* 0x110fe400078e008c */
[----:B------:R-:W5:Y:S02]  /*0e00*/  LDG.E.64 R124, desc[UR4][R124.64] ;  /* 0x000000047c7c7981 */ /* 0x000f64000c1e1b00 */
[--C-:B-1----:R-:W-:Y:S02]  /*0e10*/  IMAD.WIDE.U32 R70, R5, 0x8, R140.reuse ;  /* 0x0000000805467825 */ /* 0x102fe400078e008c */
        /* <DEDUP_REMOVED lines=8> */
[----:B------:R-:W5:Y:S04]  /*0ea0*/  LDG.E.64 R66, desc[UR4][R66.64] ;  /* 0x0000000442427981 */ /* 0x000f68000c1e1b00 */
[----:B------:R-:W5:Y:S04]  /*0eb0*/  LDG.E.64 R64, desc[UR4][R64.64] ;  /* 0x0000000440407981 */ /* 0x000f68000c1e1b00 */
[----:B------:R-:W5:Y:S01]  /*0ec0*/  LDG.E.64 R140, desc[UR4][R140.64] ;  /* 0x000000048c8c7981 */ /* 0x000f62000c1e1b00 */
[----:B------:R-:W-:Y:S05]  /*0ed0*/  BRA `(.L_x_1213) ;  /* 0x0000000400307947 */ /* 0x000fea0003800000 */
.L_x_1212:
        /* <DEDUP_REMOVED lines=14> */
[--C-:B0-----:R-:W-:Y:S01]  /*0fc0*/  IMAD.WIDE.U32 R4, R13, 0x4, R120.reuse ;  /* 0x000000040d047825 */ /* 0x101fe200078e0078 */
[----:B------:R-:W5:Y:S03]  /*0fd0*/  LDG.E R163, desc[UR4][R66.64] ;  /* 0x0000000442a37981 */ /* 0x000f66000c1e1900 */
[--C-:B------:R-:W-:Y:S01]  /*0fe0*/  IMAD.WIDE.U32 R2, R12, 0x4, R120.reuse ;  /* 0x000000040c027825 */ /* 0x100fe200078e0078 */
[----:B------:R0:W5:Y:S03]  /*0ff0*/  LDG.E R164, desc[UR4][R4.64] ;  /* 0x0000000404a47981 */ /* 0x000166000c1e1900 */
[--C-:B------:R-:W-:Y:S01]  /*1000*/  IMAD.WIDE.U32 R166, R11, 0x4, R120.reuse ;  /* 0x000000040ba67825 */ /* 0x100fe200078e0078 */
[----:B------:R3:W5:Y:S03]  /*1010*/  LDG.E R165, desc[UR4][R2.64] ;  /* 0x0000000402a57981 */ /* 0x000766000c1e1900 */
[----:B-1----:R-:W-:-:S02]  /*1020*/  IMAD.WIDE.U32 R64, R10, 0x4, R120 ;  /* 0x000000040a407825 */ /* 0x002fc400078e0078 */
[----:B------:R-:W5:Y:S01]  /*1030*/  LDG.E R166, desc[UR4][R166.64] ;  /* 0x00000004a6a67981 */ /* 0x000f62000c1e1900 */
[----:B0-----:R-:W-:Y:S01]  /*1040*/  IADD3 R5, PT, PT, R139, 0x1400, RZ ;  /* 0x000014008b057810 */ /* 0x001fe20007ffe0ff */
[--C-:B------:R-:W-:Y:S01]  /*1050*/  IMAD.WIDE.U32 R66, R9, 0x4, R120.reuse ;  /* 0x0000000409427825 */ /* 0x100fe200078e0078 */
[C---:B------:R-:W-:Y:S02]  /*1060*/  IADD3 R4, PT, PT, R139.reuse, 0x1600, RZ ;  /* 0x000016008b047810 */ /* 0x040fe40007ffe0ff */
[C---:B---3--:R-:W-:Y:S01]  /*1070*/  IADD3 R3, PT, PT, R139.reuse, 0x1800, RZ ;  /* 0x000018008b037810 */ /* 0x048fe20007ffe0ff */
[--C-:B------:R-:W-:Y:S01]  /*1080*/  IMAD.WIDE.U32 R68, R8, 0x4, R120.reuse ;  /* 0x0000000408447825 */ /* 0x100fe200078e0078 */
[C---:B------:R-:W-:Y:S01]  /*1090*/  IADD3 R2, PT, PT, R139.reuse, 0x1a00, RZ ;  /* 0x00001a008b027810 */ /* 0x040fe20007ffe0ff */
[----:B------:R-:W5:Y:S01]  /*10a0*/  LDG.E R168, desc[UR4][R66.64] ;  /* 0x0000000442a87981 */ /* 0x000f62000c1e1900 */
[----:B------:R-:W-:Y:S01]  /*10b0*/  IADD3 R0, PT, PT, R139, 0x1c00, RZ ;  /* 0x00001c008b007810 */ /* 0x000fe20007ffe0ff */
        /* <DEDUP_REMOVED lines=11> */
[----:B------:R-:W5:Y:S02]  /*1170*/  LDG.E R173, desc[UR4][R64.64] ;  /* 0x0000000440ad7981 */ /* 0x000f64000c1e1900 */
[----:B------:R-:W-:-:S02]  /*1180*/  IMAD.WIDE.U32 R150, R0, 0x4, R120 ;  /* 0x0000000400967825 */ /* 0x000fc400078e0078 */
[----:B------:R-:W5:Y:S02]  /*1190*/  LDG.E R174, desc[UR4][R66.64] ;  /* 0x0000000442ae7981 */ /* 0x000f64000c1e1900 */
        /* <DEDUP_REMOVED lines=18> */
[--C-:B------:R-:W-:Y:S02]  /*12c0*/  IMAD.WIDE.U32 R120, R6, 0x8, R140.reuse ;  /* 0x0000000806787825 */ /* 0x100fe400078e008c */
[----:B------:R-:W5:Y:S02]  /*12d0*/  LDG.E.64 R124, desc[UR4][R124.64] ;  /* 0x000000047c7c7981 */ /* 0x000f64000c1e1b00 */
[--C-:B----4-:R-:W-:Y:S02]  /*12e0*/  IMAD.WIDE.U32 R70, R5, 0x8, R140.reuse ;  /* 0x0000000805467825 */ /* 0x110fe400078e008c */
[----:B------:R-:W5:Y:S02]  /*12f0*/  LDG.E.64 R122, desc[UR4][R122.64] ;  /* 0x000000047a7a7981 */ /* 0x000f64000c1e1b00 */
[----:B-1----:R-:W-:-:S02]  /*1300*/  IMAD.WIDE.U32 R68, R4, 0x8, R140 ;  /* 0x0000000804447825 */ /* 0x002fc400078e008c */
[----:B------:R-:W5:Y:S02]  /*1310*/  LDG.E.64 R120, desc[UR4][R120.64] ;  /* 0x0000000478787981 */ /* 0x000f64000c1e1b00 */
[--C-:B------:R-:W-:Y:S02]  /*1320*/  IMAD.WIDE.U32 R66, R3, 0x8, R140.reuse ;  /* 0x0000000803427825 */ /* 0x100fe400078e008c */
[----:B------:R-:W5:Y:S02]  /*1330*/  LDG.E.64 R70, desc[UR4][R70.64] ;  /* 0x0000000446467981 */ /* 0x000f64000c1e1b00 */
[--C-:B------:R-:W-:Y:S02]  /*1340*/  IMAD.WIDE.U32 R64, R2, 0x8, R140.reuse ;  /* 0x0000000802407825 */ /* 0x100fe400078e008c */
[----:B------:R-:W5:Y:S02]  /*1350*/  LDG.E.64 R68, desc[UR4][R68.64] ;  /* 0x0000000444447981 */ /* 0x000f64000c1e1b00 */
[----:B------:R-:W-:-:S02]  /*1360*/  IMAD.WIDE.U32 R140, R0, 0x8, R140 ;  /* 0x00000008008c7825 */ /* 0x000fc400078e008c */
[----:B------:R-:W5:Y:S04]  /*1370*/  LDG.E.64 R66, desc[UR4][R66.64] ;  /* 0x0000000442427981 */ /* 0x000f68000c1e1b00 */
[----:B------:R-:W5:Y:S04]  /*1380*/  LDG.E.64 R64, desc[UR4][R64.64] ;  /* 0x0000000440407981 */ /* 0x000f68000c1e1b00 */
[----:B--2---:R-:W5:Y:S02]  /*1390*/  LDG.E.64 R140, desc[UR4][R140.64] ;  /* 0x000000048c8c7981 */ /* 0x004f64000c1e1b00 */
.L_x_1213:
        /* <DEDUP_REMOVED lines=29> */
[--C-:B------:R-:W-:Y:S01]  /*1570*/  FADD.FTZ R133, R71, -R161.reuse ;  /* 0x800000a147857221 */ /* 0x100fe20000010000 */
[----:B------:R-:W-:Y:S01]  /*1580*/  SHF.L.U32 R191, R170, 0x10, RZ ;  /* 0x00000010aabf7819 */ /* 0x000fe200000006ff */
[----:B------:R-:W-:Y:S01]  /*1590*/  FMUL.FTZ R124, R160, R241 ;  /* 0x000000f1a07c7220 */ /* 0x000fe20000410000 */
[--C-:B------:R-:W-:Y:S01]  /*15a0*/  FADD.FTZ R71, R66, -R161.reuse ;  /* 0x800000a142477221 */ /* 0x100fe20000010000 */
[--C-:B------:R-:W-:Y:S01]  /*15b0*/  FADD.FTZ R211, R67, -R161.reuse ;  /* 0x800000a143d37221 */ /* 0x100fe20000010000 */
[----:B------:R-:W-:Y:S01]  /*15c0*/  SHF.L.U32 R163, R163, 0x10, RZ ;  /* 0x00000010a3a37819 */ /* 0x000fe200000006ff */
[--C-:B------:R-:W-:Y:S01]  /*15d0*/  FADD.FTZ R203, R136, -R161.reuse ;  /* 0x800000a188cb7221 */ /* 0x100fe20000010000 */
[----:B------:R-:W-:Y:S01]  /*15e0*/  SHF.L.U32 R170, R21, 0x10, RZ ;  /* 0x0000001015aa7819 */ /* 0x000fe200000006ff */
[----:B------:R-:W-:Y:S01]  /*15f0*/  FMUL.FTZ R207, R160, R207 ;  /* 0x000000cfa0cf7220 */ /* 0x000fe20000410000 */
[----:B------:R-:W-:Y:S01]  /*1600*/  SHF.L.U32 R230, R187, 0x10, RZ ;  /* 0x00000010bbe67819 */ /* 0x000fe200000006ff */
[----:B------:R-:W-:Y:S01]  /*1610*/  FADD.FTZ R223, R126, -R161 ;  /* 0x800000a17edf7221 */ /* 0x000fe20000010000 */
[----:B------:R-:W-:Y:S01]  /*1620*/  SHF.L.U32 R67, R165, 0x10, RZ ;  /* 0x00000010a5437819 */ /* 0x000fe200000006ff */
[----:B------:R-:W-:Y:S01]  /*1630*/  FADD.FTZ R165, RZ, R125 ;  /* 0x0000007dffa57221 */ /* 0x000fe20000010000 */
[----:B------:R-:W-:Y:S01]  /*1640*/  SHF.L.U32 R66, R166, 0x10, RZ ;  /* 0x00000010a6427819 */ /* 0x000fe200000006ff */
[----:B------:R-:W-:Y:S01]  /*1650*/  FMUL.FTZ R166, R151, R222 ;  /* 0x000000de97a67220 */ /* 0x000fe20000410000 */
[----:B------:R-:W-:Y:S01]  /*1660*/  SHF.L.U32 R187, R168, 0x10, RZ ;  /* 0x00000010a8bb7819 */ /* 0x000fe200000006ff */
[----:B------:R-:W-:Y:S01]  /*1670*/  FFMA.FTZ R168, R124, R125, RZ ;  /* 0x0000007d7ca87223 */ /* 0x000fe200000100ff */
[----:B------:R-:W-:Y:S01]  /*1680*/  SHF.L.U32 R193, R178, 0x10, RZ ;  /* 0x00000010b2c17819 */ /* 0x000fe200000006ff */
[----:B------:R-:W-:Y:S01]  /*1690*/  FMUL.FTZ R151, R170, R163 ;  /* 0x000000a3aa977220 */ /* 0x000fe20000410000 */
[----:B------:R-:W-:Y:S01]  /*16a0*/  SHF.L.U32 R178, R171, 0x10, RZ ;  /* 0x00000010abb27819 */ /* 0x000fe200000006ff */
[----:B------:R-:W-:Y:S01]  /*16b0*/  FADD.FTZ R170, R165, R166 ;  /* 0x000000a6a5aa7221 */ /* 0x000fe20000010000 */
[----:B------:R-:W-:Y:S01]  /*16c0*/  SHF.L.U32 R186, R186, 0x10, RZ ;  /* 0x00000010baba7819 */ /* 0x000fe200000006ff */
[----:B------:R-:W-:Y:S01]  /*16d0*/  FADD.FTZ R137, R137, -R161 ;  /* 0x800000a189897221 */ /* 0x000fe20000010000 */
[----:B------:R-:W-:Y:S01]  /*16e0*/  SHF.L.U32 R171, R62, 0x10, RZ ;  /* 0x000000103eab7819 */ /* 0x000fe200000006ff */
[----:B------:R-:W-:Y:S01]  /*16f0*/  FMUL.FTZ R126, R160, R203 ;  /* 0x000000cba07e7220 */ /* 0x000fe20000410000 */
[----:B------:R-:W-:Y:S01]  /*1700*/  SHF.L.U32 R197, R180, 0x10, RZ ;  /* 0x00000010b4c57819 */ /* 0x000fe200000006ff */
[----:B------:R-:W-:Y:S01]  /*1710*/  FFMA.FTZ R165, R207, R166, R168 ;  /* 0x000000a6cfa57223 */ /* 0x000fe200000100a8 */
[----:B------:R-:W-:Y:S01]  /*1720*/  SHF.L.U32 R180, R173, 0x10, RZ ;  /* 0x00000010adb47819 */ /* 0x000fe200000006ff */
[----:B------:R-:W-:Y:S01]  /*1730*/  FMUL.FTZ R168, R171, R186 ;  /* 0x000000baaba87220 */ /* 0x000fe20000410000 */
[----:B------:R-:W-:Y:S01]  /*1740*/  SHF.L.U32 R228, R164, 0x10, RZ ;  /* 0x00000010a4e47819 */ /* 0x000fe200000006ff */
[----:B------:R-:W-:Y:S01]  /*1750*/  FADD.FTZ R171, R170, R151 ;  /* 0x00000097aaab7221 */ /* 0x000fe20000010000 */
[----:B------:R-:W-:Y:S01]  /*1760*/  SHF.L.U32 R173, R22, 0x10, RZ ;  /* 0x0000001016ad7819 */ /* 0x000fe200000006ff */
[--C-:B------:R-:W-:Y:S01]  /*1770*/  FADD.FTZ R205, R134, -R161.reuse ;  /* 0x800000a186cd7221 */ /* 0x100fe20000010000 */
[----:B------:R-:W-:Y:S01]  /*1780*/  FADD.FTZ R239, R128, -R161 ;  /* 0x800000a180ef7221 */ /* 0x000fe20000010000 */
[----:B------:R-:W-:Y:S01]  /*1790*/  FMUL.FTZ R137, R160, R137 ;  /* 0x00000089a0897220 */ /* 0x000fe20000410000 */
[----:B------:R-:W-:Y:S01]  /*17a0*/  FFMA.FTZ R170, R126, R151, R165 ;  /* 0x000000977eaa7223 */ /* 0x000fe200000100a5 */
[----:B------:R-:W-:Y:S01]  /*17b0*/  SHF.L.U32 R128, R175, 0x10, RZ ;  /* 0x00000010af807819 */ /* 0x000fe200000006ff */
[--C-:B------:R-:W-:Y:S01]  /*17c0*/  FADD.FTZ R227, R127, -R161.reuse ;  /* 0x800000a17fe37221 */ /* 0x100fe20000010000 */
[----:B------:R-:W-:Y:S01]  /*17d0*/  SHF.L.U32 R175, R61, 0x10, RZ ;  /* 0x000000103daf7819 */ /* 0x000fe200000006ff */
[----:B------:R-:W-:Y:S01]  /*17e0*/  FMUL.FTZ R192, R173, R228 ;  /* 0x000000e4adc07220 */ /* 0x000fe20000410000 */
[----:B------:R-:W-:Y:S01]  /*17f0*/  FADD.FTZ R171, R171, R168 ;  /* 0x000000a8abab7221 */ /* 0x000fe20000010000 */
[--C-:B------:R-:W-:Y:S01]  /*1800*/  FADD.FTZ R209, R135, -R161.reuse ;  /* 0x800000a187d17221 */ /* 0x100fe20000010000 */
[----:B------:R-:W-:Y:S01]  /*1810*/  SHF.L.U32 R194, R172, 0x10, RZ ;  /* 0x00000010acc27819 */ /* 0x000fe200000006ff */
[----:B------:R-:W-:Y:S01]  /*1820*/  FMUL.FTZ R127, R160, R205 ;  /* 0x000000cda07f7220 */ /* 0x000fe20000410000 */
[----:B------:R-:W-:Y:S01]  /*1830*/  FFMA.FTZ R196, R137, R168, R170 ;  /* 0x000000a889c47223 */ /* 0x000fe200000100aa */
[----:B------:R-:W-:Y:S01]  /*1840*/  SHF.L.U32 R172, R23, 0x10, RZ ;  /* 0x0000001017ac7819 */ /* 0x000fe200000006ff */
[----:B------:R-:W-:Y:S01]  /*1850*/  FMUL.FTZ R170, R175, R230 ;  /* 0x000000e6afaa7220 */ /* 0x000fe20000410000 */
[----:B------:R-:W-:Y:S01]  /*1860*/  FADD.FTZ R171, R171, R192 ;  /* 0x000000c0abab7221 */ /* 0x000fe20000010000 */
[--C-:B------:R-:W-:Y:S01]  /*1870*/  FADD.FTZ R229, R132, -R161.reuse ;  /* 0x800000a184e57221 */ /* 0x100fe20000010000 */
[----:B------:R-:W-:Y:S01]  /*1880*/  FMUL.FTZ R203, R160, R209 ;  /* 0x000000d1a0cb7220 */ /* 0x000fe20000410000 */
[----:B------:R-:W-:Y:S01]  /*1890*/  FFMA.FTZ R196, R127, R192, R196 ;  /* 0x000000c07fc47223 */ /* 0x000fe200000100c4 */
[--C-:B------:R-:W-:Y:S01]  /*18a0*/  FADD.FTZ R195, R120, -R161.reuse ;  /* 0x800000a178c37221 */ /* 0x100fe20000010000 */
[----:B------:R-:W-:Y:S01]  /*18b0*/  SHF.L.U32 R138, R60, 0x10, RZ ;  /* 0x000000103c8a7819 */ /* 0x000fe200000006ff */
[----:B------:R-:W-:Y:S01]  /*18c0*/  FMUL.FTZ R165, R172, R67 ;  /* 0x00000043aca57220 */ /* 0x000fe20000410000 */
[----:B------:R-:W-:Y:S01]  /*18d0*/  FADD.FTZ R172, R171, R170 ;  /* 0x000000aaabac7221 */ /* 0x000fe20000010000 */
[----:B------:R-:W-:Y:S01]  /*18e0*/  SHF.L.U32 R120, R189, 0x10, RZ ;  /* 0x00000010bd787819 */ /* 0x000fe200000006ff */
[----:B------:R-:W-:Y:S01]  /*18f0*/  FMUL.FTZ R210, R160, R229 ;  /* 0x000000e5a0d27220 */ /* 0x000fe20000410000 */
[----:B------:R-:W-:Y:S01]  /*1900*/  FFMA.FTZ R171, R203, R170, R196 ;  /* 0x000000aacbab7223 */ /* 0x000fe200000100c4 */
[----:B------:R-:W-:Y:S01]  /*1910*/  SHF.L.U32 R189, R169, 0x10, RZ ;  /* 0x00000010a9bd7819 */ /* 0x000fe200000006ff */
[----:B------:R-:W-:Y:S01]  /*1920*/  FADD.FTZ R135, R70, -R161 ;  /* 0x800000a146877221 */ /* 0x000fe20000010000 */
[----:B------:R-:W-:Y:S01]  /*1930*/  SHF.L.U32 R169, R24, 0x10, RZ ;  /* 0x0000001018a97819 */ /* 0x000fe200000006ff */
[----:B------:R-:W-:Y:S01]  /*1940*/  FMUL.FTZ R220, R160, R195 ;  /* 0x000000c3a0dc7220 */ /* 0x000fe20000410000 */
[----:B------:R-:W-:Y:S01]  /*1950*/  FMUL.FTZ R195, R138, R123 ;  /* 0x0000007b8ac37220 */ /* 0x000fe20000410000 */
[----:B------:R-:W-:Y:S01]  /*1960*/  FADD.FTZ R172, R172, R165 ;  /* 0x000000a5acac7221 */ /* 0x000fe20000010000 */
[----:B------:R-:W-:Y:S01]  /*1970*/  FADD.FTZ R235, R130, -R161 ;  /* 0x800000a182eb7221 */ /* 0x000fe20000010000 */
[----:B------:R-:W-:Y:S01]  /*1980*/  FMUL.FTZ R204, R160, R231 ;  /* 0x000000e7a0cc7220 */ /* 0x000fe20000410000 */
[----:B------:R-:W-:Y:S01]  /*1990*/  FFMA.FTZ R171, R210, R165, R171 ;  /* 0x000000a5d2ab7223 */ /* 0x000fe200000100ab */
[--C-:B------:R-:W-:Y:S01]  /*19a0*/  FADD.FTZ R139, R121, -R161.reuse ;  /* 0x800000a1798b7221 */ /* 0x100fe20000010000 */
[----:B------:R-:W-:Y:S01]  /*19b0*/  SHF.L.U32 R185, R167, 0x10, RZ ;  /* 0x00000010a7b97819 */ /* 0x000fe200000006ff */
[--C-:B------:R-:W-:Y:S01]  /*19c0*/  FADD.FTZ R121, R69, -R161.reuse ;  /* 0x800000a145797221 */ /* 0x100fe20000010000 */
[----:B------:R-:W-:Y:S01]  /*19d0*/  SHF.L.U32 R167, R59, 0x10, RZ ;  /* 0x000000103ba77819 */ /* 0x000fe200000006ff */
[----:B------:R-:W-:Y:S01]  /*19e0*/  FMUL.FTZ R218, R160, R135 ;  /* 0x00000087a0da7220 */ /* 0x000fe20000410000 */
[--C-:B------:R-:W-:Y:S01]  /*19f0*/  FADD.FTZ R237, R131, -R161.reuse ;  /* 0x800000a183ed7221 */ /* 0x100fe20000010000 */
[----:B------:R-:W-:Y:S01]  /*1a00*/  FADD.FTZ R69, R65, -R161 ;  /* 0x800000a141457221 */ /* 0x000fe20000010000 */
[----:B------:R-:W-:Y:S01]  /*1a10*/  FMUL.FTZ R196, R169, R66 ;  /* 0x00000042a9c47220 */ /* 0x000fe20000410000 */
[----:B------:R-:W-:Y:S01]  /*1a20*/  FADD.FTZ R135, R172, R195 ;  /* 0x000000c3ac877221 */ /* 0x000fe20000010000 */
[--C-:B------:R-:W-:Y:S01]  /*1a30*/  FADD.FTZ R129, R129, -R161.reuse ;  /* 0x800000a181817221 */ /* 0x100fe20000010000 */
[--C-:B------:R-:W-:Y:S01]  /*1a40*/  FADD.FTZ R215, R122, -R161.reuse ;  /* 0x800000a17ad77221 */ /* 0x100fe20000010000 */
[--C-:B------:R-:W-:Y:S01]  /*1a50*/  FADD.FTZ R131, R68, -R161.reuse ;  /* 0x800000a144837221 */ /* 0x100fe20000010000 */
[--C-:B------:R-:W-:Y:S01]  /*1a60*/  FADD.FTZ R225, R64, -R161.reuse ;  /* 0x800000a140e17221 */ /* 0x100fe20000010000 */
[--C-:B------:R-:W-:Y:S01]  /*1a70*/  FADD.FTZ R233, R140, -R161.reuse ;  /* 0x800000a18ce97221 */ /* 0x100fe20000010000 */
[----:B------:R-:W-:Y:S01]  /*1a80*/  FADD.FTZ R65, R141, -R161 ;  /* 0x800000a18d417221 */ /* 0x000fe20000010000 */
        /* <DEDUP_REMOVED lines=53> */
[----:B------:R-:W-:Y:S01]  /*1de0*/  SHF.L.U32 R183, R29, 0x10, RZ ;  /* 0x000000101db77819 */ /* 0x000fe200000006ff */
[----:B------:R-:W-:Y:S01]  /*1df0*/  FMUL.FTZ R224, R160, R213 ;  /* 0x000000d5a0e07220 */ /* 0x000fe20000410000 */
[----:B------:R-:W-:Y:S01]  /*1e00*/  FFMA.FTZ R71, R216, R179, R71 ;  /* 0x000000b3d8477223 */ /* 0x000fe20000010047 */
[----:B------:R-:W-:Y:S01]  /*1e10*/  SHF.L.U32 R134, R54, 0x10, RZ ;  /* 0x0000001036867819 */ /* 0x000fe200000006ff */
[----:B------:R-:W-:Y:S01]  /*1e20*/  FADD.FTZ R200, R200, R181 ;  /* 0x000000b5c8c87221 */ /* 0x000fe20000010000 */
[----:B------:R-:W-:Y:S01]  /*1e30*/  SHF.L.U32 R122, R53, 0x10, RZ ;  /* 0x00000010357a7819 */ /* 0x000fe200000006ff */
[----:B------:R-:W-:Y:S01]  /*1e40*/  FMUL.FTZ R183, R183, R178 ;  /* 0x000000b2b7b77220 */ /* 0x000fe20000410000 */
[----:B------:R-:W-:Y:S01]  /*1e50*/  FFMA.FTZ R71, R224, R181, R71 ;  /* 0x000000b5e0477223 */ /* 0x000fe20000010047 */
[----:B------:R-:W-:Y:S01]  /*1e60*/  PRMT R70, R31, 0x7632, R70 ;  /* 0x000076321f467816 */ /* 0x000fe20000000046 */
[----:B------:R-:W-:Y:S01]  /*1e70*/  FMUL.FTZ R234, R160, R65 ;  /* 0x00000041a0ea7220 */ /* 0x000fe20000410000 */
        /* <DEDUP_REMOVED lines=84> */
.L_x_1214:
        /* <DEDUP_REMOVED lines=16> */
[----:B------:R-:W-:Y:S01]  /*24c0*/  PRMT R234, R41, 0x7632, R234 ;  /* 0x0000763229ea7816 */ /* 0x000fe200000000ea */
        /* <DEDUP_REMOVED lines=8> */
[----:B------:R-:W-:Y:S01]  /*2550*/  PRMT R124, R36, 0x7632, R124 ;  /* 0x00007632247c7816 */ /* 0x000fe2000000007c */
[----:B------:R-:W-:Y:S01]  /*2560*/  FADD.FTZ R68, -R225, R68 ;  /* 0x00000044e1447221 */ /* 0x000fe20000010100 */
[----:B------:R-:W-:Y:S02]  /*2570*/  SHF.L.U32 R229, R48, 0x10, RZ ;  /* 0x0000001030e57819 */ /* 0x000fe400000006ff */
[----:B------:R-:W-:Y:S01]  /*2580*/  SHF.L.U32 R124, R124, 0x10, RZ ;  /* 0x000000107c7c7819 */ /* 0x000fe200000006ff */
[----:B------:R-:W0:Y:S01]  /*2590*/  MUFU.RCP R130, R128 ;  /* 0x0000008000827308 */ /* 0x000e220000001000 */
[----:B------:R-:W-:Y:S01]  /*25a0*/  SHF.L.U32 R190, R21, 0x10, RZ ;  /* 0x0000001015be7819 */ /* 0x000fe200000006ff */
[----:B------:R-:W-:Y:S01]  /*25b0*/  FADD.FTZ R225, -R229, R64 ;  /* 0x00000040e5e17221 */ /* 0x000fe20000010100 */
[----:B------:R-:W-:Y:S01]  /*25c0*/  SHF.L.U32 R223, R41, 0x10, RZ ;  /* 0x0000001029df7819 */ /* 0x000fe200000006ff */
[----:B------:R-:W-:Y:S01]  /*25d0*/  FADD.FTZ R137, -R124, R137 ;  /* 0x000000897c897221 */ /* 0x000fe20000010100 */
[----:B------:R-:W-:-:S02]  /*25e0*/  PRMT R124, R38, 0x7632, R124 ;  /* 0x00007632267c7816 */ /* 0x000fc4000000007c */
[----:B------:R-:W-:Y:S01]  /*25f0*/  SHF.L.U32 R234, R234, 0x10, RZ ;  /* 0x00000010eaea7819 */ /* 0x000fe200000006ff */
[----:B------:R-:W-:Y:S01]  /*2600*/  MUFU.RCP R212, R190 ;  /* 0x000000be00d47308 */ /* 0x000fe20000001000 */
        /* <DEDUP_REMOVED lines=16> */
[----:B------:R-:W-:-:S02]  /*2710*/  SHF.L.U32 R192, R22, 0x10, RZ ;  /* 0x0000001016c07819 */ /* 0x000fc400000006ff */
[----:B------:R-:W-:Y:S01]  /*2720*/  PRMT R238, R46, 0x7632, R238 ;  /* 0x000076322eee7816 */ /* 0x000fe200000000ee */
[----:B------:R-:W-:Y:S01]  /*2730*/  FADD.FTZ R129, -R126, R129 ;  /* 0x000000817e817221 */ /* 0x000fe20000010100 */
[----:B------:R-:W-:Y:S02]  /*2740*/  SHF.L.U32 R124, R124, 0x10, RZ ;  /* 0x000000107c7c7819 */ /* 0x000fe400000006ff */
[----:B------:R-:W-:Y:S01]  /*2750*/  PRMT R230, R37, 0x7632, R230 ;  /* 0x0000763225e67816 */ /* 0x000fe200000000e6 */
[----:B------:R-:W1:Y:S01]  /*2760*/  MUFU.RCP R211, R192 ;  /* 0x000000c000d37308 */ /* 0x000e620000001000 */
[----:B------:R-:W-:Y:S01]  /*2770*/  PRMT R126, R43, 0x7632, R126 ;  /* 0x000076322b7e7816 */ /* 0x000fe2000000007e */
[----:B------:R-:W-:Y:S01]  /*2780*/  FADD.FTZ R125, -R124, R125 ;  /* 0x0000007d7c7d7221 */ /* 0x000fe20000010100 */
[----:B------:R-:W-:Y:S01]  /*2790*/  SHF.L.U32 R238, R238, 0x10, RZ ;  /* 0x00000010eeee7819 */ /* 0x000fe200000006ff */
[----:B------:R-:W-:Y:S01]  /*27a0*/  FMUL.FTZ R124, R222, R213 ;  /* 0x000000d5de7c7220 */ /* 0x000fe20000410000 */
[----:B------:R-:W-:-:S02]  /*27b0*/  PRMT R228, R35, 0x7632, R228 ;  /* 0x0000763223e47816 */ /* 0x000fc400000000e4 */
        /* <DEDUP_REMOVED lines=8> */
[----:B------:R-:W-:Y:S01]  /*2840*/  SHF.L.U32 R212, R52, 0x10, RZ ;  /* 0x0000001034d47819 */ /* 0x000fe200000006ff */
[----:B------:R-:W-:Y:S01]  /*2850*/  FADD.FTZ R230, -R230, R135 ;  /* 0x00000087e6e67221 */ /* 0x000fe20000010100 */
[----:B------:R-:W-:Y:S01]  /*2860*/  PRMT R69, R31, 0x7632, R69 ;  /* 0x000076321f457816 */ /* 0x000fe20000000045 */
[----:B------:R-:W-:Y:S01]  /*2870*/  FADD.FTZ R123, -R222, R123 ;  /* 0x0000007bde7b7221 */ /* 0x000fe20000010100 */
[----:B------:R-:W-:Y:S01]  /*2880*/  SHF.L.U32 R122, R56, 0x10, RZ ;  /* 0x00000010387a7819 */ /* 0x000fe200000006ff */
[----:B-1----:R-:W-:Y:S01]  /*2890*/  FMUL.FTZ R127, R138, R211 ;  /* 0x000000d38a7f7220 */ /* 0x002fe20000410000 */
[----:B------:R-:W-:Y:S01]  /*28a0*/  SHF.L.U32 R228, R228, 0x10, RZ ;  /* 0x00000010e4e47819 */ /* 0x000fe200000006ff */
[----:B------:R-:W1:Y:S01]  /*28b0*/  MUFU.RCP R202, R191 ;  /* 0x000000bf00ca7308 */ /* 0x000e620000001000 */
[----:B------:R-:W-:-:S02]  /*28c0*/  SHF.L.U32 R135, R54, 0x10, RZ ;  /* 0x0000001036877819 */ /* 0x000fc400000006ff */
[----:B------:R-:W-:Y:S01]  /*28d0*/  SHF.L.U32 R69, R69, 0x10, RZ ;  /* 0x0000001045457819 */ /* 0x000fe200000006ff */
[----:B------:R-:W-:Y:S01]  /*28e0*/  FADD.FTZ R228, -R228, R139 ;  /* 0x0000008be4e47221 */ /* 0x000fe20000010100 */
[----:B------:R-:W-:Y:S02]  /*28f0*/  SHF.L.U32 R161, R63, 0x10, RZ ;  /* 0x000000103fa17819 */ /* 0x000fe400000006ff */
[----:B------:R-:W-:Y:S01]  /*2900*/  SHF.L.U32 R64, R55, 0x10, RZ ;  /* 0x0000001037407819 */ /* 0x000fe200000006ff */
[----:B------:R-:W2:Y:S01]  /*2910*/  MUFU.RCP R222, R212 ;  /* 0x000000d400de7308 */ /* 0x000ea20000001000 */
[----:B------:R-:W-:Y:S01]  /*2920*/  SHF.L.U32 R193, R61, 0x10, RZ ;  /* 0x000000103dc17819 */ /* 0x000fe200000006ff */
[----:B0-----:R-:W-:Y:S01]  /*2930*/  FMUL.FTZ R209, R214, R209 ;  /* 0x000000d1d6d17220 */ /* 0x001fe20000410000 */
[----:B------:R-:W-:Y:S02]  /*2940*/  PRMT R138, R44, 0x7632, R138 ;  /* 0x000076322c8a7816 */ /* 0x000fe4000000008a */
[----:B------:R-:W-:-:S02]  /*2950*/  SHF.L.U32 R162, R162, 0x10, RZ ;  /* 0x00000010a2a27819 */ /* 0x000fc400000006ff */
[----:B------:R-:W-:Y:S01]  /*2960*/  SHF.L.U32 R138, R138, 0x10, RZ ;  /* 0x000000108a8a7819 */ /* 0x000fe200000006ff */
[----:B------:R-:W0:Y:S01]  /*2970*/  MUFU.RCP R120, R122 ;  /* 0x0000007a00787308 */ /* 0x000e220000001000 */
[----:B-1----:R-:W-:Y:S01]  /*2980*/  FMUL.FTZ R137, R137, R202 ;  /* 0x000000ca89897220 */ /* 0x002fe20000410000 */
[----:B------:R-:W-:Y:S02]  /*2990*/  SHF.L.U32 R163, R163, 0x10, RZ ;  /* 0x00000010a3a37819 */ /* 0x000fe400000006ff */
[----:B------:R-:W-:Y:S01]  /*29a0*/  FADD.FTZ R214, -R138, R121 ;  /* 0x000000798ad67221 */ /* 0x000fe20000010100 */
[----:B------:R-:W-:Y:S02]  /*29b0*/  SHF.L.U32 R194, R23, 0x10, RZ ;  /* 0x0000001017c27819 */ /* 0x000fe400000006ff */
[----:B------:R-:W-:Y:S01]  /*29c0*/  SHF.L.U32 R186, R186, 0x10, RZ ;  /* 0x00000010baba7819 */ /* 0x000fe200000006ff */
[----:B------:R-:W1:Y:S01]  /*29d0*/  MUFU.RCP R139, R135 ;  /* 0x00000087008b7308 */ /* 0x000e620000001000 */
[----:B--2---:R-:W-:Y:S01]  /*29e0*/  FMUL.FTZ R211, R67, R222 ;  /* 0x000000de43d37220 */ /* 0x004fe20000410000 */
[----:B------:R-:W-:-:S02]  /*29f0*/  SHF.L.U32 R222, R185, 0x10, RZ ;  /* 0x00000010b9de7819 */ /* 0x000fc400000006ff */
[----:B------:R-:W-:Y:S02]  /*2a00*/  SHF.L.U32 R185, R167, 0x10, RZ ;  /* 0x00000010a7b97819 */ /* 0x000fe400000006ff */
[----:B------:R-:W-:Y:S02]  /*2a10*/  SHF.L.U32 R67, R165, 0x10, RZ ;  /* 0x00000010a5437819 */ /* 0x000fe400000006ff */
[----:B------:R-:W2:Y:S01]  /*2a20*/  MUFU.RCP R66, R69 ;  /* 0x0000004500427308 */ /* 0x000ea20000001000 */
[----:B0-----:R-:W-:Y:S01]  /*2a30*/  FMUL.FTZ R202, R125, R120 ;  /* 0x000000787dca7220 */ /* 0x001fe20000410000 */
[----:B------:R-:W-:Y:S01]  /*2a40*/  FMUL.FTZ R125, R201, R162 ;  /* 0x000000a2c97d7220 */ /* 0x000fe20000410000 */
[----:B------:R-:W-:Y:S02]  /*2a50*/  SHF.L.U32 R195, R60, 0x10, RZ ;  /* 0x000000103cc37819 */ /* 0x000fe400000006ff */
[----:B------:R-:W-:Y:S01]  /*2a60*/  SHF.L.U32 R197, R59, 0x10, RZ ;  /* 0x000000103bc57819 */ /* 0x000fe200000006ff */
[----:B------:R-:W-:Y:S01]  /*2a70*/  FADD.FTZ R167, RZ, R125 ;  /* 0x0000007dffa77221 */ /* 0x000fe20000010000 */
[----:B------:R-:W-:Y:S01]  /*2a80*/  FFMA.FTZ R165, R125, R124, RZ ;  /* 0x0000007c7da57223 */ /* 0x000fe200000100ff */
[----:B------:R0:W3:Y:S01]  /*2a90*/  MUFU.RCP R207, R161 ;  /* 0x000000a100cf7308 */ /* 0x0000e20000001000 */
[----:B-1----:R-:W-:Y:S01]  /*2aa0*/  FMUL.FTZ R139, R214, R139 ;  /* 0x0000008bd68b7220 */ /* 0x002fe20000410000 */
[----:B------:R-:W-:-:S02]  /*2ab0*/  SHF.L.U32 R221, R38, 0x10, RZ ;  /* 0x0000001026dd7819 */ /* 0x000fc400000006ff */
[----:B------:R-:W-:Y:S02]  /*2ac0*/  SHF.L.U32 R120, R189, 0x10, RZ ;  /* 0x00000010bd787819 */ /* 0x000fe400000006ff */
[----:B------:R-:W-:Y:S01]  /*2ad0*/  SHF.L.U32 R189, R169, 0x10, RZ ;  /* 0x00000010a9bd7819 */ /* 0x000fe200000006ff */
[----:B------:R-:W-:Y:S01]  /*2ae0*/  FADD.FTZ R221, -R221, R132 ;  /* 0x00000084dddd7221 */ /* 0x000fe20000010100 */
[----:B------:R-:W1:Y:S01]  /*2af0*/  MUFU.RCP R224, R64 ;  /* 0x0000004000e07308 */ /* 0x000e620000001000 */
[----:B--2---:R-:W-:Y:S01]  /*2b00*/  FMUL.FTZ R214, R219, R66 ;  /* 0x00000042dbd67220 */ /* 0x004fe20000410000 */
[----:B------:R-:W-:Y:S01]  /*2b10*/  SHF.L.U32 R66, R166, 0x10, RZ ;  /* 0x00000010a6427819 */ /* 0x000fe200000006ff */
[----:B------:R-:W-:Y:S01]  /*2b20*/  FMUL.FTZ R166, R161, R222 ;  /* 0x000000dea1a67220 */ /* 0x000fe20000410000 */
[----:B0-----:R-:W-:Y:S02]  /*2b30*/  SHF.L.U32 R161, R176, 0x10, RZ ;  /* 0x00000010b0a17819 */ /* 0x001fe400000006ff */
[----:B------:R-:W-:Y:S01]  /*2b40*/  SHF.L.U32 R198, R25, 0x10, RZ ;  /* 0x0000001019c67819 */ /* 0x000fe200000006ff */
[----:B------:R-:W-:Y:S01]  /*2b50*/  FADD.FTZ R176, R167, R166 ;  /* 0x000000a6a7b07221 */ /* 0x000fe20000010000 */
[----:B------:R-:W0:Y:S01]  /*2b60*/  MUFU.RCP R203, R193 ;  /* 0x000000c100cb7308 */ /* 0x000e220000001000 */
[----:B---3--:R-:W-:Y:S01]  /*2b70*/  FMUL.FTZ R207, R228, R207 ;  /* 0x000000cfe4cf7220 */ /* 0x008fe20000410000 */
[----:B------:R-:W-:Y:S01]  /*2b80*/  SHF.L.U32 R228, R164, 0x10, RZ ;  /* 0x00000010a4e47819 */ /* 0x000fe200000006ff */
[----:B------:R-:W-:Y:S01]  /*2b90*/  FMUL.FTZ R196, R196, R66 ;  /* 0x00000042c4c47220 */ /* 0x000fe20000410000 */
[----:B------:R-:W-:Y:S01]  /*2ba0*/  SHF.L.U32 R199, R58, 0x10, RZ ;  /* 0x000000103ac77819 */ /* 0x000fe200000006ff */
[----:B------:R-:W-:Y:S01]  /*2bb0*/  FFMA.FTZ R164, R166, R207, R165 ;  /* 0x000000cfa6a47223 */ /* 0x000fe200000100a5 */
[----:B------:R-:W-:Y:S01]  /*2bc0*/  PRMT R232, R39, 0x7632, R232 ;  /* 0x0000763227e87816 */ /* 0x000fe200000000e8 */
[----:B------:R-:W-:Y:S01]  /*2bd0*/  FMUL.FTZ R192, R192, R228 ;  /* 0x000000e4c0c07220 */ /* 0x000fe20000410000 */
[----:B------:R-:W2:Y:S01]  /*2be0*/  MUFU.RCP R210, R194 ;  /* 0x000000c200d27308 */ /* 0x000ea20000001000 */
[----:B-1----:R-:W-:Y:S01]  /*2bf0*/  FMUL.FTZ R224, R123, R224 ;  /* 0x000000e07be07220 */ /* 0x002fe20000410000 */
[----:B------:R-:W-:-:S02]  /*2c00*/  SHF.L.U32 R123, R188, 0x10, RZ ;  /* 0x00000010bc7b7819 */ /* 0x000fc400000006ff */
[----:B------:R-:W-:Y:S01]  /*2c10*/  SHF.L.U32 R188, R151, 0x10, RZ ;  /* 0x0000001097bc7819 */ /* 0x000fe200000006ff */
[----:B------:R-:W-:Y:S01]  /*2c20*/  FMUL.FTZ R151, R190, R163 ;  /* 0x000000a3be977220 */ /* 0x000fe20000410000 */
[----:B------:R-:W-:Y:S02]  /*2c30*/  SHF.L.U32 R200, R26, 0x10, RZ ;  /* 0x000000101ac87819 */ /* 0x000fe400000006ff */
[----:B------:R1:W3:Y:S01]  /*2c40*/  MUFU.RCP R204, R195 ;  /* 0x000000c300cc7308 */ /* 0x0002e20000001000 */
[----:B0-----:R-:W-:Y:S01]  /*2c50*/  FMUL.FTZ R203, R230, R203 ;  /* 0x000000cbe6cb7220 */ /* 0x001fe20000410000 */
[----:B------:R-:W-:Y:S01]  /*2c60*/  SHF.L.U32 R230, R187, 0x10, RZ ;  /* 0x00000010bbe67819 */ /* 0x000fe200000006ff */
[----:B------:R-:W-:Y:S01]  /*2c70*/  FADD.FTZ R167, R176, R151 ;  /* 0x00000097b0a77221 */ /* 0x000fe20000010000 */
[----:B------:R-:W-:Y:S01]  /*2c80*/  SHF.L.U32 R187, R168, 0x10, RZ ;  /* 0x00000010a8bb7819 */ /* 0x000fe200000006ff */
[----:B------:R-:W-:Y:S01]  /*2c90*/  FMUL.FTZ R168, R191, R186 ;  /* 0x000000babfa87220 */ /* 0x000fe20000410000 */
[----:B------:R-:W-:Y:S01]  /*2ca0*/  FFMA.FTZ R165, R151, R126, R164 ;  /* 0x0000007e97a57223 */ /* 0x000fe200000100a4 */
[----:B------:R-:W-:Y:S01]  /*2cb0*/  SHF.L.U32 R191, R170, 0x10, RZ ;  /* 0x00000010aabf7819 */ /* 0x000fe200000006ff */
[----:B------:R-:W0:Y:S01]  /*2cc0*/  MUFU.RCP R205, R197 ;  /* 0x000000c500cd7308 */ /* 0x000e220000001000 */
[----:B------:R-:W-:Y:S01]  /*2cd0*/  FADD.FTZ R167, R167, R168 ;  /* 0x000000a8a7a77221 */ /* 0x000fe20000010000 */
[----:B------:R-:W-:Y:S01]  /*2ce0*/  FFMA.FTZ R165, R168, R137, R165 ;  /* 0x00000089a8a57223 */ /* 0x000fe200000100a5 */
[----:B------:R-:W-:Y:S01]  /*2cf0*/  FMUL.FTZ R170, R193, R230 ;  /* 0x000000e6c1aa7220 */ /* 0x000fe20000410000 */
[----:B--2---:R-:W-:Y:S01]  /*2d00*/  FMUL.FTZ R210, R221, R210 ;  /* 0x000000d2ddd27220 */ /* 0x004fe20000410000 */
[----:B------:R-:W-:Y:S01]  /*2d10*/  FADD.FTZ R169, R167, R192 ;  /* 0x000000c0a7a97221 */ /* 0x000fe20000010000 */
[----:B------:R-:W-:Y:S01]  /*2d20*/  FFMA.FTZ R167, R192, R127, R165 ;  /* 0x0000007fc0a77223 */ /* 0x000fe200000100a5 */
[----:B------:R-:W-:Y:S01]  /*2d30*/  FMUL.FTZ R165, R194, R67 ;  /* 0x00000043c2a57220 */ /* 0x000fe20000410000 */
[----:B------:R-:W2:Y:S01]  /*2d40*/  MUFU.RCP R208, R198 ;  /* 0x000000c600d07308 */ /* 0x000ea20000001000 */
[----:B------:R-:W-:Y:S01]  /*2d50*/  FADD.FTZ R176, R169, R170 ;  /* 0x000000aaa9b07221 */ /* 0x000fe20000010000 */
[----:B------:R-:W-:Y:S01]  /*2d60*/  FFMA.FTZ R164, R170, R203, R167 ;  /* 0x000000cbaaa47223 */ /* 0x000fe200000100a7 */
[----:B------:R-:W-:Y:S01]  /*2d70*/  SHF.L.U32 R232, R232, 0x10, RZ ;  /* 0x00000010e8e87819 */ /* 0x000fe200000006ff */
[----:B-1----:R-:W-:Y:S01]  /*2d80*/  FMUL.FTZ R195, R195, R123 ;  /* 0x0000007bc3c37220 */ /* 0x002fe20000410000 */
[----:B------:R-:W-:Y:S01]  /*2d90*/  FADD.FTZ R176, R176, R165 ;  /* 0x000000a5b0b07221 */ /* 0x000fe20000010000 */
[----:B---3--:R-:W-:Y:S01]  /*2da0*/  FMUL.FTZ R204, R227, R204 ;  /* 0x000000cce3cc7220 */ /* 0x008fe20000410000 */
[----:B------:R-:W-:Y:S01]  /*2db0*/  FFMA.FTZ R164, R165, R210, R164 ;  /* 0x000000d2a5a47223 */ /* 0x000fe200000100a4 */
[----:B------:R-:W1:Y:S01]  /*2dc0*/  MUFU.RCP R206, R199 ;  /* 0x000000c700ce7308 */ /* 0x000e620000001000 */
[----:B------:R-:W-:Y:S01]  /*2dd0*/  SHF.L.U32 R134, R57, 0x10, RZ ;  /* 0x0000001039867819 */ /* 0x000fe200000006ff */
[----:B------:R-:W-:Y:S01]  /*2de0*/  FADD.FTZ R169, R176, R195 ;  /* 0x000000c3b0a97221 */ /* 0x000fe20000010000 */
[----:B------:R-:W-:Y:S01]  /*2df0*/  FADD.FTZ R232, -R232, R131 ;  /* 0x00000083e8e87221 */ /* 0x000fe20000010100 */
[----:B------:R-:W-:Y:S01]  /*2e00*/  FFMA.FTZ R167, R195, R204, R164 ;  /* 0x000000ccc3a77223 */ /* 0x000fe200000100a4 */
[----:B------:R-:W-:Y:S01]  /*2e10*/  SHF.L.U32 R193, R178, 0x10, RZ ;  /* 0x00000010b2c17819 */ /* 0x000fe200000006ff */
[----:B------:R-:W-:Y:S01]  /*2e20*/  FMUL.FTZ R176, R199, R188 ;  /* 0x000000bcc7b07220 */ /* 0x000fe20000410000 */
[----:B------:R-:W-:Y:S01]  /*2e30*/  SHF.L.U32 R178, R171, 0x10, RZ ;  /* 0x00000010abb27819 */ /* 0x000fe200000006ff */
[----:B------:R-:W3:Y:S01]  /*2e40*/  MUFU.RCP R136, R200 ;  /* 0x000000c800887308 */ /* 0x000ee20000001000 */
[----:B------:R-:W-:Y:S01]  /*2e50*/  SHF.L.U32 R194, R172, 0x10, RZ ;  /* 0x00000010acc27819 */ /* 0x000fe200000006ff */
[----:B------:R-:W-:Y:S01]  /*2e60*/  FADD.FTZ R171, R169, R196 ;  /* 0x000000c4a9ab7221 */ /* 0x000fe20000010000 */
[----:B0-----:R-:W-:Y:S01]  /*2e70*/  FMUL.FTZ R205, R232, R205 ;  /* 0x000000cde8cd7220 */ /* 0x001fe20000410000 */
[----:B------:R-:W-:Y:S01]  /*2e80*/  FMUL.FTZ R172, R197, R120 ;  /* 0x00000078c5ac7220 */ /* 0x000fe20000410000 */
[----:B------:R-:W-:Y:S01]  /*2e90*/  FFMA.FTZ R169, R196, R209, R167 ;  /* 0x000000d1c4a97223 */ /* 0x000fe200000100a7 */
[----:B--2---:R-:W-:Y:S01]  /*2ea0*/  FMUL.FTZ R208, R217, R208 ;  /* 0x000000d0d9d07220 */ /* 0x004fe20000410000 */
[----:B------:R-:W-:Y:S01]  /*2eb0*/  FMUL.FTZ R167, R198, R185 ;  /* 0x000000b9c6a77220 */ /* 0x000fe20000410000 */
[----:B------:R-:W0:Y:S01]  /*2ec0*/  MUFU.RCP R132, R134 ;  /* 0x0000008600847308 */ /* 0x000e220000001000 */
[----:B------:R-:W-:Y:S01]  /*2ed0*/  FFMA.FTZ R164, R172, R205, R169 ;  /* 0x000000cdaca47223 */ /* 0x000fe200000100a9 */
[----:B------:R-:W-:Y:S01]  /*2ee0*/  SHF.L.U32 R131, R31, 0x10, RZ ;  /* 0x000000101f837819 */ /* 0x000fe200000006ff */
[----:B------:R-:W-:Y:S01]  /*2ef0*/  FADD.FTZ R198, R171, R172 ;  /* 0x000000acabc67221 */ /* 0x000fe20000010000 */
[----:B------:R-:W-:Y:S01]  /*2f00*/  SHF.L.U32 R70, R28, 0x10, RZ ;  /* 0x000000101c467819 */ /* 0x000fe200000006ff */
[----:B-1----:R-:W-:Y:S01]  /*2f10*/  FMUL.FTZ R129, R129, R206 ;  /* 0x000000ce81817220 */ /* 0x002fe20000410000 */
[----:B------:R-:W-:Y:S01]  /*2f20*/  SHF.L.U32 R197, R180, 0x10, RZ ;  /* 0x00000010b4c57819 */ /* 0x000fe200000006ff */
[----:B------:R-:W-:Y:S01]  /*2f30*/  FFMA.FTZ R171, R167, R208, R164 ;  /* 0x000000d0a7ab7223 */ /* 0x000fe200000100a4 */
[----:B------:R-:W-:Y:S01]  /*2f40*/  SHF.L.U32 R180, R173, 0x10, RZ ;  /* 0x00000010adb47819 */ /* 0x000fe200000006ff */
[----:B------:R-:W1:Y:S01]  /*2f50*/  MUFU.RCP R237, R131 ;  /* 0x0000008300ed7308 */ /* 0x000e620000001000 */
[----:B------:R-:W-:Y:S01]  /*2f60*/  SHF.L.U32 R226, R158, 0x10, RZ ;  /* 0x000000109ee27819 */ /* 0x000fe200000006ff */
[----:B------:R-:W-:Y:S01]  /*2f70*/  FADD.FTZ R173, R198, R167 ;  /* 0x000000a7c6ad7221 */ /* 0x000fe20000010000 */
[----:B---3--:R-:W-:Y:S01]  /*2f80*/  FMUL.FTZ R136, R223, R136 ;  /* 0x00000088df887220 */ /* 0x008fe20000410000 */
[----:B------:R-:W-:Y:S01]  /*2f90*/  FMUL.FTZ R169, R200, R187 ;  /* 0x000000bbc8a97220 */ /* 0x000fe20000410000 */
[----:B------:R-:W-:Y:S01]  /*2fa0*/  FFMA.FTZ R164, R176, R129, R171 ;  /* 0x00000081b0a47223 */ /* 0x000fe200000100ab */
[----:B------:R-:W-:Y:S01]  /*2fb0*/  FADD.FTZ R198, R173, R176 ;  /* 0x000000b0adc67221 */ /* 0x000fe20000010000 */
[----:B------:R-:W-:Y:S01]  /*2fc0*/  FADD.FTZ R226, -R226, R65 ;  /* 0x00000041e2e27221 */ /* 0x000fe20000010100 */
[----:B------:R-:W2:Y:S01]  /*2fd0*/  MUFU.RCP R231, R70 ;  /* 0x0000004600e77308 */ /* 0x000ea20000001000 */
[----:B------:R-:W-:Y:S01]  /*2fe0*/  SHF.L.U32 R65, R29, 0x10, RZ ;  /* 0x000000101d417819 */ /* 0x000fe200000006ff */
[----:B0-----:R-:W-:Y:S01]  /*2ff0*/  FMUL.FTZ R132, R229, R132 ;  /* 0x00000084e5847220 */ /* 0x001fe20000410000 */
[----:B------:R-:W-:Y:S01]  /*3000*/  PRMT R138, R45, 0x7632, R138 ;  /* 0x000076322d8a7816 */ /* 0x000fe2000000008a */
[----:B------:R-:W-:Y:S01]  /*3010*/  FMUL.FTZ R171, R134, R161 ;  /* 0x000000a186ab7220 */ /* 0x000fe20000410000 */
[----:B------:R-:W-:Y:S01]  /*3020*/  FFMA.FTZ R164, R169, R136, R164 ;  /* 0x00000088a9a47223 */ /* 0x000fe200000100a4 */
[----:B------:R-:W-:Y:S01]  /*3030*/  FADD.FTZ R198, R198, R169 ;  /* 0x000000a9c6c67221 */ /* 0x000fe20000010000 */
[----:B------:R-:W-:Y:S01]  /*3040*/  SHF.L.U32 R177, R177, 0x10, RZ ;  /* 0x00000010b1b17819 */ /* 0x000fe200000006ff */
[----:B------:R-:W0:Y:S01]  /*3050*/  MUFU.RCP R235, R65 ;  /* 0x0000004100eb7308 */ /* 0x000e220000001000 */
[----:B------:R-:W-:Y:S01]  /*3060*/  SHF.L.U32 R138, R138, 0x10, RZ ;  /* 0x000000108a8a7819 */ /* 0x000fe200000006ff */
[----:B------:R-:W-:Y:S01]  /*3070*/  FMUL.FTZ R173, R128, R189 ;  /* 0x000000bd80ad7220 */ /* 0x000fe20000410000 */
[----:B------:R-:W-:Y:S01]  /*3080*/  FFMA.FTZ R164, R171, R132, R164 ;  /* 0x00000084aba47223 */ /* 0x000fe200000100a4 */
[----:B------:R-:W-:Y:S01]  /*3090*/  FADD.FTZ R198, R198, R171 ;  /* 0x000000abc6c67221 */ /* 0x000fe20000010000 */
[----:B------:R-:W-:Y:S01]  /*30a0*/  SHF.L.U32 R133, R30, 0x10, RZ ;  /* 0x000000101e857819 */ /* 0x000fe200000006ff */
[----:B------:R-:W-:Y:S01]  /*30b0*/  FADD.FTZ R217, -R138, R71 ;  /* 0x000000478ad97221 */ /* 0x000fe20000010100 */
[----:B------:R-:W-:Y:S01]  /*30c0*/  SHF.L.U32 R128, R175, 0x10, RZ ;  /* 0x00000010af807819 */ /* 0x000fe200000006ff */
[----:B------:R-:W-:Y:S01]  /*30d0*/  FMUL.FTZ R175, R122, R177 ;  /* 0x000000b17aaf7220 */ /* 0x000fe20000410000 */
[----:B------:R-:W-:Y:S01]  /*30e0*/  FFMA.FTZ R164, R173, R130, R164 ;  /* 0x00000082ada47223 */ /* 0x000fe200000100a4 */
[----:B------:R-:W-:Y:S01]  /*30f0*/  FADD.FTZ R198, R198, R173 ;  /* 0x000000adc6c67221 */ /* 0x000fe20000010000 */
[----:B-1----:R-:W-:Y:S01]  /*3100*/  FMUL.FTZ R138, R68, R237 ;  /* 0x000000ed448a7220 */ /* 0x002fe20000410000 */
[----:B------:R-:W1:Y:S01]  /*3110*/  MUFU.RCP R239, R133 ;  /* 0x0000008500ef7308 */ /* 0x000e620000001000 */
[----:B------:R-:W-:Y:S01]  /*3120*/  SHF.L.U32 R68, R53, 0x10, RZ ;  /* 0x0000001035447819 */ /* 0x000fe200000006ff */
[----:B--2---:R-:W-:Y:S01]  /*3130*/  FMUL.FTZ R216, R216, R231 ;  /* 0x000000e7d8d87220 */ /* 0x004fe20000410000 */
[----:B------:R-:W-:Y:S01]  /*3140*/  SHF.L.U32 R190, R179, 0x10, RZ ;  /* 0x00000010b3be7819 */ /* 0x000fe200000006ff */
[----:B------:R-:W-:Y:S01]  /*3150*/  FMUL.FTZ R179, R70, R191 ;  /* 0x000000bf46b37220 */ /* 0x000fe20000410000 */
[----:B------:R-:W-:Y:S01]  /*3160*/  FFMA.FTZ R164, R175, R202, R164 ;  /* 0x000000caafa47223 */ /* 0x000fe200000100a4 */
[----:B------:R-:W-:Y:S01]  /*3170*/  FADD.FTZ R198, R198, R175 ;  /* 0x000000afc6c67221 */ /* 0x000fe20000010000 */
[----:B------:R-:W-:Y:S01]  /*3180*/  SHF.L.U32 R199, R181, 0x10, RZ ;  /* 0x00000010b5c77819 */ /* 0x000fe200000006ff */
[----:B------:R2:W3:Y:S01]  /*3190*/  MUFU.RCP R238, R68 ;  /* 0x0000004400ee7308 */ /* 0x0004e20000001000 */
[----:B------:R-:W-:Y:S01]  /*31a0*/  FMUL.FTZ R181, R64, R193 ;  /* 0x000000c140b57220 */ /* 0x000fe20000410000 */
[----:B------:R-:W-:Y:S01]  /*31b0*/  FFMA.FTZ R164, R179, R216, R164 ;  /* 0x000000d8b3a47223 */ /* 0x000fe200000100a4 */
[----:B------:R-:W-:Y:S01]  /*31c0*/  FADD.FTZ R198, R198, R179 ;  /* 0x000000b3c6c67221 */ /* 0x000fe20000010000 */
[----:B------:R-:W-:Y:S01]  /*31d0*/  SHF.L.U32 R201, R183, 0x10, RZ ;  /* 0x00000010b7c97819 */ /* 0x000fe200000006ff */
[----:B0-----:R-:W-:Y:S01]  /*31e0*/  FMUL.FTZ R220, R220, R235 ;  /* 0x000000ebdcdc7220 */ /* 0x001fe20000410000 */
[----:B------:R-:W-:Y:S01]  /*31f0*/  FMUL.FTZ R183, R65, R178 ;  /* 0x000000b241b77220 */ /* 0x000fe20000410000 */
[----:B------:R-:W-:Y:S01]  /*3200*/  FFMA.FTZ R164, R181, R224, R164 ;  /* 0x000000e0b5a47223 */ /* 0x000fe200000100a4 */
[----:B------:R-:W-:Y:S01]  /*3210*/  FADD.FTZ R198, R198, R181 ;  /* 0x000000b5c6c67221 */ /* 0x000fe20000010000 */
[----:B------:R-:W-:Y:S01]  /*3220*/  SHF.L.U32 R121, R51, 0x10, RZ ;  /* 0x0000001033797819 */ /* 0x000fe200000006ff */
[----:B------:R-:W-:Y:S01]  /*3230*/  FMUL.FTZ R134, R135, R190 ;  /* 0x000000be87867220 */ /* 0x000fe20000410000 */
[----:B------:R-:W-:Y:S01]  /*3240*/  FFMA.FTZ R65, R183, R220, R164 ;  /* 0x000000dcb7417223 */ /* 0x000fe200000100a4 */
[----:B------:R-:W-:Y:S01]  /*3250*/  FADD.FTZ R219, R198, R183 ;  /* 0x000000b7c6db7221 */ /* 0x000fe20000010000 */
[----:B------:R-:W-:Y:S01]  /*3260*/  SHF.L.U32 R71, R50, 0x10, RZ ;  /* 0x0000001032477819 */ /* 0x000fe200000006ff */
[----:B------:R-:W0:Y:S01]  /*3270*/  MUFU.RCP R221, R121 ;  /* 0x0000007900dd7308 */ /* 0x000e220000001000 */
[----:B-1----:R-:W-:Y:S01]  /*3280*/  FMUL.FTZ R218, R218, R239 ;  /* 0x000000efdada7220 */ /* 0x002fe20000410000 */
[----:B------:R-:W-:Y:S01]  /*3290*/  FMUL.FTZ R133, R133, R194 ;  /* 0x000000c285857220 */ /* 0x000fe20000410000 */
[----:B------:R-:W-:Y:S01]  /*32a0*/  FMUL.FTZ R135, R68, R197 ;  /* 0x000000c544877220 */ /* 0x000fe20000410000 */
[----:B------:R-:W-:Y:S01]  /*32b0*/  FFMA.FTZ R64, R134, R139, R65 ;  /* 0x0000008b86407223 */ /* 0x000fe20000010041 */
[----:B--2---:R-:W-:Y:S01]  /*32c0*/  FADD.FTZ R68, R219, R134 ;  /* 0x00000086db447221 */ /* 0x004fe20000010000 */
[----:B------:R-:W-:Y:S01]  /*32d0*/  SHF.L.U32 R213, R33, 0x10, RZ ;  /* 0x0000001021d57819 */ /* 0x000fe200000006ff */
[----:B---3--:R-:W-:Y:S01]  /*32e0*/  FMUL.FTZ R206, R217, R238 ;  /* 0x000000eed9ce7220 */ /* 0x008fe20000410000 */
[----:B------:R-:W1:Y:S01]  /*32f0*/  MUFU.RCP R223, R71 ;  /* 0x0000004700df7308 */ /* 0x000e620000001000 */
[----:B------:R-:W-:Y:S01]  /*3300*/  FFMA.FTZ R64, R133, R218, R64 ;  /* 0x000000da85407223 */ /* 0x000fe20000010040 */
[----:B------:R-:W-:Y:S01]  /*3310*/  FADD.FTZ R68, R68, R133 ;  /* 0x0000008544447221 */ /* 0x000fe20000010000 */
[----:B------:R-:W-:Y:S01]  /*3320*/  SHF.L.U32 R215, R34, 0x10, RZ ;  /* 0x0000001022d77819 */ /* 0x000fe200000006ff */
[----:B------:R-:W-:Y:S01]  /*3330*/  FMUL.FTZ R131, R131, R180 ;  /* 0x000000b483837220 */ /* 0x000fe20000410000 */
[----:B------:R-:W-:Y:S01]  /*3340*/  SHF.L.U32 R150, R150, 0x10, RZ ;  /* 0x0000001096967819 */ /* 0x000fe200000006ff */
[----:B------:R-:W-:Y:S01]  /*3350*/  FFMA.FTZ R64, R135, R206, R64 ;  /* 0x000000ce87407223 */ /* 0x000fe20000010040 */
[----:B------:R-:W-:Y:S01]  /*3360*/  FADD.FTZ R68, R68, R135 ;  /* 0x0000008744447221 */ /* 0x000fe20000010000 */
[----:B------:R2:W3:Y:S01]  /*3370*/  MUFU.RCP R236, R213 ;  /* 0x000000d500ec7308 */ /* 0x0004e20000001000 */
[----:B------:R-:W-:Y:S01]  /*3380*/  SHF.L.U32 R174, R174, 0x10, RZ ;  /* 0x00000010aeae7819 */ /* 0x000fe200000006ff */
[----:B------:R-:W-:Y:S01]  /*3390*/  FMUL.FTZ R198, R215, R150 ;  /* 0x00000096d7c67220 */ /* 0x000fe20000410000 */
[----:B------:R-:W-:Y:S01]  /*33a0*/  FFMA.FTZ R64, R131, R138, R64 ;  /* 0x0000008a83407223 */ /* 0x000fe20000010040 */
[----:B------:R-:W-:Y:S01]  /*33b0*/  SHF.L.U32 R217, R184, 0x10, RZ ;  /* 0x00000010b8d97819 */ /* 0x000fe200000006ff */
[----:B------:R-:W-:Y:S01]  /*33c0*/  FADD.FTZ R68, R68, R131 ;  /* 0x0000008344447221 */ /* 0x000fe20000010000 */
[----:B------:R-:W-:Y:S01]  /*33d0*/  FMUL.FTZ R184, R213, R128 ;  /* 0x00000080d5b87220 */ /* 0x000fe20000410000 */
[----:B------:R-:W-:Y:S01]  /*33e0*/  SHF.L.U32 R182, R182, 0x10, RZ ;  /* 0x00000010b6b67819 */ /* 0x000fe200000006ff */
[----:B------:R4:W5:Y:S01]  /*33f0*/  MUFU.RCP R240, R215 ;  /* 0x000000d700f07308 */ /* 0x0009620000001000 */
[----:B--2---:R-:W-:Y:S01]  /*3400*/  FMUL.FTZ R213, R121, R201 ;  /* 0x000000c979d57220 */ /* 0x004fe20000410000 */
[----:B0-----:R-:W-:Y:S01]  /*3410*/  FMUL.FTZ R226, R226, R221 ;  /* 0x000000dde2e27220 */ /* 0x001fe20000410000 */
[----:B------:R-:W-:Y:S01]  /*3420*/  FMUL.FTZ R140, R140, R174 ;  /* 0x000000ae8c8c7220 */ /* 0x000fe20000410000 */
[----:B-1----:R-:W-:Y:S01]  /*3430*/  FMUL.FTZ R234, R234, R223 ;  /* 0x000000dfeaea7220 */ /* 0x002fe20000410000 */
[----:B------:R-:W-:Y:S01]  /*3440*/  FMUL.FTZ R212, R212, R182 ;  /* 0x000000b6d4d47220 */ /* 0x000fe20000410000 */
[----:B------:R-:W-:Y:S01]  /*3450*/  FMUL.FTZ R219, R71, R217 ;  /* 0x000000d947db7220 */ /* 0x000fe20000410000 */
[----:B------:R-:W-:Y:S01]  /*3460*/  FMUL.FTZ R65, R162, R124 ;  /* 0x0000007ca2417220 */ /* 0x000fe20000410000 */
[----:B------:R-:W-:Y:S01]  /*3470*/  FMUL.FTZ R71, R228, R127 ;  /* 0x0000007fe4477220 */ /* 0x000fe20000410000 */
[----:B----4-:R-:W-:Y:S01]  /*3480*/  FMUL.FTZ R215, R69, R199 ;  /* 0x000000c745d77220 */ /* 0x010fe20000410000 */
[----:B---3--:R-:W-:Y:S01]  /*3490*/  FMUL.FTZ R225, R225, R236 ;  /* 0x000000ece1e17220 */ /* 0x008fe20000410000 */
        /* <DEDUP_REMOVED lines=8> */
[----:B-----5:R-:W-:Y:S01]  /*3520*/  FMUL.FTZ R233, R233, R240 ;  /* 0x000000f0e9e97220 */ /* 0x020fe20000410000 */
        /* <DEDUP_REMOVED lines=34> */
.L_x_1215:
        /* <DEDUP_REMOVED lines=26> */
[----:B0-----:R-:W-:Y:S01]  /*38f0*/  FADD.FTZ R65, R65, R232 ;  /* 0x000000e841417221 */ /* 0x001fe20000010000 */
[----:B------:R-:W-:Y:S01]  /*3900*/  BSSY.RECONVERGENT B0, `(.L_x_1216) ;  /* 0x000005a000007945 */ /* 0x000fe20003800200 */
[----:B------:R-:W-:Y:S01]  /*3910*/  FADD.FTZ R80, R123, R80 ;  /* 0x000000507b507221 */ /* 0x000fe20000010000 */
[----:B------:R-:W-:Y:S01]  /*3920*/  FADD.FTZ R146, R221, R146 ;  /* 0x00000092dd927221 */ /* 0x000fe20000010000 */
[----:B-1----:R-:W-:Y:S01]  /*3930*/  FADD.FTZ R64, R64, R247 ;  /* 0x000000f740407221 */ /* 0x002fe20000010000 */
        /* <DEDUP_REMOVED lines=49> */
[----:B------:R-:W1:Y:S01]  /*3c50*/  LDC.64 R64, c[0x0][0x3c0] ;  /* 0x0000f000ff407b82 */ /* 0x000e620000000a00 */
[----:B---3--:R-:W-:Y:S02]  /*3c60*/  SHF.L.U32 R68, R164, 0x2, RZ ;  /* 0x00000002a4447819 */ /* 0x008fe400000006ff */
[----:B------:R-:W3:Y:S02]  /*3c70*/  SHFL.DOWN PT, R71, R70, 0x1, 0x1f ;  /* 0x08201f0046477f89 */ /* 0x000ee400000e0000 */
[----:B------:R-:W-:Y:S02]  /*3c80*/  LOP3.LUT R120, R121, R68, RZ, 0xc0, !PT ;  /* 0x0000004479787212 */ /* 0x000fe400078ec0ff */
[----:B--2---:R-:W-:Y:S02]  /*3c90*/  LOP3.LUT R121, R128, 0x7ffffffc, RZ, 0xc0, !PT ;  /* 0x7ffffffc80797812 */ /* 0x004fe400078ec0ff */
[----:B----4-:R-:W-:-:S02]  /*3ca0*/  LEA R68, R201, R66, 0x18 ;  /* 0x00000042c9447211 */ /* 0x010fc400078ec0ff */
[----:B------:R-:W-:Y:S02]  /*3cb0*/  IADD3 R121, P3, PT, R120, R121, RZ ;  /* 0x0000007978797210 */ /* 0x000fe40007f7e0ff */
[----:B------:R-:W-:Y:S02]  /*3cc0*/  @!P0 SHF.R.U32.HI R120, RZ, 0x2, R15 ;  /* 0x00000002ff788819 */ /* 0x000fe4000001160f */
[----:B------:R-:W-:-:S04]  /*3cd0*/  IADD3 R67, PT, PT, R68, 0x20, RZ ;  /* 0x0000002044437810 */ /* 0x000fc80007ffe0ff */
[----:B------:R-:W-:Y:S01]  /*3ce0*/  SEL R177, R67, R68, P1 ;  /* 0x0000004443b17207 */ /* 0x000fe20000800000 */
[----:B0-----:R-:W-:Y:S01]  /*3cf0*/  FADD.FTZ R69, R232, R69 ;  /* 0x00000045e8457221 */ /* 0x001fe20000010000 */
[----:B---3--:R-:W-:-:S04]  /*3d00*/  FADD.FTZ R66, R70, R71 ;  /* 0x0000004746427221 */ /* 0x008fc80000010000 */
[----:B------:R-:W0:Y:S01]  /*3d10*/  SHFL.DOWN PT, R122, R69, 0x1, 0x1f ;  /* 0x08201f00457a7f89 */ /* 0x000e2200000e0000 */
[----:B------:R-:W-:Y:S02]  /*3d20*/  @!P0 LOP3.LUT R70, R120, 0xf8, RZ, 0xc0, !PT ;  /* 0x000000f878468812 */ /* 0x000fe400078ec0ff */
[----:B-1----:R-:W-:Y:S02]  /*3d30*/  LEA R120, P4, R121, R64, 0x3 ;  /* 0x0000004079787211 */ /* 0x002fe400078818ff */
[----:B------:R-:W-:Y:S02]  /*3d40*/  @!P0 IADD3 R64, PT, PT, R177, R70, RZ ;  /* 0x00000046b1408210 */ /* 0x000fe40007ffe0ff */
[----:B------:R-:W-:Y:S01]  /*3d50*/  CS2R R70, SRZ ;  /* 0x0000000000467805 */ /* 0x000fe2000001ff00 */
[----:B0-----:R-:W-:Y:S01]  /*3d60*/  FADD.FTZ R67, R69, R122 ;  /* 0x0000007a45437221 */ /* 0x001fe20000010000 */
[----:B------:R-:W-:Y:S02]  /*3d70*/  IADD3.X R122, PT, PT, RZ, RZ, RZ, P3, !PT ;  /* 0x000000ffff7a7210 */ /* 0x000fe40001ffe4ff */
[----:B------:R-:W-:-:S02]  /*3d80*/  ISETP.NE.AND P3, PT, R150, RZ, PT ;  /* 0x000000ff9600720c */ /* 0x000fc40003f65270 */
[----:B------:R-:W-:Y:S01]  /*3d90*/  LEA.HI.X R121, R121, R65, R122, 0x3, P4 ;  /* 0x0000004179797211 */ /* 0x000fe200020f1c7a */
[----:B------:R0:W-:Y:S02]  /*3da0*/  @!P0 STS.64 [R64], R66 ;  /* 0x0000004240008388 */ /* 0x0001e40000000a00 */
        /* <DEDUP_REMOVED lines=15> */
.L_x_1217:
[----:B------:R-:W-:Y:S05]  /*3ea0*/  BSYNC.RECONVERGENT B0 ;  /* 0x0000000000007941 */ /* 0x000fea0003800200 */
.L_x_1216:
        /* <DEDUP_REMOVED lines=23> */
.L_x_1219:
[----:B------:R-:W2:Y:S04]  /*4020*/  LDG.E.STRONG.GPU R66, desc[UR4][R64.64] ;  /* 0x0000000440427981 */ /* 0x000ea8000c1ef900 */
[----:B--2---:R-:W-:Y:S01]  /*4030*/  CCTL.IVALL ;  /* 0x00000000ff00798f */ /* 0x004fe20002000000 */
[----:B------:R-:W-:Y:S05]  /*4040*/  YIELD ;  /* 0x0000000000007946 */ /* 0x000fea0003800000 */
[----:B------:R-:W-:-:S13]  /*4050*/  ISETP.NE.AND P2, PT, R66, R69, PT ;  /* 0x000000454200720c */ /* 0x000fda0003f45270 */
[----:B------:R-:W-:Y:S05]  /*4060*/  @P2 BRA `(.L_x_1219) ;  /* 0xfffffffc00ec2947 */ /* 0x000fea000383ffff */
.L_x_1218:
        /* <DEDUP_REMOVED lines=32> */
[----:B------:R-:W-:Y:S01]  /*4270*/  FMUL.FTZ R69, R69, 6.5104170062113553286e-05 ;  /* 0x3888888945457820 */ /* 0x000fe20000410000 */
[----:B------:R-:W0:Y:S01]  /*4280*/  LDC.64 R64, c[0x0][0x3f0] ;  /* 0x0000fc00ff407b82 */ /* 0x000e220000000a00 */
[----:B------:R-:W-:-:S04]  /*4290*/  FMUL.FTZ R66, R66, 6.5104170062113553286e-05 ;  /* 0x3888888942427820 */ /* 0x000fc80000410000 */
        /* <DEDUP_REMOVED lines=65> */
[----:B------:R0:W-:Y:S01]  /*46b0*/  STG.E.64 desc[UR4][R66.64], R2 ;  /* 0x0000000242007986 */ /* 0x0001e2000c101b04 */
[----:B------:R-:W-:Y:S01]  /*46c0*/  FMUL.FTZ R132, R160, R167 ;  /* 0x000000a7a0847220 */ /* 0x000fe20000410000 */
[----:B------:R-:W-:-:S04]  /*46d0*/  IMAD.WIDE.U32 R126, R7, 0x8, R64 ;  /* 0x00000008077e7825 */ /* 0x000fc800078e0040 */
[C---:B------:R-:W-:Y:S01]  /*46e0*/  FMUL.FTZ R7, R160.reuse, R203 ;  /* 0x000000cba0077220 */ /* 0x040fe20000410000 */
[----:B------:R-:W-:Y:S01]  /*46f0*/  FMUL.FTZ R133, R160, R189 ;  /* 0x000000bda0857220 */ /* 0x000fe20000410000 */
[----:B------:R1:W-:Y:S01]  /*4700*/  STG.E.64 desc[UR4][R68.64], R4 ;  /* 0x0000000444007986 */ /* 0x0003e2000c101b04 */
[----:B------:R-:W-:-:S04]  /*4710*/  IMAD.WIDE.U32 R128, R6, 0x8, R64 ;  /* 0x0000000806807825 */ /* 0x000fc800078e0040 */
[C---:B------:R-:W-:Y:S01]  /*4720*/  FMUL.FTZ R6, R160.reuse, R187 ;  /* 0x000000bba0067220 */ /* 0x040fe20000410000 */
[C---:B------:R-:W-:Y:S01]  /*4730*/  FMUL.FTZ R134, R160.reuse, R169 ;  /* 0x000000a9a0867220 */ /* 0x040fe20000410000 */
[----:B------:R-:W-:Y:S01]  /*4740*/  FMUL.FTZ R135, R160, R171 ;  /* 0x000000aba0877220 */ /* 0x000fe20000410000 */
[----:B------:R-:W-:-:S04]  /*4750*/  IMAD.WIDE.U32 R70, R13, 0x8, R64 ;  /* 0x000000080d467825 */ /* 0x000fc800078e0040 */
[----:B------:R-:W-:Y:S01]  /*4760*/  FADD.FTZ R215, -R214, R215 ;  /* 0x000000d7d6d77221 */ /* 0x000fe20000010100 */
[C---:B------:R-:W-:Y:S01]  /*4770*/  FMUL.FTZ R136, R160.reuse, R173 ;  /* 0x000000ada0887220 */ /* 0x040fe20000410000 */
[C---:B------:R-:W-:Y:S01]  /*4780*/  FMUL.FTZ R137, R160.reuse, R175 ;  /* 0x000000afa0897220 */ /* 0x040fe20000410000 */
[----:B------:R-:W-:Y:S01]  /*4790*/  IMAD.WIDE.U32 R120, R11, 0x8, R64 ;  /* 0x000000080b787825 */ /* 0x000fe200078e0040 */
[----:B------:R2:W-:Y:S03]  /*47a0*/  STG.E.64 desc[UR4][R70.64], R6 ;  /* 0x0000000646007986 */ /* 0x0005e6000c101b04 */
[----:B------:R-:W-:Y:S01]  /*47b0*/  FADD.FTZ R211, -R211, R212 ;  /* 0x000000d4d3d37221 */ /* 0x000fe20000010100 */
[----:B0-----:R-:W-:Y:S01]  /*47c0*/  FMUL.FTZ R2, R160, R179 ;  /* 0x000000b3a0027220 */ /* 0x001fe20000410000 */
[----:B------:R-:W-:-:S04]  /*47d0*/  IMAD.WIDE.U32 R122, R9, 0x8, R64 ;  /* 0x00000008097a7825 */ /* 0x000fc800078e0040 */
[C---:B------:R-:W-:Y:S01]  /*47e0*/  FMUL.FTZ R9, R160.reuse, R195 ;  /* 0x000000c3a0097220 */ /* 0x040fe20000410000 */
[----:B------:R-:W-:Y:S01]  /*47f0*/  FMUL.FTZ R3, R160, R181 ;  /* 0x000000b5a0037220 */ /* 0x000fe20000410000 */
[----:B------:R-:W-:Y:S01]  /*4800*/  FADD.FTZ R225, -R225, R184 ;  /* 0x000000b8e1e17221 */ /* 0x000fe20000010100 */
[----:B------:R-:W-:-:S04]  /*4810*/  IMAD.WIDE.U32 R124, R8, 0x8, R64 ;  /* 0x00000008087c7825 */ /* 0x000fc800078e0040 */
[----:B------:R-:W-:Y:S01]  /*4820*/  FMUL.FTZ R8, R160, R165 ;  /* 0x000000a5a0087220 */ /* 0x000fe20000410000 */
[----:B------:R-:W-:Y:S01]  /*4830*/  FADD.FTZ R213, -R226, R213 ;  /* 0x000000d5e2d57221 */ /* 0x000fe20000010100 */
[----:B-1----:R-:W-:Y:S01]  /*4840*/  FMUL.FTZ R4, R160, R183 ;  /* 0x000000b7a0047220 */ /* 0x002fe20000410000 */
[----:B------:R-:W-:-:S04]  /*4850*/  IMAD.WIDE.U32 R12, R12, 0x8, R64 ;  /* 0x000000080c0c7825 */ /* 0x000fc800078e0040 */
[C---:B------:R-:W-:Y:S01]  /*4860*/  FMUL.FTZ R5, R160.reuse, R191 ;  /* 0x000000bfa0057220 */ /* 0x040fe20000410000 */
[----:B------:R-:W-:Y:S01]  /*4870*/  FADD.FTZ R233, -R233, R198 ;  /* 0x000000c6e9e97221 */ /* 0x000fe20000010100 */
[----:B--2---:R-:W-:Y:S01]  /*4880*/  FMUL.FTZ R6, R160, R193 ;  /* 0x000000c1a0067220 */ /* 0x004fe20000410000 */
[--C-:B------:R-:W-:Y:S01]  /*4890*/  IMAD.WIDE.U32 R10, R10, 0x8, R64.reuse ;  /* 0x000000080a0a7825 */ /* 0x100fe200078e0040 */
[----:B------:R0:W-:Y:S03]  /*48a0*/  STG.E.64 desc[UR4][R12.64], R8 ;  /* 0x000000080c007986 */ /* 0x0001e6000c101b04 */
[----:B------:R-:W-:Y:S01]  /*48b0*/  FMUL.FTZ R7, R160, R197 ;  /* 0x000000c5a0077220 */ /* 0x000fe20000410000 */
[----:B------:R-:W-:-:S04]  /*48c0*/  IMAD.WIDE.U32 R162, R0, 0x8, R64 ;  /* 0x0000000800a27825 */ /* 0x000fc800078e0040 */
[C---:B------:R-:W-:Y:S01]  /*48d0*/  FMUL.FTZ R64, R160.reuse, R209 ;  /* 0x000000d1a0407220 */ /* 0x040fe20000410000 */
[----:B------:R-:W-:-:S05]  /*48e0*/  FMUL.FTZ R65, R160, R205 ;  /* 0x000000cda0417220 */ /* 0x000fca0000410000 */
[----:B------:R-:W-:Y:S04]  /*48f0*/  STG.E.64 desc[UR4][R120.64], R64 ;  /* 0x0000004078007986 */ /* 0x000fe8000c101b04 */
[----:B------:R1:W-:Y:S01]  /*4900*/  STG.E.64 desc[UR4][R10.64], R132 ;  /* 0x000000840a007986 */ /* 0x0003e2000c101b04 */
[C---:B0-----:R-:W-:Y:S01]  /*4910*/  FMUL.FTZ R8, R160.reuse, R199 ;  /* 0x000000c7a0087220 */ /* 0x041fe20000410000 */
[C---:B------:R-:W-:Y:S01]  /*4920*/  FMUL.FTZ R9, R160.reuse, R215 ;  /* 0x000000d7a0097220 */ /* 0x040fe20000410000 */
[C---:B------:R-:W-:Y:S01]  /*4930*/  FMUL.FTZ R12, R160.reuse, R201 ;  /* 0x000000c9a00c7220 */ /* 0x040fe20000410000 */
[----:B------:R-:W-:Y:S01]  /*4940*/  STG.E.64 desc[UR4][R122.64], R134 ;  /* 0x000000867a007986 */ /* 0x000fe2000c101b04 */
[----:B------:R-:W-:-:S03]  /*4950*/  FMUL.FTZ R13, R160, R211 ;  /* 0x000000d3a00d7220 */ /* 0x000fc60000410000 */
[----:B------:R-:W-:Y:S04]  /*4960*/  STG.E.64 desc[UR4][R124.64], R136 ;  /* 0x000000887c007986 */ /* 0x000fe8000c101b04 */
        /* <DEDUP_REMOVED lines=29> */
[----:B-1----:R-:W-:-:S02]  /*4b40*/  MOV R2, R75 ;  /* 0x0000004b00027202 */ /* 0x002fc40000000f00 */
        /* <DEDUP_REMOVED lines=27> */
.L_x_1211:
[----:B------:R-:W0:Y:S01]  /*4d00*/  LDC.64 R84, c[0x0][0x3e0] ;  /* 0x0000f800ff547b82 */ /* 0x000e220000000a00 */
[----:B------:R-:W-:-:S05]  /*4d10*/  IMAD R161, R161, 0x1e00, R16 ;  /* 0x00001e00a1a17824 */ /* 0x000fca00078e0210 */
[C---:B------:R-:W-:Y:S02]  /*4d20*/  IADD3 R19, PT, PT, R161.reuse, 0x200, RZ ;  /* 0x00000200a1137810 */ /* 0x040fe40007ffe0ff */
[----:B------:R-:W1:Y:S01]  /*4d30*/  LDC.64 R86, c[0x0][0x3e8] ;  /* 0x0000fa00ff567b82 */ /* 0x000e620000000a00 */
[C---:B-----5:R-:W-:Y:S02]  /*4d40*/  IADD3 R23, PT, PT, R161.reuse, 0x400, RZ ;  /* 0x00000400a1177810 */ /* 0x060fe40007ffe0ff */
        /* <DEDUP_REMOVED lines=73> */
.L_x_1221:
        /* <DEDUP_REMOVED lines=10> */
.L_x_3078:


//--------------------- .text._ZN10layer_norm22ln_bwd_finalize_kernelINS_22Kernel_traits_finalizeILj15360E13__nv_bfloat16S2_S2_fjLj1024ELj4ENS_18Kernel_traits_baseILj15360ES2_S2_S2_fjLj1024EEEEEEEvNS_9BwdParamsE --------------------------
	.section	.text._ZN10layer_norm22ln_bwd_finalize_kernelINS_22Kernel_traits_finalizeILj15360E13__nv_bfloat16S2_S2_fjLj1024ELj4ENS_18Kernel_traits_baseILj15360ES2_S2_S2_fjLj1024EEEEEEEvNS_9BwdParamsE,"ax",@progbits
	.align	128
        .global         _ZN10layer_norm22ln_bwd_finalize_kernelINS_22Kernel_traits_finalizeILj15360E13__nv_bfloat16S2_S2_fjLj1024ELj4ENS_18Kernel_traits_baseILj15360ES2_S2_S2_fjLj1024EEEEEEEvNS_9BwdParamsE
        .type           _ZN10layer_norm22ln_bwd_finalize_kernelINS_22Kernel_traits_finalizeILj15360E13__nv_bfloat16S2_S2_fjLj1024ELj4ENS_18Kernel_traits_baseILj15360ES2_S2_S2_fjLj1024EEEEEEEvNS_9BwdParamsE,@function
        .size           _ZN10layer_norm22ln_bwd_finalize_kernelINS_22Kernel_traits_finalizeILj15360E13__nv_bfloat16S2_S2_fjLj1024ELj4ENS_18Kernel_traits_baseILj15360ES2_S2_S2_fjLj1024EEEEEEEvNS_9BwdParamsE,(.L_x_3079 - _ZN10layer_norm22ln_bwd_finalize_kernelINS_22Kernel_traits_finalizeILj15360E13__nv_bfloat16S2_S2_fjLj1024ELj4ENS_18Kernel_traits_baseILj15360ES2_S2_S2_fjLj1024EEEEEEEvNS_9BwdParamsE)
        .other          _ZN10layer_norm22ln_bwd_finalize_kernelINS_22Kernel_traits_finalizeILj15360E13__nv_bfloat16S2_S2_fjLj1024ELj4ENS_18Kernel_traits_baseILj15360ES2_S2_S2_fjLj1024EEEEEEEvNS_9BwdParamsE,@"STO_CUDA_ENTRY STV_DEFAULT"
_ZN10layer_norm22ln_bwd_finalize_kernelINS_22Kernel_traits_finalizeILj15360E13__nv_bfloat16S2_S2_fjLj1024ELj4ENS_18Kernel_traits_baseILj15360ES2_S2_S2_fjLj1024EEEEEEEvNS_9BwdParamsE:
.text._ZN10layer_norm22ln_bwd_finalize_kernelINS_22Kernel_traits_finalizeILj15360E13__nv_bfloat16S2_S2_fjLj1024ELj4ENS_18Kernel_traits_baseILj15360ES2_S2_S2_fjLj1024EEEEEEEvNS_9BwdParamsE:
        /* <DEDUP_REMOVED lines=37> */
.L_x_1226:
        /* <DEDUP_REMOVED lines=118> */
.L_x_1225:
[----:B------:R-:W-:Y:S05]  /*09b0*/  BSYNC.RECONVERGENT B1 ;  /* 0x0000000000017941 */ /* 0x000fea0003800200 */
.L_x_1224:
        /* <DEDUP_REMOVED lines=65> */
.L_x_1228:
[----:B------:R-:W-:Y:S05]  /*0dd0*/  BSYNC.RECONVERGENT B1 ;  /* 0x0000000000017941 */ /* 0x000fea0003800200 */
.L_x_1227:
        /* <DEDUP_REMOVED lines=37> */
.L_x_1230:
[----:B------:R-:W-:Y:S05]  /*1030*/  BSYNC.RECONVERGENT B1 ;  /* 0x0000000000017941 */ /* 0x000fea0003800200 */
.L_x_1229:
[----:B------:R-:W-:Y:S05]  /*1040*/  @!P1 BRA `(.L_x_1223) ;  /* 0x00000000003c9947 */ /* 0x000fea0003800000 */
[----:B------:R-:W0:Y:S01]  /*1050*/  LDC.64 R6, c[0x0][0x3e0] ;  /* 0x0000f800ff067b82 */ /* 0x000e220000000a00 */
[----:B------:R-:W-:Y:S01]  /*1060*/  IMAD R2, R15, 0x3c00, R11 ;  /* 0x00003c000f027824 */ /* 0x000fe200078e020b */
[----:B------:R-:W-:-:S04]  /*1070*/  IADD3 R24, PT, PT, -R24, RZ, RZ ;  /* 0x000000ff18187210 */ /* 0x000fc80007ffe1ff */
[----:B------:R-:W-:Y:S02]  /*1080*/  IADD3 R11, PT, PT, R13, R2, RZ ;  /* 0x000000020d0b7210 */ /* 0x000fe40007ffe0ff */
[----:B------:R-:W1:Y:S05]  /*1090*/  LDC.64 R8, c[0x0][0x3e8] ;  /* 0x0000fa00ff087b82 */ /* 0x000e6a0000000a00 */
.L_x_1231:
        /* <DEDUP_REMOVED lines=10> */
.L_x_1223:
[----:B------:R-:W-:Y:S05]  /*1140*/  BSYNC.RECONVERGENT B0 ;  /* 0x0000000000007941 */ /* 0x000fea0003800200 */
.L_x_1222:
        /* <DEDUP_REMOVED lines=55> */
.L_x_1232:
        /* <DEDUP_REMOVED lines=12> */
.L_x_3079:


//--------------------- .text._ZN10layer_norm13ln_bwd_kernelINS_13Kernel_traitsI13__nv_bfloat16S2_S2_fjLj15360ELj4ELj1ELj4ELj4ENS_18Kernel_traits_baseILj15360ES2_S2_S2_fjLj128EEEEEEEvNS_9BwdParamsE --------------------------
	.section	.text._ZN10layer_norm13ln_bwd_kernelINS_13Kernel_traitsI13__nv_bfloat16S2_S2_fjLj15360ELj4ELj1ELj4ELj4ENS_18Kernel_traits_baseILj15360ES2_S2_S2_fjLj128EEEEEEEvNS_9BwdParamsE,"ax",@progbits
	.align	128
        .global         _ZN10layer_norm13ln_bwd_kernelINS_13Kernel_traitsI13__nv_bfloat16S2_S2_fjLj15360ELj4ELj1ELj4ELj4ENS_18Kernel_traits_baseILj15360ES2_S2_S2_fjLj128EEEEEEEvNS_9BwdParamsE
        .type           _ZN10layer_norm13ln_bwd_kernelINS_13Kernel_traitsI13__nv_bfloat16S2_S2_fjLj15360ELj4ELj1ELj4ELj4ENS_18Kernel_traits_baseILj15360ES2_S2_S2_fjLj128EEEEEEEvNS_9BwdParamsE,@function
        .size           _ZN10layer_norm13ln_bwd_kernelINS_13Kernel_traitsI13__nv_bfloat16S2_S2_fjLj15360ELj4ELj1ELj4ELj4ENS_18Kernel_traits_baseILj15360ES2_S2_S2_fjLj128EEEEEEEvNS_9BwdParamsE,(.L_x_3080 - _ZN10layer_norm13ln_bwd_kernelINS_13Kernel_traitsI13__nv_bfloat16S2_S2_fjLj15360ELj4ELj1ELj4ELj4ENS_18Kernel_traits_baseILj15360ES2_S2_S2_fjLj128EEEEEEEvNS_9BwdParamsE)
        .other          _ZN10layer_norm13ln_bwd_kernelINS_13Kernel_traitsI13__nv_bfloat16S2_S2_fjLj15360ELj4ELj1ELj4ELj4ENS_18Kernel_traits_baseILj15360ES2_S2_S2_fjLj128EEEEEEEvNS_9BwdParamsE,@"STO_CUDA_ENTRY STV_DEFAULT"
_ZN10layer_norm13ln_bwd_kernelINS_13Kernel_traitsI13__nv_bfloat16S2_S2_fjLj15360ELj4ELj1ELj4ELj4ENS_18Kernel_traits_baseILj15360ES2_S2_S2_fjLj128EEEEEEEvNS_9BwdParamsE:
.text._ZN10layer_norm13ln_bwd_kernelINS_13Kernel_traitsI13__nv_bfloat16S2_S2_fjLj15360ELj4ELj1ELj4ELj4ENS_18Kernel_traits_baseILj15360ES2_S2_S2_fjLj128EEEEEEEvNS_9BwdParamsE:
        /* <DEDUP_REMOVED lines=10> */
[C---:B0-----:R-:W-:Y:S02]  /*00a0*/  LOP3.LUT R139, R140.reuse, 0x7f, RZ, 0xc0, !PT ;  /* 0x0000007f8c8b7812 */ /* 0x041fe400078ec0ff */
[----:B------:R-:W-:Y:S02]  /*00b0*/  MOV R0, UR4 ;  /* 0x0000000400007c02 */ /* 0x000fe40008000f00 */
[----:B------:R-:W-:-:S02]  /*00c0*/  LOP3.LUT R138, R140, 0x1f, RZ, 0xc0, !PT ;  /* 0x0000001f8c8a7812 */ /* 0x000fc400078ec0ff */
[----:B------:R-:W-:Y:S01]  /*00d0*/  UMOV UR10, UR5 ;  /* 0x00000005000a7c82 */ /* 0x000fe20008000000 */
[----:B------:R-:W-:Y:S01]  /*00e0*/  LOP3.LUT R139, R139, 0x180, R0, 0xf8, !PT ;  /* 0x000001808b8b7812 */ /* 0x000fe200078ef800 */
        /* <DEDUP_REMOVED lines=36> */
.L_x_1233:
        /* <DEDUP_REMOVED lines=17> */
.L_x_1234:
        /* <DEDUP_REMOVED lines=82> */
.L_x_1244:
        /* <DEDUP_REMOVED lines=31> */
[----:B0-----:R-:W-:-:S04]  /*0b50*/  IMAD.WIDE.U32 R2, R19, 0x4, R8 ;  /* 0x0000000413027825 */ /* 0x001fc800078e0008 */
[--C-:B------:R-:W-:Y:S01]  /*0b60*/  IMAD.WIDE.U32 R4, R159, 0x4, R8.reuse ;  /* 0x000000049f047825 */ /* 0x100fe200078e0008 */
[----:B------:R0:W5:Y:S03]  /*0b70*/  LDG.E R142, desc[UR14][R2.64] ;  /* 0x0000000e028e7981 */ /* 0x000166000c1e1900 */
[--C-:B------:R-:W-:Y:S01]  /*0b80*/  IMAD.WIDE.U32 R26, R157, 0x4, R8.reuse ;  /* 0x000000049d1a7825 */ /* 0x100fe200078e0008 */
[----:B------:R-:W5:Y:S03]  /*0b90*/  LDG.E R24, desc[UR14][R4.64] ;  /* 0x0000000e04187981 */ /* 0x000f66000c1e1900 */
[--C-:B------:R-:W-:Y:S01]  /*0ba0*/  IMAD.WIDE.U32 R28, R155, 0x4, R8.reuse ;  /* 0x000000049b1c7825 */ /* 0x100fe200078e0008 */
[----:B------:R-:W-:Y:S01]  /*0bb0*/  IADD3 R153, PT, PT, R19, 0x1400, RZ ;  /* 0x0000140013997810 */ /* 0x000fe20007ffe0ff */
[----:B------:R2:W5:Y:S02]  /*0bc0*/  LDG.E R26, desc[UR14][R26.64] ;  /* 0x0000000e1a1a7981 */ /* 0x000564000c1e1900 */
[----:B------:R-:W-:-:S02]  /*0bd0*/  IMAD.WIDE.U32 R30, R151, 0x4, R8 ;  /* 0x00000004971e7825 */ /* 0x000fc400078e0008 */
[----:B------:R3:W5:Y:S02]  /*0be0*/  LDG.E R28, desc[UR14][R28.64] ;  /* 0x0000000e1c1c7981 */ /* 0x000764000c1e1900 */
[--C-:B------:R-:W-:Y:S02]  /*0bf0*/  IMAD.WIDE.U32 R12, R149, 0x4, R8.reuse ;  /* 0x00000004950c7825 */ /* 0x100fe400078e0008 */
[----:B------:R4:W5:Y:S02]  /*0c00*/  LDG.E R30, desc[UR14][R30.64] ;  /* 0x0000000e1e1e7981 */ /* 0x000964000c1e1900 */
[--C-:B0-----:R-:W-:Y:S01]  /*0c10*/  IMAD.WIDE.U32 R2, R147, 0x4, R8.reuse ;  /* 0x0000000493027825 */ /* 0x101fe200078e0008 */
[----:B--2---:R-:W-:Y:S01]  /*0c20*/  IADD3 R27, PT, PT, R19, 0x1600, RZ ;  /* 0x00001600131b7810 */ /* 0x004fe20007ffe0ff */
[----:B------:R0:W5:Y:S02]  /*0c30*/  LDG.E R144, desc[UR14][R12.64] ;  /* 0x0000000e0c907981 */ /* 0x000164000c1e1900 */
[--C-:B------:R-:W-:Y:S01]  /*0c40*/  IMAD.WIDE.U32 R4, R145, 0x4, R8.reuse ;  /* 0x0000000491047825 */ /* 0x100fe200078e0008 */
[----:B---3--:R-:W-:Y:S01]  /*0c50*/  IADD3 R29, PT, PT, R19, 0x1800, RZ ;  /* 0x00001800131d7810 */ /* 0x008fe20007ffe0ff */
[----:B------:R2:W5:Y:S02]  /*0c60*/  LDG.E R146, desc[UR14][R2.64] ;  /* 0x0000000e02927981 */ /* 0x000564000c1e1900 */
[--C-:B------:R-:W-:Y:S01]  /*0c70*/  IMAD.WIDE.U32 R14, R143, 0x4, R8.reuse ;  /* 0x000000048f0e7825 */ /* 0x100fe200078e0008 */
[C---:B----4-:R-:W-:Y:S01]  /*0c80*/  IADD3 R31, PT, PT, R19.reuse, 0x1a00, RZ ;  /* 0x00001a00131f7810 */ /* 0x050fe20007ffe0ff */
[----:B------:R3:W5:Y:S01]  /*0c90*/  LDG.E R148, desc[UR14][R4.64] ;  /* 0x0000000e04947981 */ /* 0x000762000c1e1900 */
[----:B------:R-:W-:Y:S01]  /*0ca0*/  IADD3 R141, PT, PT, R19, 0x1c00, RZ ;  /* 0x00001c00138d7810 */ /* 0x000fe20007ffe0ff */
[----:B------:R-:W-:-:S02]  /*0cb0*/  IMAD.WIDE.U32 R16, R25, 0x4, R8 ;  /* 0x0000000419107825 */ /* 0x000fc400078e0008 */
[----:B------:R1:W5:Y:S02]  /*0cc0*/  LDG.E R150, desc[UR14][R14.64] ;  /* 0x0000000e0e967981 */ /* 0x000364000c1e1900 */
[--C-:B------:R-:W-:Y:S02]  /*0cd0*/  IMAD.WIDE.U32 R10, R153, 0x4, R8.reuse ;  /* 0x00000004990a7825 */ /* 0x100fe400078e0008 */
[----:B------:R4:W5:Y:S02]  /*0ce0*/  LDG.E R152, desc[UR14][R16.64] ;  /* 0x0000000e10987981 */ /* 0x000964000c1e1900 */
[--C-:B0-----:R-:W-:Y:S02]  /*0cf0*/  IMAD.WIDE.U32 R12, R27, 0x4, R8.reuse ;  /* 0x000000041b0c7825 */ /* 0x101fe400078e0008 */
[----:B------:R-:W5:Y:S02]  /*0d00*/  LDG.E R154, desc[UR14][R10.64] ;  /* 0x0000000e0a9a7981 */ /* 0x000f64000c1e1900 */
[----:B--2---:R-:W-:-:S02]  /*0d10*/  IMAD.WIDE.U32 R2, R29, 0x4, R8 ;  /* 0x000000041d027825 */ /* 0x004fc400078e0008 */
[----:B------:R-:W5:Y:S02]  /*0d20*/  LDG.E R156, desc[UR14][R12.64] ;  /* 0x0000000e0c9c7981 */ /* 0x000f64000c1e1900 */
[----:B---3--:R-:W-:Y:S02]  /*0d30*/  IMAD.WIDE.U32 R4, R31, 0x4, R8 ;  /* 0x000000041f047825 */ /* 0x008fe400078e0008 */
[----:B------:R0:W5:Y:S02]  /*0d40*/  LDG.E R158, desc[UR14][R2.64] ;  /* 0x0000000e029e7981 */ /* 0x000164000c1e1900 */
[----:B-1----:R-:W-:Y:S02]  /*0d50*/  IMAD.WIDE.U32 R14, R19, 0x4, R6 ;  /* 0x00000004130e7825 */ /* 0x002fe400078e0006 */
[----:B------:R1:W5:Y:S02]  /*0d60*/  LDG.E R160, desc[UR14][R4.64] ;  /* 0x0000000e04a07981 */ /* 0x000364000c1e1900 */
[----:B------:R-:W-:-:S02]  /*0d70*/  IMAD.WIDE.U32 R8, R141, 0x4, R8 ;  /* 0x000000048d087825 */ /* 0x000fc400078e0008 */
[----:B------:R-:W5:Y:S02]  /*0d80*/  LDG.E R161, desc[UR14][R14.64] ;  /* 0x0000000e0ea17981 */ /* 0x000f64000c1e1900 */
        /* <DEDUP_REMOVED lines=8> */
[--C-:B0-----:R-:W-:Y:S02]  /*0e10*/  IMAD.WIDE.U32 R2, R149, 0x4, R6.reuse ;  /* 0x0000000495027825 */ /* 0x101fe400078e0006 */
[----:B------:R0:W5:Y:S02]  /*0e20*/  LDG.E R22, desc[UR14][R22.64] ;  /* 0x0000000e16167981 */ /* 0x000164000c1e1900 */
[----:B-1----:R-:W-:-:S02]  /*0e30*/  IMAD.WIDE.U32 R4, R147, 0x4, R6 ;  /* 0x0000000493047825 */ /* 0x002fc400078e0006 */
[----:B------:R0:W5:Y:S02]  /*0e40*/  LDG.E R165, desc[UR14][R2.64] ;  /* 0x0000000e02a57981 */ /* 0x000164000c1e1900 */
[--C-:B--2---:R-:W-:Y:S02]  /*0e50*/  IMAD.WIDE.U32 R8, R145, 0x4, R6.reuse ;  /* 0x0000000491087825 */ /* 0x104fe400078e0006 */
[----:B------:R0:W5:Y:S02]  /*0e60*/  LDG.E R166, desc[UR14][R4.64] ;  /* 0x0000000e04a67981 */ /* 0x000164000c1e1900 */
[--C-:B------:R-:W-:Y:S02]  /*0e70*/  IMAD.WIDE.U32 R10, R143, 0x4, R6.reuse ;  /* 0x000000048f0a7825 */ /* 0x100fe400078e0006 */
[----:B------:R0:W5:Y:S02]  /*0e80*/  LDG.E R167, desc[UR14][R8.64] ;  /* 0x0000000e08a77981 */ /* 0x000164000c1e1900 */
[----:B------:R-:W-:-:S02]  /*0e90*/  IMAD.WIDE.U32 R12, R25, 0x4, R6 ;  /* 0x00000004190c7825 */ /* 0x000fc400078e0006 */
[----:B------:R0:W5:Y:S02]  /*0ea0*/  LDG.E R168, desc[UR14][R10.64] ;  /* 0x0000000e0aa87981 */ /* 0x000164000c1e1900 */
[--C-:B------:R-:W-:Y:S02]  /*0eb0*/  IMAD.WIDE.U32 R14, R153, 0x4, R6.reuse ;  /* 0x00000004990e7825 */ /* 0x100fe400078e0006 */
[----:B------:R0:W5:Y:S02]  /*0ec0*/  LDG.E R172, desc[UR14][R12.64] ;  /* 0x0000000e0cac7981 */ /* 0x000164000c1e1900 */
[--C-:B---3--:R-:W-:Y:S02]  /*0ed0*/  IMAD.WIDE.U32 R16, R27, 0x4, R6.reuse ;  /* 0x000000041b107825 */ /* 0x108fe400078e0006 */
[----:B------:R0:W5:Y:S02]  /*0ee0*/  LDG.E R23, desc[UR14][R14.64] ;  /* 0x0000000e0e177981 */ /* 0x000164000c1e1900 */
[----:B----4-:R-:W-:-:S02]  /*0ef0*/  IMAD.WIDE.U32 R18, R29, 0x4, R6 ;  /* 0x000000041d127825 */ /* 0x010fc400078e0006 */
[----:B------:R0:W5:Y:S02]  /*0f00*/  LDG.E R174, desc[UR14][R16.64] ;  /* 0x0000000e10ae7981 */ /* 0x000164000c1e1900 */
[--C-:B------:R-:W-:Y:S02]  /*0f10*/  IMAD.WIDE.U32 R20, R31, 0x4, R6.reuse ;  /* 0x000000041f147825 */ /* 0x100fe400078e0006 */
[----:B------:R0:W5:Y:S02]  /*0f20*/  LDG.E R176, desc[UR14][R18.64] ;  /* 0x0000000e12b07981 */ /* 0x000164000c1e1900 */
[----:B------:R-:W-:Y:S02]  /*0f30*/  IMAD.WIDE.U32 R6, R141, 0x4, R6 ;  /* 0x000000048d067825 */ /* 0x000fe400078e0006 */
[----:B------:R0:W5:Y:S04]  /*0f40*/  LDG.E R20, desc[UR14][R20.64] ;  /* 0x0000000e14147981 */ /* 0x000168000c1e1900 */
[----:B------:R0:W5:Y:S01]  /*0f50*/  LDG.E R170, desc[UR14][R6.64] ;  /* 0x0000000e06aa7981 */ /* 0x000162000c1e1900 */
[----:B------:R-:W-:Y:S05]  /*0f60*/  BRA `(.L_x_1237) ;  /* 0x0000000400307947 */ /* 0x000fea0003800000 */
.L_x_1236:
        /* <DEDUP_REMOVED lines=10> */
[----:B------:R-:W-:Y:S01]  /*1010*/  IADD3 R25, PT, PT, R19, 0x1200, RZ ;  /* 0x0000120013197810 */ /* 0x000fe20007ffe0ff */
[----:B0-----:R-:W-:-:S04]  /*1020*/  IMAD.WIDE.U32 R8, R159, 0x4, R12 ;  /* 0x000000049f087825 */ /* 0x001fc800078e000c */
[--C-:B------:R-:W-:Y:S01]  /*1030*/  IMAD.WIDE.U32 R26, R157, 0x4, R12.reuse ;  /* 0x000000049d1a7825 */ /* 0x100fe200078e000c */
[----:B------:R-:W5:Y:S03]  /*1040*/  LDG.E R24, desc[UR14][R8.64] ;  /* 0x0000000e08187981 */ /* 0x000f66000c1e1900 */
[--C-:B------:R-:W-:Y:S01]  /*1050*/  IMAD.WIDE.U32 R28, R155, 0x4, R12.reuse ;  /* 0x000000049b1c7825 */ /* 0x100fe200078e000c */
[----:B------:R-:W-:Y:S01]  /*1060*/  IADD3 R153, PT, PT, R19, 0x1400, RZ ;  /* 0x0000140013997810 */ /* 0x000fe20007ffe0ff */
[----:B------:R0:W5:Y:S02]  /*1070*/  LDG.E R26, desc[UR14][R26.64] ;  /* 0x0000000e1a1a7981 */ /* 0x000164000c1e1900 */
[--C-:B------:R-:W-:Y:S02]  /*1080*/  IMAD.WIDE.U32 R30, R151, 0x4, R12.reuse ;  /* 0x00000004971e7825 */ /* 0x100fe400078e000c */
[----:B------:R2:W5:Y:S02]  /*1090*/  LDG.E R28, desc[UR14][R28.64] ;  /* 0x0000000e1c1c7981 */ /* 0x000564000c1e1900 */
[----:B------:R-:W-:-:S02]  /*10a0*/  IMAD.WIDE.U32 R4, R19, 0x4, R12 ;  /* 0x0000000413047825 */ /* 0x000fc400078e000c */
[----:B------:R3:W5:Y:S02]  /*10b0*/  LDG.E R30, desc[UR14][R30.64] ;  /* 0x0000000e1e1e7981 */ /* 0x000764000c1e1900 */
[--C-:B------:R-:W-:Y:S01]  /*10c0*/  IMAD.WIDE.U32 R6, R149, 0x4, R12.reuse ;  /* 0x0000000495067825 */ /* 0x100fe200078e000c */
[----:B0-----:R-:W-:Y:S01]  /*10d0*/  IADD3 R27, PT, PT, R19, 0x1600, RZ ;  /* 0x00001600131b7810 */ /* 0x001fe20007ffe0ff */
[----:B------:R0:W5:Y:S02]  /*10e0*/  LDG.E R142, desc[UR14][R4.64] ;  /* 0x0000000e048e7981 */ /* 0x000164000c1e1900 */
[--C-:B------:R-:W-:Y:S01]  /*10f0*/  IMAD.WIDE.U32 R8, R147, 0x4, R12.reuse ;  /* 0x0000000493087825 */ /* 0x100fe200078e000c */
[----:B--2---:R-:W-:Y:S01]  /*1100*/  IADD3 R29, PT, PT, R19, 0x1800, RZ ;  /* 0x00001800131d7810 */ /* 0x004fe20007ffe0ff */
[----:B------:R2:W5:Y:S02]  /*1110*/  LDG.E R144, desc[UR14][R6.64] ;  /* 0x0000000e06907981 */ /* 0x000564000c1e1900 */
[--C-:B------:R-:W-:Y:S01]  /*1120*/  IMAD.WIDE.U32 R10, R145, 0x4, R12.reuse ;  /* 0x00000004910a7825 */ /* 0x100fe200078e000c */
[----:B---3--:R-:W-:Y:S01]  /*1130*/  IADD3 R31, PT, PT, R19, 0x1a00, RZ ;  /* 0x00001a00131f7810 */ /* 0x008fe20007ffe0ff */
[----:B------:R3:W5:Y:S02]  /*1140*/  LDG.E R146, desc[UR14][R8.64] ;  /* 0x0000000e08927981 */ /* 0x000764000c1e1900 */
[--C-:B------:R-:W-:Y:S01]  /*1150*/  IMAD.WIDE.U32 R14, R143, 0x4, R12.reuse ;  /* 0x000000048f0e7825 */ /* 0x100fe200078e000c */
[----:B------:R-:W-:Y:S01]  /*1160*/  IADD3 R141, PT, PT, R19, 0x1c00, RZ ;  /* 0x00001c00138d7810 */ /* 0x000fe20007ffe0ff */
[----:B------:R4:W5:Y:S02]  /*1170*/  LDG.E R148, desc[UR14][R10.64] ;  /* 0x0000000e0a947981 */ /* 0x000964000c1e1900 */
[----:B------:R-:W-:-:S02]  /*1180*/  IMAD.WIDE.U32 R16, R25, 0x4, R12 ;  /* 0x0000000419107825 */ /* 0x000fc400078e000c */
[----:B------:R1:W5:Y:S02]  /*1190*/  LDG.E R150, desc[UR14][R14.64] ;  /* 0x0000000e0e967981 */ /* 0x000364000c1e1900 */
[--C-:B0-----:R-:W-:Y:S02]  /*11a0*/  IMAD.WIDE.U32 R4, R153, 0x4, R12.reuse ;  /* 0x0000000499047825 */ /* 0x101fe400078e000c */
[----:B------:R0:W5:Y:S02]  /*11b0*/  LDG.E R152, desc[UR14][R16.64] ;  /* 0x0000000e10987981 */ /* 0x000164000c1e1900 */
[--C-:B--2---:R-:W-:Y:S02]  /*11c0*/  IMAD.WIDE.U32 R6, R27, 0x4, R12.reuse ;  /* 0x000000041b067825 */ /* 0x104fe400078e000c */
[----:B------:R2:W5:Y:S02]  /*11d0*/  LDG.E R154, desc[UR14][R4.64] ;  /* 0x0000000e049a7981 */ /* 0x000564000c1e1900 */
[----:B---3--:R-:W-:-:S02]  /*11e0*/  IMAD.WIDE.U32 R8, R29, 0x4, R12 ;  /* 0x000000041d087825 */ /* 0x008fc400078e000c */
[----:B------:R3:W5:Y:S02]  /*11f0*/  LDG.E R156, desc[UR14][R6.64] ;  /* 0x0000000e069c7981 */ /* 0x000764000c1e1900 */
[----:B----4-:R-:W-:Y:S02]  /*1200*/  IMAD.WIDE.U32 R10, R31, 0x4, R12 ;  /* 0x000000041f0a7825 */ /* 0x010fe400078e000c */
[----:B------:R4:W5:Y:S02]  /*1210*/  LDG.E R158, desc[UR14][R8.64] ;  /* 0x0000000e089e7981 */ /* 0x000964000c1e1900 */
[----:B-1----:R-:W-:Y:S02]  /*1220*/  IMAD.WIDE.U32 R14, R19, 0x4, R2 ;  /* 0x00000004130e7825 */ /* 0x002fe400078e0002 */
[----:B------:R1:W5:Y:S02]  /*1230*/  LDG.E R160, desc[UR14][R10.64] ;  /* 0x0000000e0aa07981 */ /* 0x000364000c1e1900 */
[----:B------:R-:W-:-:S02]  /*1240*/  IMAD.WIDE.U32 R12, R141, 0x4, R12 ;  /* 0x000000048d0c7825 */ /* 0x000fc400078e000c */
[----:B------:R-:W5:Y:S02]  /*1250*/  LDG.E R161, desc[UR14][R14.64] ;  /* 0x0000000e0ea17981 */ /* 0x000f64000c1e1900 */
[--C-:B0-----:R-:W-:Y:S02]  /*1260*/  IMAD.WIDE.U32 R16, R159, 0x4, R2.reuse ;  /* 0x000000049f107825 */ /* 0x101fe400078e0002 */
[----:B------:R0:W5:Y:S02]  /*1270*/  LDG.E R180, desc[UR14][R12.64] ;  /* 0x0000000e0cb47981 */ /* 0x000164000c1e1900 */
[--C-:B------:R-:W-:Y:S02]  /*1280*/  IMAD.WIDE.U32 R18, R157, 0x4, R2.reuse ;  /* 0x000000049d127825 */ /* 0x100fe400078e0002 */
[----:B------:R0:W5:Y:S02]  /*1290*/  LDG.E R162, desc[UR14][R16.64] ;  /* 0x0000000e10a27981 */ /* 0x000164000c1e1900 */
[----:B------:R-:W-:-:S02]  /*12a0*/  IMAD.WIDE.U32 R20, R155, 0x4, R2 ;  /* 0x000000049b147825 */ /* 0x000fc400078e0002 */
[----:B------:R0:W5:Y:S02]  /*12b0*/  LDG.E R163, desc[UR14][R18.64] ;  /* 0x0000000e12a37981 */ /* 0x000164000c1e1900 */
[--C-:B------:R-:W-:Y:S02]  /*12c0*/  IMAD.WIDE.U32 R22, R151, 0x4, R2.reuse ;  /* 0x0000000497167825 */ /* 0x100fe400078e0002 */
[----:B------:R0:W5:Y:S02]  /*12d0*/  LDG.E R164, desc[UR14][R20.64] ;  /* 0x0000000e14a47981 */ /* 0x000164000c1e1900 */
[--C-:B--2---:R-:W-:Y:S02]  /*12e0*/  IMAD.WIDE.U32 R4, R149, 0x4, R2.reuse ;  /* 0x0000000495047825 */ /* 0x104fe400078e0002 */
[----:B------:R2:W5:Y:S02]  /*12f0*/  LDG.E R22, desc[UR14][R22.64] ;  /* 0x0000000e16167981 */ /* 0x000564000c1e1900 */
[----:B---3--:R-:W-:-:S02]  /*1300*/  IMAD.WIDE.U32 R6, R147, 0x4, R2 ;  /* 0x0000000493067825 */ /* 0x008fc400078e0002 */
[----:B------:R2:W5:Y:S02]  /*1310*/  LDG.E R165, desc[UR14][R4.64] ;  /* 0x0000000e04a57981 */ /* 0x000564000c1e1900 */
[--C-:B----4-:R-:W-:Y:S02]  /*1320*/  IMAD.WIDE.U32 R8, R145, 0x4, R2.reuse ;  /* 0x0000000491087825 */ /* 0x110fe400078e0002 */
[----:B------:R2:W5:Y:S02]  /*1330*/  LDG.E R166, desc[UR14][R6.64] ;  /* 0x0000000e06a67981 */ /* 0x000564000c1e1900 */
[--C-:B-1----:R-:W-:Y:S02]  /*1340*/  IMAD.WIDE.U32 R10, R143, 0x4, R2.reuse ;  /* 0x000000048f0a7825 */ /* 0x102fe400078e0002 */
[----:B------:R2:W5:Y:S02]  /*1350*/  LDG.E R167, desc[UR14][R8.64] ;  /* 0x0000000e08a77981 */ /* 0x000564000c1e1900 */
[----:B0-----:R-:W-:-:S02]  /*1360*/  IMAD.WIDE.U32 R12, R25, 0x4, R2 ;  /* 0x00000004190c7825 */ /* 0x001fc400078e0002 */
[----:B------:R2:W5:Y:S02]  /*1370*/  LDG.E R168, desc[UR14][R10.64] ;  /* 0x0000000e0aa87981 */ /* 0x000564000c1e1900 */
[--C-:B------:R-:W-:Y:S02]  /*1380*/  IMAD.WIDE.U32 R14, R153, 0x4, R2.reuse ;  /* 0x00000004990e7825 */ /* 0x100fe400078e0002 */
        /* <DEDUP_REMOVED lines=10> */
.L_x_1237:
[----:B-----5:R-:W-:Y:S02]  /*1430*/  PRMT R234, R180, 0x7632, R234 ;  /* 0x00007632b4ea7816 */ /* 0x020fe400000000ea */
[----:B0-2---:R-:W-:Y:S02]  /*1440*/  PRMT R12, R170, 0x7632, R12 ;  /* 0x00007632aa0c7816 */ /* 0x005fe4000000000c */
        /* <DEDUP_REMOVED lines=36> */
[----:B------:R-:W-:-:S02]  /*1690*/  SHF.L.U32 R28, R11, 0x10, RZ ;  /* 0x000000100b1c7819 */ /* 0x000fc400000006ff */
[----:B------:R-:W-:Y:S02]  /*16a0*/  SHF.L.U32 R146, R172, 0x10, RZ ;  /* 0x00000010ac927819 */ /* 0x000fe400000006ff */
[----:B------:R-:W-:Y:S02]  /*16b0*/  SHF.L.U32 R2, R2, 0x10, RZ ;  /* 0x0000001002027819 */ /* 0x000fe400000006ff */
[----:B------:R-:W-:Y:S02]  /*16c0*/  SHF.L.U32 R11, R148, 0x10, RZ ;  /* 0x00000010940b7819 */ /* 0x000fe400000006ff */
[----:B------:R-:W-:Y:S02]  /*16d0*/  SHF.L.U32 R195, R99, 0x10, RZ ;  /* 0x0000001063c37819 */ /* 0x000fe400000006ff */
[----:B------:R-:W-:Y:S02]  /*16e0*/  SHF.L.U32 R193, R24, 0x10, RZ ;  /* 0x0000001018c17819 */ /* 0x000fe400000006ff */
[----:B------:R-:W-:-:S02]  /*16f0*/  SHF.L.U32 R148, R131, 0x10, RZ ;  /* 0x0000001083947819 */ /* 0x000fc400000006ff */
[----:B------:R-:W-:Y:S02]  /*1700*/  SHF.L.U32 R161, R161, 0x10, RZ ;  /* 0x00000010a1a17819 */ /* 0x000fe400000006ff */
        /* <DEDUP_REMOVED lines=19> */
[----:B------:R-:W-:Y:S01]  /*1840*/  FMUL.FTZ R162, R162, UR16 ;  /* 0x00000010a2a27c20 */ /* 0x000fe20008410000 */
[----:B------:R-:W-:Y:S01]  /*1850*/  SHF.L.U32 R171, R205, 0x10, RZ ;  /* 0x00000010cdab7819 */ /* 0x000fe200000006ff */
[----:B------:R-:W-:Y:S01]  /*1860*/  FMUL.FTZ R150, R201, R10 ;  /* 0x0000000ac9967220 */ /* 0x000fe20000410000 */
[----:B------:R-:W-:-:S02]  /*1870*/  SHF.L.U32 R198, R137, 0x10, RZ ;  /* 0x0000001089c67819 */ /* 0x000fc400000006ff */
[----:B------:R-:W-:Y:S02]  /*1880*/  SHF.L.U32 R12, R129, 0x10, RZ ;  /* 0x00000010810c7819 */ /* 0x000fe400000006ff */
[----:B------:R-:W-:Y:S02]  /*1890*/  SHF.L.U32 R165, R165, 0x10, RZ ;  /* 0x00000010a5a57819 */ /* 0x000fe400000006ff */
[----:B------:R-:W-:Y:S01]  /*18a0*/  SHF.L.U32 R247, R152, 0x10, RZ ;  /* 0x0000001098f77819 */ /* 0x000fe200000006ff */
[----:B------:R-:W-:Y:S01]  /*18b0*/  FADD.FTZ R152, R161, -UR5 ;  /* 0x80000005a1987e21 */ /* 0x000fe20008010000 */
[----:B------:R-:W-:Y:S01]  /*18c0*/  SHF.L.U32 R17, R17, 0x10, RZ ;  /* 0x0000001011117819 */ /* 0x000fe200000006ff */
[----:B------:R-:W-:Y:S01]  /*18d0*/  FMUL.FTZ R201, R12, R245 ;  /* 0x000000f50cc97220 */ /* 0x000fe20000410000 */
[----:B------:R-:W-:Y:S01]  /*18e0*/  SHF.L.U32 R142, R3, 0x10, RZ ;  /* 0x00000010038e7819 */ /* 0x000fe200000006ff */
[----:B------:R-:W-:Y:S01]  /*18f0*/  FMUL.FTZ R12, R152, UR16 ;  /* 0x00000010980c7c20 */ /* 0x000fe20008410000 */
[----:B------:R-:W-:-:S02]  /*1900*/  SHF.L.U32 R218, R218, 0x10, RZ ;  /* 0x00000010dada7819 */ /* 0x000fc400000006ff */
        /* <DEDUP_REMOVED lines=9> */
[----:B------:R-:W-:Y:S01]  /*19a0*/  FADD.FTZ R156, R171, -UR5 ;  /* 0x80000005ab9c7e21 */ /* 0x000fe20008010000 */
[----:B------:R-:W-:-:S02]  /*19b0*/  SHF.L.U32 R181, R94, 0x10, RZ ;  /* 0x000000105eb57819 */ /* 0x000fc400000006ff */
        /* <DEDUP_REMOVED lines=11> */
[----:B------:R-:W-:Y:S01]  /*1a70*/  FADD.FTZ R205, RZ, R13 ;  /* 0x0000000dffcd7221 */ /* 0x000fe20000010000 */
[----:B------:R-:W-:Y:S01]  /*1a80*/  SHF.L.U32 R190, R174, 0x10, RZ ;  /* 0x00000010aebe7819 */ /* 0x000fe200000006ff */
[----:B------:R-:W-:Y:S01]  /*1a90*/  FADD.FTZ R174, R164, -UR5 ;  /* 0x80000005a4ae7e21 */ /* 0x000fe20008010000 */
[----:B------:R-:W-:Y:S01]  /*1aa0*/  SHF.L.U32 R200, R136, 0x10, RZ ;  /* 0x0000001088c87819 */ /* 0x000fe200000006ff */
[----:B------:R-:W-:Y:S01]  /*1ab0*/  FADD.FTZ R164, R144, -UR5 ;  /* 0x8000000590a47e21 */ /* 0x000fe20008010000 */
[----:B------:R-:W-:Y:S01]  /*1ac0*/  SHF.L.U32 R222, R154, 0x10, RZ ;  /* 0x000000109ade7819 */ /* 0x000fe200000006ff */
[----:B------:R-:W-:Y:S01]  /*1ad0*/  FFMA.FTZ R156, R12, R13, RZ ;  /* 0x0000000d0c9c7223 */ /* 0x000fe200000100ff */
        /* <DEDUP_REMOVED lines=59> */
[----:B------:R-:W-:Y:S01]  /*1e90*/  FADD.FTZ R166, R30, -UR5 ;  /* 0x800000051ea67e21 */ /* 0x000fe20008010000 */
[----:B------:R-:W-:Y:S01]  /*1ea0*/  SHF.L.U32 R206, R133, 0x10, RZ ;  /* 0x0000001085ce7819 */ /* 0x000fe200000006ff */
[----:B------:R-:W-:Y:S01]  /*1eb0*/  FMUL.FTZ R30, R187, R4 ;  /* 0x00000004bb1e7220 */ /* 0x000fe20000410000 */
[----:B------:R-:W-:Y:S01]  /*1ec0*/  PRMT R160, R126, 0x7632, R160 ;  /* 0x000076327ea07816 */ /* 0x000fe200000000a0 */
[----:B------:R-:W-:Y:S01]  /*1ed0*/  FMUL.FTZ R173, R180, UR16 ;  /* 0x00000010b4ad7c20 */ /* 0x000fe20008410000 */
[----:B------:R-:W-:Y:S01]  /*1ee0*/  SHF.L.U32 R23, R125, 0x10, RZ ;  /* 0x000000107d177819 */ /* 0x000fe200000006ff */
[----:B------:R-:W-:Y:S01]  /*1ef0*/  FADD.FTZ R213, R196, R185 ;  /* 0x000000b9c4d57221 */ /* 0x000fe20000010000 */
[----:B------:R-:W-:Y:S01]  /*1f00*/  FADD.FTZ R172, R22, -UR5 ;  /* 0x8000000516ac7e21 */ /* 0x000fe20008010000 */
[----:B------:R-:W-:Y:S01]  /*1f10*/  FFMA.FTZ R180, R174, R185, R169 ;  /* 0x000000b9aeb47223 */ /* 0x000fe200000100a9 */
[----:B------:R-:W-:Y:S01]  /*1f20*/  SHF.L.U32 R194, R160, 0x10, RZ ;  /* 0x00000010a0c27819 */ /* 0x000fe200000006ff */
[----:B------:R-:W-:Y:S01]  /*1f30*/  FMUL.FTZ R187, R206, R7 ;  /* 0x00000007cebb7220 */ /* 0x000fe20000410000 */
[----:B------:R-:W-:Y:S01]  /*1f40*/  FMUL.FTZ R160, R23, R228 ;  /* 0x000000e417a07220 */ /* 0x000fe20000410000 */
[----:B------:R-:W-:Y:S01]  /*1f50*/  FADD.FTZ R196, R213, R30 ;  /* 0x0000001ed5c47221 */ /* 0x000fe20000010000 */
[----:B------:R-:W-:Y:S01]  /*1f60*/  FMUL.FTZ R172, R172, UR16 ;  /* 0x00000010acac7c20 */ /* 0x000fe20008410000 */
[----:B------:R-:W-:Y:S01]  /*1f70*/  FFMA.FTZ R23, R173, R30, R180 ;  /* 0x0000001ead177223 */ /* 0x000fe200000100b4 */
        /* <DEDUP_REMOVED lines=14> */
[----:B------:R-:W-:Y:S01]  /*2060*/  FMUL.FTZ R167, R167, UR16 ;  /* 0x00000010a7a77c20 */ /* 0x000fe20008410000 */
[----:B------:R-:W-:Y:S01]  /*2070*/  FMUL.FTZ R186, R19, R236 ;  /* 0x000000ec13ba7220 */ /* 0x000fe20000410000 */
[----:B------:R-:W-:Y:S01]  /*2080*/  FADD.FTZ R198, R23, R146 ;  /* 0x0000009217c67221 */ /* 0x000fe20000010000 */
[----:B------:R-:W-:Y:S01]  /*2090*/  FFMA.FTZ R19, R169, R146, R196 ;  /* 0x00000092a9137223 */ /* 0x000fe200000100c4 */
[----:B------:R-:W-:Y:S01]  /*20a0*/  FMUL.FTZ R166, R166, UR16 ;  /* 0x00000010a6a67c20 */ /* 0x000fe20008410000 */
[----:B------:R-:W-:Y:S01]  /*20b0*/  SHF.L.U32 R16, R16, 0x10, RZ ;  /* 0x0000001010107819 */ /* 0x000fe200000006ff */
[----:B------:R-:W-:Y:S01]  /*20c0*/  FADD.FTZ R21, R198, R195 ;  /* 0x000000c3c6157221 */ /* 0x000fe20000010000 */
[----:B------:R-:W-:Y:S01]  /*20d0*/  FFMA.FTZ R196, R168, R195, R19 ;  /* 0x000000c3a8c47223 */ /* 0x000fe20000010013 */
[----:B------:R-:W-:Y:S01]  /*20e0*/  FMUL.FTZ R165, R165, UR16 ;  /* 0x00000010a5a57c20 */ /* 0x000fe20008410000 */
[----:B------:R-:W-:Y:S01]  /*20f0*/  FADD.FTZ R192, R192, -UR5 ;  /* 0x80000005c0c07e21 */ /* 0x000fe20008010000 */
[----:B------:R-:W-:Y:S01]  /*2100*/  FADD.FTZ R198, R21, R148 ;  /* 0x0000009415c67221 */ /* 0x000fe20000010000 */
[----:B------:R-:W-:Y:S01]  /*2110*/  FFMA.FTZ R19, R167, R148, R196 ;  /* 0x00000094a7137223 */ /* 0x000fe200000100c4 */
[----:B------:R-:W-:Y:S01]  /*2120*/  FADD.FTZ R163, R16, -UR5 ;  /* 0x8000000510a37e21 */ /* 0x000fe20008010000 */
[----:B------:R-:W-:Y:S01]  /*2130*/  FMUL.FTZ R164, R164, UR16 ;  /* 0x00000010a4a47c20 */ /* 0x000fe20008410000 */
        /* <DEDUP_REMOVED lines=13> */
[----:B------:R-:W-:Y:S01]  /*2210*/  FADD.FTZ R161, R15, -UR5 ;  /* 0x800000050fa17e21 */ /* 0x000fe20008010000 */
[----:B------:R-:W-:Y:S01]  /*2220*/  FFMA.FTZ R213, R163, R152, R192 ;  /* 0x00000098a3d57223 */ /* 0x000fe200000100c0 */
[----:B------:R-:W-:Y:S01]  /*2230*/  SHF.L.U32 R14, R14, 0x10, RZ ;  /* 0x000000100e0e7819 */ /* 0x000fe200000006ff */
[----:B------:R-:W-:Y:S01]  /*2240*/  FMUL.FTZ R19, R188, UR16 ;  /* 0x00000010bc137c20 */ /* 0x000fe20008410000 */
[----:B------:R-:W-:Y:S01]  /*2250*/  FADD.FTZ R215, R190, R203 ;  /* 0x000000cbbed77221 */ /* 0x000fe20000010000 */
[----:B------:R-:W-:Y:S01]  /*2260*/  FMUL.FTZ R161, R161, UR16 ;  /* 0x00000010a1a17c20 */ /* 0x000fe20008410000 */
[----:B------:R-:W-:Y:S01]  /*2270*/  FFMA.FTZ R188, R162, R203, R213 ;  /* 0x000000cba2bc7223 */ /* 0x000fe200000100d5 */
[----:B------:R-:W-:Y:S01]  /*2280*/  FADD.FTZ R22, R14, -UR5 ;  /* 0x800000050e167e21 */ /* 0x000fe20008010000 */
[----:B------:R-:W-:Y:S01]  /*2290*/  FADD.FTZ R215, R215, R154 ;  /* 0x0000009ad7d77221 */ /* 0x000fe20000010000 */
[----:B------:R-:W-:Y:S01]  /*22a0*/  SHF.L.U32 R251, R251, 0x10, RZ ;  /* 0x00000010fbfb7819 */ /* 0x000fe200000006ff */
        /* <DEDUP_REMOVED lines=21> */
[----:B------:R-:W-:Y:S01]  /*2400*/  FADD.FTZ R15, R210, -UR5 ;  /* 0x80000005d20f7e21 */ /* 0x000fe20008010000 */
[----:B------:R-:W-:Y:S01]  /*2410*/  FADD.FTZ R225, R198, R207 ;  /* 0x000000cfc6e17221 */ /* 0x000fe20000010000 */
[----:B------:R-:W-:Y:S01]  /*2420*/  FMUL.FTZ R209, R209, R230 ;  /* 0x000000e6d1d17220 */ /* 0x000fe20000410000 */
[----:B------:R-:W-:Y:S01]  /*2430*/  FFMA.FTZ R200, R18, R207, R223 ;  /* 0x000000cf12c87223 */ /* 0x000fe200000100df */
[----:B------:R-:W-:Y:S01]  /*2440*/  FMUL.FTZ R16, R16, UR16 ;  /* 0x0000001010107c20 */ /* 0x000fe20008410000 */
[----:B------:R-:W-:Y:S01]  /*2450*/  FADD.FTZ R202, R225, R180 ;  /* 0x000000b4e1ca7221 */ /* 0x000fe20000010000 */
[----:B------:R-:W-:Y:S01]  /*2460*/  SHF.L.U32 R234, R234, 0x10, RZ ;  /* 0x00000010eaea7819 */ /* 0x000fe200000006ff */
[----:B------:R-:W-:Y:S01]  /*2470*/  FFMA.FTZ R227, R17, R180, R200 ;  /* 0x000000b411e37223 */ /* 0x000fe200000100c8 */
[----:B------:R-:W-:Y:S01]  /*2480*/  SHF.L.U32 R211, R107, 0x10, RZ ;  /* 0x000000106bd37819 */ /* 0x000fe200000006ff */
        /* <DEDUP_REMOVED lines=41> */
.L_x_1238:
[----:B------:R-:W-:Y:S02]  /*2720*/  SHF.L.U32 R5, R162, 0x10, RZ ;  /* 0x00000010a2057819 */ /* 0x000fe400000006ff */
[----:B------:R-:W-:Y:S02]  /*2730*/  SHF.L.U32 R228, R121, 0x10, RZ ;  /* 0x0000001079e47819 */ /* 0x000fe400000006ff */
[----:B------:R-:W-:Y:S02]  /*2740*/  SHF.L.U32 R188, R161, 0x10, RZ ;  /* 0x00000010a1bc7819 */ /* 0x000fe400000006ff */
[----:B------:R-:W-:Y:S01]  /*2750*/  SHF.L.U32 R161, R22, 0x10, RZ ;  /* 0x0000001016a17819 */ /* 0x000fe200000006ff */
[----:B------:R-:W-:Y:S01]  /*2760*/  FADD.FTZ R228, R5, -R228 ;  /* 0x800000e405e47221 */ /* 0x000fe20000010000 */
[----:B------:R-:W-:Y:S02]  /*2770*/  SHF.L.U32 R208, R137, 0x10, RZ ;  /* 0x0000001089d07819 */ /* 0x000fe400000006ff */
[----:B------:R-:W-:-:S02]  /*2780*/  SHF.L.U32 R162, R163, 0x10, RZ ;  /* 0x00000010a3a27819 */ /* 0x000fc400000006ff */
[----:B------:R-:W-:Y:S01]  /*2790*/  SHF.L.U32 R5, R164, 0x10, RZ ;  /* 0x00000010a4057819 */ /* 0x000fe200000006ff */
[----:B------:R-:W0:Y:S01]  /*27a0*/  MUFU.RCP R212, R208 ;  /* 0x000000d000d47308 */ /* 0x000e220000001000 */
[----:B------:R-:W-:Y:S02]  /*27b0*/  SHF.L.U32 R217, R120, 0x10, RZ ;  /* 0x0000001078d97819 */ /* 0x000fe400000006ff */
[----:B------:R-:W-:Y:S02]  /*27c0*/  SHF.L.U32 R22, R119, 0x10, RZ ;  /* 0x0000001077167819 */ /* 0x000fe400000006ff */
[----:B------:R-:W-:Y:S01]  /*27d0*/  SHF.L.U32 R224, R118, 0x10, RZ ;  /* 0x0000001076e07819 */ /* 0x000fe200000006ff */
[----:B------:R-:W-:Y:S01]  /*27e0*/  FADD.FTZ R217, R162, -R217 ;  /* 0x800000d9a2d97221 */ /* 0x000fe20000010000 */
[----:B------:R-:W-:Y:S01]  /*27f0*/  SHF.L.U32 R206, R136, 0x10, RZ ;  /* 0x0000001088ce7819 */ /* 0x000fe200000006ff */
[----:B------:R-:W-:Y:S01]  /*2800*/  FADD.FTZ R22, R5, -R22 ;  /* 0x8000001605167221 */ /* 0x000fe20000010000 */
[----:B------:R-:W-:Y:S01]  /*2810*/  SHF.L.U32 R5, R168, 0x10, RZ ;  /* 0x00000010a8057819 */ /* 0x000fe200000006ff */
[----:B------:R-:W-:Y:S01]  /*2820*/  FADD.FTZ R224, R161, -R224 ;  /* 0x800000e0a1e07221 */ /* 0x000fe20000010000 */
[----:B------:R-:W-:Y:S01]  /*2830*/  SHF.L.U32 R161, R172, 0x10, RZ ;  /* 0x00000010aca17819 */ /* 0x000fe200000006ff */
[----:B------:R-:W1:Y:S01]  /*2840*/  MUFU.RCP R215, R206 ;  /* 0x000000ce00d77308 */ /* 0x000e620000001000 */
[----:B------:R-:W-:-:S02]  /*2850*/  SHF.L.U32 R162, R113, 0x10, RZ ;  /* 0x0000001071a27819 */ /* 0x000fc400000006ff */
[----:B------:R-:W-:Y:S02]  /*2860*/  SHF.L.U32 R202, R134, 0x10, RZ ;  /* 0x0000001086ca7819 */ /* 0x000fe400000006ff */
[----:B------:R-:W-:Y:S01]  /*2870*/  SHF.L.U32 R168, R23, 0x10, RZ ;  /* 0x0000001017a87819 */ /* 0x000fe200000006ff */
[----:B------:R-:W-:Y:S01]  /*2880*/  FADD.FTZ R162, R161, -R162 ;  /* 0x800000a2a1a27221 */ /* 0x000fe20000010000 */
[----:B------:R-:W-:Y:S01]  /*2890*/  SHF.L.U32 R164, R114, 0x10, RZ ;  /* 0x0000001072a47819 */ /* 0x000fe200000006ff */
[----:B------:R-:W2:Y:S01]  /*28a0*/  MUFU.RCP R207, R202 ;  /* 0x000000ca00cf7308 */ /* 0x000ea20000001000 */
[----:B------:R-:W-:Y:S02]  /*28b0*/  SHF.L.U32 R23, R112, 0x10, RZ ;  /* 0x0000001070177819 */ /* 0x000fe400000006ff */
[----:B------:R-:W-:Y:S01]  /*28c0*/  SHF.L.U32 R204, R135, 0x10, RZ ;  /* 0x0000001087cc7819 */ /* 0x000fe200000006ff */
[----:B------:R-:W-:Y:S01]  /*28d0*/  FADD.FTZ R164, R5, -R164 ;  /* 0x800000a405a47221 */ /* 0x000fe20000010000 */
[----:B------:R-:W-:Y:S01]  /*28e0*/  SHF.L.U32 R219, R122, 0x10, RZ ;  /* 0x000000107adb7819 */ /* 0x000fe200000006ff */
[----:B------:R-:W-:Y:S01]  /*28f0*/  FADD.FTZ R23, R168, -R23 ;  /* 0x80000017a8177221 */ /* 0x000fe20000010000 */
[----:B------:R-:W-:Y:S01]  /*2900*/  SHF.L.U32 R161, R20, 0x10, RZ ;  /* 0x0000001014a17819 */ /* 0x000fe200000006ff */
[----:B------:R-:W-:Y:S01]  /*2910*/  MUFU.RCP R210, R204 ;  /* 0x000000cc00d27308 */ /* 0x000fe20000001000 */
[----:B------:R-:W-:Y:S01]  /*2920*/  PRMT R20, R122, 0x7632, R20 ;  /* 0x000076327a147816 */ /* 0x000fe20000000014 */
[----:B------:R-:W-:Y:S01]  /*2930*/  FADD.FTZ R219, R188, -R219 ;  /* 0x800000dbbcdb7221 */ /* 0x000fe20000010000 */
[----:B------:R-:W-:-:S02]  /*2940*/  SHF.L.U32 R172, R21, 0x10, RZ ;  /* 0x0000001015ac7819 */ /* 0x000fc400000006ff */
[----:B------:R-:W-:Y:S02]  /*2950*/  SHF.L.U32 R5, R0, 0x10, RZ ;  /* 0x0000001000057819 */ /* 0x000fe400000006ff */
[----:B------:R-:W-:Y:S02]  /*2960*/  PRMT R168, R121, 0x7632, R168 ;  /* 0x0000763279a87816 */ /* 0x000fe400000000a8 */
[----:B------:R-:W-:Y:S01]  /*2970*/  SHF.L.U32 R12, R12, 0x10, RZ ;  /* 0x000000100c0c7819 */ /* 0x000fe200000006ff */
[----:B------:R-:W-:Y:S01]  /*2980*/  FADD.FTZ R5, R172, -R5 ;  /* 0x80000005ac057221 */ /* 0x000fe20000010000 */
[----:B------:R-:W-:Y:S02]  /*2990*/  SHF.L.U32 R189, R33, 0x10, RZ ;  /* 0x0000001021bd7819 */ /* 0x000fe400000006ff */
[----:B------:R-:W-:Y:S02]  /*29a0*/  SHF.L.U32 R200, R133, 0x10, RZ ;  /* 0x0000001085c87819 */ /* 0x000fe400000006ff */
[----:B------:R-:W-:Y:S01]  /*29b0*/  SHF.L.U32 R170, R170, 0x10, RZ ;  /* 0x00000010aaaa7819 */ /* 0x000fe200000006ff */
[----:B------:R-:W-:Y:S01]  /*29c0*/  FADD.FTZ R189, R12, -R189 ;  /* 0x800000bd0cbd7221 */ /* 0x000fe20000010000 */
[----:B------:R-:W-:Y:S01]  /*29d0*/  SHF.L.U32 R197, R108, 0x10, RZ ;  /* 0x000000106cc57819 */ /* 0x000fe200000006ff */
[----:B------:R-:W3:Y:S01]  /*29e0*/  MUFU.RCP R211, R200 ;  /* 0x000000c800d37308 */ /* 0x000ee20000001000 */
[----:B------:R-:W-:Y:S01]  /*29f0*/  SHF.L.U32 R227, R205, 0x10, RZ ;  /* 0x00000010cde37819 */ /* 0x000fe200000006ff */
[----:B0-----:R-:W-:Y:S01]  /*2a00*/  FMUL.FTZ R12, R219, R212 ;  /* 0x000000d4db0c7220 */ /* 0x001fe20000410000 */
[----:B------:R-:W-:Y:S01]  /*2a10*/  SHF.L.U32 R20, R20, 0x10, RZ ;  /* 0x0000001014147819 */ /* 0x000fe200000006ff */
[----:B------:R-:W-:Y:S01]  /*2a20*/  FADD.FTZ R197, R170, -R197 ;  /* 0x800000c5aac57221 */ /* 0x000fe20000010000 */
[----:B------:R-:W-:Y:S01]  /*2a30*/  SHF.L.U32 R229, R178, 0x10, RZ ;  /* 0x00000010b2e57819 */ /* 0x000fe200000006ff */
[----:B-1----:R-:W-:Y:S01]  /*2a40*/  FMUL.FTZ R178, R228, R215 ;  /* 0x000000d7e4b27220 */ /* 0x002fe20000410000 */
[----:B------:R-:W-:Y:S01]  /*2a50*/  SHF.L.U32 R168, R168, 0x10, RZ ;  /* 0x00000010a8a87819 */ /* 0x000fe200000006ff */
[----:B------:R-:W-:Y:S01]  /*2a60*/  FADD.FTZ R212, R227, -R20 ;  /* 0x80000014e3d47221 */ /* 0x000fe20000010000 */
[----:B------:R-:W-:-:S02]  /*2a70*/  SHF.L.U32 R196, R131, 0x10, RZ ;  /* 0x0000001083c47819 */ /* 0x000fc400000006ff */
[----:B------:R-:W-:Y:S01]  /*2a80*/  PRMT R172, R119, 0x7632, R172 ;  /* 0x0000763277ac7816 */ /* 0x000fe200000000ac */
[--C-:B------:R-:W-:Y:S01]  /*2a90*/  FADD.FTZ R20, R229, -R168.reuse ;  /* 0x800000a8e5147221 */ /* 0x100fe20000010000 */
[----:B------:R-:W-:Y:S01]  /*2aa0*/  SHF.L.U32 R174, R174, 0x10, RZ ;  /* 0x00000010aeae7819 */ /* 0x000fe200000006ff */
[----:B------:R-:W0:Y:S01]  /*2ab0*/  MUFU.RCP R188, R196 ;  /* 0x000000c400bc7308 */ /* 0x000e220000001000 */
[----:B------:R-:W-:Y:S02]  /*2ac0*/  SHF.L.U32 R21, R111, 0x10, RZ ;  /* 0x000000106f157819 */ /* 0x000fe400000006ff */
[----:B------:R-:W-:Y:S02]  /*2ad0*/  SHF.L.U32 R198, R132, 0x10, RZ ;  /* 0x0000001084c67819 */ /* 0x000fe400000006ff */
[----:B------:R-:W-:Y:S01]  /*2ae0*/  SHF.L.U32 R170, R7, 0x10, RZ ;  /* 0x0000001007aa7819 */ /* 0x000fe200000006ff */
[----:B------:R-:W-:Y:S01]  /*2af0*/  FADD.FTZ R21, R174, -R21 ;  /* 0x80000015ae157221 */ /* 0x000fe20000010000 */
[----:B------:R-:W-:Y:S01]  /*2b00*/  PRMT R168, R120, 0x7632, R168 ;  /* 0x0000763278a87816 */ /* 0x000fe200000000a8 */
[----:B------:R-:W-:Y:S01]  /*2b10*/  MUFU.RCP R209, R198 ;  /* 0x000000c600d17308 */ /* 0x000fe20000001000 */
[----:B------:R-:W-:Y:S01]  /*2b20*/  SHF.L.U32 R7, R172, 0x10, RZ ;  /* 0x00000010ac077819 */ /* 0x000fe200000006ff */
[----:B--2---:R-:W-:Y:S01]  /*2b30*/  FMUL.FTZ R174, R22, R207 ;  /* 0x000000cf16ae7220 */ /* 0x004fe20000410000 */
[----:B------:R-:W-:Y:S01]  /*2b40*/  SHF.L.U32 R176, R176, 0x10, RZ ;  /* 0x00000010b0b07819 */ /* 0x000fe200000006ff */
[----:B---3--:R-:W-:Y:S01]  /*2b50*/  FMUL.FTZ R172, R224, R211 ;  /* 0x000000d3e0ac7220 */ /* 0x008fe20000410000 */
[----:B------:R-:W-:Y:S01]  /*2b60*/  SHF.L.U32 R193, R110, 0x10, RZ ;  /* 0x000000106ec17819 */ /* 0x000fe200000006ff */
[----:B------:R-:W-:Y:S01]  /*2b70*/  FADD.FTZ R22, R170, -R7 ;  /* 0x80000007aa167221 */ /* 0x000fe20000010000 */
[----:B------:R-:W-:-:S02]  /*2b80*/  SHF.L.U32 R219, R126, 0x10, RZ ;  /* 0x000000107edb7819 */ /* 0x000fc400000006ff */
[----:B------:R-:W-:Y:S01]  /*2b90*/  SHF.L.U32 R215, R186, 0x10, RZ ;  /* 0x00000010bad77819 */ /* 0x000fe200000006ff */
[----:B------:R-:W-:Y:S01]  /*2ba0*/  FADD.FTZ R193, R176, -R193 ;  /* 0x800000c1b0c17221 */ /* 0x000fe20000010000 */
[----:B------:R-:W-:Y:S01]  /*2bb0*/  SHF.L.U32 R168, R168, 0x10, RZ ;  /* 0x00000010a8a87819 */ /* 0x000fe200000006ff */
[----:B------:R-:W1:Y:S01]  /*2bc0*/  MUFU.RCP R228, R219 ;  /* 0x000000db00e47308 */ /* 0x000e620000001000 */
[----:B------:R-:W-:Y:S01]  /*2bd0*/  PRMT R7, R118, 0x7632, R7 ;  /* 0x0000763276077816 */ /* 0x000fe20000000007 */
[----:B------:R-:W-:Y:S01]  /*2be0*/  FMUL.FTZ R176, R217, R210 ;  /* 0x000000d2d9b07220 */ /* 0x000fe20000410000 */
[----:B------:R-:W-:Y:S01]  /*2bf0*/  SHF.L.U32 R166, R166, 0x10, RZ ;  /* 0x00000010a6a67819 */ /* 0x000fe200000006ff */
[----:B------:R-:W-:Y:S01]  /*2c00*/  FADD.FTZ R210, R215, -R168 ;  /* 0x800000a8d7d27221 */ /* 0x000fe20000010000 */
[----:B------:R-:W-:Y:S02]  /*2c10*/  SHF.L.U32 R223, R116, 0x10, RZ ;  /* 0x0000001074df7819 */ /* 0x000fe400000006ff */
[----:B------:R-:W-:-:S02]  /*2c20*/  PRMT R238, R115, 0x7632, R238 ;  /* 0x0000763273ee7816 */ /* 0x000fc400000000ee */
[----:B------:R-:W-:Y:S01]  /*2c30*/  SHF.L.U32 R194, R130, 0x10, RZ ;  /* 0x0000001082c27819 */ /* 0x000fe200000006ff */
[----:B------:R-:W-:Y:S01]  /*2c40*/  FADD.FTZ R223, R166, -R223 ;  /* 0x800000dfa6df7221 */ /* 0x000fe20000010000 */
[----:B------:R-:W-:Y:S02]  /*2c50*/  SHF.L.U32 R168, R18, 0x10, RZ ;  /* 0x0000001012a87819 */ /* 0x000fe400000006ff */
[----:B------:R-:W-:Y:S01]  /*2c60*/  SHF.L.U32 R7, R7, 0x10, RZ ;  /* 0x0000001007077819 */ /* 0x000fe200000006ff */
[----:B------:R-:W2:Y:S01]  /*2c70*/  MUFU.RCP R166, R194 ;  /* 0x000000c200a67308 */ /* 0x000ea20000001000 */
[----:B------:R-:W-:Y:S02]  /*2c80*/  SHF.L.U32 R165, R165, 0x10, RZ ;  /* 0x00000010a5a57819 */ /* 0x000fe400000006ff */
[C---:B------:R-:W-:Y:S01]  /*2c90*/  SHF.L.U32 R222, R117.reuse, 0x10, RZ ;  /* 0x0000001075de7819 */ /* 0x040fe200000006ff */
[----:B------:R-:W-:Y:S01]  /*2ca0*/  FADD.FTZ R224, R168, -R7 ;  /* 0x80000007a8e07221 */ /* 0x000fe20000010000 */
[----:B------:R-:W-:Y:S01]  /*2cb0*/  PRMT R18, R117, 0x7632, R18 ;  /* 0x0000763275127816 */ /* 0x000fe20000000012 */
[----:B0-----:R-:W-:Y:S01]  /*2cc0*/  FMUL.FTZ R168, R223, R188 ;  /* 0x000000bcdfa87220 */ /* 0x001fe20000410000 */
[----:B------:R-:W-:Y:S01]  /*2cd0*/  SHF.L.U32 R17, R17, 0x10, RZ ;  /* 0x0000001011117819 */ /* 0x000fe200000006ff */
[----:B------:R-:W-:Y:S01]  /*2ce0*/  FADD.FTZ R222, R165, -R222 ;  /* 0x800000dea5de7221 */ /* 0x000fe20000010000 */
[----:B------:R-:W-:Y:S01]  /*2cf0*/  SHF.L.U32 R238, R238, 0x10, RZ ;  /* 0x00000010eeee7819 */ /* 0x000fe200000006ff */
[----:B-1----:R-:W-:Y:S01]  /*2d00*/  FMUL.FTZ R21, R21, R228 ;  /* 0x000000e415157220 */ /* 0x002fe20000410000 */
[----:B------:R-:W-:Y:S01]  /*2d10*/  SHF.L.U32 R186, R9, 0x10, RZ ;  /* 0x0000001009ba7819 */ /* 0x000fe200000006ff */
[----:B------:R-:W-:Y:S01]  /*2d20*/  FMUL.FTZ R170, R222, R209 ;  /* 0x000000d1deaa7220 */ /* 0x000fe20000410000 */
[----:B------:R-:W-:Y:S01]  /*2d30*/  SHF.L.U32 R9, R18, 0x10, RZ ;  /* 0x0000001012097819 */ /* 0x000fe200000006ff */
[----:B------:R-:W-:Y:S01]  /*2d40*/  FADD.FTZ R238, R17, -R238 ;  /* 0x800000ee11ee7221 */ /* 0x000fe20000010000 */
[----:B------:R-:W-:-:S02]  /*2d50*/  SHF.L.U32 R211, R107, 0x10, RZ ;  /* 0x000000106bd37819 */ /* 0x000fc400000006ff */
[----:B------:R-:W-:Y:S01]  /*2d60*/  SHF.L.U32 R190, R167, 0x10, RZ ;  /* 0x00000010a7be7819 */ /* 0x000fe200000006ff */
[----:B------:R-:W-:Y:S01]  /*2d70*/  FADD.FTZ R222, R186, -R9 ;  /* 0x80000009bade7221 */ /* 0x000fe20000010000 */
[----:B------:R-:W-:Y:S02]  /*2d80*/  SHF.L.U32 R213, R115, 0x10, RZ ;  /* 0x0000001073d57819 */ /* 0x000fe400000006ff */
[----:B------:R-:W-:Y:S02]  /*2d90*/  PRMT R188, R126, 0x7632, R188 ;  /* 0x000076327ebc7816 */ /* 0x000fe400000000bc */
[----:B------:R-:W-:Y:S01]  /*2da0*/  SHF.L.U32 R17, R16, 0x10, RZ ;  /* 0x0000001010117819 */ /* 0x000fe200000006ff */
[----:B------:R-:W-:Y:S01]  /*2db0*/  FADD.FTZ R213, R190, -R213 ;  /* 0x800000d5bed57221 */ /* 0x000fe20000010000 */
[----:B------:R-:W-:Y:S02]  /*2dc0*/  PRMT R244, R113, 0x7632, R244 ;  /* 0x0000763271f47816 */ /* 0x000fe400000000f4 */
[----:B------:R-:W-:Y:S01]  /*2dd0*/  SHF.L.U32 R16, R14, 0x10, RZ ;  /* 0x000000100e107819 */ /* 0x000fe200000006ff */
[----:B--2---:R-:W-:Y:S01]  /*2de0*/  FMUL.FTZ R166, R213, R166 ;  /* 0x000000a6d5a67220 */ /* 0x004fe20000410000 */
[----:B------:R-:W-:Y:S01]  /*2df0*/  SHF.L.U32 R183, R95, 0x10, RZ ;  /* 0x000000105fb77819 */ /* 0x000fe200000006ff */
[----:B------:R-:W0:Y:S01]  /*2e00*/  MUFU.RCP R14, R211 ;  /* 0x000000d3000e7308 */ /* 0x000e220000001000 */
[----:B------:R-:W-:-:S02]  /*2e10*/  SHF.L.U32 R188, R188, 0x10, RZ ;  /* 0x00000010bcbc7819 */ /* 0x000fc400000006ff */
[----:B------:R-:W-:Y:S02]  /*2e20*/  PRMT R9, R112, 0x7632, R9 ;  /* 0x0000763270097816 */ /* 0x000fe40000000009 */
[----:B------:R-:W-:Y:S02]  /*2e30*/  SHF.L.U32 R190, R128, 0x10, RZ ;  /* 0x0000001080be7819 */ /* 0x000fe400000006ff */
        /* <DEDUP_REMOVED lines=8> */
[----:B------:R-:W-:Y:S01]  /*2ec0*/  SHF.L.U32 R221, R19, 0x10, RZ ;  /* 0x0000001013dd7819 */ /* 0x000fe200000006ff */
[----:B0-----:R-:W-:Y:S01]  /*2ed0*/  FMUL.FTZ R14, R189, R14 ;  /* 0x0000000ebd0e7220 */ /* 0x001fe20000410000 */
[----:B------:R-:W-:-:S02]  /*2ee0*/  SHF.L.U32 R9, R9, 0x10, RZ ;  /* 0x0000001009097819 */ /* 0x000fc400000006ff */
[----:B------:R-:W-:Y:S02]  /*2ef0*/  SHF.L.U32 R207, R105, 0x10, RZ ;  /* 0x0000001069cf7819 */ /* 0x000fe400000006ff */
[----:B------:R-:W-:Y:S01]  /*2f00*/  SHF.L.U32 R215, R124, 0x10, RZ ;  /* 0x000000107cd77819 */ /* 0x000fe200000006ff */
        /* <DEDUP_REMOVED lines=9> */
[----:B------:R-:W-:Y:S01]  /*2fa0*/  PRMT R242, R114, 0x7632, R242 ;  /* 0x0000763272f27816 */ /* 0x000fe200000000f2 */
[----:B------:R-:W-:Y:S01]  /*2fb0*/  FADD.FTZ R13, R16, -R13 ;  /* 0x8000000d100d7221 */ /* 0x000fe20000010000 */
[----:B------:R-:W-:Y:S02]  /*2fc0*/  SHF.L.U32 R216, R109, 0x10, RZ ;  /* 0x000000106dd87819 */ /* 0x000fe400000006ff */
[----:B------:R-:W-:Y:S01]  /*2fd0*/  SHF.L.U32 R185, R96, 0x10, RZ ;  /* 0x0000001060b97819 */ /* 0x000fe200000006ff */
[----:B------:R-:W3:Y:S01]  /*2fe0*/  MUFU.RCP R225, R192 ;  /* 0x000000c000e17308 */ /* 0x000ee20000001000 */
[----:B--2---:R-:W-:Y:S01]  /*2ff0*/  FMUL.FTZ R20, R13, R228 ;  /* 0x000000e40d147220 */ /* 0x004fe20000410000 */
[----:B------:R-:W-:Y:S01]  /*3000*/  SHF.L.U32 R142, R3, 0x10, RZ ;  /* 0x00000010038e7819 */ /* 0x000fe200000006ff */
[----:B------:R-:W-:Y:S01]  /*3010*/  FMUL.FTZ R13, R208, R189 ;  /* 0x000000bdd00d7220 */ /* 0x000fe20000410000 */
[----:B------:R-:W-:Y:S01]  /*3020*/  SHF.L.U32 R187, R97, 0x10, RZ ;  /* 0x0000001061bb7819 */ /* 0x000fe200000006ff */
[----:B0-----:R-:W-:Y:S01]  /*3030*/  FMUL.FTZ R162, R162, R19 ;  /* 0x00000013a2a27220 */ /* 0x001fe20000410000 */
[----:B------:R-:W-:Y:S01]  /*3040*/  SHF.L.U32 R242, R242, 0x10, RZ ;  /* 0x00000010f2f27819 */ /* 0x000fe200000006ff */
[----:B------:R-:W-:Y:S01]  /*3050*/  FADD.FTZ R216, R161, -R216 ;  /* 0x800000d8a1d87221 */ /* 0x000fe20000010000 */
[----:B------:R0:W2:Y:S01]  /*3060*/  MUFU.RCP R179, R181 ;  /* 0x000000b500b37308 */ /* 0x0000a20000001000 */
[----:B------:R-:W-:Y:S01]  /*3070*/  SHF.L.U32 R186, R104, 0x10, RZ ;  /* 0x0000001068ba7819 */ /* 0x000fe200000006ff */
[----:B-1----:R-:W-:Y:S01]  /*3080*/  FMUL.FTZ R19, R193, R240 ;  /* 0x000000f0c1137220 */ /* 0x002fe20000410000 */
[----:B------:R-:W-:Y:S01]  /*3090*/  PRMT R236, R116, 0x7632, R236 ;  /* 0x0000763274ec7816 */ /* 0x000fe200000000ec */
[----:B------:R-:W-:Y:S01]  /*30a0*/  FFMA.FTZ R223, R13, R12, RZ ;  /* 0x0000000c0ddf7223 */ /* 0x000fe200000100ff */
[----:B------:R-:W-:Y:S01]  /*30b0*/  SHF.L.U32 R193, R24, 0x10, RZ ;  /* 0x0000001018c17819 */ /* 0x000fe200000006ff */
[----:B------:R-:W-:Y:S01]  /*30c0*/  FMUL.FTZ R24, R181, R142 ;  /* 0x0000008eb5187220 */ /* 0x000fe20000410000 */
[----:B------:R-:W-:Y:S01]  /*30d0*/  FADD.FTZ R242, R17, -R242 ;  /* 0x800000f211f27221 */ /* 0x000fe20000010000 */
[----:B------:R-:W1:Y:S01]  /*30e0*/  MUFU.RCP R18, R207 ;  /* 0x000000cf00127308 */ /* 0x000e620000001000 */
[----:B---3--:R-:W-:Y:S01]  /*30f0*/  FMUL.FTZ R164, R164, R225 ;  /* 0x000000e1a4a47220 */ /* 0x008fe20000410000 */
[----:B------:R-:W-:Y:S01]  /*3100*/  FADD.FTZ R225, RZ, R13 ;  /* 0x0000000dffe17221 */ /* 0x000fe20000010000 */
[----:B------:R-:W-:Y:S01]  /*3110*/  SHF.L.U32 R11, R11, 0x10, RZ ;  /* 0x000000100b0b7819 */ /* 0x000fe200000006ff */
[----:B0-----:R-:W-:Y:S01]  /*3120*/  FMUL.FTZ R181, R206, R193 ;  /* 0x000000c1ceb57220 */ /* 0x001fe20000410000 */
[----:B------:R-:W-:-:S02]  /*3130*/  SHF.L.U32 R236, R236, 0x10, RZ ;  /* 0x00000010ecec7819 */ /* 0x000fc400000006ff */
[----:B------:R-:W-:Y:S01]  /*3140*/  SHF.L.U32 R182, R182, 0x10, RZ ;  /* 0x00000010b6b67819 */ /* 0x000fe200000006ff */
[----:B------:R-:W0:Y:S01]  /*3150*/  MUFU.RCP R7, R215 ;  /* 0x000000d700077308 */ /* 0x000e220000001000 */
[----:B--2---:R-:W-:Y:S01]  /*3160*/  FMUL.FTZ R179, R212, R179 ;  /* 0x000000b3d4b37220 */ /* 0x004fe20000410000 */
[----:B------:R-:W-:Y:S01]  /*3170*/  SHF.L.U32 R209, R106, 0x10, RZ ;  /* 0x000000106ad17819 */ /* 0x000fe200000006ff */
[----:B------:R-:W-:Y:S01]  /*3180*/  FADD.FTZ R236, R11, -R236 ;  /* 0x800000ec0bec7221 */ /* 0x000fe20000010000 */
[----:B------:R-:W-:Y:S02]  /*3190*/  SHF.L.U32 R191, R98, 0x10, RZ ;  /* 0x0000001062bf7819 */ /* 0x000fe400000006ff */
[----:B------:R-:W-:Y:S02]  /*31a0*/  SHF.L.U32 R184, R184, 0x10, RZ ;  /* 0x00000010b8b87819 */ /* 0x000fe400000006ff */
[----:B------:R-:W2:Y:S01]  /*31b0*/  MUFU.RCP R248, R213 ;  /* 0x000000d500f87308 */ /* 0x000ea20000001000 */
[----:B-1----:R-:W-:Y:S01]  /*31c0*/  FMUL.FTZ R18, R5, R18 ;  /* 0x0000001205127220 */ /* 0x002fe20000410000 */
[----:B------:R-:W-:Y:S01]  /*31d0*/  SHF.L.U32 R5, R28, 0x10, RZ ;  /* 0x000000101c057819 */ /* 0x000fe200000006ff */
[----:B------:R-:W-:Y:S01]  /*31e0*/  FFMA.FTZ R28, R24, R179, R223 ;  /* 0x000000b3181c7223 */ /* 0x000fe200000100df */
[----:B------:R-:W-:-:S02]  /*31f0*/  SHF.L.U32 R3, R144, 0x10, RZ ;  /* 0x0000001090037819 */ /* 0x000fc400000006ff */
[----:B------:R-:W-:Y:S01]  /*3200*/  SHF.L.U32 R214, R32, 0x10, RZ ;  /* 0x0000001020d67819 */ /* 0x000fe200000006ff */
[----:B------:R-:W-:Y:S01]  /*3210*/  FFMA.FTZ R223, R181, R178, R28 ;  /* 0x000000b2b5df7223 */ /* 0x000fe2000001001c */
[----:B------:R1:W3:Y:S01]  /*3220*/  MUFU.RCP R175, R185 ;  /* 0x000000b900af7308 */ /* 0x0002e20000001000 */
[----:B0-----:R-:W-:Y:S01]  /*3230*/  FMUL.FTZ R17, R216, R7 ;  /* 0x00000007d8117220 */ /* 0x001fe20000410000 */
[----:B------:R-:W-:Y:S01]  /*3240*/  SHF.L.U32 R7, R30, 0x10, RZ ;  /* 0x000000101e077819 */ /* 0x000fe200000006ff */
[----:B------:R-:W-:Y:S01]  /*3250*/  FADD.FTZ R30, R225, R24 ;  /* 0x00000018e11e7221 */ /* 0x000fe20000010000 */
[----:B------:R-:W-:Y:S01]  /*3260*/  FMUL.FTZ R28, R185, R184 ;  /* 0x000000b8b91c7220 */ /* 0x000fe20000410000 */
[----:B------:R-:W-:Y:S01]  /*3270*/  SHF.L.U32 R195, R99, 0x10, RZ ;  /* 0x0000001063c37819 */ /* 0x000fe200000006ff */
[----:B------:R-:W-:Y:S01]  /*3280*/  FADD.FTZ R214, R221, -R214 ;  /* 0x800000d6ddd67221 */ /* 0x000fe20000010000 */
[----:B------:R-:W-:Y:S01]  /*3290*/  FADD.FTZ R225, R30, R181 ;  /* 0x000000b51ee17221 */ /* 0x000fe20000010000 */
[----:B------:R-:W0:Y:S01]  /*32a0*/  MUFU.RCP R173, R187 ;  /* 0x000000bb00ad7308 */ /* 0x000e220000001000 */
[----:B--2---:R-:W-:Y:S01]  /*32b0*/  FMUL.FTZ R15, R197, R248 ;  /* 0x000000f8c50f7220 */ /* 0x004fe20000410000 */
[----:B------:R-:W-:Y:S01]  /*32c0*/  SHF.L.U32 R197, R26, 0x10, RZ ;  /* 0x000000101ac57819 */ /* 0x000fe200000006ff */
[----:B------:R-:W-:Y:S01]  /*32d0*/  FMUL.FTZ R26, R183, R182 ;  /* 0x000000b6b71a7220 */ /* 0x000fe20000410000 */
[----:B------:R-:W-:Y:S01]  /*32e0*/  SHF.L.U32 R4, R4, 0x10, RZ ;  /* 0x0000001004047819 */ /* 0x000fe200000006ff */
[----:B-1----:R-:W-:Y:S01]  /*32f0*/  FMUL.FTZ R185, R202, R5 ;  /* 0x00000005cab97220 */ /* 0x002fe20000410000 */
[----:B------:R-:W-:Y:S01]  /*3300*/  SHF.L.U32 R199, R100, 0x10, RZ ;  /* 0x0000001064c77819 */ /* 0x000fe200000006ff */
[----:B------:R-:W-:Y:S01]  /*3310*/  FMUL.FTZ R183, R204, R197 ;  /* 0x000000c5ccb77220 */ /* 0x000fe20000410000 */
[----:B------:R-:W1:Y:S01]  /*3320*/  MUFU.RCP R246, R186 ;  /* 0x000000ba00f67308 */ /* 0x000e620000001000 */
[----:B------:R-:W-:Y:S01]  /*3330*/  FADD.FTZ R144, R225, R26 ;  /* 0x0000001ae1907221 */ /* 0x000fe20000010000 */
[----:B------:R-:W-:Y:S01]  /*3340*/  FFMA.FTZ R30, R26, R177, R223 ;  /* 0x000000b11a1e7223 */ /* 0x000fe200000100df */
[----:B---3--:R-:W-:Y:S01]  /*3350*/  FMUL.FTZ R175, R210, R175 ;  /* 0x000000afd2af7220 */ /* 0x008fe20000410000 */
[----:B------:R-:W-:Y:S01]  /*3360*/  SHF.L.U32 R6, R6, 0x10, RZ ;  /* 0x0000001006067819 */ /* 0x000fe200000006ff */
[----:B------:R-:W-:Y:S01]  /*3370*/  FADD.FTZ R225, R144, R183 ;  /* 0x000000b790e17221 */ /* 0x000fe20000010000 */
[----:B------:R-:W-:Y:S01]  /*3380*/  FFMA.FTZ R223, R183, R176, R30 ;  /* 0x000000b0b7df7223 */ /* 0x000fe2000001001e */
[----:B------:R-:W-:Y:S01]  /*3390*/  FMUL.FTZ R30, R187, R4 ;  /* 0x00000004bb1e7220 */ /* 0x000fe20000410000 */
[----:B------:R-:W2:Y:S01]  /*33a0*/  MUFU.RCP R11, R209 ;  /* 0x000000d1000b7308 */ /* 0x000ea20000001000 */
[----:B0-----:R-:W-:Y:S01]  /*33b0*/  FMUL.FTZ R173, R22, R173 ;  /* 0x000000ad16ad7220 */ /* 0x001fe20000410000 */
[----:B------:R-:W-:Y:S01]  /*33c0*/  FFMA.FTZ R144, R28, R175, R223 ;  /* 0x000000af1c907223 */ /* 0x000fe200000100df */
[----:B------:R-:W-:Y:S01]  /*33d0*/  FMUL.FTZ R187, R200, R7 ;  /* 0x00000007c8bb7220 */ /* 0x000fe20000410000 */
[----:B------:R-:W-:-:S02]  /*33e0*/  SHF.L.U32 R201, R101, 0x10, RZ ;  /* 0x0000001065c97819 */ /* 0x000fc400000006ff */
[----:B------:R-:W-:Y:S01]  /*33f0*/  FFMA.FTZ R223, R185, R174, R144 ;  /* 0x000000aeb9df7223 */ /* 0x000fe20000010090 */
[----:B------:R-:W-:Y:S01]  /*3400*/  FMUL.FTZ R144, R191, R6 ;  /* 0x00000006bf907220 */ /* 0x000fe20000410000 */
[----:B------:R0:W3:Y:S01]  /*3410*/  MUFU.RCP R171, R191 ;  /* 0x000000bf00ab7308 */ /* 0x0000e20000001000 */
[----:B-1----:R-:W-:Y:S01]  /*3420*/  FMUL.FTZ R22, R9, R246 ;  /* 0x000000f609167220 */ /* 0x002fe20000410000 */
[----:B------:R-:W-:Y:S01]  /*3430*/  SHF.L.U32 R9, R146, 0x10, RZ ;  /* 0x0000001092097819 */ /* 0x000fe200000006ff */
[----:B------:R-:W-:Y:S01]  /*3440*/  FADD.FTZ R146, R225, R28 ;  /* 0x0000001ce1927221 */ /* 0x000fe20000010000 */
[----:B------:R-:W-:Y:S02]  /*3450*/  SHF.L.U32 R2, R2, 0x10, RZ ;  /* 0x0000001002027819 */ /* 0x000fe400000006ff */
[----:B------:R-:W-:Y:S01]  /*3460*/  SHF.L.U32 R245, R150, 0x10, RZ ;  /* 0x0000001096f57819 */ /* 0x000fe200000006ff */
[----:B------:R-:W-:Y:S01]  /*3470*/  FADD.FTZ R225, R146, R185 ;  /* 0x000000b992e17221 */ /* 0x000fe20000010000 */
[----:B------:R-:W1:Y:S01]  /*3480*/  MUFU.RCP R169, R195 ;  /* 0x000000c300a97308 */ /* 0x000e620000001000 */
[----:B--2---:R-:W-:Y:S01]  /*3490*/  FMUL.FTZ R16, R214, R11 ;  /* 0x0000000bd6107220 */ /* 0x004fe20000410000 */
[----:B------:R-:W-:Y:S01]  /*34a0*/  SHF.L.U32 R11, R148, 0x10, RZ ;  /* 0x00000010940b7819 */ /* 0x000fe200000006ff */
[----:B------:R-:W-:Y:S01]  /*34b0*/  FADD.FTZ R148, R225, R30 ;  /* 0x0000001ee1947221 */ /* 0x000fe20000010000 */
[----:B------:R-:W-:Y:S01]  /*34c0*/  FFMA.FTZ R146, R30, R173, R223 ;  /* 0x000000ad1e927223 */ /* 0x000fe200000100df */
[----:B0-----:R-:W-:Y:S01]  /*34d0*/  FMUL.FTZ R191, R198, R3 ;  /* 0x00000003c6bf7220 */ /* 0x001fe20000410000 */
[----:B------:R-:W-:Y:S01]  /*34e0*/  SHF.L.U32 R205, R127, 0x10, RZ ;  /* 0x000000107fcd7819 */ /* 0x000fe200000006ff */
[----:B------:R-:W-:Y:S01]  /*34f0*/  FADD.FTZ R225, R148, R187 ;  /* 0x000000bb94e17221 */ /* 0x000fe20000010000 */
[----:B------:R-:W0:Y:S01]  /*3500*/  MUFU.RCP R167, R199 ;  /* 0x000000c700a77308 */ /* 0x000e220000001000 */
[----:B---3--:R-:W-:Y:S01]  /*3510*/  FMUL.FTZ R171, R224, R171 ;  /* 0x000000abe0ab7220 */ /* 0x008fe20000410000 */
[----:B------:R-:W-:Y:S01]  /*3520*/  FFMA.FTZ R223, R187, R172, R146 ;  /* 0x000000acbbdf7223 */ /* 0x000fe20000010092 */
[----:B------:R-:W-:Y:S01]  /*3530*/  FADD.FTZ R150, R225, R144 ;  /* 0x00000090e1967221 */ /* 0x000fe20000010000 */
[----:B------:R-:W-:Y:S01]  /*3540*/  FMUL.FTZ R146, R195, R2 ;  /* 0x00000002c3927220 */ /* 0x000fe20000410000 */
[----:B------:R-:W-:Y:S01]  /*3550*/  SHF.L.U32 R203, R102, 0x10, RZ ;  /* 0x0000001066cb7819 */ /* 0x000fe200000006ff */
[----:B------:R-:W-:Y:S01]  /*3560*/  FFMA.FTZ R148, R144, R171, R223 ;  /* 0x000000ab90947223 */ /* 0x000fe200000100df */
[----:B------:R-:W-:Y:S01]  /*3570*/  FADD.FTZ R225, R150, R191 ;  /* 0x000000bf96e17221 */ /* 0x000fe20000010000 */
[----:B------:R-:W2:Y:S01]  /*3580*/  MUFU.RCP R165, R201 ;  /* 0x000000c900a57308 */ /* 0x000ea20000001000 */
[----:B-1----:R-:W-:Y:S01]  /*3590*/  FMUL.FTZ R169, R222, R169 ;  /* 0x000000a9dea97220 */ /* 0x002fe20000410000 */
[----:B------:R-:W-:Y:S01]  /*35a0*/  FFMA.FTZ R223, R191, R170, R148 ;  /* 0x000000aabfdf7223 */ /* 0x000fe20000010094 */
[----:B------:R-:W-:Y:S01]  /*35b0*/  SHF.L.U32 R8, R8, 0x10, RZ ;  /* 0x0000001008087819 */ /* 0x000fe200000006ff */
[----:B------:R-:W-:Y:S01]  /*35c0*/  FMUL.FTZ R195, R196, R9 ;  /* 0x00000009c4c37220 */ /* 0x000fe20000410000 */
[----:B------:R-:W-:Y:S01]  /*35d0*/  SHF.L.U32 R247, R152, 0x10, RZ ;  /* 0x0000001098f77819 */ /* 0x000fe200000006ff */
[----:B------:R-:W-:Y:S01]  /*35e0*/  FADD.FTZ R152, R225, R146 ;  /* 0x00000092e1987221 */ /* 0x000fe20000010000 */
[----:B------:R-:W-:Y:S01]  /*35f0*/  FFMA.FTZ R150, R146, R169, R223 ;  /* 0x000000a992967223 */ /* 0x000fe200000100df */
[----:B------:R-:W1:Y:S01]  /*3600*/  MUFU.RCP R232, R205 ;  /* 0x000000cd00e87308 */ /* 0x000e620000001000 */
[----:B0-----:R-:W-:Y:S01]  /*3610*/  FMUL.FTZ R167, R236, R167 ;  /* 0x000000a7eca77220 */ /* 0x001fe20000410000 */
[----:B------:R-:W-:Y:S01]  /*3620*/  FMUL.FTZ R148, R199, R8 ;  /* 0x00000008c7947220 */ /* 0x000fe20000410000 */
[----:B------:R-:W-:Y:S01]  /*3630*/  FADD.FTZ R225, R152, R195 ;  /* 0x000000c398e17221 */ /* 0x000fe20000010000 */
[----:B------:R-:W-:Y:S01]  /*3640*/  FFMA.FTZ R223, R195, R168, R150 ;  /* 0x000000a8c3df7223 */ /* 0x000fe20000010096 */
[----:B------:R-:W-:Y:S01]  /*3650*/  SHF.L.U32 R221, R103, 0x10, RZ ;  /* 0x0000001067dd7819 */ /* 0x000fe200000006ff */
[----:B------:R-:W-:Y:S01]  /*3660*/  FMUL.FTZ R199, R194, R11 ;  /* 0x0000000bc2c77220 */ /* 0x000fe20000410000 */
[----:B------:R-:W-:Y:S01]  /*3670*/  SHF.L.U32 R10, R10, 0x10, RZ ;  /* 0x000000100a0a7819 */ /* 0x000fe200000006ff */
[----:B------:R-:W0:Y:S01]  /*3680*/  MUFU.RCP R163, R203 ;  /* 0x000000cb00a37308 */ /* 0x000e220000001000 */
[----:B------:R-:W-:Y:S01]  /*3690*/  SHF.L.U32 R222, R154, 0x10, RZ ;  /* 0x000000109ade7819 */ /* 0x000fe200000006ff */
[----:B------:R-:W-:Y:S01]  /*36a0*/  FADD.FTZ R154, R225, R148 ;  /* 0x00000094e19a7221 */ /* 0x000fe20000010000 */
[----:B------:R-:W-:Y:S01]  /*36b0*/  FFMA.FTZ R152, R148, R167, R223 ;  /* 0x000000a794987223 */ /* 0x000fe200000100df */
[----:B--2---:R-:W-:Y:S01]  /*36c0*/  FMUL.FTZ R165, R238, R165 ;  /* 0x000000a5eea57220 */ /* 0x004fe20000410000 */
[----:B------:R-:W-:Y:S01]  /*36d0*/  FMUL.FTZ R150, R201, R10 ;  /* 0x0000000ac9967220 */ /* 0x000fe20000410000 */
[----:B------:R-:W-:Y:S01]  /*36e0*/  FADD.FTZ R225, R154, R199 ;  /* 0x000000c79ae17221 */ /* 0x000fe20000010000 */
[----:B------:R-:W-:Y:S01]  /*36f0*/  FFMA.FTZ R223, R199, R166, R152 ;  /* 0x000000a6c7df7223 */ /* 0x000fe20000010098 */
[----:B------:R2:W3:Y:S01]  /*3700*/  MUFU.RCP R161, R221 ;  /* 0x000000dd00a17308 */ /* 0x0004e20000001000 */
[----:B-1----:R-:W-:Y:S01]  /*3710*/  FMUL.FTZ R23, R23, R232 ;  /* 0x000000e817177220 */ /* 0x002fe20000410000 */
        /* <DEDUP_REMOVED lines=13> */
[----:B--2---:R-:W-:Y:S01]  /*37f0*/  FFMA.FTZ R221, R201, R164, R158 ;  /* 0x000000a4c9dd7223 */ /* 0x004fe2000001009e */
[----:B------:R-:W-:Y:S01]  /*3800*/  SHF.L.U32 R224, R156, 0x10, RZ ;  /* 0x000000109ce07819 */ /* 0x000fe200000006ff */
[----:B------:R-:W-:Y:S01]  /*3810*/  FMUL.FTZ R156, R205, R222 ;  /* 0x000000decd9c7220 */ /* 0x000fe20000410000 */
[----:B------:R-:W-:Y:S01]  /*3820*/  SHF.L.U32 R236, R180, 0x10, RZ ;  /* 0x00000010b4ec7819 */ /* 0x000fe200000006ff */
[----:B------:R-:W-:Y:S01]  /*3830*/  FMUL.FTZ R205, R186, R249 ;  /* 0x000000f9bacd7220 */ /* 0x000fe20000410000 */
[----:B------:R-:W-:Y:S01]  /*3840*/  FMUL.FTZ R203, R190, R247 ;  /* 0x000000f7becb7220 */ /* 0x000fe20000410000 */
[----:B------:R-:W-:Y:S01]  /*3850*/  FADD.FTZ R186, R223, R152 ;  /* 0x00000098dfba7221 */ /* 0x000fe20000010000 */
[----:B------:R-:W-:Y:S01]  /*3860*/  FFMA.FTZ R180, R152, R163, R221 ;  /* 0x000000a398b47223 */ /* 0x000fe200000100dd */
[----:B------:R-:W-:Y:S01]  /*3870*/  FMUL.FTZ R158, R219, R224 ;  /* 0x000000e0db9e7220 */ /* 0x000fe20000410000 */
[----:B------:R-:W-:Y:S01]  /*3880*/  FMUL.FTZ R160, R217, R228 ;  /* 0x000000e4d9a07220 */ /* 0x000fe20000410000 */
[----:B---3--:R-:W-:Y:S01]  /*3890*/  FMUL.FTZ R161, R244, R161 ;  /* 0x000000a1f4a17220 */ /* 0x008fe20000410000 */
        /* <DEDUP_REMOVED lines=49> */
[-C--:B------:R-:W-:Y:S01]  /*3bb0*/  FFMA.FTZ R240, R211, R14.reuse, R240 ;  /* 0x0000000ed3f07223 */ /* 0x080fe200000100f0 */
        /* <DEDUP_REMOVED lines=13> */
.L_x_1239:
[----:B------:R-:W0:Y:S01]  /*3c90*/  SHFL.DOWN PT, R242, R238, 0x10, 0x1f ;  /* 0x0a001f00eef27f89 */ /* 0x000e2200000e0000 */
[----:B------:R-:W1:Y:S01]  /*3ca0*/  S2UR UR6, SR_CgaCtaId ;  /* 0x00000000000679c3 */ /* 0x000e620000008800 */
[----:B------:R-:W-:Y:S01]  /*3cb0*/  FADD.FTZ R40, R251, R40 ;  /* 0x00000028fb287221 */ /* 0x000fe20000010000 */
[----:B------:R-:W-:Y:S01]  /*3cc0*/  FADD.FTZ R42, R249, R42 ;  /* 0x0000002af92a7221 */ /* 0x000fe20000010000 */
[----:B------:R-:W2:Y:S01]  /*3cd0*/  SHFL.DOWN PT, R244, R240, 0x10, 0x1f ;  /* 0x0a001f00f0f47f89 */ /* 0x000ea200000e0000 */
[----:B------:R-:W-:Y:S01]  /*3ce0*/  ISETP.NE.AND P2, PT, R138, RZ, PT ;  /* 0x000000ff8a00720c */ /* 0x000fe20003f45270 */
[----:B------:R-:W-:Y:S01]  /*3cf0*/  UMOV UR5, 0x400 ;  /* 0x0000040000057882 */ /* 0x000fe20000000000 */
[----:B------:R-:W-:Y:S01]  /*3d00*/  ISETP.NE.AND P0, PT, R140, RZ, PT ;  /* 0x000000ff8c00720c */ /* 0x000fe20003f05270 */
        /* <DEDUP_REMOVED lines=29> */
[----:B------:R-:W-:Y:S01]  /*3ee0*/  FADD.FTZ R54, R6, R54 ;  /* 0x0000003606367221 */ /* 0x000fe20000010000 */
        /* <DEDUP_REMOVED lines=22> */
[----:B0-----:R-:W-:Y:S01]  /*4050*/  MOV R2, UR5 ;  /* 0x0000000500027c02 */ /* 0x001fe20008000f00 */
[----:B------:R-:W0:Y:S03]  /*4060*/  LDS.128 R4, [UR6] ;  /* 0x00000006ff047984 */ /* 0x000e260008000c00 */
        /* <DEDUP_REMOVED lines=11> */
.L_x_1241:
[----:B------:R-:W-:Y:S05]  /*4120*/  BSYNC.RECONVERGENT B0 ;  /* 0x0000000000007941 */ /* 0x000fea0003800200 */
.L_x_1240:
        /* <DEDUP_REMOVED lines=64> */
[----:B0-----:R-:W-:Y:S01]  /*4530*/  MOV R11, UR6 ;  /* 0x00000006000b7c02 */ /* 0x001fe20008000f00 */
[----:B-1----:R-:W-:-:S04]  /*4540*/  ULEA UR7, UP1, UR17, UR8, 0x2 ;  /* 0x0000000811077291 */ /* 0x002fc8000f8210ff */
[----:B------:R-:W-:Y:S02]  /*4550*/  ULEA.HI.X UR8, UR17, UR9, UR11, 0x2, UP1 ;  /* 0x0000000911087291 */ /* 0x000fe400088f140b */
[----:B------:R-:W-:-:S04]  /*4560*/  MOV R4, UR7 ;  /* 0x0000000700047c02 */ /* 0x000fc80008000f00 */
        /* <DEDUP_REMOVED lines=8> */
.L_x_1243:
[----:B------:R-:W2:Y:S04]  /*45f0*/  LDG.E.STRONG.GPU R6, desc[UR14][R4.64] ;  /* 0x0000000e04067981 */ /* 0x000ea8000c1ef900 */
[----:B--2---:R-:W-:Y:S01]  /*4600*/  CCTL.IVALL ;  /* 0x00000000ff00798f */ /* 0x004fe20002000000 */
[----:B------:R-:W-:Y:S05]  /*4610*/  YIELD ;  /* 0x0000000000007946 */ /* 0x000fea0003800000 */
[----:B------:R-:W-:-:S13]  /*4620*/  ISETP.NE.AND P0, PT, R6, R9, PT ;  /* 0x000000090600720c */ /* 0x000fda0003f05270 */
[----:B------:R-:W-:Y:S05]  /*4630*/  @P0 BRA `(.L_x_1243) ;  /* 0xfffffffc00ec0947 */ /* 0x000fea000383ffff */
.L_x_1242:
[----:B------:R-:W-:Y:S05]  /*4640*/  WARPSYNC.ALL ;  /* 0x0000000000007948 */ /* 0x000fea0003800000 */
[----:B------:R-:W-:Y:S01]  /*4650*/  BAR.SYNC.DEFER_BLOCKING 0x0 ;  /* 0x0000000000007b1d */ /* 0x000fe20000010000 */
[----:B0-----:R-:W-:Y:S01]  /*4660*/  CS2R R4, SRZ ;  /* 0x0000000000047805 */ /* 0x001fe2000001ff00 */
[----:B------:R-:W-:-:S04]  /*4670*/  @!P2 IMAD.WIDE.U32 R2, R138, 0x8, R2 ;  /* 0x000000088a02a825 */ /* 0x000fc800078e0002 */
[----:B------:R-:W0:Y:S01]  /*4680*/  LDCU UR6, c[0x0][0x384] ;  /* 0x00007080ff0677ac */ /* 0x000e220008000800 */
        /* <DEDUP_REMOVED lines=101> */
[----:B------:R-:W-:Y:S01]  /*4ce0*/  F2FP.BF16.F32.PACK_AB R179, R179, R12 ;  /* 0x0000000cb3b3723e */ /* 0x000fe200000010ff */
[----:B------:R-:W-:Y:S01]  /*4cf0*/  FMUL.FTZ R170, R170, UR16 ;  /* 0x00000010aaaa7c20 */ /* 0x000fe20008410000 */
[----:B------:R-:W-:Y:S01]  /*4d00*/  FMUL.FTZ R169, R169, UR16 ;  /* 0x00000010a9a97c20 */ /* 0x000fe20008410000 */
[----:B------:R-:W-:Y:S01]  /*4d10*/  FMUL.FTZ R17, R17, UR16 ;  /* 0x0000001011117c20 */ /* 0x000fe20008410000 */
[----:B------:R-:W-:Y:S01]  /*4d20*/  FMUL.FTZ R16, R16, UR16 ;  /* 0x0000001010107c20 */ /* 0x000fe20008410000 */
[----:B------:R-:W-:Y:S01]  /*4d30*/  F2FP.BF16.F32.PACK_AB R189, R6, R15 ;  /* 0x0000000f06bd723e */ /* 0x000fe200000010ff */
[----:B0-----:R-:W-:Y:S01]  /*4d40*/  IMAD.WIDE.U32 R4, R7, 0x4, R2 ;  /* 0x0000000407047825 */ /* 0x001fe200078e0002 */
[----:B------:R-:W-:-:S03]  /*4d50*/  F2FP.BF16.F32.PACK_AB R177, R177, R178 ;  /* 0x000000b2b1b1723e */ /* 0x000fc600000010ff */
[----:B------:R-:W-:Y:S01]  /*4d60*/  FMUL.FTZ R168, R168, UR16 ;  /* 0x00000010a8a87c20 */ /* 0x000fe20008410000 */
[----:B------:R-:W-:Y:S01]  /*4d70*/  FMUL.FTZ R167, R167, UR16 ;  /* 0x00000010a7a77c20 */ /* 0x000fe20008410000 */
[----:B------:R-:W-:Y:S01]  /*4d80*/  FMUL.FTZ R19, R19, UR16 ;  /* 0x0000001013137c20 */ /* 0x000fe20008410000 */
[----:B------:R-:W-:Y:S01]  /*4d90*/  FMUL.FTZ R18, R18, UR16 ;  /* 0x0000001012127c20 */ /* 0x000fe20008410000 */
[----:B------:R-:W-:Y:S01]  /*4da0*/  IMAD.WIDE.U32 R6, R159, 0x4, R2 ;  /* 0x000000049f067825 */ /* 0x000fe200078e0002 */
        /* <DEDUP_REMOVED lines=15> */
[--C-:B------:R-:W-:Y:S01]  /*4ea0*/  IMAD.WIDE.U32 R12, R151, 0x4, R2.reuse ;  /* 0x00000004970c7825 */ /* 0x100fe200078e0002 */
[----:B------:R-:W-:Y:S01]  /*4eb0*/  F2FP.BF16.F32.PACK_AB R169, R169, R170 ;  /* 0x000000aaa9a9723e */ /* 0x000fe200000010ff */
[----:B------:R0:W-:Y:S01]  /*4ec0*/  STG.E desc[UR14][R4.64], R179 ;  /* 0x000000b304007986 */ /* 0x0001e2000c10190e */
[----:B------:R-:W-:Y:S01]  /*4ed0*/  F2FP.BF16.F32.PACK_AB R187, R16, R17 ;  /* 0x0000001110bb723e */ /* 0x000fe200000010ff */
        /* <DEDUP_REMOVED lines=23> */
[--C-:B------:R-:W-:Y:S02]  /*5050*/  IMAD.WIDE.U32 R30, R31, 0x4, R2.reuse ;  /* 0x000000041f1e7825 */ /* 0x100fe400078e0002 */
[----:B------:R0:W-:Y:S02]  /*5060*/  STG.E desc[UR14][R22.64], R161 ;  /* 0x000000a116007986 */ /* 0x0001e4000c10190e */
[----:B------:R-:W-:Y:S02]  /*5070*/  IMAD.WIDE.U32 R2, R141, 0x4, R2 ;  /* 0x000000048d027825 */ /* 0x000fe400078e0002 */
[----:B------:R0:W-:Y:S04]  /*5080*/  STG.E desc[UR14][R24.64], R181 ;  /* 0x000000b518007986 */ /* 0x0001e8000c10190e */
[----:B------:R0:W-:Y:S04]  /*5090*/  STG.E desc[UR14][R26.64], R183 ;  /* 0x000000b71a007986 */ /* 0x0001e8000c10190e */
[----:B------:R0:W-:Y:S04]  /*50a0*/  STG.E desc[UR14][R28.64], R185 ;  /* 0x000000b91c007986 */ /* 0x0001e8000c10190e */
[----:B------:R0:W-:Y:S04]  /*50b0*/  STG.E desc[UR14][R30.64], R187 ;  /* 0x000000bb1e007986 */ /* 0x0001e8000c10190e */
[----:B------:R0:W-:Y:S01]  /*50c0*/  STG.E desc[UR14][R2.64], R189 ;  /* 0x000000bd02007986 */ /* 0x0001e2000c10190e */
        /* <DEDUP_REMOVED lines=11> */
[----:B0-----:R-:W-:Y:S02]  /*5180*/  MOV R30, R65 ;  /* 0x00000041001e7202 */ /* 0x001fe40000000f00 */
        /* <DEDUP_REMOVED lines=49> */
.L_x_1235:
        /* <DEDUP_REMOVED lines=22> */
[----:B-----5:R-:W-:Y:S01]  /*5600*/  IADD3 R109, PT, PT, R139, 0x1c00, RZ ;  /* 0x00001c008b6d7810 */ /* 0x020fe20007ffe0ff */
        /* <DEDUP_REMOVED lines=56> */
.L_x_1245:
        /* <DEDUP_REMOVED lines=15> */
.L_x_3080:


//--------------------- .text._ZN10layer_norm22ln_bwd_finalize_kernelINS_22Kernel_traits_finalizeILj15360E6__halffS2_fjLj1024ELj4ENS_18Kernel_traits_baseILj15360ES2_fS2_fjLj1024EEEEEEEvNS_9BwdParamsE --------------------------
	.section	.text._ZN10layer_norm22ln_bwd_finalize_kernelINS_22Kernel_traits_finalizeILj15360E6__halffS2_fjLj1024ELj4ENS_18Kernel_traits_baseILj15360ES2_fS2_fjLj1024EEEEEEEvNS_9BwdParamsE,"ax",@progbits
	.align	128
        .global         _ZN10layer_norm22ln_bwd_finalize_kernelINS_22Kernel_traits_finalizeILj15360E6__halffS2_fjLj1024ELj4ENS_18Kernel_traits_baseILj15360ES2_fS2_fjLj1024EEEEEEEvNS_9BwdParamsE
        .type           _ZN10layer_norm22ln_bwd_finalize_kernelINS_22Kernel_traits_finalizeILj15360E6__halffS2_fjLj1024ELj4ENS_18Kernel_traits_baseILj15360ES2_fS2_fjLj1024EEEEEEEvNS_9BwdParamsE,@function
        .size           _ZN10layer_norm22ln_bwd_finalize_kernelINS_22Kernel_traits_finalizeILj15360E6__halffS2_fjLj1024ELj4ENS_18Kernel_traits_baseILj15360ES2_fS2_fjLj1024EEEEEEEvNS_9BwdParamsE,(.L_x_3081 - _ZN10layer_norm22ln_bwd_finalize_kernelINS_22Kernel_traits_finalizeILj15360E6__halffS2_fjLj1024ELj4ENS_18Kernel_traits_baseILj15360ES2_fS2_fjLj1024EEEEEEEvNS_9BwdParamsE)
        .other          _ZN10layer_norm22ln_bwd_finalize_kernelINS_22Kernel_traits_finalizeILj15360E6__halffS2_fjLj1024ELj4ENS_18Kernel_traits_baseILj15360ES2_fS2_fjLj1024EEEEEEEvNS_9BwdParamsE,@"STO_CUDA_ENTRY STV_DEFAULT"
_ZN10layer_norm22ln_bwd_finalize_kernelINS_22Kernel_traits_finalizeILj15360E6__halffS2_fjLj1024ELj4ENS_18Kernel_traits_baseILj15360ES2_fS2_fjLj1024EEEEEEEvNS_9BwdParamsE:
.text._ZN10layer_norm22ln_bwd_finalize_kernelINS_22Kernel_traits_finalizeILj15360E6__halffS2_fjLj1024ELj4ENS_18Kernel_traits_baseILj15360ES2_fS2_fjLj1024EEEEEEEvNS_9BwdParamsE:
        /* <DEDUP_REMOVED lines=37> */
.L_x_1250:
        /* <DEDUP_REMOVED lines=118> */
.L_x_1249:
[----:B------:R-:W-:Y:S05]  /*09b0*/  BSYNC.RECONVERGENT B1 ;  /* 0x0000000000017941 */ /* 0x000fea0003800200 */
.L_x_1248:
        /* <DEDUP_REMOVED lines=65> */
.L_x_1252:
[----:B------:R-:W-:Y:S05]  /*0dd0*/  BSYNC.RECONVERGENT B1 ;  /* 0x0000000000017941 */ /* 0x000fea0003800200 */
.L_x_1251:
        /* <DEDUP_REMOVED lines=37> */
.L_x_1254:
[----:B------:R-:W-:Y:S05]  /*1030*/  BSYNC.RECONVERGENT B1 ;  /* 0x0000000000017941 */ /* 0x000fea0003800200 */
.L_x_1253:
[----:B------:R-:W-:Y:S05]  /*1040*/  @!P1 BRA `(.L_x_1247) ;  /* 0x00000000003c9947 */ /* 0x000fea0003800000 */
[----:B------:R-:W0:Y:S01]  /*1050*/  LDC.64 R6, c[0x0][0x3e0] ;  /* 0x0000f800ff067b82 */ /* 0x000e220000000a00 */
[----:B------:R-:W-:Y:S01]  /*1060*/  IMAD R2, R15, 0x3c00, R11 ;  /* 0x00003c000f027824 */ /* 0x000fe200078e020b */
[----:B------:R-:W-:-:S04]  /*1070*/  IADD3 R24, PT, PT, -R24, RZ, RZ ;  /* 0x000000ff18187210 */ /* 0x000fc80007ffe1ff */
[----:B------:R-:W-:Y:S02]  /*1080*/  IADD3 R11, PT, PT, R13, R2, RZ ;  /* 0x000000020d0b7210 */ /* 0x000fe40007ffe0ff */
[----:B------:R-:W1:Y:S05]  /*1090*/  LDC.64 R8, c[0x0][0x3e8] ;  /* 0x0000fa00ff087b82 */ /* 0x000e6a0000000a00 */
.L_x_1255:
        /* <DEDUP_REMOVED lines=10> */
.L_x_1247:
[----:B------:R-:W-:Y:S05]  /*1140*/  BSYNC.RECONVERGENT B0 ;  /* 0x0000000000007941 */ /* 0x000fea0003800200 */
.L_x_1246:
        /* <DEDUP_REMOVED lines=55> */
.L_x_1256:
        /* <DEDUP_REMOVED lines=12> */
.L_x_3081:


//--------------------- .text._ZN10layer_norm13ln_bwd_kernelINS_13Kernel_traitsI6__halffS2_fjLj15360ELj4ELj1ELj4ELj8ENS_18Kernel_traits_baseILj15360ES2_fS2_fjLj128EEEEEEEvNS_9BwdParamsE --------------------------
	.section	.text._ZN10layer_norm13ln_bwd_kernelINS_13Kernel_traitsI6__halffS2_fjLj15360ELj4ELj1ELj4ELj8ENS_18Kernel_traits_baseILj15360ES2_fS2_fjLj128EEEEEEEvNS_9BwdParamsE,"ax",@progbits
	.align	128
        .global         _ZN10layer_norm13ln_bwd_kernelINS_13Kernel_traitsI6__halffS2_fjLj15360ELj4ELj1ELj4ELj8ENS_18Kernel_traits_baseILj15360ES2_fS2_fjLj128EEEEEEEvNS_9BwdParamsE
        .type           _ZN10layer_norm13ln_bwd_kernelINS_13Kernel_traitsI6__halffS2_fjLj15360ELj4ELj1ELj4ELj8ENS_18Kernel_traits_baseILj15360ES2_fS2_fjLj128EEEEEEEvNS_9BwdParamsE,@function
        .size           _ZN10layer_norm13ln_bwd_kernelINS_13Kernel_traitsI6__halffS2_fjLj15360ELj4ELj1ELj4ELj8ENS_18Kernel_traits_baseILj15360ES2_fS2_fjLj128EEEEEEEvNS_9BwdParamsE,(.L_x_3082 - _ZN10layer_norm13ln_bwd_kernelINS_13Kernel_traitsI6__halffS2_fjLj15360ELj4ELj1ELj4ELj8ENS_18Kernel_traits_baseILj15360ES2_fS2_fjLj128EEEEEEEvNS_9BwdParamsE)
        .other          _ZN10layer_norm13ln_bwd_kernelINS_13Kernel_traitsI6__halffS2_fjLj15360ELj4ELj1ELj4ELj8ENS_18Kernel_traits_baseILj15360ES2_fS2_fjLj128EEEEEEEvNS_9BwdParamsE,@"STO_CUDA_ENTRY STV_DEFAULT"
_ZN10layer_norm13ln_bwd_kernelINS_13Kernel_traitsI6__halffS2_fjLj15360ELj4ELj1ELj4ELj8ENS_18Kernel_traits_baseILj15360ES2_fS2_fjLj128EEEEEEEvNS_9BwdParamsE:
.text._ZN10layer_norm13ln_bwd_kernelINS_13Kernel_traitsI6__halffS2_fjLj15360ELj4ELj1ELj4ELj8ENS_18Kernel_traits_baseILj15360ES2_fS2_fjLj128EEEEEEEvNS_9BwdParamsE:
        /* <DEDUP_REMOVED lines=50> */
.L_x_1257:
        /* <DEDUP_REMOVED lines=17> */
.L_x_1258:
        /* <DEDUP_REMOVED lines=66> */
[----:B------:R-:W-:-:S07]  /*0850*/  MOV R36, RZ ;  /* 0x000000ff00247202 */ /* 0x000fce0000000f00 */
.L_x_1268:
        /* <DEDUP_REMOVED lines=25> */
[----:B------:R-:W-:Y:S01]  /*09f0*/  IADD3 R149, PT, PT, R41, 0x1a00, RZ ;  /* 0x00001a0029957810 */ /* 0x000fe20007ffe0ff */
[----:B------:R0:W5:Y:S02]  /*0a00*/  LDG.E R146, desc[UR4][R146.64] ;  /* 0x0000000492927981 */ /* 0x000164000c1e1900 */
[--C-:B------:R-:W-:Y:S01]  /*0a10*/  IMAD.WIDE.U32 R142, R33, 0x4, R2.reuse ;  /* 0x00000004218e7825 */ /* 0x100fe200078e0002 */
[C---:B------:R-:W-:Y:S01]  /*0a20*/  IADD3 R151, PT, PT, R41.reuse, 0x1c00, RZ ;  /* 0x00001c0029977810 */ /* 0x040fe20007ffe0ff */
[----:B------:R2:W5:Y:S02]  /*0a30*/  LDG.E R144, desc[UR4][R144.64] ;  /* 0x0000000490907981 */ /* 0x000564000c1e1900 */
[--C-:B------:R-:W-:Y:S02]  /*0a40*/  IMAD.WIDE.U32 R4, R41, 0x4, R2.reuse ;  /* 0x0000000429047825 */ /* 0x100fe400078e0002 */
[----:B------:R3:W5:Y:S02]  /*0a50*/  LDG.E R142, desc[UR4][R142.64] ;  /* 0x000000048e8e7981 */ /* 0x000764000c1e1900 */
[--C-:B------:R-:W-:Y:S01]  /*0a60*/  IMAD.WIDE.U32 R6, R39, 0x4, R2.reuse ;  /* 0x0000000427067825 */ /* 0x100fe200078e0002 */
[C---:B0-----:R-:W-:Y:S01]  /*0a70*/  IADD3 R147, PT, PT, R41.reuse, 0x1800, RZ ;  /* 0x0000180029937810 */ /* 0x041fe20007ffe0ff */
[----:B------:R0:W5:Y:S01]  /*0a80*/  LDG.E R153, desc[UR4][R4.64] ;  /* 0x0000000404997981 */ /* 0x000162000c1e1900 */
[----:B--2---:R-:W-:Y:S01]  /*0a90*/  IADD3 R145, PT, PT, R41, 0x1600, RZ ;  /* 0x0000160029917810 */ /* 0x004fe20007ffe0ff */
[----:B------:R-:W-:-:S02]  /*0aa0*/  IMAD.WIDE.U32 R8, R137, 0x4, R2 ;  /* 0x0000000489087825 */ /* 0x000fc400078e0002 */
[----:B------:R2:W5:Y:S01]  /*0ab0*/  LDG.E R152, desc[UR4][R6.64] ;  /* 0x0000000406987981 */ /* 0x000562000c1e1900 */
[----:B---3--:R-:W-:Y:S01]  /*0ac0*/  IADD3 R143, PT, PT, R41, 0x1400, RZ ;  /* 0x00001400298f7810 */ /* 0x008fe20007ffe0ff */
[--C-:B------:R-:W-:Y:S02]  /*0ad0*/  IMAD.WIDE.U32 R10, R139, 0x4, R2.reuse ;  /* 0x000000048b0a7825 */ /* 0x100fe400078e0002 */
[----:B------:R-:W5:Y:S02]  /*0ae0*/  LDG.E R136, desc[UR4][R8.64] ;  /* 0x0000000408887981 */ /* 0x000f64000c1e1900 */
[--C-:B0-----:R-:W-:Y:S02]  /*0af0*/  IMAD.WIDE.U32 R4, R133, 0x4, R2.reuse ;  /* 0x0000000485047825 */ /* 0x101fe400078e0002 */
[----:B------:R-:W5:Y:S02]  /*0b00*/  LDG.E R134, desc[UR4][R10.64] ;  /* 0x000000040a867981 */ /* 0x000f64000c1e1900 */
        /* <DEDUP_REMOVED lines=10> */
[--C-:B------:R-:W-:Y:S02]  /*0bb0*/  IMAD.WIDE.U32 R22, R149, 0x4, R2.reuse ;  /* 0x0000000495167825 */ /* 0x100fe400078e0002 */
[----:B------:R-:W5:Y:S02]  /*0bc0*/  LDG.E R156, desc[UR4][R18.64] ;  /* 0x00000004129c7981 */ /* 0x000f64000c1e1900 */
[----:B------:R-:W-:-:S02]  /*0bd0*/  IMAD.WIDE.U32 R26, R151, 0x4, R2 ;  /* 0x00000004971a7825 */ /* 0x000fc400078e0002 */
[----:B------:R-:W5:Y:S02]  /*0be0*/  LDG.E R157, desc[UR4][R22.64] ;  /* 0x00000004169d7981 */ /* 0x000f64000c1e1900 */
[--C-:B-1----:R-:W-:Y:S02]  /*0bf0*/  IMAD.WIDE.U32 R2, R41, 0x8, R20.reuse ;  /* 0x0000000829027825 */ /* 0x102fe400078e0014 */
[----:B------:R1:W5:Y:S02]  /*0c00*/  LDG.E R158, desc[UR4][R26.64] ;  /* 0x000000041a9e7981 */ /* 0x000364000c1e1900 */
[--C-:B0-----:R-:W-:Y:S02]  /*0c10*/  IMAD.WIDE.U32 R4, R39, 0x8, R20.reuse ;  /* 0x0000000827047825 */ /* 0x101fe400078e0014 */
[----:B------:R-:W5:Y:S02]  /*0c20*/  LDG.E.64 R2, desc[UR4][R2.64] ;  /* 0x0000000402027981 */ /* 0x000f64000c1e1b00 */
[----:B--2---:R-:W-:-:S02]  /*0c30*/  IMAD.WIDE.U32 R6, R37, 0x8, R20 ;  /* 0x0000000825067825 */ /* 0x004fc400078e0014 */
[----:B------:R-:W5:Y:S02]  /*0c40*/  LDG.E.64 R4, desc[UR4][R4.64] ;  /* 0x0000000404047981 */ /* 0x000f64000c1e1b00 */
[--C-:B------:R-:W-:Y:S02]  /*0c50*/  IMAD.WIDE.U32 R8, R35, 0x8, R20.reuse ;  /* 0x0000000823087825 */ /* 0x100fe400078e0014 */
[----:B------:R-:W5:Y:S02]  /*0c60*/  LDG.E.64 R6, desc[UR4][R6.64] ;  /* 0x0000000406067981 */ /* 0x000f64000c1e1b00 */
[--C-:B------:R-:W-:Y:S02]  /*0c70*/  IMAD.WIDE.U32 R10, R33, 0x8, R20.reuse ;  /* 0x00000008210a7825 */ /* 0x100fe400078e0014 */
[----:B------:R-:W5:Y:S02]  /*0c80*/  LDG.E.64 R8, desc[UR4][R8.64] ;  /* 0x0000000408087981 */ /* 0x000f64000c1e1b00 */
[----:B---3--:R-:W-:-:S02]  /*0c90*/  IMAD.WIDE.U32 R12, R133, 0x8, R20 ;  /* 0x00000008850c7825 */ /* 0x008fc400078e0014 */
[----:B------:R-:W5:Y:S02]  /*0ca0*/  LDG.E.64 R10, desc[UR4][R10.64] ;  /* 0x000000040a0a7981 */ /* 0x000f64000c1e1b00 */
[--C-:B----4-:R-:W-:Y:S02]  /*0cb0*/  IMAD.WIDE.U32 R14, R135, 0x8, R20.reuse ;  /* 0x00000008870e7825 */ /* 0x110fe400078e0014 */
        /* <DEDUP_REMOVED lines=17> */
[----:B------:R-:W5:Y:S01]  /*0dd0*/  LDG.E.64 R20, desc[UR4][R20.64] ;  /* 0x0000000414147981 */ /* 0x000f62000c1e1b00 */
[----:B------:R-:W-:Y:S05]  /*0de0*/  BRA `(.L_x_1261) ;  /* 0x0000000400307947 */ /* 0x000fea0003800000 */
.L_x_1260:
        /* <DEDUP_REMOVED lines=75> */
[----:B------:R-:W5:Y:S02]  /*12a0*/  LDG.E.64 R20, desc[UR4][R20.64] ;  /* 0x0000000414147981 */ /* 0x000f64000c1e1b00 */
.L_x_1261:
[----:B------:R-:W-:Y:S05]  /*12b0*/  @P0 BRA `(.L_x_1262) ;  /* 0x0000000c00c40947 */ /* 0x000fea0003800000 */
[--C-:B-----5:R-:W-:Y:S02]  /*12c0*/  HADD2.F32 R192, -RZ, R132.reuse.H0_H0 ;  /* 0x20000084ffc07230 */ /* 0x120fe40000004100 */
[--C-:B------:R-:W-:Y:S01]  /*12d0*/  FADD.FTZ R3, R3, -R0.reuse ;  /* 0x8000000003037221 */ /* 0x100fe20000010000 */
[----:B------:R-:W-:Y:S02]  /*12e0*/  HADD2.F32 R201, -RZ, R132.H1_H1 ;  /* 0x30000084ffc97230 */ /* 0x000fe40000004100 */
[--C-:B------:R-:W-:Y:S01]  /*12f0*/  FADD.FTZ R159, R2, -R0.reuse ;  /* 0x80000000029f7221 */ /* 0x100fe20000010000 */
[----:B------:R-:W-:Y:S02]  /*1300*/  HADD2.F32 R175, -RZ, R153.H0_H0 ;  /* 0x20000099ffaf7230 */ /* 0x000fe40000004100 */
[----:B------:R-:W-:Y:S01]  /*1310*/  FMUL.FTZ R2, R32, R3 ;  /* 0x0000000320027220 */ /* 0x000fe20000410000 */
[----:B------:R-:W-:Y:S02]  /*1320*/  HADD2.F32 R132, -RZ, R148.H0_H0 ;  /* 0x20000094ff847230 */ /* 0x000fe40000004100 */
        /* <DEDUP_REMOVED lines=35> */
[----:B------:R-:W-:Y:S01]  /*1560*/  FMUL.FTZ R21, R32, R183 ;  /* 0x000000b720157220 */ /* 0x000fe20000410000 */
[----:B------:R-:W-:Y:S02]  /*1570*/  HADD2.F32 R14, -RZ, R136.H1_H1 ;  /* 0x30000088ff0e7230 */ /* 0x000fe40000004100 */
[----:B------:R-:W-:Y:S01]  /*1580*/  FADD.FTZ R132, RZ, R3 ;  /* 0x00000003ff847221 */ /* 0x000fe20000010000 */
[----:B------:R-:W-:Y:S02]  /*1590*/  HADD2.F32 R153, -RZ, R152.H0_H0 ;  /* 0x20000098ff997230 */ /* 0x000fe40000004100 */
[----:B------:R-:W-:Y:S01]  /*15a0*/  FFMA.FTZ R183, R0, R3, RZ ;  /* 0x0000000300b77223 */ /* 0x000fe200000100ff */
[--C-:B------:R-:W-:Y:S02]  /*15b0*/  HADD2.F32 R196, -RZ, R155.reuse.H0_H0 ;  /* 0x2000009bffc47230 */ /* 0x100fe40000004100 */
[----:B------:R-:W-:Y:S01]  /*15c0*/  FMUL.FTZ R16, R32, R161 ;  /* 0x000000a120107220 */ /* 0x000fe20000410000 */
[----:B------:R-:W-:-:S02]  /*15d0*/  HADD2.F32 R205, -RZ, R155.H1_H1 ;  /* 0x3000009bffcd7230 */ /* 0x000fc40000004100 */
[----:B------:R-:W-:Y:S01]  /*15e0*/  FMUL.FTZ R155, R134, R177 ;  /* 0x000000b1869b7220 */ /* 0x000fe20000410000 */
[--C-:B------:R-:W-:Y:S02]  /*15f0*/  HADD2.F32 R136, -RZ, R127.reuse.H0_H0 ;  /* 0x2000007fff887230 */ /* 0x100fe40000004100 */
[----:B------:R-:W-:Y:S01]  /*1600*/  FMUL.FTZ R17, R32, R163 ;  /* 0x000000a320117220 */ /* 0x000fe20000410000 */
[----:B------:R-:W-:Y:S02]  /*1610*/  HADD2.F32 R152, -RZ, R152.H1_H1 ;  /* 0x30000098ff987230 */ /* 0x000fe40000004100 */
[----:B------:R-:W-:Y:S01]  /*1620*/  FADD.FTZ R134, R132, R155 ;  /* 0x0000009b84867221 */ /* 0x000fe20000010000 */
[----:B------:R-:W-:Y:S02]  /*1630*/  HADD2.F32 R185, -RZ, R127.H1_H1 ;  /* 0x3000007fffb97230 */ /* 0x000fe40000004100 */
[----:B------:R-:W-:Y:S01]  /*1640*/  FFMA.FTZ R183, R2, R155, R183 ;  /* 0x0000009b02b77223 */ /* 0x000fe200000100b7 */
[----:B------:R-:W-:-:S02]  /*1650*/  HADD2.F32 R200, -RZ, R157.H0_H0 ;  /* 0x2000009dffc87230 */ /* 0x000fc40000004100 */
[----:B------:R-:W-:Y:S01]  /*1660*/  FMUL.FTZ R22, R32, R187 ;  /* 0x000000bb20167220 */ /* 0x000fe20000410000 */
[----:B------:R-:W-:Y:S02]  /*1670*/  HADD2.F32 R209, -RZ, R157.H1_H1 ;  /* 0x3000009dffd17230 */ /* 0x000fe40000004100 */
[----:B------:R-:W-:Y:S01]  /*1680*/  FMUL.FTZ R157, R136, R153 ;  /* 0x00000099889d7220 */ /* 0x000fe20000410000 */
[--C-:B------:R-:W-:Y:S02]  /*1690*/  HADD2.F32 R197, -RZ, R138.reuse.H0_H0 ;  /* 0x2000008affc57230 */ /* 0x100fe40000004100 */
        /* <DEDUP_REMOVED lines=8> */
[----:B------:R-:W-:Y:S01]  /*1720*/  FFMA.FTZ R183, R17, R132, R134 ;  /* 0x0000008411b77223 */ /* 0x000fe20000010086 */
[----:B------:R-:W-:Y:S02]  /*1730*/  HADD2.F32 R146, -RZ, R146.H1_H1 ;  /* 0x30000092ff927230 */ /* 0x000fe40000004100 */
[----:B------:R-:W-:Y:S01]  /*1740*/  FMUL.FTZ R187, R138, R179 ;  /* 0x000000b38abb7220 */ /* 0x000fe20000410000 */
[----:B------:R-:W-:-:S02]  /*1750*/  HADD2.F32 R144, -RZ, R144.H1_H1 ;  /* 0x30000090ff907230 */ /* 0x000fc40000004100 */
[----:B------:R-:W-:Y:S01]  /*1760*/  FADD.FTZ R138, R185, R132 ;  /* 0x00000084b98a7221 */ /* 0x000fe20000010000 */
[--C-:B------:R-:W-:Y:S02]  /*1770*/  HADD2.F32 R195, -RZ, R140.reuse.H0_H0 ;  /* 0x2000008cffc37230 */ /* 0x100fe40000004100 */
[C---:B------:R-:W-:Y:S01]  /*1780*/  FMUL.FTZ R19, R32.reuse, R167 ;  /* 0x000000a720137220 */ /* 0x040fe20000410000 */
[----:B------:R-:W-:Y:S02]  /*1790*/  HADD2.F32 R10, -RZ, R140.H1_H1 ;  /* 0x3000008cff0a7230 */ /* 0x000fe40000004100 */
[C---:B------:R-:W-:Y:S01]  /*17a0*/  FMUL.FTZ R20, R32.reuse, R169 ;  /* 0x000000a920147220 */ /* 0x040fe20000410000 */
        /* <DEDUP_REMOVED lines=22> */
[----:B------:R-:W-:Y:S02]  /*1910*/  HADD2.F32 R207, -RZ, R156.H1_H1 ;  /* 0x3000009cffcf7230 */ /* 0x000fe40000004100 */
[----:B------:R-:W-:Y:S01]  /*1920*/  FMUL.FTZ R181, R174, R197 ;  /* 0x000000c5aeb57220 */ /* 0x000fe20000410000 */
[----:B------:R-:W-:Y:S02]  /*1930*/  HADD2.F32 R191, -RZ, R122.H1_H1 ;  /* 0x3000007affbf7230 */ /* 0x000fe40000004100 */
[----:B------:R-:W-:Y:S01]  /*1940*/  FADD.FTZ R219, R178, R189 ;  /* 0x000000bdb2db7221 */ /* 0x000fe20000010000 */
[----:B------:R-:W-:Y:S02]  /*1950*/  HADD2.F32 R156, -RZ, R121.H0_H0 ;  /* 0x20000079ff9c7230 */ /* 0x000fe40000004100 */
[----:B------:R-:W-:Y:S01]  /*1960*/  FFMA.FTZ R174, R20, R189, R217 ;  /* 0x000000bd14ae7223 */ /* 0x000fe200000100d9 */
[----:B------:R-:W-:-:S02]  /*1970*/  HADD2.F32 R180, -RZ, R123.H0_H0 ;  /* 0x2000007bffb47230 */ /* 0x000fc40000004100 */
[----:B------:R-:W-:Y:S01]  /*1980*/  FMUL.FTZ R178, R191, R12 ;  /* 0x0000000cbfb27220 */ /* 0x000fe20000410000 */
[--C-:B------:R-:W-:Y:S02]  /*1990*/  HADD2.F32 R194, -RZ, R154.reuse.H0_H0 ;  /* 0x2000009affc27230 */ /* 0x100fe40000004100 */
[----:B------:R-:W-:Y:S01]  /*19a0*/  FMUL.FTZ R191, R156, R13 ;  /* 0x0000000d9cbf7220 */ /* 0x000fe20000410000 */
[----:B------:R-:W-:Y:S01]  /*19b0*/  FADD.FTZ R156, R219, R134 ;  /* 0x00000086db9c7221 */ /* 0x000fe20000010000 */
[----:B------:R-:W-:Y:S02]  /*19c0*/  HADD2.F32 R203, -RZ, R154.H1_H1 ;  /* 0x3000009affcb7230 */ /* 0x000fe40000004100 */
[----:B------:R-:W-:Y:S01]  /*19d0*/  FFMA.FTZ R217, R21, R134, R174 ;  /* 0x0000008615d97223 */ /* 0x000fe200000100ae */
[----:B------:R-:W-:Y:S02]  /*19e0*/  HADD2.F32 R193, -RZ, R121.H1_H1 ;  /* 0x30000079ffc17230 */ /* 0x000fe40000004100 */
[----:B------:R-:W-:Y:S01]  /*19f0*/  FMUL.FTZ R183, R180, R195 ;  /* 0x000000c3b4b77220 */ /* 0x000fe20000410000 */
[----:B------:R-:W-:-:S02]  /*1a00*/  HADD2.F32 R154, -RZ, R120.H0_H0 ;  /* 0x20000078ff9a7230 */ /* 0x000fc40000004100 */
[----:B------:R-:W-:Y:S01]  /*1a10*/  FADD.FTZ R219, R156, R185 ;  /* 0x000000b99cdb7221 */ /* 0x000fe20000010000 */
[----:B------:R-:W-:Y:S02]  /*1a20*/  HADD2.F32 R215, -RZ, R120.H1_H1 ;  /* 0x30000078ffd77230 */ /* 0x000fe40000004100 */
[----:B------:R-:W-:Y:S01]  /*1a30*/  FFMA.FTZ R180, R22, R185, R217 ;  /* 0x000000b916b47223 */ /* 0x000fe200000100d9 */
[----:B------:R-:W-:Y:S01]  /*1a40*/  FMUL.FTZ R174, R193, R14 ;  /* 0x0000000ec1ae7220 */ /* 0x000fe20000410000 */
[--C-:B------:R-:W-:Y:S02]  /*1a50*/  HADD2.F32 R202, -RZ, R158.reuse.H0_H0 ;  /* 0x2000009effca7230 */ /* 0x100fe40000004100 */
        /* <DEDUP_REMOVED lines=10> */
[----:B------:R-:W-:Y:S01]  /*1b00*/  FMUL.FTZ R156, R173, R192 ;  /* 0x000000c0ad9c7220 */ /* 0x000fe20000410000 */
[----:B------:R-:W-:-:S02]  /*1b10*/  HADD2.F32 R171, -RZ, R117.H0_H0 ;  /* 0x20000075ffab7230 */ /* 0x000fc40000004100 */
[----:B------:R-:W-:Y:S01]  /*1b20*/  FADD.FTZ R217, R182, R183 ;  /* 0x000000b7b6d97221 */ /* 0x000fe20000010000 */
[----:B------:R-:W-:Y:S02]  /*1b30*/  HADD2.F32 R176, -RZ, R117.H1_H1 ;  /* 0x30000075ffb07230 */ /* 0x000fe40000004100 */
[----:B------:R-:W-:Y:S01]  /*1b40*/  FMUL.FTZ R25, R32, R225 ;  /* 0x000000e120197220 */ /* 0x000fe20000410000 */
[----:B------:R-:W-:Y:S01]  /*1b50*/  FMUL.FTZ R173, R158, R201 ;  /* 0x000000c99ead7220 */ /* 0x000fe20000410000 */
[----:B------:R-:W-:Y:S01]  /*1b60*/  FFMA.FTZ R180, R24, R183, R215 ;  /* 0x000000b718b47223 */ /* 0x000fe200000100d7 */
[--C-:B------:R-:W-:Y:S02]  /*1b70*/  HADD2.F32 R9, -RZ, R116.reuse.H0_H0 ;  /* 0x20000074ff097230 */ /* 0x100fe40000004100 */
[----:B------:R-:W-:Y:S01]  /*1b80*/  FMUL.FTZ R158, R213, R194 ;  /* 0x000000c2d59e7220 */ /* 0x000fe20000410000 */
[----:B------:R-:W-:Y:S01]  /*1b90*/  FMUL.FTZ R213, R172, R203 ;  /* 0x000000cbacd57220 */ /* 0x000fe20000410000 */
[----:B------:R-:W-:Y:S01]  /*1ba0*/  FMUL.FTZ R172, R171, R196 ;  /* 0x000000c4abac7220 */ /* 0x000fe20000410000 */
[----:B------:R-:W-:Y:S01]  /*1bb0*/  FADD.FTZ R182, R217, R140 ;  /* 0x0000008cd9b67221 */ /* 0x000fe20000010000 */
[----:B------:R-:W-:Y:S01]  /*1bc0*/  FMUL.FTZ R26, R32, R227 ;  /* 0x000000e3201a7220 */ /* 0x000fe20000410000 */
[----:B------:R-:W-:Y:S01]  /*1bd0*/  FFMA.FTZ R171, R25, R140, R180 ;  /* 0x0000008c19ab7223 */ /* 0x000fe200000100b4 */
[----:B------:R-:W-:-:S02]  /*1be0*/  HADD2.F32 R8, -RZ, R116.H1_H1 ;  /* 0x30000074ff087230 */ /* 0x000fc40000004100 */
[----:B------:R-:W-:Y:S01]  /*1bf0*/  FMUL.FTZ R215, R176, R205 ;  /* 0x000000cdb0d77220 */ /* 0x000fe20000410000 */
[--C-:B------:R-:W-:Y:S02]  /*1c00*/  HADD2.F32 R7, -RZ, R115.reuse.H0_H0 ;  /* 0x20000073ff077230 */ /* 0x100fe40000004100 */
[----:B------:R-:W-:Y:S01]  /*1c10*/  FMUL.FTZ R176, R9, R198 ;  /* 0x000000c609b07220 */ /* 0x000fe20000410000 */
[----:B------:R-:W-:Y:S01]  /*1c20*/  FADD.FTZ R9, R182, R181 ;  /* 0x000000b5b6097221 */ /* 0x000fe20000010000 */
[----:B------:R-:W-:Y:S01]  /*1c30*/  FMUL.FTZ R27, R32, R229 ;  /* 0x000000e5201b7220 */ /* 0x000fe20000410000 */
[----:B------:R-:W-:Y:S01]  /*1c40*/  FFMA.FTZ R182, R26, R181, R171 ;  /* 0x000000b51ab67223 */ /* 0x000fe200000100ab */
[----:B------:R-:W-:Y:S02]  /*1c50*/  HADD2.F32 R6, -RZ, R115.H1_H1 ;  /* 0x30000073ff067230 */ /* 0x000fe40000004100 */
[----:B------:R-:W-:Y:S01]  /*1c60*/  FMUL.FTZ R221, R8, R207 ;  /* 0x000000cf08dd7220 */ /* 0x000fe20000410000 */
[----:B------:R-:W-:Y:S01]  /*1c70*/  FMUL.FTZ R180, R7, R200 ;  /* 0x000000c807b47220 */ /* 0x000fe20000410000 */
[----:B------:R-:W-:Y:S01]  /*1c80*/  FADD.FTZ R8, R9, R178 ;  /* 0x000000b209087221 */ /* 0x000fe20000010000 */
[----:B------:R-:W-:Y:S01]  /*1c90*/  FMUL.FTZ R28, R32, R231 ;  /* 0x000000e7201c7220 */ /* 0x000fe20000410000 */
[----:B------:R-:W-:Y:S01]  /*1ca0*/  FFMA.FTZ R7, R27, R178, R182 ;  /* 0x000000b21b077223 */ /* 0x000fe200000100b6 */
[----:B------:R-:W-:-:S02]  /*1cb0*/  HADD2.F32 R4, -RZ, R114.H1_H1 ;  /* 0x30000072ff047230 */ /* 0x000fc40000004100 */
        /* <DEDUP_REMOVED lines=32> */
[----:B------:R-:W-:-:S02]  /*1ec0*/  HADD2.F32 R5, -RZ, R114.H0_H0 ;  /* 0x20000072ff057230 */ /* 0x000fc40000004100 */
        /* <DEDUP_REMOVED lines=48> */
.L_x_1262:
[----:B------:R-:W-:Y:S02]  /*21d0*/  HADD2.F32 R196, -RZ, R111.H1_H1 ;  /* 0x3000006fffc47230 */ /* 0x000fe40000004100 */
[----:B------:R-:W-:Y:S02]  /*21e0*/  HADD2.F32 R203, -RZ, R107.H0_H0 ;  /* 0x2000006bffcb7230 */ /* 0x000fe40000004100 */
[----:B------:R-:W-:Y:S02]  /*21f0*/  HADD2.F32 R208, -RZ, R127.H0_H0 ;  /* 0x2000007fffd07230 */ /* 0x000fe40000004100 */
[----:B-----5:R-:W-:Y:S01]  /*2200*/  FADD.FTZ R196, -R196, R7 ;  /* 0x00000007c4c47221 */ /* 0x020fe20000010100 */
[----:B------:R-:W-:Y:S02]  /*2210*/  HADD2.F32 R7, -RZ, R110.H0_H0 ;  /* 0x2000006eff077230 */ /* 0x000fe40000004100 */
[----:B------:R-:W-:Y:S01]  /*2220*/  FADD.FTZ R203, -R203, R14 ;  /* 0x0000000ecbcb7221 */ /* 0x000fe20000010100 */
[----:B------:R-:W0:Y:S01]  /*2230*/  MUFU.RCP R190, R208 ;  /* 0x000000d000be7308 */ /* 0x000e220000001000 */
[----:B------:R-:W-:-:S02]  /*2240*/  HADD2.F32 R193, -RZ, R113.H0_H0 ;  /* 0x20000071ffc17230 */ /* 0x000fc40000004100 */
[----:B------:R-:W-:Y:S01]  /*2250*/  FADD.FTZ R198, -R7, R8 ;  /* 0x0000000807c67221 */ /* 0x000fe20000010100 */
[----:B------:R-:W-:Y:S02]  /*2260*/  HADD2.F32 R8, -RZ, R107.H1_H1 ;  /* 0x3000006bff087230 */ /* 0x000fe40000004100 */
[----:B------:R-:W-:Y:S02]  /*2270*/  HADD2.F32 R192, -RZ, R113.H1_H1 ;  /* 0x30000071ffc07230 */ /* 0x000fe40000004100 */
[----:B------:R-:W-:Y:S01]  /*2280*/  FADD.FTZ R193, -R193, R2 ;  /* 0x00000002c1c17221 */ /* 0x000fe20000010100 */
[----:B------:R-:W-:Y:S02]  /*2290*/  HADD2.F32 R169, -RZ, R111.H0_H0 ;  /* 0x2000006fffa97230 */ /* 0x000fe40000004100 */
[----:B------:R-:W-:Y:S01]  /*22a0*/  FADD.FTZ R14, -R8, R15 ;  /* 0x0000000f080e7221 */ /* 0x000fe20000010100 */
[----:B------:R-:W-:Y:S02]  /*22b0*/  HADD2.F32 R15, -RZ, R106.H0_H0 ;  /* 0x2000006aff0f7230 */ /* 0x000fe40000004100 */
[----:B------:R-:W-:Y:S01]  /*22c0*/  FADD.FTZ R2, -R192, R3 ;  /* 0x00000003c0027221 */ /* 0x000fe20000010100 */
[----:B------:R-:W-:-:S02]  /*22d0*/  HADD2.F32 R186, -RZ, R125.H0_H0 ;  /* 0x2000007dffba7230 */ /* 0x000fc40000004100 */
[----:B------:R-:W-:Y:S01]  /*22e0*/  FADD.FTZ R192, -R169, R6 ;  /* 0x00000006a9c07221 */ /* 0x000fe20000010100 */
[----:B------:R-:W-:Y:S02]  /*22f0*/  HADD2.F32 R195, -RZ, R112.H0_H0 ;  /* 0x20000070ffc37230 */ /* 0x000fe40000004100 */
[----:B------:R-:W-:Y:S01]  /*2300*/  FADD.FTZ R15, -R15, R16 ;  /* 0x000000100f0f7221 */ /* 0x000fe20000010100 */
[----:B------:R-:W-:Y:S01]  /*2310*/  HADD2.F32 R16, -RZ, R102.H1_H1 ;  /* 0x30000066ff107230 */ /* 0x000fe20000004100 */
[----:B------:R-:W-:Y:S01]  /*2320*/  MUFU.RCP R175, R186 ;  /* 0x000000ba00af7308 */ /* 0x000fe20000001000 */
[----:B------:R-:W-:Y:S02]  /*2330*/  HADD2.F32 R6, -RZ, R110.H1_H1 ;  /* 0x3000006eff067230 */ /* 0x000fe40000004100 */
[----:B------:R-:W-:Y:S01]  /*2340*/  FADD.FTZ R195, -R195, R4 ;  /* 0x00000004c3c37221 */ /* 0x000fe20000010100 */
[----:B------:R-:W-:Y:S02]  /*2350*/  HADD2.F32 R207, -RZ, R105.H0_H0 ;  /* 0x20000069ffcf7230 */ /* 0x000fe40000004100 */
[----:B------:R-:W-:Y:S01]  /*2360*/  FADD.FTZ R228, -R16, R27 ;  /* 0x0000001b10e47221 */ /* 0x000fe20000010100 */
[----:B------:R-:W-:-:S02]  /*2370*/  HADD2.F32 R188, -RZ, R126.H1_H1 ;  /* 0x3000007effbc7230 */ /* 0x000fc40000004100 */
[----:B------:R-:W-:Y:S01]  /*2380*/  FADD.FTZ R197, -R6, R9 ;  /* 0x0000000906c57221 */ /* 0x000fe20000010100 */
[----:B------:R-:W-:Y:S02]  /*2390*/  HADD2.F32 R171, -RZ, R120.H1_H1 ;  /* 0x30000078ffab7230 */ /* 0x000fe40000004100 */
[----:B------:R-:W-:Y:S01]  /*23a0*/  FADD.FTZ R207, -R207, R24 ;  /* 0x00000018cfcf7221 */ /* 0x000fe20000010100 */
[----:B------:R-:W-:Y:S01]  /*23b0*/  HADD2.F32 R173, -RZ, R119.H0_H0 ;  /* 0x20000077ffad7230 */ /* 0x000fe20000004100 */
[----:B------:R-:W1:Y:S01]  /*23c0*/  MUFU.RCP R177, R188 ;  /* 0x000000bc00b17308 */ /* 0x000e620000001000 */
[----:B------:R-:W-:Y:S02]  /*23d0*/  HADD2.F32 R218, -RZ, R106.H1_H1 ;  /* 0x3000006affda7230 */ /* 0x000fe40000004100 */
[----:B------:R-:W-:Y:S02]  /*23e0*/  HADD2.F32 R16, -RZ, R100.H1_H1 ;  /* 0x30000064ff107230 */ /* 0x000fe40000004100 */
[----:B------:R-:W-:-:S02]  /*23f0*/  HADD2.F32 R172, -RZ, R120.H0_H0 ;  /* 0x20000078ffac7230 */ /* 0x000fc40000004100 */
[----:B------:R-:W-:Y:S01]  /*2400*/  FADD.FTZ R218, -R218, R17 ;  /* 0x00000011dada7221 */ /* 0x000fe20000010100 */
[----:B------:R-:W-:Y:S01]  /*2410*/  HADD2.F32 R202, -RZ, R148.H0_H0 ;  /* 0x20000094ffca7230 */ /* 0x000fe20000004100 */
[----:B------:R-:W-:Y:S01]  /*2420*/  MUFU.RCP R159, R171 ;  /* 0x000000ab009f7308 */ /* 0x000fe20000001000 */
[----:B------:R-:W-:Y:S02]  /*2430*/  HADD2.F32 R181, -RZ, R123.H1_H1 ;  /* 0x3000007bffb57230 */ /* 0x000fe40000004100 */
[----:B------:R-:W-:Y:S01]  /*2440*/  FADD.FTZ R221, -R16, R19 ;  /* 0x0000001310dd7221 */ /* 0x000fe20000010100 */
[----:B------:R-:W-:Y:S02]  /*2450*/  HADD2.F32 R4, -RZ, R119.H1_H1 ;  /* 0x30000077ff047230 */ /* 0x000fe40000004100 */
[----:B0-----:R-:W-:Y:S01]  /*2460*/  FMUL.FTZ R16, R195, R190 ;  /* 0x000000bec3107220 */ /* 0x001fe20000410000 */
[----:B------:R-:W-:Y:S02]  /*2470*/  HADD2.F32 R184, -RZ, R124.H0_H0 ;  /* 0x2000007cffb87230 */ /* 0x000fe40000004100 */
[----:B------:R-:W-:Y:S01]  /*2480*/  HADD2.F32 R9, -RZ, R116.H0_H0 ;  /* 0x20000074ff097230 */ /* 0x000fe20000004100 */
[----:B------:R-:W-:Y:S01]  /*2490*/  MUFU.RCP R3, R173 ;  /* 0x000000ad00037308 */ /* 0x000fe20000001000 */
[----:B------:R-:W-:-:S02]  /*24a0*/  HADD2.F32 R219, -RZ, R114.H0_H0 ;  /* 0x20000072ffdb7230 */ /* 0x000fc40000004100 */
[----:B-1----:R-:W-:Y:S01]  /*24b0*/  FMUL.FTZ R19, R196, R177 ;  /* 0x000000b1c4137220 */ /* 0x002fe20000410000 */
[----:B------:R-:W-:Y:S02]  /*24c0*/  HADD2.F32 R204, -RZ, R126.H0_H0 ;  /* 0x2000007effcc7230 */ /* 0x000fe40000004100 */
[----:B------:R-:W-:Y:S02]  /*24d0*/  HADD2.F32 R182, -RZ, R123.H0_H0 ;  /* 0x2000007bffb67230 */ /* 0x000fe40000004100 */
[----:B------:R-:W-:Y:S01]  /*24e0*/  HADD2.F32 R24, -RZ, R101.H1_H1 ;  /* 0x30000065ff187230 */ /* 0x000fe20000004100 */
[----:B------:R-:W0:Y:S01]  /*24f0*/  MUFU.RCP R160, R172 ;  /* 0x000000ac00a07308 */ /* 0x000e220000001000 */
[----:B------:R-:W-:Y:S02]  /*2500*/  HADD2.F32 R216, -RZ, R108.H1_H1 ;  /* 0x3000006cffd87230 */ /* 0x000fe40000004100 */
[----:B------:R-:W-:Y:S02]  /*2510*/  HADD2.F32 R210, -RZ, R148.H1_H1 ;  /* 0x30000094ffd27230 */ /* 0x000fe40000004100 */
[----:B------:R-:W-:Y:S01]  /*2520*/  FADD.FTZ R232, -R24, R23 ;  /* 0x0000001718e87221 */ /* 0x000fe20000010100 */
[----:B------:R-:W-:-:S02]  /*2530*/  HADD2.F32 R180, -RZ, R122.H0_H0 ;  /* 0x2000007affb47230 */ /* 0x000fc40000004100 */
[----:B------:R-:W-:Y:S01]  /*2540*/  FADD.FTZ R216, -R216, R13 ;  /* 0x0000000dd8d87221 */ /* 0x000fe20000010100 */
[----:B------:R-:W-:Y:S01]  /*2550*/  HADD2.F32 R17, -RZ, R104.H0_H0 ;  /* 0x20000068ff117230 */ /* 0x000fe20000004100 */
[----:B------:R-:W1:Y:S01]  /*2560*/  MUFU.RCP R0, R202 ;  /* 0x000000ca00007308 */ /* 0x000e620000001000 */
[----:B------:R-:W-:Y:S02]  /*2570*/  HADD2.F32 R183, -RZ, R124.H1_H1 ;  /* 0x3000007cffb77230 */ /* 0x000fe40000004100 */
[----:B------:R-:W-:Y:S02]  /*2580*/  HADD2.F32 R178, -RZ, R122.H1_H1 ;  /* 0x3000007affb27230 */ /* 0x000fe40000004100 */
[----:B------:R-:W-:Y:S01]  /*2590*/  FADD.FTZ R222, -R17, R30 ;  /* 0x0000001e11de7221 */ /* 0x000fe20000010100 */
[----:B------:R-:W-:Y:S02]  /*25a0*/  HADD2.F32 R8, -RZ, R117.H1_H1 ;  /* 0x30000075ff087230 */ /* 0x000fe40000004100 */
[----:B------:R-:W-:Y:S01]  /*25b0*/  HADD2.F32 R206, -RZ, R116.H1_H1 ;  /* 0x30000074ffce7230 */ /* 0x000fe20000004100 */
[----:B------:R-:W2:Y:S01]  /*25c0*/  MUFU.RCP R165, R181 ;  /* 0x000000b500a57308 */ /* 0x000ea20000001000 */
[----:B------:R-:W-:-:S02]  /*25d0*/  HADD2.F32 R194, -RZ, R112.H1_H1 ;  /* 0x30000070ffc27230 */ /* 0x000fc40000004100 */
[----:B0-----:R-:W-:Y:S01]  /*25e0*/  FMUL.FTZ R30, R207, R160 ;  /* 0x000000a0cf1e7220 */ /* 0x001fe20000410000 */
[----:B------:R-:W-:Y:S02]  /*25f0*/  HADD2.F32 R23, -RZ, R99.H0_H0 ;  /* 0x20000063ff177230 */ /* 0x000fe40000004100 */
[----:B------:R-:W-:Y:S02]  /*2600*/  HADD2.F32 R220, -RZ, R105.H1_H1 ;  /* 0x30000069ffdc7230 */ /* 0x000fe40000004100 */
[----:B------:R-:W-:Y:S01]  /*2610*/  FADD.FTZ R194, -R194, R5 ;  /* 0x00000005c2c27221 */ /* 0x000fe20000010100 */
[----:B------:R-:W-:Y:S01]  /*2620*/  HADD2.F32 R17, -RZ, R101.H0_H0 ;  /* 0x20000065ff117230 */ /* 0x000fe20000004100 */
[----:B------:R-:W0:Y:S01]  /*2630*/  MUFU.RCP R169, R4 ;  /* 0x0000000400a97308 */ /* 0x000e220000001000 */
[----:B------:R-:W-:Y:S02]  /*2640*/  HADD2.F32 R199, -RZ, R109.H0_H0 ;  /* 0x2000006dffc77230 */ /* 0x000fe40000004100 */
[----:B------:R-:W-:Y:S01]  /*2650*/  FADD.FTZ R223, -R23, R20 ;  /* 0x0000001417df7221 */ /* 0x000fe20000010100 */
[----:B------:R-:W-:-:S02]  /*2660*/  HADD2.F32 R187, -RZ, R127.H1_H1 ;  /* 0x3000007fffbb7230 */ /* 0x000fc40000004100 */
[----:B------:R-:W-:Y:S01]  /*2670*/  FADD.FTZ R220, -R220, R25 ;  /* 0x00000019dcdc7221 */ /* 0x000fe20000010100 */
[----:B------:R-:W-:Y:S02]  /*2680*/  HADD2.F32 R174, -RZ, R121.H1_H1 ;  /* 0x30000079ffae7230 */ /* 0x000fe40000004100 */
[----:B------:R-:W-:Y:S01]  /*2690*/  FMUL.FTZ R20, R198, R175 ;  /* 0x000000afc6147220 */ /* 0x000fe20000410000 */
[----:B------:R-:W-:Y:S01]  /*26a0*/  HADD2.F32 R201, -RZ, R108.H0_H0 ;  /* 0x2000006cffc97230 */ /* 0x000fe20000004100 */
[----:B------:R-:W3:Y:S01]  /*26b0*/  MUFU.RCP R168, R184 ;  /* 0x000000b800a87308 */ /* 0x000ee20000001000 */
[----:B------:R-:W-:Y:S02]  /*26c0*/  HADD2.F32 R224, -RZ, R104.H1_H1 ;  /* 0x30000068ffe07230 */ /* 0x000fe40000004100 */
[----:B------:R-:W-:Y:S01]  /*26d0*/  FADD.FTZ R230, -R17, R22 ;  /* 0x0000001611e67221 */ /* 0x000fe20000010100 */
[----:B------:R-:W-:Y:S02]  /*26e0*/  HADD2.F32 R5, -RZ, R118.H0_H0 ;  /* 0x20000076ff057230 */ /* 0x000fe40000004100 */
[----:B------:R-:W-:Y:S01]  /*26f0*/  FADD.FTZ R199, -R199, R10 ;  /* 0x0000000ac7c77221 */ /* 0x000fe20000010100 */
[----:B------:R-:W-:-:S02]  /*2700*/  HADD2.F32 R185, -RZ, R125.H1_H1 ;  /* 0x3000007dffb97230 */ /* 0x000fc40000004100 */
[----:B------:R-:W-:Y:S01]  /*2710*/  FADD.FTZ R201, -R201, R12 ;  /* 0x0000000cc9c97221 */ /* 0x000fe20000010100 */
[----:B------:R-:W-:Y:S01]  /*2720*/  HADD2.F32 R7, -RZ, R117.H0_H0 ;  /* 0x20000075ff077230 */ /* 0x000fe20000004100 */
[----:B------:R-:W4:Y:S01]  /*2730*/  MUFU.RCP R205, R9 ;  /* 0x0000000900cd7308 */ /* 0x000f220000001000 */
[----:B------:R-:W-:Y:S02]  /*2740*/  HADD2.F32 R200, -RZ, R109.H1_H1 ;  /* 0x3000006dffc87230 */ /* 0x000fe40000004100 */
[----:B------:R-:W-:Y:S01]  /*2750*/  FADD.FTZ R224, -R224, R31 ;  /* 0x0000001fe0e07221 */ /* 0x000fe20000010100 */
[----:B------:R-:W-:Y:S02]  /*2760*/  HADD2.F32 R175, -RZ, R153.H0_H0 ;  /* 0x20000099ffaf7230 */ /* 0x000fe40000004100 */
[----:B------:R-:W-:Y:S01]  /*2770*/  FMUL.FTZ R31, R220, R159 ;  /* 0x0000009fdc1f7220 */ /* 0x000fe20000410000 */
[----:B------:R-:W-:Y:S02]  /*2780*/  HADD2.F32 R176, -RZ, R121.H0_H0 ;  /* 0x20000079ffb07230 */ /* 0x000fe40000004100 */
[----:B------:R-:W-:Y:S01]  /*2790*/  FMUL.FTZ R159, R222, R3 ;  /* 0x00000003de9f7220 */ /* 0x000fe20000410000 */
[----:B------:R-:W-:Y:S01]  /*27a0*/  HADD2.F32 R22, -RZ, R99.H1_H1 ;  /* 0x30000063ff167230 */ /* 0x000fe20000004100 */
[----:B------:R-:W4:Y:S01]  /*27b0*/  MUFU.RCP R190, R219 ;  /* 0x000000db00be7308 */ /* 0x000f220000001000 */
[----:B------:R-:W-:-:S02]  /*27c0*/  HADD2.F32 R6, -RZ, R118.H1_H1 ;  /* 0x30000076ff067230 */ /* 0x000fc40000004100 */
[----:B------:R-:W-:Y:S01]  /*27d0*/  FADD.FTZ R200, -R200, R11 ;  /* 0x0000000bc8c87221 */ /* 0x000fe20000010100 */
[----:B------:R-:W-:Y:S02]  /*27e0*/  HADD2.F32 R17, -RZ, R100.H0_H0 ;  /* 0x20000064ff117230 */ /* 0x000fe40000004100 */
[----:B------:R-:W-:Y:S01]  /*27f0*/  FMUL.FTZ R3, R202, R175 ;  /* 0x000000afca037220 */ /* 0x000fe20000410000 */
[----:B------:R-:W-:Y:S02]  /*2800*/  HADD2.F32 R213, -RZ, R102.H0_H0 ;  /* 0x20000066ffd57230 */ /* 0x000fe40000004100 */
[----:B------:R-:W-:Y:S01]  /*2810*/  FADD.FTZ R225, -R22, R21 ;  /* 0x0000001516e17221 */ /* 0x000fe20000010100 */
[----:B------:R-:W-:Y:S01]  /*2820*/  HADD2.F32 R177, -RZ, R153.H1_H1 ;  /* 0x30000099ffb17230 */ /* 0x000fe20000004100 */
[----:B------:R-:W4:Y:S01]  /*2830*/  MUFU.RCP R179, R204 ;  /* 0x000000cc00b37308 */ /* 0x000f220000001000 */
[----:B-1----:R-:W-:Y:S01]  /*2840*/  FMUL.FTZ R0, R193, R0 ;  /* 0x00000000c1007220 */ /* 0x002fe20000410000 */
[----:B--2---:R-:W-:Y:S01]  /*2850*/  FMUL.FTZ R25, R216, R165 ;  /* 0x000000a5d8197220 */ /* 0x004fe20000410000 */
[----:B0-----:R-:W-:Y:S01]  /*2860*/  FMUL.FTZ R160, R224, R169 ;  /* 0x000000a9e0a07220 */ /* 0x001fe20000410000 */
[----:B------:R-:W-:Y:S01]  /*2870*/  FADD.FTZ R215, -R17, R18 ;  /* 0x0000001211d77221 */ /* 0x000fe20000010100 */
[----:B---3--:R-:W-:Y:S01]  /*2880*/  FMUL.FTZ R22, R199, R168 ;  /* 0x000000a8c7167220 */ /* 0x008fe20000410000 */
[----:B----4-:R-:W-:Y:S01]  /*2890*/  FMUL.FTZ R165, R230, R205 ;  /* 0x000000cde6a57220 */ /* 0x010fe20000410000 */
[----:B------:R-:W-:Y:S01]  /*28a0*/  HADD2.F32 R153, -RZ, R152.H0_H0 ;  /* 0x20000098ff997230 */ /* 0x000fe20000004100 */
[----:B------:R-:W0:Y:S01]  /*28b0*/  MUFU.RCP R166, R182 ;  /* 0x000000b600a67308 */ /* 0x000e220000001000 */
[----:B------:R-:W-:Y:S01]  /*28c0*/  FMUL.FTZ R169, R223, R190 ;  /* 0x000000bedfa97220 */ /* 0x000fe20000410000 */
[----:B------:R-:W-:-:S02]  /*28d0*/  HADD2.F32 R199, -RZ, R134.H0_H0 ;  /* 0x20000086ffc77230 */ /* 0x000fc40000004100 */
[----:B------:R-:W-:Y:S01]  /*28e0*/  FADD.FTZ R213, -R213, R26 ;  /* 0x0000001ad5d57221 */ /* 0x000fe20000010100 */
[----:B------:R-:W-:Y:S02]  /*28f0*/  HADD2.F32 R190, -RZ, R134.H1_H1 ;  /* 0x30000086ffbe7230 */ /* 0x000fe40000004100 */
[----:B------:R-:W-:Y:S01]  /*2900*/  FADD.FTZ R134, RZ, R3 ;  /* 0x00000003ff867221 */ /* 0x000fe20000010000 */
[--C-:B------:R-:W-:Y:S01]  /*2910*/  HADD2.F32 R196, -RZ, R155.reuse.H0_H0 ;  /* 0x2000009bffc47230 */ /* 0x100fe20000004100 */
[----:B------:R-:W1:Y:S01]  /*2920*/  MUFU.RCP R191, R210 ;  /* 0x000000d200bf7308 */ /* 0x000e620000001000 */
[----:B------:R-:W-:Y:S01]  /*2930*/  FMUL.FTZ R18, R192, R179 ;  /* 0x000000b3c0127220 */ /* 0x000fe20000410000 */
[----:B------:R-:W-:Y:S02]  /*2940*/  HADD2.F32 R205, -RZ, R155.H1_H1 ;  /* 0x3000009bffcd7230 */ /* 0x000fe40000004100 */
[----:B------:R-:W-:Y:S01]  /*2950*/  FMUL.FTZ R155, R210, R177 ;  /* 0x000000b1d29b7220 */ /* 0x000fe20000410000 */
[----:B------:R-:W-:-:S02]  /*2960*/  HADD2.F32 R192, -RZ, R132.H0_H0 ;  /* 0x20000084ffc07230 */ /* 0x000fc40000004100 */
[--C-:B------:R-:W-:Y:S01]  /*2970*/  HADD2.F32 R211, -RZ, R103.reuse.H0_H0 ;  /* 0x20000067ffd37230 */ /* 0x100fe20000004100 */
[----:B------:R-:W2:Y:S01]  /*2980*/  MUFU.RCP R164, R180 ;  /* 0x000000b400a47308 */ /* 0x000ea20000001000 */
[----:B0-----:R-:W-:Y:S01]  /*2990*/  FMUL.FTZ R24, R201, R166 ;  /* 0x000000a6c9187220 */ /* 0x001fe20000410000 */
[----:B------:R-:W-:Y:S02]  /*29a0*/  HADD2.F32 R201, -RZ, R132.H1_H1 ;  /* 0x30000084ffc97230 */ /* 0x000fe40000004100 */
[----:B------:R-:W-:Y:S01]  /*29b0*/  FFMA.FTZ R132, R3, R0, RZ ;  /* 0x0000000003847223 */ /* 0x000fe200000100ff */
[----:B------:R-:W-:Y:S02]  /*29c0*/  HADD2.F32 R226, -RZ, R103.H1_H1 ;  /* 0x30000067ffe27230 */ /* 0x000fe40000004100 */
[----:B------:R-:W-:Y:S01]  /*29d0*/  FADD.FTZ R211, -R211, R28 ;  /* 0x0000001cd3d37221 */ /* 0x000fe20000010100 */
[----:B------:R-:W-:Y:S01]  /*29e0*/  HADD2.F32 R152, -RZ, R152.H1_H1 ;  /* 0x30000098ff987230 */ /* 0x000fe20000004100 */
[----:B------:R-:W0:Y:S01]  /*29f0*/  MUFU.RCP R167, R183 ;  /* 0x000000b700a77308 */ /* 0x000e220000001000 */
[----:B-1----:R-:W-:Y:S01]  /*2a00*/  FMUL.FTZ R2, R2, R191 ;  /* 0x000000bf02027220 */ /* 0x002fe20000410000 */
[----:B------:R-:W-:-:S02]  /*2a10*/  HADD2.F32 R179, -RZ, R146.H0_H0 ;  /* 0x20000092ffb37230 */ /* 0x000fc40000004100 */
[----:B------:R-:W-:Y:S01]  /*2a20*/  FADD.FTZ R226, -R226, R29 ;  /* 0x0000001de2e27221 */ /* 0x000fe20000010100 */
[----:B------:R-:W-:Y:S02]  /*2a30*/  HADD2.F32 R217, -RZ, R115.H0_H0 ;  /* 0x20000073ffd97230 */ /* 0x000fe40000004100 */
[----:B------:R-:W-:Y:S02]  /*2a40*/  HADD2.F32 R146, -RZ, R146.H1_H1 ;  /* 0x30000092ff927230 */ /* 0x000fe40000004100 */
[----:B------:R-:W-:Y:S01]  /*2a50*/  FMUL.FTZ R223, R179, R18 ;  /* 0x00000012b3df7220 */ /* 0x000fe20000410000 */
[----:B------:R-:W1:Y:S01]  /*2a60*/  MUFU.RCP R163, R178 ;  /* 0x000000b200a37308 */ /* 0x000e620000001000 */
[----:B--2---:R-:W-:Y:S01]  /*2a70*/  FMUL.FTZ R26, R203, R164 ;  /* 0x000000a4cb1a7220 */ /* 0x004fe20000410000 */
[----:B------:R-:W-:Y:S02]  /*2a80*/  HADD2.F32 R195, -RZ, R140.H0_H0 ;  /* 0x2000008cffc37230 */ /* 0x000fe40000004100 */
[----:B------:R-:W-:-:S02]  /*2a90*/  HADD2.F32 R198, -RZ, R156.H0_H0 ;  /* 0x2000009cffc67230 */ /* 0x000fc40000004100 */
[----:B------:R-:W-:Y:S02]  /*2aa0*/  HADD2.F32 R207, -RZ, R156.H1_H1 ;  /* 0x3000009cffcf7230 */ /* 0x000fe40000004100 */
[----:B------:R-:W2:Y:S01]  /*2ab0*/  MUFU.RCP R13, R8 ;  /* 0x00000008000d7308 */ /* 0x000ea20000001000 */
[----:B0-----:R-:W-:Y:S01]  /*2ac0*/  FMUL.FTZ R23, R200, R167 ;  /* 0x000000a7c8177220 */ /* 0x001fe20000410000 */
[----:B------:R-:W-:Y:S02]  /*2ad0*/  HADD2.F32 R200, -RZ, R157.H0_H0 ;  /* 0x2000009dffc87230 */ /* 0x000fe40000004100 */
[----:B------:R-:W-:Y:S02]  /*2ae0*/  HADD2.F32 R203, -RZ, R154.H1_H1 ;  /* 0x3000009affcb7230 */ /* 0x000fe40000004100 */
[----:B------:R-:W-:Y:S02]  /*2af0*/  HADD2.F32 R202, -RZ, R158.H0_H0 ;  /* 0x2000009effca7230 */ /* 0x000fe40000004100 */
[----:B------:R-:W0:Y:S01]  /*2b00*/  MUFU.RCP R209, R206 ;  /* 0x000000ce00d17308 */ /* 0x000e220000001000 */
[----:B-1----:R-:W-:Y:S01]  /*2b10*/  FMUL.FTZ R27, R14, R163 ;  /* 0x000000a30e1b7220 */ /* 0x002fe20000410000 */
[----:B------:R-:W-:-:S02]  /*2b20*/  HADD2.F32 R14, -RZ, R136.H1_H1 ;  /* 0x30000088ff0e7230 */ /* 0x000fc40000004100 */
[----:B------:R-:W-:Y:S02]  /*2b30*/  HADD2.F32 R214, -RZ, R114.H1_H1 ;  /* 0x30000072ffd67230 */ /* 0x000fe40000004100 */
[----:B------:R-:W-:Y:S02]  /*2b40*/  HADD2.F32 R212, -RZ, R115.H1_H1 ;  /* 0x30000073ffd47230 */ /* 0x000fe40000004100 */
[----:B------:R1:W3:Y:S01]  /*2b50*/  MUFU.RCP R189, R187 ;  /* 0x000000bb00bd7308 */ /* 0x0002e20000001000 */
[----:B--2---:R-:W-:Y:S01]  /*2b60*/  FMUL.FTZ R164, R228, R13 ;  /* 0x0000000de4a47220 */ /* 0x004fe20000410000 */
[----:B------:R-:W-:Y:S02]  /*2b70*/  HADD2.F32 R13, -RZ, R136.H0_H0 ;  /* 0x20000088ff0d7230 */ /* 0x000fe40000004100 */
[----:B------:R-:W-:Y:S01]  /*2b80*/  FADD.FTZ R136, R134, R155 ;  /* 0x0000009b86887221 */ /* 0x000fe20000010000 */
[----:B------:R-:W-:Y:S01]  /*2b90*/  FFMA.FTZ R134, R155, R2, R132 ;  /* 0x000000029b867223 */ /* 0x000fe20000010084 */
[----:B------:R-:W-:-:S02]  /*2ba0*/  FMUL.FTZ R132, R187, R152 ;  /* 0x00000098bb847220 */ /* 0x000fc40000410000 */
[----:B------:R2:W4:Y:S01]  /*2bb0*/  MUFU.RCP R161, R174 ;  /* 0x000000ae00a17308 */ /* 0x0005220000001000 */
[----:B0-----:R-:W-:Y:S01]  /*2bc0*/  FMUL.FTZ R166, R232, R209 ;  /* 0x000000d1e8a67220 */ /* 0x001fe20000410000 */
[----:B------:R-:W-:Y:S02]  /*2bd0*/  HADD2.F32 R209, -RZ, R157.H1_H1 ;  /* 0x3000009dffd17230 */ /* 0x000fe40000004100 */
[----:B------:R-:W-:Y:S01]  /*2be0*/  FMUL.FTZ R157, R208, R153 ;  /* 0x00000099d09d7220 */ /* 0x000fe20000410000 */
[----:B-1----:R-:W-:-:S03]  /*2bf0*/  FMUL.FTZ R187, R204, R179 ;  /* 0x000000b3ccbb7220 */ /* 0x002fc60000410000 */
[----:B------:R-:W-:Y:S01]  /*2c00*/  FADD.FTZ R193, R136, R157 ;  /* 0x0000009d88c17221 */ /* 0x000fe20000010000 */
[----:B------:R-:W0:Y:S01]  /*2c10*/  MUFU.RCP R10, R5 ;  /* 0x00000005000a7308 */ /* 0x000e220000001000 */
[----:B---3--:R-:W-:Y:S01]  /*2c20*/  FMUL.FTZ R17, R194, R189 ;  /* 0x000000bdc2117220 */ /* 0x008fe20000410000 */
[----:B------:R-:W-:Y:S01]  /*2c30*/  FFMA.FTZ R191, R157, R16, R134 ;  /* 0x000000109dbf7223 */ /* 0x000fe20000010086 */
[----:B------:R-:W-:Y:S01]  /*2c40*/  FMUL.FTZ R136, R188, R146 ;  /* 0x00000092bc887220 */ /* 0x000fe20000410000 */
[----:B------:R-:W-:Y:S02]  /*2c50*/  HADD2.F32 R194, -RZ, R154.H0_H0 ;  /* 0x2000009affc27230 */ /* 0x000fe40000004100 */
[----:B--2---:R-:W-:Y:S02]  /*2c60*/  FMUL.FTZ R174, R174, R14 ;  /* 0x0000000eaeae7220 */ /* 0x004fe40000410000 */
[----:B------:R-:W1:Y:S01]  /*2c70*/  MUFU.RCP R170, R185 ;  /* 0x000000b900aa7308 */ /* 0x000e620000001000 */
[----:B----4-:R-:W-:-:S07]  /*2c80*/  FMUL.FTZ R29, R218, R161 ;  /* 0x000000a1da1d7220 */ /* 0x010fce0000410000 */
[----:B------:R-:W2:Y:S01]  /*2c90*/  MUFU.RCP R12, R7 ;  /* 0x00000007000c7308 */ /* 0x000ea20000001000 */
[----:B0-----:R-:W-:Y:S01]  /*2ca0*/  FMUL.FTZ R161, R211, R10 ;  /* 0x0000000ad3a17220 */ /* 0x001fe20000410000 */
[----:B------:R-:W-:Y:S02]  /*2cb0*/  HADD2.F32 R10, -RZ, R140.H1_H1 ;  /* 0x3000008cff0a7230 */ /* 0x000fe40000004100 */
[----:B------:R-:W-:Y:S01]  /*2cc0*/  FADD.FTZ R140, R193, R132 ;  /* 0x00000084c18c7221 */ /* 0x000fe20000010000 */
[----:B------:R-:W-:Y:S02]  /*2cd0*/  HADD2.F32 R211, -RZ, R158.H1_H1 ;  /* 0x3000009effd37230 */ /* 0x000fe40000004100 */
[----:B------:R-:W-:Y:S01]  /*2ce0*/  FMUL.FTZ R158, R5, R194 ;  /* 0x000000c2059e7220 */ /* 0x000fe20000410000 */
[----:B------:R-:W-:Y:S01]  /*2cf0*/  FADD.FTZ R193, R140, R187 ;  /* 0x000000bb8cc17221 */ /* 0x000fe20000010000 */
[----:B------:R-:W0:Y:S01]  /*2d00*/  MUFU.RCP R162, R176 ;  /* 0x000000b000a27308 */ /* 0x000e220000001000 */
[----:B-1----:R-:W-:Y:S01]  /*2d10*/  FMUL.FTZ R21, R197, R170 ;  /* 0x000000aac5157220 */ /* 0x002fe20000410000 */
[----:B------:R-:W-:-:S02]  /*2d20*/  HADD2.F32 R197, -RZ, R138.H0_H0 ;  /* 0x2000008affc57230 */ /* 0x000fc40000004100 */
[----:B------:R-:W-:Y:S01]  /*2d30*/  FADD.FTZ R156, R193, R136 ;  /* 0x00000088c19c7221 */ /* 0x000fe20000010000 */
[----:B------:R-:W-:Y:S02]  /*2d40*/  FMUL.FTZ R140, R181, R10 ;  /* 0x0000000ab58c7220 */ /* 0x000fe40000410000 */
[----:B------:R-:W-:Y:S01]  /*2d50*/  FMUL.FTZ R181, R180, R197 ;  /* 0x000000c5b4b57220 */ /* 0x000fe20000410000 */
[----:B------:R-:W1:Y:S01]  /*2d60*/  MUFU.RCP R11, R6 ;  /* 0x00000006000b7308 */ /* 0x000e620000001000 */
[----:B--2---:R-:W-:Y:S01]  /*2d70*/  FMUL.FTZ R163, R213, R12 ;  /* 0x0000000cd5a37220 */ /* 0x004fe20000410000 */
[----:B------:R-:W-:Y:S02]  /*2d80*/  HADD2.F32 R12, -RZ, R138.H1_H1 ;  /* 0x3000008aff0c7230 */ /* 0x000fe40000004100 */
[----:B------:R-:W-:Y:S01]  /*2d90*/  FFMA.FTZ R138, R132, R17, R191 ;  /* 0x00000011848a7223 */ /* 0x000fe200000100bf */
[----:B------:R-:W-:-:S03]  /*2da0*/  FMUL.FTZ R180, R217, R200 ;  /* 0x000000c8d9b47220 */ /* 0x000fc60000410000 */
[----:B------:R-:W-:Y:S01]  /*2db0*/  FFMA.FTZ R191, R187, R18, R138 ;  /* 0x00000012bbbf7223 */ /* 0x000fe2000001008a */
[----:B------:R2:W3:Y:S01]  /*2dc0*/  MUFU.RCP R234, R217 ;  /* 0x000000d900ea7308 */ /* 0x0004e20000001000 */
[----:B0-----:R-:W-:Y:S01]  /*2dd0*/  FMUL.FTZ R28, R15, R162 ;  /* 0x000000a20f1c7220 */ /* 0x001fe20000410000 */
[--C-:B------:R-:W-:Y:S02]  /*2de0*/  HADD2.F32 R15, -RZ, R142.reuse.H0_H0 ;  /* 0x2000008eff0f7230 */ /* 0x100fe40000004100 */
[----:B------:R-:W-:Y:S01]  /*2df0*/  FFMA.FTZ R154, R136, R19, R191 ;  /* 0x00000013889a7223 */ /* 0x000fe200000100bf */
[----:B------:R-:W-:Y:S02]  /*2e00*/  HADD2.F32 R142, -RZ, R142.H1_H1 ;  /* 0x3000008eff8e7230 */ /* 0x000fe40000004100 */
[----:B------:R-:W-:Y:S01]  /*2e10*/  FMUL.FTZ R191, R176, R13 ;  /* 0x0000000db0bf7220 */ /* 0x000fe20000410000 */
[----:B------:R-:W-:Y:S01]  /*2e20*/  FMUL.FTZ R178, R178, R12 ;  /* 0x0000000cb2b27220 */ /* 0x000fe20000410000 */
[----:B------:R-:W0:Y:S01]  /*2e30*/  MUFU.RCP R170, R214 ;  /* 0x000000d600aa7308 */ /* 0x000e220000001000 */
[----:B-1----:R-:W-:Y:S01]  /*2e40*/  FMUL.FTZ R162, R226, R11 ;  /* 0x0000000be2a27220 */ /* 0x002fe20000410000 */
[----:B------:R-:W-:-:S02]  /*2e50*/  HADD2.F32 R11, -RZ, R144.H0_H0 ;  /* 0x20000090ff0b7230 */ /* 0x000fc40000004100 */
[----:B------:R-:W-:Y:S01]  /*2e60*/  FMUL.FTZ R138, R183, R142 ;  /* 0x0000008eb78a7220 */ /* 0x000fe20000410000 */
[----:B------:R-:W-:Y:S02]  /*2e70*/  HADD2.F32 R144, -RZ, R144.H1_H1 ;  /* 0x30000090ff907230 */ /* 0x000fe40000004100 */
[----:B------:R-:W-:Y:S01]  /*2e80*/  FMUL.FTZ R183, R182, R195 ;  /* 0x000000c3b6b77220 */ /* 0x000fe20000410000 */
[----:B--2---:R-:W-:Y:S01]  /*2e90*/  FMUL.FTZ R217, R212, R209 ;  /* 0x000000d1d4d97220 */ /* 0x004fe20000410000 */
[----:B------:R-:W-:Y:S01]  /*2ea0*/  FMUL.FTZ R189, R186, R11 ;  /* 0x0000000bbabd7220 */ /* 0x000fe20000410000 */
[----:B------:R-:W1:Y:S01]  /*2eb0*/  MUFU.RCP R236, R212 ;  /* 0x000000d400ec7308 */ /* 0x000e620000001000 */
        /* <DEDUP_REMOVED lines=8> */
[----:B------:R-:W-:Y:S01]  /*2f40*/  FMUL.FTZ R193, R172, R199 ;  /* 0x000000c7acc17220 */ /* 0x000fe20000410000 */
[----:B0-----:R-:W-:Y:S01]  /*2f50*/  FMUL.FTZ R170, R225, R170 ;  /* 0x000000aae1aa7220 */ /* 0x001fe20000410000 */
        /* <DEDUP_REMOVED lines=79> */
[----:B------:R-:W-:-:S02]  /*3450*/  FMUL.FTZ R249, R202, R169 ;  /* 0x000000a9caf97220 */ /* 0x000fc40000410000 */
[----:B------:R-:W-:Y:S01]  /*3460*/  FADD.FTZ R216, R216, R219 ;  /* 0x000000dbd8d87221 */ /* 0x000fe20000010000 */
[-C--:B------:R-:W-:Y:S01]  /*3470*/  FFMA.FTZ R247, R219, R170.reuse, R218 ;  /* 0x000000aadbf77223 */ /* 0x080fe200000100da */
[----:B------:R-:W-:-:S07]  /*3480*/  FMUL.FTZ R218, R211, R170 ;  /* 0x000000aad3da7220 */ /* 0x000fce0000410000 */
.L_x_1263:
        /* <DEDUP_REMOVED lines=26> */
[----:B------:R-:W-:Y:S01]  /*3630*/  FADD.FTZ R85, R197, R85 ;  /* 0x00000055c5557221 */ /* 0x000fe20000010000 */
[----:B------:R-:W-:Y:S01]  /*3640*/  BSSY.RECONVERGENT B0, `(.L_x_1264) ;  /* 0x0000059000007945 */ /* 0x000fe20003800200 */
        /* <DEDUP_REMOVED lines=54> */
[----:B---3--:R-:W-:Y:S02]  /*39b0*/  SHF.L.U32 R5, R171, 0x2, RZ ;  /* 0x00000002ab057819 */ /* 0x008fe400000006ff */
[----:B------:R-:W-:Y:S01]  /*39c0*/  MOV R4, 0x400 ;  /* 0x0000040000047802 */ /* 0x000fe20000000f00 */
[----:B------:R-:W1:Y:S01]  /*39d0*/  SHFL.DOWN PT, R184, R9, 0x1, 0x1f ;  /* 0x08201f0009b87f89 */ /* 0x000e6200000e0000 */
[----:B------:R-:W-:Y:S02]  /*39e0*/  LOP3.LUT R5, R8, R5, RZ, 0xc0, !PT ;  /* 0x0000000508057212 */ /* 0x000fe400078ec0ff */
[----:B----4-:R-:W-:Y:S02]  /*39f0*/  LEA R8, R209, R4, 0x18 ;  /* 0x00000004d1087211 */ /* 0x010fe400078ec0ff */
[----:B------:R-:W-:Y:S02]  /*3a00*/  IADD3 R14, P3, PT, R5, R10, RZ ;  /* 0x0000000a050e7210 */ /* 0x000fe40007f7e0ff */
[----:B------:R-:W-:-:S02]  /*3a10*/  @!P0 SHF.R.U32.HI R10, RZ, 0x2, R150 ;  /* 0x00000002ff0a8819 */ /* 0x000fc40000011696 */
[----:B------:R-:W-:Y:S02]  /*3a20*/  IADD3 R5, PT, PT, R8, 0x20, RZ ;  /* 0x0000002008057810 */ /* 0x000fe40007ffe0ff */
[----:B------:R-:W-:Y:S02]  /*3a30*/  @!P0 LOP3.LUT R10, R10, 0xf8, RZ, 0xc0, !PT ;  /* 0x000000f80a0a8812 */ /* 0x000fe400078ec0ff */
[----:B------:R-:W-:Y:S02]  /*3a40*/  SEL R197, R5, R8, P1 ;  /* 0x0000000805c57207 */ /* 0x000fe40000800000 */
[----:B-----5:R-:W-:Y:S01]  /*3a50*/  LEA R12, P4, R14, R12, 0x3 ;  /* 0x0000000c0e0c7211 */ /* 0x020fe200078818ff */
[----:B0-----:R-:W-:Y:S01]  /*3a60*/  FADD.FTZ R5, R6, R7 ;  /* 0x0000000706057221 */ /* 0x001fe20000010000 */
[----:B------:R-:W-:Y:S02]  /*3a70*/  IADD3.X R7, PT, PT, RZ, RZ, RZ, P3, !PT ;  /* 0x000000ffff077210 */ /* 0x000fe40001ffe4ff */
[----:B------:R-:W-:Y:S01]  /*3a80*/  @!P0 IADD3 R6, PT, PT, R197, R10, RZ ;  /* 0x0000000ac5068210 */ /* 0x000fe20007ffe0ff */
[----:B-1----:R-:W-:Y:S01]  /*3a90*/  FADD.FTZ R4, R9, R184 ;  /* 0x000000b809047221 */ /* 0x002fe20000010000 */
[----:B------:R-:W-:-:S02]  /*3aa0*/  LEA.HI.X R13, R14, R13, R7, 0x3, P4 ;  /* 0x0000000d0e0d7211 */ /* 0x000fc400020f1c07 */
[----:B------:R-:W-:Y:S02]  /*3ab0*/  CS2R R10, SRZ ;  /* 0x00000000000a7805 */ /* 0x000fe4000001ff00 */
[----:B------:R-:W-:Y:S01]  /*3ac0*/  ISETP.NE.AND P3, PT, R186, RZ, PT ;  /* 0x000000ffba00720c */ /* 0x000fe20003f65270 */
        /* <DEDUP_REMOVED lines=16> */
.L_x_1265:
[----:B------:R-:W-:Y:S05]  /*3bd0*/  BSYNC.RECONVERGENT B0 ;  /* 0x0000000000007941 */ /* 0x000fea0003800200 */
.L_x_1264:
        /* <DEDUP_REMOVED lines=24> */
.L_x_1267:
[----:B------:R-:W2:Y:S04]  /*3d60*/  LDG.E.STRONG.GPU R6, desc[UR4][R4.64] ;  /* 0x0000000404067981 */ /* 0x000ea8000c1ef900 */
[----:B--2---:R-:W-:Y:S01]  /*3d70*/  CCTL.IVALL ;  /* 0x00000000ff00798f */ /* 0x004fe20002000000 */
[----:B------:R-:W-:Y:S05]  /*3d80*/  YIELD ;  /* 0x0000000000007946 */ /* 0x000fea0003800000 */
[----:B------:R-:W-:-:S13]  /*3d90*/  ISETP.NE.AND P2, PT, R6, R9, PT ;  /* 0x000000090600720c */ /* 0x000fda0003f45270 */
[----:B------:R-:W-:Y:S05]  /*3da0*/  @P2 BRA `(.L_x_1267) ;  /* 0xfffffffc00ec2947 */ /* 0x000fea000383ffff */
.L_x_1266:
        /* <DEDUP_REMOVED lines=32> */
[----:B------:R-:W-:-:S04]  /*3fb0*/  FMUL.FTZ R6, R6, 6.5104170062113553286e-05 ;  /* 0x3888888906067820 */ /* 0x000fc80000410000 */
        /* <DEDUP_REMOVED lines=71> */
[----:B------:R-:W-:Y:S01]  /*4430*/  FMUL.FTZ R140, R32, R185 ;  /* 0x000000b9208c7220 */ /* 0x000fe20000410000 */
[----:B------:R-:W-:Y:S01]  /*4440*/  FADD.FTZ R173, -R160, R173 ;  /* 0x000000ada0ad7221 */ /* 0x000fe20000010100 */
[----:B------:R-:W-:-:S04]  /*4450*/  IMAD.WIDE.U32 R22, R141, 0x8, R2 ;  /* 0x000000088d167825 */ /* 0x000fc800078e0002 */
[C---:B------:R-:W-:Y:S01]  /*4460*/  FMUL.FTZ R141, R32.reuse, R165 ;  /* 0x000000a5208d7220 */ /* 0x040fe20000410000 */
[----:B------:R0:W-:Y:S01]  /*4470*/  STG.E.64 desc[UR4][R4.64], R132 ;  /* 0x0000008404007986 */ /* 0x0001e2000c101b04 */
[----:B------:R-:W-:Y:S01]  /*4480*/  FMUL.FTZ R144, R32, R183 ;  /* 0x000000b720907220 */ /* 0x000fe20000410000 */
[----:B------:R-:W-:-:S04]  /*4490*/  IMAD.WIDE.U32 R12, R33, 0x8, R2 ;  /* 0x00000008210c7825 */ /* 0x000fc800078e0002 */
[----:B------:R-:W-:Y:S01]  /*44a0*/  FADD.FTZ R213, -R162, R213 ;  /* 0x000000d5a2d57221 */ /* 0x000fe20000010100 */
[----:B------:R1:W-:Y:S01]  /*44b0*/  STG.E.64 desc[UR4][R6.64], R134 ;  /* 0x0000008606007986 */ /* 0x0003e2000c101b04 */
[----:B------:R-:W-:Y:S01]  /*44c0*/  FMUL.FTZ R146, R32, R181 ;  /* 0x000000b520927220 */ /* 0x000fe20000410000 */
[----:B------:R-:W-:-:S04]  /*44d0*/  IMAD.WIDE.U32 R26, R145, 0x8, R2 ;  /* 0x00000008911a7825 */ /* 0x000fc800078e0002 */
[----:B------:R-:W-:Y:S01]  /*44e0*/  FMUL.FTZ R145, R32, R167 ;  /* 0x000000a720917220 */ /* 0x000fe20000410000 */
[----:B------:R-:W-:Y:S01]  /*44f0*/  FADD.FTZ R215, -R164, R215 ;  /* 0x000000d7a4d77221 */ /* 0x000fe20000010100 */
[----:B------:R2:W-:Y:S01]  /*4500*/  STG.E.64 desc[UR4][R8.64], R136 ;  /* 0x0000008808007986 */ /* 0x0005e2000c101b04 */
[----:B------:R-:W-:-:S04]  /*4510*/  IMAD.WIDE.U32 R28, R147, 0x8, R2 ;  /* 0x00000008931c7825 */ /* 0x000fc800078e0002 */
[C---:B------:R-:W-:Y:S01]  /*4520*/  FMUL.FTZ R147, R32.reuse, R169 ;  /* 0x000000a920937220 */ /* 0x040fe20000410000 */
[C---:B------:R-:W-:Y:S01]  /*4530*/  FMUL.FTZ R152, R32.reuse, R191 ;  /* 0x000000bf20987220 */ /* 0x040fe20000410000 */
[----:B------:R-:W-:Y:S01]  /*4540*/  FMUL.FTZ R153, R32, R175 ;  /* 0x000000af20997220 */ /* 0x000fe20000410000 */
[----:B------:R-:W-:Y:S01]  /*4550*/  FADD.FTZ R221, -R166, R221 ;  /* 0x000000dda6dd7221 */ /* 0x000fe20000010100 */
[----:B------:R3:W-:Y:S01]  /*4560*/  STG.E.64 desc[UR4][R10.64], R138 ;  /* 0x0000008a0a007986 */ /* 0x0007e2000c101b04 */
[C---:B0-----:R-:W-:Y:S01]  /*4570*/  FMUL.FTZ R4, R32.reuse, R193 ;  /* 0x000000c120047220 */ /* 0x041fe20000410000 */
[----:B------:R-:W-:Y:S01]  /*4580*/  FMUL.FTZ R5, R32, R177 ;  /* 0x000000b120057220 */ /* 0x000fe20000410000 */
[----:B------:R-:W-:Y:S01]  /*4590*/  FADD.FTZ R217, -R168, R217 ;  /* 0x000000d9a8d97221 */ /* 0x000fe20000010100 */
[----:B------:R0:W-:Y:S01]  /*45a0*/  STG.E.64 desc[UR4][R12.64], R140 ;  /* 0x0000008c0c007986 */ /* 0x0001e2000c101b04 */
[C---:B-1----:R-:W-:Y:S01]  /*45b0*/  FMUL.FTZ R6, R32.reuse, R179 ;  /* 0x000000b320067220 */ /* 0x042fe20000410000 */
[C---:B------:R-:W-:Y:S01]  /*45c0*/  FMUL.FTZ R7, R32.reuse, R173 ;  /* 0x000000ad20077220 */ /* 0x040fe20000410000 */
[----:B------:R-:W-:Y:S01]  /*45d0*/  FADD.FTZ R203, -R203, R182 ;  /* 0x000000b6cbcb7221 */ /* 0x000fe20000010100 */
[--C-:B------:R-:W-:Y:S01]  /*45e0*/  IMAD.WIDE.U32 R24, R143, 0x8, R2.reuse ;  /* 0x000000088f187825 */ /* 0x100fe200078e0002 */
[----:B------:R1:W-:Y:S03]  /*45f0*/  STG.E.64 desc[UR4][R14.64], R144 ;  /* 0x000000900e007986 */ /* 0x0003e6000c101b04 */
[C---:B--2---:R-:W-:Y:S01]  /*4600*/  FMUL.FTZ R8, R32.reuse, R195 ;  /* 0x000000c320087220 */ /* 0x044fe20000410000 */
[C---:B------:R-:W-:Y:S01]  /*4610*/  FMUL.FTZ R9, R32.reuse, R213 ;  /* 0x000000d520097220 */ /* 0x040fe20000410000 */
[--C-:B------:R-:W-:Y:S01]  /*4620*/  IMAD.WIDE.U32 R30, R149, 0x8, R2.reuse ;  /* 0x00000008951e7825 */ /* 0x100fe200078e0002 */
[----:B------:R-:W-:Y:S03]  /*4630*/  STG.E.64 desc[UR4][R16.64], R146 ;  /* 0x0000009210007986 */ /* 0x000fe6000c101b04 */
[C---:B---3--:R-:W-:Y:S01]  /*4640*/  FMUL.FTZ R10, R32.reuse, R197 ;  /* 0x000000c5200a7220 */ /* 0x048fe20000410000 */
[C---:B------:R-:W-:Y:S01]  /*4650*/  FMUL.FTZ R11, R32.reuse, R215 ;  /* 0x000000d7200b7220 */ /* 0x040fe20000410000 */
[----:B------:R-:W-:Y:S01]  /*4660*/  IMAD.WIDE.U32 R2, R151, 0x8, R2 ;  /* 0x0000000897027825 */ /* 0x000fe200078e0002 */
[----:B------:R-:W-:Y:S03]  /*4670*/  STG.E.64 desc[UR4][R18.64], R152 ;  /* 0x0000009812007986 */ /* 0x000fe6000c101b04 */
[C---:B0-----:R-:W-:Y:S01]  /*4680*/  FMUL.FTZ R12, R32.reuse, R199 ;  /* 0x000000c7200c7220 */ /* 0x041fe20000410000 */
[C---:B------:R-:W-:Y:S01]  /*4690*/  FMUL.FTZ R13, R32.reuse, R221 ;  /* 0x000000dd200d7220 */ /* 0x040fe20000410000 */
[----:B------:R0:W-:Y:S01]  /*46a0*/  STG.E.64 desc[UR4][R20.64], R4 ;  /* 0x0000000414007986 */ /* 0x0001e2000c101b04 */
[C---:B-1----:R-:W-:Y:S01]  /*46b0*/  FMUL.FTZ R14, R32.reuse, R201 ;  /* 0x000000c9200e7220 */ /* 0x042fe20000410000 */
[----:B------:R-:W-:-:S02]  /*46c0*/  FMUL.FTZ R15, R32, R217 ;  /* 0x000000d9200f7220 */ /* 0x000fc40000410000 */
        /* <DEDUP_REMOVED lines=51> */
.L_x_1259:
        /* <DEDUP_REMOVED lines=78> */
.L_x_1269:
        /* <DEDUP_REMOVED lines=10> */
.L_x_3082:


//--------------------- .text._ZN10layer_norm22ln_bwd_finalize_kernelINS_22Kernel_traits_finalizeILj15360E6__halfS2_S2_fjLj1024ELj4ENS_18Kernel_traits_baseILj15360ES2_S2_S2_fjLj1024EEEEEEEvNS_9BwdParamsE --------------------------
	.section	.text._ZN10layer_norm22ln_bwd_finalize_kernelINS_22Kernel_traits_finalizeILj15360E6__halfS2_S2_fjLj1024ELj4ENS_18Kernel_traits_baseILj15360ES2_S2_S2_fjLj1024EEEEEEEvNS_9BwdParamsE,"ax",@progbits
	.align	128
        .global         _ZN10layer_norm22ln_bwd_finalize_kernelINS_22Kernel_traits_finalizeILj15360E6__halfS2_S2_fjLj1024ELj4ENS_18Kernel_traits_baseILj15360ES2_S2_S2_fjLj1024EEEEEEEvNS_9BwdParamsE
        .type           _ZN10layer_norm22ln_bwd_finalize_kernelINS_22Kernel_traits_finalizeILj15360E6__halfS2_S2_fjLj1024ELj4ENS_18Kernel_traits_baseILj15360ES2_S2_S2_fjLj1024EEEEEEEvNS_9BwdParamsE,@function
        .size           _ZN10layer_norm22ln_bwd_finalize_kernelINS_22Kernel_traits_finalizeILj15360E6__halfS2_S2_fjLj1024ELj4ENS_18Kernel_traits_baseILj15360ES2_S2_S2_fjLj1024EEEEEEEvNS_9BwdParamsE,(.L_x_3083 - _ZN10layer_norm22ln_bwd_finalize_kernelINS_22Kernel_traits_finalizeILj15360E6__halfS2_S2_fjLj1024ELj4ENS_18Kernel_traits_baseILj15360ES2_S2_S2_fjLj1024EEEEEEEvNS_9BwdParamsE)
        .other          _ZN10layer_norm22ln_bwd_finalize_kernelINS_22Kernel_traits_finalizeILj15360E6__halfS2_S2_fjLj1024ELj4ENS_18Kernel_traits_baseILj15360ES2_S2_S2_fjLj1024EEEEEEEvNS_9BwdParamsE,@"STO_CUDA_ENTRY STV_DEFAULT"
_ZN10layer_norm22ln_bwd_finalize_kernelINS_22Kernel_traits_finalizeILj15360E6__halfS2_S2_fjLj1024ELj4ENS_18Kernel_traits_baseILj15360ES2_S2_S2_fjLj1024EEEEEEEvNS_9BwdParamsE:
.text._ZN10layer_norm22ln_bwd_finalize_kernelINS_22Kernel_traits_finalizeILj15360E6__halfS2_S2_fjLj1024ELj4ENS_18Kernel_traits_baseILj15360ES2_S2_S2_fjLj1024EEEEEEEvNS_9BwdParamsE:
        /* <DEDUP_REMOVED lines=37> */
.L_x_1274:
        /* <DEDUP_REMOVED lines=118> */
.L_x_1273:
[----:B------:R-:W-:Y:S05]  /*09b0*/  BSYNC.RECONVERGENT B1 ;  /* 0x0000000000017941 */ /* 0x000fea0003800200 */
.L_x_1272:
        /* <DEDUP_REMOVED lines=65> */
.L_x_1276:
[----:B------:R-:W-:Y:S05]  /*0dd0*/  BSYNC.RECONVERGENT B1 ;  /* 0x0000000000017941 */ /* 0x000fea0003800200 */
.L_x_1275:
        /* <DEDUP_REMOVED lines=37> */
.L_x_1278:
[----:B------:R-:W-:Y:S05]  /*1030*/  BSYNC.RECONVERGENT B1 ;  /* 0x0000000000017941 */ /* 0x000fea0003800200 */
.L_x_1277:
[----:B------:R-:W-:Y:S05]  /*1040*/  @!P1 BRA `(.L_x_1271) ;  /* 0x00000000003c9947 */ /* 0x000fea0003800000 */
[----:B------:R-:W0:Y:S01]  /*1050*/  LDC.64 R6, c[0x0][0x3e0] ;  /* 0x0000f800ff067b82 */ /* 0x000e220000000a00 */
[----:B------:R-:W-:Y:S01]  /*1060*/  IMAD R2, R15, 0x3c00, R11 ;  /* 0x00003c000f027824 */ /* 0x000fe200078e020b */
[----:B------:R-:W-:-:S04]  /*1070*/  IADD3 R24, PT, PT, -R24, RZ, RZ ;  /* 0x000000ff18187210 */ /* 0x000fc80007ffe1ff */
[----:B------:R-:W-:Y:S02]  /*1080*/  IADD3 R11, PT, PT, R13, R2, RZ ;  /* 0x000000020d0b7210 */ /* 0x000fe40007ffe0ff */
[----:B------:R-:W1:Y:S05]  /*1090*/  LDC.64 R8, c[0x0][0x3e8] ;  /* 0x0000fa00ff087b82 */ /* 0x000e6a0000000a00 */
.L_x_1279:
        /* <DEDUP_REMOVED lines=10> */
.L_x_1271:
[----:B------:R-:W-:Y:S05]  /*1140*/  BSYNC.RECONVERGENT B0 ;  /* 0x0000000000007941 */ /* 0x000fea0003800200 */
.L_x_1270:
        /* <DEDUP_REMOVED lines=55> */
.L_x_1280:
        /* <DEDUP_REMOVED lines=12> */
.L_x_3083:


//--------------------- .text._ZN10layer_norm13ln_bwd_kernelINS_13Kernel_traitsI6__halfS2_S2_fjLj15360ELj4ELj1ELj4ELj4ENS_18Kernel_traits_baseILj15360ES2_S2_S2_fjLj128EEEEEEEvNS_9BwdParamsE --------------------------
	.section	.text._ZN10layer_norm13ln_bwd_kernelINS_13Kernel_traitsI6__halfS2_S2_fjLj15360ELj4ELj1ELj4ELj4ENS_18Kernel_traits_baseILj15360ES2_S2_S2_fjLj128EEEEEEEvNS_9BwdParamsE,"ax",@progbits
	.align	128
        .global         _ZN10layer_norm13ln_bwd_kernelINS_13Kernel_traitsI6__halfS2_S2_fjLj15360ELj4ELj1ELj4ELj4ENS_18Kernel_traits_baseILj15360ES2_S2_S2_fjLj128EEEEEEEvNS_9BwdParamsE
        .type           _ZN10layer_norm13ln_bwd_kernelINS_13Kernel_traitsI6__halfS2_S2_fjLj15360ELj4ELj1ELj4ELj4ENS_18Kernel_traits_baseILj15360ES2_S2_S2_fjLj128EEEEEEEvNS_9BwdParamsE,@function
        .size           _ZN10layer_norm13ln_bwd_kernelINS_13Kernel_traitsI6__halfS2_S2_fjLj15360ELj4ELj1ELj4ELj4ENS_18Kernel_traits_baseILj15360ES2_S2_S2_fjLj128EEEEEEEvNS_9BwdParamsE,(.L_x_3084 - _ZN10layer_norm13ln_bwd_kernelINS_13Kernel_traitsI6__halfS2_S2_fjLj15360ELj4ELj1ELj4ELj4ENS_18Kernel_traits_baseILj15360ES2_S2_S2_fjLj128EEEEEEEvNS_9BwdParamsE)
        .other          _ZN10layer_norm13ln_bwd_kernelINS_13Kernel_traitsI6__halfS2_S2_fjLj15360ELj4ELj1ELj4ELj4ENS_18Kernel_traits_baseILj15360ES2_S2_S2_fjLj128EEEEEEEvNS_9BwdParamsE,@"STO_CUDA_ENTRY STV_DEFAULT"
_ZN10layer_norm13ln_bwd_kernelINS_13Kernel_traitsI6__halfS2_S2_fjLj15360ELj4ELj1ELj4ELj4ENS_18Kernel_traits_baseILj15360ES2_S2_S2_fjLj128EEEEEEEvNS_9BwdParamsE:
.text._ZN10layer_norm13ln_bwd_kernelINS_13Kernel_traitsI6__halfS2_S2_fjLj15360ELj4ELj1ELj4ELj4ENS_18Kernel_traits_baseILj15360ES2_S2_S2_fjLj128EEEEEEEvNS_9BwdParamsE:
        /* <DEDUP_REMOVED lines=50> */
.L_x_1281:
        /* <DEDUP_REMOVED lines=17> */
.L_x_1282:
        /* <DEDUP_REMOVED lines=72> */
.L_x_1292:
        /* <DEDUP_REMOVED lines=27> */
[----:B------:R2:W5:Y:S03]  /*0a60*/  LDG.E R147, desc[UR4][R8.64] ;  /* 0x0000000408937981 */ /* 0x000566000c1e1900 */
[----:B------:R-:W-:Y:S01]  /*0a70*/  IMAD.WIDE.U32 R12, R45, 0x4, R6 ;  /* 0x000000042d0c7825 */ /* 0x000fe200078e0006 */
[----:B------:R3:W5:Y:S01]  /*0a80*/  LDG.E R146, desc[UR4][R10.64] ;  /* 0x000000040a927981 */ /* 0x000762000c1e1900 */
[----:B------:R-:W-:-:S02]  /*0a90*/  IADD3 R33, PT, PT, R53, 0x1400, RZ ;  /* 0x0000140035217810 */ /* 0x000fc40007ffe0ff */
[--C-:B-1----:R-:W-:Y:S01]  /*0aa0*/  IMAD.WIDE.U32 R4, R43, 0x4, R6.reuse ;  /* 0x000000042b047825 */ /* 0x102fe200078e0006 */
[----:B------:R1:W5:Y:S01]  /*0ab0*/  LDG.E R132, desc[UR4][R12.64] ;  /* 0x000000040c847981 */ /* 0x000362000c1e1900 */
[----:B------:R-:W-:Y:S02]  /*0ac0*/  IADD3 R31, PT, PT, R53, 0x1600, RZ ;  /* 0x00001600351f7810 */ /* 0x000fe40007ffe0ff */
[--C-:B--2---:R-:W-:Y:S01]  /*0ad0*/  IMAD.WIDE.U32 R8, R41, 0x4, R6.reuse ;  /* 0x0000000429087825 */ /* 0x104fe200078e0006 */
[C---:B------:R-:W-:Y:S01]  /*0ae0*/  IADD3 R29, PT, PT, R53.reuse, 0x1800, RZ ;  /* 0x00001800351d7810 */ /* 0x040fe20007ffe0ff */
[----:B------:R2:W5:Y:S01]  /*0af0*/  LDG.E R139, desc[UR4][R4.64] ;  /* 0x00000004048b7981 */ /* 0x000562000c1e1900 */
[----:B------:R-:W-:Y:S01]  /*0b00*/  IADD3 R27, PT, PT, R53, 0x1a00, RZ ;  /* 0x00001a00351b7810 */ /* 0x000fe20007ffe0ff */
[--C-:B---3--:R-:W-:Y:S01]  /*0b10*/  IMAD.WIDE.U32 R10, R39, 0x4, R6.reuse ;  /* 0x00000004270a7825 */ /* 0x108fe200078e0006 */
[----:B------:R-:W-:Y:S01]  /*0b20*/  IADD3 R25, PT, PT, R53, 0x1c00, RZ ;  /* 0x00001c0035197810 */ /* 0x000fe20007ffe0ff */
[----:B------:R0:W5:Y:S02]  /*0b30*/  LDG.E R138, desc[UR4][R8.64] ;  /* 0x00000004088a7981 */ /* 0x000164000c1e1900 */
[----:B------:R-:W-:-:S02]  /*0b40*/  IMAD.WIDE.U32 R14, R37, 0x4, R6 ;  /* 0x00000004250e7825 */ /* 0x000fc400078e0006 */
[----:B------:R3:W5:Y:S02]  /*0b50*/  LDG.E R137, desc[UR4][R10.64] ;  /* 0x000000040a897981 */ /* 0x000764000c1e1900 */
[--C-:B-1----:R-:W-:Y:S02]  /*0b60*/  IMAD.WIDE.U32 R12, R35, 0x4, R6.reuse ;  /* 0x00000004230c7825 */ /* 0x102fe400078e0006 */
[----:B------:R-:W5:Y:S02]  /*0b70*/  LDG.E R136, desc[UR4][R14.64] ;  /* 0x000000040e887981 */ /* 0x000f64000c1e1900 */
[--C-:B------:R-:W-:Y:S02]  /*0b80*/  IMAD.WIDE.U32 R144, R47, 0x4, R6.reuse ;  /* 0x000000042f907825 */ /* 0x100fe400078e0006 */
[----:B------:R1:W5:Y:S02]  /*0b90*/  LDG.E R134, desc[UR4][R12.64] ;  /* 0x000000040c867981 */ /* 0x000364000c1e1900 */
[----:B------:R-:W-:-:S02]  /*0ba0*/  IMAD.WIDE.U32 R22, R33, 0x4, R6 ;  /* 0x0000000421167825 */ /* 0x000fc400078e0006 */
[----:B------:R-:W5:Y:S02]  /*0bb0*/  LDG.E R144, desc[UR4][R144.64] ;  /* 0x0000000490907981 */ /* 0x000f64000c1e1900 */
[--C-:B------:R-:W-:Y:S02]  /*0bc0*/  IMAD.WIDE.U32 R20, R31, 0x4, R6.reuse ;  /* 0x000000041f147825 */ /* 0x100fe400078e0006 */
[----:B------:R-:W5:Y:S02]  /*0bd0*/  LDG.E R140, desc[UR4][R22.64] ;  /* 0x00000004168c7981 */ /* 0x000f64000c1e1900 */
[--C-:B------:R-:W-:Y:S02]  /*0be0*/  IMAD.WIDE.U32 R18, R29, 0x4, R6.reuse ;  /* 0x000000041d127825 */ /* 0x100fe400078e0006 */
[----:B------:R-:W5:Y:S02]  /*0bf0*/  LDG.E R141, desc[UR4][R20.64] ;  /* 0x00000004148d7981 */ /* 0x000f64000c1e1900 */
[----:B--2---:R-:W-:-:S02]  /*0c00*/  IMAD.WIDE.U32 R4, R27, 0x4, R6 ;  /* 0x000000041b047825 */ /* 0x004fc400078e0006 */
[----:B------:R-:W5:Y:S02]  /*0c10*/  LDG.E R142, desc[UR4][R18.64] ;  /* 0x00000004128e7981 */ /* 0x000f64000c1e1900 */
[----:B------:R-:W-:Y:S02]  /*0c20*/  IMAD.WIDE.U32 R6, R25, 0x4, R6 ;  /* 0x0000000419067825 */ /* 0x000fe400078e0006 */
[----:B------:R2:W5:Y:S02]  /*0c30*/  LDG.E R143, desc[UR4][R4.64] ;  /* 0x00000004048f7981 */ /* 0x000564000c1e1900 */
[--C-:B0-----:R-:W-:Y:S02]  /*0c40*/  IMAD.WIDE.U32 R8, R53, 0x4, R2.reuse ;  /* 0x0000000435087825 */ /* 0x101fe400078e0002 */
[----:B------:R0:W5:Y:S02]  /*0c50*/  LDG.E R145, desc[UR4][R6.64] ;  /* 0x0000000406917981 */ /* 0x000164000c1e1900 */
[----:B---3--:R-:W-:-:S02]  /*0c60*/  IMAD.WIDE.U32 R10, R51, 0x4, R2 ;  /* 0x00000004330a7825 */ /* 0x008fc400078e0002 */
[----:B------:R3:W5:Y:S02]  /*0c70*/  LDG.E R153, desc[UR4][R8.64] ;  /* 0x0000000408997981 */ /* 0x000764000c1e1900 */
[--C-:B-1----:R-:W-:Y:S02]  /*0c80*/  IMAD.WIDE.U32 R12, R49, 0x4, R2.reuse ;  /* 0x00000004310c7825 */ /* 0x102fe400078e0002 */
[----:B------:R1:W5:Y:S02]  /*0c90*/  LDG.E R154, desc[UR4][R10.64] ;  /* 0x000000040a9a7981 */ /* 0x000364000c1e1900 */
[--C-:B------:R-:W-:Y:S02]  /*0ca0*/  IMAD.WIDE.U32 R14, R47, 0x4, R2.reuse ;  /* 0x000000042f0e7825 */ /* 0x100fe400078e0002 */
[----:B------:R4:W5:Y:S02]  /*0cb0*/  LDG.E R155, desc[UR4][R12.64] ;  /* 0x000000040c9b7981 */ /* 0x000964000c1e1900 */
[----:B------:R-:W-:-:S02]  /*0cc0*/  IMAD.WIDE.U32 R16, R45, 0x4, R2 ;  /* 0x000000042d107825 */ /* 0x000fc400078e0002 */
[----:B------:R4:W5:Y:S02]  /*0cd0*/  LDG.E R172, desc[UR4][R14.64] ;  /* 0x000000040eac7981 */ /* 0x000964000c1e1900 */
[--C-:B--2---:R-:W-:Y:S02]  /*0ce0*/  IMAD.WIDE.U32 R4, R43, 0x4, R2.reuse ;  /* 0x000000042b047825 */ /* 0x104fe400078e0002 */
        /* <DEDUP_REMOVED lines=9> */
[----:B---3--:R-:W-:-:S02]  /*0d80*/  IMAD.WIDE.U32 R8, R33, 0x4, R2 ;  /* 0x0000000421087825 */ /* 0x008fc400078e0002 */
[----:B------:R2:W5:Y:S02]  /*0d90*/  LDG.E R22, desc[UR4][R22.64] ;  /* 0x0000000416167981 */ /* 0x000564000c1e1900 */
[--C-:B-1----:R-:W-:Y:S02]  /*0da0*/  IMAD.WIDE.U32 R10, R31, 0x4, R2.reuse ;  /* 0x000000041f0a7825 */ /* 0x102fe400078e0002 */
        /* <DEDUP_REMOVED lines=9> */
.L_x_1284:
        /* <DEDUP_REMOVED lines=76> */
.L_x_1285:
        /* <DEDUP_REMOVED lines=41> */
[----:B--2---:R-:W-:Y:S02]  /*1590*/  HADD2.F32 R23, -RZ, R8.H1_H1 ;  /* 0x30000008ff177230 */ /* 0x004fe40000004100 */
        /* <DEDUP_REMOVED lines=29> */
[----:B------:R-:W-:-:S02]  /*1770*/  HADD2.F32 R172, -RZ, R137.H0_H0 ;  /* 0x20000089ffac7230 */ /* 0x000fc40000004100 */
[----:B------:R-:W-:Y:S01]  /*1780*/  FMUL.FTZ R168, R24, R167 ;  /* 0x000000a718a87220 */ /* 0x000fe20000410000 */
[----:B------:R-:W-:Y:S02]  /*1790*/  HADD2.F32 R183, -RZ, R137.H1_H1 ;  /* 0x30000089ffb77230 */ /* 0x000fe40000004100 */
[----:B------:R-:W-:Y:S01]  /*17a0*/  FMUL.FTZ R137, R2, R7 ;  /* 0x0000000702897220 */ /* 0x000fe20000410000 */
[----:B------:R-:W-:Y:S02]  /*17b0*/  HADD2.F32 R196, -RZ, R143.H1_H1 ;  /* 0x3000008fffc47230 */ /* 0x000fe40000004100 */
[----:B------:R-:W-:Y:S01]  /*17c0*/  FMUL.FTZ R190, R237, R192 ;  /* 0x000000c0edbe7220 */ /* 0x000fe20000410000 */
[----:B------:R-:W-:Y:S02]  /*17d0*/  HADD2.F32 R239, -RZ, R117.H1_H1 ;  /* 0x30000075ffef7230 */ /* 0x000fe40000004100 */
[----:B------:R-:W-:Y:S01]  /*17e0*/  FADD.FTZ R2, RZ, R3 ;  /* 0x00000003ff027221 */ /* 0x000fe20000010000 */
[----:B------:R-:W-:-:S02]  /*17f0*/  HADD2.F32 R12, -RZ, R139.H0_H0 ;  /* 0x2000008bff0c7230 */ /* 0x000fc40000004100 */
[----:B------:R-:W-:Y:S01]  /*1800*/  FFMA.FTZ R237, R0, R3, RZ ;  /* 0x0000000300ed7223 */ /* 0x000fe200000100ff */
[----:B------:R-:W-:Y:S02]  /*1810*/  HADD2.F32 R177, -RZ, R139.H1_H1 ;  /* 0x3000008bffb17230 */ /* 0x000fe40000004100 */
[----:B------:R-:W-:Y:S01]  /*1820*/  FMUL.FTZ R194, R239, R196 ;  /* 0x000000c4efc27220 */ /* 0x000fe20000410000 */
[----:B------:R-:W-:Y:S02]  /*1830*/  HADD2.F32 R4, -RZ, R147.H0_H0 ;  /* 0x20000093ff047230 */ /* 0x000fe40000004100 */
[----:B------:R-:W-:Y:S01]  /*1840*/  FADD.FTZ R239, R2, R137 ;  /* 0x0000008902ef7221 */ /* 0x000fe20000010000 */
[----:B------:R-:W-:Y:S02]  /*1850*/  HADD2.F32 R139, -RZ, R129.H0_H0 ;  /* 0x20000081ff8b7230 */ /* 0x000fe40000004100 */
[----:B------:R-:W-:Y:S01]  /*1860*/  FFMA.FTZ R2, R170, R137, R237 ;  /* 0x00000089aa027223 */ /* 0x000fe200000100ed */
        /* <DEDUP_REMOVED lines=8> */
[----:B------:R-:W-:-:S02]  /*18f0*/  HADD2.F32 R191, -RZ, R141.H0_H0 ;  /* 0x2000008dffbf7230 */ /* 0x000fc40000004100 */
[----:B------:R-:W-:Y:S01]  /*1900*/  FMUL.FTZ R139, R16, R9 ;  /* 0x00000009108b7220 */ /* 0x000fe20000410000 */
[----:B------:R-:W-:Y:S02]  /*1910*/  HADD2.F32 R188, -RZ, R141.H1_H1 ;  /* 0x3000008dffbc7230 */ /* 0x000fe40000004100 */
[----:B------:R-:W-:Y:S01]  /*1920*/  FADD.FTZ R16, R239, R134 ;  /* 0x00000086ef107221 */ /* 0x000fe20000010000 */
[----:B------:R-:W-:Y:S02]  /*1930*/  HADD2.F32 R6, -RZ, R146.H0_H0 ;  /* 0x20000092ff067230 */ /* 0x000fe40000004100 */
[----:B------:R-:W-:Y:S01]  /*1940*/  FFMA.FTZ R235, R169, R134, R2 ;  /* 0x00000086a9eb7223 */ /* 0x000fe20000010002 */
[----:B------:R-:W-:Y:S02]  /*1950*/  HADD2.F32 R141, -RZ, R128.H0_H0 ;  /* 0x20000080ff8d7230 */ /* 0x000fe40000004100 */
[----:B------:R-:W-:Y:S01]  /*1960*/  FADD.FTZ R233, R16, R139 ;  /* 0x0000008b10e97221 */ /* 0x000fe20000010000 */
[----:B------:R-:W-:-:S02]  /*1970*/  HADD2.F32 R11, -RZ, R146.H1_H1 ;  /* 0x30000092ff0b7230 */ /* 0x000fc40000004100 */
[----:B------:R-:W-:Y:S01]  /*1980*/  FFMA.FTZ R2, R168, R139, R235 ;  /* 0x0000008ba8027223 */ /* 0x000fe200000100eb */
[--C-:B------:R-:W-:Y:S02]  /*1990*/  HADD2.F32 R10, -RZ, R132.reuse.H0_H0 ;  /* 0x20000084ff0a7230 */ /* 0x100fe40000004100 */
[C---:B------:R-:W-:Y:S01]  /*19a0*/  FMUL.FTZ R164, R24.reuse, R163 ;  /* 0x000000a318a47220 */ /* 0x040fe20000410000 */
[----:B------:R-:W-:Y:S02]  /*19b0*/  HADD2.F32 R15, -RZ, R132.H1_H1 ;  /* 0x30000084ff0f7230 */ /* 0x000fe40000004100 */
[----:B------:R-:W-:Y:S01]  /*19c0*/  FMUL.FTZ R132, R141, R6 ;  /* 0x000000068d847220 */ /* 0x000fe20000410000 */
[----:B------:R-:W-:Y:S02]  /*19d0*/  HADD2.F32 R18, -RZ, R128.H1_H1 ;  /* 0x30000080ff127230 */ /* 0x000fe40000004100 */
[----:B------:R-:W-:Y:S01]  /*19e0*/  FMUL.FTZ R163, R24, R231 ;  /* 0x000000e718a37220 */ /* 0x000fe20000410000 */
[----:B------:R-:W-:-:S02]  /*19f0*/  HADD2.F32 R207, -RZ, R145.H1_H1 ;  /* 0x30000091ffcf7230 */ /* 0x000fc40000004100 */
[----:B------:R-:W-:Y:S01]  /*1a00*/  FADD.FTZ R16, R233, R132 ;  /* 0x00000084e9107221 */ /* 0x000fe20000010000 */
[----:B------:R-:W-:Y:S02]  /*1a10*/  HADD2.F32 R162, -RZ, R116.H1_H1 ;  /* 0x30000074ffa27230 */ /* 0x000fe40000004100 */
[----:B------:R-:W-:Y:S01]  /*1a20*/  FMUL.FTZ R141, R18, R11 ;  /* 0x0000000b128d7220 */ /* 0x000fe20000410000 */
[----:B------:R-:W-:Y:S02]  /*1a30*/  HADD2.F32 R197, -RZ, R143.H0_H0 ;  /* 0x2000008fffc57230 */ /* 0x000fe40000004100 */
[----:B------:R-:W-:Y:S01]  /*1a40*/  FFMA.FTZ R231, R167, R132, R2 ;  /* 0x00000084a7e77223 */ /* 0x000fe20000010002 */
[----:B------:R-:W-:Y:S02]  /*1a50*/  HADD2.F32 R8, -RZ, R144.H0_H0 ;  /* 0x20000090ff087230 */ /* 0x000fe40000004100 */
[----:B------:R-:W-:Y:S01]  /*1a60*/  FMUL.FTZ R205, R162, R207 ;  /* 0x000000cfa2cd7220 */ /* 0x000fe20000410000 */
[----:B------:R-:W-:-:S02]  /*1a70*/  HADD2.F32 R143, -RZ, R127.H0_H0 ;  /* 0x2000007fff8f7230 */ /* 0x000fc40000004100 */
[C---:B------:R-:W-:Y:S01]  /*1a80*/  FMUL.FTZ R162, R24.reuse, R161 ;  /* 0x000000a118a27220 */ /* 0x040fe20000410000 */
[----:B------:R-:W-:Y:S02]  /*1a90*/  HADD2.F32 R201, -RZ, R145.H0_H0 ;  /* 0x20000091ffc97230 */ /* 0x000fe40000004100 */
[----:B------:R-:W-:Y:S01]  /*1aa0*/  FMUL.FTZ R161, R24, R229 ;  /* 0x000000e518a17220 */ /* 0x000fe20000410000 */
[----:B------:R-:W-:Y:S02]  /*1ab0*/  HADD2.F32 R160, -RZ, R116.H0_H0 ;  /* 0x20000074ffa07230 */ /* 0x000fe40000004100 */
[----:B------:R-:W-:Y:S01]  /*1ac0*/  FADD.FTZ R229, R16, R141 ;  /* 0x0000008d10e57221 */ /* 0x000fe20000010000 */
[----:B------:R-:W-:Y:S02]  /*1ad0*/  HADD2.F32 R13, -RZ, R144.H1_H1 ;  /* 0x30000090ff0d7230 */ /* 0x000fe40000004100 */
[----:B------:R-:W-:Y:S01]  /*1ae0*/  FFMA.FTZ R2, R166, R141, R231 ;  /* 0x0000008da6027223 */ /* 0x000fe200000100e7 */
[----:B------:R-:W-:-:S02]  /*1af0*/  HADD2.F32 R176, -RZ, R136.H0_H0 ;  /* 0x20000088ffb07230 */ /* 0x000fc40000004100 */
[----:B------:R-:W-:Y:S01]  /*1b00*/  FMUL.FTZ R203, R160, R201 ;  /* 0x000000c9a0cb7220 */ /* 0x000fe20000410000 */
        /* <DEDUP_REMOVED lines=27> */
[----:B------:R-:W-:Y:S01]  /*1cc0*/  FMUL.FTZ R138, R145, R10 ;  /* 0x0000000a918a7220 */ /* 0x000fe20000410000 */
[----:B------:R-:W-:Y:S02]  /*1cd0*/  HADD2.F32 R22, -RZ, R126.H1_H1 ;  /* 0x3000007eff167230 */ /* 0x000fe40000004100 */
[----:B------:R-:W-:Y:S01]  /*1ce0*/  FMUL.FTZ R156, R24, R223 ;  /* 0x000000df189c7220 */ /* 0x000fe20000410000 */
[----:B------:R-:W-:-:S02]  /*1cf0*/  HADD2.F32 R144, -RZ, R124.H1_H1 ;  /* 0x3000007cff907230 */ /* 0x000fc40000004100 */
[----:B------:R-:W-:Y:S01]  /*1d00*/  FADD.FTZ R16, R225, R138 ;  /* 0x0000008ae1107221 */ /* 0x000fe20000010000 */
[----:B------:R-:W-:Y:S02]  /*1d10*/  HADD2.F32 R182, -RZ, R140.H0_H0 ;  /* 0x2000008cffb67230 */ /* 0x000fe40000004100 */
[----:B------:R-:W-:Y:S01]  /*1d20*/  FMUL.FTZ R140, R147, R12 ;  /* 0x0000000c938c7220 */ /* 0x000fe20000410000 */
[--C-:B------:R-:W-:Y:S02]  /*1d30*/  HADD2.F32 R173, -RZ, R123.reuse.H0_H0 ;  /* 0x2000007bffad7230 */ /* 0x100fe40000004100 */
[----:B------:R-:W-:Y:S01]  /*1d40*/  FMUL.FTZ R147, R142, R177 ;  /* 0x000000b18e937220 */ /* 0x000fe20000410000 */
[----:B------:R-:W-:Y:S02]  /*1d50*/  HADD2.F32 R187, -RZ, R120.H0_H0 ;  /* 0x20000078ffbb7230 */ /* 0x000fe40000004100 */
[----:B------:R-:W-:Y:S01]  /*1d60*/  FMUL.FTZ R142, R171, R14 ;  /* 0x0000000eab8e7220 */ /* 0x000fe20000410000 */
[----:B------:R-:W-:-:S02]  /*1d70*/  HADD2.F32 R146, -RZ, R123.H1_H1 ;  /* 0x3000007bff927230 */ /* 0x000fc40000004100 */
[----:B------:R-:W-:Y:S01]  /*1d80*/  FMUL.FTZ R145, R22, R15 ;  /* 0x0000000f16917220 */ /* 0x000fe20000410000 */
[----:B------:R-:W-:Y:S02]  /*1d90*/  HADD2.F32 R154, -RZ, R119.H0_H0 ;  /* 0x20000077ff9a7230 */ /* 0x000fe40000004100 */
[----:B------:R-:W-:Y:S01]  /*1da0*/  FMUL.FTZ R171, R144, R181 ;  /* 0x000000b590ab7220 */ /* 0x000fe20000410000 */
[--C-:B------:R-:W-:Y:S02]  /*1db0*/  HADD2.F32 R175, -RZ, R122.reuse.H0_H0 ;  /* 0x2000007affaf7230 */ /* 0x100fe40000004100 */
[----:B------:R-:W-:Y:S01]  /*1dc0*/  FFMA.FTZ R223, R163, R138, R2 ;  /* 0x0000008aa3df7223 */ /* 0x000fe20000010002 */
[----:B------:R-:W-:Y:S02]  /*1dd0*/  HADD2.F32 R148, -RZ, R122.H1_H1 ;  /* 0x3000007aff947230 */ /* 0x000fe40000004100 */
[----:B------:R-:W-:Y:S01]  /*1de0*/  FMUL.FTZ R144, R173, R172 ;  /* 0x000000acad907220 */ /* 0x000fe20000410000 */
[----:B------:R-:W-:-:S02]  /*1df0*/  HADD2.F32 R179, -RZ, R121.H0_H0 ;  /* 0x20000079ffb37230 */ /* 0x000fc40000004100 */
[----:B------:R-:W-:Y:S01]  /*1e00*/  FMUL.FTZ R174, R187, R182 ;  /* 0x000000b6bbae7220 */ /* 0x000fe20000410000 */
[----:B------:R-:W-:Y:S02]  /*1e10*/  HADD2.F32 R152, -RZ, R121.H1_H1 ;  /* 0x30000079ff987230 */ /* 0x000fe40000004100 */
        /* <DEDUP_REMOVED lines=94> */
.L_x_1286:
[----:B------:R-:W-:Y:S02]  /*2400*/  HADD2.F32 R196, -RZ, R149.H0_H0 ;  /* 0x20000095ffc47230 */ /* 0x000fe40000004100 */
[--C-:B-----5:R-:W-:Y:S02]  /*2410*/  HADD2.F32 R177, -RZ, R20.reuse.H0_H0 ;  /* 0x20000014ffb17230 */ /* 0x120fe40000004100 */
[----:B------:R-:W-:Y:S01]  /*2420*/  HADD2.F32 R184, -RZ, R20.H1_H1 ;  /* 0x30000014ffb87230 */ /* 0x000fe20000004100 */
[----:B------:R-:W0:Y:S01]  /*2430*/  MUFU.RCP R0, R196 ;  /* 0x000000c400007308 */ /* 0x000e220000001000 */
[----:B------:R-:W-:Y:S02]  /*2440*/  HADD2.F32 R20, -RZ, R107.H0_H0 ;  /* 0x2000006bff147230 */ /* 0x000fe40000004100 */
[----:B------:R-:W-:Y:S02]  /*2450*/  HADD2.F32 R215, -RZ, R128.H0_H0 ;  /* 0x20000080ffd77230 */ /* 0x000fe40000004100 */
[----:B------:R-:W-:-:S02]  /*2460*/  HADD2.F32 R188, -RZ, R22.H1_H1 ;  /* 0x30000016ffbc7230 */ /* 0x000fc40000004100 */
[----:B------:R-:W-:Y:S01]  /*2470*/  FADD.FTZ R20, R177, -R20 ;  /* 0x80000014b1147221 */ /* 0x000fe20000010000 */
[----:B------:R-:W-:Y:S01]  /*2480*/  HADD2.F32 R177, -RZ, R106.H1_H1 ;  /* 0x3000006affb17230 */ /* 0x000fe20000004100 */
[----:B------:R-:W1:Y:S01]  /*2490*/  MUFU.RCP R167, R215 ;  /* 0x000000d700a77308 */ /* 0x000e620000001000 */
[----:B--2---:R-:W-:Y:S02]  /*24a0*/  HADD2.F32 R4, -RZ, R153.H0_H0 ;  /* 0x20000099ff047230 */ /* 0x004fe40000004100 */
[----:B------:R-:W-:Y:S02]  /*24b0*/  HADD2.F32 R5, -RZ, R115.H0_H0 ;  /* 0x20000073ff057230 */ /* 0x000fe40000004100 */
[----:B------:R-:W-:Y:S01]  /*24c0*/  FADD.FTZ R177, R188, -R177 ;  /* 0x800000b1bcb17221 */ /* 0x000fe20000010000 */
[--C-:B------:R-:W-:Y:S02]  /*24d0*/  HADD2.F32 R201, -RZ, R14.reuse.H0_H0 ;  /* 0x2000000effc97230 */ /* 0x100fe40000004100 */
[----:B------:R-:W-:-:S02]  /*24e0*/  HADD2.F32 R203, -RZ, R14.H1_H1 ;  /* 0x3000000effcb7230 */ /* 0x000fc40000004100 */
[----:B------:R-:W-:Y:S01]  /*24f0*/  FADD.FTZ R5, R4, -R5 ;  /* 0x8000000504057221 */ /* 0x000fe20000010000 */
[----:B------:R-:W-:Y:S02]  /*2500*/  HADD2.F32 R14, -RZ, R102.H1_H1 ;  /* 0x30000066ff0e7230 */ /* 0x000fe40000004100 */
[----:B------:R-:W-:Y:S02]  /*2510*/  HADD2.F32 R217, -RZ, R129.H0_H0 ;  /* 0x20000081ffd97230 */ /* 0x000fe40000004100 */
[----:B0-----:R-:W-:Y:S01]  /*2520*/  FMUL.FTZ R0, R5, R0 ;  /* 0x0000000005007220 */ /* 0x001fe20000410000 */
[----:B------:R-:W-:Y:S02]  /*2530*/  HADD2.F32 R19, -RZ, R151.H0_H0 ;  /* 0x20000097ff137230 */ /* 0x000fe40000004100 */
[----:B------:R-:W-:Y:S01]  /*2540*/  FADD.FTZ R14, R203, -R14 ;  /* 0x8000000ecb0e7221 */ /* 0x000fe20000010000 */
[----:B------:R-:W-:Y:S01]  /*2550*/  HADD2.F32 R21, -RZ, R152.H0_H0 ;  /* 0x20000098ff157230 */ /* 0x000fe20000004100 */
[----:B------:R-:W0:Y:S01]  /*2560*/  MUFU.RCP R169, R217 ;  /* 0x000000d900a97308 */ /* 0x000e220000001000 */
[----:B------:R-:W-:-:S02]  /*2570*/  HADD2.F32 R176, -RZ, R110.H0_H0 ;  /* 0x2000006effb07230 */ /* 0x000fc40000004100 */
[----:B------:R-:W-:Y:S02]  /*2580*/  HADD2.F32 R180, -RZ, R109.H0_H0 ;  /* 0x2000006dffb47230 */ /* 0x000fe40000004100 */
[----:B------:R-:W-:Y:S02]  /*2590*/  HADD2.F32 R191, -RZ, R12.H1_H1 ;  /* 0x3000000cffbf7230 */ /* 0x000fe40000004100 */
[----:B------:R-:W-:Y:S01]  /*25a0*/  FADD.FTZ R176, R19, -R176 ;  /* 0x800000b013b07221 */ /* 0x000fe20000010000 */
[----:B------:R-:W-:Y:S02]  /*25b0*/  HADD2.F32 R188, -RZ, R103.H1_H1 ;  /* 0x30000067ffbc7230 */ /* 0x000fe40000004100 */
[----:B------:R-:W-:Y:S01]  /*25c0*/  FADD.FTZ R180, R21, -R180 ;  /* 0x800000b415b47221 */ /* 0x000fe20000010000 */
[----:B------:R-:W-:Y:S02]  /*25d0*/  HADD2.F32 R13, -RZ, R155.H0_H0 ;  /* 0x2000009bff0d7230 */ /* 0x000fe40000004100 */
[----:B------:R-:W-:-:S02]  /*25e0*/  HADD2.F32 R4, -RZ, R113.H0_H0 ;  /* 0x20000071ff047230 */ /* 0x000fc40000004100 */
[----:B------:R-:W-:Y:S01]  /*25f0*/  FADD.FTZ R188, R191, -R188 ;  /* 0x800000bcbfbc7221 */ /* 0x000fe20000010000 */
[----:B------:R-:W-:Y:S02]  /*2600*/  HADD2.F32 R206, -RZ, R125.H1_H1 ;  /* 0x3000007dffce7230 */ /* 0x000fe40000004100 */
[----:B------:R-:W-:Y:S02]  /*2610*/  HADD2.F32 R6, -RZ, R153.H1_H1 ;  /* 0x30000099ff067230 */ /* 0x000fe40000004100 */
[----:B------:R-:W-:Y:S01]  /*2620*/  FADD.FTZ R4, R13, -R4 ;  /* 0x800000040d047221 */ /* 0x000fe20000010000 */
[----:B------:R-:W-:Y:S01]  /*2630*/  HADD2.F32 R3, -RZ, R115.H1_H1 ;  /* 0x30000073ff037230 */ /* 0x000fe20000004100 */
[----:B------:R-:W-:Y:S01]  /*2640*/  MUFU.RCP R160, R206 ;  /* 0x000000ce00a07308 */ /* 0x000fe20000001000 */
[----:B------:R-:W-:Y:S02]  /*2650*/  HADD2.F32 R11, -RZ, R154.H0_H0 ;  /* 0x2000009aff0b7230 */ /* 0x000fe40000004100 */
[----:B-1----:R-:W-:Y:S01]  /*2660*/  FMUL.FTZ R167, R4, R167 ;  /* 0x000000a704a77220 */ /* 0x002fe20000410000 */
[----:B------:R-:W-:-:S02]  /*2670*/  HADD2.F32 R185, -RZ, R8.H1_H1 ;  /* 0x30000008ffb97230 */ /* 0x000fc40000004100 */
[----:B------:R-:W-:Y:S01]  /*2680*/  FADD.FTZ R3, R6, -R3 ;  /* 0x8000000306037221 */ /* 0x000fe20000010000 */
[----:B------:R-:W-:Y:S02]  /*2690*/  HADD2.F32 R186, -RZ, R105.H1_H1 ;  /* 0x30000069ffba7230 */ /* 0x000fe40000004100 */
[----:B------:R-:W-:Y:S02]  /*26a0*/  HADD2.F32 R203, -RZ, R117.H1_H1 ;  /* 0x30000075ffcb7230 */ /* 0x000fe40000004100 */
[----:B------:R-:W-:Y:S02]  /*26b0*/  HADD2.F32 R154, -RZ, R154.H1_H1 ;  /* 0x3000009aff9a7230 */ /* 0x000fe40000004100 */
[----:B------:R-:W-:Y:S01]  /*26c0*/  FADD.FTZ R186, R185, -R186 ;  /* 0x800000bab9ba7221 */ /* 0x000fe20000010000 */
[----:B------:R-:W-:Y:S01]  /*26d0*/  HADD2.F32 R9, -RZ, R114.H1_H1 ;  /* 0x30000072ff097230 */ /* 0x000fe20000004100 */
[----:B------:R-:W-:Y:S01]  /*26e0*/  MUFU.RCP R5, R203 ;  /* 0x000000cb00057308 */ /* 0x000fe20000001000 */
[----:B------:R-:W-:-:S02]  /*26f0*/  HADD2.F32 R182, -RZ, R18.H1_H1 ;  /* 0x30000012ffb67230 */ /* 0x000fc40000004100 */
[----:B------:R-:W-:Y:S02]  /*2700*/  HADD2.F32 R19, -RZ, R108.H1_H1 ;  /* 0x3000006cff137230 */ /* 0x000fe40000004100 */
[----:B------:R-:W-:Y:S01]  /*2710*/  FADD.FTZ R9, R154, -R9 ;  /* 0x800000099a097221 */ /* 0x000fe20000010000 */
[----:B------:R-:W-:Y:S02]  /*2720*/  HADD2.F32 R21, -RZ, R107.H1_H1 ;  /* 0x3000006bff157230 */ /* 0x000fe40000004100 */
[----:B------:R-:W-:Y:S02]  /*2730*/  HADD2.F32 R198, -RZ, R2.H1_H1 ;  /* 0x30000002ffc67230 */ /* 0x000fe40000004100 */
[----:B------:R-:W-:Y:S01]  /*2740*/  FADD.FTZ R19, R182, -R19 ;  /* 0x80000013b6137221 */ /* 0x000fe20000010000 */
[----:B------:R-:W-:Y:S02]  /*2750*/  HADD2.F32 R191, -RZ, R101.H1_H1 ;  /* 0x30000065ffbf7230 */ /* 0x000fe40000004100 */
[----:B------:R-:W-:Y:S01]  /*2760*/  FADD.FTZ R21, R184, -R21 ;  /* 0x80000015b8157221 */ /* 0x000fe20000010000 */
[----:B------:R-:W-:-:S02]  /*2770*/  HADD2.F32 R17, -RZ, R16.H0_H0 ;  /* 0x20000010ff117230 */ /* 0x000fc40000004100 */
[----:B------:R-:W-:Y:S02]  /*2780*/  HADD2.F32 R174, -RZ, R16.H1_H1 ;  /* 0x30000010ffae7230 */ /* 0x000fe40000004100 */
[----:B------:R-:W-:Y:S01]  /*2790*/  FADD.FTZ R191, R198, -R191 ;  /* 0x800000bfc6bf7221 */ /* 0x000fe20000010000 */
[----:B------:R-:W-:Y:S02]  /*27a0*/  HADD2.F32 R212, -RZ, R128.H1_H1 ;  /* 0x30000080ffd47230 */ /* 0x000fe40000004100 */
[--C-:B------:R-:W-:Y:S02]  /*27b0*/  HADD2.F32 R16, -RZ, R111.reuse.H0_H0 ;  /* 0x2000006fff107230 */ /* 0x100fe40000004100 */
[----:B------:R-:W-:Y:S01]  /*27c0*/  HADD2.F32 R13, -RZ, R111.H1_H1 ;  /* 0x3000006fff0d7230 */ /* 0x000fe20000004100 */
[----:B------:R-:W-:Y:S01]  /*27d0*/  MUFU.RCP R166, R212 ;  /* 0x000000d400a67308 */ /* 0x000fe20000001000 */
[----:B------:R-:W-:Y:S02]  /*27e0*/  HADD2.F32 R216, -RZ, R149.H1_H1 ;  /* 0x30000095ffd87230 */ /* 0x000fe40000004100 */
[----:B------:R-:W-:Y:S01]  /*27f0*/  FADD.FTZ R16, R17, -R16 ;  /* 0x8000001011107221 */ /* 0x000fe20000010000 */
[----:B------:R-:W-:-:S02]  /*2800*/  HADD2.F32 R6, -RZ, R114.H0_H0 ;  /* 0x20000072ff067230 */ /* 0x000fc40000004100 */
[----:B------:R-:W-:Y:S01]  /*2810*/  FADD.FTZ R13, R174, -R13 ;  /* 0x8000000dae0d7221 */ /* 0x000fe20000010000 */
[----:B------:R-:W-:Y:S02]  /*2820*/  HADD2.F32 R194, -RZ, R12.H0_H0 ;  /* 0x2000000cffc27230 */ /* 0x000fe40000004100 */
[----:B------:R-:W-:Y:S01]  /*2830*/  HADD2.F32 R185, -RZ, R103.H0_H0 ;  /* 0x20000067ffb97230 */ /* 0x000fe20000004100 */
[----:B------:R-:W1:Y:S01]  /*2840*/  MUFU.RCP R170, R216 ;  /* 0x000000d800aa7308 */ /* 0x000e620000001000 */
[----:B------:R-:W-:Y:S02]  /*2850*/  HADD2.F32 R211, -RZ, R126.H0_H0 ;  /* 0x2000007effd37230 */ /* 0x000fe40000004100 */
[----:B------:R-:W-:Y:S01]  /*2860*/  FADD.FTZ R6, R11, -R6 ;  /* 0x800000060b067221 */ /* 0x000fe20000010000 */
[--C-:B------:R-:W-:Y:S02]  /*2870*/  HADD2.F32 R15, -RZ, R172.reuse.H0_H0 ;  /* 0x200000acff0f7230 */ /* 0x100fe40000004100 */
[----:B------:R-:W-:Y:S01]  /*2880*/  FADD.FTZ R185, R194, -R185 ;  /* 0x800000b9c2b97221 */ /* 0x000fe20000010000 */
[----:B------:R-:W-:-:S02]  /*2890*/  HADD2.F32 R154, -RZ, R172.H1_H1 ;  /* 0x300000acff9a7230 */ /* 0x000fc40000004100 */
[----:B0-----:R-:W-:Y:S01]  /*28a0*/  FMUL.FTZ R169, R6, R169 ;  /* 0x000000a906a97220 */ /* 0x001fe20000410000 */
[----:B------:R-:W-:Y:S01]  /*28b0*/  HADD2.F32 R175, -RZ, R122.H0_H0 ;  /* 0x2000007affaf7230 */ /* 0x000fe20000004100 */
[----:B------:R-:W0:Y:S01]  /*28c0*/  MUFU.RCP R163, R211 ;  /* 0x000000d300a37308 */ /* 0x000e220000001000 */
[----:B------:R-:W-:Y:S02]  /*28d0*/  HADD2.F32 R213, -RZ, R127.H0_H0 ;  /* 0x2000007fffd57230 */ /* 0x000fe40000004100 */
[----:B------:R-:W-:Y:S02]  /*28e0*/  HADD2.F32 R209, -RZ, R125.H0_H0 ;  /* 0x2000007dffd17230 */ /* 0x000fe40000004100 */
[----:B------:R-:W-:Y:S02]  /*28f0*/  HADD2.F32 R172, -RZ, R112.H0_H0 ;  /* 0x20000070ffac7230 */ /* 0x000fe40000004100 */
[----:B------:R-:W-:Y:S01]  /*2900*/  HADD2.F32 R183, -RZ, R8.H0_H0 ;  /* 0x20000008ffb77230 */ /* 0x000fe20000004100 */
[----:B------:R-:W2:Y:S01]  /*2910*/  MUFU.RCP R165, R213 ;  /* 0x000000d500a57308 */ /* 0x000ea20000001000 */
[----:B------:R-:W-:-:S02]  /*2920*/  HADD2.F32 R184, -RZ, R119.H0_H0 ;  /* 0x20000077ffb87230 */ /* 0x000fc40000004100 */
[----:B------:R-:W-:Y:S01]  /*2930*/  FADD.FTZ R172, R15, -R172 ;  /* 0x800000ac0fac7221 */ /* 0x000fe20000010000 */
[----:B------:R-:W-:Y:S02]  /*2940*/  HADD2.F32 R182, -RZ, R105.H0_H0 ;  /* 0x20000069ffb67230 */ /* 0x000fe40000004100 */
[----:B-1----:R-:W-:Y:S01]  /*2950*/  FMUL.FTZ R170, R3, R170 ;  /* 0x000000aa03aa7220 */ /* 0x002fe20000410000 */
[----:B------:R-:W-:Y:S02]  /*2960*/  HADD2.F32 R190, -RZ, R118.H0_H0 ;  /* 0x20000076ffbe7230 */ /* 0x000fe40000004100 */
[----:B------:R-:W-:Y:S01]  /*2970*/  HADD2.F32 R198, -RZ, R116.H0_H0 ;  /* 0x20000074ffc67230 */ /* 0x000fe20000004100 */
[----:B------:R-:W-:Y:S01]  /*2980*/  MUFU.RCP R161, R209 ;  /* 0x000000d100a17308 */ /* 0x000fe20000001000 */
[----:B------:R-:W-:Y:S02]  /*2990*/  HADD2.F32 R204, -RZ, R124.H1_H1 ;  /* 0x3000007cffcc7230 */ /* 0x000fe40000004100 */
[----:B------:R-:W-:Y:S01]  /*29a0*/  FADD.FTZ R182, R183, -R182 ;  /* 0x800000b6b7b67221 */ /* 0x000fe20000010000 */
[----:B------:R-:W-:-:S02]  /*29b0*/  HADD2.F32 R156, -RZ, R155.H1_H1 ;  /* 0x3000009bff9c7230 */ /* 0x000fc40000004100 */
[----:B0-----:R-:W-:Y:S01]  /*29c0*/  FMUL.FTZ R163, R16, R163 ;  /* 0x000000a310a37220 */ /* 0x001fe20000410000 */
[----:B------:R-:W-:Y:S02]  /*29d0*/  HADD2.F32 R7, -RZ, R113.H1_H1 ;  /* 0x30000071ff077230 */ /* 0x000fe40000004100 */
[----:B------:R-:W-:Y:S01]  /*29e0*/  HADD2.F32 R174, -RZ, R151.H1_H1 ;  /* 0x30000097ffae7230 */ /* 0x000fe20000004100 */
[----:B------:R-:W0:Y:S01]  /*29f0*/  MUFU.RCP R155, R175 ;  /* 0x000000af009b7308 */ /* 0x000e220000001000 */
[----:B------:R-:W-:Y:S02]  /*2a00*/  HADD2.F32 R17, -RZ, R110.H1_H1 ;  /* 0x3000006eff117230 */ /* 0x000fe40000004100 */
[----:B------:R-:W-:Y:S01]  /*2a10*/  FADD.FTZ R7, R156, -R7 ;  /* 0x800000079c077221 */ /* 0x000fe20000010000 */
[----:B------:R-:W-:Y:S02]  /*2a20*/  HADD2.F32 R173, -RZ, R123.H0_H0 ;  /* 0x2000007bffad7230 */ /* 0x000fe40000004100 */
[----:B--2---:R-:W-:Y:S01]  /*2a30*/  FMUL.FTZ R165, R172, R165 ;  /* 0x000000a5aca57220 */ /* 0x004fe20000410000 */
[----:B------:R-:W-:-:S02]  /*2a40*/  HADD2.F32 R181, -RZ, R22.H0_H0 ;  /* 0x20000016ffb57230 */ /* 0x000fc40000004100 */
[----:B------:R-:W-:Y:S01]  /*2a50*/  FADD.FTZ R17, R174, -R17 ;  /* 0x80000011ae117221 */ /* 0x000fe20000010000 */
[--C-:B------:R-:W-:Y:S01]  /*2a60*/  HADD2.F32 R192, -RZ, R10.reuse.H0_H0 ;  /* 0x2000000affc07230 */ /* 0x100fe20000004100 */
[----:B------:R-:W1:Y:S01]  /*2a70*/  MUFU.RCP R22, R184 ;  /* 0x000000b800167308 */ /* 0x000e620000001000 */
[----:B------:R-:W-:Y:S02]  /*2a80*/  HADD2.F32 R189, -RZ, R10.H1_H1 ;  /* 0x3000000affbd7230 */ /* 0x000fe40000004100 */
[----:B------:R-:W-:Y:S01]  /*2a90*/  FMUL.FTZ R160, R17, R160 ;  /* 0x000000a011a07220 */ /* 0x000fe20000410000 */
[----:B------:R-:W-:Y:S02]  /*2aa0*/  HADD2.F32 R214, -RZ, R129.H1_H1 ;  /* 0x30000081ffd67230 */ /* 0x000fe40000004100 */
[----:B------:R-:W-:Y:S01]  /*2ab0*/  FMUL.FTZ R17, R14, R5 ;  /* 0x000000050e117220 */ /* 0x000fe20000410000 */
[----:B------:R-:W-:Y:S02]  /*2ac0*/  HADD2.F32 R171, -RZ, R124.H0_H0 ;  /* 0x2000007cffab7230 */ /* 0x000fe40000004100 */
[----:B------:R-:W-:Y:S01]  /*2ad0*/  FMUL.FTZ R166, R7, R166 ;  /* 0x000000a607a67220 */ /* 0x000fe20000410000 */
[----:B------:R-:W-:Y:S01]  /*2ae0*/  HADD2.F32 R202, -RZ, R123.H1_H1 ;  /* 0x3000007bffca7230 */ /* 0x000fe20000004100 */
[----:B------:R-:W2:Y:S01]  /*2af0*/  MUFU.RCP R10, R190 ;  /* 0x000000be000a7308 */ /* 0x000ea20000001000 */
[----:B------:R-:W-:-:S02]  /*2b00*/  HADD2.F32 R194, -RZ, R117.H0_H0 ;  /* 0x20000075ffc27230 */ /* 0x000fc40000004100 */
[----:B0-----:R-:W-:Y:S01]  /*2b10*/  FMUL.FTZ R155, R20, R155 ;  /* 0x0000009b149b7220 */ /* 0x001fe20000410000 */
[----:B------:R-:W-:Y:S02]  /*2b20*/  HADD2.F32 R11, -RZ, R112.H1_H1 ;  /* 0x30000070ff0b7230 */ /* 0x000fe40000004100 */
[----:B------:R-:W-:Y:S01]  /*2b30*/  FMUL.FTZ R161, R176, R161 ;  /* 0x000000a1b0a17220 */ /* 0x000fe20000410000 */
[----:B------:R-:W-:Y:S02]  /*2b40*/  HADD2.F32 R23, -RZ, R18.H0_H0 ;  /* 0x20000012ff177230 */ /* 0x000fe40000004100 */
[----:B------:R-:W-:Y:S01]  /*2b50*/  HADD2.F32 R199, -RZ, R118.H1_H1 ;  /* 0x30000076ffc77230 */ /* 0x000fe20000004100 */
[----:B------:R-:W-:Y:S01]  /*2b60*/  MUFU.RCP R4, R198 ;  /* 0x000000c600047308 */ /* 0x000fe20000001000 */
[----:B------:R-:W-:Y:S02]  /*2b70*/  HADD2.F32 R200, -RZ, R116.H1_H1 ;  /* 0x30000074ffc87230 */ /* 0x000fe40000004100 */
[----:B------:R-:W-:Y:S01]  /*2b80*/  FADD.FTZ R11, R154, -R11 ;  /* 0x8000000b9a0b7221 */ /* 0x000fe20000010000 */
[----:B------:R-:W-:-:S02]  /*2b90*/  HADD2.F32 R152, -RZ, R152.H1_H1 ;  /* 0x30000098ff987230 */ /* 0x000fc40000004100 */
[----:B------:R-:W-:Y:S02]  /*2ba0*/  HADD2.F32 R15, -RZ, R109.H1_H1 ;  /* 0x3000006dff0f7230 */ /* 0x000fe40000004100 */
[----:B------:R-:W-:Y:S01]  /*2bb0*/  HADD2.F32 R18, -RZ, R108.H0_H0 ;  /* 0x2000006cff127230 */ /* 0x000fe20000004100 */
[----:B------:R-:W0:Y:S01]  /*2bc0*/  MUFU.RCP R158, R204 ;  /* 0x000000cc009e7308 */ /* 0x000e220000001000 */
[----:B------:R-:W-:Y:S02]  /*2bd0*/  HADD2.F32 R8, -RZ, R106.H0_H0 ;  /* 0x2000006aff087230 */ /* 0x000fe40000004100 */
[----:B------:R-:W-:Y:S01]  /*2be0*/  FADD.FTZ R15, R152, -R15 ;  /* 0x8000000f980f7221 */ /* 0x000fe20000010000 */
[--C-:B------:R-:W-:Y:S02]  /*2bf0*/  HADD2.F32 R183, -RZ, R104.reuse.H0_H0 ;  /* 0x20000068ffb77230 */ /* 0x100fe40000004100 */
[----:B------:R-:W-:Y:S01]  /*2c00*/  FADD.FTZ R18, R23, -R18 ;  /* 0x8000001217127221 */ /* 0x000fe20000010000 */
[----:B------:R-:W-:-:S02]  /*2c10*/  HADD2.F32 R12, -RZ, R104.H1_H1 ;  /* 0x30000068ff0c7230 */ /* 0x000fc40000004100 */
[----:B------:R-:W-:Y:S01]  /*2c20*/  FADD.FTZ R8, R181, -R8 ;  /* 0x80000008b5087221 */ /* 0x000fe20000010000 */
[----:B------:R-:W-:Y:S01]  /*2c30*/  HADD2.F32 R178, -RZ, R122.H1_H1 ;  /* 0x3000007affb27230 */ /* 0x000fe20000004100 */
[----:B------:R-:W3:Y:S01]  /*2c40*/  MUFU.RCP R157, R173 ;  /* 0x000000ad009d7308 */ /* 0x000ee20000001000 */
[----:B------:R-:W-:Y:S02]  /*2c50*/  HADD2.F32 R174, -RZ, R121.H1_H1 ;  /* 0x30000079ffae7230 */ /* 0x000fe40000004100 */
[----:B------:R-:W-:Y:S01]  /*2c60*/  FADD.FTZ R183, R192, -R183 ;  /* 0x800000b7c0b77221 */ /* 0x000fe20000010000 */
[--C-:B------:R-:W-:Y:S02]  /*2c70*/  HADD2.F32 R205, -RZ, R120.reuse.H0_H0 ;  /* 0x20000078ffcd7230 */ /* 0x100fe40000004100 */
[----:B------:R-:W-:Y:S01]  /*2c80*/  FADD.FTZ R12, R189, -R12 ;  /* 0x8000000cbd0c7221 */ /* 0x000fe20000010000 */
[----:B------:R-:W-:Y:S02]  /*2c90*/  HADD2.F32 R187, -RZ, R120.H1_H1 ;  /* 0x30000078ffbb7230 */ /* 0x000fe40000004100 */
[----:B-1----:R-:W-:Y:S01]  /*2ca0*/  FMUL.FTZ R22, R183, R22 ;  /* 0x00000016b7167220 */ /* 0x002fe20000410000 */
[----:B------:R-:W-:Y:S01]  /*2cb0*/  HADD2.F32 R193, -RZ, R119.H1_H1 ;  /* 0x30000077ffc17230 */ /* 0x000fe20000004100 */
[----:B------:R-:W1:Y:S01]  /*2cc0*/  MUFU.RCP R168, R214 ;  /* 0x000000d600a87308 */ /* 0x000e620000001000 */
[----:B------:R-:W-:-:S02]  /*2cd0*/  HADD2.F32 R210, -RZ, R127.H1_H1 ;  /* 0x3000007fffd27230 */ /* 0x000fc40000004100 */
[----:B--2---:R-:W-:Y:S01]  /*2ce0*/  FMUL.FTZ R20, R185, R10 ;  /* 0x0000000ab9147220 */ /* 0x004fe20000410000 */
[----:B------:R-:W-:Y:S02]  /*2cf0*/  HADD2.F32 R192, -RZ, R2.H0_H0 ;  /* 0x20000002ffc07230 */ /* 0x000fe40000004100 */
[----:B0-----:R-:W-:Y:S01]  /*2d00*/  FMUL.FTZ R158, R15, R158 ;  /* 0x0000009e0f9e7220 */ /* 0x001fe20000410000 */
[----:B------:R-:W-:Y:S02]  /*2d10*/  HADD2.F32 R189, -RZ, R101.H0_H0 ;  /* 0x20000065ffbd7230 */ /* 0x000fe40000004100 */
[----:B------:R-:W-:Y:S01]  /*2d20*/  HADD2.F32 R5, -RZ, R148.H0_H0 ;  /* 0x20000094ff057230 */ /* 0x000fe20000004100 */
[----:B------:R-:W0:Y:S01]  /*2d30*/  MUFU.RCP R159, R171 ;  /* 0x000000ab009f7308 */ /* 0x000e220000001000 */
[----:B------:R-:W-:Y:S02]  /*2d40*/  HADD2.F32 R208, -RZ, R126.H1_H1 ;  /* 0x3000007effd07230 */ /* 0x000fe40000004100 */
[----:B------:R-:W-:Y:S01]  /*2d50*/  FADD.FTZ R189, R192, -R189 ;  /* 0x800000bdc0bd7221 */ /* 0x000fe20000010000 */
[----:B------:R-:W-:-:S02]  /*2d60*/  HADD2.F32 R179, -RZ, R121.H0_H0 ;  /* 0x20000079ffb37230 */ /* 0x000fc40000004100 */
[----:B------:R-:W-:Y:S01]  /*2d70*/  FMUL.FTZ R3, R196, R5 ;  /* 0x00000005c4037220 */ /* 0x000fe20000410000 */
[----:B------:R-:W-:Y:S02]  /*2d80*/  HADD2.F32 R2, -RZ, R102.H0_H0 ;  /* 0x20000066ff027230 */ /* 0x000fe40000004100 */
[----:B------:R-:W-:Y:S01]  /*2d90*/  FMUL.FTZ R16, R189, R4 ;  /* 0x00000004bd107220 */ /* 0x000fe20000410000 */
[----:B------:R-:W-:Y:S01]  /*2da0*/  HADD2.F32 R7, -RZ, R148.H1_H1 ;  /* 0x30000094ff077230 */ /* 0x000fe20000004100 */
[----:B------:R-:W2:Y:S01]  /*2db0*/  MUFU.RCP R156, R202 ;  /* 0x000000ca009c7308 */ /* 0x000ea20000001000 */
[----:B------:R-:W-:Y:S02]  /*2dc0*/  HADD2.F32 R4, -RZ, R147.H0_H0 ;  /* 0x20000093ff047230 */ /* 0x000fe40000004100 */
[----:B------:R-:W-:Y:S01]  /*2dd0*/  FADD.FTZ R2, R201, -R2 ;  /* 0x80000002c9027221 */ /* 0x000fe20000010000 */
[--C-:B------:R-:W-:Y:S02]  /*2de0*/  HADD2.F32 R172, -RZ, R137.reuse.H0_H0 ;  /* 0x20000089ffac7230 */ /* 0x100fe40000004100 */
[----:B---3--:R-:W-:Y:S01]  /*2df0*/  FMUL.FTZ R157, R18, R157 ;  /* 0x0000009d129d7220 */ /* 0x008fe20000410000 */
[----:B------:R-:W-:-:S02]  /*2e00*/  HADD2.F32 R183, -RZ, R137.H1_H1 ;  /* 0x30000089ffb77230 */ /* 0x000fc40000004100 */
[----:B------:R-:W-:Y:S01]  /*2e10*/  FMUL.FTZ R137, R216, R7 ;  /* 0x00000007d8897220 */ /* 0x000fe20000410000 */
[--C-:B------:R-:W-:Y:S01]  /*2e20*/  HADD2.F32 R176, -RZ, R136.reuse.H0_H0 ;  /* 0x20000088ffb07230 */ /* 0x100fe20000004100 */
[----:B------:R-:W3:Y:S01]  /*2e30*/  MUFU.RCP R197, R194 ;  /* 0x000000c200c57308 */ /* 0x000ee20000001000 */
[----:B------:R-:W-:Y:S02]  /*2e40*/  HADD2.F32 R185, -RZ, R136.H1_H1 ;  /* 0x30000088ffb97230 */ /* 0x000fe40000004100 */
[----:B------:R-:W-:Y:S01]  /*2e50*/  FADD.FTZ R136, RZ, R3 ;  /* 0x00000003ff887221 */ /* 0x000fe20000010000 */
[--C-:B------:R-:W-:Y:S02]  /*2e60*/  HADD2.F32 R10, -RZ, R132.reuse.H0_H0 ;  /* 0x20000084ff0a7230 */ /* 0x100fe40000004100 */
[----:B-1----:R-:W-:Y:S01]  /*2e70*/  FMUL.FTZ R168, R9, R168 ;  /* 0x000000a809a87220 */ /* 0x002fe20000410000 */
[----:B------:R-:W-:Y:S02]  /*2e80*/  HADD2.F32 R15, -RZ, R132.H1_H1 ;  /* 0x30000084ff0f7230 */ /* 0x000fe40000004100 */
[----:B------:R-:W-:Y:S01]  /*2e90*/  FFMA.FTZ R132, R3, R0, RZ ;  /* 0x0000000003847223 */ /* 0x000fe200000100ff */
[----:B0-----:R-:W-:Y:S01]  /*2ea0*/  FMUL.FTZ R159, R180, R159 ;  /* 0x0000009fb49f7220 */ /* 0x001fe20000410000 */
[----:B------:R-:W0:Y:S01]  /*2eb0*/  MUFU.RCP R195, R199 ;  /* 0x000000c700c37308 */ /* 0x000e220000001000 */
[----:B--2---:R-:W-:Y:S01]  /*2ec0*/  FMUL.FTZ R156, R19, R156 ;  /* 0x0000009c139c7220 */ /* 0x004fe20000410000 */
[----:B------:R-:W-:-:S02]  /*2ed0*/  HADD2.F32 R9, -RZ, R147.H1_H1 ;  /* 0x30000093ff097230 */ /* 0x000fc40000004100 */
[--C-:B------:R-:W-:Y:S02]  /*2ee0*/  HADD2.F32 R180, -RZ, R134.reuse.H0_H0 ;  /* 0x20000086ffb47230 */ /* 0x100fe40000004100 */
[----:B------:R-:W-:Y:S02]  /*2ef0*/  HADD2.F32 R189, -RZ, R134.H1_H1 ;  /* 0x30000086ffbd7230 */ /* 0x000fe40000004100 */
[----:B------:R-:W-:Y:S01]  /*2f00*/  FMUL.FTZ R134, R217, R4 ;  /* 0x00000004d9867220 */ /* 0x000fe20000410000 */
[----:B------:R-:W1:Y:S01]  /*2f10*/  MUFU.RCP R6, R200 ;  /* 0x000000c800067308 */ /* 0x000e620000001000 */
[----:B---3--:R-:W-:Y:S01]  /*2f20*/  FMUL.FTZ R18, R2, R197 ;  /* 0x000000c502127220 */ /* 0x008fe20000410000 */
[--C-:B------:R-:W-:Y:S02]  /*2f30*/  HADD2.F32 R197, -RZ, R143.reuse.H0_H0 ;  /* 0x2000008fffc57230 */ /* 0x100fe40000004100 */
[----:B------:R-:W-:Y:S02]  /*2f40*/  HADD2.F32 R196, -RZ, R143.H1_H1 ;  /* 0x3000008fffc47230 */ /* 0x000fe40000004100 */
[----:B------:R-:W-:Y:S01]  /*2f50*/  FADD.FTZ R143, R136, R137 ;  /* 0x00000089888f7221 */ /* 0x000fe20000010000 */
[----:B------:R-:W-:Y:S01]  /*2f60*/  HADD2.F32 R14, -RZ, R138.H0_H0 ;  /* 0x2000008aff0e7230 */ /* 0x000fe20000004100 */
[----:B------:R-:W2:Y:S01]  /*2f70*/  MUFU.RCP R154, R178 ;  /* 0x000000b2009a7308 */ /* 0x000ea20000001000 */
[----:B0-----:R-:W-:Y:S01]  /*2f80*/  FMUL.FTZ R19, R188, R195 ;  /* 0x000000c3bc137220 */ /* 0x001fe20000410000 */
[----:B------:R-:W-:-:S02]  /*2f90*/  HADD2.F32 R188, -RZ, R141.H1_H1 ;  /* 0x3000008dffbc7230 */ /* 0x000fc40000004100 */
[----:B------:R-:W-:Y:S01]  /*2fa0*/  FMUL.FTZ R237, R196, R17 ;  /* 0x00000011c4ed7220 */ /* 0x000fe20000410000 */
[--C-:B------:R-:W-:Y:S02]  /*2fb0*/  HADD2.F32 R201, -RZ, R145.reuse.H0_H0 ;  /* 0x20000091ffc97230 */ /* 0x100fe40000004100 */
[----:B------:R-:W-:Y:S01]  /*2fc0*/  HADD2.F32 R207, -RZ, R145.H1_H1 ;  /* 0x30000091ffcf7230 */ /* 0x000fe20000004100 */
[----:B------:R-:W0:Y:S01]  /*2fd0*/  MUFU.RCP R152, R174 ;  /* 0x000000ae00987308 */ /* 0x000e220000001000 */
[----:B-1----:R-:W-:Y:S01]  /*2fe0*/  FMUL.FTZ R2, R191, R6 ;  /* 0x00000006bf027220 */ /* 0x002fe20000410000 */
[----:B------:R-:W-:Y:S02]  /*2ff0*/  HADD2.F32 R191, -RZ, R141.H0_H0 ;  /* 0x2000008dffbf7230 */ /* 0x000fe40000004100 */
[----:B------:R-:W-:Y:S01]  /*3000*/  FFMA.FTZ R141, R137, R170, R132 ;  /* 0x000000aa898d7223 */ /* 0x000fe20000010084 */
[----:B------:R-:W-:Y:S02]  /*3010*/  HADD2.F32 R6, -RZ, R146.H0_H0 ;  /* 0x20000092ff067230 */ /* 0x000fe40000004100 */
[----:B------:R-:W-:Y:S01]  /*3020*/  FMUL.FTZ R239, R207, R2 ;  /* 0x00000002cfef7220 */ /* 0x000fe20000410000 */
[--C-:B------:R-:W-:Y:S01]  /*3030*/  HADD2.F32 R195, -RZ, R142.reuse.H0_H0 ;  /* 0x2000008effc37230 */ /* 0x100fe20000004100 */
[----:B------:R-:W1:Y:S01]  /*3040*/  MUFU.RCP R151, R205 ;  /* 0x000000cd00977308 */ /* 0x000e620000001000 */
[----:B--2---:R-:W-:Y:S01]  /*3050*/  FMUL.FTZ R154, R21, R154 ;  /* 0x0000009a159a7220 */ /* 0x004fe20000410000 */
[----:B------:R-:W-:Y:S01]  /*3060*/  FMUL.FTZ R132, R215, R6 ;  /* 0x00000006d7847220 */ /* 0x000fe20000410000 */
[----:B------:R-:W-:-:S05]  /*3070*/  HADD2.F32 R192, -RZ, R142.H1_H1 ;  /* 0x3000008effc07230 */ /* 0x000fca0000004100 */
[----:B------:R-:W2:Y:S01]  /*3080*/  MUFU.RCP R23, R187 ;  /* 0x000000bb00177308 */ /* 0x000ea20000001000 */
[----:B0-----:R-:W-:Y:S01]  /*3090*/  FMUL.FTZ R152, R177, R152 ;  /* 0x00000098b1987220 */ /* 0x001fe20000410000 */
[----:B------:R-:W-:-:S06]  /*30a0*/  HADD2.F32 R177, -RZ, R139.H1_H1 ;  /* 0x3000008bffb17230 */ /* 0x000fcc0000004100 */
[----:B------:R-:W0:Y:S01]  /*30b0*/  MUFU.RCP R181, R193 ;  /* 0x000000c100b57308 */ /* 0x000e220000001000 */
[----:B-1----:R-:W-:Y:S01]  /*30c0*/  FMUL.FTZ R151, R182, R151 ;  /* 0x00000097b6977220 */ /* 0x002fe20000410000 */
[----:B------:R-:W-:-:S06]  /*30d0*/  HADD2.F32 R182, -RZ, R140.H0_H0 ;  /* 0x2000008cffb67230 */ /* 0x000fcc0000004100 */
[----:B------:R-:W1:Y:S01]  /*30e0*/  MUFU.RCP R164, R210 ;  /* 0x000000d200a47308 */ /* 0x000e620000001000 */
[----:B--2---:R-:W-:Y:S01]  /*30f0*/  FMUL.FTZ R23, R186, R23 ;  /* 0x00000017ba177220 */ /* 0x004fe20000410000 */
[----:B------:R-:W-:Y:S02]  /*3100*/  HADD2.F32 R186, -RZ, R140.H1_H1 ;  /* 0x3000008cffba7230 */ /* 0x000fe40000004100 */
[----:B------:R-:W-:-:S04]  /*3110*/  FADD.FTZ R140, R143, R134 ;  /* 0x000000868f8c7221 */ /* 0x000fc80000010000 */
[----:B------:R-:W2:Y:S01]  /*3120*/  MUFU.RCP R162, R208 ;  /* 0x000000d000a27308 */ /* 0x000ea20000001000 */
[----:B0-----:R-:W-:Y:S01]  /*3130*/  FMUL.FTZ R21, R12, R181 ;  /* 0x000000b50c157220 */ /* 0x001fe20000410000 */
[----:B------:R-:W-:Y:S02]  /*3140*/  HADD2.F32 R12, -RZ, R139.H0_H0 ;  /* 0x2000008bff0c7230 */ /* 0x000fe40000004100 */
[----:B------:R-:W-:Y:S01]  /*3150*/  FMUL.FTZ R139, R214, R9 ;  /* 0x00000009d68b7220 */ /* 0x000fe20000410000 */
[----:B------:R-:W-:Y:S02]  /*3160*/  HADD2.F32 R181, -RZ, R138.H1_H1 ;  /* 0x3000008affb57230 */ /* 0x000fe40000004100 */
[----:B------:R-:W-:Y:S01]  /*3170*/  FFMA.FTZ R138, R134, R169, R141 ;  /* 0x000000a9868a7223 */ /* 0x000fe2000001008d */
[----:B------:R-:W-:Y:S01]  /*3180*/  FADD.FTZ R147, R140, R139 ;  /* 0x0000008b8c937221 */ /* 0x000fe20000010000 */
[----:B------:R-:W0:Y:S01]  /*3190*/  MUFU.RCP R153, R179 ;  /* 0x000000b300997308 */ /* 0x000e220000001000 */
[----:B-1----:R-:W-:Y:S01]  /*31a0*/  FMUL.FTZ R164, R11, R164 ;  /* 0x000000a40ba47220 */ /* 0x002fe20000410000 */
[----:B------:R-:W-:-:S02]  /*31b0*/  HADD2.F32 R11, -RZ, R146.H1_H1 ;  /* 0x30000092ff0b7230 */ /* 0x000fc40000004100 */
[----:B------:R-:W-:Y:S01]  /*31c0*/  FFMA.FTZ R145, R139, R168, R138 ;  /* 0x000000a88b917223 */ /* 0x000fe2000001008a */
[----:B------:R-:W-:Y:S01]  /*31d0*/  FMUL.FTZ R138, R211, R10 ;  /* 0x0000000ad38a7220 */ /* 0x000fe20000410000 */
[----:B------:R-:W-:Y:S01]  /*31e0*/  FMUL.FTZ R140, R209, R12 ;  /* 0x0000000cd18c7220 */ /* 0x000fe20000410000 */
[----:B------:R-:W-:Y:S01]  /*31f0*/  FMUL.FTZ R141, R212, R11 ;  /* 0x0000000bd48d7220 */ /* 0x000fe20000410000 */
[----:B------:R-:W-:Y:S01]  /*3200*/  FFMA.FTZ R142, R132, R167, R145 ;  /* 0x000000a7848e7223 */ /* 0x000fe20000010091 */
[----:B--2---:R-:W-:Y:S01]  /*3210*/  FMUL.FTZ R162, R13, R162 ;  /* 0x000000a20da27220 */ /* 0x004fe20000410000 */
[--C-:B------:R-:W-:Y:S02]  /*3220*/  HADD2.F32 R13, -RZ, R144.reuse.H1_H1 ;  /* 0x30000090ff0d7230 */ /* 0x100fe40000004100 */
[----:B------:R-:W-:Y:S01]  /*3230*/  FMUL.FTZ R145, R208, R15 ;  /* 0x0000000fd0917220 */ /* 0x000fe20000410000 */
[----:B------:R-:W-:Y:S01]  /*3240*/  FFMA.FTZ R209, R141, R166, R142 ;  /* 0x000000a68dd17223 */ /* 0x000fe2000001008e */
[----:B------:R-:W-:Y:S01]  /*3250*/  FMUL.FTZ R142, R171, R14 ;  /* 0x0000000eab8e7220 */ /* 0x000fe20000410000 */
[----:B------:R-:W-:Y:S01]  /*3260*/  FMUL.FTZ R171, R204, R181 ;  /* 0x000000b5ccab7220 */ /* 0x000fe20000410000 */
[----:B------:R-:W-:Y:S01]  /*3270*/  FMUL.FTZ R143, R210, R13 ;  /* 0x0000000dd28f7220 */ /* 0x000fe20000410000 */
[----:B------:R-:W-:Y:S01]  /*3280*/  FMUL.FTZ R212, R172, R157 ;  /* 0x0000009dacd47220 */ /* 0x000fe20000410000 */
[----:B0-----:R-:W-:Y:S01]  /*3290*/  FMUL.FTZ R153, R8, R153 ;  /* 0x0000009908997220 */ /* 0x001fe20000410000 */
[----:B------:R-:W-:-:S02]  /*32a0*/  HADD2.F32 R8, -RZ, R144.H0_H0 ;  /* 0x20000090ff087230 */ /* 0x000fc40000004100 */
[----:B------:R-:W-:Y:S01]  /*32b0*/  FADD.FTZ R144, R147, R132 ;  /* 0x0000008493907221 */ /* 0x000fe20000010000 */
[----:B------:R-:W-:Y:S02]  /*32c0*/  FMUL.FTZ R147, R206, R177 ;  /* 0x000000b1ce937220 */ /* 0x000fe40000410000 */
[----:B------:R-:W-:Y:S01]  /*32d0*/  FMUL.FTZ R136, R213, R8 ;  /* 0x00000008d5887220 */ /* 0x000fe20000410000 */
[----:B------:R-:W-:Y:S01]  /*32e0*/  FADD.FTZ R211, R144, R141 ;  /* 0x0000008d90d37221 */ /* 0x000fe20000010000 */
[----:B------:R-:W-:Y:S01]  /*32f0*/  FMUL.FTZ R144, R173, R172 ;  /* 0x000000acad907220 */ /* 0x000fe20000410000 */
[----:B------:R-:W-:Y:S01]  /*3300*/  FMUL.FTZ R173, R202, R183 ;  /* 0x000000b7caad7220 */ /* 0x000fe20000410000 */
[----:B------:R-:W-:Y:S01]  /*3310*/  FFMA.FTZ R146, R136, R165, R209 ;  /* 0x000000a588927223 */ /* 0x000fe200000100d1 */
[----:B------:R-:W-:-:S03]  /*3320*/  FADD.FTZ R148, R211, R136 ;  /* 0x00000088d3947221 */ /* 0x000fc60000010000 */
        /* <DEDUP_REMOVED lines=51> */
[----:B------:R-:W-:-:S02]  /*3660*/  FMUL.FTZ R210, R14, R159 ;  /* 0x0000009f0ed27220 */ /* 0x000fc40000410000 */
[----:B------:R-:W-:Y:S01]  /*3670*/  FADD.FTZ R223, R221, R174 ;  /* 0x000000aedddf7221 */ /* 0x000fe20000010000 */
[----:B------:R-:W-:Y:S01]  /*3680*/  FFMA.FTZ R221, R174, R151, R219 ;  /* 0x00000097aedd7223 */ /* 0x000fe200000100db */
[----:B------:R-:W-:Y:S02]  /*3690*/  FMUL.FTZ R219, R177, R160 ;  /* 0x000000a0b1db7220 */ /* 0x000fe40000410000 */
        /* <DEDUP_REMOVED lines=28> */
[-C--:B------:R-:W-:Y:S01]  /*3860*/  FFMA.FTZ R230, R203, R16.reuse, R226 ;  /* 0x00000010cbe67223 */ /* 0x080fe200000100e2 */
[----:B------:R-:W-:Y:S02]  /*3870*/  FMUL.FTZ R228, R201, R16 ;  /* 0x00000010c9e47220 */ /* 0x000fe40000410000 */
[----:B------:R-:W-:Y:S01]  /*3880*/  FADD.FTZ R226, R232, R205 ;  /* 0x000000cde8e27221 */ /* 0x000fe20000010000 */
[----:B------:R-:W-:-:S07]  /*3890*/  FFMA.FTZ R235, R205, R2, R230 ;  /* 0x00000002cdeb7223 */ /* 0x000fce00000100e6 */
.L_x_1287:
        /* <DEDUP_REMOVED lines=18> */
[----:B------:R-:W-:Y:S01]  /*39c0*/  FADD.FTZ R67, R4, R67 ;  /* 0x0000004304437221 */ /* 0x000fe20000010000 */
[----:B------:R-:W-:Y:S01]  /*39d0*/  IADD3 R8, PT, PT, -R11, RZ, RZ ;  /* 0x000000ff0b087210 */ /* 0x000fe20007ffe1ff */
[----:B------:R-:W-:Y:S01]  /*39e0*/  FADD.FTZ R61, R10, R61 ;  /* 0x0000003d0a3d7221 */ /* 0x000fe20000010000 */
[----:B------:R-:W-:Y:S01]  /*39f0*/  MOV R4, 0x400 ;  /* 0x0000040000047802 */ /* 0x000fe20000000f00 */
[----:B------:R-:W-:Y:S01]  /*3a00*/  FADD.FTZ R55, R172, R55 ;  /* 0x00000037ac377221 */ /* 0x000fe20000010000 */
[----:B------:R-:W-:Y:S01]  /*3a10*/  ISETP.NE.AND P2, PT, R150, RZ, PT ;  /* 0x000000ff9600720c */ /* 0x000fe20003f45270 */
        /* <DEDUP_REMOVED lines=30> */
[----:B------:R-:W-:Y:S01]  /*3c00*/  SEL R172, R5, R8, P1 ;  /* 0x0000000805ac7207 */ /* 0x000fe20000800000 */
[----:B------:R-:W-:Y:S01]  /*3c10*/  FADD.FTZ R70, R239, R70 ;  /* 0x00000046ef467221 */ /* 0x000fe20000010000 */
[----:B------:R-:W-:Y:S01]  /*3c20*/  FADD.FTZ R71, R228, R71 ;  /* 0x00000047e4477221 */ /* 0x000fe20000010000 */
[----:B-1----:R-:W-:Y:S01]  /*3c30*/  FADD.FTZ R243, R230, R243 ;  /* 0x000000f3e6f37221 */ /* 0x002fe20000010000 */
[----:B------:R-:W0:Y:S01]  /*3c40*/  SHFL.DOWN PT, R207, R232, 0x4, 0x1f ;  /* 0x08801f00e8cf7f89 */ /* 0x000e2200000e0000 */
[----:B------:R-:W-:Y:S01]  /*3c50*/  @!P0 IADD3 R9, PT, PT, R172, R9, RZ ;  /* 0x00000009ac098210 */ /* 0x000fe20007ffe0ff */
        /* <DEDUP_REMOVED lines=25> */
[----:B-1----:R-:W-:-:S02]  /*3df0*/  FADD.FTZ R226, R243, R226 ;  /* 0x000000e2f3e27221 */ /* 0x002fc40000010000 */
        /* <DEDUP_REMOVED lines=8> */
[----:B------:R-:W-:Y:S02]  /*3e80*/  IADD3.X R6, PT, PT, RZ, RZ, RZ, P3, !PT ;  /* 0x000000ffff067210 */ /* 0x000fe40001ffe4ff */
[----:B-1----:R-:W-:Y:S01]  /*3e90*/  LEA R12, P4, R10, R12, 0x3 ;  /* 0x0000000c0a0c7211 */ /* 0x002fe200078818ff */
[----:B--2---:R-:W-:Y:S01]  /*3ea0*/  FADD.FTZ R5, R226, R7 ;  /* 0x00000007e2057221 */ /* 0x004fe20000010000 */
[----:B------:R-:W-:-:S02]  /*3eb0*/  ISETP.NE.AND P3, PT, R11, RZ, PT ;  /* 0x000000ff0b00720c */ /* 0x000fc40003f65270 */
        /* <DEDUP_REMOVED lines=18> */
.L_x_1289:
[----:B------:R-:W-:Y:S05]  /*3fe0*/  BSYNC.RECONVERGENT B0 ;  /* 0x0000000000007941 */ /* 0x000fea0003800200 */
.L_x_1288:
        /* <DEDUP_REMOVED lines=24> */
.L_x_1291:
[----:B------:R-:W2:Y:S04]  /*4170*/  LDG.E.STRONG.GPU R6, desc[UR4][R4.64] ;  /* 0x0000000404067981 */ /* 0x000ea8000c1ef900 */
[----:B--2---:R-:W-:Y:S01]  /*4180*/  CCTL.IVALL ;  /* 0x00000000ff00798f */ /* 0x004fe20002000000 */
[----:B------:R-:W-:Y:S05]  /*4190*/  YIELD ;  /* 0x0000000000007946 */ /* 0x000fea0003800000 */
[----:B------:R-:W-:-:S13]  /*41a0*/  ISETP.NE.AND P2, PT, R6, R9, PT ;  /* 0x000000090600720c */ /* 0x000fda0003f45270 */
[----:B------:R-:W-:Y:S05]  /*41b0*/  @P2 BRA `(.L_x_1291) ;  /* 0xfffffffc00ec2947 */ /* 0x000fea000383ffff */
.L_x_1290:
        /* <DEDUP_REMOVED lines=53> */
[----:B------:R-:W-:Y:S01]  /*4510*/  FFMA.FTZ R158, R6, R158, R7 ;  /* 0x0000009e069e7223 */ /* 0x000fe20000010007 */
        /* <DEDUP_REMOVED lines=48> */
[----:B------:R-:W-:Y:S01]  /*4820*/  F2FP.F16.F32.PACK_AB R145, R0, R5 ;  /* 0x000000050091723e */ /* 0x000fe200000000ff */
[----:B------:R-:W-:Y:S01]  /*4830*/  FADD.FTZ R199, -R18, R199 ;  /* 0x000000c712c77221 */ /* 0x000fe20000010100 */
[----:B------:R-:W-:Y:S01]  /*4840*/  F2FP.F16.F32.PACK_AB R169, R4, R169 ;  /* 0x000000a904a9723e */ /* 0x000fe200000000ff */
[----:B------:R-:W-:Y:S01]  /*4850*/  FADD.FTZ R17, -R17, R194 ;  /* 0x000000c211117221 */ /* 0x000fe20000010100 */
[C---:B------:R-:W-:Y:S01]  /*4860*/  FMUL.FTZ R157, R24.reuse, R157 ;  /* 0x0000009d189d7220 */ /* 0x040fe20000410000 */
[----:B------:R-:W-:Y:S01]  /*4870*/  FMUL.FTZ R16, R24, R173 ;  /* 0x000000ad18107220 */ /* 0x000fe20000410000 */
[----:B------:R-:W-:Y:S01]  /*4880*/  F2FP.F16.F32.PACK_AB R167, R6, R167 ;  /* 0x000000a706a7723e */ /* 0x000fe200000000ff */
[----:B0-----:R-:W-:-:S04]  /*4890*/  IMAD.WIDE.U32 R4, R53, 0x4, R2 ;  /* 0x0000000435047825 */ /* 0x001fc800078e0002 */
[----:B------:R-:W-:Y:S01]  /*48a0*/  FADD.FTZ R193, -R20, R193 ;  /* 0x000000c114c17221 */ /* 0x000fe20000010100 */
[C---:B------:R-:W-:Y:S01]  /*48b0*/  FMUL.FTZ R155, R24.reuse, R155 ;  /* 0x0000009b189b7220 */ /* 0x040fe20000410000 */
[----:B------:R-:W-:Y:S01]  /*48c0*/  FMUL.FTZ R18, R24, R175 ;  /* 0x000000af18127220 */ /* 0x000fe20000410000 */
[----:B------:R-:W-:Y:S01]  /*48d0*/  F2FP.F16.F32.PACK_AB R165, R8, R165 ;  /* 0x000000a508a5723e */ /* 0x000fe200000000ff */
[----:B------:R-:W-:-:S04]  /*48e0*/  IMAD.WIDE.U32 R6, R51, 0x4, R2 ;  /* 0x0000000433067825 */ /* 0x000fc800078e0002 */
[----:B------:R-:W-:Y:S01]  /*48f0*/  FADD.FTZ R187, -R22, R187 ;  /* 0x000000bb16bb7221 */ /* 0x000fe20000010100 */
[----:B------:R-:W-:Y:S01]  /*4900*/  FADD.FTZ R21, -R21, R184 ;  /* 0x000000b815157221 */ /* 0x000fe20000010100 */
[----:B------:R-:W-:Y:S01]  /*4910*/  FADD.FTZ R19, -R19, R190 ;  /* 0x000000be13137221 */ /* 0x000fe20000010100 */
[C---:B------:R-:W-:Y:S01]  /*4920*/  FMUL.FTZ R153, R24.reuse, R153 ;  /* 0x0000009918997220 */ /* 0x040fe20000410000 */
[----:B------:R-:W-:Y:S01]  /*4930*/  FMUL.FTZ R20, R24, R179 ;  /* 0x000000b318147220 */ /* 0x000fe20000410000 */
[----:B------:R-:W-:Y:S01]  /*4940*/  F2FP.F16.F32.PACK_AB R163, R10, R163 ;  /* 0x000000a30aa3723e */ /* 0x000fe200000000ff */
[----:B------:R-:W-:-:S04]  /*4950*/  IMAD.WIDE.U32 R8, R49, 0x4, R2 ;  /* 0x0000000431087825 */ /* 0x000fc800078e0002 */
[C---:B------:R-:W-:Y:S01]  /*4960*/  FMUL.FTZ R151, R24.reuse, R151 ;  /* 0x0000009718977220 */ /* 0x040fe20000410000 */
[----:B------:R-:W-:Y:S01]  /*4970*/  FMUL.FTZ R22, R24, R23 ;  /* 0x0000001718167220 */ /* 0x000fe20000410000 */
[----:B------:R-:W-:Y:S01]  /*4980*/  F2FP.F16.F32.PACK_AB R161, R12, R161 ;  /* 0x000000a10ca1723e */ /* 0x000fe200000000ff */
[----:B------:R-:W-:-:S04]  /*4990*/  IMAD.WIDE.U32 R10, R47, 0x4, R2 ;  /* 0x000000042f0a7825 */ /* 0x000fc800078e0002 */
[C---:B------:R-:W-:Y:S01]  /*49a0*/  FMUL.FTZ R199, R24.reuse, R199 ;  /* 0x000000c718c77220 */ /* 0x040fe20000410000 */
[----:B------:R-:W-:Y:S01]  /*49b0*/  FMUL.FTZ R136, R24, R17 ;  /* 0x0000001118887220 */ /* 0x000fe20000410000 */
[----:B------:R-:W-:Y:S01]  /*49c0*/  F2FP.F16.F32.PACK_AB R159, R14, R159 ;  /* 0x0000009f0e9f723e */ /* 0x000fe200000000ff */
[--C-:B------:R-:W-:Y:S01]  /*49d0*/  IMAD.WIDE.U32 R12, R45, 0x4, R2.reuse ;  /* 0x000000042d0c7825 */ /* 0x100fe200078e0002 */
[----:B------:R-:W-:Y:S01]  /*49e0*/  F2FP.F16.F32.PACK_AB R157, R16, R157 ;  /* 0x0000009d109d723e */ /* 0x000fe200000000ff */
[----:B------:R0:W-:Y:S02]  /*49f0*/  STG.E desc[UR4][R4.64], R145 ;  /* 0x0000009104007986 */ /* 0x0001e4000c101904 */
[----:B------:R-:W-:Y:S01]  /*4a00*/  FMUL.FTZ R187, R24, R187 ;  /* 0x000000bb18bb7220 */ /* 0x000fe20000410000 */
[----:B------:R-:W-:-:S04]  /*4a10*/  IMAD.WIDE.U32 R14, R43, 0x4, R2 ;  /* 0x000000042b0e7825 */ /* 0x000fc800078e0002 */
[C---:B------:R-:W-:Y:S01]  /*4a20*/  FMUL.FTZ R132, R24.reuse, R21 ;  /* 0x0000001518847220 */ /* 0x040fe20000410000 */
[----:B------:R-:W-:Y:S01]  /*4a30*/  FMUL.FTZ R134, R24, R19 ;  /* 0x0000001318867220 */ /* 0x000fe20000410000 */
[----:B------:R-:W-:Y:S01]  /*4a40*/  F2FP.F16.F32.PACK_AB R155, R18, R155 ;  /* 0x0000009b129b723e */ /* 0x000fe200000000ff */
[--C-:B------:R-:W-:Y:S01]  /*4a50*/  IMAD.WIDE.U32 R16, R41, 0x4, R2.reuse ;  /* 0x0000000429107825 */ /* 0x100fe200078e0002 */
[----:B------:R0:W-:Y:S03]  /*4a60*/  STG.E desc[UR4][R6.64], R169 ;  /* 0x000000a906007986 */ /* 0x0001e6000c101904 */
        /* <DEDUP_REMOVED lines=10> */
[----:B------:R-:W-:Y:S01]  /*4b10*/  IMAD.WIDE.U32 R22, R35, 0x4, R2 ;  /* 0x0000000423167825 */ /* 0x000fe200078e0002 */
[----:B------:R0:W-:Y:S01]  /*4b20*/  STG.E desc[UR4][R12.64], R163 ;  /* 0x000000a30c007986 */ /* 0x0001e2000c101904 */
[----:B------:R-:W-:-:S02]  /*4b30*/  F2FP.F16.F32.PACK_AB R187, R132, R187 ;  /* 0x000000bb84bb723e */ /* 0x000fc400000000ff */
[--C-:B------:R-:W-:Y:S01]  /*4b40*/  IMAD.WIDE.U32 R136, R33, 0x4, R2.reuse ;  /* 0x0000000421887825 */ /* 0x100fe200078e0002 */
[----:B------:R0:W-:Y:S01]  /*4b50*/  STG.E desc[UR4][R14.64], R161 ;  /* 0x000000a10e007986 */ /* 0x0001e2000c101904 */
[----:B------:R-:W-:Y:S02]  /*4b60*/  F2FP.F16.F32.PACK_AB R193, R134, R193 ;  /* 0x000000c186c1723e */ /* 0x000fe400000000ff */
[--C-:B------:R-:W-:Y:S01]  /*4b70*/  IMAD.WIDE.U32 R138, R31, 0x4, R2.reuse ;  /* 0x000000041f8a7825 */ /* 0x100fe200078e0002 */
[----:B------:R0:W-:Y:S01]  /*4b80*/  STG.E desc[UR4][R16.64], R159 ;  /* 0x0000009f10007986 */ /* 0x0001e2000c101904 */
[----:B------:R-:W-:Y:S02]  /*4b90*/  F2FP.F16.F32.PACK_AB R203, R24, R203 ;  /* 0x000000cb18cb723e */ /* 0x000fe400000000ff */
[--C-:B------:R-:W-:Y:S01]  /*4ba0*/  IMAD.WIDE.U32 R140, R29, 0x4, R2.reuse ;  /* 0x000000041d8c7825 */ /* 0x100fe200078e0002 */
[----:B------:R0:W-:Y:S03]  /*4bb0*/  STG.E desc[UR4][R18.64], R157 ;  /* 0x0000009d12007986 */ /* 0x0001e6000c101904 */
        /* <DEDUP_REMOVED lines=69> */
.L_x_1283:
        /* <DEDUP_REMOVED lines=78> */
.L_x_1293:
        /* <DEDUP_REMOVED lines=9> */
.L_x_3084:


//--------------------- .text._ZN10layer_norm22ln_bwd_finalize_kernelINS_22Kernel_traits_finalizeILj15360EffffjLj1024ELj4ENS_18Kernel_traits_baseILj15360EffffjLj1024EEEEEEEvNS_9BwdParamsE --------------------------
	.section	.text._ZN10layer_norm22ln_bwd_finalize_kernelINS_22Kernel_traits_finalizeILj15360EffffjLj1024ELj4ENS_18Kernel_traits_baseILj15360EffffjLj1024EEEEEEEvNS_9BwdParamsE,"ax",@progbits
	.align	128
        .global         _ZN10layer_norm22ln_bwd_finalize_kernelINS_22Kernel_traits_finalizeILj15360EffffjLj1024ELj4ENS_18Kernel_traits_baseILj15360EffffjLj1024EEEEEEEvNS_9BwdParamsE
        .type           _ZN10layer_norm22ln_bwd_finalize_kernelINS_22Kernel_traits_finalizeILj15360EffffjLj1024ELj4ENS_18Kernel_traits_baseILj15360EffffjLj1024EEEEEEEvNS_9BwdParamsE,@function
        .size           _ZN10layer_norm22ln_bwd_finalize_kernelINS_22Kernel_traits_finalizeILj15360EffffjLj1024ELj4ENS_18Kernel_traits_baseILj15360EffffjLj1024EEEEEEEvNS_9BwdParamsE,(.L_x_3085 - _ZN10layer_norm22ln_bwd_finalize_kernelINS_22Kernel_traits_finalizeILj15360EffffjLj1024ELj4ENS_18Kernel_traits_baseILj15360EffffjLj1024EEEEEEEvNS_9BwdParamsE)
        .other          _ZN10layer_norm22ln_bwd_finalize_kernelINS_22Kernel_traits_finalizeILj15360EffffjLj1024ELj4ENS_18Kernel_traits_baseILj15360EffffjLj1024EEEEEEEvNS_9BwdParamsE,@"STO_CUDA_ENTRY STV_DEFAULT"
_ZN10layer_norm22ln_bwd_finalize_kernelINS_22Kernel_traits_finalizeILj15360EffffjLj1024ELj4ENS_18Kernel_traits_baseILj15360EffffjLj1024EEEEEEEvNS_9BwdParamsE:
.text._ZN10layer_norm22ln_bwd_finalize_kernelINS_22Kernel_traits_finalizeILj15360EffffjLj1024ELj4ENS_18Kernel_traits_baseILj15360EffffjLj1024EEEEEEEvNS_9BwdParamsE:
        /* <DEDUP_REMOVED lines=37> */
.L_x_1298:
        /* <DEDUP_REMOVED lines=118> */
.L_x_1297:
[----:B------:R-:W-:Y:S05]  /*09b0*/  BSYNC.RECONVERGENT B1 ;  /* 0x0000000000017941 */ /* 0x000fea0003800200 */
.L_x_1296:
        /* <DEDUP_REMOVED lines=65> */
.L_x_1300:
[----:B------:R-:W-:Y:S05]  /*0dd0*/  BSYNC.RECONVERGENT B1 ;  /* 0x0000000000017941 */ /* 0x000fea0003800200 */
.L_x_1299:
        /* <DEDUP_REMOVED lines=37> */
.L_x_1302:
[----:B------:R-:W-:Y:S05]  /*1030*/  BSYNC.RECONVERGENT B1 ;  /* 0x0000000000017941 */ /* 0x000fea0003800200 */
.L_x_1301:
[----:B------:R-:W-:Y:S05]  /*1040*/  @!P1 BRA `(.L_x_1295) ;  /* 0x00000000003c9947 */ /* 0x000fea0003800000 */
[----:B------:R-:W0:Y:S01]  /*1050*/  LDC.64 R6, c[0x0][0x3e0] ;  /* 0x0000f800ff067b82 */ /* 0x000e220000000a00 */
[----:B------:R-:W-:Y:S01]  /*1060*/  IMAD R2, R15, 0x3c00, R11 ;  /* 0x00003c000f027824 */ /* 0x000fe200078e020b */
[----:B------:R-:W-:-:S04]  /*1070*/  IADD3 R24, PT, PT, -R24, RZ, RZ ;  /* 0x000000ff18187210 */ /* 0x000fc80007ffe1ff */
[----:B------:R-:W-:Y:S02]  /*1080*/  IADD3 R11, PT, PT, R13, R2, RZ ;  /* 0x000000020d0b7210 */ /* 0x000fe40007ffe0ff */
[----:B------:R-:W1:Y:S05]  /*1090*/  LDC.64 R8, c[0x0][0x3e8] ;  /* 0x0000fa00ff087b82 */ /* 0x000e6a0000000a00 */
.L_x_1303:
        /* <DEDUP_REMOVED lines=10> */
.L_x_1295:
[----:B------:R-:W-:Y:S05]  /*1140*/  BSYNC.RECONVERGENT B0 ;  /* 0x0000000000007941 */ /* 0x000fea0003800200 */
.L_x_1294:
        /* <DEDUP_REMOVED lines=53> */
.L_x_1304:
        /* <DEDUP_REMOVED lines=14> */
.L_x_3085:


//--------------------- .text._ZN10layer_norm13ln_bwd_kernelINS_13Kernel_traitsIffffjLj15360ELj4ELj1ELj4ELj8ENS_18Kernel_traits_baseILj15360EffffjLj128EEEEEEEvNS_9BwdParamsE --------------------------
	.section	.text._ZN10layer_norm13ln_bwd_kernelINS_13Kernel_traitsIffffjLj15360ELj4ELj1ELj4ELj8ENS_18Kernel_traits_baseILj15360EffffjLj128EEEEEEEvNS_9BwdParamsE,"ax",@progbits
	.align	128
        .global         _ZN10layer_norm13ln_bwd_kernelINS_13Kernel_traitsIffffjLj15360ELj4ELj1ELj4ELj8ENS_18Kernel_traits_baseILj15360EffffjLj128EEEEEEEvNS_9BwdParamsE
        .type           _ZN10layer_norm13ln_bwd_kernelINS_13Kernel_traitsIffffjLj15360ELj4ELj1ELj4ELj8ENS_18Kernel_traits_baseILj15360EffffjLj128EEEEEEEvNS_9BwdParamsE,@function
        .size           _ZN10layer_norm13ln_bwd_kernelINS_13Kernel_traitsIffffjLj15360ELj4ELj1ELj4ELj8ENS_18Kernel_traits_baseILj15360EffffjLj128EEEEEEEvNS_9BwdParamsE,(.L_x_3086 - _ZN10layer_norm13ln_bwd_kernelINS_13Kernel_traitsIffffjLj15360ELj4ELj1ELj4ELj8ENS_18Kernel_traits_baseILj15360EffffjLj128EEEEEEEvNS_9BwdParamsE)
        .other          _ZN10layer_norm13ln_bwd_kernelINS_13Kernel_traitsIffffjLj15360ELj4ELj1ELj4ELj8ENS_18Kernel_traits_baseILj15360EffffjLj128EEEEEEEvNS_9BwdParamsE,@"STO_CUDA_ENTRY STV_DEFAULT"
_ZN10layer_norm13ln_bwd_kernelINS_13Kernel_traitsIffffjLj15360ELj4ELj1ELj4ELj8ENS_18Kernel_traits_baseILj15360EffffjLj128EEEEEEEvNS_9BwdParamsE:
.text._ZN10layer_norm13ln_bwd_kernelINS_13Kernel_traitsIffffjLj15360ELj4ELj1ELj4ELj8ENS_18Kernel_traits_baseILj15360EffffjLj128EEEEEEEvNS_9BwdParamsE:
        /* <DEDUP_REMOVED lines=48> */
.L_x_1305:
        /* <DEDUP_REMOVED lines=17> */
.L_x_1306:
        /* <DEDUP_REMOVED lines=66> */
.L_x_1318:
        /* <DEDUP_REMOVED lines=92> */
.L_x_1308:
        /* <DEDUP_REMOVED lines=82> */
.L_x_1309:
        /* <DEDUP_REMOVED lines=152> */
.L_x_1310:
        /* <DEDUP_REMOVED lines=27> */
[----:B------:R-:W-:-:S05]  /*1e40*/  FADD.FTZ R170, -R80, R170 ;  /* 0x000000aa50aa7221 */ /* 0x000fca0000010100 */
        /* <DEDUP_REMOVED lines=37> */
[----:B-1----:R-:W-:Y:S01]  /*20a0*/  FMUL.FTZ R187, R185, R204 ;  /* 0x000000ccb9bb7220 */ /* 0x002fe20000410000 */
[----:B------:R-:W-:-:S06]  /*20b0*/  FMUL.FTZ R204, R67, R137 ;  /* 0x0000008943cc7220 */ /* 0x000fcc0000410000 */
[----:B------:R-:W1:Y:S01]  /*20c0*/  MUFU.RCP R207, R118 ;  /* 0x0000007600cf7308 */ /* 0x000e620000001000 */
[----:B--2---:R-:W-:Y:S01]  /*20d0*/  FMUL.FTZ R185, R190, R205 ;  /* 0x000000cdbeb97220 */ /* 0x004fe20000410000 */
[----:B------:R-:W-:Y:S01]  /*20e0*/  FMUL.FTZ R190, R65, R139 ;  /* 0x0000008b41be7220 */ /* 0x000fe20000410000 */
[----:B------:R-:W-:-:S03]  /*20f0*/  FMUL.FTZ R205, R66, R136 ;  /* 0x0000008842cd7220 */ /* 0x000fc60000410000 */
[----:B------:R-:W-:Y:S02]  /*2100*/  FADD.FTZ R208, R209, R190 ;  /* 0x000000bed1d07221 */ /* 0x000fe40000010000 */
[----:B------:R-:W2:Y:S01]  /*2110*/  MUFU.RCP R210, R119 ;  /* 0x0000007700d27308 */ /* 0x000ea20000001000 */
[----:B0-----:R-:W-:Y:S01]  /*2120*/  FMUL.FTZ R186, R186, R203 ;  /* 0x000000cbbaba7220 */ /* 0x001fe20000410000 */
[----:B------:R-:W-:Y:S01]  /*2130*/  FFMA.FTZ R203, R0, R3, RZ ;  /* 0x0000000300cb7223 */ /* 0x000fe200000100ff */
[----:B------:R-:W-:Y:S01]  /*2140*/  FADD.FTZ R209, R208, R205 ;  /* 0x000000cdd0d17221 */ /* 0x000fe20000010000 */
[----:B------:R-:W-:Y:S02]  /*2150*/  FMUL.FTZ R208, R69, R135 ;  /* 0x0000008745d07220 */ /* 0x000fe40000410000 */
[----:B------:R-:W-:Y:S01]  /*2160*/  FFMA.FTZ R206, R190, R191, R203 ;  /* 0x000000bfbece7223 */ /* 0x000fe200000100cb */
[----:B------:R-:W-:Y:S01]  /*2170*/  FMUL.FTZ R203, R68, R134 ;  /* 0x0000008644cb7220 */ /* 0x000fe20000410000 */
[----:B------:R-:W-:Y:S01]  /*2180*/  FADD.FTZ R212, R209, R204 ;  /* 0x000000ccd1d47221 */ /* 0x000fe20000010000 */
[----:B-1----:R-:W-:Y:S01]  /*2190*/  FMUL.FTZ R162, R162, R207 ;  /* 0x000000cfa2a27220 */ /* 0x002fe20000410000 */
[----:B------:R-:W-:Y:S01]  /*21a0*/  FFMA.FTZ R207, R205, R188, R206 ;  /* 0x000000bccdcf7223 */ /* 0x000fe200000100ce */
[----:B------:R-:W0:Y:S01]  /*21b0*/  MUFU.RCP R213, R116 ;  /* 0x0000007400d57308 */ /* 0x000e220000001000 */
[----:B------:R-:W-:-:S02]  /*21c0*/  FADD.FTZ R211, R212, R203 ;  /* 0x000000cbd4d37221 */ /* 0x000fc40000010000 */
[----:B------:R-:W-:Y:S01]  /*21d0*/  FFMA.FTZ R206, R204, R189, R207 ;  /* 0x000000bdccce7223 */ /* 0x000fe200000100cf */
[----:B------:R-:W-:Y:S01]  /*21e0*/  FMUL.FTZ R207, R70, R132 ;  /* 0x0000008446cf7220 */ /* 0x000fe20000410000 */
[----:B------:R-:W-:Y:S01]  /*21f0*/  FADD.FTZ R212, R211, R208 ;  /* 0x000000d0d3d47221 */ /* 0x000fe20000010000 */
[----:B--2---:R-:W-:Y:S01]  /*2200*/  FMUL.FTZ R163, R163, R210 ;  /* 0x000000d2a3a37220 */ /* 0x004fe20000410000 */
[----:B------:R-:W-:Y:S01]  /*2210*/  FFMA.FTZ R209, R203, R174, R206 ;  /* 0x000000aecbd17223 */ /* 0x000fe200000100ce */
[----:B------:R-:W-:Y:S01]  /*2220*/  FMUL.FTZ R206, R71, R133 ;  /* 0x0000008547ce7220 */ /* 0x000fe20000410000 */
[----:B------:R-:W-:Y:S01]  /*2230*/  FADD.FTZ R215, R212, R207 ;  /* 0x000000cfd4d77221 */ /* 0x000fe20000010000 */
[----:B------:R-:W1:Y:S01]  /*2240*/  MUFU.RCP R216, R117 ;  /* 0x0000007500d87308 */ /* 0x000e620000001000 */
[----:B------:R-:W-:Y:S01]  /*2250*/  FFMA.FTZ R210, R208, R175, R209 ;  /* 0x000000afd0d27223 */ /* 0x000fe200000100d1 */
[----:B------:R-:W-:Y:S01]  /*2260*/  FMUL.FTZ R211, R140, R130 ;  /* 0x000000828cd37220 */ /* 0x000fe20000410000 */
[----:B------:R-:W-:-:S02]  /*2270*/  FADD.FTZ R214, R215, R206 ;  /* 0x000000ced7d67221 */ /* 0x000fc40000010000 */
        /* <DEDUP_REMOVED lines=9> */
[----:B------:R-:W-:Y:S02]  /*2310*/  FMUL.FTZ R214, R143, R129 ;  /* 0x000000818fd67220 */ /* 0x000fe40000410000 */
[----:B------:R-:W-:Y:S01]  /*2320*/  FADD.FTZ R217, R218, R209 ;  /* 0x000000d1dad97221 */ /* 0x000fe20000010000 */
[----:B------:R-:W-:Y:S01]  /*2330*/  FFMA.FTZ R212, R210, R179, R213 ;  /* 0x000000b3d2d47223 */ /* 0x000fe200000100d5 */
[----:B-1----:R-:W-:Y:S01]  /*2340*/  FMUL.FTZ R165, R165, R216 ;  /* 0x000000d8a5a57220 */ /* 0x002fe20000410000 */
[----:B------:R-:W1:Y:S01]  /*2350*/  MUFU.RCP R225, R122 ;  /* 0x0000007a00e17308 */ /* 0x000e620000001000 */
[----:B------:R-:W-:Y:S01]  /*2360*/  FMUL.FTZ R213, R144, R126 ;  /* 0x0000007e90d57220 */ /* 0x000fe20000410000 */
[----:B------:R-:W-:Y:S01]  /*2370*/  FFMA.FTZ R215, R209, R176, R212 ;  /* 0x000000b0d1d77223 */ /* 0x000fe200000100d4 */
[----:B------:R-:W-:Y:S01]  /*2380*/  FADD.FTZ R218, R217, R214 ;  /* 0x000000d6d9da7221 */ /* 0x000fe20000010000 */
[----:B------:R-:W-:Y:S01]  /*2390*/  FMUL.FTZ R212, R145, R127 ;  /* 0x0000007f91d47220 */ /* 0x000fe20000410000 */
[----:B------:R-:W-:Y:S01]  /*23a0*/  FMUL.FTZ R217, R146, R124 ;  /* 0x0000007c92d97220 */ /* 0x000fe20000410000 */
[----:B------:R-:W-:Y:S01]  /*23b0*/  FFMA.FTZ R216, R214, R177, R215 ;  /* 0x000000b1d6d87223 */ /* 0x000fe200000100d7 */
[----:B------:R-:W-:Y:S01]  /*23c0*/  FADD.FTZ R221, R218, R213 ;  /* 0x000000d5dadd7221 */ /* 0x000fe20000010000 */
[----:B------:R-:W2:Y:S01]  /*23d0*/  MUFU.RCP R222, R115 ;  /* 0x0000007300de7308 */ /* 0x000ea20000001000 */
[----:B0-----:R-:W-:Y:S01]  /*23e0*/  FMUL.FTZ R166, R166, R219 ;  /* 0x000000dba6a67220 */ /* 0x001fe20000410000 */
[----:B------:R-:W-:Y:S01]  /*23f0*/  FFMA.FTZ R215, R213, R182, R216 ;  /* 0x000000b6d5d77223 */ /* 0x000fe200000100d8 */
[----:B------:R-:W-:Y:S01]  /*2400*/  FADD.FTZ R220, R221, R212 ;  /* 0x000000d4dddc7221 */ /* 0x000fe20000010000 */
[----:B------:R-:W-:-:S02]  /*2410*/  FMUL.FTZ R216, R147, R125 ;  /* 0x0000007d93d87220 */ /* 0x000fc40000410000 */
[----:B------:R-:W-:Y:S01]  /*2420*/  FFMA.FTZ R218, R212, R183, R215 ;  /* 0x000000b7d4da7223 */ /* 0x000fe200000100d7 */
[----:B------:R-:W-:Y:S01]  /*2430*/  FADD.FTZ R221, R220, R217 ;  /* 0x000000d9dcdd7221 */ /* 0x000fe20000010000 */
[----:B------:R-:W-:Y:S01]  /*2440*/  FMUL.FTZ R215, R148, R122 ;  /* 0x0000007a94d77220 */ /* 0x000fe20000410000 */
[----:B-1----:R-:W-:Y:S01]  /*2450*/  FMUL.FTZ R184, R184, R225 ;  /* 0x000000e1b8b87220 */ /* 0x002fe20000410000 */
[----:B------:R-:W-:Y:S01]  /*2460*/  FFMA.FTZ R219, R217, R180, R218 ;  /* 0x000000b4d9db7223 */ /* 0x000fe200000100da */
[----:B------:R-:W-:Y:S01]  /*2470*/  FADD.FTZ R224, R221, R216 ;  /* 0x000000d8dde07221 */ /* 0x000fe20000010000 */
[----:B------:R-:W0:Y:S01]  /*2480*/  MUFU.RCP R225, R112 ;  /* 0x0000007000e17308 */ /* 0x000e220000001000 */
        /* <DEDUP_REMOVED lines=11> */
[----:B------:R-:W1:Y:S02]  /*2540*/  MUFU.RCP R230, R113 ;  /* 0x0000007100e67308 */ /* 0x000e640000001000 */
[----:B------:R-:W-:Y:S01]  /*2550*/  FFMA.FTZ R221, R219, R186, R220 ;  /* 0x000000badbdd7223 */ /* 0x000fe200000100dc */
[----:B------:R-:W-:Y:S01]  /*2560*/  FADD.FTZ R226, R227, R222 ;  /* 0x000000dee3e27221 */ /* 0x000fe20000010000 */
[----:B------:R-:W-:Y:S01]  /*2570*/  FMUL.FTZ R220, R153, R119 ;  /* 0x0000007799dc7220 */ /* 0x000fe20000410000 */
[----:B0-----:R-:W-:Y:S01]  /*2580*/  FMUL.FTZ R168, R168, R225 ;  /* 0x000000e1a8a87220 */ /* 0x001fe20000410000 */
[----:B------:R-:W-:Y:S01]  /*2590*/  FFMA.FTZ R224, R222, R185, R221 ;  /* 0x000000b9dee07223 */ /* 0x000fe200000100dd */
[----:B------:R-:W-:Y:S01]  /*25a0*/  FADD.FTZ R227, R226, R223 ;  /* 0x000000dfe2e37221 */ /* 0x000fe20000010000 */
[----:B------:R-:W-:Y:S01]  /*25b0*/  FMUL.FTZ R221, R154, R116 ;  /* 0x000000749add7220 */ /* 0x000fe20000410000 */
[----:B------:R-:W0:Y:S01]  /*25c0*/  MUFU.RCP R231, R110 ;  /* 0x0000006e00e77308 */ /* 0x000e220000001000 */
[----:B------:R-:W-:Y:S01]  /*25d0*/  FFMA.FTZ R225, R223, R162, R224 ;  /* 0x000000a2dfe17223 */ /* 0x000fe200000100e0 */
[----:B------:R-:W-:Y:S01]  /*25e0*/  FADD.FTZ R228, R227, R220 ;  /* 0x000000dce3e47221 */ /* 0x000fe20000010000 */
[----:B------:R-:W-:Y:S01]  /*25f0*/  FADD.FTZ R227, -R83, R169 ;  /* 0x000000a953e37221 */ /* 0x000fe20000010100 */
[----:B------:R-:W-:Y:S01]  /*2600*/  FMUL.FTZ R226, R155, R117 ;  /* 0x000000759be27220 */ /* 0x000fe20000410000 */
[----:B------:R-:W-:Y:S01]  /*2610*/  FFMA.FTZ R224, R220, R163, R225 ;  /* 0x000000a3dce07223 */ /* 0x000fe200000100e1 */
[----:B------:R-:W-:Y:S01]  /*2620*/  FADD.FTZ R229, R228, R221 ;  /* 0x000000dde4e57221 */ /* 0x000fe20000010000 */
[----:B------:R-:W-:Y:S01]  /*2630*/  FMUL.FTZ R225, R156, R114 ;  /* 0x000000729ce17220 */ /* 0x000fe20000410000 */
[----:B------:R-:W2:Y:S01]  /*2640*/  MUFU.RCP R233, R111 ;  /* 0x0000006f00e97308 */ /* 0x000ea20000001000 */
[----:B------:R-:W-:Y:S01]  /*2650*/  FFMA.FTZ R169, R221, R164, R224 ;  /* 0x000000a4dda97223 */ /* 0x000fe200000100e0 */
[----:B------:R-:W-:Y:S01]  /*2660*/  FADD.FTZ R232, R229, R226 ;  /* 0x000000e2e5e87221 */ /* 0x000fe20000010000 */
[----:B------:R-:W-:-:S02]  /*2670*/  FMUL.FTZ R224, R157, R115 ;  /* 0x000000739de07220 */ /* 0x000fc40000410000 */
[----:B------:R-:W-:Y:S01]  /*2680*/  FFMA.FTZ R228, R226, R165, R169 ;  /* 0x000000a5e2e47223 */ /* 0x000fe200000100a9 */
[----:B------:R-:W-:Y:S01]  /*2690*/  FADD.FTZ R235, R232, R225 ;  /* 0x000000e1e8eb7221 */ /* 0x000fe20000010000 */
[----:B-1----:R-:W-:Y:S01]  /*26a0*/  FMUL.FTZ R169, R227, R230 ;  /* 0x000000e6e3a97220 */ /* 0x002fe20000410000 */
[----:B------:R-:W-:Y:S01]  /*26b0*/  FMUL.FTZ R227, R158, R112 ;  /* 0x000000709ee37220 */ /* 0x000fe20000410000 */
[----:B------:R-:W-:Y:S01]  /*26c0*/  FFMA.FTZ R229, R225, R166, R228 ;  /* 0x000000a6e1e57223 */ /* 0x000fe200000100e4 */
[----:B------:R-:W-:Y:S01]  /*26d0*/  FADD.FTZ R232, R235, R224 ;  /* 0x000000e0ebe87221 */ /* 0x000fe20000010000 */
[----:B0-----:R-:W-:Y:S01]  /*26e0*/  FMUL.FTZ R170, R170, R231 ;  /* 0x000000e7aaaa7220 */ /* 0x001fe20000410000 */
[----:B------:R-:W-:Y:S01]  /*26f0*/  FMUL.FTZ R228, R159, R113 ;  /* 0x000000719fe47220 */ /* 0x000fe20000410000 */
[----:B------:R-:W-:Y:S01]  /*2700*/  FFMA.FTZ R230, R224, R167, R229 ;  /* 0x000000a7e0e67223 */ /* 0x000fe200000100e5 */
[----:B------:R-:W-:-:S03]  /*2710*/  FADD.FTZ R231, R232, R227 ;  /* 0x000000e3e8e77221 */ /* 0x000fc60000010000 */
[----:B------:R-:W-:Y:S01]  /*2720*/  FFMA.FTZ R229, R227, R168, R230 ;  /* 0x000000a8e3e57223 */ /* 0x000fe200000100e6 */
[----:B------:R-:W-:Y:S01]  /*2730*/  FADD.FTZ R230, -R81, R171 ;  /* 0x000000ab51e67221 */ /* 0x000fe20000010100 */
[----:B------:R-:W-:Y:S01]  /*2740*/  FMUL.FTZ R171, R160, R110 ;  /* 0x0000006ea0ab7220 */ /* 0x000fe20000410000 */
[----:B------:R-:W-:Y:S01]  /*2750*/  FADD.FTZ R234, R231, R228 ;  /* 0x000000e4e7ea7221 */ /* 0x000fe20000010000 */
[----:B------:R-:W-:Y:S01]  /*2760*/  FFMA.FTZ R232, R228, R169, R229 ;  /* 0x000000a9e4e87223 */ /* 0x000fe200000100e5 */
[----:B--2---:R-:W-:Y:S01]  /*2770*/  FMUL.FTZ R230, R230, R233 ;  /* 0x000000e9e6e67220 */ /* 0x004fe20000410000 */
[----:B------:R-:W-:Y:S01]  /*2780*/  FMUL.FTZ R229, R161, R111 ;  /* 0x0000006fa1e57220 */ /* 0x000fe20000410000 */
[----:B------:R-:W-:Y:S01]  /*2790*/  FADD.FTZ R236, R234, R171 ;  /* 0x000000abeaec7221 */ /* 0x000fe20000010000 */
[----:B------:R-:W-:-:S03]  /*27a0*/  FFMA.FTZ R234, R171, R170, R232 ;  /* 0x000000aaabea7223 */ /* 0x000fc600000100e8 */
[----:B------:R-:W-:Y:S01]  /*27b0*/  FADD.FTZ R232, R236, R229 ;  /* 0x000000e5ece87221 */ /* 0x000fe20000010000 */
[----:B------:R-:W-:-:S07]  /*27c0*/  FFMA.FTZ R233, R229, R230, R234 ;  /* 0x000000e6e5e97223 */ /* 0x000fce00000100ea */
.L_x_1311:
        /* <DEDUP_REMOVED lines=96> */
.L_x_1313:
[----:B------:R-:W-:Y:S05]  /*2dd0*/  BSYNC.RECONVERGENT B0 ;  /* 0x0000000000007941 */ /* 0x000fea0003800200 */
.L_x_1312:
        /* <DEDUP_REMOVED lines=22> */
.L_x_1315:
[----:B------:R-:W-:Y:S05]  /*2f40*/  BSYNC.RECONVERGENT B0 ;  /* 0x0000000000007941 */ /* 0x000fea0003800200 */
.L_x_1314:
        /* <DEDUP_REMOVED lines=32> */
.L_x_1317:
[----:B0-----:R-:W2:Y:S04]  /*3150*/  LDG.E.STRONG.GPU R66, desc[UR4][R64.64] ;  /* 0x0000000440427981 */ /* 0x001ea8000c1ef900 */
[----:B--2---:R-:W-:Y:S01]  /*3160*/  CCTL.IVALL ;  /* 0x00000000ff00798f */ /* 0x004fe20002000000 */
[----:B------:R-:W-:Y:S05]  /*3170*/  YIELD ;  /* 0x0000000000007946 */ /* 0x000fea0003800000 */
[----:B------:R-:W-:-:S13]  /*3180*/  ISETP.NE.AND P2, PT, R66, R143, PT ;  /* 0x0000008f4200720c */ /* 0x000fda0003f45270 */
[----:B------:R-:W-:Y:S05]  /*3190*/  @P2 BRA `(.L_x_1317) ;  /* 0xfffffffc00ec2947 */ /* 0x000fea000383ffff */
.L_x_1316:
        /* <DEDUP_REMOVED lines=114> */
[----:B------:R-:W-:Y:S01]  /*38c0*/  FMUL.FTZ R160, R18, R209 ;  /* 0x000000d112a07220 */ /* 0x000fe20000410000 */
[----:B------:R-:W-:Y:S01]  /*38d0*/  FADD.FTZ R221, -R164, R221 ;  /* 0x000000dda4dd7221 */ /* 0x000fe20000010100 */
[----:B------:R-:W-:-:S04]  /*38e0*/  IMAD.WIDE.U32 R16, R16, 0x8, R64 ;  /* 0x0000000810107825 */ /* 0x000fc800078e0040 */
[C---:B------:R-:W-:Y:S01]  /*38f0*/  FMUL.FTZ R162, R18.reuse, R213 ;  /* 0x000000d512a27220 */ /* 0x040fe20000410000 */
[C---:B------:R-:W-:Y:S01]  /*3900*/  FMUL.FTZ R163, R18.reuse, R163 ;  /* 0x000000a312a37220 */ /* 0x040fe20000410000 */
[----:B------:R-:W-:Y:S01]  /*3910*/  FMUL.FTZ R164, R18, R217 ;  /* 0x000000d912a47220 */ /* 0x000fe20000410000 */
[----:B------:R-:W-:-:S04]  /*3920*/  IMAD.WIDE.U32 R14, R14, 0x8, R64 ;  /* 0x000000080e0e7825 */ /* 0x000fc800078e0040 */
[----:B------:R-:W-:Y:S01]  /*3930*/  FMUL.FTZ R165, R18, R165 ;  /* 0x000000a512a57220 */ /* 0x000fe20000410000 */
[----:B------:R-:W-:Y:S01]  /*3940*/  FADD.FTZ R225, -R166, R225 ;  /* 0x000000e1a6e17221 */ /* 0x000fe20000010100 */
[----:B------:R-:W-:Y:S01]  /*3950*/  FADD.FTZ R227, -R168, R227 ;  /* 0x000000e3a8e37221 */ /* 0x000fe20000010100 */
[----:B------:R-:W-:-:S04]  /*3960*/  IMAD.WIDE.U32 R12, R12, 0x8, R64 ;  /* 0x000000080c0c7825 */ /* 0x000fc800078e0040 */
        /* <DEDUP_REMOVED lines=103> */
.L_x_1307:
        /* <DEDUP_REMOVED lines=79> */
.L_x_1319:
        /* <DEDUP_REMOVED lines=11> */
.L_x_3086:


//--------------------- .text._ZN10layer_norm22ln_bwd_finalize_kernelINS_22Kernel_traits_finalizeILj14336E13__nv_bfloat16fS2_fjLj1024ELj4ENS_18Kernel_traits_baseILj14336ES2_fS2_fjLj1024EEEEEEEvNS_9BwdParamsE --------------------------
	.section	.text._ZN10layer_norm22ln_bwd_finalize_kernelINS_22Kernel_traits_finalizeILj14336E13__nv_bfloat16fS2_fjLj1024ELj4ENS_18Kernel_traits_baseILj14336ES2_fS2_fjLj1024EEEEEEEvNS_9BwdParamsE,"ax",@progbits
	.align	128
        .global         _ZN10layer_norm22ln_bwd_finalize_kernelINS_22Kernel_traits_finalizeILj14336E13__nv_bfloat16fS2_fjLj1024ELj4ENS_18Kernel_traits_baseILj14336ES2_fS2_fjLj1024EEEEEEEvNS_9BwdParamsE
        .type           _ZN10layer_norm22ln_bwd_finalize_kernelINS_22Kernel_traits_finalizeILj14336E13__nv_bfloat16fS2_fjLj1024ELj4ENS_18Kernel_traits_baseILj14336ES2_fS2_fjLj1024EEEEEEEvNS_9BwdParamsE,@function
        .size           _ZN10layer_norm22ln_bwd_finalize_kernelINS_22Kernel_traits_finalizeILj14336E13__nv_bfloat16fS2_fjLj1024ELj4ENS_18Kernel_traits_baseILj14336ES2_fS2_fjLj1024EEEEEEEvNS_9BwdParamsE,(.L_x_3087 - _ZN10layer_norm22ln_bwd_finalize_kernelINS_22Kernel_traits_finalizeILj14336E13__nv_bfloat16fS2_fjLj1024ELj4ENS_18Kernel_traits_baseILj14336ES2_fS2_fjLj1024EEEEEEEvNS_9BwdParamsE)
        .other          _ZN10layer_norm22ln_bwd_finalize_kernelINS_22Kernel_traits_finalizeILj14336E13__nv_bfloat16fS2_fjLj1024ELj4ENS_18Kernel_traits_baseILj14336ES2_fS2_fjLj1024EEEEEEEvNS_9BwdParamsE,@"STO_CUDA_ENTRY STV_DEFAULT"
_ZN10layer_norm22ln_bwd_finalize_kernelINS_22Kernel_traits_finalizeILj14336E13__nv_bfloat16fS2_fjLj1024ELj4ENS_18Kernel_traits_baseILj14336ES2_fS2_fjLj1024EEEEEEEvNS_9BwdParamsE:
.text._ZN10layer_norm22ln_bwd_finalize_kernelINS_22Kernel_traits_finalizeILj14336E13__nv_bfloat16fS2_fjLj1024ELj4ENS_18Kernel_traits_baseILj14336ES2_fS2_fjLj1024EEEEEEEvNS_9BwdParamsE:
        /* <DEDUP_REMOVED lines=37> */
.L_x_1324:
        /* <DEDUP_REMOVED lines=118> */
.L_x_1323:
[----:B------:R-:W-:Y:S05]  /*09b0*/  BSYNC.RECONVERGENT B1 ;  /* 0x0000000000017941 */ /* 0x000fea0003800200 */
.L_x_1322:
        /* <DEDUP_REMOVED lines=65> */
.L_x_1326:
[----:B------:R-:W-:Y:S05]  /*0dd0*/  BSYNC.RECONVERGENT B1 ;  /* 0x0000000000017941 */ /* 0x000fea0003800200 */
.L_x_1325:
        /* <DEDUP_REMOVED lines=37> */
.L_x_1328:
[----:B------:R-:W-:Y:S05]  /*1030*/  BSYNC.RECONVERGENT B1 ;  /* 0x0000000000017941 */ /* 0x000fea0003800200 */
.L_x_1327:
[----:B------:R-:W-:Y:S05]  /*1040*/  @!P1 BRA `(.L_x_1321) ;  /* 0x00000000003c9947 */ /* 0x000fea0003800000 */
[----:B------:R-:W0:Y:S01]  /*1050*/  LDC.64 R6, c[0x0][0x3e0] ;  /* 0x0000f800ff067b82 */ /* 0x000e220000000a00 */
[----:B------:R-:W-:Y:S01]  /*1060*/  IMAD R2, R15, 0x3800, R11 ;  /* 0x000038000f027824 */ /* 0x000fe200078e020b */
[----:B------:R-:W-:-:S04]  /*1070*/  IADD3 R24, PT, PT, -R24, RZ, RZ ;  /* 0x000000ff18187210 */ /* 0x000fc80007ffe1ff */
[----:B------:R-:W-:Y:S02]  /*1080*/  IADD3 R11, PT, PT, R13, R2, RZ ;  /* 0x000000020d0b7210 */ /* 0x000fe40007ffe0ff */
[----:B------:R-:W1:Y:S05]  /*1090*/  LDC.64 R8, c[0x0][0x3e8] ;  /* 0x0000fa00ff087b82 */ /* 0x000e6a0000000a00 */
.L_x_1329:
        /* <DEDUP_REMOVED lines=10> */
.L_x_1321:
[----:B------:R-:W-:Y:S05]  /*1140*/  BSYNC.RECONVERGENT B0 ;  /* 0x0000000000007941 */ /* 0x000fea0003800200 */
.L_x_1320:
        /* <DEDUP_REMOVED lines=55> */
.L_x_1330:
        /* <DEDUP_REMOVED lines=12> */
.L_x_3087:


//--------------------- .text._ZN10layer_norm13ln_bwd_kernelINS_13Kernel_traitsI13__nv_bfloat16fS2_fjLj14336ELj4ELj1ELj4ELj8ENS_18Kernel_traits_baseILj14336ES2_fS2_fjLj128EEEEEEEvNS_9BwdParamsE --------------------------
	.section	.text._ZN10layer_norm13ln_bwd_kernelINS_13Kernel_traitsI13__nv_bfloat16fS2_fjLj14336ELj4ELj1ELj4ELj8ENS_18Kernel_traits_baseILj14336ES2_fS2_fjLj128EEEEEEEvNS_9BwdParamsE,"ax",@progbits
	.align	128
        .global         _ZN10layer_norm13ln_bwd_kernelINS_13Kernel_traitsI13__nv_bfloat16fS2_fjLj14336ELj4ELj1ELj4ELj8ENS_18Kernel_traits_baseILj14336ES2_fS2_fjLj128EEEEEEEvNS_9BwdParamsE
        .type           _ZN10layer_norm13ln_bwd_kernelINS_13Kernel_traitsI13__nv_bfloat16fS2_fjLj14336ELj4ELj1ELj4ELj8ENS_18Kernel_traits_baseILj14336ES2_fS2_fjLj128EEEEEEEvNS_9BwdParamsE,@function
        .size           _ZN10layer_norm13ln_bwd_kernelINS_13Kernel_traitsI13__nv_bfloat16fS2_fjLj14336ELj4ELj1ELj4ELj8ENS_18Kernel_traits_baseILj14336ES2_fS2_fjLj128EEEEEEEvNS_9BwdParamsE,(.L_x_3088 - _ZN10layer_norm13ln_bwd_kernelINS_13Kernel_traitsI13__nv_bfloat16fS2_fjLj14336ELj4ELj1ELj4ELj8ENS_18Kernel_traits_baseILj14336ES2_fS2_fjLj128EEEEEEEvNS_9BwdParamsE)
        .other          _ZN10layer_norm13ln_bwd_kernelINS_13Kernel_traitsI13__nv_bfloat16fS2_fjLj14336ELj4ELj1ELj4ELj8ENS_18Kernel_traits_baseILj14336ES2_fS2_fjLj128EEEEEEEvNS_9BwdParamsE,@"STO_CUDA_ENTRY STV_DEFAULT"
_ZN10layer_norm13ln_bwd_kernelINS_13Kernel_traitsI13__nv_bfloat16fS2_fjLj14336ELj4ELj1ELj4ELj8ENS_18Kernel_traits_baseILj14336ES2_fS2_fjLj128EEEEEEEvNS_9BwdParamsE:
.text._ZN10layer_norm13ln_bwd_kernelINS_13Kernel_traitsI13__nv_bfloat16fS2_fjLj14336ELj4ELj1ELj4ELj8ENS_18Kernel_traits_baseILj14336ES2_fS2_fjLj128EEEEEEEvNS_9BwdParamsE:
        /* <DEDUP_REMOVED lines=48> */
.L_x_1331:
        /* <DEDUP_REMOVED lines=16> */
.L_x_1332:
        /* <DEDUP_REMOVED lines=15> */
[----:B--2---:R-:W-:Y:S02]  /*04f0*/  CS2R R32, SRZ ;  /* 0x0000000000207805 */ /* 0x004fe4000001ff00 */
        /* <DEDUP_REMOVED lines=58> */
[----:B------:R-:W-:Y:S01]  /*08a0*/  PRMT R110, R31, 0x7632, R110 ;  /* 0x000076321f6e7816 */ /* 0x000fe2000000006e */
[----:B------:R-:W-:Y:S01]  /*08b0*/  ULOP3.LUT UR11, UR11, 0x7ffffffc, URZ, 0xc0, !UPT ;  /* 0x7ffffffc0b0b7892 */ /* 0x000fe2000f8ec0ff */
[----:B------:R-:W-:Y:S01]  /*08c0*/  PRMT R111, R30, 0x7632, R111 ;  /* 0x000076321e6f7816 */ /* 0x000fe2000000006f */
[----:B------:R-:W-:Y:S01]  /*08d0*/  UMOV UR4, URZ ;  /* 0x000000ff00047c82 */ /* 0x000fe20008000000 */
[----:B------:R-:W-:Y:S01]  /*08e0*/  PRMT R112, R29, 0x7632, R112 ;  /* 0x000076321d707816 */ /* 0x000fe20000000070 */
[----:B------:R-:W-:Y:S01]  /*08f0*/  UMOV UR12, UR10 ;  /* 0x0000000a000c7c82 */ /* 0x000fe20008000000 */
        /* <DEDUP_REMOVED lines=10> */
[----:B------:R-:W-:-:S07]  /*09a0*/  PRMT R157, R18, 0x7632, R157 ;  /* 0x00007632129d7816 */ /* 0x000fce000000009d */
.L_x_1342:
[----:B------:R-:W1:Y:S01]  /*09b0*/  LDCU.64 UR6, c[0x0][0x398] ;  /* 0x00007300ff0677ac */ /* 0x000e620008000a00 */
[----:B--2---:R-:W2:Y:S01]  /*09c0*/  LDCU.64 UR8, c[0x0][0x3a8] ;  /* 0x00007500ff0877ac */ /* 0x004ea20008000a00 */
        /* <DEDUP_REMOVED lines=20> */
[----:B------:R-:W-:-:S05]  /*0b10*/  IADD3 R171, PT, PT, R173, 0x400, RZ ;  /* 0x00000400adab7810 */ /* 0x000fca0007ffe0ff */
[----:B------:R-:W2:Y:S01]  /*0b20*/  LDC.64 R136, c[0x0][0x390] ;  /* 0x0000e400ff887b82 */ /* 0x000ea20000000a00 */
[C---:B------:R-:W-:Y:S02]  /*0b30*/  IADD3 R167, PT, PT, R173.reuse, 0x800, RZ ;  /* 0x00000800ada77810 */ /* 0x040fe40007ffe0ff */
[C---:B------:R-:W-:Y:S02]  /*0b40*/  IADD3 R165, PT, PT, R173.reuse, 0xa00, RZ ;  /* 0x00000a00ada57810 */ /* 0x040fe40007ffe0ff */
[C---:B------:R-:W-:Y:S02]  /*0b50*/  IADD3 R163, PT, PT, R173.reuse, 0xc00, RZ ;  /* 0x00000c00ada37810 */ /* 0x040fe40007ffe0ff */
[C---:B------:R-:W-:Y:S02]  /*0b60*/  IADD3 R161, PT, PT, R173.reuse, 0xe00, RZ ;  /* 0x00000e00ada17810 */ /* 0x040fe40007ffe0ff */
[C---:B------:R-:W-:Y:S01]  /*0b70*/  IADD3 R159, PT, PT, R173.reuse, 0x1000, RZ ;  /* 0x00001000ad9f7810 */ /* 0x040fe20007ffe0ff */
[----:B-1----:R-:W-:-:S04]  /*0b80*/  IMAD.WIDE.U32 R68, R173, 0x4, R64 ;  /* 0x00000004ad447825 */ /* 0x002fc800078e0040 */
[--C-:B------:R-:W-:Y:S01]  /*0b90*/  IMAD.WIDE.U32 R140, R169, 0x4, R64.reuse ;  /* 0x00000004a98c7825 */ /* 0x100fe200078e0040 */
[----:B------:R-:W5:Y:S01]  /*0ba0*/  LDG.E R146, desc[UR14][R68.64] ;  /* 0x0000000e44927981 */ /* 0x000f62000c1e1900 */
[----:B------:R-:W-:Y:S02]  /*0bb0*/  IADD3 R153, PT, PT, R173, 0x1200, RZ ;  /* 0x00001200ad997810 */ /* 0x000fe40007ffe0ff */
[--C-:B------:R-:W-:Y:S01]  /*0bc0*/  IMAD.WIDE.U32 R118, R171, 0x4, R64.reuse ;  /* 0x00000004ab767825 */ /* 0x100fe200078e0040 */
[----:B------:R1:W5:Y:S01]  /*0bd0*/  LDG.E R143, desc[UR14][R68.64+0x800] ;  /* 0x0008000e448f7981 */ /* 0x000362000c1e1900 */
[----:B------:R-:W-:Y:S02]  /*0be0*/  IADD3 R151, PT, PT, R173, 0x1400, RZ ;  /* 0x00001400ad977810 */ /* 0x000fe40007ffe0ff */
[----:B------:R-:W-:Y:S01]  /*0bf0*/  IMAD.WIDE.U32 R70, R167, 0x4, R64 ;  /* 0x00000004a7467825 */ /* 0x000fe200078e0040 */
[----:B------:R3:W5:Y:S01]  /*0c00*/  LDG.E R140, desc[UR14][R140.64] ;  /* 0x0000000e8c8c7981 */ /* 0x000762000c1e1900 */
[----:B------:R-:W-:-:S02]  /*0c10*/  IADD3 R149, PT, PT, R173, 0x1600, RZ ;  /* 0x00001600ad957810 */ /* 0x000fc40007ffe0ff */
[--C-:B------:R-:W-:Y:S01]  /*0c20*/  IMAD.WIDE.U32 R66, R165, 0x4, R64.reuse ;  /* 0x00000004a5427825 */ /* 0x100fe200078e0040 */
[----:B------:R-:W-:Y:S01]  /*0c30*/  IADD3 R147, PT, PT, R173, 0x1a00, RZ ;  /* 0x00001a00ad937810 */ /* 0x000fe20007ffe0ff */
[----:B------:R4:W5:Y:S02]  /*0c40*/  LDG.E R142, desc[UR14][R118.64] ;  /* 0x0000000e768e7981 */ /* 0x000964000c1e1900 */
[--C-:B-1----:R-:W-:Y:S02]  /*0c50*/  IMAD.WIDE.U32 R68, R163, 0x4, R64.reuse ;  /* 0x00000004a3447825 */ /* 0x102fe400078e0040 */
[----:B------:R1:W5:Y:S01]  /*0c60*/  LDG.E R148, desc[UR14][R70.64] ;  /* 0x0000000e46947981 */ /* 0x000362000c1e1900 */
[----:B---3--:R-:W-:Y:S01]  /*0c70*/  IADD3 R141, PT, PT, R173, 0x1800, RZ ;  /* 0x00001800ad8d7810 */ /* 0x008fe20007ffe0ff */
[--C-:B------:R-:W-:Y:S02]  /*0c80*/  IMAD.WIDE.U32 R122, R161, 0x4, R64.reuse ;  /* 0x00000004a17a7825 */ /* 0x100fe400078e0040 */
[----:B------:R3:W5:Y:S02]  /*0c90*/  LDG.E R150, desc[UR14][R66.64] ;  /* 0x0000000e42967981 */ /* 0x000764000c1e1900 */
[----:B------:R-:W-:-:S02]  /*0ca0*/  IMAD.WIDE.U32 R120, R159, 0x4, R64 ;  /* 0x000000049f787825 */ /* 0x000fc400078e0040 */
[----:B------:R0:W5:Y:S02]  /*0cb0*/  LDG.E R152, desc[UR14][R68.64] ;  /* 0x0000000e44987981 */ /* 0x000164000c1e1900 */
[--C-:B----4-:R-:W-:Y:S02]  /*0cc0*/  IMAD.WIDE.U32 R118, R153, 0x4, R64.reuse ;  /* 0x0000000499767825 */ /* 0x110fe400078e0040 */
[----:B------:R4:W5:Y:S02]  /*0cd0*/  LDG.E R158, desc[UR14][R122.64] ;  /* 0x0000000e7a9e7981 */ /* 0x000964000c1e1900 */
[--C-:B-1----:R-:W-:Y:S02]  /*0ce0*/  IMAD.WIDE.U32 R70, R151, 0x4, R64.reuse ;  /* 0x0000000497467825 */ /* 0x102fe400078e0040 */
[----:B------:R1:W5:Y:S02]  /*0cf0*/  LDG.E R160, desc[UR14][R120.64] ;  /* 0x0000000e78a07981 */ /* 0x000364000c1e1900 */
[----:B---3--:R-:W-:-:S02]  /*0d00*/  IMAD.WIDE.U32 R66, R149, 0x4, R64 ;  /* 0x0000000495427825 */ /* 0x008fc400078e0040 */
[----:B------:R3:W5:Y:S02]  /*0d10*/  LDG.E R162, desc[UR14][R118.64] ;  /* 0x0000000e76a27981 */ /* 0x000764000c1e1900 */
[--C-:B0-----:R-:W-:Y:S02]  /*0d20*/  IMAD.WIDE.U32 R68, R141, 0x4, R64.reuse ;  /* 0x000000048d447825 */ /* 0x101fe400078e0040 */
[----:B------:R0:W5:Y:S02]  /*0d30*/  LDG.E R164, desc[UR14][R70.64] ;  /* 0x0000000e46a47981 */ /* 0x000164000c1e1900 */
[----:B------:R-:W-:Y:S02]  /*0d40*/  IMAD.WIDE.U32 R64, R147, 0x4, R64 ;  /* 0x0000000493407825 */ /* 0x000fe400078e0040 */
[----:B------:R-:W5:Y:S02]  /*0d50*/  LDG.E R166, desc[UR14][R66.64] ;  /* 0x0000000e42a67981 */ /* 0x000f64000c1e1900 */
[----:B--2---:R-:W-:-:S02]  /*0d60*/  IMAD.WIDE.U32 R138, R173, 0x8, R136 ;  /* 0x00000008ad8a7825 */ /* 0x004fc400078e0088 */
[----:B------:R2:W5:Y:S02]  /*0d70*/  LDG.E R168, desc[UR14][R68.64] ;  /* 0x0000000e44a87981 */ /* 0x000564000c1e1900 */
[--C-:B------:R-:W-:Y:S02]  /*0d80*/  IMAD.WIDE.U32 R130, R171, 0x8, R136.reuse ;  /* 0x00000008ab827825 */ /* 0x100fe400078e0088 */
[----:B------:R2:W5:Y:S02]  /*0d90*/  LDG.E R170, desc[UR14][R64.64] ;  /* 0x0000000e40aa7981 */ /* 0x000564000c1e1900 */
[--C-:B------:R-:W-:Y:S02]  /*0da0*/  IMAD.WIDE.U32 R128, R169, 0x8, R136.reuse ;  /* 0x00000008a9807825 */ /* 0x100fe400078e0088 */
[----:B------:R0:W5:Y:S02]  /*0db0*/  LDG.E.64 R134, desc[UR14][R138.64] ;  /* 0x0000000e8a867981 */ /* 0x000164000c1e1b00 */
[----:B------:R-:W-:-:S02]  /*0dc0*/  IMAD.WIDE.U32 R126, R167, 0x8, R136 ;  /* 0x00000008a77e7825 */ /* 0x000fc400078e0088 */
[----:B------:R0:W5:Y:S02]  /*0dd0*/  LDG.E.64 R132, desc[UR14][R138.64+0x1000] ;  /* 0x0010000e8a847981 */ /* 0x000164000c1e1b00 */
[--C-:B------:R-:W-:Y:S02]  /*0de0*/  IMAD.WIDE.U32 R124, R165, 0x8, R136.reuse ;  /* 0x00000008a57c7825 */ /* 0x100fe400078e0088 */
[----:B------:R-:W5:Y:S02]  /*0df0*/  LDG.E.64 R130, desc[UR14][R130.64] ;  /* 0x0000000e82827981 */ /* 0x000f64000c1e1b00 */
[--C-:B----4-:R-:W-:Y:S02]  /*0e00*/  IMAD.WIDE.U32 R122, R163, 0x8, R136.reuse ;  /* 0x00000008a37a7825 */ /* 0x110fe400078e0088 */
[----:B------:R-:W5:Y:S02]  /*0e10*/  LDG.E.64 R128, desc[UR14][R128.64] ;  /* 0x0000000e80807981 */ /* 0x000f64000c1e1b00 */
[----:B-1----:R-:W-:-:S02]  /*0e20*/  IMAD.WIDE.U32 R120, R161, 0x8, R136 ;  /* 0x00000008a1787825 */ /* 0x002fc400078e0088 */
[----:B------:R-:W5:Y:S02]  /*0e30*/  LDG.E.64 R126, desc[UR14][R126.64] ;  /* 0x0000000e7e7e7981 */ /* 0x000f64000c1e1b00 */
[--C-:B---3--:R-:W-:Y:S02]  /*0e40*/  IMAD.WIDE.U32 R118, R159, 0x8, R136.reuse ;  /* 0x000000089f767825 */ /* 0x108fe400078e0088 */
[----:B------:R-:W5:Y:S02]  /*0e50*/  LDG.E.64 R124, desc[UR14][R124.64] ;  /* 0x0000000e7c7c7981 */ /* 0x000f64000c1e1b00 */
        /* <DEDUP_REMOVED lines=11> */
[----:B------:R-:W5:Y:S04]  /*0f10*/  LDG.E.64 R64, desc[UR14][R64.64] ;  /* 0x0000000e40407981 */ /* 0x000f68000c1e1b00 */
[----:B------:R-:W5:Y:S01]  /*0f20*/  LDG.E.64 R136, desc[UR14][R136.64] ;  /* 0x0000000e88887981 */ /* 0x000f62000c1e1b00 */
[----:B------:R-:W-:Y:S05]  /*0f30*/  BRA `(.L_x_1335) ;  /* 0x0000000400107947 */ /* 0x000fea0003800000 */
.L_x_1334:
        /* <DEDUP_REMOVED lines=20> */
[----:B------:R4:W5:Y:S03]  /*1080*/  LDG.E R142, desc[UR14][R70.64] ;  /* 0x0000000e468e7981 */ /* 0x000966000c1e1900 */
[--C-:B-1----:R-:W-:Y:S01]  /*1090*/  IMAD.WIDE.U32 R68, R163, 0x4, R118.reuse ;  /* 0x00000004a3447825 */ /* 0x102fe200078e0076 */
[----:B------:R1:W5:Y:S01]  /*10a0*/  LDG.E R148, desc[UR14][R64.64] ;  /* 0x0000000e40947981 */ /* 0x000362000c1e1900 */
[----:B---3--:R-:W-:Y:S02]  /*10b0*/  IADD3 R141, PT, PT, R173, 0x1800, RZ ;  /* 0x00001800ad8d7810 */ /* 0x008fe40007ffe0ff */
[----:B------:R-:W-:Y:S01]  /*10c0*/  IMAD.WIDE.U32 R122, R161, 0x4, R118 ;  /* 0x00000004a17a7825 */ /* 0x000fe200078e0076 */
[----:B------:R3:W5:Y:S01]  /*10d0*/  LDG.E R150, desc[UR14][R66.64] ;  /* 0x0000000e42967981 */ /* 0x000762000c1e1900 */
[----:B------:R-:W-:-:S02]  /*10e0*/  IADD3 R147, PT, PT, R173, 0x1a00, RZ ;  /* 0x00001a00ad937810 */ /* 0x000fc40007ffe0ff */
[--C-:B------:R-:W-:Y:S01]  /*10f0*/  IMAD.WIDE.U32 R120, R159, 0x4, R118.reuse ;  /* 0x000000049f787825 */ /* 0x100fe200078e0076 */
[----:B------:R0:W5:Y:S03]  /*1100*/  LDG.E R152, desc[UR14][R68.64] ;  /* 0x0000000e44987981 */ /* 0x000166000c1e1900 */
[--C-:B----4-:R-:W-:Y:S01]  /*1110*/  IMAD.WIDE.U32 R70, R153, 0x4, R118.reuse ;  /* 0x0000000499467825 */ /* 0x110fe200078e0076 */
[----:B------:R4:W5:Y:S03]  /*1120*/  LDG.E R158, desc[UR14][R122.64] ;  /* 0x0000000e7a9e7981 */ /* 0x000966000c1e1900 */
[--C-:B-1----:R-:W-:Y:S01]  /*1130*/  IMAD.WIDE.U32 R64, R151, 0x4, R118.reuse ;  /* 0x0000000497407825 */ /* 0x102fe200078e0076 */
[----:B------:R1:W5:Y:S03]  /*1140*/  LDG.E R160, desc[UR14][R120.64] ;  /* 0x0000000e78a07981 */ /* 0x000366000c1e1900 */
[--C-:B---3--:R-:W-:Y:S01]  /*1150*/  IMAD.WIDE.U32 R66, R149, 0x4, R118.reuse ;  /* 0x0000000495427825 */ /* 0x108fe200078e0076 */
[----:B------:R3:W5:Y:S03]  /*1160*/  LDG.E R162, desc[UR14][R70.64] ;  /* 0x0000000e46a27981 */ /* 0x000766000c1e1900 */
[--C-:B0-----:R-:W-:Y:S01]  /*1170*/  IMAD.WIDE.U32 R68, R141, 0x4, R118.reuse ;  /* 0x000000048d447825 */ /* 0x101fe200078e0076 */
[----:B------:R-:W5:Y:S03]  /*1180*/  LDG.E R164, desc[UR14][R64.64] ;  /* 0x0000000e40a47981 */ /* 0x000f66000c1e1900 */
[----:B------:R-:W-:Y:S01]  /*1190*/  IMAD.WIDE.U32 R132, R147, 0x4, R118 ;  /* 0x0000000493847825 */ /* 0x000fe200078e0076 */
[----:B------:R-:W5:Y:S03]  /*11a0*/  LDG.E R166, desc[UR14][R66.64] ;  /* 0x0000000e42a67981 */ /* 0x000f66000c1e1900 */
[--C-:B--2---:R-:W-:Y:S01]  /*11b0*/  IMAD.WIDE.U32 R138, R173, 0x8, R136.reuse ;  /* 0x00000008ad8a7825 */ /* 0x104fe200078e0088 */
[----:B------:R0:W5:Y:S03]  /*11c0*/  LDG.E R168, desc[UR14][R68.64] ;  /* 0x0000000e44a87981 */ /* 0x000166000c1e1900 */
[--C-:B------:R-:W-:Y:S01]  /*11d0*/  IMAD.WIDE.U32 R130, R171, 0x8, R136.reuse ;  /* 0x00000008ab827825 */ /* 0x100fe200078e0088 */
[----:B------:R2:W5:Y:S03]  /*11e0*/  LDG.E R170, desc[UR14][R132.64] ;  /* 0x0000000e84aa7981 */ /* 0x000566000c1e1900 */
[--C-:B------:R-:W-:Y:S01]  /*11f0*/  IMAD.WIDE.U32 R128, R169, 0x8, R136.reuse ;  /* 0x00000008a9807825 */ /* 0x100fe200078e0088 */
[----:B------:R2:W5:Y:S03]  /*1200*/  LDG.E.64 R134, desc[UR14][R138.64] ;  /* 0x0000000e8a867981 */ /* 0x000566000c1e1b00 */
[--C-:B------:R-:W-:Y:S01]  /*1210*/  IMAD.WIDE.U32 R126, R167, 0x8, R136.reuse ;  /* 0x00000008a77e7825 */ /* 0x100fe200078e0088 */
[----:B------:R-:W5:Y:S03]  /*1220*/  LDG.E.64 R130, desc[UR14][R130.64] ;  /* 0x0000000e82827981 */ /* 0x000f66000c1e1b00 */
[--C-:B------:R-:W-:Y:S01]  /*1230*/  IMAD.WIDE.U32 R124, R165, 0x8, R136.reuse ;  /* 0x00000008a57c7825 */ /* 0x100fe200078e0088 */
[----:B------:R2:W5:Y:S03]  /*1240*/  LDG.E.64 R132, desc[UR14][R138.64+0x1000] ;  /* 0x0010000e8a847981 */ /* 0x000566000c1e1b00 */
[--C-:B----4-:R-:W-:Y:S01]  /*1250*/  IMAD.WIDE.U32 R122, R163, 0x8, R136.reuse ;  /* 0x00000008a37a7825 */ /* 0x110fe200078e0088 */
[----:B------:R-:W5:Y:S03]  /*1260*/  LDG.E.64 R128, desc[UR14][R128.64] ;  /* 0x0000000e80807981 */ /* 0x000f66000c1e1b00 */
[--C-:B-1----:R-:W-:Y:S01]  /*1270*/  IMAD.WIDE.U32 R120, R161, 0x8, R136.reuse ;  /* 0x00000008a1787825 */ /* 0x102fe200078e0088 */
[----:B------:R-:W5:Y:S03]  /*1280*/  LDG.E.64 R126, desc[UR14][R126.64] ;  /* 0x0000000e7e7e7981 */ /* 0x000f66000c1e1b00 */
[--C-:B------:R-:W-:Y:S01]  /*1290*/  IMAD.WIDE.U32 R118, R159, 0x8, R136.reuse ;  /* 0x000000089f767825 */ /* 0x100fe200078e0088 */
[----:B------:R-:W5:Y:S03]  /*12a0*/  LDG.E.64 R124, desc[UR14][R124.64] ;  /* 0x0000000e7c7c7981 */ /* 0x000f66000c1e1b00 */
[--C-:B---3--:R-:W-:Y:S01]  /*12b0*/  IMAD.WIDE.U32 R70, R153, 0x8, R136.reuse ;  /* 0x0000000899467825 */ /* 0x108fe200078e0088 */
[----:B------:R-:W5:Y:S03]  /*12c0*/  LDG.E.64 R122, desc[UR14][R122.64] ;  /* 0x0000000e7a7a7981 */ /* 0x000f66000c1e1b00 */
[--C-:B0-----:R-:W-:Y:S01]  /*12d0*/  IMAD.WIDE.U32 R68, R151, 0x8, R136.reuse ;  /* 0x0000000897447825 */ /* 0x101fe200078e0088 */
[----:B------:R-:W5:Y:S03]  /*12e0*/  LDG.E.64 R120, desc[UR14][R120.64] ;  /* 0x0000000e78787981 */ /* 0x000f66000c1e1b00 */
[--C-:B------:R-:W-:Y:S01]  /*12f0*/  IMAD.WIDE.U32 R66, R149, 0x8, R136.reuse ;  /* 0x0000000895427825 */ /* 0x100fe200078e0088 */
[----:B------:R-:W5:Y:S03]  /*1300*/  LDG.E.64 R118, desc[UR14][R118.64] ;  /* 0x0000000e76767981 */ /* 0x000f66000c1e1b00 */
[--C-:B------:R-:W-:Y:S01]  /*1310*/  IMAD.WIDE.U32 R64, R141, 0x8, R136.reuse ;  /* 0x000000088d407825 */ /* 0x100fe200078e0088 */
[----:B------:R-:W5:Y:S03]  /*1320*/  LDG.E.64 R70, desc[UR14][R70.64] ;  /* 0x0000000e46467981 */ /* 0x000f66000c1e1b00 */
[----:B------:R-:W-:Y:S01]  /*1330*/  IMAD.WIDE.U32 R136, R147, 0x8, R136 ;  /* 0x0000000893887825 */ /* 0x000fe200078e0088 */
[----:B------:R-:W5:Y:S04]  /*1340*/  LDG.E.64 R68, desc[UR14][R68.64] ;  /* 0x0000000e44447981 */ /* 0x000f68000c1e1b00 */
[----:B------:R-:W5:Y:S04]  /*1350*/  LDG.E.64 R66, desc[UR14][R66.64] ;  /* 0x0000000e42427981 */ /* 0x000f68000c1e1b00 */
[----:B------:R-:W5:Y:S04]  /*1360*/  LDG.E.64 R64, desc[UR14][R64.64] ;  /* 0x0000000e40407981 */ /* 0x000f68000c1e1b00 */
[----:B--2---:R-:W5:Y:S02]  /*1370*/  LDG.E.64 R136, desc[UR14][R136.64] ;  /* 0x0000000e88887981 */ /* 0x004f64000c1e1b00 */
.L_x_1335:
        /* <DEDUP_REMOVED lines=23> */
[----:B------:R-:W-:Y:S01]  /*14f0*/  FADD.FTZ R70, R70, -UR5 ;  /* 0x8000000546467e21 */ /* 0x000fe20008010000 */
[----:B------:R-:W-:Y:S01]  /*1500*/  SHF.L.U32 R217, R192, 0x10, RZ ;  /* 0x00000010c0d97819 */ /* 0x000fe200000006ff */
[----:B------:R-:W-:Y:S01]  /*1510*/  FADD.FTZ R121, R121, -UR5 ;  /* 0x8000000579797e21 */ /* 0x000fe20008010000 */
[----:B------:R-:W-:Y:S01]  /*1520*/  SHF.L.U32 R172, R45, 0x10, RZ ;  /* 0x000000102dac7819 */ /* 0x000fe200000006ff */
[----:B------:R-:W-:Y:S01]  /*1530*/  FADD.FTZ R138, R118, -UR5 ;  /* 0x80000005768a7e21 */ /* 0x000fe20008010000 */
[----:B------:R-:W-:Y:S01]  /*1540*/  FMUL.FTZ R119, R152, R205 ;  /* 0x000000cd98777220 */ /* 0x000fe20000410000 */
[----:B------:R-:W-:Y:S01]  /*1550*/  FADD.FTZ R135, R135, -UR5 ;  /* 0x8000000587877e21 */ /* 0x000fe20008010000 */
[----:B------:R-:W-:Y:S01]  /*1560*/  FMUL.FTZ R118, R134, UR17 ;  /* 0x0000001186767c20 */ /* 0x000fe20008410000 */
[----:B------:R-:W-:Y:S01]  /*1570*/  FADD.FTZ R133, R133, -UR5 ;  /* 0x8000000585857e21 */ /* 0x000fe20008010000 */
[----:B------:R-:W-:Y:S01]  /*1580*/  FMUL.FTZ R201, R126, UR17 ;  /* 0x000000117ec97c20 */ /* 0x000fe20008410000 */
[----:B------:R-:W-:Y:S01]  /*1590*/  FADD.FTZ R71, R71, -UR5 ;  /* 0x8000000547477e21 */ /* 0x000fe20008010000 */
[----:B------:R-:W-:Y:S01]  /*15a0*/  SHF.L.U32 R219, R181, 0x10, RZ ;  /* 0x00000010b5db7819 */ /* 0x000fe200000006ff */
[----:B------:R-:W-:Y:S01]  /*15b0*/  FMUL.FTZ R126, R70, UR17 ;  /* 0x00000011467e7c20 */ /* 0x000fe20008410000 */
[----:B------:R-:W-:Y:S01]  /*15c0*/  SHF.L.U32 R139, R5, 0x10, RZ ;  /* 0x00000010058b7819 */ /* 0x000fe200000006ff */
[----:B------:R-:W-:Y:S01]  /*15d0*/  FADD.FTZ R207, R120, -UR5 ;  /* 0x8000000578cf7e21 */ /* 0x000fe20008010000 */
[----:B------:R-:W-:Y:S01]  /*15e0*/  FMUL.FTZ R134, R121, UR17 ;  /* 0x0000001179867c20 */ /* 0x000fe20008410000 */
[----:B------:R-:W-:Y:S01]  /*15f0*/  FMUL.FTZ R181, R172, R217 ;  /* 0x000000d9acb57220 */ /* 0x000fe20000410000 */
[----:B------:R-:W-:Y:S01]  /*1600*/  FADD.FTZ R70, RZ, R119 ;  /* 0x00000077ff467221 */ /* 0x000fe20000010000 */
[----:B------:R-:W-:Y:S01]  /*1610*/  FADD.FTZ R132, R132, -UR5 ;  /* 0x8000000584847e21 */ /* 0x000fe20008010000 */
[----:B------:R-:W-:Y:S01]  /*1620*/  FMUL.FTZ R120, R135, UR17 ;  /* 0x0000001187787c20 */ /* 0x000fe20008410000 */
[----:B------:R-:W-:Y:S01]  /*1630*/  FFMA.FTZ R121, R118, R119, RZ ;  /* 0x0000007776797223 */ /* 0x000fe200000100ff */
[----:B------:R-:W-:Y:S01]  /*1640*/  FMUL.FTZ R212, R133, UR17 ;  /* 0x0000001185d47c20 */ /* 0x000fe20008410000 */
[----:B------:R-:W-:Y:S01]  /*1650*/  FADD.FTZ R68, R68, -UR5 ;  /* 0x8000000544447e21 */ /* 0x000fe20008010000 */
[----:B------:R-:W-:Y:S01]  /*1660*/  SHF.L.U32 R193, R193, 0x10, RZ ;  /* 0x00000010c1c17819 */ /* 0x000fe200000006ff */
[----:B------:R-:W-:Y:S01]  /*1670*/  FMUL.FTZ R133, R138, UR17 ;  /* 0x000000118a857c20 */ /* 0x000fe20008410000 */
[----:B------:R-:W-:Y:S01]  /*1680*/  SHF.L.U32 R174, R44, 0x10, RZ ;  /* 0x000000102cae7819 */ /* 0x000fe200000006ff */
[----:B------:R-:W-:Y:S01]  /*1690*/  FMUL.FTZ R221, R71, UR17 ;  /* 0x0000001147dd7c20 */ /* 0x000fe20008410000 */
[----:B------:R-:W-:Y:S01]  /*16a0*/  FMUL.FTZ R138, R139, R146 ;  /* 0x000000928b8a7220 */ /* 0x000fe20000410000 */
[----:B------:R-:W-:Y:S01]  /*16b0*/  FADD.FTZ R71, R70, R181 ;  /* 0x000000b546477221 */ /* 0x000fe20000010000 */
[----:B------:R-:W-:Y:S01]  /*16c0*/  FMUL.FTZ R213, R132, UR17 ;  /* 0x0000001184d57c20 */ /* 0x000fe20008410000 */
[----:B------:R-:W-:Y:S01]  /*16d0*/  FFMA.FTZ R70, R120, R181, R121 ;  /* 0x000000b578467223 */ /* 0x000fe20000010079 */
[----:B------:R-:W-:Y:S01]  /*16e0*/  FADD.FTZ R69, R69, -UR5 ;  /* 0x8000000545457e21 */ /* 0x000fe20008010000 */
        /* <DEDUP_REMOVED lines=8> */
[----:B------:R-:W-:Y:S01]  /*1770*/  FMUL.FTZ R202, R69, UR17 ;  /* 0x0000001145ca7c20 */ /* 0x000fe20008410000 */
        /* <DEDUP_REMOVED lines=18> */
[----:B------:R-:W-:Y:S01]  /*18a0*/  FADD.FTZ R69, R69, R152 ;  /* 0x0000009845457221 */ /* 0x000fe20000010000 */
[----:B------:R-:W-:Y:S01]  /*18b0*/  FADD.FTZ R129, R129, -UR5 ;  /* 0x8000000581817e21 */ /* 0x000fe20008010000 */
[----:B------:R-:W-:Y:S01]  /*18c0*/  FMUL.FTZ R209, R209, UR17 ;  /* 0x00000011d1d17c20 */ /* 0x000fe20008410000 */
        /* <DEDUP_REMOVED lines=10> */
[----:B------:R-:W-:Y:S01]  /*1970*/  SHF.L.U32 R196, R196, 0x10, RZ ;  /* 0x00000010c4c47819 */ /* 0x000fe200000006ff */
[----:B------:R-:W-:Y:S01]  /*1980*/  FMUL.FTZ R214, R65, UR17 ;  /* 0x0000001141d67c20 */ /* 0x000fe20008410000 */
[----:B------:R-:W-:Y:S01]  /*1990*/  SHF.L.U32 R239, R41, 0x10, RZ ;  /* 0x0000001029ef7819 */ /* 0x000fe200000006ff */
[----:B------:R-:W-:Y:S01]  /*19a0*/  FMUL.FTZ R178, R241, R148 ;  /* 0x00000094f1b27220 */ /* 0x000fe20000410000 */
[----:B------:R-:W-:Y:S01]  /*19b0*/  FADD.FTZ R65, R64, R177 ;  /* 0x000000b140417221 */ /* 0x000fe20000010000 */
[----:B------:R-:W-:Y:S01]  /*19c0*/  FADD.FTZ R127, R127, -UR5 ;  /* 0x800000057f7f7e21 */ /* 0x000fe20008010000 */
        /* <DEDUP_REMOVED lines=17> */
[----:B------:R-:W-:Y:S01]  /*1ae0*/  FADD.FTZ R66, R66, -UR5 ;  /* 0x8000000542427e21 */ /* 0x000fe20008010000 */
[----:B------:R-:W-:Y:S01]  /*1af0*/  SHF.L.U32 R220, R10, 0x10, RZ ;  /* 0x000000100adc7819 */ /* 0x000fe200000006ff */
[----:B------:R-:W-:Y:S01]  /*1b00*/  FMUL.FTZ R172, R179, R192 ;  /* 0x000000c0b3ac7220 */ /* 0x000fe20000410000 */
[----:B------:R-:W-:Y:S01]  /*1b10*/  FADD.FTZ R65, R65, R180 ;  /* 0x000000b441417221 */ /* 0x000fe20000010000 */
[----:B------:R-:W-:Y:S01]  /*1b20*/  FADD.FTZ R122, R122, -UR5 ;  /* 0x800000057a7a7e21 */ /* 0x000fe20008010000 */
        /* <DEDUP_REMOVED lines=71> */
[----:B------:R-:W-:Y:S01]  /*1fa0*/  FMUL.FTZ R136, R229, R168 ;  /* 0x000000a8e5887220 */ /* 0x000fe20000410000 */
[----:B------:R-:W-:Y:S01]  /*1fb0*/  FMUL.FTZ R229, R190, R185 ;  /* 0x000000b9bee57220 */ /* 0x000fe20000410000 */
[----:B------:R-:W-:Y:S01]  /*1fc0*/  FADD.FTZ R190, R215, R184 ;  /* 0x000000b8d7be7221 */ /* 0x000fe20000010000 */
[----:B------:R-:W-:Y:S01]  /*1fd0*/  FMUL.FTZ R123, R198, R175 ;  /* 0x000000afc67b7220 */ /* 0x000fe20000410000 */
[----:B------:R-:W-:Y:S01]  /*1fe0*/  FFMA.FTZ R215, R231, R184, R186 ;  /* 0x000000b8e7d77223 */ /* 0x000fe200000100ba */
[----:B------:R-:W-:Y:S01]  /*1ff0*/  FADD.FTZ R137, R137, -UR5 ;  /* 0x8000000589897e21 */ /* 0x000fe20008010000 */
        /* <DEDUP_REMOVED lines=40> */
.L_x_1336:
[----:B------:R-:W-:Y:S02]  /*2280*/  SHF.L.U32 R224, R155, 0x10, RZ ;  /* 0x000000109be07819 */ /* 0x000fe400000006ff */
[----:B------:R-:W-:Y:S02]  /*2290*/  SHF.L.U32 R223, R23, 0x10, RZ ;  /* 0x0000001017df7819 */ /* 0x000fe400000006ff */
[----:B------:R-:W-:Y:S01]  /*22a0*/  SHF.L.U32 R230, R117, 0x10, RZ ;  /* 0x0000001075e67819 */ /* 0x000fe200000006ff */
[----:B------:R-:W-:Y:S01]  /*22b0*/  FADD.FTZ R131, -R224, R131 ;  /* 0x00000083e0837221 */ /* 0x000fe20000010100 */
[----:B------:R-:W-:Y:S02]  /*22c0*/  SHF.L.U32 R224, R145, 0x10, RZ ;  /* 0x0000001091e07819 */ /* 0x000fe400000006ff */
[----:B------:R-:W-:Y:S02]  /*22d0*/  SHF.L.U32 R228, R144, 0x10, RZ ;  /* 0x0000001090e47819 */ /* 0x000fe400000006ff */
[----:B------:R-:W-:Y:S01]  /*22e0*/  SHF.L.U32 R225, R25, 0x10, RZ ;  /* 0x0000001019e17819 */ /* 0x000fe200000006ff */
[----:B------:R-:W-:Y:S01]  /*22f0*/  FADD.FTZ R127, -R224, R127 ;  /* 0x0000007fe07f7221 */ /* 0x000fe20000010100 */
[----:B------:R-:W-:Y:S01]  /*2300*/  FADD.FTZ R224, -R223, R124 ;  /* 0x0000007cdfe07221 */ /* 0x000fe20000010100 */
        /* <DEDUP_REMOVED lines=35> */
[----:B------:R-:W-:-:S02]  /*2540*/  SHF.L.U32 R120, R115, 0x10, RZ ;  /* 0x0000001073787819 */ /* 0x000fc400000006ff */
        /* <DEDUP_REMOVED lines=22> */
[----:B------:R-:W-:Y:S01]  /*26b0*/  FADD.FTZ R122, -R221, R122 ;  /* 0x0000007add7a7221 */ /* 0x000fe20000010100 */
[----:B------:R-:W-:Y:S01]  /*26c0*/  FMUL.FTZ R120, R135, R214 ;  /* 0x000000d687787220 */ /* 0x000fe20000410000 */
[----:B------:R-:W-:Y:S01]  /*26d0*/  SHF.L.U32 R231, R28, 0x10, RZ ;  /* 0x000000101ce77819 */ /* 0x000fe200000006ff */
[----:B--2---:R-:W-:Y:S01]  /*26e0*/  FMUL.FTZ R128, R119, R128 ;  /* 0x0000008077807220 */ /* 0x004fe20000410000 */
[----:B------:R-:W-:Y:S01]  /*26f0*/  FMUL.FTZ R122, R122, R205 ;  /* 0x000000cd7a7a7220 */ /* 0x000fe20000410000 */
[----:B------:R-:W-:-:S02]  /*2700*/  SHF.L.U32 R205, R146, 0x10, RZ ;  /* 0x0000001092cd7819 */ /* 0x000fc400000006ff */
[----:B------:R-:W1:Y:S01]  /*2710*/  MUFU.RCP R121, R123 ;  /* 0x0000007b00797308 */ /* 0x000e620000001000 */
[----:B------:R-:W-:Y:S01]  /*2720*/  SHF.L.U32 R174, R6, 0x10, RZ ;  /* 0x0000001006ae7819 */ /* 0x000fe200000006ff */
[----:B------:R-:W-:Y:S01]  /*2730*/  FADD.FTZ R68, -R231, R68 ;  /* 0x00000044e7447221 */ /* 0x000fe20000010100 */
[----:B------:R-:W-:Y:S01]  /*2740*/  SHF.L.U32 R217, R192, 0x10, RZ ;  /* 0x00000010c0d97819 */ /* 0x000fe200000006ff */
[----:B------:R-:W-:Y:S01]  /*2750*/  FMUL.FTZ R119, R200, R205 ;  /* 0x000000cdc8777220 */ /* 0x000fe20000410000 */
[----:B------:R-:W-:Y:S01]  /*2760*/  SHF.L.U32 R175, R43, 0x10, RZ ;  /* 0x000000102baf7819 */ /* 0x000fe200000006ff */
[----:B---3--:R-:W-:Y:S01]  /*2770*/  FMUL.FTZ R208, R219, R208 ;  /* 0x000000d0dbd07220 */ /* 0x008fe20000410000 */
[----:B------:R-:W-:Y:S01]  /*2780*/  SHF.L.U32 R146, R143, 0x10, RZ ;  /* 0x000000108f927819 */ /* 0x000fe200000006ff */
[----:B------:R-:W2:Y:S01]  /*2790*/  MUFU.RCP R64, R66 ;  /* 0x0000004200407308 */ /* 0x000ea20000001000 */
[----:B0-----:R-:W-:Y:S01]  /*27a0*/  FMUL.FTZ R125, R125, R204 ;  /* 0x000000cc7d7d7220 */ /* 0x001fe20000410000 */
[----:B------:R-:W-:Y:S01]  /*27b0*/  SHF.L.U32 R219, R181, 0x10, RZ ;  /* 0x00000010b5db7819 */ /* 0x000fe200000006ff */
[----:B------:R-:W-:Y:S01]  /*27c0*/  FMUL.FTZ R181, R138, R217 ;  /* 0x000000d98ab57220 */ /* 0x000fe20000410000 */
[----:B------:R-:W-:Y:S01]  /*27d0*/  SHF.L.U32 R176, R7, 0x10, RZ ;  /* 0x0000001007b07819 */ /* 0x000fe200000006ff */
[----:B------:R-:W-:Y:S01]  /*27e0*/  FMUL.FTZ R138, R139, R146 ;  /* 0x000000928b8a7220 */ /* 0x000fe20000410000 */
[----:B------:R-:W-:Y:S01]  /*27f0*/  SHF.L.U32 R193, R193, 0x10, RZ ;  /* 0x00000010c1c17819 */ /* 0x000fe200000006ff */
[----:B------:R-:W-:Y:S01]  /*2800*/  FMUL.FTZ R241, R219, R128 ;  /* 0x00000080dbf17220 */ /* 0x000fe20000410000 */
[----:B------:R-:W0:Y:S01]  /*2810*/  MUFU.RCP R214, R215 ;  /* 0x000000d700d67308 */ /* 0x000e220000001000 */
[----:B-1----:R-:W-:Y:S01]  /*2820*/  FMUL.FTZ R121, R68, R121 ;  /* 0x0000007944797220 */ /* 0x002fe20000410000 */
[----:B------:R-:W-:Y:S01]  /*2830*/  FADD.FTZ R68, RZ, R119 ;  /* 0x00000077ff447221 */ /* 0x000fe20000010000 */
[----:B------:R-:W-:-:S02]  /*2840*/  SHF.L.U32 R142, R142, 0x10, RZ ;  /* 0x000000108e8e7819 */ /* 0x000fc400000006ff */
[----:B------:R-:W-:Y:S02]  /*2850*/  SHF.L.U32 R178, R8, 0x10, RZ ;  /* 0x0000001008b27819 */ /* 0x000fe400000006ff */
[----:B------:R-:W-:Y:S01]  /*2860*/  SHF.L.U32 R190, R39, 0x10, RZ ;  /* 0x0000001027be7819 */ /* 0x000fe200000006ff */
[----:B------:R1:W3:Y:S01]  /*2870*/  MUFU.RCP R213, R139 ;  /* 0x0000008b00d57308 */ /* 0x0002e20000001000 */
[----:B--2---:R-:W-:Y:S01]  /*2880*/  FMUL.FTZ R204, R67, R64 ;  /* 0x0000004043cc7220 */ /* 0x004fe20000410000 */
[----:B------:R-:W-:Y:S01]  /*2890*/  FFMA.FTZ R64, R119, R118, RZ ;  /* 0x0000007677407223 */ /* 0x000fe200000100ff */
[----:B------:R-:W-:Y:S01]  /*28a0*/  FADD.FTZ R67, R68, R181 ;  /* 0x000000b544437221 */ /* 0x000fe20000010000 */
[----:B------:R-:W-:Y:S02]  /*28b0*/  SHF.L.U32 R194, R194, 0x10, RZ ;  /* 0x00000010c2c27819 */ /* 0x000fe400000006ff */
[----:B------:R-:W-:Y:S01]  /*28c0*/  SHF.L.U32 R179, R41, 0x10, RZ ;  /* 0x0000001029b37819 */ /* 0x000fe200000006ff */
[----:B------:R-:W-:Y:S01]  /*28d0*/  FADD.FTZ R68, R67, R138 ;  /* 0x0000008a43447221 */ /* 0x000fe20000010000 */
[----:B------:R2:W4:Y:S01]  /*28e0*/  MUFU.RCP R211, R174 ;  /* 0x000000ae00d37308 */ /* 0x0005220000001000 */
[----:B0-----:R-:W-:Y:S01]  /*28f0*/  FMUL.FTZ R214, R65, R214 ;  /* 0x000000d641d67220 */ /* 0x001fe20000410000 */
[----:B------:R-:W-:Y:S01]  /*2900*/  FFMA.FTZ R65, R181, R120, R64 ;  /* 0x00000078b5417223 */ /* 0x000fe20000010040 */
[----:B-1----:R-:W-:Y:S01]  /*2910*/  FMUL.FTZ R139, R172, R193 ;  /* 0x000000c1ac8b7220 */ /* 0x002fe20000410000 */
[----:B------:R-:W-:-:S02]  /*2920*/  SHF.L.U32 R140, R140, 0x10, RZ ;  /* 0x000000108c8c7819 */ /* 0x000fc400000006ff */
[----:B------:R-:W-:Y:S01]  /*2930*/  SHF.L.U32 R143, R152, 0x10, RZ ;  /* 0x00000010988f7819 */ /* 0x000fe200000006ff */
[----:B------:R-:W-:Y:S01]  /*2940*/  FADD.FTZ R67, R68, R139 ;  /* 0x0000008b44437221 */ /* 0x000fe20000010000 */
[----:B------:R-:W0:Y:S01]  /*2950*/  MUFU.RCP R210, R175 ;  /* 0x000000af00d27308 */ /* 0x000e220000001000 */
[----:B---3--:R-:W-:Y:S01]  /*2960*/  FMUL.FTZ R213, R216, R213 ;  /* 0x000000d5d8d57220 */ /* 0x008fe20000410000 */
[----:B--2---:R-:W-:Y:S01]  /*2970*/  FMUL.FTZ R174, R174, R142 ;  /* 0x0000008eaeae7220 */ /* 0x004fe20000410000 */
[----:B------:R-:W-:Y:S01]  /*2980*/  SHF.L.U32 R180, R9, 0x10, RZ ;  /* 0x0000001009b47819 */ /* 0x000fe200000006ff */
[----:B------:R-:W-:Y:S01]  /*2990*/  FMUL.FTZ R152, R175, R194 ;  /* 0x000000c2af987220 */ /* 0x000fe20000410000 */
[----:B------:R-:W-:Y:S01]  /*29a0*/  FFMA.FTZ R64, R138, R213, R65 ;  /* 0x000000d58a407223 */ /* 0x000fe20000010041 */
[----:B------:R-:W-:Y:S01]  /*29b0*/  FADD.FTZ R67, R67, R174 ;  /* 0x000000ae43437221 */ /* 0x000fe20000010000 */
[----:B------:R-:W-:Y:S01]  /*29c0*/  SHF.L.U32 R195, R195, 0x10, RZ ;  /* 0x00000010c3c37819 */ /* 0x000fe200000006ff */
[----:B------:R1:W2:Y:S01]  /*29d0*/  MUFU.RCP R209, R176 ;  /* 0x000000b000d17308 */ /* 0x0002a20000001000 */
[----:B----4-:R-:W-:Y:S01]  /*29e0*/  FMUL.FTZ R211, R222, R211 ;  /* 0x000000d3ded37220 */ /* 0x010fe20000410000 */
[----:B------:R-:W-:Y:S01]  /*29f0*/  FFMA.FTZ R65, R139, R212, R64 ;  /* 0x000000d48b417223 */ /* 0x000fe20000010040 */
[----:B------:R-:W-:Y:S01]  /*2a00*/  FADD.FTZ R67, R67, R152 ;  /* 0x0000009843437221 */ /* 0x000fe20000010000 */
[----:B------:R-:W-:Y:S01]  /*2a10*/  SHF.L.U32 R148, R148, 0x10, RZ ;  /* 0x0000001094947819 */ /* 0x000fe200000006ff */
[----:B------:R-:W-:Y:S01]  /*2a20*/  FMUL.FTZ R177, R177, R195 ;  /* 0x000000c3b1b17220 */ /* 0x000fe20000410000 */
[----:B------:R-:W-:Y:S01]  /*2a30*/  FFMA.FTZ R65, R174, R211, R65 ;  /* 0x000000d3ae417223 */ /* 0x000fe20000010041 */
[----:B------:R-:W-:Y:S01]  /*2a40*/  SHF.L.U32 R191, R38, 0x10, RZ ;  /* 0x0000001026bf7819 */ /* 0x000fe200000006ff */
[----:B------:R3:W4:Y:S01]  /*2a50*/  MUFU.RCP R201, R178 ;  /* 0x000000b200c97308 */ /* 0x0007220000001000 */
[----:B0-----:R-:W-:Y:S01]  /*2a60*/  FMUL.FTZ R131, R131, R210 ;  /* 0x000000d283837220 */ /* 0x001fe20000410000 */
[----:B-1----:R-:W-:Y:S01]  /*2a70*/  FMUL.FTZ R176, R176, R140 ;  /* 0x0000008cb0b07220 */ /* 0x002fe20000410000 */
[----:B------:R-:W-:-:S02]  /*2a80*/  SHF.L.U32 R196, R196, 0x10, RZ ;  /* 0x00000010c4c47819 */ /* 0x000fc400000006ff */
[----:B------:R-:W-:Y:S01]  /*2a90*/  FFMA.FTZ R65, R152, R131, R65 ;  /* 0x0000008398417223 */ /* 0x000fe20000010041 */
[----:B------:R-:W-:Y:S01]  /*2aa0*/  FADD.FTZ R68, R67, R176 ;  /* 0x000000b043447221 */ /* 0x000fe20000010000 */
[----:B------:R-:W-:Y:S01]  /*2ab0*/  SHF.L.U32 R150, R150, 0x10, RZ ;  /* 0x0000001096967819 */ /* 0x000fe200000006ff */
[----:B------:R-:W0:Y:S01]  /*2ac0*/  MUFU.RCP R206, R190 ;  /* 0x000000be00ce7308 */ /* 0x000e220000001000 */
[----:B--2---:R-:W-:Y:S01]  /*2ad0*/  FMUL.FTZ R209, R226, R209 ;  /* 0x000000d1e2d17220 */ /* 0x004fe20000410000 */
[----:B---3--:R-:W-:Y:S01]  /*2ae0*/  FMUL.FTZ R178, R178, R148 ;  /* 0x00000094b2b27220 */ /* 0x008fe20000410000 */
[----:B------:R-:W-:Y:S01]  /*2af0*/  FADD.FTZ R67, R68, R177 ;  /* 0x000000b144437221 */ /* 0x000fe20000010000 */
[----:B------:R-:W-:Y:S01]  /*2b00*/  SHF.L.U32 R188, R11, 0x10, RZ ;  /* 0x000000100bbc7819 */ /* 0x000fe200000006ff */
[----:B------:R-:W-:Y:S01]  /*2b10*/  FFMA.FTZ R64, R176, R209, R65 ;  /* 0x000000d1b0407223 */ /* 0x000fe20000010041 */
[----:B------:R-:W-:Y:S01]  /*2b20*/  SHF.L.U32 R192, R197, 0x10, RZ ;  /* 0x00000010c5c07819 */ /* 0x000fe200000006ff */
[----:B------:R-:W-:Y:S01]  /*2b30*/  FADD.FTZ R67, R67, R178 ;  /* 0x000000b243437221 */ /* 0x000fe20000010000 */
[----:B------:R1:W2:Y:S01]  /*2b40*/  MUFU.RCP R202, R179 ;  /* 0x000000b300ca7308 */ /* 0x0002a20000001000 */
[----:B----4-:R-:W-:Y:S01]  /*2b50*/  FMUL.FTZ R201, R218, R201 ;  /* 0x000000c9dac97220 */ /* 0x010fe20000410000 */
[----:B------:R-:W-:Y:S01]  /*2b60*/  FFMA.FTZ R65, R177, R208, R64 ;  /* 0x000000d0b1417223 */ /* 0x000fe20000010040 */
[----:B------:R-:W-:Y:S01]  /*2b70*/  SHF.L.U32 R132, R12, 0x10, RZ ;  /* 0x000000100c847819 */ /* 0x000fe200000006ff */
[----:B------:R-:W-:Y:S01]  /*2b80*/  FMUL.FTZ R172, R189, R192 ;  /* 0x000000c0bdac7220 */ /* 0x000fe20000410000 */
[----:B------:R-:W-:Y:S01]  /*2b90*/  SHF.L.U32 R197, R198, 0x10, RZ ;  /* 0x00000010c6c57819 */ /* 0x000fe200000006ff */
[----:B------:R-:W-:Y:S01]  /*2ba0*/  FFMA.FTZ R65, R178, R201, R65 ;  /* 0x000000c9b2417223 */ /* 0x000fe20000010041 */
[----:B------:R-:W-:Y:S01]  /*2bb0*/  SHF.L.U32 R158, R158, 0x10, RZ ;  /* 0x000000109e9e7819 */ /* 0x000fe200000006ff */
[----:B------:R3:W4:Y:S01]  /*2bc0*/  MUFU.RCP R203, R180 ;  /* 0x000000b400cb7308 */ /* 0x0007220000001000 */
[----:B0-----:R-:W-:Y:S01]  /*2bd0*/  FMUL.FTZ R206, R223, R206 ;  /* 0x000000cedfce7220 */ /* 0x001fe20000410000 */
[----:B------:R-:W-:Y:S01]  /*2be0*/  SHF.L.U32 R223, R162, 0x10, RZ ;  /* 0x00000010a2df7819 */ /* 0x000fe200000006ff */
[----:B------:R-:W-:Y:S01]  /*2bf0*/  FMUL.FTZ R162, R179, R196 ;  /* 0x000000c4b3a27220 */ /* 0x000fe20000410000 */
[----:B-1----:R-:W-:Y:S01]  /*2c00*/  FMUL.FTZ R179, R186, R143 ;  /* 0x0000008fbab37220 */ /* 0x002fe20000410000 */
[----:B------:R-:W-:Y:S01]  /*2c10*/  SHF.L.U32 R129, R13, 0x10, RZ ;  /* 0x000000100d817819 */ /* 0x000fe200000006ff */
[----:B------:R-:W-:Y:S01]  /*2c20*/  FMUL.FTZ R189, R130, R219 ;  /* 0x000000db82bd7220 */ /* 0x000fe20000410000 */
[----:B------:R-:W-:Y:S01]  /*2c30*/  FADD.FTZ R67, R67, R162 ;  /* 0x000000a243437221 */ /* 0x000fe20000010000 */
[----:B------:R-:W0:Y:S01]  /*2c40*/  MUFU.RCP R134, R191 ;  /* 0x000000bf00867308 */ /* 0x000e220000001000 */
[----:B--2---:R-:W-:Y:S01]  /*2c50*/  FMUL.FTZ R127, R127, R202 ;  /* 0x000000ca7f7f7220 */ /* 0x004fe20000410000 */
[----:B---3--:R-:W-:Y:S01]  /*2c60*/  FMUL.FTZ R180, R180, R150 ;  /* 0x00000096b4b47220 */ /* 0x008fe20000410000 */
[----:B------:R-:W-:Y:S01]  /*2c70*/  SHF.L.U32 R229, R27, 0x10, RZ ;  /* 0x000000101be57819 */ /* 0x000fe200000006ff */
[----:B------:R-:W-:Y:S01]  /*2c80*/  FMUL.FTZ R249, R192, R125 ;  /* 0x0000007dc0f97220 */ /* 0x000fe20000410000 */
[----:B------:R-:W-:Y:S01]  /*2c90*/  FFMA.FTZ R65, R162, R127, R65 ;  /* 0x0000007fa2417223 */ /* 0x000fe20000010041 */
[----:B------:R-:W-:Y:S01]  /*2ca0*/  FADD.FTZ R67, R67, R180 ;  /* 0x000000b443437221 */ /* 0x000fe20000010000 */
[----:B------:R-:W-:Y:S01]  /*2cb0*/  SHF.L.U32 R227, R35, 0x10, RZ ;  /* 0x0000001023e37819 */ /* 0x000fe200000006ff */
[----:B------:R1:W2:Y:S01]  /*2cc0*/  MUFU.RCP R207, R188 ;  /* 0x000000bc00cf7308 */ /* 0x0002a20000001000 */
[----:B----4-:R-:W-:Y:S01]  /*2cd0*/  FMUL.FTZ R203, R224, R203 ;  /* 0x000000cbe0cb7220 */ /* 0x010fe20000410000 */
[----:B------:R-:W-:Y:S01]  /*2ce0*/  FADD.FTZ R68, R67, R172 ;  /* 0x000000ac43447221 */ /* 0x000fe20000010000 */
[----:B------:R-:W-:Y:S01]  /*2cf0*/  SHF.L.U32 R199, R199, 0x10, RZ ;  /* 0x00000010c7c77819 */ /* 0x000fe200000006ff */
[----:B------:R-:W-:Y:S01]  /*2d00*/  FADD.FTZ R229, -R229, R70 ;  /* 0x00000046e5e57221 */ /* 0x000fe20000010100 */
[----:B------:R-:W-:Y:S01]  /*2d10*/  FFMA.FTZ R65, R180, R203, R65 ;  /* 0x000000cbb4417223 */ /* 0x000fe20000010041 */
[----:B------:R-:W-:Y:S01]  /*2d20*/  FADD.FTZ R68, R68, R179 ;  /* 0x000000b344447221 */ /* 0x000fe20000010000 */
[----:B------:R-:W-:Y:S01]  /*2d30*/  SHF.L.U32 R124, R36, 0x10, RZ ;  /* 0x00000010247c7819 */ /* 0x000fe200000006ff */
[----:B------:R3:W4:Y:S01]  /*2d40*/  MUFU.RCP R133, R132 ;  /* 0x0000008400857308 */ /* 0x0007220000001000 */
[----:B0-----:R-:W-:Y:S01]  /*2d50*/  FMUL.FTZ R134, R225, R134 ;  /* 0x00000086e1867220 */ /* 0x001fe20000410000 */
[----:B------:R-:W-:Y:S01]  /*2d60*/  FFMA.FTZ R64, R172, R125, R65 ;  /* 0x0000007dac407223 */ /* 0x000fe20000010041 */
[----:B------:R-:W-:Y:S01]  /*2d70*/  SHF.L.U32 R225, R170, 0x10, RZ ;  /* 0x00000010aae17819 */ /* 0x000fe200000006ff */
[----:B-1----:R-:W-:Y:S01]  /*2d80*/  FMUL.FTZ R188, R188, R158 ;  /* 0x0000009ebcbc7220 */ /* 0x002fe20000410000 */
[----:B------:R-:W-:Y:S01]  /*2d90*/  SHF.L.U32 R170, R187, 0x10, RZ ;  /* 0x00000010bbaa7819 */ /* 0x000fe200000006ff */
[----:B------:R-:W-:Y:S01]  /*2da0*/  FMUL.FTZ R187, R190, R197 ;  /* 0x000000c5bebb7220 */ /* 0x000fe20000410000 */
[----:B------:R-:W-:Y:S01]  /*2db0*/  FFMA.FTZ R64, R179, R122, R64 ;  /* 0x0000007ab3407223 */ /* 0x000fe20000010040 */
[----:B------:R0:W1:Y:S01]  /*2dc0*/  MUFU.RCP R126, R129 ;  /* 0x00000081007e7308 */ /* 0x0000620000001000 */
[----:B--2---:R-:W-:Y:S01]  /*2dd0*/  FMUL.FTZ R207, R228, R207 ;  /* 0x000000cfe4cf7220 */ /* 0x004fe20000410000 */
[----:B------:R-:W-:Y:S01]  /*2de0*/  FADD.FTZ R67, R68, R187 ;  /* 0x000000bb44437221 */ /* 0x000fe20000010000 */
[----:B------:R-:W-:Y:S01]  /*2df0*/  FFMA.FTZ R65, R187, R206, R64 ;  /* 0x000000cebb417223 */ /* 0x000fe20000010040 */
[----:B------:R-:W-:Y:S01]  /*2e00*/  SHF.L.U32 R160, R160, 0x10, RZ ;  /* 0x00000010a0a07819 */ /* 0x000fe200000006ff */
[----:B------:R-:W-:Y:S01]  /*2e10*/  FMUL.FTZ R191, R191, R199 ;  /* 0x000000c7bfbf7220 */ /* 0x000fe20000410000 */
[----:B------:R-:W-:Y:S01]  /*2e20*/  FADD.FTZ R68, R67, R188 ;  /* 0x000000bc43447221 */ /* 0x000fe20000010000 */
[----:B------:R-:W-:Y:S01]  /*2e30*/  SHF.L.U32 R164, R164, 0x10, RZ ;  /* 0x00000010a4a47819 */ /* 0x000fe200000006ff */
[----:B------:R-:W2:Y:S01]  /*2e40*/  MUFU.RCP R70, R227 ;  /* 0x000000e300467308 */ /* 0x000ea20000001000 */
[----:B------:R-:W-:Y:S01]  /*2e50*/  FFMA.FTZ R64, R188, R207, R65 ;  /* 0x000000cfbc407223 */ /* 0x000fe20000010041 */
[----:B------:R-:W-:Y:S01]  /*2e60*/  SHF.L.U32 R232, R114, 0x10, RZ ;  /* 0x0000001072e87819 */ /* 0x000fe200000006ff */
[----:B---3--:R-:W-:Y:S01]  /*2e70*/  FMUL.FTZ R132, R132, R160 ;  /* 0x000000a084847220 */ /* 0x008fe20000410000 */
[----:B------:R-:W-:Y:S01]  /*2e80*/  SHF.L.U32 R175, R184, 0x10, RZ ;  /* 0x00000010b8af7819 */ /* 0x000fe200000006ff */
[----:B------:R-:W-:Y:S01]  /*2e90*/  FADD.FTZ R67, R68, R191 ;  /* 0x000000bf44437221 */ /* 0x000fe20000010000 */
[----:B----4-:R-:W-:Y:S01]  /*2ea0*/  FMUL.FTZ R133, R230, R133 ;  /* 0x00000085e6857220 */ /* 0x010fe20000410000 */
[----:B------:R-:W-:Y:S01]  /*2eb0*/  FFMA.FTZ R65, R191, R134, R64 ;  /* 0x00000086bf417223 */ /* 0x000fe20000010040 */
[----:B------:R3:W4:Y:S01]  /*2ec0*/  MUFU.RCP R221, R124 ;  /* 0x0000007c00dd7308 */ /* 0x0007220000001000 */
[----:B------:R-:W-:Y:S01]  /*2ed0*/  FMUL.FTZ R130, R123, R164 ;  /* 0x000000a47b827220 */ /* 0x000fe20000410000 */
[----:B------:R-:W-:Y:S01]  /*2ee0*/  FADD.FTZ R232, -R232, R71 ;  /* 0x00000047e8e87221 */ /* 0x000fe20000010100 */
[----:B------:R-:W-:Y:S01]  /*2ef0*/  SHF.L.U32 R135, R17, 0x10, RZ ;  /* 0x0000001011877819 */ /* 0x000fe200000006ff */
[----:B------:R-:W-:Y:S01]  /*2f00*/  FMUL.FTZ R123, R66, R175 ;  /* 0x000000af427b7220 */ /* 0x000fe20000410000 */
[----:B------:R-:W-:Y:S01]  /*2f10*/  SHF.L.U32 R71, R15, 0x10, RZ ;  /* 0x000000100f477819 */ /* 0x000fe200000006ff */
[----:B------:R-:W-:Y:S01]  /*2f20*/  FADD.FTZ R66, R67, R132 ;  /* 0x0000008443427221 */ /* 0x000fe20000010000 */
[----:B------:R-:W-:Y:S01]  /*2f30*/  FFMA.FTZ R64, R132, R133, R65 ;  /* 0x0000008584407223 */ /* 0x000fe20000010041 */
[----:B------:R-:W-:Y:S01]  /*2f40*/  SHF.L.U32 R235, R31, 0x10, RZ ;  /* 0x000000101feb7819 */ /* 0x000fe200000006ff */
[----:B------:R-:W5:Y:S01]  /*2f50*/  MUFU.RCP R216, R135 ;  /* 0x0000008700d87308 */ /* 0x000f620000001000 */
[----:B------:R-:W-:Y:S01]  /*2f60*/  SHF.L.U32 R182, R182, 0x10, RZ ;  /* 0x00000010b6b67819 */ /* 0x000fe200000006ff */
[----:B0-----:R-:W-:Y:S01]  /*2f70*/  FMUL.FTZ R129, R129, R223 ;  /* 0x000000df81817220 */ /* 0x001fe20000410000 */
[----:B------:R-:W-:Y:S01]  /*2f80*/  FADD.FTZ R68, R66, R189 ;  /* 0x000000bd42447221 */ /* 0x000fe20000010000 */
[----:B-1----:R-:W-:Y:S01]  /*2f90*/  FMUL.FTZ R126, R229, R126 ;  /* 0x0000007ee57e7220 */ /* 0x002fe20000410000 */
[----:B------:R-:W-:Y:S01]  /*2fa0*/  FFMA.FTZ R66, R189, R128, R64 ;  /* 0x00000080bd427223 */ /* 0x000fe20000010040 */
[----:B------:R-:W-:Y:S01]  /*2fb0*/  SHF.L.U32 R166, R166, 0x10, RZ ;  /* 0x00000010a6a67819 */ /* 0x000fe200000006ff */
[----:B------:R-:W-:Y:S01]  /*2fc0*/  FADD.FTZ R235, -R235, R136 ;  /* 0x00000088ebeb7221 */ /* 0x000fe20000010100 */
[----:B------:R0:W1:Y:S01]  /*2fd0*/  MUFU.RCP R231, R71 ;  /* 0x0000004700e77308 */ /* 0x0000620000001000 */
[----:B--2---:R-:W-:Y:S01]  /*2fe0*/  FMUL.FTZ R202, R69, R70 ;  /* 0x0000004645ca7220 */ /* 0x004fe20000410000 */
[----:B------:R-:W-:Y:S01]  /*2ff0*/  SHF.L.U32 R136, R16, 0x10, RZ ;  /* 0x0000001010887819 */ /* 0x000fe200000006ff */
[----:B---3--:R-:W-:Y:S01]  /*3000*/  FMUL.FTZ R124, R124, R182 ;  /* 0x000000b67c7c7220 */ /* 0x008fe20000410000 */
[----:B------:R-:W-:Y:S01]  /*3010*/  FADD.FTZ R69, R68, R129 ;  /* 0x0000008144457221 */ /* 0x000fe20000010000 */
[----:B----4-:R-:W-:Y:S01]  /*3020*/  FMUL.FTZ R221, R232, R221 ;  /* 0x000000dde8dd7220 */ /* 0x010fe20000410000 */
[----:B------:R-:W-:Y:S01]  /*3030*/  FFMA.FTZ R67, R129, R126, R66 ;  /* 0x0000007e81437223 */ /* 0x000fe20000010042 */
[----:B------:R-:W-:Y:S01]  /*3040*/  FMUL.FTZ R184, R71, R166 ;  /* 0x000000a647b87220 */ /* 0x000fe20000410000 */
[----:B------:R-:W2:Y:S01]  /*3050*/  MUFU.RCP R236, R136 ;  /* 0x0000008800ec7308 */ /* 0x000ea20000001000 */
[----:B------:R-:W-:Y:S01]  /*3060*/  SHF.L.U32 R183, R183, 0x10, RZ ;  /* 0x00000010b7b77819 */ /* 0x000fe200000006ff */
[----:B0-----:R-:W-:Y:S01]  /*3070*/  FADD.FTZ R71, R69, R124 ;  /* 0x0000007c45477221 */ /* 0x001fe20000010000 */
[----:B------:R-:W-:Y:S01]  /*3080*/  FFMA.FTZ R69, R124, R221, R67 ;  /* 0x000000dd7c457223 */ /* 0x000fe20000010043 */
[----:B------:R-:W-:Y:S01]  /*3090*/  SHF.L.U32 R185, R185, 0x10, RZ ;  /* 0x00000010b9b97819 */ /* 0x000fe200000006ff */
[----:B-----5:R-:W-:Y:S01]  /*30a0*/  FMUL.FTZ R216, R235, R216 ;  /* 0x000000d8ebd87220 */ /* 0x020fe20000410000 */
[----:B------:R-:W-:Y:S01]  /*30b0*/  FMUL.FTZ R227, R227, R183 ;  /* 0x000000b7e3e37220 */ /* 0x000fe20000410000 */
[----:B------:R-:W-:Y:S01]  /*30c0*/  FADD.FTZ R190, R71, R130 ;  /* 0x0000008247be7221 */ /* 0x000fe20000010000 */
[----:B------:R-:W-:Y:S01]  /*30d0*/  FFMA.FTZ R186, R130, R121, R69 ;  /* 0x0000007982ba7223 */ /* 0x000fe20000010045 */
[----:B------:R-:W-:Y:S01]  /*30e0*/  SHF.L.U32 R210, R32, 0x10, RZ ;  /* 0x0000001020d27819 */ /* 0x000fe200000006ff */
[----:B------:R-:W-:Y:S01]  /*30f0*/  FMUL.FTZ R229, R215, R185 ;  /* 0x000000b9d7e57220 */ /* 0x000fe20000410000 */
[----:B-1----:R-:W-:Y:S01]  /*3100*/  FMUL.FTZ R231, R234, R231 ;  /* 0x000000e7eae77220 */ /* 0x002fe20000410000 */
[----:B------:R-:W-:Y:S01]  /*3110*/  FADD.FTZ R235, R190, R227 ;  /* 0x000000e3beeb7221 */ /* 0x000fe20000010000 */
[----:B------:R-:W-:Y:S01]  /*3120*/  FFMA.FTZ R215, R227, R202, R186 ;  /* 0x000000cae3d77223 */ /* 0x000fe200000100ba */
[----:B------:R0:W1:Y:S01]  /*3130*/  MUFU.RCP R218, R210 ;  /* 0x000000d200da7308 */ /* 0x0000620000001000 */
[----:B------:R-:W-:Y:S01]  /*3140*/  SHF.L.U32 R168, R168, 0x10, RZ ;  /* 0x00000010a8a87819 */ /* 0x000fe200000006ff */
[----:B------:R-:W-:Y:S01]  /*3150*/  FADD.FTZ R190, R235, R184 ;  /* 0x000000b8ebbe7221 */ /* 0x000fe20000010000 */
[----:B------:R-:W-:Y:S01]  /*3160*/  FFMA.FTZ R186, R184, R231, R215 ;  /* 0x000000e7b8ba7223 */ /* 0x000fe200000100d7 */
[----:B--2---:R-:W-:Y:S01]  /*3170*/  FMUL.FTZ R233, R233, R236 ;  /* 0x000000ece9e97220 */ /* 0x004fe20000410000 */
        /* <DEDUP_REMOVED lines=40> */
.L_x_1337:
        /* <DEDUP_REMOVED lines=27> */
[----:B------:R-:W-:Y:S01]  /*35b0*/  CS2R R70, SRZ ;  /* 0x0000000000467805 */ /* 0x000fe2000001ff00 */
[----:B--2---:R-:W-:Y:S01]  /*35c0*/  FADD.FTZ R236, R236, R232 ;  /* 0x000000e8ecec7221 */ /* 0x004fe20000010000 */
[----:B------:R-:W0:Y:S01]  /*35d0*/  SHFL.DOWN PT, R238, R234, 0x8, 0x1f ;  /* 0x09001f00eaee7f89 */ /* 0x000e2200000e0000 */
[----:B------:R-:W-:-:S03]  /*35e0*/  UIADD3 UR6, UPT, UPT, UR5, 0x20, URZ ;  /* 0x0000002005067890 */ /* 0x000fc6000fffe0ff */
[----:B------:R-:W1:Y:S01]  /*35f0*/  SHFL.DOWN PT, R240, R236, 0x8, 0x1f ;  /* 0x09001f00ecf07f89 */ /* 0x000e6200000e0000 */
[----:B------:R-:W-:Y:S01]  /*3600*/  USEL UR6, UR6, UR5, UP0 ;  /* 0x0000000506067287 */ /* 0x000fe20008000000 */
        /* <DEDUP_REMOVED lines=31> */
.L_x_1339:
[----:B------:R-:W-:Y:S05]  /*3800*/  BSYNC.RECONVERGENT B0 ;  /* 0x0000000000007941 */ /* 0x000fea0003800200 */
.L_x_1338:
[----:B------:R-:W1:Y:S01]  /*3810*/  LDCU UR16, c[0x0][0x380] ;  /* 0x00007000ff1077ac */ /* 0x000e620008000800 */
[----:B0-----:R-:W0:Y:S01]  /*3820*/  LDC.64 R64, c[0x0][0x3c0] ;  /* 0x0000f000ff407b82 */ /* 0x001e220000000a00 */
        /* <DEDUP_REMOVED lines=57> */
[----:B------:R-:W-:-:S04]  /*3bc0*/  UIADD3 UR8, UP0, UPT, UR10, UR5, URZ ;  /* 0x000000050a087290 */ /* 0x000fc8000ff1e0ff */
        /* <DEDUP_REMOVED lines=16> */
.L_x_1341:
[----:B------:R-:W2:Y:S04]  /*3cd0*/  LDG.E.STRONG.GPU R68, desc[UR14][R66.64] ;  /* 0x0000000e42447981 */ /* 0x000ea8000c1ef900 */
[----:B--2---:R-:W-:Y:S01]  /*3ce0*/  CCTL.IVALL ;  /* 0x00000000ff00798f */ /* 0x004fe20002000000 */
[----:B------:R-:W-:Y:S05]  /*3cf0*/  YIELD ;  /* 0x0000000000007946 */ /* 0x000fea0003800000 */
[----:B------:R-:W-:-:S13]  /*3d00*/  ISETP.NE.AND P0, PT, R68, R69, PT ;  /* 0x000000454400720c */ /* 0x000fda0003f05270 */
[----:B------:R-:W-:Y:S05]  /*3d10*/  @P0 BRA `(.L_x_1341) ;  /* 0xfffffffc00ec0947 */ /* 0x000fea000383ffff */
.L_x_1340:
        /* <DEDUP_REMOVED lines=25> */
[----:B0-----:R-:W-:Y:S02]  /*3eb0*/  FADD.FTZ R64, R143, R64 ;  /* 0x000000408f407221 */ /* 0x001fe40000010000 */
[----:B------:R-:W0:Y:S01]  /*3ec0*/  LDC.64 R142, c[0x0][0x3f0] ;  /* 0x0000fc00ff8e7b82 */ /* 0x000e220000000a00 */
[----:B-1----:R-:W-:Y:S02]  /*3ed0*/  FADD.FTZ R65, R140, R65 ;  /* 0x000000418c417221 */ /* 0x002fe40000010000 */
[----:B------:R-:W1:Y:S04]  /*3ee0*/  SHFL.BFLY PT, R67, R64, 0x10, 0x1f ;  /* 0x0e001f0040437f89 */ /* 0x000e6800000e0000 */
[----:B------:R-:W2:Y:S01]  /*3ef0*/  SHFL.BFLY PT, R66, R65, 0x10, 0x1f ;  /* 0x0e001f0041427f89 */ /* 0x000ea200000e0000 */
[----:B0-----:R-:W-:-:S04]  /*3f00*/  IMAD.WIDE.U32 R70, R151, 0x8, R142 ;  /* 0x0000000897467825 */ /* 0x001fc800078e008e */
[----:B-1----:R-:W-:Y:S01]  /*3f10*/  FADD.FTZ R67, R64, R67 ;  /* 0x0000004340437221 */ /* 0x002fe20000010000 */
[----:B--2---:R-:W-:-:S03]  /*3f20*/  FADD.FTZ R66, R65, R66 ;  /* 0x0000004241427221 */ /* 0x004fc60000010000 */
[----:B------:R-:W-:Y:S01]  /*3f30*/  FMUL.FTZ R68, R67, 6.975446740398183465e-05 ;  /* 0x3892492543447820 */ /* 0x000fe20000410000 */
[----:B------:R-:W-:-:S04]  /*3f40*/  FMUL.FTZ R67, R66, 6.975446740398183465e-05 ;  /* 0x3892492542437820 */ /* 0x000fc80000410000 */
        /* <DEDUP_REMOVED lines=69> */
[----:B------:R-:W-:Y:S01]  /*43a0*/  STG.E.64 desc[UR14][R138.64], R140 ;  /* 0x0000008c8a007986 */ /* 0x000fe2000c101b0e */
[----:B------:R-:W-:-:S04]  /*43b0*/  IMAD.WIDE.U32 R126, R165, 0x8, R142 ;  /* 0x00000008a57e7825 */ /* 0x000fc800078e008e */
[----:B------:R-:W-:Y:S01]  /*43c0*/  FMUL.FTZ R150, R150, UR17 ;  /* 0x0000001196967c20 */ /* 0x000fe20008410000 */
[----:B------:R-:W-:Y:S01]  /*43d0*/  FMUL.FTZ R151, R206, UR17 ;  /* 0x00000011ce977c20 */ /* 0x000fe20008410000 */
[----:B------:R0:W-:Y:S01]  /*43e0*/  STG.E.64 desc[UR14][R138.64+0x1000], R136 ;  /* 0x001000888a007986 */ /* 0x0001e2000c101b0e */
[----:B------:R-:W-:-:S04]  /*43f0*/  IMAD.WIDE.U32 R124, R163, 0x8, R142 ;  /* 0x00000008a37c7825 */ /* 0x000fc800078e008e */
[----:B------:R-:W-:Y:S01]  /*4400*/  FADD.FTZ R231, -R231, R184 ;  /* 0x000000b8e7e77221 */ /* 0x000fe20000010100 */
[----:B------:R-:W-:Y:S01]  /*4410*/  FMUL.FTZ R152, R152, UR17 ;  /* 0x0000001198987c20 */ /* 0x000fe20008410000 */
[----:B------:R1:W-:Y:S01]  /*4420*/  STG.E.64 desc[UR14][R134.64], R132 ;  /* 0x0000008486007986 */ /* 0x0003e2000c101b0e */
[----:B------:R-:W-:-:S04]  /*4430*/  IMAD.WIDE.U32 R122, R161, 0x8, R142 ;  /* 0x00000008a17a7825 */ /* 0x000fc800078e008e */
[----:B------:R-:W-:Y:S01]  /*4440*/  FADD.FTZ R214, -R214, R229 ;  /* 0x000000e5d6d67221 */ /* 0x000fe20000010100 */
[----:B------:R2:W-:Y:S01]  /*4450*/  STG.E.64 desc[UR14][R130.64], R128 ;  /* 0x0000008082007986 */ /* 0x0005e2000c101b0e */
[----:B------:R-:W-:-:S04]  /*4460*/  IMAD.WIDE.U32 R120, R159, 0x8, R142 ;  /* 0x000000089f787825 */ /* 0x000fc800078e008e */
[----:B------:R-:W-:-:S04]  /*4470*/  IMAD.WIDE.U32 R64, R153, 0x8, R142 ;  /* 0x0000000899407825 */ /* 0x000fc800078e008e */
[----:B------:R-:W-:Y:S01]  /*4480*/  FMUL.FTZ R153, R191, UR17 ;  /* 0x00000011bf997c20 */ /* 0x000fe20008410000 */
[----:B0-----:R-:W-:Y:S01]  /*4490*/  FMUL.FTZ R136, R158, UR17 ;  /* 0x000000119e887c20 */ /* 0x001fe20008410000 */
[----:B------:R-:W-:Y:S01]  /*44a0*/  FMUL.FTZ R137, R189, UR17 ;  /* 0x00000011bd897c20 */ /* 0x000fe20008410000 */
[----:B------:R-:W-:-:S04]  /*44b0*/  IMAD.WIDE.U32 R68, R149, 0x8, R142 ;  /* 0x0000000895447825 */ /* 0x000fc800078e008e */
[----:B------:R-:W-:Y:S01]  /*44c0*/  FMUL.FTZ R149, R172, UR17 ;  /* 0x00000011ac957c20 */ /* 0x000fe20008410000 */
[----:B-1----:R-:W-:Y:S01]  /*44d0*/  FMUL.FTZ R132, R231, UR17 ;  /* 0x00000011e7847c20 */ /* 0x002fe20008410000 */
[----:B------:R-:W-:Y:S01]  /*44e0*/  FMUL.FTZ R133, R204, UR17 ;  /* 0x00000011cc857c20 */ /* 0x000fe20008410000 */
[----:B------:R-:W-:-:S04]  /*44f0*/  IMAD.WIDE.U32 R142, R147, 0x8, R142 ;  /* 0x00000008938e7825 */ /* 0x000fc800078e008e */
[----:B------:R-:W-:Y:S01]  /*4500*/  FMUL.FTZ R147, R162, UR17 ;  /* 0x00000011a2937c20 */ /* 0x000fe20008410000 */
[----:B--2---:R-:W-:Y:S01]  /*4510*/  FMUL.FTZ R128, R160, UR17 ;  /* 0x00000011a0807c20 */ /* 0x004fe20008410000 */
[----:B------:R-:W-:Y:S01]  /*4520*/  FMUL.FTZ R129, R221, UR17 ;  /* 0x00000011dd817c20 */ /* 0x000fe20008410000 */
[----:B------:R-:W-:Y:S01]  /*4530*/  FMUL.FTZ R130, R164, UR17 ;  /* 0x00000011a4827c20 */ /* 0x000fe20008410000 */
[----:B------:R-:W-:Y:S01]  /*4540*/  FMUL.FTZ R131, R202, UR17 ;  /* 0x00000011ca837c20 */ /* 0x000fe20008410000 */
[----:B------:R0:W-:Y:S04]  /*4550*/  STG.E.64 desc[UR14][R118.64], R146 ;  /* 0x0000009276007986 */ /* 0x0001e8000c101b0e */
[----:B------:R-:W-:Y:S04]  /*4560*/  STG.E.64 desc[UR14][R126.64], R148 ;  /* 0x000000947e007986 */ /* 0x000fe8000c101b0e */
[----:B------:R-:W-:Y:S04]  /*4570*/  STG.E.64 desc[UR14][R124.64], R150 ;  /* 0x000000967c007986 */ /* 0x000fe8000c101b0e */
[----:B------:R1:W-:Y:S01]  /*4580*/  STG.E.64 desc[UR14][R122.64], R152 ;  /* 0x000000987a007986 */ /* 0x0003e2000c101b0e */
[----:B0-----:R-:W-:Y:S01]  /*4590*/  FMUL.FTZ R118, R233, UR17 ;  /* 0x00000011e9767c20 */ /* 0x001fe20008410000 */
[----:B------:R-:W-:-:S02]  /*45a0*/  FMUL.FTZ R119, R214, UR17 ;  /* 0x00000011d6777c20 */ /* 0x000fc40008410000 */
[----:B------:R2:W-:Y:S04]  /*45b0*/  STG.E.64 desc[UR14][R120.64], R136 ;  /* 0x0000008878007986 */ /* 0x0005e8000c101b0e */
[----:B------:R2:W-:Y:S04]  /*45c0*/  STG.E.64 desc[UR14][R64.64], R128 ;  /* 0x0000008040007986 */ /* 0x0005e8000c101b0e */
[----:B------:R2:W-:Y:S01]  /*45d0*/  STG.E.64 desc[UR14][R70.64], R130 ;  /* 0x0000008246007986 */ /* 0x0005e2000c101b0e */
[----:B-1----:R-:W-:Y:S01]  /*45e0*/  FMUL.FTZ R122, R216, UR17 ;  /* 0x00000011d87a7c20 */ /* 0x002fe20008410000 */
[----:B------:R-:W-:-:S02]  /*45f0*/  FMUL.FTZ R123, R210, UR17 ;  /* 0x00000011d27b7c20 */ /* 0x000fc40008410000 */
[----:B------:R2:W-:Y:S04]  /*4600*/  STG.E.64 desc[UR14][R68.64], R132 ;  /* 0x0000008444007986 */ /* 0x0005e8000c101b0e */
[----:B------:R2:W-:Y:S04]  /*4610*/  STG.E.64 desc[UR14][R66.64], R118 ;  /* 0x0000007642007986 */ /* 0x0005e8000c101b0e */
[----:B------:R2:W-:Y:S01]  /*4620*/  STG.E.64 desc[UR14][R142.64], R122 ;  /* 0x0000007a8e007986 */ /* 0x0005e2000c101b0e */
        /* <DEDUP_REMOVED lines=29> */
.L_x_1333:
[----:B--2---:R-:W1:Y:S01]  /*4800*/  LDC.64 R70, c[0x0][0x3e0] ;  /* 0x0000f800ff467b82 */ /* 0x004e620000000a00 */
[----:B-----5:R-:W-:-:S05]  /*4810*/  MOV R5, UR10 ;  /* 0x0000000a00057c02 */ /* 0x020fca0008000f00 */
        /* <DEDUP_REMOVED lines=13> */
[C---:B------:R-:W-:Y:S01]  /*48f0*/  IADD3 R65, PT, PT, R5.reuse, 0x1600, RZ ;  /* 0x0000160005417810 */ /* 0x040fe20007ffe0ff */
[----:B------:R1:W-:Y:S01]  /*4900*/  STG.E.64 desc[UR14][R2.64], R46 ;  /* 0x0000002e02007986 */ /* 0x0003e2000c101b0e */
[----:B------:R-:W-:Y:S01]  /*4910*/  IADD3 R69, PT, PT, R5, 0x1800, RZ ;  /* 0x0000180005457810 */ /* 0x000fe20007ffe0ff */
[----:B--2---:R-:W-:Y:S01]  /*4920*/  IMAD.WIDE.U32 R8, R9, 0x8, R82 ;  /* 0x0000000809087825 */ /* 0x004fe200078e0052 */
[----:B------:R-:W-:-:S03]  /*4930*/  IADD3 R109, PT, PT, R5, 0x1a00, RZ ;  /* 0x00001a00056d7810 */ /* 0x000fc60007ffe0ff */
[----:B------:R-:W-:-:S04]  /*4940*/  IMAD.WIDE.U32 R4, R5, 0x8, R82 ;  /* 0x0000000805047825 */ /* 0x000fc800078e0052 */
        /* <DEDUP_REMOVED lines=32> */
[C---:B-1----:R-:W-:Y:S01]  /*4b50*/  IMAD.WIDE.U32 R46, R65.reuse, 0x8, R70 ;  /* 0x00000008412e7825 */ /* 0x042fe200078e0046 */
        /* <DEDUP_REMOVED lines=17> */
.L_x_1343:
        /* <DEDUP_REMOVED lines=9> */
.L_x_3088:


//--------------------- .text._ZN10layer_norm22ln_bwd_finalize_kernelINS_22Kernel_traits_finalizeILj14336E13__nv_bfloat16S2_S2_fjLj1024ELj4ENS_18Kernel_traits_baseILj14336ES2_S2_S2_fjLj1024EEEEEEEvNS_9BwdParamsE --------------------------
	.section	.text._ZN10layer_norm22ln_bwd_finalize_kernelINS_22Kernel_traits_finalizeILj14336E13__nv_bfloat16S2_S2_fjLj1024ELj4ENS_18Kernel_traits_baseILj14336ES2_S2_S2_fjLj1024EEEEEEEvNS_9BwdParamsE,"ax",@progbits
	.align	128
        .global         _ZN10layer_norm22ln_bwd_finalize_kernelINS_22Kernel_traits_finalizeILj14336E13__nv_bfloat16S2_S2_fjLj1024ELj4ENS_18Kernel_traits_baseILj14336ES2_S2_S2_fjLj1024EEEEEEEvNS_9BwdParamsE
        .type           _ZN10layer_norm22ln_bwd_finalize_kernelINS_22Kernel_traits_finalizeILj14336E13__nv_bfloat16S2_S2_fjLj1024ELj4ENS_18Kernel_traits_baseILj14336ES2_S2_S2_fjLj1024EEEEEEEvNS_9BwdParamsE,@function
        .size           _ZN10layer_norm22ln_bwd_finalize_kernelINS_22Kernel_traits_finalizeILj14336E13__nv_bfloat16S2_S2_fjLj1024ELj4ENS_18Kernel_traits_baseILj14336ES2_S2_S2_fjLj1024EEEEEEEvNS_9BwdParamsE,(.L_x_3089 - _ZN10layer_norm22ln_bwd_finalize_kernelINS_22Kernel_traits_finalizeILj14336E13__nv_bfloat16S2_S2_fjLj1024ELj4ENS_18Kernel_traits_baseILj14336ES2_S2_S2_fjLj1024EEEEEEEvNS_9BwdParamsE)
        .other          _ZN10layer_norm22ln_bwd_finalize_kernelINS_22Kernel_traits_finalizeILj14336E13__nv_bfloat16S2_S2_fjLj1024ELj4ENS_18Kernel_traits_baseILj14336ES2_S2_S2_fjLj1024EEEEEEEvNS_9BwdParamsE,@"STO_CUDA_ENTRY STV_DEFAULT"
_ZN10layer_norm22ln_bwd_finalize_kernelINS_22Kernel_traits_finalizeILj14336E13__nv_bfloat16S2_S2_fjLj1024ELj4ENS_18Kernel_traits_baseILj14336ES2_S2_S2_fjLj1024EEEEEEEvNS_9BwdParamsE:
.text._ZN10layer_norm22ln_bwd_finalize_kernelINS_22Kernel_traits_finalizeILj14336E13__nv_bfloat16S2_S2_fjLj1024ELj4ENS_18Kernel_traits_baseILj14336ES2_S2_S2_fjLj1024EEEEEEEvNS_9BwdParamsE:
        /* <DEDUP_REMOVED lines=37> */
.L_x_1348:
        /* <DEDUP_REMOVED lines=118> */
.L_x_1347:
[----:B------:R-:W-:Y:S05]  /*09b0*/  BSYNC.RECONVERGENT B1 ;  /* 0x0000000000017941 */ /* 0x000fea0003800200 */
.L_x_1346:
        /* <DEDUP_REMOVED lines=65> */
.L_x_1350:
[----:B------:R-:W-:Y:S05]  /*0dd0*/  BSYNC.RECONVERGENT B1 ;  /* 0x0000000000017941 */ /* 0x000fea0003800200 */
.L_x_1349:
        /* <DEDUP_REMOVED lines=37> */
.L_x_1352:
[----:B------:R-:W-:Y:S05]  /*1030*/  BSYNC.RECONVERGENT B1 ;  /* 0x0000000000017941 */ /* 0x000fea0003800200 */
.L_x_1351:
[----:B------:R-:W-:Y:S05]  /*1040*/  @!P1 BRA `(.L_x_1345) ;  /* 0x00000000003c9947 */ /* 0x000fea0003800000 */
[----:B------:R-:W0:Y:S01]  /*1050*/  LDC.64 R6, c[0x0][0x3e0] ;  /* 0x0000f800ff067b82 */ /* 0x000e220000000a00 */
[----:B------:R-:W-:Y:S01]  /*1060*/  IMAD R2, R15, 0x3800, R11 ;  /* 0x000038000f027824 */ /* 0x000fe200078e020b */
[----:B------:R-:W-:-:S04]  /*1070*/  IADD3 R24, PT, PT, -R24, RZ, RZ ;  /* 0x000000ff18187210 */ /* 0x000fc80007ffe1ff */
[----:B------:R-:W-:Y:S02]  /*1080*/  IADD3 R11, PT, PT, R13, R2, RZ ;  /* 0x000000020d0b7210 */ /* 0x000fe40007ffe0ff */
[----:B------:R-:W1:Y:S05]  /*1090*/  LDC.64 R8, c[0x0][0x3e8] ;  /* 0x0000fa00ff087b82 */ /* 0x000e6a0000000a00 */
.L_x_1353:
        /* <DEDUP_REMOVED lines=10> */
.L_x_1345:
[----:B------:R-:W-:Y:S05]  /*1140*/  BSYNC.RECONVERGENT B0 ;  /* 0x0000000000007941 */ /* 0x000fea0003800200 */
.L_x_1344:
        /* <DEDUP_REMOVED lines=55> */
.L_x_1354:
        /* <DEDUP_REMOVED lines=12> */
.L_x_3089:


//--------------------- .text._ZN10layer_norm13ln_bwd_kernelINS_13Kernel_traitsI13__nv_bfloat16S2_S2_fjLj14336ELj4ELj1ELj4ELj8ENS_18Kernel_traits_baseILj14336ES2_S2_S2_fjLj128EEEEEEEvNS_9BwdParamsE --------------------------
	.section	.text._ZN10layer_norm13ln_bwd_kernelINS_13Kernel_traitsI13__nv_bfloat16S2_S2_fjLj14336ELj4ELj1ELj4ELj8ENS_18Kernel_traits_baseILj14336ES2_S2_S2_fjLj128EEEEEEEvNS_9BwdParamsE,"ax",@progbits
	.align	128
        .global         _ZN10layer_norm13ln_bwd_kernelINS_13Kernel_traitsI13__nv_bfloat16S2_S2_fjLj14336ELj4ELj1ELj4ELj8ENS_18Kernel_traits_baseILj14336ES2_S2_S2_fjLj128EEEEEEEvNS_9BwdParamsE
        .type           _ZN10layer_norm13ln_bwd_kernelINS_13Kernel_traitsI13__nv_bfloat16S2_S2_fjLj14336ELj4ELj1ELj4ELj8ENS_18Kernel_traits_baseILj14336ES2_S2_S2_fjLj128EEEEEEEvNS_9BwdParamsE,@function
        .size           _ZN10layer_norm13ln_bwd_kernelINS_13Kernel_traitsI13__nv_bfloat16S2_S2_fjLj14336ELj4ELj1ELj4ELj8ENS_18Kernel_traits_baseILj14336ES2_S2_S2_fjLj128EEEEEEEvNS_9BwdParamsE,(.L_x_3090 - _ZN10layer_norm13ln_bwd_kernelINS_13Kernel_traitsI13__nv_bfloat16S2_S2_fjLj14336ELj4ELj1ELj4ELj8ENS_18Kernel_traits_baseILj14336ES2_S2_S2_fjLj128EEEEEEEvNS_9BwdParamsE)
        .other          _ZN10layer_norm13ln_bwd_kernelINS_13Kernel_traitsI13__nv_bfloat16S2_S2_fjLj14336ELj4ELj1ELj4ELj8ENS_18Kernel_traits_baseILj14336ES2_S2_S2_fjLj128EEEEEEEvNS_9BwdParamsE,@"STO_CUDA_ENTRY STV_DEFAULT"
_ZN10layer_norm13ln_bwd_kernelINS_13Kernel_traitsI13__nv_bfloat16S2_S2_fjLj14336ELj4ELj1ELj4ELj8ENS_18Kernel_traits_baseILj14336ES2_S2_S2_fjLj128EEEEEEEvNS_9BwdParamsE:
.text._ZN10layer_norm13ln_bwd_kernelINS_13Kernel_traitsI13__nv_bfloat16S2_S2_fjLj14336ELj4ELj1ELj4ELj8ENS_18Kernel_traits_baseILj14336ES2_S2_S2_fjLj128EEEEEEEvNS_9BwdParamsE:
        /* <DEDUP_REMOVED lines=15> */
[----:B-1----:R-:W5:Y:S04]  /*00f0*/  @P0 LDG.E.64 R4, desc[UR4][R16.64] ;  /* 0x0000000410040981 */ /* 0x002f68000c1e1b00 */
[----:B------:R-:W5:Y:S04]  /*0100*/  @P0 LDG.E.64 R6, desc[UR4][R16.64+0x1000] ;  /* 0x0010000410060981 */ /* 0x000f68000c1e1b00 */
        /* <DEDUP_REMOVED lines=13> */
[----:B------:R-:W5:Y:S04]  /*01e0*/  @P0 LDG.E.64 R116, desc[UR4][R18.64+0x5000] ;  /* 0x0050000412740981 */ /* 0x000f68000c1e1b00 */
[----:B------:R0:W5:Y:S01]  /*01f0*/  @P0 LDG.E.64 R114, desc[UR4][R18.64+0x6000] ;  /* 0x0060000412720981 */ /* 0x000162000c1e1b00 */
        /* <DEDUP_REMOVED lines=21> */
[----:B-1----:R-:W-:Y:S02]  /*0350*/  CS2R R16, SRZ ;  /* 0x0000000000107805 */ /* 0x002fe4000001ff00 */
[----:B0-----:R-:W-:Y:S02]  /*0360*/  CS2R R18, SRZ ;  /* 0x0000000000127805 */ /* 0x001fe4000001ff00 */
[----:B------:R-:W-:Y:S02]  /*0370*/  CS2R R72, SRZ ;  /* 0x0000000000487805 */ /* 0x000fe4000001ff00 */
[----:B------:R-:W-:-:S02]  /*0380*/  CS2R R74, SRZ ;  /* 0x00000000004a7805 */ /* 0x000fc4000001ff00 */
[----:B------:R-:W-:Y:S02]  /*0390*/  CS2R R76, SRZ ;  /* 0x00000000004c7805 */ /* 0x000fe4000001ff00 */
[----:B------:R-:W-:Y:S01]  /*03a0*/  CS2R R78, SRZ ;  /* 0x00000000004e7805 */ /* 0x000fe2000001ff00 */
[----:B------:R-:W5:Y:S04]  /*03b0*/  @!P0 LDG.E.64 R4, desc[UR4][R20.64] ;  /* 0x0000000414048981 */ /* 0x000f68000c1e1b00 */
[----:B------:R-:W5:Y:S04]  /*03c0*/  @!P0 LDG.E.64 R6, desc[UR4][R20.64+0x1000] ;  /* 0x0010000414068981 */ /* 0x000f68000c1e1b00 */
[----:B------:R-:W5:Y:S04]  /*03d0*/  @!P0 LDG.E.64 R8, desc[UR4][R20.64+0x2000] ;  /* 0x0020000414088981 */ /* 0x000f68000c1e1b00 */
[----:B------:R-:W5:Y:S04]  /*03e0*/  @!P0 LDG.E.64 R10, desc[UR4][R20.64+0x3000] ;  /* 0x00300004140a8981 */ /* 0x000f68000c1e1b00 */
[----:B------:R-:W5:Y:S04]  /*03f0*/  @!P0 LDG.E.64 R12, desc[UR4][R20.64+0x4000] ;  /* 0x00400004140c8981 */ /* 0x000f68000c1e1b00 */
[----:B------:R-:W5:Y:S04]  /*0400*/  @!P0 LDG.E.64 R14, desc[UR4][R20.64+0x5000] ;  /* 0x00500004140e8981 */ /* 0x000f68000c1e1b00 */
[----:B------:R0:W5:Y:S01]  /*0410*/  @!P0 LDG.E.64 R64, desc[UR4][R20.64+0x6000] ;  /* 0x0060000414408981 */ /* 0x000162000c1e1b00 */
[----:B------:R-:W-:-:S02]  /*0420*/  ISETP.GE.AND P0, PT, R3, UR6, PT ;  /* 0x0000000603007c0c */ /* 0x000fc4000bf06270 */
[----:B0-----:R-:W-:-:S11]  /*0430*/  CS2R R20, SRZ ;  /* 0x0000000000147805 */ /* 0x001fd6000001ff00 */
[----:B------:R-:W-:Y:S05]  /*0440*/  @P0 BRA `(.L_x_1355) ;  /* 0x0000004c00100947 */ /* 0x000fea0003800000 */
[----:B------:R-:W-:Y:S01]  /*0450*/  HFMA2 R72, -RZ, RZ, 0, 0 ;  /* 0x00000000ff487431 */ /* 0x000fe200000001ff */
[----:B-----5:R-:W-:Y:S01]  /*0460*/  MOV R73, R4 ;  /* 0x0000000400497202 */ /* 0x020fe20000000f00 */
[----:B------:R-:W-:Y:S01]  /*0470*/  HFMA2 R58, -RZ, RZ, 0, 0 ;  /* 0x00000000ff3a7431 */ /* 0x000fe200000001ff */
        /* <DEDUP_REMOVED lines=54> */
[----:B------:R-:W-:Y:S02]  /*07e0*/  PLOP3.LUT P1, PT, PT, PT, PT, 0x8, 0x80 ;  /* 0x000000000080781c */ /* 0x000fe40003f2e170 */
[C---:B------:R-:W-:Y:S02]  /*07f0*/  LOP3.LUT R59, R66.reuse, 0x3, RZ, 0xc0, !PT ;  /* 0x00000003423b7812 */ /* 0x040fe400078ec0ff */
[----:B------:R-:W-:Y:S02]  /*0800*/  LOP3.LUT R60, R66, 0x7ffffffc, RZ, 0xc0, !PT ;  /* 0x7ffffffc423c7812 */ /* 0x000fe400078ec0ff */
[--C-:B------:R-:W-:Y:S02]  /*0810*/  SHF.R.U64 R101, R126, 0x10, R127.reuse ;  /* 0x000000107e657819 */ /* 0x100fe4000000127f */
[----:B------:R-:W-:-:S02]  /*0820*/  SHF.R.U32.HI R102, RZ, 0x10, R127 ;  /* 0x00000010ff667819 */ /* 0x000fc4000001167f */
[--C-:B------:R-:W-:Y:S02]  /*0830*/  SHF.R.U64 R103, R124, 0x10, R125.reuse ;  /* 0x000000107c677819 */ /* 0x100fe4000000127d */
[----:B------:R-:W-:Y:S02]  /*0840*/  SHF.R.U32.HI R104, RZ, 0x10, R125 ;  /* 0x00000010ff687819 */ /* 0x000fe4000001167d */
[--C-:B------:R-:W-:Y:S02]  /*0850*/  SHF.R.U64 R105, R122, 0x10, R123.reuse ;  /* 0x000000107a697819 */ /* 0x100fe4000000127b */
[----:B------:R-:W-:Y:S02]  /*0860*/  SHF.R.U32.HI R106, RZ, 0x10, R123 ;  /* 0x00000010ff6a7819 */ /* 0x000fe4000001167b */
        /* <DEDUP_REMOVED lines=8> */
[----:B------:R-:W-:Y:S02]  /*08f0*/  LOP3.LUT R61, R0, 0x1f, RZ, 0xc0, !PT ;  /* 0x0000001f003d7812 */ /* 0x000fe400078ec0ff */
[----:B------:R-:W-:Y:S02]  /*0900*/  MOV R63, RZ ;  /* 0x000000ff003f7202 */ /* 0x000fe40000000f00 */
[----:B------:R-:W-:-:S07]  /*0910*/  MOV R149, R3 ;  /* 0x0000000300957202 */ /* 0x000fce0000000f00 */
.L_x_1364:
[----:B--2---:R-:W0:Y:S01]  /*0920*/  LDC.64 R64, c[0x0][0x398] ;  /* 0x0000e600ff407b82 */ /* 0x004e220000000a00 */
        /* <DEDUP_REMOVED lines=30> */
[--C-:B--2---:R-:W-:Y:S02]  /*0b10*/  IMAD.WIDE.U32 R130, R163, 0x8, R146.reuse ;  /* 0x00000008a3827825 */ /* 0x104fe400078e0092 */
        /* <DEDUP_REMOVED lines=9> */
[----:B------:R-:W-:Y:S02]  /*0bb0*/  IMAD.WIDE.U32 R64, R153, 0x8, R146 ;  /* 0x0000000899407825 */ /* 0x000fe400078e0092 */
[----:B------:R-:W5:Y:S02]  /*0bc0*/  LDG.E.64 R66, desc[UR4][R66.64] ;  /* 0x0000000442427981 */ /* 0x000f64000c1e1b00 */
[C---:B------:R-:W-:Y:S02]  /*0bd0*/  IMAD.WIDE.U32 R132, R151.reuse, 0x8, R132 ;  /* 0x0000000897847825 */ /* 0x040fe400078e0084 */
[----:B------:R-:W5:Y:S02]  /*0be0*/  LDG.E.64 R64, desc[UR4][R64.64] ;  /* 0x0000000440407981 */ /* 0x000f64000c1e1b00 */
[----:B------:R-:W-:-:S02]  /*0bf0*/  IMAD.WIDE.U32 R146, R151, 0x8, R146 ;  /* 0x0000000897927825 */ /* 0x000fc400078e0092 */
[----:B------:R-:W5:Y:S04]  /*0c00*/  LDG.E.64 R132, desc[UR4][R132.64] ;  /* 0x0000000484847981 */ /* 0x000f68000c1e1b00 */
[----:B------:R-:W5:Y:S01]  /*0c10*/  LDG.E.64 R146, desc[UR4][R146.64] ;  /* 0x0000000492927981 */ /* 0x000f62000c1e1b00 */
[----:B------:R-:W-:Y:S05]  /*0c20*/  BRA `(.L_x_1357) ;  /* 0x0000000000907947 */ /* 0x000fea0003800000 */
.L_x_1356:
        /* <DEDUP_REMOVED lines=35> */
[----:B------:R-:W5:Y:S02]  /*0e60*/  LDG.E.64 R146, desc[UR4][R146.64] ;  /* 0x0000000492927981 */ /* 0x000f64000c1e1b00 */
.L_x_1357:
        /* <DEDUP_REMOVED lines=56> */
[----:B------:R-:W-:Y:S06]  /*11f0*/  @P0 BRA `(.L_x_1358) ;  /* 0x0000001000640947 */ /* 0x000fec0003800000 */
[--C-:B------:R-:W-:Y:S02]  /*1200*/  SHF.R.U64 R166, R130, 0x10, R131.reuse ;  /* 0x0000001082a67819 */ /* 0x100fe40000001283 */
[----:B------:R-:W-:Y:S02]  /*1210*/  SHF.R.U32.HI R241, RZ, 0x10, R131 ;  /* 0x00000010fff17819 */ /* 0x000fe40000011683 */
[--C-:B------:R-:W-:Y:S02]  /*1220*/  SHF.R.U64 R235, R128, 0x10, R129.reuse ;  /* 0x0000001080eb7819 */ /* 0x100fe40000001281 */
[----:B------:R-:W-:Y:S02]  /*1230*/  SHF.R.U32.HI R164, RZ, 0x10, R129 ;  /* 0x00000010ffa47819 */ /* 0x000fe40000011681 */
[----:B------:R-:W-:Y:S02]  /*1240*/  SHF.L.U32 R193, R193, 0x10, RZ ;  /* 0x00000010c1c17819 */ /* 0x000fe400000006ff */
[----:B------:R-:W-:-:S02]  /*1250*/  SHF.L.U32 R129, R212, 0x10, RZ ;  /* 0x00000010d4817819 */ /* 0x000fc400000006ff */
[----:B------:R-:W-:Y:S01]  /*1260*/  SHF.L.U32 R131, R169, 0x10, RZ ;  /* 0x00000010a9837819 */ /* 0x000fe200000006ff */
[--C-:B------:R-:W-:Y:S01]  /*1270*/  FADD.FTZ R169, R193, -R150.reuse ;  /* 0x80000096c1a97221 */ /* 0x100fe20000010000 */
[----:B------:R-:W-:Y:S01]  /*1280*/  SHF.R.U64 R128, R146, 0x10, R147 ;  /* 0x0000001092807819 */ /* 0x000fe20000001293 */
[--C-:B------:R-:W-:Y:S01]  /*1290*/  FADD.FTZ R172, R129, -R150.reuse ;  /* 0x8000009681ac7221 */ /* 0x100fe20000010000 */
[--C-:B------:R-:W-:Y:S01]  /*12a0*/  SHF.R.U64 R162, R70, 0x10, R71.reuse ;  /* 0x0000001046a27819 */ /* 0x100fe20000001247 */
[----:B------:R-:W-:Y:S01]  /*12b0*/  FADD.FTZ R193, R131, -R150 ;  /* 0x8000009683c17221 */ /* 0x000fe20000010000 */
[----:B------:R-:W-:Y:S01]  /*12c0*/  SHF.R.U32.HI R160, RZ, 0x10, R71 ;  /* 0x00000010ffa07819 */ /* 0x000fe20000011647 */
[----:B------:R-:W-:Y:S01]  /*12d0*/  FMUL.FTZ R172, R148, R172 ;  /* 0x000000ac94ac7220 */ /* 0x000fe20000410000 */
[--C-:B------:R-:W-:Y:S01]  /*12e0*/  SHF.R.U64 R225, R68, 0x10, R69.reuse ;  /* 0x0000001044e17819 */ /* 0x100fe20000001245 */
[----:B------:R-:W-:Y:S01]  /*12f0*/  FMUL.FTZ R169, R148, R169 ;  /* 0x000000a994a97220 */ /* 0x000fe20000410000 */
[----:B------:R-:W-:-:S02]  /*1300*/  SHF.R.U32.HI R158, RZ, 0x10, R69 ;  /* 0x00000010ff9e7819 */ /* 0x000fc40000011645 */
[--C-:B------:R-:W-:Y:S02]  /*1310*/  SHF.R.U64 R156, R66, 0x10, R67.reuse ;  /* 0x00000010429c7819 */ /* 0x100fe40000001243 */
[----:B------:R-:W-:Y:S02]  /*1320*/  SHF.R.U32.HI R154, RZ, 0x10, R67 ;  /* 0x00000010ff9a7819 */ /* 0x000fe40000011643 */
[--C-:B------:R-:W-:Y:S02]  /*1330*/  SHF.R.U64 R152, R64, 0x10, R65.reuse ;  /* 0x0000001040987819 */ /* 0x100fe40000001241 */
[----:B------:R-:W-:Y:S02]  /*1340*/  SHF.R.U32.HI R130, RZ, 0x10, R65 ;  /* 0x00000010ff827819 */ /* 0x000fe40000011641 */
[----:B------:R-:W-:Y:S02]  /*1350*/  SHF.R.U32.HI R146, RZ, 0x10, R147 ;  /* 0x00000010ff927819 */ /* 0x000fe40000011693 */
[----:B------:R-:W-:-:S02]  /*1360*/  SHF.R.U64 R208, R144, 0x10, R145 ;  /* 0x0000001090d07819 */ /* 0x000fc40000001291 */
[----:B------:R-:W-:Y:S02]  /*1370*/  SHF.R.U64 R64, R140, 0x10, R141 ;  /* 0x000000108c407819 */ /* 0x000fe4000000128d */
[----:B------:R-:W-:Y:S02]  /*1380*/  SHF.L.U32 R233, R195, 0x10, RZ ;  /* 0x00000010c3e97819 */ /* 0x000fe400000006ff */
[----:B------:R-:W-:Y:S02]  /*1390*/  SHF.R.U32.HI R144, RZ, 0x10, R145 ;  /* 0x00000010ff907819 */ /* 0x000fe40000011691 */
[--C-:B------:R-:W-:Y:S01]  /*13a0*/  SHF.R.U64 R211, R142, 0x10, R143.reuse ;  /* 0x000000108ed37819 */ /* 0x100fe2000000128f */
[----:B------:R-:W-:Y:S01]  /*13b0*/  FADD.FTZ R233, R233, -R150 ;  /* 0x80000096e9e97221 */ /* 0x000fe20000010000 */
[----:B------:R-:W-:Y:S02]  /*13c0*/  SHF.R.U32.HI R70, RZ, 0x10, R143 ;  /* 0x00000010ff467819 */ /* 0x000fe4000001168f */
[----:B------:R-:W-:-:S02]  /*13d0*/  SHF.R.U32.HI R140, RZ, 0x10, R141 ;  /* 0x00000010ff8c7819 */ /* 0x000fc4000001168d */
[--C-:B------:R-:W-:Y:S02]  /*13e0*/  SHF.R.U64 R69, R138, 0x10, R139.reuse ;  /* 0x000000108a457819 */ /* 0x100fe4000000128b */
[----:B------:R-:W-:Y:S02]  /*13f0*/  SHF.R.U32.HI R206, RZ, 0x10, R139 ;  /* 0x00000010ffce7819 */ /* 0x000fe4000001168b */
[--C-:B------:R-:W-:Y:S02]  /*1400*/  SHF.R.U64 R66, R136, 0x10, R137.reuse ;  /* 0x0000001088427819 */ /* 0x100fe40000001289 */
[----:B------:R-:W-:Y:S02]  /*1410*/  SHF.R.U32.HI R71, RZ, 0x10, R137 ;  /* 0x00000010ff477819 */ /* 0x000fe40000011689 */
[--C-:B------:R-:W-:Y:S02]  /*1420*/  SHF.R.U64 R65, R134, 0x10, R135.reuse ;  /* 0x0000001086417819 */ /* 0x100fe40000001287 */
[----:B------:R-:W-:-:S02]  /*1430*/  SHF.R.U32.HI R67, RZ, 0x10, R135 ;  /* 0x00000010ff437819 */ /* 0x000fc40000011687 */
[----:B------:R-:W-:Y:S02]  /*1440*/  SHF.L.U32 R173, R205, 0x10, RZ ;  /* 0x00000010cdad7819 */ /* 0x000fe400000006ff */
[----:B------:R-:W-:Y:S02]  /*1450*/  SHF.L.U32 R171, R209, 0x10, RZ ;  /* 0x00000010d1ab7819 */ /* 0x000fe400000006ff */
        /* <DEDUP_REMOVED lines=44> */
[--C-:B------:R-:W-:Y:S01]  /*1720*/  SHF.R.U64 R68, R132, 0x10, R133.reuse ;  /* 0x0000001084447819 */ /* 0x100fe20000001285 */
[--C-:B------:R-:W-:Y:S01]  /*1730*/  FADD.FTZ R141, R141, -R150.reuse ;  /* 0x800000968d8d7221 */ /* 0x100fe20000010000 */
[----:B------:R-:W-:Y:S01]  /*1740*/  SHF.L.U32 R199, R199, 0x10, RZ ;  /* 0x00000010c7c77819 */ /* 0x000fe200000006ff */
[----:B------:R-:W-:Y:S01]  /*1750*/  FADD.FTZ R129, R129, -R150 ;  /* 0x8000009681817221 */ /* 0x000fe20000010000 */
[----:B------:R-:W-:Y:S01]  /*1760*/  SHF.L.U32 R152, R73, 0x10, RZ ;  /* 0x0000001049987819 */ /* 0x000fe200000006ff */
[C---:B------:R-:W-:Y:S01]  /*1770*/  FMUL.FTZ R147, R148.reuse, R147 ;  /* 0x0000009394937220 */ /* 0x040fe20000410000 */
[----:B------:R-:W-:Y:S01]  /*1780*/  SHF.R.U32.HI R132, RZ, 0x10, R133 ;  /* 0x00000010ff847819 */ /* 0x000fe20000011685 */
[----:B------:R-:W-:Y:S01]  /*1790*/  FMUL.FTZ R170, R148, R243 ;  /* 0x000000f394aa7220 */ /* 0x000fe20000410000 */
[----:B------:R-:W-:Y:S01]  /*17a0*/  SHF.L.U32 R219, R181, 0x10, RZ ;  /* 0x00000010b5db7819 */ /* 0x000fe200000006ff */
[----:B------:R-:W-:Y:S01]  /*17b0*/  FMUL.FTZ R133, R152, R199 ;  /* 0x000000c798857220 */ /* 0x000fe20000410000 */
[----:B------:R-:W-:Y:S01]  /*17c0*/  SHF.L.U32 R181, R75, 0x10, RZ ;  /* 0x000000104bb57819 */ /* 0x000fe200000006ff */
[----:B------:R-:W-:Y:S01]  /*17d0*/  FMUL.FTZ R174, R148, R249 ;  /* 0x000000f994ae7220 */ /* 0x000fe20000410000 */
[----:B------:R-:W-:Y:S01]  /*17e0*/  SHF.L.U32 R208, R208, 0x10, RZ ;  /* 0x00000010d0d07819 */ /* 0x000fe200000006ff */
        /* <DEDUP_REMOVED lines=81> */
[----:B------:R-:W-:Y:S01]  /*1d00*/  FMUL.FTZ R182, R185, R204 ;  /* 0x000000ccb9b67220 */ /* 0x000fe20000410000 */
[----:B------:R-:W-:Y:S01]  /*1d10*/  FFMA.FTZ R227, R145, R192, R142 ;  /* 0x000000c091e37223 */ /* 0x000fe2000001008e */
[----:B------:R-:W-:Y:S01]  /*1d20*/  FMUL.FTZ R185, R160, R215 ;  /* 0x000000d7a0b97220 */ /* 0x000fe20000410000 */
        /* <DEDUP_REMOVED lines=102> */
.L_x_1358:
[--C-:B------:R-:W-:Y:S02]  /*2390*/  SHF.R.U64 R168, R130, 0x10, R131.reuse ;  /* 0x0000001082a87819 */ /* 0x100fe40000001283 */
[----:B------:R-:W-:Y:S02]  /*23a0*/  SHF.R.U32.HI R166, RZ, 0x10, R131 ;  /* 0x00000010ffa67819 */ /* 0x000fe40000011683 */
[----:B------:R-:W-:Y:S02]  /*23b0*/  SHF.R.U64 R173, R66, 0x10, R67 ;  /* 0x0000001042ad7819 */ /* 0x000fe40000001243 */
[--C-:B------:R-:W-:Y:S02]  /*23c0*/  SHF.R.U64 R130, R128, 0x10, R129.reuse ;  /* 0x0000001080827819 */ /* 0x100fe40000001281 */
[----:B------:R-:W-:Y:S02]  /*23d0*/  SHF.R.U32.HI R131, RZ, 0x10, R129 ;  /* 0x00000010ff837819 */ /* 0x000fe40000011681 */
[----:B------:R-:W-:-:S02]  /*23e0*/  SHF.R.U64 R66, R136, 0x10, R137 ;  /* 0x0000001088427819 */ /* 0x000fc40000001289 */
[----:B------:R-:W-:Y:S02]  /*23f0*/  SHF.L.U32 R136, R205, 0x10, RZ ;  /* 0x00000010cd887819 */ /* 0x000fe400000006ff */
[----:B------:R-:W-:Y:S02]  /*2400*/  SHF.L.U32 R129, R126, 0x10, RZ ;  /* 0x000000107e817819 */ /* 0x000fe400000006ff */
[----:B------:R-:W-:Y:S02]  /*2410*/  SHF.R.U64 R171, R68, 0x10, R69 ;  /* 0x0000001044ab7819 */ /* 0x000fe40000001245 */
[----:B------:R-:W-:Y:S01]  /*2420*/  SHF.R.U64 R68, R132, 0x10, R133 ;  /* 0x0000001084447819 */ /* 0x000fe20000001285 */
[----:B------:R-:W-:Y:S01]  /*2430*/  FADD.FTZ R132, R136, -R129 ;  /* 0x8000008188847221 */ /* 0x000fe20000010000 */
[----:B------:R-:W-:Y:S02]  /*2440*/  SHF.L.U32 R136, R213, 0x10, RZ ;  /* 0x00000010d5887819 */ /* 0x000fe400000006ff */
[----:B------:R-:W-:-:S02]  /*2450*/  SHF.L.U32 R237, R124, 0x10, RZ ;  /* 0x000000107ced7819 */ /* 0x000fc400000006ff */
[----:B------:R-:W-:Y:S02]  /*2460*/  SHF.L.U32 R212, R212, 0x10, RZ ;  /* 0x00000010d4d47819 */ /* 0x000fe400000006ff */
        /* <DEDUP_REMOVED lines=8> */
[----:B------:R-:W-:Y:S01]  /*24f0*/  SHF.L.U32 R195, R195, 0x10, RZ ;  /* 0x00000010c3c37819 */ /* 0x000fe200000006ff */
[----:B------:R-:W-:Y:S01]  /*2500*/  MUFU.RCP R226, R212 ;  /* 0x000000d400e27308 */ /* 0x000fe20000001000 */
[----:B------:R-:W-:-:S02]  /*2510*/  SHF.L.U32 R224, R119, 0x10, RZ ;  /* 0x0000001077e07819 */ /* 0x000fc400000006ff */
[----:B------:R-:W-:Y:S02]  /*2520*/  SHF.L.U32 R184, R73, 0x10, RZ ;  /* 0x0000001049b87819 */ /* 0x000fe400000006ff */
[----:B------:R-:W-:Y:S01]  /*2530*/  SHF.R.U64 R189, R140, 0x10, R141 ;  /* 0x000000108cbd7819 */ /* 0x000fe2000000128d */
[----:B------:R-:W-:Y:S01]  /*2540*/  FADD.FTZ R224, R195, -R224 ;  /* 0x800000e0c3e07221 */ /* 0x000fe20000010000 */
[----:B------:R-:W-:Y:S01]  /*2550*/  SHF.L.U32 R136, R188, 0x10, RZ ;  /* 0x00000010bc887819 */ /* 0x000fe200000006ff */
[----:B------:R-:W-:Y:S01]  /*2560*/  MUFU.RCP R140, R211 ;  /* 0x000000d3008c7308 */ /* 0x000fe20000001000 */
[----:B------:R-:W-:Y:S02]  /*2570*/  SHF.L.U32 R225, R117, 0x10, RZ ;  /* 0x0000001075e17819 */ /* 0x000fe400000006ff */
[----:B------:R-:W-:Y:S02]  /*2580*/  SHF.L.U32 R222, R222, 0x10, RZ ;  /* 0x00000010dede7819 */ /* 0x000fe400000006ff */
[----:B------:R-:W-:Y:S01]  /*2590*/  SHF.L.U32 R239, R127, 0x10, RZ ;  /* 0x000000107fef7819 */ /* 0x000fe200000006ff */
[----:B------:R-:W-:Y:S01]  /*25a0*/  FADD.FTZ R225, R136, -R225 ;  /* 0x800000e188e17221 */ /* 0x000fe20000010000 */
[----:B------:R-:W-:Y:S01]  /*25b0*/  SHF.L.U32 R202, R202, 0x10, RZ ;  /* 0x00000010caca7819 */ /* 0x000fe200000006ff */
[----:B------:R-:W0:Y:S01]  /*25c0*/  MUFU.RCP R167, R184 ;  /* 0x000000b800a77308 */ /* 0x000e220000001000 */
[----:B------:R-:W-:Y:S01]  /*25d0*/  SHF.L.U32 R229, R123, 0x10, RZ ;  /* 0x000000107be57819 */ /* 0x000fe200000006ff */
[----:B------:R-:W-:Y:S01]  /*25e0*/  FADD.FTZ R239, R222, -R239 ;  /* 0x800000efdeef7221 */ /* 0x000fe20000010000 */
[----:B------:R-:W-:-:S02]  /*25f0*/  SHF.L.U32 R200, R200, 0x10, RZ ;  /* 0x00000010c8c87819 */ /* 0x000fc400000006ff */
[----:B------:R-:W-:Y:S01]  /*2600*/  SHF.L.U32 R227, R121, 0x10, RZ ;  /* 0x0000001079e37819 */ /* 0x000fe200000006ff */
[----:B------:R-:W-:Y:S01]  /*2610*/  FADD.FTZ R229, R202, -R229 ;  /* 0x800000e5cae57221 */ /* 0x000fe20000010000 */
[----:B------:R-:W-:Y:S02]  /*2620*/  SHF.L.U32 R213, R81, 0x10, RZ ;  /* 0x0000001051d57819 */ /* 0x000fe400000006ff */
[----:B------:R-:W-:Y:S01]  /*2630*/  SHF.R.U64 R172, R64, 0x10, R65 ;  /* 0x0000001040ac7819 */ /* 0x000fe20000001241 */
[----:B------:R-:W-:Y:S01]  /*2640*/  FADD.FTZ R227, R200, -R227 ;  /* 0x800000e3c8e37221 */ /* 0x000fe20000010000 */
[----:B------:R-:W-:Y:S01]  /*2650*/  SHF.L.U32 R195, R93, 0x10, RZ ;  /* 0x000000105dc37819 */ /* 0x000fe200000006ff */
[----:B------:R-:W-:Y:S01]  /*2660*/  MUFU.RCP R223, R213 ;  /* 0x000000d500df7308 */ /* 0x000fe20000001000 */
[----:B------:R-:W-:Y:S02]  /*2670*/  SHF.L.U32 R136, R169, 0x10, RZ ;  /* 0x00000010a9887819 */ /* 0x000fe400000006ff */
[----:B------:R-:W-:-:S02]  /*2680*/  SHF.R.U64 R170, R70, 0x10, R71 ;  /* 0x0000001046aa7819 */ /* 0x000fc40000001247 */
[----:B------:R-:W-:Y:S01]  /*2690*/  SHF.L.U32 R209, R209, 0x10, RZ ;  /* 0x00000010d1d17819 */ /* 0x000fe200000006ff */
[----:B0-----:R-:W-:Y:S01]  /*26a0*/  FMUL.FTZ R132, R132, R167 ;  /* 0x000000a784847220 */ /* 0x001fe20000410000 */
        /* <DEDUP_REMOVED lines=8> */
[----:B------:R-:W-:-:S02]  /*2730*/  SHF.R.U32.HI R164, RZ, 0x10, R67 ;  /* 0x00000010ffa47819 */ /* 0x000fc40000011643 */
[----:B------:R-:W-:Y:S01]  /*2740*/  SHF.R.U32.HI R160, RZ, 0x10, R65 ;  /* 0x00000010ffa07819 */ /* 0x000fe20000011641 */
[----:B------:R-:W-:Y:S01]  /*2750*/  FADD.FTZ R222, R169, -R222 ;  /* 0x800000dea9de7221 */ /* 0x000fe20000010000 */
[----:B------:R-:W-:Y:S02]  /*2760*/  SHF.R.U64 R186, R146, 0x10, R147 ;  /* 0x0000001092ba7819 */ /* 0x000fe40000001293 */
[----:B------:R-:W-:Y:S02]  /*2770*/  SHF.R.U64 R206, R142, 0x10, R143 ;  /* 0x000000108ece7819 */ /* 0x000fe4000000128f */
[----:B------:R-:W-:Y:S02]  /*2780*/  SHF.L.U32 R190, R190, 0x10, RZ ;  /* 0x00000010bebe7819 */ /* 0x000fe400000006ff */
[----:B------:R-:W-:Y:S02]  /*2790*/  SHF.L.U32 R129, R116, 0x10, RZ ;  /* 0x0000001074817819 */ /* 0x000fe400000006ff */
[----:B------:R-:W-:-:S02]  /*27a0*/  SHF.R.U32.HI R146, RZ, 0x10, R147 ;  /* 0x00000010ff927819 */ /* 0x000fc40000011693 */
[----:B------:R-:W-:Y:S01]  /*27b0*/  SHF.R.U64 R208, R144, 0x10, R145 ;  /* 0x0000001090d07819 */ /* 0x000fe20000001291 */
[----:B------:R-:W-:Y:S01]  /*27c0*/  FADD.FTZ R188, R190, -R129 ;  /* 0x80000081bebc7221 */ /* 0x000fe20000010000 */
[----:B------:R-:W-:Y:S02]  /*27d0*/  SHF.R.U32.HI R210, RZ, 0x10, R145 ;  /* 0x00000010ffd27819 */ /* 0x000fe40000011691 */
[--C-:B------:R-:W-:Y:S02]  /*27e0*/  SHF.R.U64 R65, R134, 0x10, R135.reuse ;  /* 0x0000001086417819 */ /* 0x100fe40000001287 */
[----:B------:R-:W-:Y:S02]  /*27f0*/  SHF.R.U32.HI R67, RZ, 0x10, R135 ;  /* 0x00000010ff437819 */ /* 0x000fe40000011687 */
[----:B------:R-:W-:Y:S02]  /*2800*/  SHF.L.U32 R142, R187, 0x10, RZ ;  /* 0x00000010bb8e7819 */ /* 0x000fe400000006ff */
[----:B------:R-:W-:Y:S01]  /*2810*/  SHF.L.U32 R214, R78, 0x10, RZ ;  /* 0x000000104ed67819 */ /* 0x000fe200000006ff */
[----:B------:R-:W-:Y:S01]  /*2820*/  MUFU.RCP R187, R200 ;  /* 0x000000c800bb7308 */ /* 0x000fe20000001000 */
[----:B------:R-:W-:-:S02]  /*2830*/  SHF.L.U32 R135, R115, 0x10, RZ ;  /* 0x0000001073877819 */ /* 0x000fc400000006ff */
[----:B------:R-:W-:Y:S02]  /*2840*/  SHF.L.U32 R147, R101, 0x10, RZ ;  /* 0x0000001065937819 */ /* 0x000fe400000006ff */
[----:B------:R-:W-:Y:S01]  /*2850*/  SHF.L.U32 R168, R168, 0x10, RZ ;  /* 0x00000010a8a87819 */ /* 0x000fe200000006ff */
[----:B------:R-:W-:Y:S01]  /*2860*/  FADD.FTZ R135, R136, -R135 ;  /* 0x8000008788877221 */ /* 0x000fe20000010000 */
[----:B------:R-:W-:Y:S01]  /*2870*/  SHF.L.U32 R145, R105, 0x10, RZ ;  /* 0x0000001069917819 */ /* 0x000fe200000006ff */
[----:B------:R-:W0:Y:S01]  /*2880*/  MUFU.RCP R134, R214 ;  /* 0x000000d600867308 */ /* 0x000e220000001000 */
[----:B------:R-:W-:Y:S01]  /*2890*/  SHF.L.U32 R170, R170, 0x10, RZ ;  /* 0x00000010aaaa7819 */ /* 0x000fe200000006ff */
[----:B------:R-:W-:Y:S01]  /*28a0*/  FADD.FTZ R147, R168, -R147 ;  /* 0x80000093a8937221 */ /* 0x000fe20000010000 */
[----:B------:R-:W-:Y:S02]  /*28b0*/  SHF.L.U32 R197, R197, 0x10, RZ ;  /* 0x00000010c5c57819 */ /* 0x000fe400000006ff */
[----:B------:R-:W-:Y:S01]  /*28c0*/  SHF.L.U32 R228, R118, 0x10, RZ ;  /* 0x0000001076e47819 */ /* 0x000fe200000006ff */
[----:B------:R-:W-:Y:S01]  /*28d0*/  FADD.FTZ R145, R170, -R145 ;  /* 0x80000091aa917221 */ /* 0x000fe20000010000 */
[----:B------:R-:W-:Y:S01]  /*28e0*/  SHF.R.U32.HI R165, RZ, 0x10, R71 ;  /* 0x00000010ffa57819 */ /* 0x000fe20000011647 */
[----:B------:R-:W-:Y:S01]  /*28f0*/  FMUL.FTZ R170, R229, R226 ;  /* 0x000000e2e5aa7220 */ /* 0x000fe20000410000 */
[----:B------:R-:W-:Y:S01]  /*2900*/  SHF.L.U32 R209, R85, 0x10, RZ ;  /* 0x0000001055d17819 */ /* 0x000fe200000006ff */
[----:B------:R-:W-:Y:S01]  /*2910*/  FADD.FTZ R228, R197, -R228 ;  /* 0x800000e4c5e47221 */ /* 0x000fe20000010000 */
[----:B------:R-:W-:-:S02]  /*2920*/  SHF.L.U32 R232, R102, 0x10, RZ ;  /* 0x0000001066e87819 */ /* 0x000fc400000006ff */
[----:B------:R-:W-:Y:S01]  /*2930*/  SHF.L.U32 R169, R166, 0x10, RZ ;  /* 0x00000010a6a97819 */ /* 0x000fe200000006ff */
[----:B------:R-:W1:Y:S01]  /*2940*/  MUFU.RCP R236, R209 ;  /* 0x000000d100ec7308 */ /* 0x000e620000001000 */
[----:B------:R-:W-:Y:S02]  /*2950*/  SHF.R.U32.HI R162, RZ, 0x10, R69 ;  /* 0x00000010ffa27819 */ /* 0x000fe40000011645 */
[----:B------:R-:W-:Y:S01]  /*2960*/  SHF.L.U32 R190, R94, 0x10, RZ ;  /* 0x000000105ebe7819 */ /* 0x000fe200000006ff */
[----:B------:R-:W-:Y:S01]  /*2970*/  FADD.FTZ R232, R169, -R232 ;  /* 0x800000e8a9e87221 */ /* 0x000fe20000010000 */
[----:B------:R-:W-:Y:S01]  /*2980*/  SHF.L.U32 R144, R107, 0x10, RZ ;  /* 0x000000106b907819 */ /* 0x000fe200000006ff */
[----:B0-----:R-:W-:Y:S01]  /*2990*/  FMUL.FTZ R172, R233, R134 ;  /* 0x00000086e9ac7220 */ /* 0x001fe20000410000 */
        /* <DEDUP_REMOVED lines=8> */
[----:B------:R-:W-:Y:S01]  /*2a20*/  FMUL.FTZ R171, R230, R223 ;  /* 0x000000dfe6ab7220 */ /* 0x000fe20000410000 */
[----:B------:R-:W-:-:S02]  /*2a30*/  SHF.L.U32 R165, R162, 0x10, RZ ;  /* 0x00000010a2a57819 */ /* 0x000fc400000006ff */
[----:B------:R-:W-:Y:S01]  /*2a40*/  SHF.L.U32 R169, R131, 0x10, RZ ;  /* 0x0000001083a97819 */ /* 0x000fe200000006ff */
[----:B------:R-:W2:Y:S01]  /*2a50*/  MUFU.RCP R235, R197 ;  /* 0x000000c500eb7308 */ /* 0x000ea20000001000 */
[----:B------:R-:W-:Y:S01]  /*2a60*/  SHF.L.U32 R131, R97, 0x10, RZ ;  /* 0x0000001061837819 */ /* 0x000fe200000006ff */
[----:B------:R-:W-:Y:S01]  /*2a70*/  FADD.FTZ R226, R165, -R226 ;  /* 0x800000e2a5e27221 */ /* 0x000fe20000010000 */
[----:B------:R-:W-:Y:S01]  /*2a80*/  SHF.L.U32 R167, R106, 0x10, RZ ;  /* 0x000000106aa77819 */ /* 0x000fe200000006ff */
[----:B------:R-:W-:Y:S01]  /*2a90*/  FMUL.FTZ R165, R188, R241 ;  /* 0x000000f1bca57220 */ /* 0x000fe20000410000 */
[----:B------:R-:W-:Y:S02]  /*2aa0*/  SHF.L.U32 R205, R80, 0x10, RZ ;  /* 0x0000001050cd7819 */ /* 0x000fe400000006ff */
[----:B------:R-:W-:Y:S01]  /*2ab0*/  SHF.L.U32 R188, R100, 0x10, RZ ;  /* 0x0000001064bc7819 */ /* 0x000fe200000006ff */
[----:B------:R-:W-:Y:S01]  /*2ac0*/  MUFU.RCP R230, R131 ;  /* 0x0000008300e67308 */ /* 0x000fe20000001000 */
[----:B------:R-:W-:Y:S01]  /*2ad0*/  SHF.R.U64 R69, R138, 0x10, R139 ;  /* 0x000000108a457819 */ /* 0x000fe2000000128b */
[----:B------:R-:W-:Y:S01]  /*2ae0*/  FADD.FTZ R223, R168, -R167 ;  /* 0x800000a7a8df7221 */ /* 0x000fe20000010000 */
[----:B------:R-:W-:Y:S01]  /*2af0*/  SHF.R.U32.HI R192, RZ, 0x10, R139 ;  /* 0x00000010ffc07819 */ /* 0x000fe2000001168b */
[----:B------:R-:W-:Y:S01]  /*2b00*/  FMUL.FTZ R168, R227, R234 ;  /* 0x000000eae3a87220 */ /* 0x000fe20000410000 */
[----:B------:R-:W-:Y:S01]  /*2b10*/  SHF.L.U32 R64, R76, 0x10, RZ ;  /* 0x000000104c407819 */ /* 0x000fe200000006ff */
[----:B------:R-:W-:Y:S01]  /*2b20*/  FMUL.FTZ R167, R228, R187 ;  /* 0x000000bbe4a77220 */ /* 0x000fe20000410000 */
[----:B------:R-:W-:Y:S01]  /*2b30*/  SHF.L.U32 R166, R104, 0x10, RZ ;  /* 0x0000001068a67819 */ /* 0x000fe200000006ff */
[----:B------:R-:W3:Y:S01]  /*2b40*/  MUFU.RCP R139, R205 ;  /* 0x000000cd008b7308 */ /* 0x000ee20000001000 */
[----:B------:R-:W-:-:S02]  /*2b50*/  SHF.L.U32 R175, R79, 0x10, RZ ;  /* 0x000000104faf7819 */ /* 0x000fc400000006ff */
[----:B------:R-:W-:Y:S01]  /*2b60*/  SHF.L.U32 R162, R110, 0x10, RZ ;  /* 0x000000106ea27819 */ /* 0x000fe200000006ff */
[----:B------:R-:W-:Y:S01]  /*2b70*/  FADD.FTZ R134, R169, -R166 ;  /* 0x800000a6a9867221 */ /* 0x000fe20000010000 */
[----:B------:R-:W-:Y:S01]  /*2b80*/  SHF.L.U32 R227, R164, 0x10, RZ ;  /* 0x00000010a4e37819 */ /* 0x000fe200000006ff */
[----:B-1----:R-:W-:Y:S01]  /*2b90*/  FMUL.FTZ R169, R231, R236 ;  /* 0x000000ece7a97220 */ /* 0x002fe20000410000 */
[----:B------:R-:W-:Y:S01]  /*2ba0*/  SHF.L.U32 R176, R75, 0x10, RZ ;  /* 0x000000104bb07819 */ /* 0x000fe200000006ff */
[----:B------:R-:W1:Y:S01]  /*2bb0*/  MUFU.RCP R228, R188 ;  /* 0x000000bc00e47308 */ /* 0x000e620000001000 */
[----:B------:R-:W-:Y:S01]  /*2bc0*/  SHF.R.U32.HI R128, RZ, 0x10, R133 ;  /* 0x00000010ff807819 */ /* 0x000fe20000011685 */
[----:B------:R-:W-:Y:S01]  /*2bd0*/  FADD.FTZ R227, R227, -R162 ;  /* 0x800000a2e3e37221 */ /* 0x000fe20000010000 */
[----:B------:R-:W-:Y:S01]  /*2be0*/  SHF.L.U32 R152, R95, 0x10, RZ ;  /* 0x000000105f987819 */ /* 0x000fe200000006ff */
[----:B0-----:R-:W-:Y:S01]  /*2bf0*/  FMUL.FTZ R164, R225, R140 ;  /* 0x0000008ce1a47220 */ /* 0x001fe20000410000 */
[----:B------:R-:W-:Y:S01]  /*2c00*/  SHF.L.U32 R193, R84, 0x10, RZ ;  /* 0x0000001054c17819 */ /* 0x000fe200000006ff */
[----:B--2---:R-:W-:Y:S01]  /*2c10*/  FMUL.FTZ R166, R224, R235 ;  /* 0x000000ebe0a67220 */ /* 0x004fe20000410000 */
[----:B------:R-:W-:Y:S01]  /*2c20*/  SHF.L.U32 R133, R114, 0x10, RZ ;  /* 0x0000001072857819 */ /* 0x000fe200000006ff */
[----:B------:R-:W0:Y:S01]  /*2c30*/  MUFU.RCP R221, R64 ;  /* 0x0000004000dd7308 */ /* 0x000e220000001000 */
[----:B------:R-:W-:Y:S01]  /*2c40*/  SHF.L.U32 R70, R74, 0x10, RZ ;  /* 0x000000104a467819 */ /* 0x000fe200000006ff */
[----:B---3--:R-:W-:Y:S01]  /*2c50*/  FMUL.FTZ R139, R134, R139 ;  /* 0x0000008b868b7220 */ /* 0x008fe20000410000 */
[----:B------:R-:W-:Y:S01]  /*2c60*/  SHF.L.U32 R162, R112, 0x10, RZ ;  /* 0x0000001070a27819 */ /* 0x000fe200000006ff */
[----:B------:R-:W-:Y:S01]  /*2c70*/  FADD.FTZ R133, R142, -R133 ;  /* 0x800000858e857221 */ /* 0x000fe20000010000 */
[----:B------:R-:W-:-:S02]  /*2c80*/  SHF.L.U32 R231, R160, 0x10, RZ ;  /* 0x00000010a0e77819 */ /* 0x000fc400000006ff */
[----:B------:R-:W-:Y:S01]  /*2c90*/  SHF.L.U32 R140, R62, 0x10, RZ ;  /* 0x000000103e8c7819 */ /* 0x000fe200000006ff */
[----:B------:R-:W2:Y:S01]  /*2ca0*/  MUFU.RCP R219, R175 ;  /* 0x000000af00db7308 */ /* 0x000ea20000001000 */
[----:B------:R-:W-:Y:S01]  /*2cb0*/  SHF.L.U32 R225, R146, 0x10, RZ ;  /* 0x0000001092e17819 */ /* 0x000fe200000006ff */
[----:B------:R-:W-:Y:S01]  /*2cc0*/  FADD.FTZ R224, R231, -R162 ;  /* 0x800000a2e7e07221 */ /* 0x000fe20000010000 */
[----:B------:R-:W-:Y:S01]  /*2cd0*/  SHF.L.U32 R158, R91, 0x10, RZ ;  /* 0x000000105b9e7819 */ /* 0x000fe200000006ff */
[----:B------:R-:W-:Y:S01]  /*2ce0*/  FMUL.FTZ R162, R133, R230 ;  /* 0x000000e685a27220 */ /* 0x000fe20000410000 */
[----:B------:R-:W-:Y:S01]  /*2cf0*/  SHF.R.U32.HI R194, RZ, 0x10, R141 ;  /* 0x00000010ffc27819 */ /* 0x000fe2000001168d */
[----:B------:R-:W-:Y:S01]  /*2d00*/  FADD.FTZ R133, R225, -R140 ;  /* 0x8000008ce1857221 */ /* 0x000fe20000010000 */
[----:B------:R-:W-:Y:S01]  /*2d10*/  SHF.L.U32 R154, R99, 0x10, RZ ;  /* 0x00000010639a7819 */ /* 0x000fe200000006ff */
[----:B------:R3:W4:Y:S01]  /*2d20*/  MUFU.RCP R220, R176 ;  /* 0x000000b000dc7308 */ /* 0x0007220000001000 */
[----:B------:R-:W-:Y:S01]  /*2d30*/  SHF.L.U32 R142, R103, 0x10, RZ ;  /* 0x00000010678e7819 */ /* 0x000fe200000006ff */
[----:B-1----:R-:W-:Y:S01]  /*2d40*/  FMUL.FTZ R134, R133, R228 ;  /* 0x000000e485867220 */ /* 0x002fe20000410000 */
[----:B------:R-:W-:Y:S01]  /*2d50*/  SHF.L.U32 R141, R130, 0x10, RZ ;  /* 0x00000010828d7819 */ /* 0x000fe200000006ff */
[----:B0-----:R-:W-:Y:S01]  /*2d60*/  FMUL.FTZ R140, R232, R221 ;  /* 0x000000dde88c7220 */ /* 0x001fe20000410000 */
[----:B------:R-:W-:-:S02]  /*2d70*/  SHF.L.U32 R150, R83, 0x10, RZ ;  /* 0x0000001053967819 */ /* 0x000fc400000006ff */
[----:B------:R-:W-:Y:S01]  /*2d80*/  SHF.L.U32 R199, R199, 0x10, RZ ;  /* 0x00000010c7c77819 */ /* 0x000fe200000006ff */
[----:B------:R-:W0:Y:S01]  /*2d90*/  MUFU.RCP R215, R152 ;  /* 0x0000009800d77308 */ /* 0x000e220000001000 */
[----:B------:R-:W-:Y:S01]  /*2da0*/  FADD.FTZ R142, R141, -R142 ;  /* 0x8000008e8d8e7221 */ /* 0x000fe20000010000 */
[----:B------:R-:W-:Y:S02]  /*2db0*/  SHF.L.U32 R208, R208, 0x10, RZ ;  /* 0x00000010d0d07819 */ /* 0x000fe400000006ff */
[----:B------:R-:W-:Y:S01]  /*2dc0*/  FMUL.FTZ R133, R184, R199 ;  /* 0x000000c7b8857220 */ /* 0x000fe20000410000 */
[----:B------:R-:W-:Y:S01]  /*2dd0*/  SHF.L.U32 R156, R87, 0x10, RZ ;  /* 0x00000010579c7819 */ /* 0x000fe200000006ff */
[----:B--2---:R-:W-:Y:S01]  /*2de0*/  FMUL.FTZ R146, R142, R219 ;  /* 0x000000db8e927220 */ /* 0x004fe20000410000 */
[----:B------:R-:W-:Y:S01]  /*2df0*/  SHF.R.U32.HI R207, RZ, 0x10, R143 ;  /* 0x00000010ffcf7819 */ /* 0x000fe2000001168f */
[----:B------:R-:W1:Y:S01]  /*2e00*/  MUFU.RCP R138, R193 ;  /* 0x000000c1008a7308 */ /* 0x000e620000001000 */
[----:B------:R-:W-:Y:S01]  /*2e10*/  SHF.L.U32 R143, R109, 0x10, RZ ;  /* 0x000000106d8f7819 */ /* 0x000fe200000006ff */
[----:B---3--:R-:W-:Y:S01]  /*2e20*/  FMUL.FTZ R176, R176, R208 ;  /* 0x000000d0b0b07220 */ /* 0x008fe20000410000 */
[----:B------:R-:W-:Y:S01]  /*2e30*/  SHF.L.U32 R201, R201, 0x10, RZ ;  /* 0x00000010c9c97819 */ /* 0x000fe200000006ff */
[----:B----4-:R-:W-:Y:S01]  /*2e40*/  FMUL.FTZ R147, R147, R220 ;  /* 0x000000dc93937220 */ /* 0x010fe20000410000 */
[----:B------:R-:W-:Y:S01]  /*2e50*/  SHF.L.U32 R221, R183, 0x10, RZ ;  /* 0x00000010b7dd7819 */ /* 0x000fe200000006ff */
[----:B------:R-:W-:Y:S01]  /*2e60*/  FADD.FTZ R183, RZ, R133 ;  /* 0x00000085ffb77221 */ /* 0x000fe20000010000 */
[----:B------:R-:W-:Y:S01]  /*2e70*/  SHF.L.U32 R219, R181, 0x10, RZ ;  /* 0x00000010b5db7819 */ /* 0x000fe200000006ff */
[----:B------:R-:W2:Y:S01]  /*2e80*/  MUFU.RCP R174, R70 ;  /* 0x0000004600ae7308 */ /* 0x000ea20000001000 */
[----:B------:R-:W-:Y:S01]  /*2e90*/  FFMA.FTZ R181, R133, R132, RZ ;  /* 0x0000008485b57223 */ /* 0x000fe200000100ff */
[----:B------:R-:W-:Y:S01]  /*2ea0*/  SHF.L.U32 R141, R113, 0x10, RZ ;  /* 0x00000010718d7819 */ /* 0x000fe200000006ff */
[----:B0-----:R-:W-:Y:S01]  /*2eb0*/  FMUL.FTZ R142, R222, R215 ;  /* 0x000000d7de8e7220 */ /* 0x001fe20000410000 */
[----:B------:R-:W-:Y:S01]  /*2ec0*/  SHF.L.U32 R186, R186, 0x10, RZ ;  /* 0x00000010baba7819 */ /* 0x000fe200000006ff */
[----:B------:R-:W-:Y:S01]  /*2ed0*/  FADD.FTZ R143, R136, -R143 ;  /* 0x8000008f888f7221 */ /* 0x000fe20000010000 */
[----:B------:R-:W-:Y:S01]  /*2ee0*/  SHF.L.U32 R215, R177, 0x10, RZ ;  /* 0x00000010b1d77819 */ /* 0x000fe200000006ff */
[----:B------:R-:W-:Y:S01]  /*2ef0*/  FMUL.FTZ R177, R70, R201 ;  /* 0x000000c946b17220 */ /* 0x000fe20000410000 */
[----:B------:R-:W0:Y:S01]  /*2f00*/  MUFU.RCP R216, R158 ;  /* 0x0000009e00d87308 */ /* 0x000e220000001000 */
[----:B-1----:R-:W-:Y:S01]  /*2f10*/  FMUL.FTZ R138, R223, R138 ;  /* 0x0000008adf8a7220 */ /* 0x002fe20000410000 */
[----:B------:R-:W-:Y:S01]  /*2f20*/  SHF.L.U32 R223, R210, 0x10, RZ ;  /* 0x00000010d2df7819 */ /* 0x000fe200000006ff */
[----:B------:R-:W-:Y:S01]  /*2f30*/  FADD.FTZ R184, R183, R176 ;  /* 0x000000b0b7b87221 */ /* 0x000fe20000010000 */
[----:B------:R-:W-:Y:S01]  /*2f40*/  SHF.L.U32 R220, R182, 0x10, RZ ;  /* 0x00000010b6dc7819 */ /* 0x000fe200000006ff */
[----:B------:R-:W-:Y:S01]  /*2f50*/  FFMA.FTZ R182, R176, R147, R181 ;  /* 0x00000093b0b67223 */ /* 0x000fe200000100b5 */
[----:B------:R-:W-:Y:S01]  /*2f60*/  SHF.L.U32 R198, R198, 0x10, RZ ;  /* 0x00000010c6c67819 */ /* 0x000fe200000006ff */
[----:B------:R-:W-:Y:S01]  /*2f70*/  FADD.FTZ R141, R186, -R141 ;  /* 0x8000008dba8d7221 */ /* 0x000fe20000010000 */
[----:B------:R-:W1:Y:S01]  /*2f80*/  MUFU.RCP R204, R154 ;  /* 0x0000009a00cc7308 */ /* 0x000e620000001000 */
[----:B--2---:R-:W-:Y:S01]  /*2f90*/  FMUL.FTZ R174, R239, R174 ;  /* 0x000000aeefae7220 */ /* 0x004fe20000410000 */
[----:B------:R-:W-:Y:S01]  /*2fa0*/  FMUL.FTZ R181, R64, R223 ;  /* 0x000000df40b57220 */ /* 0x000fe20000410000 */
[----:B------:R-:W-:Y:S01]  /*2fb0*/  FADD.FTZ R184, R184, R177 ;  /* 0x000000b1b8b87221 */ /* 0x000fe20000010000 */
[----:B------:R-:W-:Y:S01]  /*2fc0*/  SHF.L.U32 R196, R196, 0x10, RZ ;  /* 0x00000010c4c47819 */ /* 0x000fe200000006ff */
[----:B------:R-:W-:Y:S01]  /*2fd0*/  FFMA.FTZ R182, R177, R174, R182 ;  /* 0x000000aeb1b67223 */ /* 0x000fe200000100b6 */
[----:B------:R-:W-:Y:S01]  /*2fe0*/  SHF.L.U32 R64, R189, 0x10, RZ ;  /* 0x00000010bd407819 */ /* 0x000fe200000006ff */
[----:B------:R-:W-:Y:S01]  /*2ff0*/  FADD.FTZ R189, R184, R181 ;  /* 0x000000b5b8bd7221 */ /* 0x000fe20000010000 */
        /* <DEDUP_REMOVED lines=10> */
[----:B------:R-:W-:Y:S01]  /*30a0*/  SHF.L.U32 R204, R185, 0x10, RZ ;  /* 0x00000010b9cc7819 */ /* 0x000fe200000006ff */
[----:B------:R-:W-:Y:S01]  /*30b0*/  FFMA.FTZ R185, R181, R140, R182 ;  /* 0x0000008cb5b97223 */ /* 0x000fe200000100b6 */
[----:B------:R-:W-:Y:S01]  /*30c0*/  FMUL.FTZ R175, R175, R211 ;  /* 0x000000d3afaf7220 */ /* 0x000fe20000410000 */
[----:B------:R-:W-:Y:S01]  /*30d0*/  SHF.L.U32 R70, R207, 0x10, RZ ;  /* 0x00000010cf467819 */ /* 0x000fe200000006ff */
[----:B------:R-:W-:Y:S01]  /*30e0*/  FMUL.FTZ R228, R220, R162 ;  /* 0x000000a2dce47220 */ /* 0x000fe20000410000 */
[----:B------:R-:W-:Y:S01]  /*30f0*/  FFMA.FTZ R184, R178, R173, R185 ;  /* 0x000000adb2b87223 */ /* 0x000fe200000100b9 */
[----:B------:R-:W-:Y:S01]  /*3100*/  SHF.L.U32 R191, R191, 0x10, RZ ;  /* 0x00000010bfbf7819 */ /* 0x000fe200000006ff */
[----:B--2---:R-:W-:Y:S01]  /*3110*/  FMUL.FTZ R145, R145, R218 ;  /* 0x000000da91917220 */ /* 0x004fe20000410000 */
[----:B------:R-:W-:Y:S01]  /*3120*/  SHF.L.U32 R218, R180, 0x10, RZ ;  /* 0x00000010b4da7819 */ /* 0x000fe200000006ff */
[----:B------:R-:W-:Y:S01]  /*3130*/  FMUL.FTZ R180, R213, R196 ;  /* 0x000000c4d5b47220 */ /* 0x000fe20000410000 */
[----:B------:R-:W-:Y:S01]  /*3140*/  SHF.L.U32 R213, R194, 0x10, RZ ;  /* 0x00000010c2d57819 */ /* 0x000fe200000006ff */
[----:B------:R-:W-:Y:S01]  /*3150*/  FADD.FTZ R194, R189, R178 ;  /* 0x000000b2bdc27221 */ /* 0x000fe20000010000 */
[----:B------:R-:W-:Y:S01]  /*3160*/  SHF.L.U32 R206, R192, 0x10, RZ ;  /* 0x00000010c0ce7819 */ /* 0x000fe200000006ff */
[----:B------:R-:W-:Y:S01]  /*3170*/  FMUL.FTZ R192, R150, R64 ;  /* 0x0000004096c07220 */ /* 0x000fe20000410000 */
[----:B------:R-:W-:Y:S01]  /*3180*/  FMUL.FTZ R185, R202, R215 ;  /* 0x000000d7cab97220 */ /* 0x000fe20000410000 */
[----:B0-----:R-:W-:Y:S01]  /*3190*/  FMUL.FTZ R144, R144, R217 ;  /* 0x000000d990907220 */ /* 0x001fe20000410000 */
        /* <DEDUP_REMOVED lines=9> */
[----:B------:R-:W-:Y:S01]  /*3230*/  SHF.R.U32.HI R71, RZ, 0x10, R137 ;  /* 0x00000010ff477819 */ /* 0x000fe20000011689 */
        /* <DEDUP_REMOVED lines=21> */
[----:B------:R-:W-:Y:S01]  /*3390*/  FFMA.FTZ R156, R182, R169, R67 ;  /* 0x000000a9b69c7223 */ /* 0x000fe20000010043 */
[----:B------:R-:W-:Y:S01]  /*33a0*/  FMUL.FTZ R205, R131, R220 ;  /* 0x000000dc83cd7220 */ /* 0x000fe20000410000 */
[----:B------:R0:W1:Y:S01]  /*33b0*/  MUFU.RCP R136, R130 ;  /* 0x0000008200887308 */ /* 0x0000620000001000 */
[----:B------:R-:W-:Y:S01]  /*33c0*/  FADD.FTZ R202, R190, R195 ;  /* 0x000000c3beca7221 */ /* 0x000fe20000010000 */
[----:B------:R-:W-:Y:S01]  /*33d0*/  FFMA.FTZ R190, R195, R144, R156 ;  /* 0x00000090c3be7223 */ /* 0x000fe2000001009c */
[----:B------:R-:W-:Y:S01]  /*33e0*/  FMUL.FTZ R156, R129, R206 ;  /* 0x000000ce819c7220 */ /* 0x000fe20000410000 */
[----:B------:R-:W-:Y:S01]  /*33f0*/  SHF.L.U32 R66, R66, 0x10, RZ ;  /* 0x0000001042427819 */ /* 0x000fe200000006ff */
        /* <DEDUP_REMOVED lines=12> */
[----:B0-----:R-:W-:Y:S01]  /*34c0*/  FADD.FTZ R130, R131, R158 ;  /* 0x0000009e83827221 */ /* 0x001fe20000010000 */
[----:B------:R-:W-:Y:S01]  /*34d0*/  SHF.L.U32 R67, R128, 0x10, RZ ;  /* 0x0000001080437819 */ /* 0x000fe200000006ff */
[----:B------:R-:W-:Y:S01]  /*34e0*/  FFMA.FTZ R128, R158, R143, R129 ;  /* 0x0000008f9e807223 */ /* 0x000fe20000010081 */
[----:B------:R0:W2:Y:S01]  /*34f0*/  MUFU.RCP R234, R186 ;  /* 0x000000ba00ea7308 */ /* 0x0000a20000001000 */
[----:B------:R-:W-:Y:S01]  /*3500*/  FADD.FTZ R130, R130, R197 ;  /* 0x000000c582827221 */ /* 0x000fe20000010000 */
[----:B-1----:R-:W-:Y:S01]  /*3510*/  FMUL.FTZ R136, R227, R136 ;  /* 0x00000088e3887220 */ /* 0x002fe20000410000 */
[----:B------:R-:W-:Y:S01]  /*3520*/  FFMA.FTZ R128, R197, R166, R128 ;  /* 0x000000a6c5807223 */ /* 0x000fe20000010080 */
[----:B------:R-:W-:Y:S01]  /*3530*/  SHF.L.U32 R65, R65, 0x10, RZ ;  /* 0x0000001041417819 */ /* 0x000fe200000006ff */
[----:B------:R-:W-:Y:S01]  /*3540*/  FADD.FTZ R131, R130, R209 ;  /* 0x000000d182837221 */ /* 0x000fe20000010000 */
[----:B------:R-:W-:Y:S01]  /*3550*/  FMUL.FTZ R207, R186, R221 ;  /* 0x000000ddbacf7220 */ /* 0x000fe20000410000 */
[----:B------:R-:W-:Y:S01]  /*3560*/  FFMA.FTZ R129, R209, R136, R128 ;  /* 0x00000088d1817223 */ /* 0x000fe20000010080 */
[----:B------:R-:W1:Y:S01]  /*3570*/  MUFU.RCP R229, R187 ;  /* 0x000000bb00e57308 */ /* 0x000e620000001000 */
[----:B------:R-:W-:Y:S01]  /*3580*/  FMUL.FTZ R225, R152, R65 ;  /* 0x0000004198e17220 */ /* 0x000fe20000410000 */
[----:B0-----:R-:W-:Y:S01]  /*3590*/  FADD.FTZ R186, R131, R194 ;  /* 0x000000c283ba7221 */ /* 0x001fe20000010000 */
[----:B------:R-:W-:Y:S01]  /*35a0*/  FFMA.FTZ R128, R194, R165, R129 ;  /* 0x000000a5c2807223 */ /* 0x000fe20000010081 */
[----:B------:R-:W-:Y:S01]  /*35b0*/  FMUL.FTZ R152, R187, R150 ;  /* 0x00000096bb987220 */ /* 0x000fe20000410000 */
[----:B------:R-:W-:Y:S01]  /*35c0*/  SHF.L.U32 R68, R68, 0x10, RZ ;  /* 0x0000001044447819 */ /* 0x000fe200000006ff */
        /* <DEDUP_REMOVED lines=9> */
[----:B------:R-:W-:Y:S01]  /*3660*/  FMUL.FTZ R188, R198, R173 ;  /* 0x000000adc6bc7220 */ /* 0x000fe20000410000 */
[----:B------:R-:W-:Y:S01]  /*3670*/  FMUL.FTZ R130, R203, R172 ;  /* 0x000000accb827220 */ /* 0x000fe20000410000 */
[----:B-1----:R-:W-:Y:S01]  /*3680*/  FMUL.FTZ R135, R224, R229 ;  /* 0x000000e5e0877220 */ /* 0x002fe20000410000 */
        /* <DEDUP_REMOVED lines=14> */
[-C--:B------:R-:W-:Y:S01]  /*3770*/  FMUL.FTZ R230, R221, R160.reuse ;  /* 0x000000a0dde67220 */ /* 0x080fe20000410000 */
[----:B------:R-:W-:Y:S01]  /*3780*/  FFMA.FTZ R232, R207, R160, R232 ;  /* 0x000000a0cfe87223 */ /* 0x000fe200000100e8 */
        /* <DEDUP_REMOVED lines=16> */
.L_x_1359:
        /* <DEDUP_REMOVED lines=8> */
[----:B------:R-:W3:Y:S01]  /*3910*/  S2R R71, SR_CgaCtaId ;  /* 0x0000000000477919 */ /* 0x000ee20000008800 */
[----:B------:R-:W-:Y:S01]  /*3920*/  FADD.FTZ R24, R70, R24 ;  /* 0x0000001846187221 */ /* 0x000fe20000010000 */
[----:B------:R-:W-:Y:S01]  /*3930*/  FADD.FTZ R38, R129, R38 ;  /* 0x0000002681267221 */ /* 0x000fe20000010000 */
[----:B------:R-:W-:Y:S01]  /*3940*/  FADD.FTZ R43, R128, R43 ;  /* 0x0000002b802b7221 */ /* 0x000fe20000010000 */
[----:B------:R-:W-:Y:S01]  /*3950*/  ISETP.NE.AND P0, PT, R61, RZ, PT ;  /* 0x000000ff3d00720c */ /* 0x000fe20003f05270 */
[----:B------:R-:W-:Y:S01]  /*3960*/  FADD.FTZ R27, R198, R27 ;  /* 0x0000001bc61b7221 */ /* 0x000fe20000010000 */
[----:B------:R-:W-:Y:S01]  /*3970*/  FADD.FTZ R22, R64, R22 ;  /* 0x0000001640167221 */ /* 0x000fe20000010000 */
[----:B------:R-:W4:Y:S01]  /*3980*/  LDC.64 R128, c[0x0][0x3c0] ;  /* 0x0000f000ff807b82 */ /* 0x000f220000000a00 */
[----:B------:R-:W-:Y:S01]  /*3990*/  LOP3.LUT R198, R72, 0x1, RZ, 0xc0, !PT ;  /* 0x0000000148c67812 */ /* 0x000fe200078ec0ff */
[----:B------:R-:W-:Y:S01]  /*39a0*/  FADD.FTZ R18, R69, R18 ;  /* 0x0000001245127221 */ /* 0x000fe20000010000 */
[----:B------:R-:W-:Y:S01]  /*39b0*/  MOV R64, 0x400 ;  /* 0x0000040000407802 */ /* 0x000fe20000000f00 */
[----:B------:R-:W-:Y:S01]  /*39c0*/  FADD.FTZ R23, R196, R23 ;  /* 0x00000017c4177221 */ /* 0x000fe20000010000 */
[----:B------:R-:W-:Y:S01]  /*39d0*/  FADD.FTZ R6, R68, R6 ;  /* 0x0000000644067221 */ /* 0x000fe20000010000 */
[----:B------:R-:W-:Y:S01]  /*39e0*/  IADD3 R196, PT, PT, -R198, RZ, RZ ;  /* 0x000000ffc6c47210 */ /* 0x000fe20007ffe1ff */
        /* <DEDUP_REMOVED lines=9> */
[----:B--2---:R-:W-:Y:S01]  /*3a80*/  SHF.L.U32 R69, R150, 0x2, RZ ;  /* 0x0000000296457819 */ /* 0x004fe200000006ff */
[----:B------:R-:W-:Y:S01]  /*3a90*/  FADD.FTZ R7, R220, R7 ;  /* 0x00000007dc077221 */ /* 0x000fe20000010000 */
[----:B------:R-:W1:Y:S01]  /*3aa0*/  SHFL.DOWN PT, R240, R236, 0x8, 0x1f ;  /* 0x09001f00ecf07f89 */ /* 0x000e6200000e0000 */
[----:B------:R-:W-:Y:S01]  /*3ab0*/  FADD.FTZ R9, R219, R9 ;  /* 0x00000009db097221 */ /* 0x000fe20000010000 */
[----:B------:R-:W-:Y:S01]  /*3ac0*/  LOP3.LUT R69, R196, R69, RZ, 0xc0, !PT ;  /* 0x00000045c4457212 */ /* 0x000fe200078ec0ff */
[----:B------:R-:W-:Y:S01]  /*3ad0*/  FADD.FTZ R11, R218, R11 ;  /* 0x0000000bda0b7221 */ /* 0x000fe20000010000 */
[----:B------:R-:W-:Y:S01]  /*3ae0*/  FADD.FTZ R13, R217, R13 ;  /* 0x0000000dd90d7221 */ /* 0x000fe20000010000 */
[----:B------:R-:W-:Y:S01]  /*3af0*/  FADD.FTZ R15, R216, R15 ;  /* 0x0000000fd80f7221 */ /* 0x000fe20000010000 */
[----:B------:R-:W-:Y:S01]  /*3b00*/  IADD3 R69, P3, PT, R60, R69, RZ ;  /* 0x000000453c457210 */ /* 0x000fe20007f7e0ff */
[----:B------:R-:W-:Y:S01]  /*3b10*/  FADD.FTZ R16, R206, R16 ;  /* 0x00000010ce107221 */ /* 0x000fe20000010000 */
[----:B---3--:R-:W-:Y:S01]  /*3b20*/  LEA R68, R71, R64, 0x18 ;  /* 0x0000004047447211 */ /* 0x008fe200078ec0ff */
        /* <DEDUP_REMOVED lines=40> */
[----:B------:R-:W-:Y:S02]  /*3db0*/  @!P0 SHF.R.U32.HI R66, RZ, 0x2, R0 ;  /* 0x00000002ff428819 */ /* 0x000fe40000011600 */
[----:B------:R-:W-:Y:S02]  /*3dc0*/  IADD3 R65, PT, PT, R68, 0x20, RZ ;  /* 0x0000002044417810 */ /* 0x000fe40007ffe0ff */
[----:B------:R-:W-:-:S02]  /*3dd0*/  @!P0 LOP3.LUT R66, R66, 0xf8, RZ, 0xc0, !PT ;  /* 0x000000f842428812 */ /* 0x000fc400078ec0ff */
[----:B------:R-:W-:Y:S01]  /*3de0*/  SEL R199, R65, R68, P1 ;  /* 0x0000004441c77207 */ /* 0x000fe20000800000 */
[----:B-1----:R-:W-:Y:S01]  /*3df0*/  FADD.FTZ R65, R67, R70 ;  /* 0x0000004643417221 */ /* 0x002fe20000010000 */
[----:B------:R-:W-:Y:S02]  /*3e00*/  IADD3.X R70, PT, PT, RZ, RZ, RZ, P3, !PT ;  /* 0x000000ffff467210 */ /* 0x000fe40001ffe4ff */
[----:B----4-:R-:W-:Y:S02]  /*3e10*/  LEA R128, P3, R69, R128, 0x3 ;  /* 0x0000008045807211 */ /* 0x010fe400078618ff */
[----:B------:R-:W-:Y:S02]  /*3e20*/  @!P0 IADD3 R66, PT, PT, R199, R66, RZ ;  /* 0x00000042c7428210 */ /* 0x000fe40007ffe0ff */
        /* <DEDUP_REMOVED lines=18> */
.L_x_1361:
[----:B------:R-:W-:Y:S05]  /*3f50*/  BSYNC.RECONVERGENT B0 ;  /* 0x0000000000007941 */ /* 0x000fea0003800200 */
.L_x_1360:
        /* <DEDUP_REMOVED lines=10> */
[----:B------:R-:W-:Y:S02]  /*4000*/  ISETP.NE.AND P2, PT, R198, RZ, PT ;  /* 0x000000ffc600720c */ /* 0x000fe40003f45270 */
[----:B------:R-:W-:Y:S02]  /*4010*/  MOV R67, 0xffffffff ;  /* 0xffffffff00437802 */ /* 0x000fe40000000f00 */
[----:B------:R-:W-:Y:S02]  /*4020*/  SEL R66, R150, RZ, P2 ;  /* 0x000000ff96427207 */ /* 0x000fe40001000000 */
[----:B------:R-:W-:Y:S02]  /*4030*/  ISETP.GT.U32.AND P2, PT, R72, 0x1, PT ;  /* 0x000000014800780c */ /* 0x000fe40003f44070 */
[----:B------:R-:W-:Y:S02]  /*4040*/  IADD3 R68, P3, PT, R3, R66, RZ ;  /* 0x0000004203447210 */ /* 0x000fe40007f7e0ff */
[----:B------:R-:W-:-:S02]  /*4050*/  SEL R67, R67, 0x1, P2 ;  /* 0x0000000143437807 */ /* 0x000fc40001000000 */
[----:B------:R-:W-:Y:S02]  /*4060*/  LEA.HI.X.SX32 R66, R66, RZ, 0x1, P3 ;  /* 0x000000ff42427211 */ /* 0x000fe400018f0eff */
        /* <DEDUP_REMOVED lines=8> */
.L_x_1363:
[----:B------:R-:W2:Y:S04]  /*40f0*/  LDG.E.STRONG.GPU R66, desc[UR4][R64.64] ;  /* 0x0000000440427981 */ /* 0x000ea8000c1ef900 */
[----:B--2---:R-:W-:Y:S01]  /*4100*/  CCTL.IVALL ;  /* 0x00000000ff00798f */ /* 0x004fe20002000000 */
[----:B------:R-:W-:Y:S05]  /*4110*/  YIELD ;  /* 0x0000000000007946 */ /* 0x000fea0003800000 */
[----:B------:R-:W-:-:S13]  /*4120*/  ISETP.NE.AND P2, PT, R66, R69, PT ;  /* 0x000000454200720c */ /* 0x000fda0003f45270 */
[----:B------:R-:W-:Y:S05]  /*4130*/  @P2 BRA `(.L_x_1363) ;  /* 0xfffffffc00ec2947 */ /* 0x000fea000383ffff */
.L_x_1362:
        /* <DEDUP_REMOVED lines=31> */
[----:B------:R-:W-:Y:S01]  /*4330*/  FMUL.FTZ R65, R65, 6.975446740398183465e-05 ;  /* 0x3892492541417820 */ /* 0x000fe20000410000 */
[----:B------:R-:W-:-:S04]  /*4340*/  FMUL.FTZ R64, R64, 6.975446740398183465e-05 ;  /* 0x3892492540407820 */ /* 0x000fc80000410000 */
        /* <DEDUP_REMOVED lines=8> */
[--C-:B------:R-:W-:Y:S01]  /*43d0*/  FFMA.FTZ R132, R64, R132, R65.reuse ;  /* 0x0000008440847223 */ /* 0x100fe20000010041 */
[----:B------:R-:W-:Y:S01]  /*43e0*/  FMUL.FTZ R66, R148, R147 ;  /* 0x0000009394427220 */ /* 0x000fe20000410000 */
[----:B------:R-:W-:Y:S01]  /*43f0*/  FFMA.FTZ R131, R64, R139, R65 ;  /* 0x0000008b40837223 */ /* 0x000fe20000010041 */
[----:B------:R-:W-:Y:S01]  /*4400*/  FADD.FTZ R177, -R174, R177 ;  /* 0x000000b1aeb17221 */ /* 0x000fe20000010100 */
[----:B------:R-:W-:Y:S01]  /*4410*/  FMUL.FTZ R68, R148, R181 ;  /* 0x000000b594447220 */ /* 0x000fe20000410000 */
[C-C-:B------:R-:W-:Y:S01]  /*4420*/  FFMA.FTZ R144, R64.reuse, R144, R65.reuse ;  /* 0x0000009040907223 */ /* 0x140fe20000010041 */
[----:B------:R-:W-:Y:S01]  /*4430*/  FADD.FTZ R145, -R145, R192 ;  /* 0x000000c091917221 */ /* 0x000fe20000010100 */
[----:B------:R-:W-:Y:S01]  /*4440*/  FFMA.FTZ R137, R64, R137, R65 ;  /* 0x0000008940897223 */ /* 0x000fe20000010041 */
[----:B------:R-:W-:Y:S01]  /*4450*/  FADD.FTZ R175, -R146, R175 ;  /* 0x000000af92af7221 */ /* 0x000fe20000010100 */
[C-C-:B------:R-:W-:Y:S01]  /*4460*/  FFMA.FTZ R171, R64.reuse, R171, R65.reuse ;  /* 0x000000ab40ab7223 */ /* 0x140fe20000010041 */
[----:B------:R-:W-:Y:S01]  /*4470*/  FFMA.FTZ R170, R64, R170, R65 ;  /* 0x000000aa40aa7223 */ /* 0x000fe20000010041 */
[----:B------:R-:W-:Y:S01]  /*4480*/  FADD.FTZ R193, -R138, R193 ;  /* 0x000000c18ac17221 */ /* 0x000fe20000010100 */
[----:B------:R-:W-:Y:S01]  /*4490*/  FADD.FTZ R133, -R132, R133 ;  /* 0x0000008584857221 */ /* 0x000fe20000010100 */
[C-C-:B------:R-:W-:Y:S01]  /*44a0*/  FFMA.FTZ R173, R64.reuse, R173, R65.reuse ;  /* 0x000000ad40ad7223 */ /* 0x140fe20000010041 */
[C-C-:B------:R-:W-:Y:S01]  /*44b0*/  FFMA.FTZ R172, R64.reuse, R172, R65.reuse ;  /* 0x000000ac40ac7223 */ /* 0x140fe20000010041 */
[----:B------:R-:W-:Y:S01]  /*44c0*/  FADD.FTZ R131, -R131, R184 ;  /* 0x000000b883837221 */ /* 0x000fe20000010100 */
[----:B------:R-:W-:Y:S01]  /*44d0*/  FFMA.FTZ R142, R64, R142, R65 ;  /* 0x0000008e408e7223 */ /* 0x000fe20000010041 */
[----:B------:R-:W-:Y:S01]  /*44e0*/  FMUL.FTZ R67, R148, R177 ;  /* 0x000000b194437220 */ /* 0x000fe20000410000 */
[----:B------:R-:W-:Y:S01]  /*44f0*/  FADD.FTZ R195, -R144, R195 ;  /* 0x000000c390c37221 */ /* 0x000fe20000010100 */
[----:B------:R-:W0:Y:S01]  /*4500*/  F2F.BF16.F32 R66, R66 ;  /* 0x0000004200427304 */ /* 0x000e220000202000 */
[----:B------:R-:W-:Y:S01]  /*4510*/  FMUL.FTZ R128, R148, R145 ;  /* 0x0000009194807220 */ /* 0x000fe20000410000 */
[C-C-:B------:R-:W-:Y:S01]  /*4520*/  FFMA.FTZ R169, R64.reuse, R169, R65.reuse ;  /* 0x000000a940a97223 */ /* 0x140fe20000010041 */
[----:B------:R-:W-:Y:S01]  /*4530*/  FFMA.FTZ R168, R64, R168, R65 ;  /* 0x000000a840a87223 */ /* 0x000fe20000010041 */
[----:B------:R-:W-:Y:S01]  /*4540*/  FADD.FTZ R137, -R137, R156 ;  /* 0x0000009c89897221 */ /* 0x000fe20000010100 */
[----:B------:R-:W-:Y:S01]  /*4550*/  FMUL.FTZ R69, R148, R175 ;  /* 0x000000af94457220 */ /* 0x000fe20000410000 */
[----:B------:R-:W-:Y:S01]  /*4560*/  FADD.FTZ R171, -R171, R180 ;  /* 0x000000b4abab7221 */ /* 0x000fe20000010100 */
[----:B------:R-:W-:Y:S01]  /*4570*/  FADD.FTZ R183, -R170, R183 ;  /* 0x000000b7aab77221 */ /* 0x000fe20000010100 */
[----:B------:R-:W1:Y:S01]  /*4580*/  F2F.BF16.F32 R68, R68 ;  /* 0x0000004400447304 */ /* 0x000e620000202000 */
[----:B------:R-:W-:Y:S01]  /*4590*/  FMUL.FTZ R193, R148, R193 ;  /* 0x000000c194c17220 */ /* 0x000fe20000410000 */
[C-C-:B------:R-:W-:Y:S01]  /*45a0*/  FFMA.FTZ R143, R64.reuse, R143, R65.reuse ;  /* 0x0000008f408f7223 */ /* 0x140fe20000010041 */
[C-C-:B------:R-:W-:Y:S01]  /*45b0*/  FFMA.FTZ R136, R64.reuse, R136, R65.reuse ;  /* 0x0000008840887223 */ /* 0x140fe20000010041 */
[C-C-:B------:R-:W-:Y:S01]  /*45c0*/  FFMA.FTZ R135, R64.reuse, R135, R65.reuse ;  /* 0x0000008740877223 */ /* 0x140fe20000010041 */
[----:B------:R-:W-:Y:S01]  /*45d0*/  FFMA.FTZ R141, R64, R141, R65 ;  /* 0x0000008d408d7223 */ /* 0x000fe20000010041 */
[----:B------:R-:W-:Y:S01]  /*45e0*/  FMUL.FTZ R71, R148, R133 ;  /* 0x0000008594477220 */ /* 0x000fe20000410000 */
[----:B------:R-:W-:Y:S01]  /*45f0*/  FADD.FTZ R173, -R173, R178 ;  /* 0x000000b2adad7221 */ /* 0x000fe20000010100 */
[----:B------:R-:W-:Y:S01]  /*4600*/  FADD.FTZ R179, -R172, R179 ;  /* 0x000000b3acb37221 */ /* 0x000fe20000010100 */
[----:B------:R-:W-:Y:S01]  /*4610*/  FMUL.FTZ R70, R148, R131 ;  /* 0x0000008394467220 */ /* 0x000fe20000410000 */
[C-C-:B------:R-:W-:Y:S01]  /*4620*/  FFMA.FTZ R167, R64.reuse, R167, R65.reuse ;  /* 0x000000a740a77223 */ /* 0x140fe20000010041 */
[C-C-:B------:R-:W-:Y:S01]  /*4630*/  FFMA.FTZ R166, R64.reuse, R166, R65.reuse ;  /* 0x000000a640a67223 */ /* 0x140fe20000010041 */
[----:B------:R-:W-:Y:S01]  /*4640*/  FFMA.FTZ R165, R64, R165, R65 ;  /* 0x000000a540a57223 */ /* 0x000fe20000010041 */
[----:B------:R-:W-:Y:S01]  /*4650*/  FADD.FTZ R225, -R142, R225 ;  /* 0x000000e18ee17221 */ /* 0x000fe20000010100 */
[C-C-:B------:R-:W-:Y:S01]  /*4660*/  FFMA.FTZ R164, R64.reuse, R164, R65.reuse ;  /* 0x000000a440a47223 */ /* 0x140fe20000010041 */
[C-C-:B------:R-:W-:Y:S01]  /*4670*/  FFMA.FTZ R162, R64.reuse, R162, R65.reuse ;  /* 0x000000a240a27223 */ /* 0x140fe20000010041 */
[--C-:B------:R-:W-:Y:S01]  /*4680*/  FFMA.FTZ R160, R64, R160, R65.reuse ;  /* 0x000000a040a07223 */ /* 0x100fe20000010041 */
[----:B------:R-:W-:Y:S01]  /*4690*/  FMUL.FTZ R195, R148, R195 ;  /* 0x000000c394c37220 */ /* 0x000fe20000410000 */
[----:B------:R-:W-:Y:S01]  /*46a0*/  FFMA.FTZ R64, R64, R134, R65 ;  /* 0x0000008640407223 */ /* 0x000fe20000010041 */
[----:B------:R-:W-:Y:S01]  /*46b0*/  FADD.FTZ R169, -R169, R182 ;  /* 0x000000b6a9a97221 */ /* 0x000fe20000010100 */
[----:B------:R-:W-:Y:S01]  /*46c0*/  FADD.FTZ R185, -R168, R185 ;  /* 0x000000b9a8b97221 */ /* 0x000fe20000010100 */
[C---:B------:R-:W-:Y:S01]  /*46d0*/  FMUL.FTZ R137, R148.reuse, R137 ;  /* 0x0000008994897220 */ /* 0x040fe20000410000 */
[----:B------:R-:W-:Y:S01]  /*46e0*/  F2F.BF16.F32 R67, R67 ;  /* 0x0000004300437304 */ /* 0x000fe20000202000 */
        /* <DEDUP_REMOVED lines=8> */
[----:B------:R-:W-:Y:S01]  /*4770*/  F2F.BF16.F32 R128, R128 ;  /* 0x0000008000807304 */ /* 0x000fe20000202000 */
[----:B------:R-:W-:Y:S01]  /*4780*/  FMUL.FTZ R225, R148, R225 ;  /* 0x000000e194e17220 */ /* 0x000fe20000410000 */
[----:B------:R-:W2:Y:S01]  /*4790*/  LDC.64 R146, c[0x0][0x3f0] ;  /* 0x0000fc00ff927b82 */ /* 0x000ea20000000a00 */
[----:B------:R-:W-:Y:S01]  /*47a0*/  FADD.FTZ R189, -R164, R189 ;  /* 0x000000bda4bd7221 */ /* 0x000fe20000010100 */
[----:B------:R-:W-:Y:S01]  /*47b0*/  FADD.FTZ R227, -R64, R227 ;  /* 0x000000e340e37221 */ /* 0x000fe20000010100 */
[C---:B------:R-:W-:Y:S01]  /*47c0*/  FMUL.FTZ R145, R148.reuse, R169 ;  /* 0x000000a994917220 */ /* 0x040fe20000410000 */
[C---:B------:R-:W-:Y:S01]  /*47d0*/  FMUL.FTZ R185, R148.reuse, R185 ;  /* 0x000000b994b97220 */ /* 0x040fe20000410000 */
[----:B------:R-:W-:Y:S01]  /*47e0*/  FADD.FTZ R167, -R167, R200 ;  /* 0x000000c8a7a77221 */ /* 0x000fe20000010100 */
[----:B------:R-:W-:Y:S01]  /*47f0*/  F2F.BF16.F32 R69, R69 ;  /* 0x0000004500457304 */ /* 0x000fe20000202000 */
[----:B------:R-:W-:Y:S01]  /*4800*/  FMUL.FTZ R143, R148, R143 ;  /* 0x0000008f948f7220 */ /* 0x000fe20000410000 */
[----:B------:R-:W-:Y:S01]  /*4810*/  FADD.FTZ R197, -R166, R197 ;  /* 0x000000c5a6c57221 */ /* 0x000fe20000010100 */
[C---:B------:R-:W-:Y:S01]  /*4820*/  FMUL.FTZ R209, R148.reuse, R209 ;  /* 0x000000d194d17220 */ /* 0x040fe20000410000 */
[C---:B------:R-:W-:Y:S01]  /*4830*/  FMUL.FTZ R135, R148.reuse, R135 ;  /* 0x0000008794877220 */ /* 0x040fe20000410000 */
[C---:B------:R-:W-:Y:S01]  /*4840*/  FMUL.FTZ R141, R148.reuse, R141 ;  /* 0x0000008d948d7220 */ /* 0x040fe20000410000 */
[----:B------:R-:W-:Y:S01]  /*4850*/  FADD.FTZ R165, -R165, R194 ;  /* 0x000000c2a5a57221 */ /* 0x000fe20000010100 */
[----:B------:R-:W-:Y:S01]  /*4860*/  FMUL.FTZ R189, R148, R189 ;  /* 0x000000bd94bd7220 */ /* 0x000fe20000410000 */
[----:B------:R-:W3:Y:S01]  /*4870*/  F2F.BF16.F32 R193, R193 ;  /* 0x000000c100c17304 */ /* 0x000ee20000202000 */
[----:B------:R-:W-:Y:S01]  /*4880*/  FADD.FTZ R205, -R162, R205 ;  /* 0x000000cda2cd7221 */ /* 0x000fe20000010100 */
[----:B------:R-:W-:Y:S01]  /*4890*/  FADD.FTZ R207, -R160, R207 ;  /* 0x000000cfa0cf7221 */ /* 0x000fe20000010100 */
[C---:B------:R-:W-:Y:S01]  /*48a0*/  FMUL.FTZ R227, R148.reuse, R227 ;  /* 0x000000e394e37220 */ /* 0x040fe20000410000 */
[C---:B------:R-:W-:Y:S01]  /*48b0*/  FMUL.FTZ R167, R148.reuse, R167 ;  /* 0x000000a794a77220 */ /* 0x040fe20000410000 */
[C---:B------:R-:W-:Y:S01]  /*48c0*/  FMUL.FTZ R197, R148.reuse, R197 ;  /* 0x000000c594c57220 */ /* 0x040fe20000410000 */
[C---:B------:R-:W-:Y:S01]  /*48d0*/  FMUL.FTZ R165, R148.reuse, R165 ;  /* 0x000000a594a57220 */ /* 0x040fe20000410000 */
[----:B------:R-:W-:Y:S01]  /*48e0*/  FMUL.FTZ R205, R148, R205 ;  /* 0x000000cd94cd7220 */ /* 0x000fe20000410000 */
[----:B------:R-:W4:Y:S01]  /*48f0*/  F2F.BF16.F32 R71, R71 ;  /* 0x0000004700477304 */ /* 0x000f220000202000 */
[----:B0-----:R-:W-:-:S04]  /*4900*/  IMAD.WIDE.U32 R64, R66, 0x10000, RZ ;  /* 0x0001000042407825 */ /* 0x001fc800078e00ff */
[----:B------:R-:W-:Y:S01]  /*4910*/  FMUL.FTZ R207, R148, R207 ;  /* 0x000000cf94cf7220 */ /* 0x000fe20000410000 */
[----:B-1----:R-:W-:Y:S02]  /*4920*/  SHF.L.U32 R68, R68, 0x10, RZ ;  /* 0x0000001044447819 */ /* 0x002fe400000006ff */
[----:B---3--:R-:W-:Y:S01]  /*4930*/  SHF.L.U32 R193, R193, 0x10, RZ ;  /* 0x00000010c1c17819 */ /* 0x008fe200000006ff */
[----:B------:R-:W0:Y:S01]  /*4940*/  F2F.BF16.F32 R70, R70 ;  /* 0x0000004600467304 */ /* 0x000e220000202000 */
[----:B----4-:R-:W-:-:S07]  /*4950*/  LOP3.LUT R142, R64, R71, RZ, 0xfc, !PT ;  /* 0x00000047408e7212 */ /* 0x010fce00078efcff */
[----:B------:R-:W-:Y:S01]  /*4960*/  F2F.BF16.F32 R195, R195 ;  /* 0x000000c300c37304 */ /* 0x000fe20000202000 */
[----:B0-----:R-:W-:-:S07]  /*4970*/  SHF.L.U32 R70, R70, 0x10, RZ ;  /* 0x0000001046467819 */ /* 0x001fce00000006ff */
[----:B------:R-:W0:Y:S08]  /*4980*/  F2F.BF16.F32 R137, R137 ;  /* 0x0000008900897304 */ /* 0x000e300000202000 */
[----:B------:R-:W1:Y:S01]  /*4990*/  F2F.BF16.F32 R131, R131 ;  /* 0x0000008300837304 */ /* 0x000e620000202000 */
[----:B0-----:R-:W-:-:S07]  /*49a0*/  SHF.L.U32 R137, R137, 0x10, RZ ;  /* 0x0000001089897819 */ /* 0x001fce00000006ff */
[----:B------:R-:W0:Y:S08]  /*49b0*/  F2F.BF16.F32 R133, R133 ;  /* 0x0000008500857304 */ /* 0x000e300000202000 */
[----:B------:R-:W-:Y:S08]  /*49c0*/  F2F.BF16.F32 R129, R129 ;  /* 0x0000008100817304 */ /* 0x000ff00000202000 */
[----:B------:R-:W3:Y:S08]  /*49d0*/  F2F.BF16.F32 R139, R139 ;  /* 0x0000008b008b7304 */ /* 0x000ef00000202000 */
[----:B------:R-:W4:Y:S08]  /*49e0*/  F2F.BF16.F32 R225, R225 ;  /* 0x000000e100e17304 */ /* 0x000f300000202000 */
[----:B------:R5:W-:Y:S08]  /*49f0*/  F2F.BF16.F32 R130, R143 ;  /* 0x0000008f00827304 */ /* 0x000bf00000202000 */
[----:B------:R0:W2:Y:S01]  /*4a00*/  F2F.BF16.F32 R132, R135 ;  /* 0x0000008700847304 */ /* 0x0000a20000202000 */
[----:B-----5:R-:W-:Y:S01]  /*4a10*/  LOP3.LUT R143, R68, R65, R67, 0xfe, !PT ;  /* 0x00000041448f7212 */ /* 0x020fe200078efe43 */
[----:B------:R-:W-:-:S04]  /*4a20*/  IMAD.WIDE.U32 R66, R128, 0x10000, RZ ;  /* 0x0001000080427825 */ /* 0x000fc800078e00ff */
[----:B------:R-:W-:Y:S01]  /*4a30*/  IMAD.WIDE.U32 R68, R69, 0x10000, RZ ;  /* 0x0001000045447825 */ /* 0x000fe200078e00ff */
[----:B-1----:R-:W-:Y:S01]  /*4a40*/  LOP3.LUT R134, R66, R131, RZ, 0xfc, !PT ;  /* 0x0000008342867212 */ /* 0x002fe200078efcff */
[----:B------:R-:W1:Y:S01]  /*4a50*/  F2F.BF16.F32 R145, R145 ;  /* 0x0000009100917304 */ /* 0x000e620000202000 */
[----:B0-----:R-:W-:Y:S01]  /*4a60*/  LOP3.LUT R135, R193, R67, R133, 0xfe, !PT ;  /* 0x00000043c1877212 */ /* 0x001fe200078efe85 */
[----:B------:R-:W-:Y:S01]  /*4a70*/  IMAD.WIDE.U32 R64, R195, 0x10000, RZ ;  /* 0x00010000c3407825 */ /* 0x000fe200078e00ff */
[----:B---3--:R-:W-:Y:S02]  /*4a80*/  LOP3.LUT R139, R70, R69, R139, 0xfe, !PT ;  /* 0x00000045468b7212 */ /* 0x008fe400078efe8b */
[----:B------:R-:W-:Y:S01]  /*4a90*/  LOP3.LUT R138, R68, R129, RZ, 0xfc, !PT ;  /* 0x00000081448a7212 */ /* 0x000fe200078efcff */
[----:B----4-:R-:W-:Y:S01]  /*4aa0*/  IMAD.WIDE.U32 R66, R225, 0x10000, RZ ;  /* 0x00010000e1427825 */ /* 0x010fe200078e00ff */
[----:B--2---:R-:W-:Y:S01]  /*4ab0*/  SHF.L.U32 R132, R132, 0x10, RZ ;  /* 0x0000001084847819 */ /* 0x004fe200000006ff */
[----:B------:R-:W0:Y:S02]  /*4ac0*/  F2F.BF16.F32 R185, R185 ;  /* 0x000000b900b97304 */ /* 0x000e240000202000 */
[----:B------:R-:W-:-:S04]  /*4ad0*/  IMAD.WIDE.U32 R68, R130, 0x10000, RZ ;  /* 0x0001000082447825 */ /* 0x000fc800078e00ff */
[--C-:B------:R-:W-:Y:S01]  /*4ae0*/  IMAD.WIDE.U32 R128, R155, 0x8, R146.reuse ;  /* 0x000000089b807825 */ /* 0x100fe200078e0092 */
[----:B-1----:R-:W-:Y:S01]  /*4af0*/  LOP3.LUT R130, R64, R145, RZ, 0xfc, !PT ;  /* 0x0000009140827212 */ /* 0x002fe200078efcff */
[----:B------:R-:W1:Y:S02]  /*4b00*/  F2F.BF16.F32 R209, R209 ;  /* 0x000000d100d17304 */ /* 0x000e640000202000 */
[----:B------:R-:W-:Y:S01]  /*4b10*/  IMAD.WIDE.U32 R144, R163, 0x8, R146 ;  /* 0x00000008a3907825 */ /* 0x000fe200078e0092 */
[----:B0-----:R-:W-:-:S05]  /*4b20*/  LOP3.LUT R131, R137, R65, R185, 0xfe, !PT ;  /* 0x0000004189837212 */ /* 0x001fca00078efeb9 */
[----:B------:R-:W0:Y:S01]  /*4b30*/  F2F.BF16.F32 R141, R141 ;  /* 0x0000008d008d7304 */ /* 0x000e220000202000 */
[----:B------:R-:W-:Y:S01]  /*4b40*/  IMAD.WIDE.U32 R136, R159, 0x8, R146 ;  /* 0x000000089f887825 */ /* 0x000fe200078e0092 */
[----:B------:R2:W-:Y:S01]  /*4b50*/  STG.E.64 desc[UR4][R144.64], R142 ;  /* 0x0000008e90007986 */ /* 0x0005e2000c101b04 */
[----:B-1----:R-:W-:-:S05]  /*4b60*/  SHF.L.U32 R209, R209, 0x10, RZ ;  /* 0x00000010d1d17819 */ /* 0x002fca00000006ff */
[----:B------:R-:W1:Y:S01]  /*4b70*/  F2F.BF16.F32 R189, R189 ;  /* 0x000000bd00bd7304 */ /* 0x000e620000202000 */
[----:B0-----:R-:W-:-:S07]  /*4b80*/  IMAD.WIDE.U32 R64, R141, 0x10000, RZ ;  /* 0x000100008d407825 */ /* 0x001fce00078e00ff */
[----:B------:R-:W0:Y:S01]  /*4b90*/  F2F.BF16.F32 R227, R227 ;  /* 0x000000e300e37304 */ /* 0x000e220000202000 */
[----:B------:R-:W-:Y:S01]  /*4ba0*/  IMAD.WIDE.U32 R140, R161, 0x8, R146 ;  /* 0x00000008a18c7825 */ /* 0x000fe200078e0092 */
[----:B-1----:R-:W-:-:S06]  /*4bb0*/  LOP3.LUT R67, R132, R67, R189, 0xfe, !PT ;  /* 0x0000004384437212 */ /* 0x002fcc00078efebd */
[----:B------:R-:W1:Y:S01]  /*4bc0*/  F2F.BF16.F32 R167, R167 ;  /* 0x000000a700a77304 */ /* 0x000e620000202000 */
[----:B------:R-:W-:Y:S01]  /*4bd0*/  IMAD.WIDE.U32 R132, R157, 0x8, R146 ;  /* 0x000000089d847825 */ /* 0x000fe200078e0092 */
[----:B------:R2:W-:Y:S04]  /*4be0*/  STG.E.64 desc[UR4][R140.64], R138 ;  /* 0x0000008a8c007986 */ /* 0x0005e8000c101b04 */
[----:B------:R2:W-:Y:S01]  /*4bf0*/  STG.E.64 desc[UR4][R136.64], R134 ;  /* 0x0000008688007986 */ /* 0x0005e2000c101b04 */
[----:B0-----:R-:W-:Y:S01]  /*4c00*/  SHF.L.U32 R227, R227, 0x10, RZ ;  /* 0x00000010e3e37819 */ /* 0x001fe200000006ff */
[----:B------:R-:W0:Y:S02]  /*4c10*/  F2F.BF16.F32 R197, R197 ;  /* 0x000000c500c57304 */ /* 0x000e240000202000 */
[----:B------:R2:W-:Y:S01]  /*4c20*/  STG.E.64 desc[UR4][R132.64], R130 ;  /* 0x0000008284007986 */ /* 0x0005e2000c101b04 */
[----:B-1----:R-:W-:-:S05]  /*4c30*/  LOP3.LUT R70, R68, R167, RZ, 0xfc, !PT ;  /* 0x000000a744467212 */ /* 0x002fca00078efcff */
[----:B------:R-:W1:Y:S01]  /*4c40*/  F2F.BF16.F32 R165, R165 ;  /* 0x000000a500a57304 */ /* 0x000e620000202000 */
[----:B0-----:R-:W-:-:S07]  /*4c50*/  LOP3.LUT R71, R209, R69, R197, 0xfe, !PT ;  /* 0x00000045d1477212 */ /* 0x001fce00078efec5 */
[----:B------:R-:W0:Y:S01]  /*4c60*/  F2F.BF16.F32 R205, R205 ;  /* 0x000000cd00cd7304 */ /* 0x000e220000202000 */
[--C-:B------:R-:W-:Y:S01]  /*4c70*/  IMAD.WIDE.U32 R68, R153, 0x8, R146.reuse ;  /* 0x0000000899447825 */ /* 0x100fe200078e0092 */
[----:B------:R2:W-:Y:S03]  /*4c80*/  STG.E.64 desc[UR4][R128.64], R70 ;  /* 0x0000004680007986 */ /* 0x0005e6000c101b04 */
[----:B------:R-:W-:Y:S01]  /*4c90*/  IMAD.WIDE.U32 R146, R151, 0x8, R146 ;  /* 0x0000000897927825 */ /* 0x000fe200078e0092 */
[----:B-1----:R-:W-:Y:S02]  /*4ca0*/  LOP3.LUT R66, R66, R165, RZ, 0xfc, !PT ;  /* 0x000000a542427212 */ /* 0x002fe400078efcff */
[----:B------:R-:W1:Y:S03]  /*4cb0*/  F2F.BF16.F32 R207, R207 ;  /* 0x000000cf00cf7304 */ /* 0x000e660000202000 */
[----:B------:R2:W-:Y:S01]  /*4cc0*/  STG.E.64 desc[UR4][R68.64], R66 ;  /* 0x0000004244007986 */ /* 0x0005e2000c101b04 */
[----:B0-----:R-:W-:-:S02]  /*4cd0*/  LOP3.LUT R64, R64, R205, RZ, 0xfc, !PT ;  /* 0x000000cd40407212 */ /* 0x001fc400078efcff */
[----:B-1----:R-:W-:-:S05]  /*4ce0*/  LOP3.LUT R65, R227, R65, R207, 0xfe, !PT ;  /* 0x00000041e3417212 */ /* 0x002fca00078efecf */
        /* <DEDUP_REMOVED lines=57> */
[----:B------:R-:W-:-:S07]  /*5080*/  MOV R79, R4 ;  /* 0x00000004004f7202 */ /* 0x000fce0000000f00 */
.L_x_1355:
[----:B--2---:R-:W0:Y:S01]  /*5090*/  LDC.64 R68, c[0x0][0x3e0] ;  /* 0x0000f800ff447b82 */ /* 0x004e220000000a00 */
[----:B-----5:R-:W-:-:S05]  /*50a0*/  IMAD R5, R3, 0xe00, R2 ;  /* 0x00000e0003057824 */ /* 0x020fca00078e0202 */
[C---:B------:R-:W-:Y:S02]  /*50b0*/  IADD3 R11, PT, PT, R5.reuse, 0x200, RZ ;  /* 0x00000200050b7810 */ /* 0x040fe40007ffe0ff */
[----:B------:R-:W1:Y:S01]  /*50c0*/  LDC.64 R70, c[0x0][0x3e8] ;  /* 0x0000fa00ff467b82 */ /* 0x000e620000000a00 */
[C---:B------:R-:W-:Y:S02]  /*50d0*/  IADD3 R15, PT, PT, R5.reuse, 0x400, RZ ;  /* 0x00000400050f7810 */ /* 0x040fe40007ffe0ff */
        /* <DEDUP_REMOVED lines=33> */
.L_x_1365:
        /* <DEDUP_REMOVED lines=9> */
.L_x_3090:


//--------------------- .text._ZN10layer_norm22ln_bwd_finalize_kernelINS_22Kernel_traits_finalizeILj14336E6__halffS2_fjLj1024ELj4ENS_18Kernel_traits_baseILj14336ES2_fS2_fjLj1024EEEEEEEvNS_9BwdParamsE --------------------------
	.section	.text._ZN10layer_norm22ln_bwd_finalize_kernelINS_22Kernel_traits_finalizeILj14336E6__halffS2_fjLj1024ELj4ENS_18Kernel_traits_baseILj14336ES2_fS2_fjLj1024EEEEEEEvNS_9BwdParamsE,"ax",@progbits
	.align	128
        .global         _ZN10layer_norm22ln_bwd_finalize_kernelINS_22Kernel_traits_finalizeILj14336E6__halffS2_fjLj1024ELj4ENS_18Kernel_traits_baseILj14336ES2_fS2_fjLj1024EEEEEEEvNS_9BwdParamsE
        .type           _ZN10layer_norm22ln_bwd_finalize_kernelINS_22Kernel_traits_finalizeILj14336E6__halffS2_fjLj1024ELj4ENS_18Kernel_traits_baseILj14336ES2_fS2_fjLj1024EEEEEEEvNS_9BwdParamsE,@function
        .size           _ZN10layer_norm22ln_bwd_finalize_kernelINS_22Kernel_traits_finalizeILj14336E6__halffS2_fjLj1024ELj4ENS_18Kernel_traits_baseILj14336ES2_fS2_fjLj1024EEEEEEEvNS_9BwdParamsE,(.L_x_3091 - _ZN10layer_norm22ln_bwd_finalize_kernelINS_22Kernel_traits_finalizeILj14336E6__halffS2_fjLj1024ELj4ENS_18Kernel_traits_baseILj14336ES2_fS2_fjLj1024EEEEEEEvNS_9BwdParamsE)
        .other          _ZN10layer_norm22ln_bwd_finalize_kernelINS_22Kernel_traits_finalizeILj14336E6__halffS2_fjLj1024ELj4ENS_18Kernel_traits_baseILj14336ES2_fS2_fjLj1024EEEEEEEvNS_9BwdParamsE,@"STO_CUDA_ENTRY STV_DEFAULT"
_ZN10layer_norm22ln_bwd_finalize_kernelINS_22Kernel_traits_finalizeILj14336E6__halffS2_fjLj1024ELj4ENS_18Kernel_traits_baseILj14336ES2_fS2_fjLj1024EEEEEEEvNS_9BwdParamsE:
.text._ZN10layer_norm22ln_bwd_finalize_kernelINS_22Kernel_traits_finalizeILj14336E6__halffS2_fjLj1024ELj4ENS_18Kernel_traits_baseILj14336ES2_fS2_fjLj1024EEEEEEEvNS_9BwdParamsE:
        /* <DEDUP_REMOVED lines=37> */
.L_x_1370:
        /* <DEDUP_REMOVED lines=118> */
.L_x_1369:
[----:B------:R-:W-:Y:S05]  /*09b0*/  BSYNC.RECONVERGENT B1 ;  /* 0x0000000000017941 */ /* 0x000fea0003800200 */
.L_x_1368:
        /* <DEDUP_REMOVED lines=65> */
.L_x_1372:
[----:B------:R-:W-:Y:S05]  /*0dd0*/  BSYNC.RECONVERGENT B1 ;  /* 0x0000000000017941 */ /* 0x000fea0003800200 */
.L_x_1371:
        /* <DEDUP_REMOVED lines=37> */
.L_x_1374:
[----:B------:R-:W-:Y:S05]  /*1030*/  BSYNC.RECONVERGENT B1 ;  /* 0x0000000000017941 */ /* 0x000fea0003800200 */
.L_x_1373:
[----:B------:R-:W-:Y:S05]  /*1040*/  @!P1 BRA `(.L_x_1367) ;  /* 0x00000000003c9947 */ /* 0x000fea0003800000 */
[----:B------:R-:W0:Y:S01]  /*1050*/  LDC.64 R6, c[0x0][0x3e0] ;  /* 0x0000f800ff067b82 */ /* 0x000e220000000a00 */
[----:B------:R-:W-:Y:S01]  /*1060*/  IMAD R2, R15, 0x3800, R11 ;  /* 0x000038000f027824 */ /* 0x000fe200078e020b */
[----:B------:R-:W-:-:S04]  /*1070*/  IADD3 R24, PT, PT, -R24, RZ, RZ ;  /* 0x000000ff18187210 */ /* 0x000fc80007ffe1ff */
[----:B------:R-:W-:Y:S02]  /*1080*/  IADD3 R11, PT, PT, R13, R2, RZ ;  /* 0x000000020d0b7210 */ /* 0x000fe40007ffe0ff */
[----:B------:R-:W1:Y:S05]  /*1090*/  LDC.64 R8, c[0x0][0x3e8] ;  /* 0x0000fa00ff087b82 */ /* 0x000e6a0000000a00 */
.L_x_1375:
        /* <DEDUP_REMOVED lines=10> */
.L_x_1367:
[----:B------:R-:W-:Y:S05]  /*1140*/  BSYNC.RECONVERGENT B0 ;  /* 0x0000000000007941 */ /* 0x000fea0003800200 */
.L_x_1366:
        /* <DEDUP_REMOVED lines=55> */
.L_x_1376:
        /* <DEDUP_REMOVED lines=12> */
.L_x_3091:


//--------------------- .text._ZN10layer_norm13ln_bwd_kernelINS_13Kernel_traitsI6__halffS2_fjLj14336ELj4ELj1ELj4ELj8ENS_18Kernel_traits_baseILj14336ES2_fS2_fjLj128EEEEEEEvNS_9BwdParamsE --------------------------
	.section	.text._ZN10layer_norm13ln_bwd_kernelINS_13Kernel_traitsI6__halffS2_fjLj14336ELj4ELj1ELj4ELj8ENS_18Kernel_traits_baseILj14336ES2_fS2_fjLj128EEEEEEEvNS_9BwdParamsE,"ax",@progbits
	.align	128
        .global         _ZN10layer_norm13ln_bwd_kernelINS_13Kernel_traitsI6__halffS2_fjLj14336ELj4ELj1ELj4ELj8ENS_18Kernel_traits_baseILj14336ES2_fS2_fjLj128EEEEEEEvNS_9BwdParamsE
        .type           _ZN10layer_norm13ln_bwd_kernelINS_13Kernel_traitsI6__halffS2_fjLj14336ELj4ELj1ELj4ELj8ENS_18Kernel_traits_baseILj14336ES2_fS2_fjLj128EEEEEEEvNS_9BwdParamsE,@function
        .size           _ZN10layer_norm13ln_bwd_kernelINS_13Kernel_traitsI6__halffS2_fjLj14336ELj4ELj1ELj4ELj8ENS_18Kernel_traits_baseILj14336ES2_fS2_fjLj128EEEEEEEvNS_9BwdParamsE,(.L_x_3092 - _ZN10layer_norm13ln_bwd_kernelINS_13Kernel_traitsI6__halffS2_fjLj14336ELj4ELj1ELj4ELj8ENS_18Kernel_traits_baseILj14336ES2_fS2_fjLj128EEEEEEEvNS_9BwdParamsE)
        .other          _ZN10layer_norm13ln_bwd_kernelINS_13Kernel_traitsI6__halffS2_fjLj14336ELj4ELj1ELj4ELj8ENS_18Kernel_traits_baseILj14336ES2_fS2_fjLj128EEEEEEEvNS_9BwdParamsE,@"STO_CUDA_ENTRY STV_DEFAULT"
_ZN10layer_norm13ln_bwd_kernelINS_13Kernel_traitsI6__halffS2_fjLj14336ELj4ELj1ELj4ELj8ENS_18Kernel_traits_baseILj14336ES2_fS2_fjLj128EEEEEEEvNS_9BwdParamsE:
.text._ZN10layer_norm13ln_bwd_kernelINS_13Kernel_traitsI6__halffS2_fjLj14336ELj4ELj1ELj4ELj8ENS_18Kernel_traits_baseILj14336ES2_fS2_fjLj128EEEEEEEvNS_9BwdParamsE:
        /* <DEDUP_REMOVED lines=8> */
[----:B------:R-:W-:Y:S02]  /*0080*/  LOP3.LUT R135, R104, 0x3, RZ, 0xc0, !PT ;  /* 0x0000000368877812 */ /* 0x000fe400078ec0ff */
[----:B--2---:R-:W-:Y:S02]  /*0090*/  LOP3.LUT R0, R152, 0x7f, RZ, 0xc0, !PT ;  /* 0x0000007f98007812 */ /* 0x004fe400078ec0ff */
[----:B------:R-:W-:Y:S02]  /*00a0*/  SHF.R.U32.HI R132, RZ, 0x2, R104 ;  /* 0x00000002ff847819 */ /* 0x000fe40000011668 */
        /* <DEDUP_REMOVED lines=36> */
.L_x_1377:
        /* <DEDUP_REMOVED lines=16> */
.L_x_1378:
        /* <DEDUP_REMOVED lines=30> */
[----:B------:R-:W-:Y:S06]  /*05d0*/  @P0 BRA `(.L_x_1379) ;  /* 0x0000003c00ec0947 */ /* 0x000fec0003800000 */
[----:B------:R-:W-:Y:S01]  /*05e0*/  HFMA2 R56, -RZ, RZ, 0, 0 ;  /* 0x00000000ff387431 */ /* 0x000fe200000001ff */
[----:B------:R-:W-:Y:S01]  /*05f0*/  LOP3.LUT R104, R104, 0x7ffffffc, RZ, 0xc0, !PT ;  /* 0x7ffffffc68687812 */ /* 0x000fe200078ec0ff */
        /* <DEDUP_REMOVED lines=30> */
[----:B------:R-:W-:Y:S02]  /*07e0*/  MOV R50, RZ ;  /* 0x000000ff00327202 */ /* 0x000fe40000000f00 */
[----:B------:R-:W-:Y:S02]  /*07f0*/  MOV R46, RZ ;  /* 0x000000ff002e7202 */ /* 0x000fe40000000f00 */
[----:B------:R-:W-:Y:S02]  /*0800*/  MOV R42, RZ ;  /* 0x000000ff002a7202 */ /* 0x000fe40000000f00 */
[----:B------:R-:W-:-:S02]  /*0810*/  MOV R38, RZ ;  /* 0x000000ff00267202 */ /* 0x000fc40000000f00 */
[----:B------:R-:W-:-:S07]  /*0820*/  MOV R34, R132 ;  /* 0x0000008400227202 */ /* 0x000fce0000000f00 */
.L_x_1388:
[----:B--2---:R-:W0:Y:S01]  /*0830*/  LDC.64 R2, c[0x0][0x398] ;  /* 0x0000e600ff027b82 */ /* 0x004e220000000a00 */
        /* <DEDUP_REMOVED lines=13> */
[----:B------:R-:W-:-:S05]  /*0910*/  IADD3 R53, PT, PT, R57, 0x600, RZ ;  /* 0x0000060039357810 */ /* 0x000fca0007ffe0ff */
[----:B------:R-:W1:Y:S01]  /*0920*/  LDC.64 R20, c[0x0][0x390] ;  /* 0x0000e400ff147b82 */ /* 0x000e620000000a00 */
[C---:B------:R-:W-:Y:S02]  /*0930*/  IADD3 R43, PT, PT, R57.reuse, 0x1000, RZ ;  /* 0x00001000392b7810 */ /* 0x040fe40007ffe0ff */
[C---:B------:R-:W-:Y:S02]  /*0940*/  IADD3 R51, PT, PT, R57.reuse, 0x800, RZ ;  /* 0x0000080039337810 */ /* 0x040fe40007ffe0ff */
[C---:B------:R-:W-:Y:S02]  /*0950*/  IADD3 R49, PT, PT, R57.reuse, 0xa00, RZ ;  /* 0x00000a0039317810 */ /* 0x040fe40007ffe0ff */
[C---:B------:R-:W-:Y:S02]  /*0960*/  IADD3 R47, PT, PT, R57.reuse, 0xc00, RZ ;  /* 0x00000c00392f7810 */ /* 0x040fe40007ffe0ff */
[C---:B------:R-:W-:Y:S02]  /*0970*/  IADD3 R45, PT, PT, R57.reuse, 0xe00, RZ ;  /* 0x00000e00392d7810 */ /* 0x040fe40007ffe0ff */
[----:B------:R-:W-:-:S02]  /*0980*/  IADD3 R41, PT, PT, R57, 0x1200, RZ ;  /* 0x0000120039297810 */ /* 0x000fc40007ffe0ff */
[C---:B------:R-:W-:Y:S02]  /*0990*/  IADD3 R39, PT, PT, R57.reuse, 0x1400, RZ ;  /* 0x0000140039277810 */ /* 0x040fe40007ffe0ff */
[C---:B------:R-:W-:Y:S01]  /*09a0*/  IADD3 R37, PT, PT, R57.reuse, 0x1600, RZ ;  /* 0x0000160039257810 */ /* 0x040fe20007ffe0ff */
[----:B0-----:R-:W-:-:S04]  /*09b0*/  IMAD.WIDE.U32 R4, R57, 0x4, R2 ;  /* 0x0000000439047825 */ /* 0x001fc800078e0002 */
[--C-:B------:R-:W-:Y:S01]  /*09c0*/  IMAD.WIDE.U32 R6, R55, 0x4, R2.reuse ;  /* 0x0000000437067825 */ /* 0x100fe200078e0002 */
[----:B------:R-:W5:Y:S03]  /*09d0*/  LDG.E R149, desc[UR4][R4.64] ;  /* 0x0000000404957981 */ /* 0x000f66000c1e1900 */
[--C-:B------:R-:W-:Y:S01]  /*09e0*/  IMAD.WIDE.U32 R142, R43, 0x4, R2.reuse ;  /* 0x000000042b8e7825 */ /* 0x100fe200078e0002 */
[----:B------:R0:W5:Y:S01]  /*09f0*/  LDG.E R148, desc[UR4][R4.64+0x800] ;  /* 0x0008000404947981 */ /* 0x000162000c1e1900 */
[----:B------:R-:W-:Y:S02]  /*0a00*/  IADD3 R35, PT, PT, R57, 0x1800, RZ ;  /* 0x0000180039237810 */ /* 0x000fe40007ffe0ff */
[----:B------:R-:W-:Y:S01]  /*0a10*/  IMAD.WIDE.U32 R8, R53, 0x4, R2 ;  /* 0x0000000435087825 */ /* 0x000fe200078e0002 */
[----:B------:R2:W5:Y:S01]  /*0a20*/  LDG.E R147, desc[UR4][R6.64] ;  /* 0x0000000406937981 */ /* 0x000562000c1e1900 */
[----:B------:R-:W-:-:S02]  /*0a30*/  IADD3 R33, PT, PT, R57, 0x1a00, RZ ;  /* 0x00001a0039217810 */ /* 0x000fc40007ffe0ff */
[--C-:B------:R-:W-:Y:S01]  /*0a40*/  IMAD.WIDE.U32 R10, R51, 0x4, R2.reuse ;  /* 0x00000004330a7825 */ /* 0x100fe200078e0002 */
[----:B------:R-:W5:Y:S03]  /*0a50*/  LDG.E R142, desc[UR4][R142.64] ;  /* 0x000000048e8e7981 */ /* 0x000f66000c1e1900 */
[--C-:B------:R-:W-:Y:S01]  /*0a60*/  IMAD.WIDE.U32 R12, R49, 0x4, R2.reuse ;  /* 0x00000004310c7825 */ /* 0x100fe200078e0002 */
[----:B------:R-:W5:Y:S03]  /*0a70*/  LDG.E R136, desc[UR4][R8.64] ;  /* 0x0000000408887981 */ /* 0x000f66000c1e1900 */
[--C-:B0-----:R-:W-:Y:S01]  /*0a80*/  IMAD.WIDE.U32 R4, R47, 0x4, R2.reuse ;  /* 0x000000042f047825 */ /* 0x101fe200078e0002 */
[----:B------:R-:W5:Y:S03]  /*0a90*/  LDG.E R138, desc[UR4][R10.64] ;  /* 0x000000040a8a7981 */ /* 0x000f66000c1e1900 */
[--C-:B--2---:R-:W-:Y:S01]  /*0aa0*/  IMAD.WIDE.U32 R6, R45, 0x4, R2.reuse ;  /* 0x000000042d067825 */ /* 0x104fe200078e0002 */
[----:B------:R-:W5:Y:S03]  /*0ab0*/  LDG.E R139, desc[UR4][R12.64] ;  /* 0x000000040c8b7981 */ /* 0x000f66000c1e1900 */
[--C-:B------:R-:W-:Y:S01]  /*0ac0*/  IMAD.WIDE.U32 R16, R41, 0x4, R2.reuse ;  /* 0x0000000429107825 */ /* 0x100fe200078e0002 */
[----:B------:R0:W5:Y:S03]  /*0ad0*/  LDG.E R140, desc[UR4][R4.64] ;  /* 0x00000004048c7981 */ /* 0x000166000c1e1900 */
[--C-:B------:R-:W-:Y:S01]  /*0ae0*/  IMAD.WIDE.U32 R18, R39, 0x4, R2.reuse ;  /* 0x0000000427127825 */ /* 0x100fe200078e0002 */
[----:B------:R2:W5:Y:S03]  /*0af0*/  LDG.E R141, desc[UR4][R6.64] ;  /* 0x00000004068d7981 */ /* 0x000566000c1e1900 */
[--C-:B------:R-:W-:Y:S01]  /*0b00*/  IMAD.WIDE.U32 R22, R37, 0x4, R2.reuse ;  /* 0x0000000425167825 */ /* 0x100fe200078e0002 */
[----:B------:R3:W5:Y:S03]  /*0b10*/  LDG.E R143, desc[UR4][R16.64] ;  /* 0x00000004108f7981 */ /* 0x000766000c1e1900 */
[----:B0-----:R-:W-:Y:S01]  /*0b20*/  IMAD.WIDE.U32 R4, R35, 0x4, R2 ;  /* 0x0000000423047825 */ /* 0x001fe200078e0002 */
[----:B------:R-:W5:Y:S03]  /*0b30*/  LDG.E R144, desc[UR4][R18.64] ;  /* 0x0000000412907981 */ /* 0x000f66000c1e1900 */
[--C-:B-1----:R-:W-:Y:S01]  /*0b40*/  IMAD.WIDE.U32 R30, R57, 0x8, R20.reuse ;  /* 0x00000008391e7825 */ /* 0x102fe200078e0014 */
[----:B------:R0:W5:Y:S03]  /*0b50*/  LDG.E R145, desc[UR4][R22.64] ;  /* 0x0000000416917981 */ /* 0x000166000c1e1900 */
[--C-:B--2---:R-:W-:Y:S01]  /*0b60*/  IMAD.WIDE.U32 R6, R55, 0x8, R20.reuse ;  /* 0x0000000837067825 */ /* 0x104fe200078e0014 */
[----:B------:R1:W5:Y:S03]  /*0b70*/  LDG.E R146, desc[UR4][R4.64] ;  /* 0x0000000404927981 */ /* 0x000366000c1e1900 */
[----:B------:R-:W-:-:S02]  /*0b80*/  IMAD.WIDE.U32 R8, R53, 0x8, R20 ;  /* 0x0000000835087825 */ /* 0x000fc400078e0014 */
[----:B------:R-:W5:Y:S02]  /*0b90*/  LDG.E.64 R6, desc[UR4][R6.64] ;  /* 0x0000000406067981 */ /* 0x000f64000c1e1b00 */
[--C-:B------:R-:W-:Y:S02]  /*0ba0*/  IMAD.WIDE.U32 R10, R51, 0x8, R20.reuse ;  /* 0x00000008330a7825 */ /* 0x100fe400078e0014 */
[----:B------:R-:W5:Y:S02]  /*0bb0*/  LDG.E.64 R8, desc[UR4][R8.64] ;  /* 0x0000000408087981 */ /* 0x000f64000c1e1b00 */
[--C-:B------:R-:W-:Y:S02]  /*0bc0*/  IMAD.WIDE.U32 R12, R49, 0x8, R20.reuse ;  /* 0x00000008310c7825 */ /* 0x100fe400078e0014 */
[----:B------:R1:W5:Y:S02]  /*0bd0*/  LDG.E.64 R4, desc[UR4][R30.64+0x1000] ;  /* 0x001000041e047981 */ /* 0x000364000c1e1b00 */
[----:B------:R-:W-:-:S02]  /*0be0*/  IMAD.WIDE.U32 R14, R47, 0x8, R20 ;  /* 0x000000082f0e7825 */ /* 0x000fc400078e0014 */
[----:B------:R-:W5:Y:S02]  /*0bf0*/  LDG.E.64 R10, desc[UR4][R10.64] ;  /* 0x000000040a0a7981 */ /* 0x000f64000c1e1b00 */
[--C-:B---3--:R-:W-:Y:S02]  /*0c00*/  IMAD.WIDE.U32 R16, R45, 0x8, R20.reuse ;  /* 0x000000082d107825 */ /* 0x108fe400078e0014 */
[----:B------:R-:W5:Y:S02]  /*0c10*/  LDG.E.64 R12, desc[UR4][R12.64] ;  /* 0x000000040c0c7981 */ /* 0x000f64000c1e1b00 */
[--C-:B------:R-:W-:Y:S02]  /*0c20*/  IMAD.WIDE.U32 R24, R43, 0x8, R20.reuse ;  /* 0x000000082b187825 */ /* 0x100fe400078e0014 */
[----:B------:R-:W5:Y:S02]  /*0c30*/  LDG.E.64 R14, desc[UR4][R14.64] ;  /* 0x000000040e0e7981 */ /* 0x000f64000c1e1b00 */
[----:B------:R-:W-:-:S02]  /*0c40*/  IMAD.WIDE.U32 R28, R41, 0x8, R20 ;  /* 0x00000008291c7825 */ /* 0x000fc400078e0014 */
[----:B------:R-:W5:Y:S02]  /*0c50*/  LDG.E.64 R16, desc[UR4][R16.64] ;  /* 0x0000000410107981 */ /* 0x000f64000c1e1b00 */
[--C-:B------:R-:W-:Y:S02]  /*0c60*/  IMAD.WIDE.U32 R26, R39, 0x8, R20.reuse ;  /* 0x00000008271a7825 */ /* 0x100fe400078e0014 */
[----:B------:R-:W5:Y:S02]  /*0c70*/  LDG.E.64 R24, desc[UR4][R24.64] ;  /* 0x0000000418187981 */ /* 0x000f64000c1e1b00 */
[--C-:B0-----:R-:W-:Y:S02]  /*0c80*/  IMAD.WIDE.U32 R22, R37, 0x8, R20.reuse ;  /* 0x0000000825167825 */ /* 0x101fe400078e0014 */
[----:B------:R-:W5:Y:S02]  /*0c90*/  LDG.E.64 R28, desc[UR4][R28.64] ;  /* 0x000000041c1c7981 */ /* 0x000f64000c1e1b00 */
[----:B------:R-:W-:-:S02]  /*0ca0*/  IMAD.WIDE.U32 R18, R35, 0x8, R20 ;  /* 0x0000000823127825 */ /* 0x000fc400078e0014 */
[----:B------:R-:W5:Y:S02]  /*0cb0*/  LDG.E.64 R26, desc[UR4][R26.64] ;  /* 0x000000041a1a7981 */ /* 0x000f64000c1e1b00 */
[C---:B------:R-:W-:Y:S02]  /*0cc0*/  IMAD.WIDE.U32 R2, R33.reuse, 0x4, R2 ;  /* 0x0000000421027825 */ /* 0x040fe400078e0002 */
[----:B------:R-:W5:Y:S02]  /*0cd0*/  LDG.E.64 R22, desc[UR4][R22.64] ;  /* 0x0000000416167981 */ /* 0x000f64000c1e1b00 */
[----:B------:R-:W-:Y:S02]  /*0ce0*/  IMAD.WIDE.U32 R20, R33, 0x8, R20 ;  /* 0x0000000821147825 */ /* 0x000fe400078e0014 */
[----:B------:R1:W5:Y:S04]  /*0cf0*/  LDG.E R134, desc[UR4][R2.64] ;  /* 0x0000000402867981 */ /* 0x000368000c1e1900 */
[----:B------:R-:W5:Y:S04]  /*0d00*/  LDG.E.64 R18, desc[UR4][R18.64] ;  /* 0x0000000412127981 */ /* 0x000f68000c1e1b00 */
[----:B------:R-:W5:Y:S04]  /*0d10*/  LDG.E.64 R20, desc[UR4][R20.64] ;  /* 0x0000000414147981 */ /* 0x000f68000c1e1b00 */
[----:B------:R1:W5:Y:S01]  /*0d20*/  LDG.E.64 R2, desc[UR4][R30.64] ;  /* 0x000000041e027981 */ /* 0x000362000c1e1b00 */
[----:B------:R-:W-:Y:S05]  /*0d30*/  BRA `(.L_x_1381) ;  /* 0x0000000400107947 */ /* 0x000fea0003800000 */
.L_x_1380:
        /* <DEDUP_REMOVED lines=67> */
[----:B------:R2:W5:Y:S02]  /*1170*/  LDG.E.64 R2, desc[UR4][R30.64] ;  /* 0x000000041e027981 */ /* 0x000564000c1e1b00 */
.L_x_1381:
[----:B------:R-:W-:Y:S05]  /*1180*/  @P0 BRA `(.L_x_1382) ;  /* 0x0000000c00840947 */ /* 0x000fea0003800000 */
[--C-:B-12--5:R-:W-:Y:S01]  /*1190*/  FADD.FTZ R31, R2, -R0.reuse ;  /* 0x80000000021f7221 */ /* 0x126fe20000010000 */
        /* <DEDUP_REMOVED lines=39> */
[C---:B------:R-:W-:Y:S01]  /*1410*/  FMUL.FTZ R159, R32.reuse, R159 ;  /* 0x0000009f209f7220 */ /* 0x040fe20000410000 */
[----:B------:R-:W-:Y:S02]  /*1420*/  HADD2.F32 R149, -RZ, R148.H0_H0 ;  /* 0x20000094ff957230 */ /* 0x000fe40000004100 */
[C---:B------:R-:W-:Y:S01]  /*1430*/  FMUL.FTZ R156, R32.reuse, R167 ;  /* 0x000000a7209c7220 */ /* 0x040fe20000410000 */
[--C-:B------:R-:W-:Y:S02]  /*1440*/  HADD2.F32 R183, -RZ, R141.reuse.H0_H0 ;  /* 0x2000008dffb77230 */ /* 0x100fe40000004100 */
[----:B------:R-:W-:Y:S01]  /*1450*/  FMUL.FTZ R158, R32, R155 ;  /* 0x0000009b209e7220 */ /* 0x000fe20000410000 */
[----:B------:R-:W-:-:S02]  /*1460*/  HADD2.F32 R184, -RZ, R141.H1_H1 ;  /* 0x3000008dffb87230 */ /* 0x000fc40000004100 */
[----:B------:R-:W-:Y:S01]  /*1470*/  FADD.FTZ R141, RZ, R3 ;  /* 0x00000003ff8d7221 */ /* 0x000fe20000010000 */
[--C-:B------:R-:W-:Y:S02]  /*1480*/  HADD2.F32 R199, -RZ, R134.reuse.H0_H0 ;  /* 0x20000086ffc77230 */ /* 0x100fe40000004100 */
        /* <DEDUP_REMOVED lines=8> */
[----:B------:R-:W-:Y:S01]  /*1510*/  FFMA.FTZ R136, R0, R3, RZ ;  /* 0x0000000300887223 */ /* 0x000fe200000100ff */
[--C-:B------:R-:W-:Y:S02]  /*1520*/  HADD2.F32 R191, -RZ, R143.reuse.H0_H0 ;  /* 0x2000008fffbf7230 */ /* 0x100fe40000004100 */
[----:B------:R-:W-:Y:S01]  /*1530*/  FMUL.FTZ R139, R138, R149 ;  /* 0x000000958a8b7220 */ /* 0x000fe20000410000 */
[----:B------:R-:W-:Y:S02]  /*1540*/  HADD2.F32 R192, -RZ, R143.H1_H1 ;  /* 0x3000008fffc07230 */ /* 0x000fe40000004100 */
[----:B------:R-:W-:Y:S01]  /*1550*/  FMUL.FTZ R153, R32, R179 ;  /* 0x000000b320997220 */ /* 0x000fe20000410000 */
[----:B------:R-:W-:-:S02]  /*1560*/  HADD2.F32 R195, -RZ, R145.H0_H0 ;  /* 0x20000091ffc37230 */ /* 0x000fc40000004100 */
[C---:B------:R-:W-:Y:S01]  /*1570*/  FMUL.FTZ R150, R32.reuse, R181 ;  /* 0x000000b520967220 */ /* 0x040fe20000410000 */
[----:B------:R-:W-:Y:S02]  /*1580*/  HADD2.F32 R196, -RZ, R145.H1_H1 ;  /* 0x30000091ffc47230 */ /* 0x000fe40000004100 */
        /* <DEDUP_REMOVED lines=15> */
[--C-:B------:R-:W-:Y:S02]  /*1680*/  HADD2.F32 R147, -RZ, R140.reuse.H0_H0 ;  /* 0x2000008cff937230 */ /* 0x100fe40000004100 */
[----:B------:R-:W-:Y:S01]  /*1690*/  FMUL.FTZ R138, R143, R148 ;  /* 0x000000948f8a7220 */ /* 0x000fe20000410000 */
[----:B------:R-:W-:Y:S02]  /*16a0*/  HADD2.F32 R182, -RZ, R140.H1_H1 ;  /* 0x3000008cffb67230 */ /* 0x000fe40000004100 */
[----:B------:R-:W-:Y:S01]  /*16b0*/  FADD.FTZ R140, R141, R134 ;  /* 0x000000868d8c7221 */ /* 0x000fe20000010000 */
[----:B------:R-:W-:Y:S02]  /*16c0*/  HADD2.F32 R142, -RZ, R130.H0_H0 ;  /* 0x20000082ff8e7230 */ /* 0x000fe40000004100 */
[----:B------:R-:W-:Y:S01]  /*16d0*/  FFMA.FTZ R141, R161, R134, R136 ;  /* 0x00000086a18d7223 */ /* 0x000fe20000010088 */
[----:B------:R-:W-:-:S02]  /*16e0*/  HADD2.F32 R166, -RZ, R129.H0_H0 ;  /* 0x20000081ffa67230 */ /* 0x000fc40000004100 */
        /* <DEDUP_REMOVED lines=20> */
[--C-:B------:R-:W-:Y:S02]  /*1830*/  HADD2.F32 R193, -RZ, R144.reuse.H0_H0 ;  /* 0x20000090ffc17230 */ /* 0x100fe40000004100 */
[----:B------:R-:W-:Y:S01]  /*1840*/  FMUL.FTZ R171, R176, R147 ;  /* 0x00000093b0ab7220 */ /* 0x000fe20000410000 */
[----:B------:R-:W-:Y:S01]  /*1850*/  FADD.FTZ R176, R175, R140 ;  /* 0x0000008cafb07221 */ /* 0x000fe20000010000 */
[----:B------:R-:W-:-:S02]  /*1860*/  HADD2.F32 R194, -RZ, R144.H1_H1 ;  /* 0x30000090ffc27230 */ /* 0x000fc40000004100 */
[----:B------:R-:W-:Y:S01]  /*1870*/  FFMA.FTZ R175, R155, R140, R166 ;  /* 0x0000008c9baf7223 */ /* 0x000fe200000100a6 */
[----:B------:R-:W-:Y:S02]  /*1880*/  HADD2.F32 R178, -RZ, R125.H0_H0 ;  /* 0x2000007dffb27230 */ /* 0x000fe40000004100 */
[----:B------:R-:W-:Y:S01]  /*1890*/  FADD.FTZ R179, R176, R145 ;  /* 0x00000091b0b37221 */ /* 0x000fe20000010000 */
[----:B------:R-:W-:Y:S02]  /*18a0*/  HADD2.F32 R144, -RZ, R123.H0_H0 ;  /* 0x2000007bff907230 */ /* 0x000fe40000004100 */
[----:B------:R-:W-:Y:S01]  /*18b0*/  FFMA.FTZ R176, R154, R145, R175 ;  /* 0x000000919ab07223 */ /* 0x000fe200000100af */
[----:B------:R-:W-:Y:S02]  /*18c0*/  HADD2.F32 R170, -RZ, R127.H0_H0 ;  /* 0x2000007fffaa7230 */ /* 0x000fe40000004100 */
[----:B------:R-:W-:Y:S01]  /*18d0*/  FMUL.FTZ R169, R178, R183 ;  /* 0x000000b7b2a97220 */ /* 0x000fe20000410000 */
[----:B------:R-:W-:-:S02]  /*18e0*/  HADD2.F32 R177, -RZ, R123.H1_H1 ;  /* 0x3000007bffb17230 */ /* 0x000fc40000004100 */
[----:B------:R-:W-:Y:S01]  /*18f0*/  FMUL.FTZ R175, R144, R191 ;  /* 0x000000bf90af7220 */ /* 0x000fe20000410000 */
[--C-:B------:R-:W-:Y:S02]  /*1900*/  HADD2.F32 R174, -RZ, R122.reuse.H0_H0 ;  /* 0x2000007affae7230 */ /* 0x100fe40000004100 */
[----:B------:R-:W-:Y:S01]  /*1910*/  FMUL.FTZ R173, R170, R15 ;  /* 0x0000000faaad7220 */ /* 0x000fe20000410000 */
[----:B------:R-:W-:Y:S02]  /*1920*/  HADD2.F32 R13, -RZ, R122.H1_H1 ;  /* 0x3000007aff0d7230 */ /* 0x000fe40000004100 */
[----:B------:R-:W-:Y:S01]  /*1930*/  FMUL.FTZ R144, R177, R192 ;  /* 0x000000c0b1907220 */ /* 0x000fe20000410000 */
[----:B------:R-:W-:Y:S02]  /*1940*/  HADD2.F32 R185, -RZ, R127.H1_H1 ;  /* 0x3000007fffb97230 */ /* 0x000fe40000004100 */
[----:B------:R-:W-:Y:S01]  /*1950*/  FADD.FTZ R178, R179, R142 ;  /* 0x0000008eb3b27221 */ /* 0x000fe20000010000 */
[----:B------:R-:W-:Y:S01]  /*1960*/  FFMA.FTZ R177, R153, R142, R176 ;  /* 0x0000008e99b17223 */ /* 0x000fe200000100b0 */
[----:B------:R-:W-:-:S02]  /*1970*/  HADD2.F32 R12, -RZ, R121.H0_H0 ;  /* 0x20000079ff0c7230 */ /* 0x000fc40000004100 */
[----:B------:R-:W-:Y:S01]  /*1980*/  FMUL.FTZ R179, R174, R193 ;  /* 0x000000c1aeb37220 */ /* 0x000fe20000410000 */
[----:B------:R-:W-:Y:S02]  /*1990*/  HADD2.F32 R7, -RZ, R121.H1_H1 ;  /* 0x30000079ff077230 */ /* 0x000fe40000004100 */
[----:B------:R-:W-:Y:S01]  /*19a0*/  FMUL.FTZ R174, R13, R194 ;  /* 0x000000c20dae7220 */ /* 0x000fe20000410000 */
[----:B------:R-:W-:Y:S01]  /*19b0*/  FMUL.FTZ R172, R185, R180 ;  /* 0x000000b4b9ac7220 */ /* 0x000fe20000410000 */
[----:B------:R-:W-:Y:S01]  /*19c0*/  FADD.FTZ R13, R178, R173 ;  /* 0x000000adb20d7221 */ /* 0x000fe20000010000 */
[--C-:B------:R-:W-:Y:S02]  /*19d0*/  HADD2.F32 R197, -RZ, R146.reuse.H0_H0 ;  /* 0x20000092ffc57230 */ /* 0x100fe40000004100 */
[----:B------:R-:W-:Y:S01]  /*19e0*/  FFMA.FTZ R178, R150, R173, R177 ;  /* 0x000000ad96b27223 */ /* 0x000fe200000100b1 */
[----:B------:R-:W-:Y:S02]  /*19f0*/  HADD2.F32 R146, -RZ, R146.H1_H1 ;  /* 0x30000092ff927230 */ /* 0x000fe40000004100 */
[----:B------:R-:W-:Y:S01]  /*1a00*/  FMUL.FTZ R181, R12, R195 ;  /* 0x000000c30cb57220 */ /* 0x000fe20000410000 */
[----:B------:R-:W-:-:S02]  /*1a10*/  HADD2.F32 R5, -RZ, R120.H1_H1 ;  /* 0x30000078ff057230 */ /* 0x000fc40000004100 */
[----:B------:R-:W-:Y:S01]  /*1a20*/  FMUL.FTZ R176, R7, R196 ;  /* 0x000000c407b07220 */ /* 0x000fe20000410000 */
[----:B------:R-:W-:Y:S02]  /*1a30*/  HADD2.F32 R205, -RZ, R126.H1_H1 ;  /* 0x3000007effcd7230 */ /* 0x000fe40000004100 */
[----:B------:R-:W-:Y:S01]  /*1a40*/  FADD.FTZ R12, R13, R172 ;  /* 0x000000ac0d0c7221 */ /* 0x000fe20000010000 */
[----:B------:R-:W-:Y:S02]  /*1a50*/  HADD2.F32 R8, -RZ, R120.H0_H0 ;  /* 0x20000078ff087230 */ /* 0x000fe40000004100 */
[----:B------:R-:W-:Y:S01]  /*1a60*/  FFMA.FTZ R7, R31, R172, R178 ;  /* 0x000000ac1f077223 */ /* 0x000fe200000100b2 */
[----:B------:R-:W-:Y:S02]  /*1a70*/  HADD2.F32 R4, -RZ, R119.H1_H1 ;  /* 0x30000077ff047230 */ /* 0x000fe40000004100 */
[----:B------:R-:W-:Y:S01]  /*1a80*/  FMUL.FTZ R178, R5, R146 ;  /* 0x0000009205b27220 */ /* 0x000fe20000410000 */
        /* <DEDUP_REMOVED lines=10> */
[--C-:B------:R-:W-:Y:S02]  /*1b30*/  HADD2.F32 R186, -RZ, R124.reuse.H0_H0 ;  /* 0x2000007cffba7230 */ /* 0x100fe40000004100 */
[----:B------:R-:W-:Y:S01]  /*1b40*/  FADD.FTZ R205, R4, R169 ;  /* 0x000000a904cd7221 */ /* 0x000fe20000010000 */
[----:B------:R-:W-:Y:S01]  /*1b50*/  FFMA.FTZ R4, R28, R169, R13 ;  /* 0x000000a91c047223 */ /* 0x000fe2000001000d */
[----:B------:R-:W-:-:S02]  /*1b60*/  HADD2.F32 R215, -RZ, R124.H1_H1 ;  /* 0x3000007cffd77230 */ /* 0x000fc40000004100 */
        /* <DEDUP_REMOVED lines=67> */
.L_x_1382:
[----:B------:R-:W-:Y:S02]  /*1fa0*/  HADD2.F32 R182, -RZ, R117.H1_H1 ;  /* 0x30000075ffb67230 */ /* 0x000fe40000004100 */
[----:B------:R-:W-:Y:S02]  /*1fb0*/  HADD2.F32 R180, -RZ, R118.H1_H1 ;  /* 0x30000076ffb47230 */ /* 0x000fe40000004100 */
[----:B------:R-:W-:Y:S02]  /*1fc0*/  HADD2.F32 R187, -RZ, R113.H0_H0 ;  /* 0x20000071ffbb7230 */ /* 0x000fe40000004100 */
[----:B-----5:R-:W-:Y:S01]  /*1fd0*/  FADD.FTZ R182, -R182, R5 ;  /* 0x00000005b6b67221 */ /* 0x020fe20000010100 */
[----:B-12---:R-:W-:Y:S02]  /*1fe0*/  HADD2.F32 R5, -RZ, R115.H0_H0 ;  /* 0x20000073ff057230 */ /* 0x006fe40000004100 */
[----:B------:R-:W-:Y:S01]  /*1ff0*/  FADD.FTZ R180, -R180, R3 ;  /* 0x00000003b4b47221 */ /* 0x000fe20000010100 */
[----:B------:R-:W-:-:S02]  /*2000*/  HADD2.F32 R3, -RZ, R116.H0_H0 ;  /* 0x20000074ff037230 */ /* 0x000fc40000004100 */
[----:B------:R-:W-:Y:S02]  /*2010*/  HADD2.F32 R185, -RZ, R151.H1_H1 ;  /* 0x30000097ffb97230 */ /* 0x000fe40000004100 */
[----:B------:R-:W-:Y:S01]  /*2020*/  FADD.FTZ R193, -R5, R8 ;  /* 0x0000000805c17221 */ /* 0x000fe20000010100 */
[----:B------:R-:W-:Y:S02]  /*2030*/  HADD2.F32 R8, -RZ, R113.H1_H1 ;  /* 0x30000071ff087230 */ /* 0x000fe40000004100 */
[----:B------:R-:W-:Y:S01]  /*2040*/  FADD.FTZ R191, -R3, R6 ;  /* 0x0000000603bf7221 */ /* 0x000fe20000010100 */
[----:B------:R-:W-:Y:S01]  /*2050*/  HADD2.F32 R6, -RZ, R114.H1_H1 ;  /* 0x30000072ff067230 */ /* 0x000fe20000004100 */
[----:B------:R-:W0:Y:S01]  /*2060*/  MUFU.RCP R161, R185 ;  /* 0x000000b900a17308 */ /* 0x000e220000001000 */
[----:B------:R-:W-:Y:S02]  /*2070*/  HADD2.F32 R184, -RZ, R116.H1_H1 ;  /* 0x30000074ffb87230 */ /* 0x000fe40000004100 */
[----:B------:R-:W-:Y:S01]  /*2080*/  FADD.FTZ R194, -R8, R13 ;  /* 0x0000000d08c27221 */ /* 0x000fe20000010100 */
[----:B------:R-:W-:-:S02]  /*2090*/  HADD2.F32 R13, -RZ, R112.H0_H0 ;  /* 0x20000070ff0d7230 */ /* 0x000fc40000004100 */
[----:B------:R-:W-:Y:S01]  /*20a0*/  FADD.FTZ R192, -R6, R11 ;  /* 0x0000000b06c07221 */ /* 0x000fe20000010100 */
[----:B------:R-:W-:Y:S01]  /*20b0*/  FADD.FTZ R11, -R187, R12 ;  /* 0x0000000cbb0b7221 */ /* 0x000fe20000010100 */
        /* <DEDUP_REMOVED lines=8> */
[----:B------:R-:W-:Y:S01]  /*2140*/  HADD2.F32 R168, -RZ, R125.H1_H1 ;  /* 0x3000007dffa87230 */ /* 0x000fe20000004100 */
[----:B------:R-:W1:Y:S01]  /*2150*/  MUFU.RCP R150, R173 ;  /* 0x000000ad00967308 */ /* 0x000e620000001000 */
[----:B------:R-:W-:Y:S02]  /*2160*/  HADD2.F32 R12, -RZ, R111.H1_H1 ;  /* 0x3000006fff0c7230 */ /* 0x000fe40000004100 */
[----:B------:R-:W-:Y:S01]  /*2170*/  FADD.FTZ R189, -R189, R4 ;  /* 0x00000004bdbd7221 */ /* 0x000fe20000010100 */
[----:B------:R-:W-:Y:S02]  /*2180*/  HADD2.F32 R7, -RZ, R114.H0_H0 ;  /* 0x20000072ff077230 */ /* 0x000fe40000004100 */
[----:B0-----:R-:W-:Y:S01]  /*2190*/  FMUL.FTZ R161, R180, R161 ;  /* 0x000000a1b4a17220 */ /* 0x001fe20000410000 */
[----:B------:R-:W-:Y:S02]  /*21a0*/  HADD2.F32 R13, -RZ, R110.H0_H0 ;  /* 0x2000006eff0d7230 */ /* 0x000fe40000004100 */
[----:B------:R-:W-:Y:S01]  /*21b0*/  FADD.FTZ R16, -R12, R17 ;  /* 0x000000110c107221 */ /* 0x000fe20000010100 */
[----:B------:R-:W-:Y:S01]  /*21c0*/  HADD2.F32 R187, -RZ, R109.H0_H0 ;  /* 0x2000006dffbb7230 */ /* 0x000fe20000004100 */
[----:B------:R-:W-:Y:S01]  /*21d0*/  MUFU.RCP R163, R168 ;  /* 0x000000a800a37308 */ /* 0x000fe20000001000 */
[----:B------:R-:W-:-:S02]  /*21e0*/  HADD2.F32 R167, -RZ, R124.H0_H0 ;  /* 0x2000007cffa77230 */ /* 0x000fc40000004100 */
[----:B------:R-:W-:Y:S01]  /*21f0*/  FADD.FTZ R195, -R7, R10 ;  /* 0x0000000a07c37221 */ /* 0x000fe20000010100 */
[----:B------:R-:W-:Y:S02]  /*2200*/  HADD2.F32 R4, -RZ, R123.H0_H0 ;  /* 0x2000007bff047230 */ /* 0x000fe40000004100 */
[----:B------:R-:W-:Y:S01]  /*2210*/  FADD.FTZ R17, -R13, R24 ;  /* 0x000000180d117221 */ /* 0x000fe20000010100 */
[----:B------:R-:W-:Y:S02]  /*2220*/  HADD2.F32 R188, -RZ, R151.H0_H0 ;  /* 0x20000097ffbc7230 */ /* 0x000fe40000004100 */
[----:B------:R-:W-:Y:S01]  /*2230*/  FADD.FTZ R24, -R187, R28 ;  /* 0x0000001cbb187221 */ /* 0x000fe20000010100 */
[----:B------:R-:W-:Y:S01]  /*2240*/  HADD2.F32 R198, -RZ, R107.H1_H1 ;  /* 0x3000006bffc67230 */ /* 0x000fe20000004100 */
[----:B------:R-:W-:Y:S01]  /*2250*/  MUFU.RCP R162, R167 ;  /* 0x000000a700a27308 */ /* 0x000fe20000001000 */
[--C-:B------:R-:W-:Y:S02]  /*2260*/  HADD2.F32 R178, -RZ, R130.reuse.H0_H0 ;  /* 0x20000082ffb27230 */ /* 0x100fe40000004100 */
[----:B-1----:R-:W-:Y:S01]  /*2270*/  FMUL.FTZ R150, R11, R150 ;  /* 0x000000960b967220 */ /* 0x002fe20000410000 */
[----:B------:R-:W-:-:S02]  /*2280*/  HADD2.F32 R179, -RZ, R130.H1_H1 ;  /* 0x30000082ffb37230 */ /* 0x000fc40000004100 */
[----:B------:R-:W-:Y:S01]  /*2290*/  FADD.FTZ R203, -R198, R23 ;  /* 0x00000017c6cb7221 */ /* 0x000fe20000010100 */
[----:B------:R-:W-:Y:S02]  /*22a0*/  HADD2.F32 R174, -RZ, R128.H1_H1 ;  /* 0x30000080ffae7230 */ /* 0x000fe40000004100 */
[--C-:B------:R-:W-:Y:S01]  /*22b0*/  HADD2.F32 R6, -RZ, R122.reuse.H0_H0 ;  /* 0x2000007aff067230 */ /* 0x100fe20000004100 */
[----:B------:R-:W0:Y:S01]  /*22c0*/  MUFU.RCP R3, R4 ;  /* 0x0000000400037308 */ /* 0x000e220000001000 */
[----:B------:R-:W-:Y:S02]  /*22d0*/  HADD2.F32 R7, -RZ, R122.H1_H1 ;  /* 0x3000007aff077230 */ /* 0x000fe40000004100 */
[----:B------:R-:W-:Y:S02]  /*22e0*/  HADD2.F32 R28, -RZ, R108.H1_H1 ;  /* 0x3000006cff1c7230 */ /* 0x000fe40000004100 */
[----:B------:R-:W-:Y:S02]  /*22f0*/  HADD2.F32 R170, -RZ, R126.H1_H1 ;  /* 0x3000007effaa7230 */ /* 0x000fe40000004100 */
[----:B------:R-:W-:Y:S01]  /*2300*/  HADD2.F32 R169, -RZ, R125.H0_H0 ;  /* 0x2000007dffa97230 */ /* 0x000fe20000004100 */
[----:B------:R-:W1:Y:S01]  /*2310*/  MUFU.RCP R0, R188 ;  /* 0x000000bc00007308 */ /* 0x000e620000001000 */
[----:B------:R-:W-:-:S02]  /*2320*/  HADD2.F32 R196, -RZ, R109.H1_H1 ;  /* 0x3000006dffc47230 */ /* 0x000fc40000004100 */
[----:B------:R-:W-:Y:S01]  /*2330*/  FADD.FTZ R201, -R28, R27 ;  /* 0x0000001b1cc97221 */ /* 0x000fe20000010100 */
[--C-:B------:R-:W-:Y:S02]  /*2340*/  HADD2.F32 R186, -RZ, R131.reuse.H0_H0 ;  /* 0x20000083ffba7230 */ /* 0x100fe40000004100 */
[----:B------:R-:W-:Y:S02]  /*2350*/  HADD2.F32 R181, -RZ, R131.H1_H1 ;  /* 0x30000083ffb57230 */ /* 0x000fe40000004100 */
[----:B------:R-:W-:Y:S01]  /*2360*/  FADD.FTZ R196, -R196, R29 ;  /* 0x0000001dc4c47221 */ /* 0x000fe20000010100 */
[----:B------:R-:W-:Y:S01]  /*2370*/  HADD2.F32 R176, -RZ, R129.H1_H1 ;  /* 0x30000081ffb07230 */ /* 0x000fe20000004100 */
[----:B------:R-:W2:Y:S01]  /*2380*/  MUFU.RCP R158, R178 ;  /* 0x000000b2009e7308 */ /* 0x000ea20000001000 */
[----:B------:R-:W-:Y:S02]  /*2390*/  HADD2.F32 R198, -RZ, R119.H0_H0 ;  /* 0x20000077ffc67230 */ /* 0x000fe40000004100 */
[----:B0-----:R-:W-:Y:S01]  /*23a0*/  FMUL.FTZ R24, R24, R3 ;  /* 0x0000000318187220 */ /* 0x001fe20000410000 */
[----:B------:R-:W-:-:S02]  /*23b0*/  HADD2.F32 R183, -RZ, R118.H0_H0 ;  /* 0x20000076ffb77230 */ /* 0x000fc40000004100 */
[----:B------:R-:W-:Y:S02]  /*23c0*/  HADD2.F32 R190, -RZ, R115.H1_H1 ;  /* 0x30000073ffbe7230 */ /* 0x000fe40000004100 */
[----:B------:R-:W-:Y:S01]  /*23d0*/  HADD2.F32 R13, -RZ, R108.H0_H0 ;  /* 0x2000006cff0d7230 */ /* 0x000fe20000004100 */
[----:B------:R-:W0:Y:S01]  /*23e0*/  MUFU.RCP R157, R179 ;  /* 0x000000b3009d7308 */ /* 0x000e220000001000 */
[----:B------:R-:W-:Y:S02]  /*23f0*/  HADD2.F32 R166, -RZ, R124.H1_H1 ;  /* 0x3000007cffa67230 */ /* 0x000fe40000004100 */
[----:B------:R-:W-:Y:S01]  /*2400*/  FADD.FTZ R183, -R183, R2 ;  /* 0x00000002b7b77221 */ /* 0x000fe20000010100 */
[----:B------:R-:W-:Y:S02]  /*2410*/  HADD2.F32 R5, -RZ, R123.H1_H1 ;  /* 0x3000007bff057230 */ /* 0x000fe40000004100 */
[----:B------:R-:W-:Y:S01]  /*2420*/  FADD.FTZ R190, -R190, R9 ;  /* 0x00000009bebe7221 */ /* 0x000fe20000010100 */
[----:B------:R-:W-:-:S02]  /*2430*/  HADD2.F32 R27, -RZ, R105.H0_H0 ;  /* 0x20000069ff1b7230 */ /* 0x000fc40000004100 */
[----:B------:R-:W-:Y:S01]  /*2440*/  FADD.FTZ R199, -R13, R26 ;  /* 0x0000001a0dc77221 */ /* 0x000fe20000010100 */
[----:B------:R-:W-:Y:S01]  /*2450*/  HADD2.F32 R175, -RZ, R128.H0_H0 ;  /* 0x20000080ffaf7230 */ /* 0x000fe20000004100 */
[----:B------:R-:W3:Y:S01]  /*2460*/  MUFU.RCP R153, R174 ;  /* 0x000000ae00997308 */ /* 0x000ee20000001000 */
[----:B------:R-:W-:Y:S02]  /*2470*/  HADD2.F32 R200, -RZ, R119.H1_H1 ;  /* 0x30000077ffc87230 */ /* 0x000fe40000004100 */
[----:B------:R-:W-:Y:S01]  /*2480*/  FADD.FTZ R205, -R27, R20 ;  /* 0x000000141bcd7221 */ /* 0x000fe20000010100 */
[----:B------:R-:W-:Y:S02]  /*2490*/  HADD2.F32 R29, -RZ, R107.H0_H0 ;  /* 0x2000006bff1d7230 */ /* 0x000fe40000004100 */
[----:B------:R-:W-:Y:S01]  /*24a0*/  FMUL.FTZ R27, R16, R163 ;  /* 0x000000a3101b7220 */ /* 0x000fe20000410000 */
[----:B------:R-:W-:Y:S02]  /*24b0*/  HADD2.F32 R26, -RZ, R105.H1_H1 ;  /* 0x30000069ff1a7230 */ /* 0x000fe40000004100 */
[----:B-1----:R-:W-:Y:S01]  /*24c0*/  FMUL.FTZ R0, R183, R0 ;  /* 0x00000000b7007220 */ /* 0x002fe20000410000 */
[----:B------:R-:W-:Y:S01]  /*24d0*/  HADD2.F32 R177, -RZ, R129.H0_H0 ;  /* 0x20000081ffb17230 */ /* 0x000fe20000004100 */
[----:B------:R-:W1:Y:S01]  /*24e0*/  MUFU.RCP R10, R6 ;  /* 0x00000006000a7308 */ /* 0x000e620000001000 */
[----:B------:R-:W-:-:S02]  /*24f0*/  HADD2.F32 R172, -RZ, R127.H1_H1 ;  /* 0x3000007fffac7230 */ /* 0x000fc40000004100 */
[----:B------:R-:W-:Y:S01]  /*2500*/  FADD.FTZ R202, -R29, R22 ;  /* 0x000000161dca7221 */ /* 0x000fe20000010100 */
[--C-:B------:R-:W-:Y:S02]  /*2510*/  HADD2.F32 R163, -RZ, R149.reuse.H0_H0 ;  /* 0x20000095ffa37230 */ /* 0x100fe40000004100 */
[----:B------:R-:W-:Y:S01]  /*2520*/  FADD.FTZ R206, -R26, R21 ;  /* 0x000000151ace7221 */ /* 0x000fe20000010100 */
[----:B------:R-:W-:Y:S02]  /*2530*/  HADD2.F32 R22, -RZ, R106.H1_H1 ;  /* 0x3000006aff167230 */ /* 0x000fe40000004100 */
[----:B------:R-:W-:Y:S01]  /*2540*/  FMUL.FTZ R26, R17, R162 ;  /* 0x000000a2111a7220 */ /* 0x000fe20000410000 */
[----:B------:R-:W-:Y:S01]  /*2550*/  HADD2.F32 R162, -RZ, R149.H1_H1 ;  /* 0x30000095ffa27230 */ /* 0x000fe20000004100 */
[----:B------:R-:W4:Y:S01]  /*2560*/  MUFU.RCP R208, R7 ;  /* 0x0000000700d07308 */ /* 0x000f220000001000 */
[----:B------:R-:W-:Y:S02]  /*2570*/  HADD2.F32 R12, -RZ, R110.H1_H1 ;  /* 0x3000006eff0c7230 */ /* 0x000fe40000004100 */
[----:B------:R-:W-:Y:S01]  /*2580*/  FMUL.FTZ R3, R188, R163 ;  /* 0x000000a3bc037220 */ /* 0x000fe20000410000 */
[----:B------:R-:W-:Y:S01]  /*2590*/  FADD.FTZ R204, -R22, R19 ;  /* 0x0000001316cc7221 */ /* 0x000fe20000010100 */
[----:B--2---:R-:W-:Y:S01]  /*25a0*/  FMUL.FTZ R158, R191, R158 ;  /* 0x0000009ebf9e7220 */ /* 0x004fe20000410000 */
[----:B0-----:R-:W-:Y:S01]  /*25b0*/  FMUL.FTZ R157, R184, R157 ;  /* 0x0000009db89d7220 */ /* 0x001fe20000410000 */
[----:B---3--:R-:W-:Y:S01]  /*25c0*/  FMUL.FTZ R153, R192, R153 ;  /* 0x00000099c0997220 */ /* 0x008fe20000410000 */
[----:B------:R-:W-:Y:S01]  /*25d0*/  HADD2.F32 R23, -RZ, R106.H0_H0 ;  /* 0x2000006aff177230 */ /* 0x000fe20000004100 */
[----:B------:R-:W0:Y:S01]  /*25e0*/  MUFU.RCP R165, R170 ;  /* 0x000000aa00a57308 */ /* 0x000e220000001000 */
[----:B-1----:R-:W-:Y:S01]  /*25f0*/  FMUL.FTZ R22, R199, R10 ;  /* 0x0000000ac7167220 */ /* 0x002fe20000410000 */
[----:B------:R-:W-:-:S02]  /*2600*/  HADD2.F32 R149, -RZ, R148.H0_H0 ;  /* 0x20000094ff957230 */ /* 0x000fc40000004100 */
[----:B------:R-:W-:Y:S01]  /*2610*/  FADD.FTZ R25, -R12, R25 ;  /* 0x000000190c197221 */ /* 0x000fe20000010100 */
[--C-:B------:R-:W-:Y:S02]  /*2620*/  HADD2.F32 R183, -RZ, R141.reuse.H0_H0 ;  /* 0x2000008dffb77230 */ /* 0x100fe40000004100 */
[----:B------:R-:W-:Y:S01]  /*2630*/  FADD.FTZ R18, -R23, R18 ;  /* 0x0000001217127221 */ /* 0x000fe20000010100 */
[----:B------:R-:W-:Y:S02]  /*2640*/  HADD2.F32 R184, -RZ, R141.H1_H1 ;  /* 0x3000008dffb87230 */ /* 0x000fe40000004100 */
[----:B------:R-:W-:Y:S01]  /*2650*/  FFMA.FTZ R141, R3, R0, RZ ;  /* 0x00000000038d7223 */ /* 0x000fe200000100ff */
[----:B------:R1:W2:Y:S01]  /*2660*/  MUFU.RCP R164, R169 ;  /* 0x000000a900a47308 */ /* 0x0002a20000001000 */
[----:B----4-:R-:W-:Y:S01]  /*2670*/  FMUL.FTZ R21, R201, R208 ;  /* 0x000000d0c9157220 */ /* 0x010fe20000410000 */
[--C-:B------:R-:W-:Y:S02]  /*2680*/  HADD2.F32 R191, -RZ, R143.reuse.H0_H0 ;  /* 0x2000008fffbf7230 */ /* 0x100fe40000004100 */
[----:B------:R-:W-:Y:S01]  /*2690*/  FMUL.FTZ R168, R168, R184 ;  /* 0x000000b8a8a87220 */ /* 0x000fe20000410000 */
[----:B------:R-:W-:-:S02]  /*26a0*/  HADD2.F32 R192, -RZ, R143.H1_H1 ;  /* 0x3000008fffc07230 */ /* 0x000fc40000004100 */
[----:B------:R-:W-:Y:S01]  /*26b0*/  FADD.FTZ R143, RZ, R3 ;  /* 0x00000003ff8f7221 */ /* 0x000fe20000010000 */
[--C-:B------:R-:W-:Y:S01]  /*26c0*/  HADD2.F32 R199, -RZ, R134.reuse.H0_H0 ;  /* 0x20000086ffc77230 */ /* 0x100fe20000004100 */
[----:B------:R-:W3:Y:S01]  /*26d0*/  MUFU.RCP R160, R186 ;  /* 0x000000ba00a07308 */ /* 0x000ee20000001000 */
[----:B------:R-:W-:Y:S02]  /*26e0*/  HADD2.F32 R201, -RZ, R134.H1_H1 ;  /* 0x30000086ffc97230 */ /* 0x000fe40000004100 */
[----:B------:R-:W-:Y:S01]  /*26f0*/  FMUL.FTZ R134, R185, R162 ;  /* 0x000000a2b9867220 */ /* 0x000fe20000410000 */
[----:B0-----:R-:W-:Y:S01]  /*2700*/  FMUL.FTZ R29, R14, R165 ;  /* 0x000000a50e1d7220 */ /* 0x001fe20000410000 */
[--C-:B------:R-:W-:Y:S02]  /*2710*/  HADD2.F32 R165, -RZ, R147.reuse.H0_H0 ;  /* 0x20000093ffa57230 */ /* 0x100fe40000004100 */
[----:B-1----:R-:W-:Y:S01]  /*2720*/  FMUL.FTZ R169, R169, R183 ;  /* 0x000000b7a9a97220 */ /* 0x002fe20000410000 */
[----:B------:R-:W-:Y:S01]  /*2730*/  HADD2.F32 R148, -RZ, R148.H1_H1 ;  /* 0x30000094ff947230 */ /* 0x000fe20000004100 */
[----:B------:R-:W0:Y:S01]  /*2740*/  MUFU.RCP R159, R181 ;  /* 0x000000b5009f7308 */ /* 0x000e220000001000 */
[----:B--2---:R-:W-:Y:S01]  /*2750*/  FMUL.FTZ R28, R15, R164 ;  /* 0x000000a40f1c7220 */ /* 0x004fe20000410000 */
[----:B------:R-:W-:-:S02]  /*2760*/  HADD2.F32 R164, -RZ, R147.H1_H1 ;  /* 0x30000093ffa47230 */ /* 0x000fc40000004100 */
[----:B------:R-:W-:Y:S02]  /*2770*/  HADD2.F32 R15, -RZ, R139.H0_H0 ;  /* 0x2000008bff0f7230 */ /* 0x000fe40000004100 */
[----:B------:R-:W-:Y:S02]  /*2780*/  HADD2.F32 R147, -RZ, R140.H0_H0 ;  /* 0x2000008cff937230 */ /* 0x000fe40000004100 */
[----:B------:R-:W1:Y:S01]  /*2790*/  MUFU.RCP R155, R176 ;  /* 0x000000b0009b7308 */ /* 0x000e620000001000 */
[----:B---3--:R-:W-:Y:S01]  /*27a0*/  FMUL.FTZ R160, R189, R160 ;  /* 0x000000a0bda07220 */ /* 0x008fe20000410000 */
[----:B------:R-:W-:Y:S02]  /*27b0*/  HADD2.F32 R189, -RZ, R142.H0_H0 ;  /* 0x2000008effbd7230 */ /* 0x000fe40000004100 */
[----:B------:R-:W-:Y:S01]  /*27c0*/  FMUL.FTZ R173, R173, R15 ;  /* 0x0000000fadad7220 */ /* 0x000fe20000410000 */
[----:B------:R-:W-:Y:S02]  /*27d0*/  HADD2.F32 R10, -RZ, R136.H1_H1 ;  /* 0x30000088ff0a7230 */ /* 0x000fe40000004100 */
[----:B------:R-:W-:Y:S01]  /*27e0*/  FMUL.FTZ R217, R15, R150 ;  /* 0x000000960fd97220 */ /* 0x000fe20000410000 */
[----:B------:R-:W-:-:S02]  /*27f0*/  HADD2.F32 R14, -RZ, R138.H1_H1 ;  /* 0x3000008aff0e7230 */ /* 0x000fc40000004100 */
[----:B------:R-:W-:Y:S01]  /*2800*/  FMUL.FTZ R167, R167, R189 ;  /* 0x000000bda7a77220 */ /* 0x000fe20000410000 */
[----:B------:R-:W2:Y:S01]  /*2810*/  MUFU.RCP R180, R198 ;  /* 0x000000c600b47308 */ /* 0x000ea20000001000 */
[----:B0-----:R-:W-:Y:S01]  /*2820*/  FMUL.FTZ R159, R182, R159 ;  /* 0x0000009fb69f7220 */ /* 0x001fe20000410000 */
[----:B------:R-:W-:Y:S02]  /*2830*/  HADD2.F32 R182, -RZ, R140.H1_H1 ;  /* 0x3000008cffb67230 */ /* 0x000fe40000004100 */
[----:B------:R-:W-:Y:S01]  /*2840*/  FFMA.FTZ R140, R134, R161, R141 ;  /* 0x000000a1868c7223 */ /* 0x000fe2000001008d */
[----:B------:R-:W-:Y:S02]  /*2850*/  HADD2.F32 R171, -RZ, R126.H0_H0 ;  /* 0x2000007effab7230 */ /* 0x000fe40000004100 */
[----:B------:R-:W-:Y:S02]  /*2860*/  HADD2.F32 R8, -RZ, R121.H0_H0 ;  /* 0x20000079ff087230 */ /* 0x000fe40000004100 */
[----:B------:R-:W-:Y:S01]  /*2870*/  FMUL.FTZ R170, R170, R182 ;  /* 0x000000b6aaaa7220 */ /* 0x000fe20000410000 */
[----:B------:R0:W3:Y:S01]  /*2880*/  MUFU.RCP R2, R166 ;  /* 0x000000a600027308 */ /* 0x0000e20000001000 */
[----:B-1----:R-:W-:Y:S01]  /*2890*/  FMUL.FTZ R155, R190, R155 ;  /* 0x0000009bbe9b7220 */ /* 0x002fe20000410000 */
[----:B------:R-:W-:-:S02]  /*28a0*/  HADD2.F32 R190, -RZ, R142.H1_H1 ;  /* 0x3000008effbe7230 */ /* 0x000fc40000004100 */
[----:B------:R-:W-:Y:S01]  /*28b0*/  FADD.FTZ R142, R143, R134 ;  /* 0x000000868f8e7221 */ /* 0x000fe20000010000 */
[----:B------:R-:W-:Y:S01]  /*28c0*/  FMUL.FTZ R143, R178, R165 ;  /* 0x000000a5b28f7220 */ /* 0x000fe20000410000 */
[----:B------:R-:W-:Y:S02]  /*28d0*/  HADD2.F32 R12, -RZ, R121.H1_H1 ;  /* 0x30000079ff0c7230 */ /* 0x000fe40000004100 */
[--C-:B------:R-:W-:Y:S01]  /*28e0*/  HADD2.F32 R13, -RZ, R120.reuse.H0_H0 ;  /* 0x20000078ff0d7230 */ /* 0x100fe20000004100 */
[----:B------:R-:W1:Y:S01]  /*28f0*/  MUFU.RCP R9, R5 ;  /* 0x0000000500097308 */ /* 0x000e620000001000 */
[----:B--2---:R-:W-:Y:S01]  /*2900*/  FMUL.FTZ R16, R205, R180 ;  /* 0x000000b4cd107220 */ /* 0x004fe20000410000 */
[----:B------:R-:W-:Y:S02]  /*2910*/  HADD2.F32 R180, -RZ, R139.H1_H1 ;  /* 0x3000008bffb47230 */ /* 0x000fe40000004100 */
[----:B------:R-:W-:Y:S01]  /*2920*/  FMUL.FTZ R139, R186, R149 ;  /* 0x00000095ba8b7220 */ /* 0x000fe20000410000 */
[----:B0-----:R-:W-:Y:S01]  /*2930*/  FMUL.FTZ R166, R166, R190 ;  /* 0x000000bea6a67220 */ /* 0x001fe20000410000 */
[----:B------:R-:W-:-:S02]  /*2940*/  HADD2.F32 R187, -RZ, R120.H1_H1 ;  /* 0x30000078ffbb7230 */ /* 0x000fc40000004100 */
[----:B------:R-:W0:Y:S01]  /*2950*/  MUFU.RCP R154, R175 ;  /* 0x000000af009a7308 */ /* 0x000e220000001000 */
[----:B---3--:R-:W-:-:S07]  /*2960*/  FMUL.FTZ R25, R25, R2 ;  /* 0x0000000219197220 */ /* 0x008fce0000410000 */
[----:B------:R-:W2:Y:S01]  /*2970*/  MUFU.RCP R11, R200 ;  /* 0x000000c8000b7308 */ /* 0x000ea20000001000 */
[----:B-1----:R-:W-:Y:S01]  /*2980*/  FMUL.FTZ R23, R196, R9 ;  /* 0x00000009c4177220 */ /* 0x002fe20000410000 */
[----:B------:R-:W-:Y:S02]  /*2990*/  HADD2.F32 R9, -RZ, R136.H0_H0 ;  /* 0x20000088ff097230 */ /* 0x000fe40000004100 */
[----:B------:R-:W-:Y:S01]  /*29a0*/  FMUL.FTZ R136, R179, R164 ;  /* 0x000000a4b3887220 */ /* 0x000fe20000410000 */
[--C-:B------:R-:W-:Y:S02]  /*29b0*/  HADD2.F32 R196, -RZ, R145.reuse.H1_H1 ;  /* 0x30000091ffc47230 */ /* 0x100fe40000004100 */
[----:B------:R-:W-:Y:S01]  /*29c0*/  FADD.FTZ R179, R142, R139 ;  /* 0x0000008b8eb37221 */ /* 0x000fe20000010000 */
[----:B------:R-:W-:Y:S01]  /*29d0*/  FMUL.FTZ R142, R174, R14 ;  /* 0x0000000eae8e7220 */ /* 0x000fe20000410000 */
[----:B------:R-:W-:Y:S01]  /*29e0*/  FMUL.FTZ R141, R177, R9 ;  /* 0x00000009b18d7220 */ /* 0x000fe20000410000 */
[----:B------:R-:W1:Y:S01]  /*29f0*/  MUFU.RCP R156, R177 ;  /* 0x000000b1009c7308 */ /* 0x000e620000001000 */
[----:B0-----:R-:W-:Y:S01]  /*2a00*/  FMUL.FTZ R154, R195, R154 ;  /* 0x0000009ac39a7220 */ /* 0x001fe20000410000 */
[----:B------:R-:W-:-:S02]  /*2a10*/  HADD2.F32 R195, -RZ, R145.H0_H0 ;  /* 0x20000091ffc37230 */ /* 0x000fc40000004100 */
[----:B------:R-:W-:Y:S01]  /*2a20*/  FFMA.FTZ R145, R139, R160, R140 ;  /* 0x000000a08b917223 */ /* 0x000fe2000001008c */
[----:B------:R-:W-:-:S03]  /*2a30*/  FMUL.FTZ R140, R176, R10 ;  /* 0x0000000ab08c7220 */ /* 0x000fc60000410000 */
[----:B------:R0:W3:Y:S01]  /*2a40*/  MUFU.RCP R31, R172 ;  /* 0x000000ac001f7308 */ /* 0x0000e20000001000 */
[----:B--2---:R-:W-:Y:S01]  /*2a50*/  FMUL.FTZ R2, R206, R11 ;  /* 0x0000000bce027220 */ /* 0x004fe20000410000 */
[----:B------:R-:W-:Y:S02]  /*2a60*/  HADD2.F32 R11, -RZ, R138.H0_H0 ;  /* 0x2000008aff0b7230 */ /* 0x000fe40000004100 */
[----:B------:R-:W-:Y:S01]  /*2a70*/  FMUL.FTZ R138, R181, R148 ;  /* 0x00000094b58a7220 */ /* 0x000fe20000410000 */
[----:B------:R-:W-:Y:S01]  /*2a80*/  FMUL.FTZ R181, R8, R195 ;  /* 0x000000c308b57220 */ /* 0x000fe20000410000 */
[----:B------:R-:W-:Y:S02]  /*2a90*/  FMUL.FTZ R237, R201, R2 ;  /* 0x00000002c9ed7220 */ /* 0x000fe40000410000 */
[----:B------:R-:W-:Y:S01]  /*2aa0*/  FADD.FTZ R176, R179, R138 ;  /* 0x0000008ab3b07221 */ /* 0x000fe20000010000 */
[----:B------:R2:W4:Y:S01]  /*2ab0*/  MUFU.RCP R30, R171 ;  /* 0x000000ab001e7308 */ /* 0x0005220000001000 */
[----:B-1----:R-:W-:Y:S01]  /*2ac0*/  FMUL.FTZ R156, R193, R156 ;  /* 0x0000009cc19c7220 */ /* 0x002fe20000410000 */
[----:B------:R-:W-:-:S02]  /*2ad0*/  HADD2.F32 R193, -RZ, R144.H0_H0 ;  /* 0x20000090ffc17230 */ /* 0x000fc40000004100 */
[----:B------:R-:W-:Y:S01]  /*2ae0*/  FADD.FTZ R177, R176, R143 ;  /* 0x0000008fb0b17221 */ /* 0x000fe20000010000 */
[----:B0-----:R-:W-:-:S03]  /*2af0*/  FMUL.FTZ R172, R172, R180 ;  /* 0x000000b4acac7220 */ /* 0x001fc60000410000 */
[----:B------:R-:W-:Y:S01]  /*2b00*/  FADD.FTZ R174, R177, R136 ;  /* 0x00000088b1ae7221 */ /* 0x000fe20000010000 */
[----:B------:R-:W0:Y:S01]  /*2b10*/  MUFU.RCP R207, R8 ;  /* 0x0000000800cf7308 */ /* 0x000e220000001000 */
[----:B---3--:R-:W-:Y:S01]  /*2b20*/  FMUL.FTZ R31, R194, R31 ;  /* 0x0000001fc21f7220 */ /* 0x008fe20000410000 */
[----:B------:R-:W-:Y:S02]  /*2b30*/  HADD2.F32 R194, -RZ, R144.H1_H1 ;  /* 0x30000090ffc27230 */ /* 0x000fe40000004100 */
[----:B------:R-:W-:Y:S01]  /*2b40*/  FFMA.FTZ R144, R138, R159, R145 ;  /* 0x0000009f8a907223 */ /* 0x000fe20000010091 */
[----:B------:R-:W-:Y:S01]  /*2b50*/  FMUL.FTZ R145, R175, R11 ;  /* 0x0000000baf917220 */ /* 0x000fe20000410000 */
[----:B------:R-:W-:Y:S01]  /*2b60*/  FADD.FTZ R177, R174, R141 ;  /* 0x0000008daeb17221 */ /* 0x000fe20000010000 */
[----:B--2---:R-:W-:Y:S01]  /*2b70*/  FMUL.FTZ R171, R171, R147 ;  /* 0x00000093abab7220 */ /* 0x004fe20000410000 */
[----:B------:R-:W-:Y:S01]  /*2b80*/  FFMA.FTZ R175, R143, R158, R144 ;  /* 0x0000009e8faf7223 */ /* 0x000fe20000010090 */
[----:B------:R-:W1:Y:S01]  /*2b90*/  MUFU.RCP R210, R12 ;  /* 0x0000000c00d27308 */ /* 0x000e620000001000 */
[----:B------:R-:W-:Y:S01]  /*2ba0*/  FADD.FTZ R174, R177, R140 ;  /* 0x0000008cb1ae7221 */ /* 0x000fe20000010000 */
[----:B----4-:R-:W-:Y:S01]  /*2bb0*/  FMUL.FTZ R30, R197, R30 ;  /* 0x0000001ec51e7220 */ /* 0x010fe20000410000 */
[----:B------:R-:W-:Y:S01]  /*2bc0*/  FFMA.FTZ R144, R136, R157, R175 ;  /* 0x0000009d88907223 */ /* 0x000fe200000100af */
[----:B------:R-:W-:-:S02]  /*2bd0*/  HADD2.F32 R197, -RZ, R146.H0_H0 ;  /* 0x20000092ffc57230 */ /* 0x000fc40000004100 */
        /* <DEDUP_REMOVED lines=13> */
[----:B------:R0:W3:Y:S01]  /*2cb0*/  MUFU.RCP R211, R187 ;  /* 0x000000bb00d37308 */ /* 0x0000e20000001000 */
[----:B------:R-:W-:Y:S01]  /*2cc0*/  FFMA.FTZ R4, R142, R153, R177 ;  /* 0x000000998e047223 */ /* 0x000fe200000100b1 */
[----:B------:R-:W-:Y:S01]  /*2cd0*/  FMUL.FTZ R176, R12, R196 ;  /* 0x000000c40cb07220 */ /* 0x000fe20000410000 */
[----:B------:R-:W-:Y:S01]  /*2ce0*/  FADD.FTZ R7, R6, R171 ;  /* 0x000000ab06077221 */ /* 0x000fe20000010000 */
[----:B-1----:R-:W-:Y:S01]  /*2cf0*/  FMUL.FTZ R19, R203, R210 ;  /* 0x000000d2cb137220 */ /* 0x002fe20000410000 */
[----:B------:R-:W-:Y:S01]  /*2d00*/  FFMA.FTZ R5, R173, R150, R4 ;  /* 0x00000096ad057223 */ /* 0x000fe20000010004 */
[----:B------:R-:W-:-:S02]  /*2d10*/  HADD2.F32 R146, -RZ, R146.H1_H1 ;  /* 0x30000092ff927230 */ /* 0x000fc40000004100 */
[----:B------:R-:W-:Y:S01]  /*2d20*/  FADD.FTZ R6, R7, R170 ;  /* 0x000000aa07067221 */ /* 0x000fe20000010000 */
[----:B--2---:R-:W-:Y:S01]  /*2d30*/  FMUL.FTZ R18, R18, R209 ;  /* 0x000000d112127220 */ /* 0x004fe20000410000 */
[----:B------:R-:W-:Y:S01]  /*2d40*/  FFMA.FTZ R4, R172, R31, R5 ;  /* 0x0000001fac047223 */ /* 0x000fe20000010005 */
[----:B------:R-:W-:Y:S01]  /*2d50*/  FMUL.FTZ R185, R13, R197 ;  /* 0x000000c50db97220 */ /* 0x000fe20000410000 */
[----:B------:R-:W-:Y:S01]  /*2d60*/  FADD.FTZ R207, R6, R169 ;  /* 0x000000a906cf7221 */ /* 0x000fe20000010000 */
[----:B------:R-:W-:Y:S01]  /*2d70*/  FMUL.FTZ R178, R187, R146 ;  /* 0x00000092bbb27220 */ /* 0x000fe20000410000 */
[----:B------:R-:W-:Y:S01]  /*2d80*/  FFMA.FTZ R5, R171, R30, R4 ;  /* 0x0000001eab057223 */ /* 0x000fe20000010004 */
[----:B0-----:R-:W-:Y:S01]  /*2d90*/  FMUL.FTZ R187, R198, R199 ;  /* 0x000000c7c6bb7220 */ /* 0x001fe20000410000 */
        /* <DEDUP_REMOVED lines=50> */
[-C--:B------:R-:W-:Y:S01]  /*30c0*/  FFMA.FTZ R188, R178, R17.reuse, R229 ;  /* 0x00000011b2bc7223 */ /* 0x080fe200000100e5 */
[----:B------:R-:W-:Y:S01]  /*30d0*/  FMUL.FTZ R231, R146, R17 ;  /* 0x0000001192e77220 */ /* 0x000fe20000410000 */
[----:B------:R-:W-:-:S02]  /*30e0*/  FMUL.FTZ R202, R199, R16 ;  /* 0x00000010c7ca7220 */ /* 0x000fc40000410000 */
[----:B------:R-:W-:Y:S01]  /*30f0*/  FFMA.FTZ R204, R187, R16, R188 ;  /* 0x00000010bbcc7223 */ /* 0x000fe200000100bc */
[----:B------:R-:W-:-:S03]  /*3100*/  FADD.FTZ R188, R206, R203 ;  /* 0x000000cbcebc7221 */ /* 0x000fc60000010000 */
[----:B------:R-:W-:-:S07]  /*3110*/  FFMA.FTZ R229, R203, R2, R204 ;  /* 0x00000002cbe57223 */ /* 0x000fce00000100cc */
.L_x_1383:
[----:B------:R-:W0:Y:S01]  /*3120*/  SHFL.DOWN PT, R239, R188, 0x10, 0x1f ;  /* 0x0a001f00bcef7f89 */ /* 0x000e2200000e0000 */
[----:B------:R-:W-:Y:S01]  /*3130*/  FADD.FTZ R36, R5, R36 ;  /* 0x0000002405247221 */ /* 0x000fe20000010000 */
[----:B------:R-:W-:Y:S01]  /*3140*/  FADD.FTZ R44, R205, R44 ;  /* 0x0000002ccd2c7221 */ /* 0x000fe20000010000 */
[----:B------:R-:W-:Y:S01]  /*3150*/  FADD.FTZ R42, R177, R42 ;  /* 0x0000002ab12a7221 */ /* 0x000fe20000010000 */
[----:B------:R-:W1:Y:S01]  /*3160*/  SHFL.DOWN PT, R204, R229, 0x10, 0x1f ;  /* 0x0a001f00e5cc7f89 */ /* 0x000e6200000e0000 */
[----:B------:R-:W2:Y:S01]  /*3170*/  LDC R177, c[0x0][0x380] ;  /* 0x0000e000ffb17b82 */ /* 0x000ea20000000800 */
[----:B------:R-:W-:Y:S01]  /*3180*/  FADD.FTZ R38, R7, R38 ;  /* 0x0000002607267221 */ /* 0x000fe20000010000 */
[----:B------:R-:W-:Y:S01]  /*3190*/  FADD.FTZ R40, R13, R40 ;  /* 0x000000280d287221 */ /* 0x000fe20000010000 */
[----:B------:R-:W3:Y:S01]  /*31a0*/  S2R R205, SR_CgaCtaId ;  /* 0x0000000000cd7919 */ /* 0x000ee20000008800 */
[----:B------:R-:W-:Y:S01]  /*31b0*/  FADD.FTZ R65, R12, R65 ;  /* 0x000000410c417221 */ /* 0x000fe20000010000 */
[----:B------:R-:W-:Y:S01]  /*31c0*/  FADD.FTZ R84, R191, R84 ;  /* 0x00000054bf547221 */ /* 0x000fe20000010000 */
[----:B------:R-:W-:Y:S01]  /*31d0*/  ISETP.NE.AND P0, PT, R133, RZ, PT ;  /* 0x000000ff8500720c */ /* 0x000fe20003f05270 */
[----:B------:R-:W-:Y:S01]  /*31e0*/  FADD.FTZ R77, R146, R77 ;  /* 0x0000004d924d7221 */ /* 0x000fe20000010000 */
[----:B------:R-:W4:Y:S01]  /*31f0*/  LDC.64 R12, c[0x0][0x3c0] ;  /* 0x0000f000ff0c7b82 */ /* 0x000f220000000a00 */
[----:B------:R-:W-:Y:S01]  /*3200*/  FADD.FTZ R59, R4, R59 ;  /* 0x0000003b043b7221 */ /* 0x000fe20000010000 */
[----:B------:R-:W-:Y:S01]  /*3210*/  LOP3.LUT R146, R103, 0x1, RZ, 0xc0, !PT ;  /* 0x0000000167927812 */ /* 0x000fe200078ec0ff */
[----:B------:R-:W-:Y:S01]  /*3220*/  FADD.FTZ R61, R6, R61 ;  /* 0x0000003d063d7221 */ /* 0x000fe20000010000 */
[----:B------:R-:W-:Y:S01]  /*3230*/  MOV R4, 0x400 ;  /* 0x0000040000047802 */ /* 0x000fe20000000f00 */
[----:B------:R-:W-:Y:S01]  /*3240*/  FADD.FTZ R63, R8, R63 ;  /* 0x0000003f083f7221 */ /* 0x000fe20000010000 */
[----:B------:R-:W-:Y:S01]  /*3250*/  IADD3 R6, PT, PT, -R146, RZ, RZ ;  /* 0x000000ff92067210 */ /* 0x000fe20007ffe1ff */
[----:B------:R-:W-:Y:S01]  /*3260*/  FADD.FTZ R92, R15, R92 ;  /* 0x0000005c0f5c7221 */ /* 0x000fe20000010000 */
[----:B------:R-:W-:Y:S01]  /*3270*/  ISETP.NE.AND P2, PT, R152, RZ, PT ;  /* 0x000000ff9800720c */ /* 0x000fe20003f45270 */
[----:B------:R-:W-:Y:S01]  /*3280*/  FADD.FTZ R93, R14, R93 ;  /* 0x0000005d0e5d7221 */ /* 0x000fe20000010000 */
[----:B------:R-:W-:Y:S01]  /*3290*/  BSSY.RECONVERGENT B0, `(.L_x_1384) ;  /* 0x0000055000007945 */ /* 0x000fe20003800200 */
        /* <DEDUP_REMOVED lines=57> */
[----:B------:R-:W-:Y:S02]  /*3630*/  @!P0 SHF.R.U32.HI R6, RZ, 0x2, R152 ;  /* 0x00000002ff068819 */ /* 0x000fe40000011698 */
[----:B------:R-:W-:Y:S02]  /*3640*/  IADD3 R5, PT, PT, R8, 0x20, RZ ;  /* 0x0000002008057810 */ /* 0x000fe40007ffe0ff */
[----:B------:R-:W-:Y:S02]  /*3650*/  IADD3 R15, P3, PT, R104, R15, RZ ;  /* 0x0000000f680f7210 */ /* 0x000fe40007f7e0ff */
[----:B------:R-:W-:Y:S02]  /*3660*/  @!P0 LOP3.LUT R6, R6, 0xf8, RZ, 0xc0, !PT ;  /* 0x000000f806068812 */ /* 0x000fe400078ec0ff */
[----:B------:R-:W-:-:S02]  /*3670*/  IADD3.X R14, PT, PT, RZ, RZ, RZ, P3, !PT ;  /* 0x000000ffff0e7210 */ /* 0x000fc40001ffe4ff */
[----:B----4-:R-:W-:-:S04]  /*3680*/  LEA R12, P3, R15, R12, 0x3 ;  /* 0x0000000c0f0c7211 */ /* 0x010fc800078618ff */
[----:B------:R-:W-:Y:S01]  /*3690*/  LEA.HI.X R13, R15, R13, R14, 0x3, P3 ;  /* 0x0000000d0f0d7211 */ /* 0x000fe200018f1c0e */
[----:B0-----:R-:W-:Y:S01]  /*36a0*/  FADD.FTZ R4, R188, R7 ;  /* 0x00000007bc047221 */ /* 0x001fe20000010000 */
[----:B------:R-:W-:Y:S01]  /*36b0*/  SEL R7, R5, R8, P1 ;  /* 0x0000000805077207 */ /* 0x000fe20000800000 */
[----:B------:R-:W-:-:S04]  /*36c0*/  @!P2 IMAD.WIDE.U32 R14, R135, 0x8, R12 ;  /* 0x00000008870ea825 */ /* 0x000fc800078e000c */
[----:B-1----:R-:W-:Y:S01]  /*36d0*/  FADD.FTZ R5, R208, R191 ;  /* 0x000000bfd0057221 */ /* 0x002fe20000010000 */
[----:B------:R-:W-:-:S05]  /*36e0*/  @!P0 IADD3 R6, PT, PT, R7, R6, RZ ;  /* 0x0000000607068210 */ /* 0x000fca0007ffe0ff */
        /* <DEDUP_REMOVED lines=15> */
.L_x_1385:
[----:B------:R-:W-:Y:S05]  /*37e0*/  BSYNC.RECONVERGENT B0 ;  /* 0x0000000000007941 */ /* 0x000fea0003800200 */
.L_x_1384:
        /* <DEDUP_REMOVED lines=25> */
.L_x_1387:
[----:B------:R-:W2:Y:S04]  /*3980*/  LDG.E.STRONG.GPU R6, desc[UR4][R4.64] ;  /* 0x0000000404067981 */ /* 0x000ea8000c1ef900 */
[----:B--2---:R-:W-:Y:S01]  /*3990*/  CCTL.IVALL ;  /* 0x00000000ff00798f */ /* 0x004fe20002000000 */
[----:B------:R-:W-:Y:S05]  /*39a0*/  YIELD ;  /* 0x0000000000007946 */ /* 0x000fea0003800000 */
[----:B------:R-:W-:-:S13]  /*39b0*/  ISETP.NE.AND P2, PT, R6, R9, PT ;  /* 0x000000090600720c */ /* 0x000fda0003f45270 */
[----:B------:R-:W-:Y:S05]  /*39c0*/  @P2 BRA `(.L_x_1387) ;  /* 0xfffffffc00ec2947 */ /* 0x000fea000383ffff */
.L_x_1386:
        /* <DEDUP_REMOVED lines=75> */
[----:B------:R-:W-:Y:S01]  /*3e80*/  FMUL.FTZ R28, R32, R29 ;  /* 0x0000001d201c7220 */ /* 0x000fe20000410000 */
[----:B------:R-:W-:Y:S01]  /*3e90*/  FADD.FTZ R173, -R150, R173 ;  /* 0x000000ad96ad7221 */ /* 0x000fe20000010100 */
[----:B------:R-:W-:Y:S01]  /*3ea0*/  FADD.FTZ R203, -R6, R203 ;  /* 0x000000cb06cb7221 */ /* 0x000fe20000010100 */
[C---:B------:R-:W-:Y:S01]  /*3eb0*/  FMUL.FTZ R29, R32.reuse, R161 ;  /* 0x000000a1201d7220 */ /* 0x040fe20000410000 */
[C---:B------:R-:W-:Y:S01]  /*3ec0*/  FMUL.FTZ R30, R32.reuse, R139 ;  /* 0x0000008b201e7220 */ /* 0x040fe20000410000 */
[C---:B------:R-:W-:Y:S01]  /*3ed0*/  FMUL.FTZ R31, R32.reuse, R31 ;  /* 0x0000001f201f7220 */ /* 0x040fe20000410000 */
[----:B------:R-:W-:Y:S01]  /*3ee0*/  FADD.FTZ R149, -R9, R170 ;  /* 0x000000aa09957221 */ /* 0x000fe20000010100 */
[C---:B------:R-:W-:Y:S01]  /*3ef0*/  FMUL.FTZ R138, R32.reuse, R143 ;  /* 0x0000008f208a7220 */ /* 0x040fe20000410000 */
[C---:B------:R-:W-:Y:S01]  /*3f00*/  FMUL.FTZ R139, R32.reuse, R157 ;  /* 0x0000009d208b7220 */ /* 0x040fe20000410000 */
[C---:B------:R-:W-:Y:S01]  /*3f10*/  FMUL.FTZ R140, R32.reuse, R141 ;  /* 0x0000008d208c7220 */ /* 0x040fe20000410000 */
[----:B------:R-:W-:Y:S01]  /*3f20*/  FADD.FTZ R159, -R27, R168 ;  /* 0x000000a81b9f7221 */ /* 0x000fe20000010100 */
[----:B------:R-:W-:Y:S01]  /*3f30*/  FMUL.FTZ R141, R32, R155 ;  /* 0x0000009b208d7220 */ /* 0x000fe20000410000 */
        /* <DEDUP_REMOVED lines=16> */
[--C-:B------:R-:W-:Y:S01]  /*4040*/  IMAD.WIDE.U32 R12, R49, 0x8, R2.reuse ;  /* 0x00000008310c7825 */ /* 0x100fe200078e0002 */
[----:B------:R0:W-:Y:S03]  /*4050*/  STG.E.64 desc[UR4][R4.64], R28 ;  /* 0x0000001c04007986 */ /* 0x0001e6000c101b04 */
[C---:B------:R-:W-:Y:S01]  /*4060*/  FMUL.FTZ R146, R32.reuse, R171 ;  /* 0x000000ab20927220 */ /* 0x040fe20000410000 */
[----:B------:R-:W-:Y:S01]  /*4070*/  FMUL.FTZ R147, R32, R149 ;  /* 0x0000009520937220 */ /* 0x000fe20000410000 */
[----:B------:R-:W-:Y:S01]  /*4080*/  IMAD.WIDE.U32 R14, R47, 0x8, R2 ;  /* 0x000000082f0e7825 */ /* 0x000fe200078e0002 */
[----:B------:R1:W-:Y:S03]  /*4090*/  STG.E.64 desc[UR4][R4.64+0x1000], R30 ;  /* 0x0010001e04007986 */ /* 0x0003e6000c101b04 */
[----:B------:R-:W-:Y:S01]  /*40a0*/  FADD.FTZ R181, -R20, R181 ;  /* 0x000000b514b57221 */ /* 0x000fe20000010100 */
[----:B------:R-:W-:Y:S01]  /*40b0*/  FADD.FTZ R189, -R19, R176 ;  /* 0x000000b013bd7221 */ /* 0x000fe20000010100 */
[----:B------:R-:W-:Y:S01]  /*40c0*/  FADD.FTZ R185, -R18, R185 ;  /* 0x000000b912b97221 */ /* 0x000fe20000010100 */
[--C-:B------:R-:W-:Y:S01]  /*40d0*/  IMAD.WIDE.U32 R16, R45, 0x8, R2.reuse ;  /* 0x000000082d107825 */ /* 0x100fe200078e0002 */
[----:B------:R2:W-:Y:S03]  /*40e0*/  STG.E.64 desc[UR4][R6.64], R138 ;  /* 0x0000008a06007986 */ /* 0x0005e6000c101b04 */
[C---:B------:R-:W-:Y:S01]  /*40f0*/  FMUL.FTZ R148, R32.reuse, R169 ;  /* 0x000000a920947220 */ /* 0x040fe20000410000 */
[C---:B------:R-:W-:Y:S01]  /*4100*/  FMUL.FTZ R149, R32.reuse, R159 ;  /* 0x0000009f20957220 */ /* 0x040fe20000410000 */
[--C-:B------:R-:W-:Y:S01]  /*4110*/  IMAD.WIDE.U32 R18, R43, 0x8, R2.reuse ;  /* 0x000000082b127825 */ /* 0x100fe200078e0002 */
[----:B------:R3:W-:Y:S03]  /*4120*/  STG.E.64 desc[UR4][R10.64], R140 ;  /* 0x0000008c0a007986 */ /* 0x0007e6000c101b04 */
[C---:B0-----:R-:W-:Y:S01]  /*4130*/  FMUL.FTZ R28, R32.reuse, R181 ;  /* 0x000000b5201c7220 */ /* 0x041fe20000410000 */
[C---:B------:R-:W-:Y:S01]  /*4140*/  FMUL.FTZ R29, R32.reuse, R189 ;  /* 0x000000bd201d7220 */ /* 0x040fe20000410000 */
[--C-:B------:R-:W-:Y:S01]  /*4150*/  IMAD.WIDE.U32 R20, R41, 0x8, R2.reuse ;  /* 0x0000000829147825 */ /* 0x100fe200078e0002 */
[----:B------:R0:W-:Y:S03]  /*4160*/  STG.E.64 desc[UR4][R8.64], R142 ;  /* 0x0000008e08007986 */ /* 0x0001e6000c101b04 */
[C---:B-1----:R-:W-:Y:S01]  /*4170*/  FMUL.FTZ R4, R32.reuse, R167 ;  /* 0x000000a720047220 */ /* 0x042fe20000410000 */
[C---:B------:R-:W-:Y:S01]  /*4180*/  FMUL.FTZ R5, R32.reuse, R163 ;  /* 0x000000a320057220 */ /* 0x040fe20000410000 */
[--C-:B------:R-:W-:Y:S01]  /*4190*/  IMAD.WIDE.U32 R22, R39, 0x8, R2.reuse ;  /* 0x0000000827167825 */ /* 0x100fe200078e0002 */
[----:B------:R1:W-:Y:S03]  /*41a0*/  STG.E.64 desc[UR4][R12.64], R144 ;  /* 0x000000900c007986 */ /* 0x0003e6000c101b04 */
[C---:B--2---:R-:W-:Y:S01]  /*41b0*/  FMUL.FTZ R6, R32.reuse, R175 ;  /* 0x000000af20067220 */ /* 0x044fe20000410000 */
[C---:B------:R-:W-:Y:S01]  /*41c0*/  FMUL.FTZ R7, R32.reuse, R165 ;  /* 0x000000a520077220 */ /* 0x040fe20000410000 */
[--C-:B------:R-:W-:Y:S01]  /*41d0*/  IMAD.WIDE.U32 R24, R37, 0x8, R2.reuse ;  /* 0x0000000825187825 */ /* 0x100fe200078e0002 */
[----:B------:R2:W-:Y:S03]  /*41e0*/  STG.E.64 desc[UR4][R14.64], R146 ;  /* 0x000000920e007986 */ /* 0x0005e6000c101b04 */
[C---:B---3--:R-:W-:Y:S01]  /*41f0*/  FMUL.FTZ R10, R32.reuse, R179 ;  /* 0x000000b3200a7220 */ /* 0x048fe20000410000 */
[C---:B------:R-:W-:Y:S01]  /*4200*/  FMUL.FTZ R11, R32.reuse, R183 ;  /* 0x000000b7200b7220 */ /* 0x040fe20000410000 */
[--C-:B------:R-:W-:Y:S01]  /*4210*/  IMAD.WIDE.U32 R26, R35, 0x8, R2.reuse ;  /* 0x00000008231a7825 */ /* 0x100fe200078e0002 */
[----:B------:R2:W-:Y:S03]  /*4220*/  STG.E.64 desc[UR4][R16.64], R148 ;  /* 0x0000009410007986 */ /* 0x0005e6000c101b04 */
[C---:B0-----:R-:W-:Y:S01]  /*4230*/  FMUL.FTZ R8, R32.reuse, R185 ;  /* 0x000000b920087220 */ /* 0x041fe20000410000 */
[C---:B------:R-:W-:Y:S01]  /*4240*/  FMUL.FTZ R9, R32.reuse, R191 ;  /* 0x000000bf20097220 */ /* 0x040fe20000410000 */
[----:B------:R-:W-:Y:S01]  /*4250*/  IMAD.WIDE.U32 R2, R33, 0x8, R2 ;  /* 0x0000000821027825 */ /* 0x000fe200078e0002 */
[----:B------:R2:W-:Y:S03]  /*4260*/  STG.E.64 desc[UR4][R18.64], R4 ;  /* 0x0000000412007986 */ /* 0x0005e6000c101b04 */
[C---:B-1----:R-:W-:Y:S01]  /*4270*/  FMUL.FTZ R12, R32.reuse, R187 ;  /* 0x000000bb200c7220 */ /* 0x042fe20000410000 */
[----:B------:R-:W-:Y:S01]  /*4280*/  FMUL.FTZ R13, R32, R203 ;  /* 0x000000cb200d7220 */ /* 0x000fe20000410000 */
[----:B------:R2:W-:Y:S04]  /*4290*/  STG.E.64 desc[UR4][R20.64], R6 ;  /* 0x0000000614007986 */ /* 0x0005e8000c101b04 */
[----:B------:R2:W-:Y:S04]  /*42a0*/  STG.E.64 desc[UR4][R22.64], R10 ;  /* 0x0000000a16007986 */ /* 0x0005e8000c101b04 */
        /* <DEDUP_REMOVED lines=9> */
[----:B--2---:R-:W-:-:S02]  /*4340*/  MOV R6, R69 ;  /* 0x0000004500067202 */ /* 0x004fc40000000f00 */
        /* <DEDUP_REMOVED lines=36> */
.L_x_1379:
[----:B------:R-:W0:Y:S01]  /*4590*/  LDC.64 R56, c[0x0][0x3e0] ;  /* 0x0000f800ff387b82 */ /* 0x000e220000000a00 */
        /* <DEDUP_REMOVED lines=14> */
[C---:B------:R-:W-:Y:S01]  /*4680*/  IMAD.WIDE.U32 R12, R15.reuse, 0x8, R56 ;  /* 0x000000080f0c7825 */ /* 0x040fe200078e0038 */
[----:B------:R0:W-:Y:S03]  /*4690*/  STG.E.64 desc[UR4][R8.64], R102 ;  /* 0x0000006608007986 */ /* 0x0001e6000c101b04 */
[----:B-1----:R-:W-:-:S04]  /*46a0*/  IMAD.WIDE.U32 R14, R15, 0x8, R58 ;  /* 0x000000080f0e7825 */ /* 0x002fc800078e003a */
[----:B------:R-:W-:-:S04]  /*46b0*/  IMAD.WIDE.U32 R16, R19, 0x8, R56 ;  /* 0x0000000813107825 */ /* 0x000fc800078e0038 */
[----:B------:R-:W-:Y:S01]  /*46c0*/  IMAD.WIDE.U32 R18, R19, 0x8, R58 ;  /* 0x0000000813127825 */ /* 0x000fe200078e003a */
[----:B0-----:R-:W-:-:S03]  /*46d0*/  IADD3 R103, PT, PT, R11, 0x1a00, RZ ;  /* 0x00001a000b677810 */ /* 0x001fc60007ffe0ff */
        /* <DEDUP_REMOVED lines=49> */
.L_x_1389:
        /* <DEDUP_REMOVED lines=9> */
.L_x_3092:


//--------------------- .text._ZN10layer_norm22ln_bwd_finalize_kernelINS_22Kernel_traits_finalizeILj14336E6__halfS2_S2_fjLj1024ELj4ENS_18Kernel_traits_baseILj14336ES2_S2_S2_fjLj1024EEEEEEEvNS_9BwdParamsE --------------------------
	.section	.text._ZN10layer_norm22ln_bwd_finalize_kernelINS_22Kernel_traits_finalizeILj14336E6__halfS2_S2_fjLj1024ELj4ENS_18Kernel_traits_baseILj14336ES2_S2_S2_fjLj1024EEEEEEEvNS_9BwdParamsE,"ax",@progbits
	.align	128
        .global         _ZN10layer_norm22ln_bwd_finalize_kernelINS_22Kernel_traits_finalizeILj14336E6__halfS2_S2_fjLj1024ELj4ENS_18Kernel_traits_baseILj14336ES2_S2_S2_fjLj1024EEEEEEEvNS_9BwdParamsE
        .type           _ZN10layer_norm22ln_bwd_finalize_kernelINS_22Kernel_traits_finalizeILj14336E6__halfS2_S2_fjLj1024ELj4ENS_18Kernel_traits_baseILj14336ES2_S2_S2_fjLj1024EEEEEEEvNS_9BwdParamsE,@function
        .size           _ZN10layer_norm22ln_bwd_finalize_kernelINS_22Kernel_traits_finalizeILj14336E6__halfS2_S2_fjLj1024ELj4ENS_18Kernel_traits_baseILj14336ES2_S2_S2_fjLj1024EEEEEEEvNS_9BwdParamsE,(.L_x_3093 - _ZN10layer_norm22ln_bwd_finalize_kernelINS_22Kernel_traits_finalizeILj14336E6__halfS2_S2_fjLj1024ELj4ENS_18Kernel_traits_baseILj14336ES2_S2_S2_fjLj1024EEEEEEEvNS_9BwdParamsE)
        .other          _ZN10layer_norm22ln_bwd_finalize_kernelINS_22Kernel_traits_finalizeILj14336E6__halfS2_S2_fjLj1024ELj4ENS_18Kernel_traits_baseILj14336ES2_S2_S2_fjLj1024EEEEEEEvNS_9BwdParamsE,@"STO_CUDA_ENTRY STV_DEFAULT"
_ZN10layer_norm22ln_bwd_finalize_kernelINS_22Kernel_traits_finalizeILj14336E6__halfS2_S2_fjLj1024ELj4ENS_18Kernel_traits_baseILj14336ES2_S2_S2_fjLj1024EEEEEEEvNS_9BwdParamsE:
.text._ZN10layer_norm22ln_bwd_finalize_kernelINS_22Kernel_traits_finalizeILj14336E6__halfS2_S2_fjLj1024ELj4ENS_18Kernel_traits_baseILj14336ES2_S2_S2_fjLj1024EEEEEEEvNS_9BwdParamsE:
        /* <DEDUP_REMOVED lines=37> */
.L_x_1394:
        /* <DEDUP_REMOVED lines=118> */
.L_x_1393:
[----:B------:R-:W-:Y:S05]  /*09b0*/  BSYNC.RECONVERGENT B1 ;  /* 0x0000000000017941 */ /* 0x000fea0003800200 */
.L_x_1392:
        /* <DEDUP_REMOVED lines=65> */
.L_x_1396:
[----:B------:R-:W-:Y:S05]  /*0dd0*/  BSYNC.RECONVERGENT B1 ;  /* 0x0000000000017941 */ /* 0x000fea0003800200 */
.L_x_1395:
        /* <DEDUP_REMOVED lines=37> */
.L_x_1398:
[----:B------:R-:W-:Y:S05]  /*1030*/  BSYNC.RECONVERGENT B1 ;  /* 0x0000000000017941 */ /* 0x000fea0003800200 */
.L_x_1397:
[----:B------:R-:W-:Y:S05]  /*1040*/  @!P1 BRA `(.L_x_1391) ;  /* 0x00000000003c9947 */ /* 0x000fea0003800000 */
[----:B------:R-:W0:Y:S01]  /*1050*/  LDC.64 R6, c[0x0][0x3e0] ;  /* 0x0000f800ff067b82 */ /* 0x000e220000000a00 */
[----:B------:R-:W-:Y:S01]  /*1060*/  IMAD R2, R15, 0x3800, R11 ;  /* 0x000038000f027824 */ /* 0x000fe200078e020b */
[----:B------:R-:W-:-:S04]  /*1070*/  IADD3 R24, PT, PT, -R24, RZ, RZ ;  /* 0x000000ff18187210 */ /* 0x000fc80007ffe1ff */
[----:B------:R-:W-:Y:S02]  /*1080*/  IADD3 R11, PT, PT, R13, R2, RZ ;  /* 0x000000020d0b7210 */ /* 0x000fe40007ffe0ff */
[----:B------:R-:W1:Y:S05]  /*1090*/  LDC.64 R8, c[0x0][0x3e8] ;  /* 0x0000fa00ff087b82 */ /* 0x000e6a0000000a00 */
.L_x_1399:
        /* <DEDUP_REMOVED lines=10> */
.L_x_1391:
[----:B------:R-:W-:Y:S05]  /*1140*/  BSYNC.RECONVERGENT B0 ;  /* 0x0000000000007941 */ /* 0x000fea0003800200 */
.L_x_1390:
        /* <DEDUP_REMOVED lines=55> */
.L_x_1400:
        /* <DEDUP_REMOVED lines=12> */
.L_x_3093:


//--------------------- .text._ZN10layer_norm13ln_bwd_kernelINS_13Kernel_traitsI6__halfS2_S2_fjLj14336ELj4ELj1ELj4ELj8ENS_18Kernel_traits_baseILj14336ES2_S2_S2_fjLj128EEEEEEEvNS_9BwdParamsE --------------------------
	.section	.text._ZN10layer_norm13ln_bwd_kernelINS_13Kernel_traitsI6__halfS2_S2_fjLj14336ELj4ELj1ELj4ELj8ENS_18Kernel_traits_baseILj14336ES2_S2_S2_fjLj128EEEEEEEvNS_9BwdParamsE,"ax",@progbits
	.align	128
        .global         _ZN10layer_norm13ln_bwd_kernelINS_13Kernel_traitsI6__halfS2_S2_fjLj14336ELj4ELj1ELj4ELj8ENS_18Kernel_traits_baseILj14336ES2_S2_S2_fjLj128EEEEEEEvNS_9BwdParamsE
        .type           _ZN10layer_norm13ln_bwd_kernelINS_13Kernel_traitsI6__halfS2_S2_fjLj14336ELj4ELj1ELj4ELj8ENS_18Kernel_traits_baseILj14336ES2_S2_S2_fjLj128EEEEEEEvNS_9BwdParamsE,@function
        .size           _ZN10layer_norm13ln_bwd_kernelINS_13Kernel_traitsI6__halfS2_S2_fjLj14336ELj4ELj1ELj4ELj8ENS_18Kernel_traits_baseILj14336ES2_S2_S2_fjLj128EEEEEEEvNS_9BwdParamsE,(.L_x_3094 - _ZN10layer_norm13ln_bwd_kernelINS_13Kernel_traitsI6__halfS2_S2_fjLj14336ELj4ELj1ELj4ELj8ENS_18Kernel_traits_baseILj14336ES2_S2_S2_fjLj128EEEEEEEvNS_9BwdParamsE)
        .other          _ZN10layer_norm13ln_bwd_kernelINS_13Kernel_traitsI6__halfS2_S2_fjLj14336ELj4ELj1ELj4ELj8ENS_18Kernel_traits_baseILj14336ES2_S2_S2_fjLj128EEEEEEEvNS_9BwdParamsE,@"STO_CUDA_ENTRY STV_DEFAULT"
_ZN10layer_norm13ln_bwd_kernelINS_13Kernel_traitsI6__halfS2_S2_fjLj14336ELj4ELj1ELj4ELj8ENS_18Kernel_traits_baseILj14336ES2_S2_S2_fjLj128EEEEEEEvNS_9BwdParamsE:
.text._ZN10layer_norm13ln_bwd_kernelINS_13Kernel_traitsI6__halfS2_S2_fjLj14336ELj4ELj1ELj4ELj8ENS_18Kernel_traits_baseILj14336ES2_S2_S2_fjLj128EEEEEEEvNS_9BwdParamsE:
        /* <DEDUP_REMOVED lines=32> */
[----:B-1----:R-:W-:-:S02]  /*0200*/  CS2R R4, SRZ ;  /* 0x0000000000047805 */ /* 0x002fc4000001ff00 */
        /* <DEDUP_REMOVED lines=36> */
[----:B-----5:R-:W-:Y:S01]  /*0450*/  MOV R128, R2 ;  /* 0x0000000200807202 */ /* 0x020fe20000000f00 */
[----:B------:R-:W-:Y:S01]  /*0460*/  HFMA2 R100, -RZ, RZ, 0, 0 ;  /* 0x00000000ff647431 */ /* 0x000fe200000001ff */
[--C-:B------:R-:W-:Y:S02]  /*0470*/  SHF.R.U64 R0, R2, 0x10, R3.reuse ;  /* 0x0000001002007819 */ /* 0x100fe40000001203 */
[----:B------:R-:W-:Y:S02]  /*0480*/  CS2R R104, SRZ ;  /* 0x0000000000687805 */ /* 0x000fe4000001ff00 */
[----:B------:R-:W-:Y:S02]  /*0490*/  MOV R127, R3 ;  /* 0x00000003007f7202 */ /* 0x000fe40000000f00 */
[----:B------:R-:W-:Y:S02]  /*04a0*/  CS2R R98, SRZ ;  /* 0x0000000000627805 */ /* 0x000fe4000001ff00 */
[----:B------:R-:W-:-:S02]  /*04b0*/  SHF.R.U32.HI R2, RZ, 0x10, R3 ;  /* 0x00000010ff027819 */ /* 0x000fc40000011603 */
[----:B------:R-:W-:Y:S02]  /*04c0*/  CS2R R96, SRZ ;  /* 0x0000000000607805 */ /* 0x000fe4000001ff00 */
[----:B------:R-:W-:Y:S02]  /*04d0*/  MOV R126, R26 ;  /* 0x0000001a007e7202 */ /* 0x000fe40000000f00 */
[----:B------:R-:W-:Y:S02]  /*04e0*/  CS2R R94, SRZ ;  /* 0x00000000005e7805 */ /* 0x000fe4000001ff00 */
[----:B------:R-:W-:Y:S02]  /*04f0*/  SHF.R.U32.HI R113, RZ, 0x10, R25 ;  /* 0x00000010ff717819 */ /* 0x000fe40000011619 */
[----:B------:R-:W-:Y:S02]  /*0500*/  CS2R R90, SRZ ;  /* 0x00000000005a7805 */ /* 0x000fe4000001ff00 */
[----:B------:R-:W-:-:S02]  /*0510*/  PRMT R127, R0, 0x5410, R127 ;  /* 0x00005410007f7816 */ /* 0x000fc4000000007f */
[----:B------:R-:W-:Y:S02]  /*0520*/  CS2R R88, SRZ ;  /* 0x0000000000587805 */ /* 0x000fe4000001ff00 */
        /* <DEDUP_REMOVED lines=8> */
[--C-:B------:R-:W-:Y:S02]  /*05b0*/  SHF.R.U64 R2, R20, 0x10, R21.reuse ;  /* 0x0000001014027819 */ /* 0x100fe40000001215 */
[----:B------:R-:W-:Y:S02]  /*05c0*/  CS2R R78, SRZ ;  /* 0x00000000004e7805 */ /* 0x000fe4000001ff00 */
[----:B------:R-:W-:-:S02]  /*05d0*/  SHF.R.U32.HI R111, RZ, 0x10, R21 ;  /* 0x00000010ff6f7819 */ /* 0x000fc40000011615 */
[----:B------:R-:W-:Y:S02]  /*05e0*/  CS2R R76, SRZ ;  /* 0x00000000004c7805 */ /* 0x000fe4000001ff00 */
[----:B------:R-:W-:Y:S02]  /*05f0*/  PRMT R113, R0, 0x7610, R113 ;  /* 0x0000761000717816 */ /* 0x000fe40000000071 */
[----:B------:R-:W-:Y:S02]  /*0600*/  CS2R R74, SRZ ;  /* 0x00000000004a7805 */ /* 0x000fe4000001ff00 */
[----:B------:R-:W-:Y:S02]  /*0610*/  PRMT R112, R2, 0x5410, R112 ;  /* 0x0000541002707816 */ /* 0x000fe40000000070 */
[----:B------:R-:W-:Y:S02]  /*0620*/  CS2R R72, SRZ ;  /* 0x0000000000487805 */ /* 0x000fe4000001ff00 */
[----:B------:R-:W-:-:S02]  /*0630*/  MOV R125, R27 ;  /* 0x0000001b007d7202 */ /* 0x000fc40000000f00 */
[----:B------:R-:W-:Y:S02]  /*0640*/  CS2R R70, SRZ ;  /* 0x0000000000467805 */ /* 0x000fe4000001ff00 */
[----:B------:R-:W-:Y:S02]  /*0650*/  SHF.R.U64 R3, R26, 0x10, R27 ;  /* 0x000000101a037819 */ /* 0x000fe4000000121b */
        /* <DEDUP_REMOVED lines=11> */
[----:B------:R-:W-:Y:S02]  /*0710*/  SHF.R.U32.HI R4, RZ, 0x10, R27 ;  /* 0x00000010ff047819 */ /* 0x000fe4000001161b */
[----:B------:R-:W-:Y:S02]  /*0720*/  CS2R R56, SRZ ;  /* 0x0000000000387805 */ /* 0x000fe4000001ff00 */
[----:B------:R-:W-:Y:S02]  /*0730*/  PRMT R125, R3, 0x5410, R125 ;  /* 0x00005410037d7816 */ /* 0x000fe4000000007d */
[----:B------:R-:W-:Y:S02]  /*0740*/  CS2R R54, SRZ ;  /* 0x0000000000367805 */ /* 0x000fe4000001ff00 */
[----:B------:R-:W-:-:S02]  /*0750*/  PRMT R111, R0, 0x7610, R111 ;  /* 0x00007610006f7816 */ /* 0x000fc4000000006f */
[----:B------:R-:W-:Y:S02]  /*0760*/  PRMT R110, R2, 0x5410, R110 ;  /* 0x00005410026e7816 */ /* 0x000fe4000000006e */
[----:B------:R-:W-:Y:S02]  /*0770*/  MOV R124, R44 ;  /* 0x0000002c007c7202 */ /* 0x000fe40000000f00 */
[----:B------:R-:W-:Y:S02]  /*0780*/  MOV R123, R45 ;  /* 0x0000002d007b7202 */ /* 0x000fe40000000f00 */
[--C-:B------:R-:W-:Y:S02]  /*0790*/  SHF.R.U64 R5, R44, 0x10, R45.reuse ;  /* 0x000000102c057819 */ /* 0x100fe4000000122d */
[----:B------:R-:W-:Y:S02]  /*07a0*/  SHF.R.U32.HI R6, RZ, 0x10, R45 ;  /* 0x00000010ff067819 */ /* 0x000fe4000001162d */
[----:B------:R-:W-:-:S02]  /*07b0*/  CS2R R44, SRZ ;  /* 0x00000000002c7805 */ /* 0x000fc4000001ff00 */
[----:B------:R-:W-:Y:S02]  /*07c0*/  MOV R122, R46 ;  /* 0x0000002e007a7202 */ /* 0x000fe40000000f00 */
[----:B------:R-:W-:Y:S02]  /*07d0*/  MOV R121, R47 ;  /* 0x0000002f00797202 */ /* 0x000fe40000000f00 */
[--C-:B------:R-:W-:Y:S02]  /*07e0*/  SHF.R.U64 R7, R46, 0x10, R47.reuse ;  /* 0x000000102e077819 */ /* 0x100fe4000000122f */
[----:B------:R-:W-:Y:S02]  /*07f0*/  SHF.R.U32.HI R8, RZ, 0x10, R47 ;  /* 0x00000010ff087819 */ /* 0x000fe4000001162f */
[----:B------:R-:W-:Y:S02]  /*0800*/  CS2R R46, SRZ ;  /* 0x00000000002e7805 */ /* 0x000fe4000001ff00 */
[----:B------:R-:W-:-:S02]  /*0810*/  MOV R120, R48 ;  /* 0x0000003000787202 */ /* 0x000fc40000000f00 */
[----:B------:R-:W-:Y:S02]  /*0820*/  MOV R119, R49 ;  /* 0x0000003100777202 */ /* 0x000fe40000000f00 */
[--C-:B------:R-:W-:Y:S02]  /*0830*/  SHF.R.U64 R9, R48, 0x10, R49.reuse ;  /* 0x0000001030097819 */ /* 0x100fe40000001231 */
[----:B------:R-:W-:Y:S02]  /*0840*/  SHF.R.U32.HI R10, RZ, 0x10, R49 ;  /* 0x00000010ff0a7819 */ /* 0x000fe40000011631 */
[----:B------:R-:W-:Y:S02]  /*0850*/  CS2R R48, SRZ ;  /* 0x0000000000307805 */ /* 0x000fe4000001ff00 */
        /* <DEDUP_REMOVED lines=10> */
[----:B------:R-:W-:Y:S02]  /*0900*/  SHF.R.U64 R114, R24, 0x10, R25 ;  /* 0x0000001018727819 */ /* 0x000fe40000001219 */
[----:B------:R-:W-:Y:S02]  /*0910*/  PRMT R109, R109, 0x5410, R109 ;  /* 0x000054106d6d7816 */ /* 0x000fe4000000006d */
[--C-:B------:R-:W-:Y:S02]  /*0920*/  SHF.R.U64 R0, R14, 0x10, R15.reuse ;  /* 0x000000100e007819 */ /* 0x100fe4000000120f */
[----:B------:R-:W-:-:S02]  /*0930*/  SHF.R.U32.HI R2, RZ, 0x10, R15 ;  /* 0x00000010ff027819 */ /* 0x000fc4000001160f */
[--C-:B------:R-:W-:Y:S02]  /*0940*/  SHF.R.U64 R132, R12, 0x10, R13.reuse ;  /* 0x000000100c847819 */ /* 0x100fe4000000120d */
[----:B------:R-:W-:Y:S02]  /*0950*/  SHF.R.U32.HI R3, RZ, 0x10, R13 ;  /* 0x00000010ff037819 */ /* 0x000fe4000001160d */
[----:B------:R-:W-:Y:S02]  /*0960*/  LOP3.LUT R108, R107, 0x3, RZ, 0xc0, !PT ;  /* 0x000000036b6c7812 */ /* 0x000fe400078ec0ff */
        /* <DEDUP_REMOVED lines=15> */
[----:B------:R-:W-:Y:S02]  /*0a60*/  LOP3.LUT R107, R107, 0x7ffffffc, RZ, 0xc0, !PT ;  /* 0x7ffffffc6b6b7812 */ /* 0x000fe400078ec0ff */
[----:B------:R-:W-:Y:S02]  /*0a70*/  LOP3.LUT R106, R130, 0x1f, RZ, 0xc0, !PT ;  /* 0x0000001f826a7812 */ /* 0x000fe400078ec0ff */
[----:B------:R-:W-:-:S07]  /*0a80*/  MOV R102, R92 ;  /* 0x0000005c00667202 */ /* 0x000fce0000000f00 */
.L_x_1410:
[----:B--2---:R-:W0:Y:S01]  /*0a90*/  LDC.64 R2, c[0x0][0x398] ;  /* 0x0000e600ff027b82 */ /* 0x004e220000000a00 */
        /* <DEDUP_REMOVED lines=9> */
[----:B------:R-:W-:Y:S01]  /*0b30*/  IMAD R137, R102, 0xe00, R93 ;  /* 0x00000e0066897824 */ /* 0x000fe200078e025d */
[----:B------:R-:W-:Y:S06]  /*0b40*/  @P0 BRA `(.L_x_1402) ;  /* 0x0000000000940947 */ /* 0x000fec0003800000 */
[----:B------:R-:W1:Y:S01]  /*0b50*/  LDC.64 R28, c[0x0][0x3d8] ;  /* 0x0000f600ff1c7b82 */ /* 0x000e620000000a00 */
[C---:B0-----:R-:W-:Y:S02]  /*0b60*/  IADD3 R135, PT, PT, R137.reuse, 0x200, RZ ;  /* 0x0000020089877810 */ /* 0x041fe40007ffe0ff */
[C---:B------:R-:W-:Y:S02]  /*0b70*/  IADD3 R133, PT, PT, R137.reuse, 0x400, RZ ;  /* 0x0000040089857810 */ /* 0x040fe40007ffe0ff */
[C---:B------:R-:W-:Y:S02]  /*0b80*/  IADD3 R131, PT, PT, R137.reuse, 0x600, RZ ;  /* 0x0000060089837810 */ /* 0x040fe40007ffe0ff */
[C---:B------:R-:W-:Y:S01]  /*0b90*/  IADD3 R129, PT, PT, R137.reuse, 0x800, RZ ;  /* 0x0000080089817810 */ /* 0x040fe20007ffe0ff */
[----:B------:R-:W0:Y:S01]  /*0ba0*/  LDC.64 R32, c[0x0][0x390] ;  /* 0x0000e400ff207b82 */ /* 0x000e220000000a00 */
        /* <DEDUP_REMOVED lines=13> */
[--C-:B0-----:R-:W-:Y:S02]  /*0c80*/  IMAD.WIDE.U32 R34, R137, 0x8, R32.reuse ;  /* 0x0000000889227825 */ /* 0x101fe400078e0020 */
        /* <DEDUP_REMOVED lines=17> */
.L_x_1402:
        /* <DEDUP_REMOVED lines=36> */
.L_x_1403:
[----:B-----5:R-:W-:Y:S02]  /*0fe0*/  MOV R136, R2 ;  /* 0x0000000200887202 */ /* 0x020fe40000000f00 */
[----:B------:R-:W-:Y:S02]  /*0ff0*/  MOV R138, R3 ;  /* 0x00000003008a7202 */ /* 0x000fe40000000f00 */
        /* <DEDUP_REMOVED lines=47> */
[----:B------:R-:W-:Y:S01]  /*12f0*/  PRMT R147, R140, 0x5410, R139 ;  /* 0x000054108c937816 */ /* 0x000fe2000000008b */
[----:B------:R-:W-:Y:S06]  /*1300*/  @P0 BRA `(.L_x_1404) ;  /* 0x0000001000640947 */ /* 0x000fec0003800000 */
[----:B------:R-:W-:Y:S01]  /*1310*/  SHF.R.U64 R141, R34, 0x10, R35 ;  /* 0x00000010228d7819 */ /* 0x000fe20000001223 */
[----:B------:R-:W-:Y:S01]  /*1320*/  HADD2.F32 R187, -RZ, R145.H1_H1 ;  /* 0x30000091ffbb7230 */ /* 0x000fe20000004100 */
[----:B------:R-:W-:Y:S01]  /*1330*/  SHF.R.U64 R139, R40, 0x10, R41 ;  /* 0x00000010288b7819 */ /* 0x000fe20000001229 */
[----:B------:R-:W-:Y:S01]  /*1340*/  HADD2.F32 R155, -RZ, R147.H1_H1 ;  /* 0x30000093ff9b7230 */ /* 0x000fe20000004100 */
[----:B------:R-:W-:Y:S01]  /*1350*/  SHF.R.U64 R136, R42, 0x10, R43 ;  /* 0x000000102a887819 */ /* 0x000fe2000000122b */
[--C-:B------:R-:W-:Y:S01]  /*1360*/  HADD2.F32 R213, -RZ, R170.reuse.H1_H1 ;  /* 0x300000aaffd57230 */ /* 0x100fe20000004100 */
[----:B------:R-:W-:Y:S01]  /*1370*/  SHF.R.U64 R40, R38, 0x10, R39 ;  /* 0x0000001026287819 */ /* 0x000fe20000001227 */
[----:B------:R-:W-:Y:S01]  /*1380*/  HADD2.F32 R215, -RZ, R170.H0_H0 ;  /* 0x200000aaffd77230 */ /* 0x000fe20000004100 */
[----:B------:R-:W-:Y:S01]  /*1390*/  SHF.R.U64 R34, R30, 0x10, R31 ;  /* 0x000000101e227819 */ /* 0x000fe2000000121f */
[----:B------:R-:W-:Y:S01]  /*13a0*/  HADD2.F32 R217, -RZ, R169.H1_H1 ;  /* 0x300000a9ffd97230 */ /* 0x000fe20000004100 */
[----:B------:R-:W-:Y:S01]  /*13b0*/  SHF.R.U32.HI R138, RZ, 0x10, R35 ;  /* 0x00000010ff8a7819 */ /* 0x000fe20000011623 */
[----:B------:R-:W-:Y:S01]  /*13c0*/  HADD2.F32 R35, -RZ, R145.H0_H0 ;  /* 0x20000091ff237230 */ /* 0x000fe20000004100 */
[----:B------:R-:W-:Y:S01]  /*13d0*/  SHF.R.U32.HI R143, RZ, 0x10, R41 ;  /* 0x00000010ff8f7819 */ /* 0x000fe20000011629 */
[----:B------:R-:W-:Y:S01]  /*13e0*/  HADD2.F32 R41, -RZ, R147.H0_H0 ;  /* 0x20000093ff297230 */ /* 0x000fe20000004100 */
[----:B------:R-:W-:Y:S01]  /*13f0*/  SHF.R.U32.HI R42, RZ, 0x10, R43 ;  /* 0x00000010ff2a7819 */ /* 0x000fe2000001162b */
[----:B------:R-:W-:Y:S01]  /*1400*/  HADD2.F32 R211, -RZ, R168.H1_H1 ;  /* 0x300000a8ffd37230 */ /* 0x000fe20000004100 */
[----:B------:R-:W-:Y:S01]  /*1410*/  SHF.R.U32.HI R38, RZ, 0x10, R39 ;  /* 0x00000010ff267819 */ /* 0x000fe20000011627 */
[----:B------:R-:W-:Y:S01]  /*1420*/  HADD2.F32 R185, -RZ, R167.H0_H0 ;  /* 0x200000a7ffb97230 */ /* 0x000fe20000004100 */
[--C-:B------:R-:W-:Y:S01]  /*1430*/  SHF.R.U64 R36, R36, 0x10, R37.reuse ;  /* 0x0000001024247819 */ /* 0x100fe20000001225 */
[----:B------:R-:W-:Y:S01]  /*1440*/  HADD2.F32 R173, -RZ, R165.H1_H1 ;  /* 0x300000a5ffad7230 */ /* 0x000fe20000004100 */
[----:B------:R-:W-:Y:S01]  /*1450*/  SHF.R.U32.HI R149, RZ, 0x10, R37 ;  /* 0x00000010ff957819 */ /* 0x000fe20000011625 */
[----:B------:R-:W-:Y:S01]  /*1460*/  HADD2.F32 R37, -RZ, R166.H1_H1 ;  /* 0x300000a6ff257230 */ /* 0x000fe20000004100 */
[----:B------:R-:W-:Y:S01]  /*1470*/  SHF.R.U32.HI R151, RZ, 0x10, R31 ;  /* 0x00000010ff977819 */ /* 0x000fe2000001161f */
[----:B------:R-:W-:Y:S01]  /*1480*/  HADD2.F32 R31, -RZ, R171.H1_H1 ;  /* 0x300000abff1f7230 */ /* 0x000fe20000004100 */
[--C-:B------:R-:W-:Y:S01]  /*1490*/  SHF.R.U64 R30, R32, 0x10, R33.reuse ;  /* 0x00000010201e7819 */ /* 0x100fe20000001221 */
[----:B------:R-:W-:Y:S01]  /*14a0*/  HADD2.F32 R39, -RZ, R164.H1_H1 ;  /* 0x300000a4ff277230 */ /* 0x000fe20000004100 */
[----:B------:R-:W-:Y:S01]  /*14b0*/  SHF.R.U32.HI R153, RZ, 0x10, R33 ;  /* 0x00000010ff997819 */ /* 0x000fe20000011621 */
[----:B------:R-:W-:Y:S01]  /*14c0*/  HADD2.F32 R33, -RZ, R167.H1_H1 ;  /* 0x300000a7ff217230 */ /* 0x000fe20000004100 */
[--C-:B------:R-:W-:Y:S01]  /*14d0*/  SHF.R.U64 R189, R4, 0x10, R5.reuse ;  /* 0x0000001004bd7819 */ /* 0x100fe20000001205 */
[----:B------:R-:W-:Y:S01]  /*14e0*/  HADD2.F32 R141, -RZ, R141.H0_H0 ;  /* 0x2000008dff8d7230 */ /* 0x000fe20000004100 */
[----:B------:R-:W-:Y:S01]  /*14f0*/  SHF.R.U32.HI R190, RZ, 0x10, R5 ;  /* 0x00000010ffbe7819 */ /* 0x000fe20000011605 */
[----:B------:R-:W-:Y:S01]  /*1500*/  HADD2.F32 R43, -RZ, R138.H0_H0 ;  /* 0x2000008aff2b7230 */ /* 0x000fe20000004100 */
        /* <DEDUP_REMOVED lines=16> */
[----:B------:R-:W-:Y:S01]  /*1610*/  SHF.R.U64 R181, R2, 0x10, R3 ;  /* 0x0000001002b57819 */ /* 0x000fe20000001203 */
        /* <DEDUP_REMOVED lines=34> */
[----:B------:R-:W-:Y:S01]  /*1840*/  HADD2.F32 R29, -RZ, R162.H1_H1 ;  /* 0x300000a2ff1d7230 */ /* 0x000fe20000004100 */
[----:B------:R-:W-:Y:S01]  /*1850*/  SHF.R.U32.HI R2, RZ, 0x10, R3 ;  /* 0x00000010ff027819 */ /* 0x000fe20000011603 */
[----:B------:R-:W-:-:S02]  /*1860*/  HADD2.F32 R0, -RZ, R128.H0_H0 ;  /* 0x20000080ff007230 */ /* 0x000fc40000004100 */
[C---:B------:R-:W-:Y:S01]  /*1870*/  FMUL.FTZ R40, R134.reuse, R155 ;  /* 0x0000009b86287220 */ /* 0x040fe20000410000 */
[----:B------:R-:W-:Y:S02]  /*1880*/  HADD2.F32 R42, -RZ, R127.H0_H0 ;  /* 0x2000007fff2a7230 */ /* 0x000fe40000004100 */
[----:B------:R-:W-:Y:S01]  /*1890*/  FMUL.FTZ R43, R134, R43 ;  /* 0x0000002b862b7220 */ /* 0x000fe20000410000 */
[----:B------:R-:W-:Y:S02]  /*18a0*/  HADD2.F32 R181, -RZ, R181.H0_H0 ;  /* 0x200000b5ffb57230 */ /* 0x000fe40000004100 */
[----:B------:R-:W-:Y:S01]  /*18b0*/  FMUL.FTZ R3, R0, R29 ;  /* 0x0000001d00037220 */ /* 0x000fe20000410000 */
[C---:B------:R-:W-:Y:S01]  /*18c0*/  FMUL.FTZ R0, R134.reuse, R31 ;  /* 0x0000001f86007220 */ /* 0x040fe20000410000 */
[----:B------:R-:W-:Y:S02]  /*18d0*/  HADD2.F32 R165, -RZ, R165.H0_H0 ;  /* 0x200000a5ffa57230 */ /* 0x000fe40000004100 */
[----:B------:R-:W-:Y:S01]  /*18e0*/  FMUL.FTZ R142, R134, R139 ;  /* 0x0000008b868e7220 */ /* 0x000fe20000410000 */
[----:B------:R-:W-:-:S02]  /*18f0*/  HADD2.F32 R30, -RZ, R127.H1_H1 ;  /* 0x3000007fff1e7230 */ /* 0x000fc40000004100 */
[----:B------:R-:W-:Y:S01]  /*1900*/  FMUL.FTZ R155, R42, R181 ;  /* 0x000000b52a9b7220 */ /* 0x000fe20000410000 */
[----:B------:R-:W-:Y:S02]  /*1910*/  HADD2.F32 R198, -RZ, R28.H0_H0 ;  /* 0x2000001cffc67230 */ /* 0x000fe40000004100 */
[----:B------:R-:W-:Y:S01]  /*1920*/  FADD.FTZ R28, RZ, R3 ;  /* 0x00000003ff1c7221 */ /* 0x000fe20000010000 */
[----:B------:R-:W-:Y:S02]  /*1930*/  HADD2.F32 R168, -RZ, R168.H0_H0 ;  /* 0x200000a8ffa87230 */ /* 0x000fe40000004100 */
[----:B------:R-:W-:Y:S01]  /*1940*/  FMUL.FTZ R42, R134, R141 ;  /* 0x0000008d862a7220 */ /* 0x000fe20000410000 */
[----:B------:R-:W-:Y:S02]  /*1950*/  HADD2.F32 R161, -RZ, R123.H1_H1 ;  /* 0x3000007bffa17230 */ /* 0x000fe40000004100 */
[----:B------:R-:W-:Y:S01]  /*1960*/  FFMA.FTZ R141, R0, R3, RZ ;  /* 0x00000003008d7223 */ /* 0x000fe200000100ff */
[----:B------:R-:W-:-:S02]  /*1970*/  HADD2.F32 R171, -RZ, R171.H0_H0 ;  /* 0x200000abffab7230 */ /* 0x000fc40000004100 */
[----:B------:R-:W-:Y:S01]  /*1980*/  FADD.FTZ R28, R28, R155 ;  /* 0x0000009b1c1c7221 */ /* 0x000fe20000010000 */
[----:B------:R-:W-:Y:S02]  /*1990*/  HADD2.F32 R34, -RZ, R122.H0_H0 ;  /* 0x2000007aff227230 */ /* 0x000fe40000004100 */
[----:B------:R-:W-:Y:S01]  /*19a0*/  FFMA.FTZ R141, R42, R155, R141 ;  /* 0x0000009b2a8d7223 */ /* 0x000fe2000001008d */
[----:B------:R-:W-:Y:S02]  /*19b0*/  HADD2.F32 R162, -RZ, R162.H0_H0 ;  /* 0x200000a2ffa27230 */ /* 0x000fe40000004100 */
[C---:B------:R-:W-:Y:S01]  /*19c0*/  FMUL.FTZ R31, R134.reuse, R217 ;  /* 0x000000d9861f7220 */ /* 0x040fe20000410000 */
[----:B------:R-:W-:Y:S02]  /*19d0*/  HADD2.F32 R167, -RZ, R121.H1_H1 ;  /* 0x30000079ffa77230 */ /* 0x000fe40000004100 */
[----:B------:R-:W-:Y:S01]  /*19e0*/  FMUL.FTZ R143, R134, R143 ;  /* 0x0000008f868f7220 */ /* 0x000fe20000410000 */
[----:B------:R-:W-:-:S02]  /*19f0*/  HADD2.F32 R174, -RZ, R160.H1_H1 ;  /* 0x300000a0ffae7230 */ /* 0x000fc40000004100 */
[----:B------:R-:W-:Y:S01]  /*1a00*/  FMUL.FTZ R144, R134, R27 ;  /* 0x0000001b86907220 */ /* 0x000fe20000410000 */
[--C-:B------:R-:W-:Y:S02]  /*1a10*/  HADD2.F32 R179, -RZ, R157.reuse.H1_H1 ;  /* 0x3000009dffb37230 */ /* 0x100fe40000004100 */
[----:B------:R-:W-:Y:S01]  /*1a20*/  FMUL.FTZ R170, R167, R162 ;  /* 0x000000a2a7aa7220 */ /* 0x000fe20000410000 */
[----:B------:R-:W-:Y:S02]  /*1a30*/  HADD2.F32 R182, -RZ, R157.H0_H0 ;  /* 0x2000009dffb67230 */ /* 0x000fe40000004100 */
[----:B------:R-:W-:Y:S01]  /*1a40*/  FMUL.FTZ R157, R30, R165 ;  /* 0x000000a51e9d7220 */ /* 0x000fe20000410000 */
        /* <DEDUP_REMOVED lines=8> */
[----:B------:R-:W-:Y:S02]  /*1ad0*/  HADD2.F32 R177, -RZ, R159.H1_H1 ;  /* 0x3000009fffb17230 */ /* 0x000fe40000004100 */
[----:B------:R-:W-:Y:S01]  /*1ae0*/  FMUL.FTZ R161, R34, R171 ;  /* 0x000000ab22a17220 */ /* 0x000fe20000410000 */
[----:B------:R-:W-:-:S02]  /*1af0*/  HADD2.F32 R36, -RZ, R118.H0_H0 ;  /* 0x20000076ff247230 */ /* 0x000fc40000004100 */
[----:B------:R-:W-:Y:S01]  /*1b00*/  FMUL.FTZ R34, R134, R187 ;  /* 0x000000bb86227220 */ /* 0x000fe20000410000 */
[----:B------:R-:W-:Y:S02]  /*1b10*/  HADD2.F32 R26, -RZ, R123.H0_H0 ;  /* 0x2000007bff1a7230 */ /* 0x000fe40000004100 */
[----:B------:R-:W-:Y:S01]  /*1b20*/  FMUL.FTZ R167, R175, R174 ;  /* 0x000000aeafa77220 */ /* 0x000fe20000410000 */
[----:B------:R-:W-:Y:S02]  /*1b30*/  HADD2.F32 R195, -RZ, R195.H0_H0 ;  /* 0x200000c3ffc37230 */ /* 0x000fe40000004100 */
[----:B------:R-:W-:Y:S01]  /*1b40*/  FMUL.FTZ R158, R221, R196 ;  /* 0x000000c4dd9e7220 */ /* 0x000fe20000410000 */
[----:B------:R-:W-:Y:S02]  /*1b50*/  HADD2.F32 R164, -RZ, R164.H0_H0 ;  /* 0x200000a4ffa47230 */ /* 0x000fe40000004100 */
[----:B------:R-:W-:Y:S01]  /*1b60*/  FADD.FTZ R187, R28, R157 ;  /* 0x0000009d1cbb7221 */ /* 0x000fe20000010000 */
[----:B------:R-:W-:-:S02]  /*1b70*/  HADD2.F32 R163, -RZ, R126.H0_H0 ;  /* 0x2000007effa37230 */ /* 0x000fc40000004100 */
[----:B------:R-:W-:Y:S01]  /*1b80*/  FMUL.FTZ R175, R36, R177 ;  /* 0x000000b124af7220 */ /* 0x000fe20000410000 */
[----:B------:R-:W-:Y:S02]  /*1b90*/  HADD2.F32 R183, -RZ, R119.H1_H1 ;  /* 0x30000077ffb77230 */ /* 0x000fe40000004100 */
[----:B------:R-:W-:Y:S01]  /*1ba0*/  FFMA.FTZ R28, R2, R157, R141 ;  /* 0x0000009d021c7223 */ /* 0x000fe2000001008d */
[----:B------:R-:W-:Y:S02]  /*1bb0*/  HADD2.F32 R38, -RZ, R116.H0_H0 ;  /* 0x20000074ff267230 */ /* 0x000fe40000004100 */
[----:B------:R-:W-:Y:S01]  /*1bc0*/  FMUL.FTZ R36, R134, R185 ;  /* 0x000000b986247220 */ /* 0x000fe20000410000 */
[----:B------:R-:W-:Y:S02]  /*1bd0*/  HADD2.F32 R138, -RZ, R125.H0_H0 ;  /* 0x2000007dff8a7230 */ /* 0x000fe40000004100 */
[----:B------:R-:W-:Y:S01]  /*1be0*/  FMUL.FTZ R185, R26, R195 ;  /* 0x000000c31ab97220 */ /* 0x000fe20000410000 */
        /* <DEDUP_REMOVED lines=8> */
[----:B------:R-:W-:Y:S01]  /*1c70*/  FMUL.FTZ R38, R134, R173 ;  /* 0x000000ad86267220 */ /* 0x000fe20000410000 */
[----:B------:R-:W-:-:S02]  /*1c80*/  HADD2.F32 R192, -RZ, R192.H0_H0 ;  /* 0x200000c0ffc07230 */ /* 0x000fc40000004100 */
[----:B------:R-:W-:Y:S01]  /*1c90*/  FMUL.FTZ R173, R138, R189 ;  /* 0x000000bd8aad7220 */ /* 0x000fe20000410000 */
[----:B------:R-:W-:Y:S02]  /*1ca0*/  HADD2.F32 R166, -RZ, R166.H0_H0 ;  /* 0x200000a6ffa67230 */ /* 0x000fe40000004100 */
        /* <DEDUP_REMOVED lines=8> */
[----:B------:R-:W-:Y:S01]  /*1d30*/  FADD.FTZ R139, R26, R173 ;  /* 0x000000ad1a8b7221 */ /* 0x000fe20000010000 */
[----:B------:R-:W-:Y:S02]  /*1d40*/  HADD2.F32 R190, -RZ, R190.H0_H0 ;  /* 0x200000beffbe7230 */ /* 0x000fe40000004100 */
[----:B------:R-:W-:Y:S01]  /*1d50*/  FMUL.FTZ R193, R8, R199 ;  /* 0x000000c708c17220 */ /* 0x000fe20000410000 */
        /* <DEDUP_REMOVED lines=16> */
[C---:B------:R-:W-:Y:S01]  /*1e60*/  FMUL.FTZ R32, R134.reuse, R211 ;  /* 0x000000d386207220 */ /* 0x040fe20000410000 */
[----:B------:R-:W-:Y:S02]  /*1e70*/  HADD2.F32 R203, -RZ, R203.H0_H0 ;  /* 0x200000cbffcb7230 */ /* 0x000fe40000004100 */
        /* <DEDUP_REMOVED lines=30> */
[----:B------:R-:W-:-:S02]  /*2060*/  HADD2.F32 R223, -RZ, R117.H1_H1 ;  /* 0x30000075ffdf7230 */ /* 0x000fc40000004100 */
        /* <DEDUP_REMOVED lines=67> */
.L_x_1404:
[--C-:B------:R-:W-:Y:S01]  /*24a0*/  SHF.R.U64 R185, R8, 0x10, R9.reuse ;  /* 0x0000001008b97819 */ /* 0x100fe20000001209 */
[----:B------:R-:W-:Y:S01]  /*24b0*/  HADD2.F32 R202, -RZ, R18.H0_H0 ;  /* 0x20000012ffca7230 */ /* 0x000fe20000004100 */
[----:B------:R-:W-:Y:S01]  /*24c0*/  SHF.R.U32.HI R192, RZ, 0x10, R9 ;  /* 0x00000010ffc07819 */ /* 0x000fe20000011609 */
[----:B------:R-:W-:Y:S01]  /*24d0*/  HADD2.F32 R9, -RZ, R170.H0_H0 ;  /* 0x200000aaff097230 */ /* 0x000fe20000004100 */
[----:B------:R-:W-:Y:S01]  /*24e0*/  SHF.R.U64 R186, R10, 0x10, R11 ;  /* 0x000000100aba7819 */ /* 0x000fe2000000120b */
[----:B------:R-:W-:Y:S01]  /*24f0*/  HADD2.F32 R10, -RZ, R22.H0_H0 ;  /* 0x20000016ff0a7230 */ /* 0x000fe20000004100 */
[----:B------:R-:W-:Y:S01]  /*2500*/  SHF.R.U64 R187, R26, 0x10, R27 ;  /* 0x000000101abb7819 */ /* 0x000fe2000000121b */
[----:B------:R-:W-:Y:S01]  /*2510*/  HADD2.F32 R26, -RZ, R165.H1_H1 ;  /* 0x300000a5ff1a7230 */ /* 0x000fe20000004100 */
[--C-:B------:R-:W-:Y:S01]  /*2520*/  SHF.R.U64 R181, R2, 0x10, R3.reuse ;  /* 0x0000001002b57819 */ /* 0x100fe20000001203 */
[----:B------:R-:W-:Y:S02]  /*2530*/  HADD2.F32 R2, -RZ, R25.H0_H0 ;  /* 0x20000019ff027230 */ /* 0x000fe40000004100 */
[----:B------:R-:W-:Y:S01]  /*2540*/  FADD.FTZ R10, R9, -R10 ;  /* 0x8000000a090a7221 */ /* 0x000fe20000010000 */
[----:B------:R-:W-:Y:S01]  /*2550*/  HADD2.F32 R9, -RZ, R145.H1_H1 ;  /* 0x30000091ff097230 */ /* 0x000fe20000004100 */
[----:B------:R-:W-:Y:S01]  /*2560*/  SHF.R.U32.HI R189, RZ, 0x10, R3 ;  /* 0x00000010ffbd7819 */ /* 0x000fe20000011603 */
[----:B------:R-:W-:Y:S01]  /*2570*/  HADD2.F32 R203, -RZ, R20.H0_H0 ;  /* 0x20000014ffcb7230 */ /* 0x000fe20000004100 */
[----:B------:R-:W-:Y:S01]  /*2580*/  SHF.R.U64 R3, R4, 0x10, R5 ;  /* 0x0000001004037819 */ /* 0x000fe20000001205 */
[----:B------:R-:W-:-:S02]  /*2590*/  HADD2.F32 R177, -RZ, R12.H0_H0 ;  /* 0x2000000cffb17230 */ /* 0x000fc40000004100 */
[----:B------:R-:W-:Y:S01]  /*25a0*/  FADD.FTZ R202, R9, -R202 ;  /* 0x800000ca09ca7221 */ /* 0x000fe20000010000 */
[----:B------:R-:W-:Y:S01]  /*25b0*/  HADD2.F32 R9, -RZ, R14.H0_H0 ;  /* 0x2000000eff097230 */ /* 0x000fe20000004100 */
[----:B------:R-:W-:Y:S01]  /*25c0*/  SHF.R.U32.HI R190, RZ, 0x10, R5 ;  /* 0x00000010ffbe7819 */ /* 0x000fe20000011605 */
[----:B------:R-:W-:Y:S01]  /*25d0*/  HADD2.F32 R5, -RZ, R170.H1_H1 ;  /* 0x300000aaff057230 */ /* 0x000fe20000004100 */
[----:B------:R-:W-:Y:S01]  /*25e0*/  SHF.R.U64 R184, R6, 0x10, R7 ;  /* 0x0000001006b87819 */ /* 0x000fe20000001207 */
[----:B------:R-:W-:Y:S02]  /*25f0*/  HADD2.F32 R6, -RZ, R168.H1_H1 ;  /* 0x300000a8ff067230 */ /* 0x000fe40000004100 */
[----:B------:R-:W-:Y:S01]  /*2600*/  FADD.FTZ R9, R26, -R9 ;  /* 0x800000091a097221 */ /* 0x000fe20000010000 */
[----:B------:R-:W-:Y:S01]  /*2610*/  HADD2.F32 R26, -RZ, R147.H1_H1 ;  /* 0x30000093ff1a7230 */ /* 0x000fe20000004100 */
[----:B------:R-:W-:Y:S01]  /*2620*/  SHF.R.U64 R151, R34, 0x10, R35 ;  /* 0x0000001022977819 */ /* 0x000fe20000001223 */
[----:B------:R-:W-:Y:S01]  /*2630*/  FADD.FTZ R2, R5, -R2 ;  /* 0x8000000205027221 */ /* 0x000fe20000010000 */
[----:B------:R-:W-:Y:S01]  /*2640*/  SHF.R.U64 R149, R40, 0x10, R41 ;  /* 0x0000001028957819 */ /* 0x000fe20000001229 */
[----:B------:R-:W-:Y:S01]  /*2650*/  HADD2.F32 R5, -RZ, R167.H1_H1 ;  /* 0x300000a7ff057230 */ /* 0x000fe20000004100 */
[----:B------:R-:W-:Y:S01]  /*2660*/  SHF.R.U64 R176, R36, 0x10, R37 ;  /* 0x0000001024b07819 */ /* 0x000fe20000001225 */
[----:B------:R-:W-:Y:S01]  /*2670*/  FADD.FTZ R203, R6, -R203 ;  /* 0x800000cb06cb7221 */ /* 0x000fe20000010000 */
[----:B------:R-:W-:Y:S01]  /*2680*/  SHF.R.U32.HI R36, RZ, 0x10, R37 ;  /* 0x00000010ff247819 */ /* 0x000fe20000011625 */
[----:B------:R-:W-:-:S02]  /*2690*/  HADD2.F32 R158, -RZ, R127.H1_H1 ;  /* 0x3000007fff9e7230 */ /* 0x000fc40000004100 */
[----:B------:R-:W-:Y:S01]  /*26a0*/  FADD.FTZ R177, R26, -R177 ;  /* 0x800000b11ab17221 */ /* 0x000fe20000010000 */
[----:B------:R-:W-:Y:S01]  /*26b0*/  HADD2.F32 R167, -RZ, R167.H0_H0 ;  /* 0x200000a7ffa77230 */ /* 0x000fe20000004100 */
[----:B------:R-:W-:Y:S01]  /*26c0*/  SHF.R.U32.HI R34, RZ, 0x10, R35 ;  /* 0x00000010ff227819 */ /* 0x000fe20000011623 */
[----:B------:R-:W-:Y:S01]  /*26d0*/  HADD2.F32 R198, -RZ, R16.H0_H0 ;  /* 0x20000010ffc67230 */ /* 0x000fe20000004100 */
[----:B------:R-:W-:Y:S01]  /*26e0*/  SHF.R.U64 R153, R38, 0x10, R39 ;  /* 0x0000001026997819 */ /* 0x000fe20000001227 */
[----:B------:R-:W-:Y:S01]  /*26f0*/  HADD2.F32 R6, -RZ, R166.H1_H1 ;  /* 0x300000a6ff067230 */ /* 0x000fe20000004100 */
[----:B------:R-:W0:Y:S01]  /*2700*/  MUFU.RCP R35, R158 ;  /* 0x0000009e00237308 */ /* 0x000e220000001000 */
[----:B------:R-:W-:Y:S01]  /*2710*/  HADD2.F32 R37, -RZ, R17.H0_H0 ;  /* 0x20000011ff257230 */ /* 0x000fe20000004100 */
[----:B------:R-:W-:Y:S01]  /*2720*/  SHF.R.U32.HI R191, RZ, 0x10, R7 ;  /* 0x00000010ffbf7819 */ /* 0x000fe20000011607 */
[----:B------:R-:W-:Y:S02]  /*2730*/  HADD2.F32 R163, -RZ, R126.H0_H0 ;  /* 0x2000007effa37230 */ /* 0x000fe40000004100 */
[----:B------:R-:W-:Y:S01]  /*2740*/  FADD.FTZ R198, R167, -R198 ;  /* 0x800000c6a7c67221 */ /* 0x000fe20000010000 */
[----:B------:R-:W-:-:S02]  /*2750*/  HADD2.F32 R180, -RZ, R114.H0_H0 ;  /* 0x20000072ffb47230 */ /* 0x000fc40000004100 */
[----:B------:R-:W-:Y:S01]  /*2760*/  FADD.FTZ R37, R6, -R37 ;  /* 0x8000002506257221 */ /* 0x000fe20000010000 */
[----:B------:R-:W-:Y:S01]  /*2770*/  HADD2.F32 R195, -RZ, R151.H0_H0 ;  /* 0x20000097ffc37230 */ /* 0x000fe20000004100 */
[----:B------:R-:W1:Y:S01]  /*2780*/  MUFU.RCP R7, R163 ;  /* 0x000000a300077308 */ /* 0x000e620000001000 */
[----:B------:R-:W-:Y:S01]  /*2790*/  HADD2.F32 R179, -RZ, R113.H0_H0 ;  /* 0x20000071ffb37230 */ /* 0x000fe20000004100 */
[----:B------:R-:W-:Y:S01]  /*27a0*/  SHF.R.U32.HI R38, RZ, 0x10, R39 ;  /* 0x00000010ff267819 */ /* 0x000fe20000011627 */
[----:B------:R-:W-:Y:S01]  /*27b0*/  HADD2.F32 R26, -RZ, R149.H0_H0 ;  /* 0x20000095ff1a7230 */ /* 0x000fe20000004100 */
[--C-:B------:R-:W-:Y:S01]  /*27c0*/  SHF.R.U64 R30, R30, 0x10, R31.reuse ;  /* 0x000000101e1e7819 */ /* 0x100fe2000000121f */
[----:B------:R-:W-:Y:S01]  /*27d0*/  HADD2.F32 R173, -RZ, R125.H1_H1 ;  /* 0x3000007dffad7230 */ /* 0x000fe20000004100 */
[----:B------:R-:W-:Y:S01]  /*27e0*/  SHF.R.U32.HI R39, RZ, 0x10, R31 ;  /* 0x00000010ff277819 */ /* 0x000fe2000001161f */
[----:B------:R-:W-:Y:S02]  /*27f0*/  HADD2.F32 R156, -RZ, R128.H0_H0 ;  /* 0x20000080ff9c7230 */ /* 0x000fe40000004100 */
[----:B------:R-:W-:Y:S01]  /*2800*/  FADD.FTZ R180, R195, -R180 ;  /* 0x800000b4c3b47221 */ /* 0x000fe20000010000 */
[----:B------:R-:W-:Y:S01]  /*2810*/  HADD2.F32 R178, -RZ, R124.H0_H0 ;  /* 0x2000007cffb27230 */ /* 0x000fe20000004100 */
[----:B------:R-:W-:Y:S01]  /*2820*/  MUFU.RCP R8, R173 ;  /* 0x000000ad00087308 */ /* 0x000fe20000001000 */
[----:B------:R-:W-:-:S02]  /*2830*/  HADD2.F32 R167, -RZ, R147.H0_H0 ;  /* 0x20000093ffa77230 */ /* 0x000fc40000004100 */
[----:B------:R-:W-:Y:S01]  /*2840*/  FADD.FTZ R179, R26, -R179 ;  /* 0x800000b31ab37221 */ /* 0x000fe20000010000 */
[----:B------:R-:W-:Y:S01]  /*2850*/  HADD2.F32 R6, -RZ, R13.H0_H0 ;  /* 0x2000000dff067230 */ /* 0x000fe20000004100 */
[----:B------:R-:W-:Y:S01]  /*2860*/  SHF.R.U64 R31, R32, 0x10, R33 ;  /* 0x00000010201f7819 */ /* 0x000fe20000001221 */
[----:B------:R-:W-:Y:S01]  /*2870*/  HADD2.F32 R170, -RZ, R121.H1_H1 ;  /* 0x30000079ffaa7230 */ /* 0x000fe20000004100 */
[----:B------:R-:W-:Y:S01]  /*2880*/  SHF.R.U32.HI R193, RZ, 0x10, R11 ;  /* 0x00000010ffc17819 */ /* 0x000fe2000001160b */
[----:B------:R-:W-:Y:S01]  /*2890*/  HADD2.F32 R195, -RZ, R111.H0_H0 ;  /* 0x2000006fffc37230 */ /* 0x000fe20000004100 */
[----:B------:R-:W2:Y:S01]  /*28a0*/  MUFU.RCP R0, R156 ;  /* 0x0000009c00007308 */ /* 0x000ea20000001000 */
[----:B------:R-:W-:Y:S02]  /*28b0*/  HADD2.F32 R26, -RZ, R153.H0_H0 ;  /* 0x20000099ff1a7230 */ /* 0x000fe40000004100 */
[----:B------:R-:W-:Y:S01]  /*28c0*/  FADD.FTZ R151, R167, -R6 ;  /* 0x80000006a7977221 */ /* 0x000fe20000010000 */
[----:B------:R-:W-:Y:S01]  /*28d0*/  HADD2.F32 R4, -RZ, R171.H1_H1 ;  /* 0x300000abff047230 */ /* 0x000fe20000004100 */
[----:B------:R-:W-:Y:S01]  /*28e0*/  SHF.R.U64 R174, R42, 0x10, R43 ;  /* 0x000000102aae7819 */ /* 0x000fe2000000122b */
[----:B------:R-:W-:-:S02]  /*28f0*/  HADD2.F32 R11, -RZ, R24.H0_H0 ;  /* 0x20000018ff0b7230 */ /* 0x000fc40000004100 */
[----:B------:R-:W-:Y:S01]  /*2900*/  FADD.FTZ R195, R26, -R195 ;  /* 0x800000c31ac37221 */ /* 0x000fe20000010000 */
[----:B------:R-:W-:Y:S01]  /*2910*/  HADD2.F32 R200, -RZ, R21.H0_H0 ;  /* 0x20000015ffc87230 */ /* 0x000fe20000004100 */
[----:B------:R-:W3:Y:S01]  /*2920*/  MUFU.RCP R32, R178 ;  /* 0x000000b200207308 */ /* 0x000ee20000001000 */
[----:B------:R-:W-:Y:S02]  /*2930*/  HADD2.F32 R197, -RZ, R110.H0_H0 ;  /* 0x2000006effc57230 */ /* 0x000fe40000004100 */
[----:B------:R-:W-:Y:S01]  /*2940*/  FADD.FTZ R11, R4, -R11 ;  /* 0x8000000b040b7221 */ /* 0x000fe20000010000 */
[----:B------:R-:W-:Y:S02]  /*2950*/  HADD2.F32 R176, -RZ, R176.H0_H0 ;  /* 0x200000b0ffb07230 */ /* 0x000fe40000004100 */
[----:B------:R-:W-:Y:S01]  /*2960*/  FADD.FTZ R200, R5, -R200 ;  /* 0x800000c805c87221 */ /* 0x000fe20000010000 */
[----:B------:R-:W-:Y:S01]  /*2970*/  HADD2.F32 R167, -RZ, R120.H0_H0 ;  /* 0x20000078ffa77230 */ /* 0x000fe20000004100 */
[----:B------:R-:W-:Y:S01]  /*2980*/  SHF.R.U32.HI R41, RZ, 0x10, R41 ;  /* 0x00000010ff297819 */ /* 0x000fe20000011629 */
[----:B------:R-:W-:Y:S01]  /*2990*/  HADD2.F32 R172, -RZ, R122.H0_H0 ;  /* 0x2000007affac7230 */ /* 0x000fe20000004100 */
[----:B------:R-:W4:Y:S01]  /*29a0*/  MUFU.RCP R205, R170 ;  /* 0x000000aa00cd7308 */ /* 0x000f220000001000 */
[----:B------:R-:W-:Y:S01]  /*29b0*/  FADD.FTZ R197, R176, -R197 ;  /* 0x800000c5b0c57221 */ /* 0x000fe20000010000 */
[----:B------:R-:W-:Y:S01]  /*29c0*/  HADD2.F32 R26, -RZ, R118.H0_H0 ;  /* 0x20000076ff1a7230 */ /* 0x000fe20000004100 */
[----:B------:R-:W-:Y:S01]  /*29d0*/  SHF.R.U32.HI R40, RZ, 0x10, R33 ;  /* 0x00000010ff287819 */ /* 0x000fe20000011621 */
[----:B------:R-:W-:Y:S01]  /*29e0*/  HADD2.F32 R4, -RZ, R169.H1_H1 ;  /* 0x300000a9ff047230 */ /* 0x000fe20000004100 */
[----:B------:R-:W-:Y:S01]  /*29f0*/  SHF.R.U32.HI R42, RZ, 0x10, R43 ;  /* 0x00000010ff2a7819 */ /* 0x000fe2000001162b */
[----:B------:R-:W-:-:S02]  /*2a00*/  HADD2.F32 R209, -RZ, R23.H0_H0 ;  /* 0x20000017ffd17230 */ /* 0x000fc40000004100 */
[----:B0-----:R-:W-:Y:S01]  /*2a10*/  FMUL.FTZ R2, R2, R35 ;  /* 0x0000002302027220 */ /* 0x001fe20000410000 */
[----:B------:R-:W-:Y:S01]  /*2a20*/  HADD2.F32 R5, -RZ, R145.H0_H0 ;  /* 0x20000091ff057230 */ /* 0x000fe20000004100 */
[----:B------:R-:W-:Y:S01]  /*2a30*/  MUFU.RCP R211, R167 ;  /* 0x000000a700d37308 */ /* 0x000fe20000001000 */
[----:B------:R-:W-:Y:S02]  /*2a40*/  HADD2.F32 R196, -RZ, R19.H0_H0 ;  /* 0x20000013ffc47230 */ /* 0x000fe40000004100 */
[----:B------:R-:W-:Y:S01]  /*2a50*/  FADD.FTZ R209, R4, -R209 ;  /* 0x800000d104d17221 */ /* 0x000fe20000010000 */
[----:B------:R-:W-:Y:S01]  /*2a60*/  HADD2.F32 R199, -RZ, R109.H0_H0 ;  /* 0x2000006dffc77230 */ /* 0x000fe20000004100 */
[----:B------:R-:W-:Y:S01]  /*2a70*/  SHF.R.U32.HI R194, RZ, 0x10, R27 ;  /* 0x00000010ffc27819 */ /* 0x000fe2000001161b */
[----:B------:R-:W-:Y:S02]  /*2a80*/  HADD2.F32 R30, -RZ, R30.H0_H0 ;  /* 0x2000001eff1e7230 */ /* 0x000fe40000004100 */
[----:B------:R-:W-:Y:S01]  /*2a90*/  FADD.FTZ R196, R5, -R196 ;  /* 0x800000c405c47221 */ /* 0x000fe20000010000 */
[----:B------:R-:W-:Y:S01]  /*2aa0*/  HADD2.F32 R201, -RZ, R132.H0_H0 ;  /* 0x20000084ffc97230 */ /* 0x000fe20000004100 */
[----:B------:R-:W0:Y:S01]  /*2ab0*/  MUFU.RCP R207, R172 ;  /* 0x000000ac00cf7308 */ /* 0x000e220000001000 */
[----:B------:R-:W-:-:S02]  /*2ac0*/  HADD2.F32 R176, -RZ, R31.H0_H0 ;  /* 0x2000001fffb07230 */ /* 0x000fc40000004100 */
[----:B------:R-:W-:Y:S01]  /*2ad0*/  FADD.FTZ R199, R30, -R199 ;  /* 0x800000c71ec77221 */ /* 0x000fe20000010000 */
[----:B------:R-:W-:Y:S02]  /*2ae0*/  HADD2.F32 R175, -RZ, R123.H1_H1 ;  /* 0x3000007bffaf7230 */ /* 0x000fe40000004100 */
[----:B-1----:R-:W-:Y:S01]  /*2af0*/  FMUL.FTZ R30, R10, R7 ;  /* 0x000000070a1e7220 */ /* 0x002fe20000410000 */
[----:B------:R-:W-:Y:S02]  /*2b00*/  HADD2.F32 R149, -RZ, R174.H0_H0 ;  /* 0x200000aeff957230 */ /* 0x000fe40000004100 */
[----:B------:R-:W-:Y:S01]  /*2b10*/  FADD.FTZ R201, R176, -R201 ;  /* 0x800000c9b0c97221 */ /* 0x000fe20000010000 */
[----:B------:R-:W-:Y:S01]  /*2b20*/  HADD2.F32 R174, -RZ, R113.H1_H1 ;  /* 0x30000071ffae7230 */ /* 0x000fe20000004100 */
[----:B------:R-:W-:Y:S01]  /*2b30*/  MUFU.RCP R206, R26 ;  /* 0x0000001a00ce7308 */ /* 0x000fe20000001000 */
[----:B------:R-:W-:Y:S02]  /*2b40*/  HADD2.F32 R31, -RZ, R34.H0_H0 ;  /* 0x20000022ff1f7230 */ /* 0x000fe40000004100 */
[----:B--2---:R-:W-:Y:S01]  /*2b50*/  FMUL.FTZ R0, R11, R0 ;  /* 0x000000000b007220 */ /* 0x004fe20000410000 */
[----:B------:R-:W-:-:S02]  /*2b60*/  HADD2.F32 R5, -RZ, R164.H1_H1 ;  /* 0x300000a4ff057230 */ /* 0x000fc40000004100 */
[----:B---3--:R-:W-:Y:S01]  /*2b70*/  FMUL.FTZ R32, R203, R32 ;  /* 0x00000020cb207220 */ /* 0x008fe20000410000 */
[----:B------:R-:W-:Y:S02]  /*2b80*/  HADD2.F32 R182, -RZ, R15.H0_H0 ;  /* 0x2000000fffb67230 */ /* 0x000fe40000004100 */
[----:B------:R-:W-:Y:S01]  /*2b90*/  FADD.FTZ R174, R31, -R174 ;  /* 0x800000ae1fae7221 */ /* 0x000fe20000010000 */
[----:B------:R-:W-:Y:S01]  /*2ba0*/  HADD2.F32 R176, -RZ, R112.H1_H1 ;  /* 0x30000070ffb07230 */ /* 0x000fe20000004100 */
[----:B------:R-:W1:Y:S01]  /*2bb0*/  MUFU.RCP R33, R175 ;  /* 0x000000af00217308 */ /* 0x000e620000001000 */
[----:B------:R-:W-:Y:S02]  /*2bc0*/  HADD2.F32 R35, -RZ, R41.H0_H0 ;  /* 0x20000029ff237230 */ /* 0x000fe40000004100 */
[----:B------:R-:W-:Y:S01]  /*2bd0*/  FMUL.FTZ R31, R209, R8 ;  /* 0x00000008d11f7220 */ /* 0x000fe20000410000 */
[----:B------:R-:W-:Y:S02]  /*2be0*/  HADD2.F32 R10, -RZ, R116.H0_H0 ;  /* 0x20000074ff0a7230 */ /* 0x000fe40000004100 */
[----:B------:R-:W-:Y:S01]  /*2bf0*/  FADD.FTZ R182, R5, -R182 ;  /* 0x800000b605b67221 */ /* 0x000fe20000010000 */
[----:B------:R-:W-:-:S02]  /*2c00*/  HADD2.F32 R155, -RZ, R127.H0_H0 ;  /* 0x2000007fff9b7230 */ /* 0x000fc40000004100 */
[----:B------:R-:W-:Y:S01]  /*2c10*/  FADD.FTZ R176, R35, -R176 ;  /* 0x800000b023b07221 */ /* 0x000fe20000010000 */
[----:B------:R-:W-:Y:S01]  /*2c20*/  HADD2.F32 R27, -RZ, R124.H1_H1 ;  /* 0x3000007cff1b7230 */ /* 0x000fe20000004100 */
[--C-:B------:R-:W-:Y:S01]  /*2c30*/  SHF.R.U64 R183, R28, 0x10, R29.reuse ;  /* 0x000000101cb77819 */ /* 0x100fe2000000121d */
[----:B------:R-:W-:Y:S01]  /*2c40*/  HADD2.F32 R8, -RZ, R42.H0_H0 ;  /* 0x2000002aff087230 */ /* 0x000fe20000004100 */
[----:B------:R-:W-:Y:S01]  /*2c50*/  MUFU.RCP R143, R155 ;  /* 0x0000009b008f7308 */ /* 0x000fe20000001000 */
[----:B------:R-:W-:Y:S01]  /*2c60*/  HADD2.F32 R11, -RZ, R117.H1_H1 ;  /* 0x30000075ff0b7230 */ /* 0x000fe20000004100 */
[----:B------:R-:W-:Y:S01]  /*2c70*/  SHF.R.U32.HI R188, RZ, 0x10, R29 ;  /* 0x00000010ffbc7819 */ /* 0x000fe2000001161d */
[----:B------:R-:W-:Y:S02]  /*2c80*/  HADD2.F32 R5, -RZ, R120.H1_H1 ;  /* 0x30000078ff057230 */ /* 0x000fe40000004100 */
[----:B----4-:R-:W-:Y:S01]  /*2c90*/  FMUL.FTZ R35, R196, R205 ;  /* 0x000000cdc4237220 */ /* 0x010fe20000410000 */
[----:B------:R-:W-:-:S02]  /*2ca0*/  HADD2.F32 R203, -RZ, R38.H0_H0 ;  /* 0x20000026ffcb7230 */ /* 0x000fc40000004100 */
[----:B0-----:R-:W-:Y:S01]  /*2cb0*/  FMUL.FTZ R34, R202, R207 ;  /* 0x000000cfca227220 */ /* 0x001fe20000410000 */
[----:B------:R-:W-:Y:S01]  /*2cc0*/  HADD2.F32 R38, -RZ, R109.H1_H1 ;  /* 0x3000006dff267230 */ /* 0x000fe20000004100 */
[----:B------:R-:W0:Y:S01]  /*2cd0*/  MUFU.RCP R42, R10 ;  /* 0x0000000a002a7308 */ /* 0x000e220000001000 */
[----:B------:R-:W-:Y:S02]  /*2ce0*/  HADD2.F32 R205, -RZ, R36.H0_H0 ;  /* 0x20000024ffcd7230 */ /* 0x000fe40000004100 */
[----:B------:R-:W-:Y:S01]  /*2cf0*/  FMUL.FTZ R36, R198, R211 ;  /* 0x000000d3c6247220 */ /* 0x000fe20000410000 */
[----:B------:R-:W-:Y:S02]  /*2d00*/  HADD2.F32 R161, -RZ, R126.H1_H1 ;  /* 0x3000007effa17230 */ /* 0x000fe40000004100 */
[----:B-1----:R-:W-:Y:S01]  /*2d10*/  FMUL.FTZ R33, R200, R33 ;  /* 0x00000021c8217220 */ /* 0x002fe20000410000 */
[----:B------:R-:W-:Y:S02]  /*2d20*/  HADD2.F32 R7, -RZ, R111.H1_H1 ;  /* 0x3000006fff077230 */ /* 0x000fe40000004100 */
[----:B------:R-:W-:Y:S01]  /*2d30*/  FADD.FTZ R198, R205, -R38 ;  /* 0x80000026cdc67221 */ /* 0x000fe20000010000 */
[----:B------:R-:W-:Y:S01]  /*2d40*/  HADD2.F32 R202, -RZ, R128.H1_H1 ;  /* 0x30000080ffca7230 */ /* 0x000fe20000004100 */
[----:B------:R-:W1:Y:S01]  /*2d50*/  MUFU.RCP R29, R27 ;  /* 0x0000001b001d7308 */ /* 0x000e620000001000 */
[----:B------:R-:W-:-:S02]  /*2d60*/  HADD2.F32 R205, -RZ, R39.H0_H0 ;  /* 0x20000027ffcd7230 */ /* 0x000fc40000004100 */
[----:B------:R-:W-:Y:S01]  /*2d70*/  FMUL.FTZ R38, R9, R206 ;  /* 0x000000ce09267220 */ /* 0x000fe20000410000 */
[----:B------:R-:W-:Y:S02]  /*2d80*/  HADD2.F32 R136, -RZ, R123.H0_H0 ;  /* 0x2000007bff887230 */ /* 0x000fe40000004100 */
[----:B------:R-:W-:Y:S01]  /*2d90*/  FADD.FTZ R200, R8, -R7 ;  /* 0x8000000708c87221 */ /* 0x000fe20000010000 */
[----:B------:R-:W-:Y:S02]  /*2da0*/  HADD2.F32 R154, -RZ, R125.H0_H0 ;  /* 0x2000007dff9a7230 */ /* 0x000fe40000004100 */
[----:B------:R-:W-:Y:S01]  /*2db0*/  FADD.FTZ R202, R205, -R202 ;  /* 0x800000cacdca7221 */ /* 0x000fe20000010000 */
[----:B------:R-:W-:Y:S01]  /*2dc0*/  HADD2.F32 R138, -RZ, R121.H0_H0 ;  /* 0x20000079ff8a7230 */ /* 0x000fe20000004100 */
[----:B------:R-:W2:Y:S01]  /*2dd0*/  MUFU.RCP R41, R11 ;  /* 0x0000000b00297308 */ /* 0x000ea20000001000 */
[----:B------:R-:W-:Y:S02]  /*2de0*/  HADD2.F32 R9, -RZ, R114.H1_H1 ;  /* 0x30000072ff097230 */ /* 0x000fe40000004100 */
[----:B------:R-:W-:-:S02]  /*2df0*/  HADD2.F32 R8, -RZ, R110.H1_H1 ;  /* 0x3000006eff087230 */ /* 0x000fc40000004100 */
[----:B------:R-:W-:Y:S02]  /*2e00*/  HADD2.F32 R207, -RZ, R40.H0_H0 ;  /* 0x20000028ffcf7230 */ /* 0x000fe40000004100 */
[----:B0-----:R-:W-:Y:S01]  /*2e10*/  FMUL.FTZ R40, R177, R42 ;  /* 0x0000002ab1287220 */ /* 0x001fe20000410000 */
[----:B------:R-:W-:Y:S01]  /*2e20*/  FMUL.FTZ R42, R180, R143 ;  /* 0x0000008fb42a7220 */ /* 0x000fe20000410000 */
[----:B------:R-:W0:Y:S01]  /*2e30*/  MUFU.RCP R147, R5 ;  /* 0x0000000500937308 */ /* 0x000e220000001000 */
[----:B------:R-:W-:Y:S01]  /*2e40*/  FADD.FTZ R196, R203, -R8 ;  /* 0x80000008cbc47221 */ /* 0x000fe20000010000 */
[----:B-1----:R-:W-:Y:S01]  /*2e50*/  FMUL.FTZ R143, R176, R29 ;  /* 0x0000001db08f7220 */ /* 0x002fe20000410000 */
[----:B------:R-:W-:Y:S02]  /*2e60*/  HADD2.F32 R29, -RZ, R162.H1_H1 ;  /* 0x300000a2ff1d7230 */ /* 0x000fe40000004100 */
[----:B------:R-:W-:Y:S02]  /*2e70*/  HADD2.F32 R6, -RZ, R112.H0_H0 ;  /* 0x20000070ff067230 */ /* 0x000fe40000004100 */
[----:B------:R-:W-:Y:S01]  /*2e80*/  HADD2.F32 R181, -RZ, R181.H0_H0 ;  /* 0x200000b5ffb57230 */ /* 0x000fe20000004100 */
[----:B------:R-:W1:Y:S01]  /*2e90*/  MUFU.RCP R43, R161 ;  /* 0x000000a1002b7308 */ /* 0x000e620000001000 */
[----:B--2---:R-:W-:Y:S01]  /*2ea0*/  FMUL.FTZ R39, R182, R41 ;  /* 0x00000029b6277220 */ /* 0x004fe20000410000 */
[----:B------:R-:W-:-:S02]  /*2eb0*/  HADD2.F32 R182, -RZ, R132.H1_H1 ;  /* 0x30000084ffb67230 */ /* 0x000fc40000004100 */
[----:B------:R-:W-:Y:S01]  /*2ec0*/  FADD.FTZ R153, R149, -R6 ;  /* 0x8000000695997221 */ /* 0x000fe20000010000 */
[----:B------:R-:W-:Y:S02]  /*2ed0*/  HADD2.F32 R7, -RZ, R115.H1_H1 ;  /* 0x30000073ff077230 */ /* 0x000fe40000004100 */
[----:B------:R-:W-:Y:S01]  /*2ee0*/  FMUL.FTZ R155, R155, R181 ;  /* 0x000000b59b9b7220 */ /* 0x000fe20000410000 */
[----:B------:R-:W-:Y:S02]  /*2ef0*/  HADD2.F32 R8, -RZ, R116.H1_H1 ;  /* 0x30000074ff087230 */ /* 0x000fe40000004100 */
[----:B------:R-:W-:Y:S01]  /*2f00*/  FADD.FTZ R182, R207, -R182 ;  /* 0x800000b6cfb67221 */ /* 0x000fe20000010000 */
[----:B------:R-:W2:Y:S01]  /*2f10*/  MUFU.RCP R144, R136 ;  /* 0x0000008800907308 */ /* 0x000ea20000001000 */
[----:B0-----:R-:W-:Y:S01]  /*2f20*/  FMUL.FTZ R147, R196, R147 ;  /* 0x00000093c4937220 */ /* 0x001fe20000410000 */
[----:B------:R-:W-:Y:S02]  /*2f30*/  HADD2.F32 R196, -RZ, R189.H0_H0 ;  /* 0x200000bdffc47230 */ /* 0x000fe40000004100 */
[----:B------:R-:W-:Y:S01]  /*2f40*/  FMUL.FTZ R213, R29, R0 ;  /* 0x000000001dd57220 */ /* 0x000fe20000410000 */
[----:B------:R-:W-:-:S02]  /*2f50*/  HADD2.F32 R189, -RZ, R3.H0_H0 ;  /* 0x20000003ffbd7230 */ /* 0x000fc40000004100 */
[----:B------:R-:W-:Y:S01]  /*2f60*/  FMUL.FTZ R3, R156, R29 ;  /* 0x0000001d9c037220 */ /* 0x000fe20000410000 */
[----:B------:R-:W-:Y:S02]  /*2f70*/  HADD2.F32 R165, -RZ, R165.H0_H0 ;  /* 0x200000a5ffa57230 */ /* 0x000fe40000004100 */
[----:B------:R-:W-:Y:S01]  /*2f80*/  FMUL.FTZ R207, R181, R42 ;  /* 0x0000002ab5cf7220 */ /* 0x000fe20000410000 */
[----:B------:R-:W0:Y:S01]  /*2f90*/  MUFU.RCP R142, R154 ;  /* 0x0000009a008e7308 */ /* 0x000e220000001000 */
[----:B-1----:R-:W-:Y:S01]  /*2fa0*/  FMUL.FTZ R43, R174, R43 ;  /* 0x0000002bae2b7220 */ /* 0x002fe20000410000 */
[--C-:B------:R-:W-:Y:S02]  /*2fb0*/  HADD2.F32 R174, -RZ, R160.reuse.H1_H1 ;  /* 0x300000a0ffae7230 */ /* 0x100fe40000004100 */
[----:B------:R-:W-:Y:S01]  /*2fc0*/  FFMA.FTZ R156, R3, R0, RZ ;  /* 0x00000000039c7223 */ /* 0x000fe200000100ff */
[----:B------:R-:W-:Y:S02]  /*2fd0*/  HADD2.F32 R176, -RZ, R160.H0_H0 ;  /* 0x200000a0ffb07230 */ /* 0x000fe40000004100 */
[----:B------:R-:W-:Y:S01]  /*2fe0*/  FADD.FTZ R160, RZ, R3 ;  /* 0x00000003ffa07221 */ /* 0x000fe20000010000 */
[----:B------:R-:W-:-:S02]  /*2ff0*/  HADD2.F32 R166, -RZ, R166.H0_H0 ;  /* 0x200000a6ffa67230 */ /* 0x000fc40000004100 */
[----:B------:R-:W-:Y:S01]  /*3000*/  FMUL.FTZ R167, R167, R174 ;  /* 0x000000aea7a77220 */ /* 0x000fe20000410000 */
[----:B------:R-:W1:Y:S01]  /*3010*/  MUFU.RCP R146, R138 ;  /* 0x0000008a00927308 */ /* 0x000e620000001000 */
[----:B--2---:R-:W-:Y:S01]  /*3020*/  FMUL.FTZ R144, R153, R144 ;  /* 0x0000009099907220 */ /* 0x004fe20000410000 */
[----:B------:R-:W-:Y:S02]  /*3030*/  HADD2.F32 R164, -RZ, R164.H0_H0 ;  /* 0x200000a4ffa47230 */ /* 0x000fe40000004100 */
[----:B------:R-:W-:Y:S01]  /*3040*/  FMUL.FTZ R211, R165, R2 ;  /* 0x00000002a5d37220 */ /* 0x000fe20000410000 */
[----:B------:R-:W-:Y:S02]  /*3050*/  HADD2.F32 R169, -RZ, R169.H0_H0 ;  /* 0x200000a9ffa97230 */ /* 0x000fe40000004100 */
[----:B------:R-:W-:Y:S02]  /*3060*/  HADD2.F32 R139, -RZ, R119.H0_H0 ;  /* 0x20000077ff8b7230 */ /* 0x000fe40000004100 */
[----:B------:R-:W-:Y:S01]  /*3070*/  FMUL.FTZ R163, R163, R164 ;  /* 0x000000a4a3a37220 */ /* 0x000fe20000410000 */
[----:B------:R-:W2:Y:S01]  /*3080*/  MUFU.RCP R205, R9 ;  /* 0x0000000900cd7308 */ /* 0x000ea20000001000 */
[----:B0-----:R-:W-:Y:S01]  /*3090*/  FMUL.FTZ R142, R179, R142 ;  /* 0x0000008eb38e7220 */ /* 0x001fe20000410000 */
[----:B------:R-:W-:-:S02]  /*30a0*/  HADD2.F32 R179, -RZ, R157.H1_H1 ;  /* 0x3000009dffb37230 */ /* 0x000fc40000004100 */
[----:B------:R-:W-:Y:S01]  /*30b0*/  FMUL.FTZ R209, R164, R30 ;  /* 0x0000001ea4d17220 */ /* 0x000fe20000410000 */
[--C-:B------:R-:W-:Y:S02]  /*30c0*/  HADD2.F32 R177, -RZ, R159.reuse.H1_H1 ;  /* 0x3000009fffb17230 */ /* 0x100fe40000004100 */
[----:B------:R-:W-:Y:S02]  /*30d0*/  HADD2.F32 R180, -RZ, R159.H0_H0 ;  /* 0x2000009fffb47230 */ /* 0x000fe40000004100 */
[----:B------:R-:W-:Y:S01]  /*30e0*/  FMUL.FTZ R159, R178, R169 ;  /* 0x000000a9b29f7220 */ /* 0x000fe20000410000 */
[----:B------:R-:W0:Y:S01]  /*30f0*/  MUFU.RCP R208, R7 ;  /* 0x0000000700d07308 */ /* 0x000e220000001000 */
[----:B-1----:R-:W-:Y:S01]  /*3100*/  FMUL.FTZ R146, R195, R146 ;  /* 0x00000092c3927220 */ /* 0x002fe20000410000 */
[----:B------:R-:W-:Y:S02]  /*3110*/  HADD2.F32 R195, -RZ, R184.H0_H0 ;  /* 0x200000b8ffc37230 */ /* 0x000fe40000004100 */
[----:B------:R-:W-:Y:S01]  /*3120*/  FADD.FTZ R184, R160, R155 ;  /* 0x0000009ba0b87221 */ /* 0x000fe20000010000 */
[----:B------:R-:W-:Y:S01]  /*3130*/  FFMA.FTZ R160, R155, R42, R156 ;  /* 0x0000002a9ba07223 */ /* 0x000fe2000001009c */
[----:B------:R-:W-:Y:S01]  /*3140*/  FMUL.FTZ R156, R173, R166 ;  /* 0x000000a6ad9c7220 */ /* 0x000fe20000410000 */
[----:B------:R-:W-:-:S02]  /*3150*/  HADD2.F32 R140, -RZ, R117.H0_H0 ;  /* 0x20000075ff8c7230 */ /* 0x000fc40000004100 */
[----:B------:R-:W-:Y:S01]  /*3160*/  FMUL.FTZ R210, R180, R39 ;  /* 0x00000027b4d27220 */ /* 0x000fe20000410000 */
[----:B------:R-:W1:Y:S01]  /*3170*/  MUFU.RCP R203, R8 ;  /* 0x0000000800cb7308 */ /* 0x000e620000001000 */
[----:B--2---:R-:W-:Y:S01]  /*3180*/  FMUL.FTZ R153, R182, R205 ;  /* 0x000000cdb6997220 */ /* 0x004fe20000410000 */
[----:B------:R-:W-:Y:S02]  /*3190*/  HADD2.F32 R182, -RZ, R157.H0_H0 ;  /* 0x2000009dffb67230 */ /* 0x000fe40000004100 */
[----:B------:R-:W-:Y:S01]  /*31a0*/  FMUL.FTZ R157, R158, R165 ;  /* 0x000000a59e9d7220 */ /* 0x000fe20000410000 */
[----:B------:R-:W-:Y:S01]  /*31b0*/  FMUL.FTZ R158, R161, R196 ;  /* 0x000000c4a19e7220 */ /* 0x000fe20000410000 */
[----:B------:R-:W-:Y:S02]  /*31c0*/  HADD2.F32 R168, -RZ, R168.H0_H0 ;  /* 0x200000a8ffa87230 */ /* 0x000fe40000004100 */
[----:B------:R-:W-:Y:S01]  /*31d0*/  FMUL.FTZ R212, R179, R40 ;  /* 0x00000028b3d47220 */ /* 0x000fe20000410000 */
[----:B------:R-:W-:Y:S01]  /*31e0*/  FADD.FTZ R173, R184, R157 ;  /* 0x0000009db8ad7221 */ /* 0x000fe20000010000 */
[----:B------:R-:W-:Y:S01]  /*31f0*/  FFMA.FTZ R161, R157, R2, R160 ;  /* 0x000000029da17223 */ /* 0x000fe200000100a0 */
[----:B------:R-:W2:Y:S01]  /*3200*/  MUFU.RCP R148, R139 ;  /* 0x0000008b00947308 */ /* 0x000ea20000001000 */
[----:B0-----:R-:W-:Y:S01]  /*3210*/  FMUL.FTZ R41, R151, R208 ;  /* 0x000000d097297220 */ /* 0x001fe20000410000 */
[----:B------:R-:W-:Y:S01]  /*3220*/  FADD.FTZ R184, R173, R158 ;  /* 0x0000009eadb87221 */ /* 0x000fe20000010000 */
[----:B------:R-:W-:Y:S01]  /*3230*/  FFMA.FTZ R178, R158, R43, R161 ;  /* 0x0000002b9eb27223 */ /* 0x000fe200000100a1 */
[----:B------:R-:W-:Y:S01]  /*3240*/  FMUL.FTZ R173, R154, R189 ;  /* 0x000000bd9aad7220 */ /* 0x000fe20000410000 */
[----:B------:R-:W-:-:S02]  /*3250*/  HADD2.F32 R171, -RZ, R171.H0_H0 ;  /* 0x200000abffab7230 */ /* 0x000fc40000004100 */
[----:B------:R-:W-:Y:S01]  /*3260*/  FADD.FTZ R184, R184, R163 ;  /* 0x000000a3b8b87221 */ /* 0x000fe20000010000 */
[----:B------:R-:W-:Y:S01]  /*3270*/  FFMA.FTZ R178, R163, R30, R178 ;  /* 0x0000001ea3b27223 */ /* 0x000fe200000100b2 */
[----:B-1----:R-:W-:Y:S01]  /*3280*/  FMUL.FTZ R151, R202, R203 ;  /* 0x000000cbca977220 */ /* 0x002fe20000410000 */
[----:B------:R-:W0:Y:S01]  /*3290*/  MUFU.RCP R150, R140 ;  /* 0x0000008c00967308 */ /* 0x000e220000001000 */
        /* <DEDUP_REMOVED lines=9> */
[----:B------:R-:W1:Y:S01]  /*3330*/  MUFU.RCP R145, R4 ;  /* 0x0000000400917308 */ /* 0x000e620000001000 */
[----:B------:R-:W-:Y:S01]  /*3340*/  FMUL.FTZ R172, R27, R190 ;  /* 0x000000be1bac7220 */ /* 0x000fe20000410000 */
[----:B------:R-:W-:Y:S01]  /*3350*/  FADD.FTZ R183, R183, R156 ;  /* 0x0000009cb7b77221 */ /* 0x000fe20000010000 */
[----:B------:R-:W-:Y:S02]  /*3360*/  HADD2.F32 R141, -RZ, R115.H0_H0 ;  /* 0x20000073ff8d7230 */ /* 0x000fe40000004100 */
[----:B------:R-:W-:Y:S01]  /*3370*/  FFMA.FTZ R27, R156, R31, R175 ;  /* 0x0000001f9c1b7223 */ /* 0x000fe200000100af */
[----:B------:R-:W-:Y:S01]  /*3380*/  FMUL.FTZ R154, R28, R176 ;  /* 0x000000b01c9a7220 */ /* 0x000fe20000410000 */
[----:B------:R-:W-:Y:S01]  /*3390*/  FMUL.FTZ R175, R26, R177 ;  /* 0x000000b11aaf7220 */ /* 0x000fe20000410000 */
[----:B--2---:R-:W-:Y:S01]  /*33a0*/  FMUL.FTZ R148, R197, R148 ;  /* 0x00000094c5947220 */ /* 0x004fe20000410000 */
[----:B------:R-:W2:Y:S01]  /*33b0*/  MUFU.RCP R149, R6 ;  /* 0x0000000600957308 */ /* 0x000ea20000001000 */
[----:B------:R-:W-:Y:S01]  /*33c0*/  FFMA.FTZ R26, R172, R143, R27 ;  /* 0x0000008fac1a7223 */ /* 0x000fe2000001001b */
[----:B------:R-:W-:-:S02]  /*33d0*/  HADD2.F32 R197, -RZ, R185.H0_H0 ;  /* 0x200000b9ffc57230 */ /* 0x000fc40000004100 */
[----:B------:R-:W-:Y:S01]  /*33e0*/  FMUL.FTZ R185, R136, R195 ;  /* 0x000000c388b97220 */ /* 0x000fe20000410000 */
[----:B------:R-:W-:Y:S02]  /*33f0*/  HADD2.F32 R191, -RZ, R191.H0_H0 ;  /* 0x200000bfffbf7230 */ /* 0x000fe40000004100 */
[----:B------:R-:W-:Y:S01]  /*3400*/  FFMA.FTZ R26, R159, R32, R26 ;  /* 0x000000209f1a7223 */ /* 0x000fe2000001001a */
[----:B------:R-:W-:Y:S01]  /*3410*/  FMUL.FTZ R178, R11, R180 ;  /* 0x000000b40bb27220 */ /* 0x000fe20000410000 */
[----:B0-----:R-:W-:Y:S01]  /*3420*/  FMUL.FTZ R150, R199, R150 ;  /* 0x00000096c7967220 */ /* 0x001fe20000410000 */
[----:B------:R0:W3:Y:S01]  /*3430*/  MUFU.RCP R204, R28 ;  /* 0x0000001c00cc7308 */ /* 0x0000e20000001000 */
[----:B------:R-:W-:Y:S01]  /*3440*/  FMUL.FTZ R136, R7, R182 ;  /* 0x000000b607887220 */ /* 0x000fe20000410000 */
[----:B------:R-:W-:Y:S02]  /*3450*/  HADD2.F32 R199, -RZ, R186.H0_H0 ;  /* 0x200000baffc77230 */ /* 0x000fe40000004100 */
[----:B------:R-:W-:Y:S01]  /*3460*/  FFMA.FTZ R7, R185, R144, R26 ;  /* 0x00000090b9077223 */ /* 0x000fe2000001001a */
[----:B------:R-:W-:-:S02]  /*3470*/  HADD2.F32 R186, -RZ, R193.H0_H0 ;  /* 0x200000c1ffba7230 */ /* 0x000fc40000004100 */
[----:B------:R-:W-:Y:S01]  /*3480*/  FMUL.FTZ R184, R4, R191 ;  /* 0x000000bf04b87220 */ /* 0x000fe20000410000 */
[----:B-1----:R-:W-:Y:S01]  /*3490*/  FMUL.FTZ R145, R200, R145 ;  /* 0x00000091c8917220 */ /* 0x002fe20000410000 */
[----:B------:R-:W-:Y:S01]  /*34a0*/  FFMA.FTZ R7, R160, R33, R7 ;  /* 0x00000021a0077223 */ /* 0x000fe20000010007 */
[----:B------:R-:W1:Y:S01]  /*34b0*/  MUFU.RCP R152, R141 ;  /* 0x0000008d00987308 */ /* 0x000e620000001000 */
[----:B0-----:R-:W-:Y:S01]  /*34c0*/  FADD.FTZ R28, R183, R172 ;  /* 0x000000acb71c7221 */ /* 0x001fe20000010000 */
[----:B--2---:R-:W-:Y:S01]  /*34d0*/  FMUL.FTZ R149, R198, R149 ;  /* 0x00000095c6957220 */ /* 0x004fe20000410000 */
[----:B------:R-:W-:Y:S02]  /*34e0*/  HADD2.F32 R198, -RZ, R188.H0_H0 ;  /* 0x200000bcffc67230 */ /* 0x000fe40000004100 */
[----:B------:R-:W-:Y:S01]  /*34f0*/  FMUL.FTZ R188, R6, R186 ;  /* 0x000000ba06bc7220 */ /* 0x000fe20000410000 */
[----:B------:R-:W-:Y:S01]  /*3500*/  FADD.FTZ R28, R28, R159 ;  /* 0x0000009f1c1c7221 */ /* 0x000fe20000010000 */
[----:B------:R-:W-:Y:S01]  /*3510*/  FFMA.FTZ R4, R184, R145, R7 ;  /* 0x00000091b8047223 */ /* 0x000fe20000010007 */
[----:B------:R-:W-:-:S02]  /*3520*/  HADD2.F32 R162, -RZ, R162.H0_H0 ;  /* 0x200000a2ffa27230 */ /* 0x000fc40000004100 */
[----:B------:R-:W-:Y:S01]  /*3530*/  FMUL.FTZ R183, R10, R179 ;  /* 0x000000b30ab77220 */ /* 0x000fe20000410000 */
[----:B------:R-:W-:Y:S01]  /*3540*/  FADD.FTZ R11, R28, R185 ;  /* 0x000000b91c0b7221 */ /* 0x000fe20000010000 */
[----:B------:R-:W-:Y:S02]  /*3550*/  HADD2.F32 R192, -RZ, R192.H0_H0 ;  /* 0x200000c0ffc07230 */ /* 0x000fe40000004100 */
[----:B------:R-:W-:Y:S01]  /*3560*/  FFMA.FTZ R4, R161, R34, R4 ;  /* 0x00000022a1047223 */ /* 0x000fe20000010004 */
[----:B------:R-:W-:Y:S01]  /*3570*/  FMUL.FTZ R170, R170, R162 ;  /* 0x000000a2aaaa7220 */ /* 0x000fe20000410000 */
[----:B------:R-:W-:Y:S01]  /*3580*/  FADD.FTZ R11, R11, R160 ;  /* 0x000000a00b0b7221 */ /* 0x000fe20000010000 */
[----:B------:R-:W-:Y:S01]  /*3590*/  FMUL.FTZ R193, R139, R199 ;  /* 0x000000c78bc17220 */ /* 0x000fe20000410000 */
[----:B---3--:R-:W-:Y:S01]  /*35a0*/  FMUL.FTZ R37, R37, R204 ;  /* 0x000000cc25257220 */ /* 0x008fe20000410000 */
[----:B------:R-:W-:Y:S02]  /*35b0*/  HADD2.F32 R194, -RZ, R194.H0_H0 ;  /* 0x200000c2ffc27230 */ /* 0x000fe40000004100 */
[----:B------:R-:W-:Y:S01]  /*35c0*/  FADD.FTZ R6, R11, R184 ;  /* 0x000000b80b067221 */ /* 0x000fe20000010000 */
[----:B-1----:R-:W-:Y:S01]  /*35d0*/  FMUL.FTZ R152, R201, R152 ;  /* 0x00000098c9987220 */ /* 0x002fe20000410000 */
[----:B------:R-:W-:-:S02]  /*35e0*/  HADD2.F32 R201, -RZ, R187.H0_H0 ;  /* 0x200000bbffc97230 */ /* 0x000fc40000004100 */
[----:B------:R-:W-:Y:S01]  /*35f0*/  FMUL.FTZ R187, R138, R197 ;  /* 0x000000c58abb7220 */ /* 0x000fe20000410000 */
        /* <DEDUP_REMOVED lines=54> */
[----:B------:R-:W-:Y:S01]  /*3960*/  FMUL.FTZ R223, R203, R152 ;  /* 0x00000098cbdf7220 */ /* 0x000fe20000410000 */
[-C--:B------:R-:W-:Y:S01]  /*3970*/  FMUL.FTZ R139, R198, R153.reuse ;  /* 0x00000099c68b7220 */ /* 0x080fe20000410000 */
[----:B------:R-:W-:Y:S01]  /*3980*/  FADD.FTZ R225, R225, R200 ;  /* 0x000000c8e1e17221 */ /* 0x000fe20000010000 */
[----:B------:R-:W-:-:S07]  /*3990*/  FFMA.FTZ R216, R200, R153, R227 ;  /* 0x00000099c8d87223 */ /* 0x000fce00000100e3 */
.L_x_1405:
        /* <DEDUP_REMOVED lines=14> */
[----:B------:R-:W-:Y:S01]  /*3a80*/  LOP3.LUT R168, R105, 0x1, RZ, 0xc0, !PT ;  /* 0x0000000169a87812 */ /* 0x000fe200078ec0ff */
[----:B------:R-:W4:Y:S01]  /*3a90*/  LDC.64 R26, c[0x0][0x3c0] ;  /* 0x0000f000ff1a7b82 */ /* 0x000f220000000a00 */
[----:B------:R-:W-:Y:S01]  /*3aa0*/  FADD.FTZ R88, R9, R88 ;  /* 0x0000005809587221 */ /* 0x000fe20000010000 */
[----:B------:R-:W-:Y:S01]  /*3ab0*/  MOV R9, 0x400 ;  /* 0x0000040000097802 */ /* 0x000fe20000000f00 */
[----:B------:R-:W-:Y:S01]  /*3ac0*/  FADD.FTZ R84, R11, R84 ;  /* 0x000000540b547221 */ /* 0x000fe20000010000 */
[----:B------:R-:W-:Y:S01]  /*3ad0*/  FADD.FTZ R87, R10, R87 ;  /* 0x000000570a577221 */ /* 0x000fe20000010000 */
[----:B------:R-:W-:Y:S01]  /*3ae0*/  IADD3 R11, PT, PT, -R168, RZ, RZ ;  /* 0x000000ffa80b7210 */ /* 0x000fe20007ffe1ff */
[----:B------:R-:W-:Y:S01]  /*3af0*/  FADD.FTZ R85, R28, R85 ;  /* 0x000000551c557221 */ /* 0x000fe20000010000 */
[----:B------:R-:W-:Y:S01]  /*3b00*/  FADD.FTZ R90, R5, R90 ;  /* 0x0000005a055a7221 */ /* 0x000fe20000010000 */
[----:B------:R-:W-:Y:S01]  /*3b10*/  FADD.FTZ R89, R4, R89 ;  /* 0x0000005904597221 */ /* 0x000fe20000010000 */
[----:B0-----:R-:W-:Y:S01]  /*3b20*/  FADD.FTZ R218, R218, R225 ;  /* 0x000000e1dada7221 */ /* 0x001fe20000010000 */
[----:B------:R-:W-:Y:S01]  /*3b30*/  @!P0 SHF.R.U32.HI R5, RZ, 0x2, R130 ;  /* 0x00000002ff058819 */ /* 0x000fe20000011682 */
[----:B------:R-:W-:Y:S01]  /*3b40*/  BSSY.RECONVERGENT B0, `(.L_x_1406) ;  /* 0x0000052000007945 */ /* 0x000fe20003800200 */
[----:B------:R-:W-:Y:S01]  /*3b50*/  ISETP.NE.AND P2, PT, R130, RZ, PT ;  /* 0x000000ff8200720c */ /* 0x000fe20003f45270 */
        /* <DEDUP_REMOVED lines=9> */
[----:B------:R-:W-:Y:S01]  /*3bf0*/  @!P0 LOP3.LUT R11, R5, 0xf8, RZ, 0xc0, !PT ;  /* 0x000000f8050b8812 */ /* 0x000fe200078ec0ff */
[----:B------:R-:W-:Y:S01]  /*3c00*/  FADD.FTZ R48, R194, R48 ;  /* 0x00000030c2307221 */ /* 0x000fe20000010000 */
[----:B------:R-:W-:Y:S01]  /*3c10*/  IADD3 R28, P3, PT, R107, R28, RZ ;  /* 0x0000001c6b1c7210 */ /* 0x000fe20007f7e0ff */
[----:B------:R-:W-:Y:S01]  /*3c20*/  FADD.FTZ R49, R180, R49 ;  /* 0x00000031b4317221 */ /* 0x000fe20000010000 */
[----:B---3--:R-:W-:Y:S01]  /*3c30*/  LEA R9, R166, R9, 0x18 ;  /* 0x00000009a6097211 */ /* 0x008fe200078ec0ff */
[----:B------:R-:W-:Y:S01]  /*3c40*/  FADD.FTZ R50, R201, R50 ;  /* 0x00000032c9327221 */ /* 0x000fe20000010000 */
[----:B------:R-:W-:Y:S01]  /*3c50*/  FADD.FTZ R52, R186, R52 ;  /* 0x00000034ba347221 */ /* 0x000fe20000010000 */
[----:B------:R-:W-:Y:S01]  /*3c60*/  FADD.FTZ R53, R176, R53 ;  /* 0x00000035b0357221 */ /* 0x000fe20000010000 */
[----:B------:R-:W-:Y:S01]  /*3c70*/  IADD3 R10, PT, PT, R9, 0x20, RZ ;  /* 0x00000020090a7810 */ /* 0x000fe20007ffe0ff */
        /* <DEDUP_REMOVED lines=39> */
[----:B------:R-:W-:Y:S02]  /*3ef0*/  SEL R164, R10, R9, P1 ;  /* 0x000000090aa47207 */ /* 0x000fe40000800000 */
[----:B------:R-:W-:Y:S01]  /*3f00*/  IADD3.X R10, PT, PT, RZ, RZ, RZ, P3, !PT ;  /* 0x000000ffff0a7210 */ /* 0x000fe20001ffe4ff */
[----:B-1----:R-:W-:Y:S01]  /*3f10*/  FADD.FTZ R5, R162, R29 ;  /* 0x0000001da2057221 */ /* 0x002fe20000010000 */
[----:B----4-:R-:W-:-:S02]  /*3f20*/  LEA R26, P3, R28, R26, 0x3 ;  /* 0x0000001a1c1a7211 */ /* 0x010fc400078618ff */
        /* <DEDUP_REMOVED lines=19> */
.L_x_1407:
[----:B------:R-:W-:Y:S05]  /*4060*/  BSYNC.RECONVERGENT B0 ;  /* 0x0000000000007941 */ /* 0x000fea0003800200 */
.L_x_1406:
        /* <DEDUP_REMOVED lines=25> */
.L_x_1409:
[----:B------:R-:W2:Y:S04]  /*4200*/  LDG.E.STRONG.GPU R6, desc[UR4][R4.64] ;  /* 0x0000000404067981 */ /* 0x000ea8000c1ef900 */
[----:B--2---:R-:W-:Y:S01]  /*4210*/  CCTL.IVALL ;  /* 0x00000000ff00798f */ /* 0x004fe20002000000 */
[----:B------:R-:W-:Y:S05]  /*4220*/  YIELD ;  /* 0x0000000000007946 */ /* 0x000fea0003800000 */
[----:B------:R-:W-:-:S13]  /*4230*/  ISETP.NE.AND P2, PT, R6, R9, PT ;  /* 0x000000090600720c */ /* 0x000fda0003f45270 */
[----:B------:R-:W-:Y:S05]  /*4240*/  @P2 BRA `(.L_x_1409) ;  /* 0xfffffffc00ec2947 */ /* 0x000fea000383ffff */
.L_x_1408:
        /* <DEDUP_REMOVED lines=38> */
[----:B------:R-:W-:Y:S01]  /*44b0*/  FFMA.FTZ R0, R4, R2, R5 ;  /* 0x0000000204007223 */ /* 0x000fe20000010005 */
[----:B------:R-:W-:Y:S01]  /*44c0*/  FADD.FTZ R155, -R42, R155 ;  /* 0x0000009b2a9b7221 */ /* 0x000fe20000010100 */
[----:B------:R-:W-:Y:S01]  /*44d0*/  FADD.FTZ R43, -R43, R158 ;  /* 0x0000009e2b2b7221 */ /* 0x000fe20000010100 */
[----:B------:R-:W-:Y:S01]  /*44e0*/  FFMA.FTZ R143, R4, R143, R5 ;  /* 0x0000008f048f7223 */ /* 0x000fe20000010005 */
[----:B------:R-:W-:Y:S01]  /*44f0*/  FADD.FTZ R157, -R0, R157 ;  /* 0x0000009d009d7221 */ /* 0x000fe20000010100 */
[C---:B------:R-:W-:Y:S01]  /*4500*/  FMUL.FTZ R2, R134.reuse, R155 ;  /* 0x0000009b86027220 */ /* 0x040fe20000410000 */
[----:B------:R-:W-:Y:S01]  /*4510*/  FMUL.FTZ R0, R134, R43 ;  /* 0x0000002b86007220 */ /* 0x000fe20000410000 */
[--C-:B------:R-:W-:Y:S01]  /*4520*/  FFMA.FTZ R144, R4, R144, R5.reuse ;  /* 0x0000009004907223 */ /* 0x100fe20000010005 */
[C---:B------:R-:W-:Y:S01]  /*4530*/  FMUL.FTZ R7, R134.reuse, R157 ;  /* 0x0000009d86077220 */ /* 0x040fe20000410000 */
[----:B------:R-:W-:Y:S01]  /*4540*/  FMUL.FTZ R3, R134, R3 ;  /* 0x0000000386037220 */ /* 0x000fe20000410000 */
[----:B------:R-:W-:Y:S01]  /*4550*/  FFMA.FTZ R30, R4, R30, R5 ;  /* 0x0000001e041e7223 */ /* 0x000fe20000010005 */
[----:B------:R-:W-:Y:S01]  /*4560*/  F2F.F16.F32 R2, R2 ;  /* 0x0000000200027304 */ /* 0x000fe20000200800 */
[----:B------:R-:W-:Y:S01]  /*4570*/  FADD.FTZ R173, -R142, R173 ;  /* 0x000000ad8ead7221 */ /* 0x000fe20000010100 */
[C-C-:B------:R-:W-:Y:S01]  /*4580*/  FFMA.FTZ R31, R4.reuse, R31, R5.reuse ;  /* 0x0000001f041f7223 */ /* 0x140fe20000010005 */
[C-C-:B------:R-:W-:Y:S01]  /*4590*/  FFMA.FTZ R32, R4.reuse, R32, R5.reuse ;  /* 0x0000002004207223 */ /* 0x140fe20000010005 */
[C-C-:B------:R-:W-:Y:S01]  /*45a0*/  FFMA.FTZ R33, R4.reuse, R33, R5.reuse ;  /* 0x0000002104217223 */ /* 0x140fe20000010005 */
[C-C-:B------:R-:W-:Y:S01]  /*45b0*/  FFMA.FTZ R145, R4.reuse, R145, R5.reuse ;  /* 0x0000009104917223 */ /* 0x140fe20000010005 */
[C-C-:B------:R-:W-:Y:S01]  /*45c0*/  FFMA.FTZ R34, R4.reuse, R34, R5.reuse ;  /* 0x0000002204227223 */ /* 0x140fe20000010005 */
[C-C-:B------:R-:W-:Y:S01]  /*45d0*/  FFMA.FTZ R146, R4.reuse, R146, R5.reuse ;  /* 0x0000009204927223 */ /* 0x140fe20000010005 */
[----:B------:R-:W0:Y:S01]  /*45e0*/  F2F.F16.F32 R0, R0 ;  /* 0x0000000000007304 */ /* 0x000e220000200800 */
[C-C-:B------:R-:W-:Y:S01]  /*45f0*/  FFMA.FTZ R35, R4.reuse, R35, R5.reuse ;  /* 0x0000002304237223 */ /* 0x140fe20000010005 */
[C-C-:B------:R-:W-:Y:S01]  /*4600*/  FFMA.FTZ R147, R4.reuse, R147, R5.reuse ;  /* 0x0000009304937223 */ /* 0x140fe20000010005 */
[C-C-:B------:R-:W-:Y:S01]  /*4610*/  FFMA.FTZ R36, R4.reuse, R36, R5.reuse ;  /* 0x0000002404247223 */ /* 0x140fe20000010005 */
[C-C-:B------:R-:W-:Y:S01]  /*4620*/  FFMA.FTZ R148, R4.reuse, R148, R5.reuse ;  /* 0x0000009404947223 */ /* 0x140fe20000010005 */
[C-C-:B------:R-:W-:Y:S01]  /*4630*/  FFMA.FTZ R37, R4.reuse, R37, R5.reuse ;  /* 0x0000002504257223 */ /* 0x140fe20000010005 */
[C-C-:B------:R-:W-:Y:S01]  /*4640*/  FFMA.FTZ R149, R4.reuse, R149, R5.reuse ;  /* 0x0000009504957223 */ /* 0x140fe20000010005 */
[C-C-:B------:R-:W-:Y:S01]  /*4650*/  FFMA.FTZ R38, R4.reuse, R38, R5.reuse ;  /* 0x0000002604267223 */ /* 0x140fe20000010005 */
[----:B------:R-:W1:Y:S01]  /*4660*/  F2F.F16.F32 R7, R7 ;  /* 0x0000000700077304 */ /* 0x000e620000200800 */
[C-C-:B------:R-:W-:Y:S01]  /*4670*/  FFMA.FTZ R150, R4.reuse, R150, R5.reuse ;  /* 0x0000009604967223 */ /* 0x140fe20000010005 */
[C-C-:B------:R-:W-:Y:S01]  /*4680*/  FFMA.FTZ R39, R4.reuse, R39, R5.reuse ;  /* 0x0000002704277223 */ /* 0x140fe20000010005 */
[C-C-:B------:R-:W-:Y:S01]  /*4690*/  FFMA.FTZ R151, R4.reuse, R151, R5.reuse ;  /* 0x0000009704977223 */ /* 0x140fe20000010005 */
[C-C-:B------:R-:W-:Y:S01]  /*46a0*/  FFMA.FTZ R40, R4.reuse, R40, R5.reuse ;  /* 0x0000002804287223 */ /* 0x140fe20000010005 */
[C-C-:B------:R-:W-:Y:S01]  /*46b0*/  FFMA.FTZ R152, R4.reuse, R152, R5.reuse ;  /* 0x0000009804987223 */ /* 0x140fe20000010005 */
[C-C-:B------:R-:W-:Y:S01]  /*46c0*/  FFMA.FTZ R41, R4.reuse, R41, R5.reuse ;  /* 0x0000002904297223 */ /* 0x140fe20000010005 */
[----:B------:R-:W-:Y:S01]  /*46d0*/  FADD.FTZ R143, -R143, R172 ;  /* 0x000000ac8f8f7221 */ /* 0x000fe20000010100 */
[----:B------:R-:W-:Y:S01]  /*46e0*/  FFMA.FTZ R5, R4, R153, R5 ;  /* 0x0000009904057223 */ /* 0x000fe20000010005 */
[----:B------:R-:W-:Y:S01]  /*46f0*/  FADD.FTZ R185, -R144, R185 ;  /* 0x000000b990b97221 */ /* 0x000fe20000010100 */
[----:B------:R2:W-:Y:S01]  /*4700*/  F2F.F16.F32 R11, R3 ;  /* 0x00000003000b7304 */ /* 0x0005e20000200800 */
[----:B------:R-:W-:Y:S01]  /*4710*/  FMUL.FTZ R6, R134, R173 ;  /* 0x000000ad86067220 */ /* 0x000fe20000410000 */
[----:B------:R-:W-:Y:S01]  /*4720*/  FADD.FTZ R163, -R30, R163 ;  /* 0x000000a31ea37221 */ /* 0x000fe20000010100 */
[----:B------:R-:W-:Y:S01]  /*4730*/  FMUL.FTZ R8, R134, R143 ;  /* 0x0000008f86087220 */ /* 0x000fe20000410000 */
[----:B------:R-:W-:Y:S01]  /*4740*/  FADD.FTZ R145, -R145, R184 ;  /* 0x000000b891917221 */ /* 0x000fe20000010100 */
[----:B------:R-:W-:Y:S01]  /*4750*/  FADD.FTZ R5, -R5, R200 ;  /* 0x000000c805057221 */ /* 0x000fe20000010100 */
[----:B0-----:R-:W-:Y:S01]  /*4760*/  SHF.L.U32 R4, R0, 0x10, RZ ;  /* 0x0000001000047819 */ /* 0x001fe200000006ff */
[----:B------:R-:W-:Y:S01]  /*4770*/  FADD.FTZ R31, -R31, R156 ;  /* 0x0000009c1f1f7221 */ /* 0x000fe20000010100 */
[----:B------:R-:W-:Y:S01]  /*4780*/  FMUL.FTZ R9, R134, R185 ;  /* 0x000000b986097220 */ /* 0x000fe20000410000 */
[----:B--2---:R-:W-:-:S04]  /*4790*/  IMAD.WIDE.U32 R2, R2, 0x10000, RZ ;  /* 0x0001000002027825 */ /* 0x004fc800078e00ff */
[----:B------:R-:W-:Y:S01]  /*47a0*/  FADD.FTZ R147, -R147, R138 ;  /* 0x0000008a93937221 */ /* 0x000fe20000010100 */
[----:B------:R-:W-:Y:S01]  /*47b0*/  FADD.FTZ R159, -R32, R159 ;  /* 0x0000009f209f7221 */ /* 0x000fe20000010100 */
[----:B------:R-:W-:Y:S01]  /*47c0*/  FADD.FTZ R187, -R146, R187 ;  /* 0x000000bb92bb7221 */ /* 0x000fe20000010100 */
[----:B------:R-:W-:Y:S01]  /*47d0*/  FADD.FTZ R149, -R149, R188 ;  /* 0x000000bc95957221 */ /* 0x000fe20000010100 */
[----:B------:R-:W-:Y:S01]  /*47e0*/  FADD.FTZ R193, -R148, R193 ;  /* 0x000000c194c17221 */ /* 0x000fe20000010100 */
[----:B------:R-:W-:Y:S01]  /*47f0*/  FADD.FTZ R151, -R151, R140 ;  /* 0x0000008c97977221 */ /* 0x000fe20000010100 */
[C---:B------:R-:W-:Y:S01]  /*4800*/  FMUL.FTZ R27, R134.reuse, R163 ;  /* 0x000000a3861b7220 */ /* 0x040fe20000410000 */
[----:B------:R-:W-:Y:S01]  /*4810*/  FADD.FTZ R33, -R33, R160 ;  /* 0x000000a021217221 */ /* 0x000fe20000010100 */
[----:B------:R-:W-:Y:S01]  /*4820*/  FMUL.FTZ R145, R134, R145 ;  /* 0x0000009186917220 */ /* 0x000fe20000410000 */
[----:B------:R-:W-:Y:S01]  /*4830*/  FADD.FTZ R205, -R150, R205 ;  /* 0x000000cd96cd7221 */ /* 0x000fe20000010100 */
[----:B------:R-:W0:Y:S01]  /*4840*/  F2F.F16.F32 R6, R6 ;  /* 0x0000000600067304 */ /* 0x000e220000200800 */
[C---:B------:R-:W-:Y:S01]  /*4850*/  FMUL.FTZ R29, R134.reuse, R31 ;  /* 0x0000001f861d7220 */ /* 0x040fe20000410000 */
[----:B------:R-:W-:Y:S01]  /*4860*/  FADD.FTZ R35, -R35, R170 ;  /* 0x000000aa23237221 */ /* 0x000fe20000010100 */
[----:B------:R-:W-:Y:S01]  /*4870*/  FMUL.FTZ R147, R134, R147 ;  /* 0x0000009386937220 */ /* 0x000fe20000410000 */
[----:B------:R-:W-:Y:S01]  /*4880*/  FADD.FTZ R141, -R152, R141 ;  /* 0x0000008d988d7221 */ /* 0x000fe20000010100 */
[----:B------:R-:W-:Y:S01]  /*4890*/  FMUL.FTZ R0, R134, R5 ;  /* 0x0000000586007220 */ /* 0x000fe20000410000 */
[----:B-1----:R-:W-:Y:S01]  /*48a0*/  LOP3.LUT R3, R4, R3, R7, 0xfe, !PT ;  /* 0x0000000304037212 */ /* 0x002fe200078efe07 */
[C---:B------:R-:W-:Y:S01]  /*48b0*/  FMUL.FTZ R31, R134.reuse, R159 ;  /* 0x0000009f861f7220 */ /* 0x040fe20000410000 */
[----:B------:R-:W1:Y:S01]  /*48c0*/  F2F.F16.F32 R8, R8 ;  /* 0x0000000800087304 */ /* 0x000e620000200800 */
[C---:B------:R-:W-:Y:S01]  /*48d0*/  FMUL.FTZ R187, R134.reuse, R187 ;  /* 0x000000bb86bb7220 */ /* 0x040fe20000410000 */
[----:B------:R-:W-:Y:S01]  /*48e0*/  FADD.FTZ R37, -R37, R154 ;  /* 0x0000009a25257221 */ /* 0x000fe20000010100 */
[C---:B------:R-:W-:Y:S01]  /*48f0*/  FMUL.FTZ R149, R134.reuse, R149 ;  /* 0x0000009586957220 */ /* 0x040fe20000410000 */
[----:B------:R-:W2:Y:S01]  /*4900*/  LDC.64 R4, c[0x0][0x3f0] ;  /* 0x0000fc00ff047b82 */ /* 0x000ea20000000a00 */
[C---:B------:R-:W-:Y:S01]  /*4910*/  FMUL.FTZ R193, R134.reuse, R193 ;  /* 0x000000c186c17220 */ /* 0x040fe20000410000 */
[----:B------:R-:W-:Y:S01]  /*4920*/  FADD.FTZ R39, -R39, R178 ;  /* 0x000000b227277221 */ /* 0x000fe20000010100 */
[C---:B------:R-:W-:Y:S01]  /*4930*/  FMUL.FTZ R151, R134.reuse, R151 ;  /* 0x0000009786977220 */ /* 0x040fe20000410000 */
[----:B------:R-:W3:Y:S01]  /*4940*/  F2F.F16.F32 R9, R9 ;  /* 0x0000000900097304 */ /* 0x000ee20000200800 */
[----:B------:R-:W-:Y:S01]  /*4950*/  FMUL.FTZ R33, R134, R33 ;  /* 0x0000002186217220 */ /* 0x000fe20000410000 */
[----:B------:R-:W-:Y:S01]  /*4960*/  FADD.FTZ R161, -R34, R161 ;  /* 0x000000a122a17221 */ /* 0x000fe20000010100 */
[C---:B------:R-:W-:Y:S01]  /*4970*/  FMUL.FTZ R205, R134.reuse, R205 ;  /* 0x000000cd86cd7220 */ /* 0x040fe20000410000 */
[----:B------:R-:W-:Y:S01]  /*4980*/  FADD.FTZ R41, -R41, R136 ;  /* 0x0000008829297221 */ /* 0x000fe20000010100 */
[----:B------:R-:W-:Y:S01]  /*4990*/  FMUL.FTZ R35, R134, R35 ;  /* 0x0000002386237220 */ /* 0x000fe20000410000 */
[----:B------:R-:W-:Y:S01]  /*49a0*/  FADD.FTZ R167, -R36, R167 ;  /* 0x000000a724a77221 */ /* 0x000fe20000010100 */
[C---:B------:R-:W-:Y:S01]  /*49b0*/  FMUL.FTZ R141, R134.reuse, R141 ;  /* 0x0000008d868d7220 */ /* 0x040fe20000410000 */
[----:B------:R-:W4:Y:S01]  /*49c0*/  F2F.F16.F32 R27, R27 ;  /* 0x0000001b001b7304 */ /* 0x000f220000200800 */
[----:B------:R-:W-:Y:S01]  /*49d0*/  FMUL.FTZ R37, R134, R37 ;  /* 0x0000002586257220 */ /* 0x000fe20000410000 */
[----:B------:R-:W-:Y:S01]  /*49e0*/  FADD.FTZ R175, -R38, R175 ;  /* 0x000000af26af7221 */ /* 0x000fe20000010100 */
[----:B------:R-:W-:Y:S01]  /*49f0*/  FMUL.FTZ R39, R134, R39 ;  /* 0x0000002786277220 */ /* 0x000fe20000410000 */
[----:B------:R-:W-:Y:S01]  /*4a00*/  FADD.FTZ R183, -R40, R183 ;  /* 0x000000b728b77221 */ /* 0x000fe20000010100 */
[C---:B------:R-:W-:Y:S01]  /*4a10*/  FMUL.FTZ R43, R134.reuse, R161 ;  /* 0x000000a1862b7220 */ /* 0x040fe20000410000 */
[C---:B------:R-:W-:Y:S01]  /*4a20*/  FMUL.FTZ R41, R134.reuse, R41 ;  /* 0x0000002986297220 */ /* 0x040fe20000410000 */
[C---:B------:R-:W-:Y:S01]  /*4a30*/  FMUL.FTZ R167, R134.reuse, R167 ;  /* 0x000000a786a77220 */ /* 0x040fe20000410000 */
[----:B------:R-:W5:Y:S01]  /*4a40*/  F2F.F16.F32 R145, R145 ;  /* 0x0000009100917304 */ /* 0x000f620000200800 */
[C---:B------:R-:W-:Y:S01]  /*4a50*/  FMUL.FTZ R175, R134.reuse, R175 ;  /* 0x000000af86af7220 */ /* 0x040fe20000410000 */
[----:B------:R-:W-:Y:S01]  /*4a60*/  FMUL.FTZ R183, R134, R183 ;  /* 0x000000b786b77220 */ /* 0x000fe20000410000 */
[----:B0-----:R-:W-:Y:S01]  /*4a70*/  IMAD.WIDE.U32 R6, R6, 0x10000, RZ ;  /* 0x0001000006067825 */ /* 0x001fe200078e00ff */
[----:B-1----:R-:W-:-:S02]  /*4a80*/  SHF.L.U32 R32, R8, 0x10, RZ ;  /* 0x0000001008207819 */ /* 0x002fc400000006ff */
[----:B------:R-:W-:Y:S01]  /*4a90*/  LOP3.LUT R2, R2, R11, RZ, 0xfc, !PT ;  /* 0x0000000b02027212 */ /* 0x000fe200078efcff */
[----:B---3--:R-:W-:Y:S01]  /*4aa0*/  IMAD.WIDE.U32 R8, R9, 0x10000, RZ ;  /* 0x0001000009087825 */ /* 0x008fe200078e00ff */
[----:B------:R-:W0:Y:S01]  /*4ab0*/  F2F.F16.F32 R10, R187 ;  /* 0x000000bb000a7304 */ /* 0x000e220000200800 */
[----:B----4-:R-:W-:Y:S02]  /*4ac0*/  LOP3.LUT R6, R6, R27, RZ, 0xfc, !PT ;  /* 0x0000001b06067212 */ /* 0x010fe400078efcff */
[----:B-----5:R-:W-:-:S05]  /*4ad0*/  SHF.L.U32 R145, R145, 0x10, RZ ;  /* 0x0000001091917819 */ /* 0x020fca00000006ff */
[----:B------:R-:W1:Y:S01]  /*4ae0*/  F2F.F16.F32 R29, R29 ;  /* 0x0000001d001d7304 */ /* 0x000e620000200800 */
[----:B0-----:R-:W-:-:S07]  /*4af0*/  IMAD.WIDE.U32 R10, R10, 0x10000, RZ ;  /* 0x000100000a0a7825 */ /* 0x001fce00078e00ff */
[----:B------:R-:W0:Y:S01]  /*4b00*/  F2F.F16.F32 R147, R147 ;  /* 0x0000009300937304 */ /* 0x000e220000200800 */
[----:B-1----:R-:W-:-:S07]  /*4b10*/  LOP3.LUT R7, R32, R7, R29, 0xfe, !PT ;  /* 0x0000000720077212 */ /* 0x002fce00078efe1d */
[----:B------:R-:W1:Y:S01]  /*4b20*/  F2F.F16.F32 R26, R193 ;  /* 0x000000c1001a7304 */ /* 0x000e620000200800 */
[----:B0-----:R-:W-:-:S07]  /*4b30*/  SHF.L.U32 R147, R147, 0x10, RZ ;  /* 0x0000001093937819 */ /* 0x001fce00000006ff */
[----:B------:R-:W0:Y:S01]  /*4b40*/  F2F.F16.F32 R31, R31 ;  /* 0x0000001f001f7304 */ /* 0x000e220000200800 */
[----:B-1----:R-:W-:-:S07]  /*4b50*/  IMAD.WIDE.U32 R26, R26, 0x10000, RZ ;  /* 0x000100001a1a7825 */ /* 0x002fce00078e00ff */
[----:B------:R-:W1:Y:S01]  /*4b60*/  F2F.F16.F32 R149, R149 ;  /* 0x0000009500957304 */ /* 0x000e620000200800 */
[----:B0-----:R-:W-:-:S07]  /*4b70*/  LOP3.LUT R8, R8, R31, RZ, 0xfc, !PT ;  /* 0x0000001f08087212 */ /* 0x001fce00078efcff */
[----:B------:R-:W0:Y:S01]  /*4b80*/  F2F.F16.F32 R28, R205 ;  /* 0x000000cd001c7304 */ /* 0x000e220000200800 */
[----:B-1----:R-:W-:-:S07]  /*4b90*/  SHF.L.U32 R149, R149, 0x10, RZ ;  /* 0x0000001095957819 */ /* 0x002fce00000006ff */
[----:B------:R-:W1:Y:S01]  /*4ba0*/  F2F.F16.F32 R151, R151 ;  /* 0x0000009700977304 */ /* 0x000e620000200800 */
[----:B0-----:R-:W-:-:S07]  /*4bb0*/  IMAD.WIDE.U32 R28, R28, 0x10000, RZ ;  /* 0x000100001c1c7825 */ /* 0x001fce00078e00ff */
[----:B------:R-:W0:Y:S01]  /*4bc0*/  F2F.F16.F32 R30, R141 ;  /* 0x0000008d001e7304 */ /* 0x000e220000200800 */
[----:B-1----:R-:W-:-:S07]  /*4bd0*/  SHF.L.U32 R151, R151, 0x10, RZ ;  /* 0x0000001097977819 */ /* 0x002fce00000006ff */
[----:B------:R-:W1:Y:S01]  /*4be0*/  F2F.F16.F32 R33, R33 ;  /* 0x0000002100217304 */ /* 0x000e620000200800 */
[----:B0-----:R-:W-:-:S07]  /*4bf0*/  IMAD.WIDE.U32 R30, R30, 0x10000, RZ ;  /* 0x000100001e1e7825 */ /* 0x001fce00078e00ff */
[----:B------:R-:W0:Y:S01]  /*4c00*/  F2F.F16.F32 R0, R0 ;  /* 0x0000000000007304 */ /* 0x000e220000200800 */
[----:B-1----:R-:W-:-:S07]  /*4c10*/  LOP3.LUT R9, R145, R9, R33, 0xfe, !PT ;  /* 0x0000000991097212 */ /* 0x002fce00078efe21 */
[----:B------:R-:W1:Y:S01]  /*4c20*/  F2F.F16.F32 R35, R35 ;  /* 0x0000002300237304 */ /* 0x000e620000200800 */
[----:B--2---:R-:W-:-:S05]  /*4c30*/  IMAD.WIDE.U32 R32, R137, 0x8, R4 ;  /* 0x0000000889207825 */ /* 0x004fca00078e0004 */
[----:B------:R2:W-:Y:S01]  /*4c40*/  STG.E.64 desc[UR4][R32.64], R2 ;  /* 0x0000000220007986 */ /* 0x0005e2000c101b04 */
[----:B0-----:R-:W-:Y:S01]  /*4c50*/  SHF.L.U32 R0, R0, 0x10, RZ ;  /* 0x0000001000007819 */ /* 0x001fe200000006ff */
[----:B------:R-:W0:Y:S01]  /*4c60*/  F2F.F16.F32 R37, R37 ;  /* 0x0000002500257304 */ /* 0x000e220000200800 */
[----:B-1----:R-:W-:-:S07]  /*4c70*/  LOP3.LUT R11, R147, R11, R35, 0xfe, !PT ;  /* 0x0000000b930b7212 */ /* 0x002fce00078efe23 */
[----:B------:R-:W1:Y:S01]  /*4c80*/  F2F.F16.F32 R39, R39 ;  /* 0x0000002700277304 */ /* 0x000e620000200800 */
[----:B------:R-:W-:-:S05]  /*4c90*/  IMAD.WIDE.U32 R34, R135, 0x8, R4 ;  /* 0x0000000887227825 */ /* 0x000fca00078e0004 */
[----:B------:R2:W-:Y:S01]  /*4ca0*/  STG.E.64 desc[UR4][R34.64], R6 ;  /* 0x0000000622007986 */ /* 0x0005e2000c101b04 */
[----:B0-----:R-:W-:Y:S01]  /*4cb0*/  LOP3.LUT R27, R149, R27, R37, 0xfe, !PT ;  /* 0x0000001b951b7212 */ /* 0x001fe200078efe25 */
[----:B------:R-:W0:Y:S01]  /*4cc0*/  F2F.F16.F32 R43, R43 ;  /* 0x0000002b002b7304 */ /* 0x000e220000200800 */
[----:B------:R-:W-:-:S05]  /*4cd0*/  IMAD.WIDE.U32 R36, R133, 0x8, R4 ;  /* 0x0000000885247825 */ /* 0x000fca00078e0004 */
[----:B------:R2:W-:Y:S01]  /*4ce0*/  STG.E.64 desc[UR4][R36.64], R8 ;  /* 0x0000000824007986 */ /* 0x0005e2000c101b04 */
[----:B-1----:R-:W-:Y:S01]  /*4cf0*/  LOP3.LUT R29, R151, R29, R39, 0xfe, !PT ;  /* 0x0000001d971d7212 */ /* 0x002fe200078efe27 */
[----:B------:R-:W1:Y:S01]  /*4d00*/  F2F.F16.F32 R41, R41 ;  /* 0x0000002900297304 */ /* 0x000e620000200800 */
[----:B------:R-:W-:Y:S01]  /*4d10*/  IMAD.WIDE.U32 R38, R131, 0x8, R4 ;  /* 0x0000000883267825 */ /* 0x000fe200078e0004 */
[----:B0-----:R-:W-:-:S06]  /*4d20*/  LOP3.LUT R10, R10, R43, RZ, 0xfc, !PT ;  /* 0x0000002b0a0a7212 */ /* 0x001fcc00078efcff */
[----:B------:R-:W0:Y:S01]  /*4d30*/  F2F.F16.F32 R167, R167 ;  /* 0x000000a700a77304 */ /* 0x000e220000200800 */
[----:B------:R-:W-:Y:S01]  /*4d40*/  IMAD.WIDE.U32 R42, R103, 0x8, R4 ;  /* 0x00000008672a7825 */ /* 0x000fe200078e0004 */
[----:B------:R2:W-:Y:S01]  /*4d50*/  STG.E.64 desc[UR4][R38.64], R10 ;  /* 0x0000000a26007986 */ /* 0x0005e2000c101b04 */
[----:B-1----:R-:W-:-:S05]  /*4d60*/  LOP3.LUT R31, R0, R31, R41, 0xfe, !PT ;  /* 0x0000001f001f7212 */ /* 0x002fca00078efe29 */
[----:B------:R-:W1:Y:S01]  /*4d70*/  F2F.F16.F32 R175, R175 ;  /* 0x000000af00af7304 */ /* 0x000e620000200800 */
[----:B------:R-:W-:-:S04]  /*4d80*/  IMAD.WIDE.U32 R40, R129, 0x8, R4 ;  /* 0x0000000881287825 */ /* 0x000fc800078e0004 */
[----:B------:R-:W-:Y:S01]  /*4d90*/  IMAD.WIDE.U32 R4, R101, 0x8, R4 ;  /* 0x0000000865047825 */ /* 0x000fe200078e0004 */
[----:B0-----:R-:W-:Y:S02]  /*4da0*/  LOP3.LUT R26, R26, R167, RZ, 0xfc, !PT ;  /* 0x000000a71a1a7212 */ /* 0x001fe400078efcff */
[----:B------:R-:W0:Y:S03]  /*4db0*/  F2F.F16.F32 R183, R183 ;  /* 0x000000b700b77304 */ /* 0x000e260000200800 */
[----:B------:R2:W-:Y:S01]  /*4dc0*/  STG.E.64 desc[UR4][R40.64], R26 ;  /* 0x0000001a28007986 */ /* 0x0005e2000c101b04 */
[----:B-1----:R-:W-:-:S05]  /*4dd0*/  LOP3.LUT R28, R28, R175, RZ, 0xfc, !PT ;  /* 0x000000af1c1c7212 */ /* 0x002fca00078efcff */
[----:B------:R2:W-:Y:S01]  /*4de0*/  STG.E.64 desc[UR4][R42.64], R28 ;  /* 0x0000001c2a007986 */ /* 0x0005e2000c101b04 */
[----:B0-----:R-:W-:-:S05]  /*4df0*/  LOP3.LUT R30, R30, R183, RZ, 0xfc, !PT ;  /* 0x000000b71e1e7212 */ /* 0x001fca00078efcff */
        /* <DEDUP_REMOVED lines=58> */
.L_x_1401:
        /* <DEDUP_REMOVED lines=38> */
.L_x_1411:
        /* <DEDUP_REMOVED lines=16> */
.L_x_3094:


//--------------------- .text._ZN10layer_norm22ln_bwd_finalize_kernelINS_22Kernel_traits_finalizeILj14336EffffjLj1024ELj4ENS_18Kernel_traits_baseILj14336EffffjLj1024EEEEEEEvNS_9BwdParamsE --------------------------
	.section	.text._ZN10layer_norm22ln_bwd_finalize_kernelINS_22Kernel_traits_finalizeILj14336EffffjLj1024ELj4ENS_18Kernel_traits_baseILj14336EffffjLj1024EEEEEEEvNS_9BwdParamsE,"ax",@progbits
	.align	128
        .global         _ZN10layer_norm22ln_bwd_finalize_kernelINS_22Kernel_traits_finalizeILj14336EffffjLj1024ELj4ENS_18Kernel_traits_baseILj14336EffffjLj1024EEEEEEEvNS_9BwdParamsE
        .type           _ZN10layer_norm22ln_bwd_finalize_kernelINS_22Kernel_traits_finalizeILj14336EffffjLj1024ELj4ENS_18Kernel_traits_baseILj14336EffffjLj1024EEEEEEEvNS_9BwdParamsE,@function
        .size           _ZN10layer_norm22ln_bwd_finalize_kernelINS_22Kernel_traits_finalizeILj14336EffffjLj1024ELj4ENS_18Kernel_traits_baseILj14336EffffjLj1024EEEEEEEvNS_9BwdParamsE,(.L_x_3095 - _ZN10layer_norm22ln_bwd_finalize_kernelINS_22Kernel_traits_finalizeILj14336EffffjLj1024ELj4ENS_18Kernel_traits_baseILj14336EffffjLj1024EEEEEEEvNS_9BwdParamsE)
        .other          _ZN10layer_norm22ln_bwd_finalize_kernelINS_22Kernel_traits_finalizeILj14336EffffjLj1024ELj4ENS_18Kernel_traits_baseILj14336EffffjLj1024EEEEEEEvNS_9BwdParamsE,@"STO_CUDA_ENTRY STV_DEFAULT"
_ZN10layer_norm22ln_bwd_finalize_kernelINS_22Kernel_traits_finalizeILj14336EffffjLj1024ELj4ENS_18Kernel_traits_baseILj14336EffffjLj1024EEEEEEEvNS_9BwdParamsE:
.text._ZN10layer_norm22ln_bwd_finalize_kernelINS_22Kernel_traits_finalizeILj14336EffffjLj1024ELj4ENS_18Kernel_traits_baseILj14336EffffjLj1024EEEEEEEvNS_9BwdParamsE:
        /* <DEDUP_REMOVED lines=37> */
.L_x_1416:
        /* <DEDUP_REMOVED lines=118> */
.L_x_1415:
[----:B------:R-:W-:Y:S05]  /*09b0*/  BSYNC.RECONVERGENT B1 ;  /* 0x0000000000017941 */ /* 0x000fea0003800200 */
.L_x_1414:
        /* <DEDUP_REMOVED lines=65> */
.L_x_1418:
[----:B------:R-:W-:Y:S05]  /*0dd0*/  BSYNC.RECONVERGENT B1 ;  /* 0x0000000000017941 */ /* 0x000fea0003800200 */
.L_x_1417:
        /* <DEDUP_REMOVED lines=37> */
.L_x_1420:
[----:B------:R-:W-:Y:S05]  /*1030*/  BSYNC.RECONVERGENT B1 ;  /* 0x0000000000017941 */ /* 0x000fea0003800200 */
.L_x_1419:
[----:B------:R-:W-:Y:S05]  /*1040*/  @!P1 BRA `(.L_x_1413) ;  /* 0x00000000003c9947 */ /* 0x000fea0003800000 */
[----:B------:R-:W0:Y:S01]  /*1050*/  LDC.64 R6, c[0x0][0x3e0] ;  /* 0x0000f800ff067b82 */ /* 0x000e220000000a00 */
[----:B------:R-:W-:Y:S01]  /*1060*/  IMAD R2, R15, 0x3800, R11 ;  /* 0x000038000f027824 */ /* 0x000fe200078e020b */
[----:B------:R-:W-:-:S04]  /*1070*/  IADD3 R24, PT, PT, -R24, RZ, RZ ;  /* 0x000000ff18187210 */ /* 0x000fc80007ffe1ff */
[----:B------:R-:W-:Y:S02]  /*1080*/  IADD3 R11, PT, PT, R13, R2, RZ ;  /* 0x000000020d0b7210 */ /* 0x000fe40007ffe0ff */
[----:B------:R-:W1:Y:S05]  /*1090*/  LDC.64 R8, c[0x0][0x3e8] ;  /* 0x0000fa00ff087b82 */ /* 0x000e6a0000000a00 */
.L_x_1421:
        /* <DEDUP_REMOVED lines=10> */
.L_x_1413:
[----:B------:R-:W-:Y:S05]  /*1140*/  BSYNC.RECONVERGENT B0 ;  /* 0x0000000000007941 */ /* 0x000fea0003800200 */
.L_x_1412:
        /* <DEDUP_REMOVED lines=53> */
.L_x_1422:
        /* <DEDUP_REMOVED lines=14> */
.L_x_3095:


//--------------------- .text._ZN10layer_norm13ln_bwd_kernelINS_13Kernel_traitsIffffjLj14336ELj4ELj1ELj4ELj8ENS_18Kernel_traits_baseILj14336EffffjLj128EEEEEEEvNS_9BwdParamsE --------------------------
	.section	.text._ZN10layer_norm13ln_bwd_kernelINS_13Kernel_traitsIffffjLj14336ELj4ELj1ELj4ELj8ENS_18Kernel_traits_baseILj14336EffffjLj128EEEEEEEvNS_9BwdParamsE,"ax",@progbits
	.align	128
        .global         _ZN10layer_norm13ln_bwd_kernelINS_13Kernel_traitsIffffjLj14336ELj4ELj1ELj4ELj8ENS_18Kernel_traits_baseILj14336EffffjLj128EEEEEEEvNS_9BwdParamsE
        .type           _ZN10layer_norm13ln_bwd_kernelINS_13Kernel_traitsIffffjLj14336ELj4ELj1ELj4ELj8ENS_18Kernel_traits_baseILj14336EffffjLj128EEEEEEEvNS_9BwdParamsE,@function
        .size           _ZN10layer_norm13ln_bwd_kernelINS_13Kernel_traitsIffffjLj14336ELj4ELj1ELj4ELj8ENS_18Kernel_traits_baseILj14336EffffjLj128EEEEEEEvNS_9BwdParamsE,(.L_x_3096 - _ZN10layer_norm13ln_bwd_kernelINS_13Kernel_traitsIffffjLj14336ELj4ELj1ELj4ELj8ENS_18Kernel_traits_baseILj14336EffffjLj128EEEEEEEvNS_9BwdParamsE)
        .other          _ZN10layer_norm13ln_bwd_kernelINS_13Kernel_traitsIffffjLj14336ELj4ELj1ELj4ELj8ENS_18Kernel_traits_baseILj14336EffffjLj128EEEEEEEvNS_9BwdParamsE,@"STO_CUDA_ENTRY STV_DEFAULT"
_ZN10layer_norm13ln_bwd_kernelINS_13Kernel_traitsIffffjLj14336ELj4ELj1ELj4ELj8ENS_18Kernel_traits_baseILj14336EffffjLj128EEEEEEEvNS_9BwdParamsE:
.text._ZN10layer_norm13ln_bwd_kernelINS_13Kernel_traitsIffffjLj14336ELj4ELj1ELj4ELj8ENS_18Kernel_traits_baseILj14336EffffjLj128EEEEEEEvNS_9BwdParamsE:
        /* <DEDUP_REMOVED lines=46> */
.L_x_1423:
        /* <DEDUP_REMOVED lines=16> */
.L_x_1424:
        /* <DEDUP_REMOVED lines=60> */
[----:B------:R-:W-:-:S07]  /*07a0*/  CS2R R58, SRZ ;  /* 0x00000000003a7805 */ /* 0x000fce000001ff00 */
.L_x_1436:
        /* <DEDUP_REMOVED lines=16> */
[----:B0-----:R-:W-:-:S04]  /*08b0*/  IMAD R62, R2, 0x1c00, R3 ;  /* 0x00001c00023e7824 */ /* 0x001fc800078e0203 */
[C---:B--2---:R-:W-:Y:S01]  /*08c0*/  IMAD.WIDE.U32 R190, R62.reuse, 0x8, R66 ;  /* 0x000000083ebe7825 */ /* 0x044fe200078e0042 */
[C---:B------:R-:W-:Y:S02]  /*08d0*/  IADD3 R63, PT, PT, R62.reuse, 0x400, RZ ;  /* 0x000004003e3f7810 */ /* 0x040fe40007ffe0ff */
[C---:B------:R-:W-:Y:S01]  /*08e0*/  IADD3 R72, PT, PT, R62.reuse, 0x600, RZ ;  /* 0x000006003e487810 */ /* 0x040fe20007ffe0ff */
[C---:B---3--:R-:W-:Y:S01]  /*08f0*/  IMAD.WIDE.U32 R182, R62.reuse, 0x8, R178 ;  /* 0x000000083eb67825 */ /* 0x048fe200078e00b2 */
[C---:B------:R-:W-:Y:S01]  /*0900*/  IADD3 R73, PT, PT, R62.reuse, 0x800, RZ ;  /* 0x000008003e497810 */ /* 0x040fe20007ffe0ff */
[----:B------:R0:W5:Y:S01]  /*0910*/  LDG.E.64 R158, desc[UR4][R190.64] ;  /* 0x00000004be9e7981 */ /* 0x000162000c1e1b00 */
[C---:B------:R-:W-:Y:S01]  /*0920*/  IADD3 R74, PT, PT, R62.reuse, 0xa00, RZ ;  /* 0x00000a003e4a7810 */ /* 0x040fe20007ffe0ff */
[--C-:B------:R-:W-:Y:S01]  /*0930*/  IMAD.WIDE.U32 R150, R63, 0x8, R66.reuse ;  /* 0x000000083f967825 */ /* 0x100fe200078e0042 */
[C---:B------:R-:W-:Y:S01]  /*0940*/  IADD3 R75, PT, PT, R62.reuse, 0xc00, RZ ;  /* 0x00000c003e4b7810 */ /* 0x040fe20007ffe0ff */
[----:B------:R0:W5:Y:S01]  /*0950*/  LDG.E.64 R156, desc[UR4][R190.64+0x1000] ;  /* 0x00100004be9c7981 */ /* 0x000162000c1e1b00 */
[----:B------:R-:W-:Y:S01]  /*0960*/  IADD3 R76, PT, PT, R62, 0xe00, RZ ;  /* 0x00000e003e4c7810 */ /* 0x000fe20007ffe0ff */
[--C-:B------:R-:W-:Y:S01]  /*0970*/  IMAD.WIDE.U32 R148, R72, 0x8, R66.reuse ;  /* 0x0000000848947825 */ /* 0x100fe200078e0042 */
        /* <DEDUP_REMOVED lines=51> */
[----:B------:R-:W5:Y:S04]  /*0cb0*/  LDG.E.64 R174, desc[UR4][R174.64] ;  /* 0x00000004aeae7981 */ /* 0x000f68000c1e1b00 */
[----:B------:R-:W5:Y:S04]  /*0cc0*/  LDG.E.64 R176, desc[UR4][R176.64] ;  /* 0x00000004b0b07981 */ /* 0x000f68000c1e1b00 */
[----:B------:R-:W5:Y:S01]  /*0cd0*/  LDG.E.64 R178, desc[UR4][R178.64] ;  /* 0x00000004b2b27981 */ /* 0x000f62000c1e1b00 */
[----:B0-----:R-:W-:Y:S05]  /*0ce0*/  BRA `(.L_x_1427) ;  /* 0x0000000400287947 */ /* 0x001fea0003800000 */
.L_x_1426:
[----:B------:R-:W1:Y:S01]  /*0cf0*/  S2R R3, SR_TID.X ;  /* 0x0000000000037919 */ /* 0x000e620000002100 */
[----:B------:R-:W2:Y:S01]  /*0d00*/  LDC.64 R66, c[0x0][0x3d8] ;  /* 0x0000f600ff427b82 */ /* 0x000ea20000000a00 */
[----:B------:R-:W0:Y:S07]  /*0d10*/  S2R R0, SR_CTAID.X ;  /* 0x0000000000007919 */ /* 0x000e2e0000002500 */
[----:B------:R-:W3:Y:S01]  /*0d20*/  LDC.64 R178, c[0x0][0x398] ;  /* 0x0000e600ffb27b82 */ /* 0x000ee20000000a00 */
[----:B-1----:R-:W-:-:S02]  /*0d30*/  LOP3.LUT R3, R3, 0x7f, RZ, 0xc0, !PT ;  /* 0x0000007f03037812 */ /* 0x002fc400078ec0ff */
[----:B0-----:R-:W-:-:S04]  /*0d40*/  SHF.L.U32 R62, R0, 0x7, RZ ;  /* 0x00000007003e7819 */ /* 0x001fc800000006ff */
[----:B------:R-:W-:-:S05]  /*0d50*/  LOP3.LUT R3, R3, 0x180, R62, 0xf8, !PT ;  /* 0x0000018003037812 */ /* 0x000fca00078ef83e */
[----:B------:R-:W-:-:S04]  /*0d60*/  IMAD R62, R2, 0x1c00, R3 ;  /* 0x00001c00023e7824 */ /* 0x000fc800078e0203 */
        /* <DEDUP_REMOVED lines=65> */
[----:B0-----:R-:W5:Y:S02]  /*1180*/  LDG.E.64 R178, desc[UR4][R178.64] ;  /* 0x00000004b2b27981 */ /* 0x001f64000c1e1b00 */
.L_x_1427:
[----:B------:R-:W-:Y:S05]  /*1190*/  @P0 BRA `(.L_x_1428) ;  /* 0x0000000800340947 */ /* 0x000fea0003800000 */
[--C-:B-----5:R-:W-:Y:S01]  /*11a0*/  FADD.FTZ R154, R154, -R189.reuse ;  /* 0x800000bd9a9a7221 */ /* 0x120fe20000010000 */
[--C-:B------:R-:W-:Y:S01]  /*11b0*/  FADD.FTZ R198, R153, -R189.reuse ;  /* 0x800000bd99c67221 */ /* 0x100fe20000010000 */
[--C-:B------:R-:W-:Y:S01]  /*11c0*/  FADD.FTZ R192, R152, -R189.reuse ;  /* 0x800000bd98c07221 */ /* 0x100fe20000010000 */
[----:B------:R-:W-:Y:S01]  /*11d0*/  FMUL.FTZ R153, R158, R78 ;  /* 0x0000004e9e997220 */ /* 0x000fe20000410000 */
[--C-:B------:R-:W-:Y:S01]  /*11e0*/  FADD.FTZ R182, R155, -R189.reuse ;  /* 0x800000bd9bb67221 */ /* 0x100fe20000010000 */
[----:B------:R-:W-:Y:S01]  /*11f0*/  FMUL.FTZ R152, R61, R154 ;  /* 0x0000009a3d987220 */ /* 0x000fe20000410000 */
[--C-:B------:R-:W-:Y:S01]  /*1200*/  FADD.FTZ R222, R65, -R189.reuse ;  /* 0x800000bd41de7221 */ /* 0x100fe20000010000 */
[----:B------:R-:W-:Y:S01]  /*1210*/  FADD.FTZ R228, R160, -R189 ;  /* 0x800000bda0e47221 */ /* 0x000fe20000010000 */
[----:B------:R-:W-:Y:S01]  /*1220*/  FMUL.FTZ R190, R159, R79 ;  /* 0x0000004f9fbe7220 */ /* 0x000fe20000410000 */
[----:B------:R-:W-:Y:S01]  /*1230*/  FADD.FTZ R65, RZ, R153 ;  /* 0x00000099ff417221 */ /* 0x000fe20000010000 */
[----:B------:R-:W-:Y:S01]  /*1240*/  FMUL.FTZ R155, R61, R182 ;  /* 0x000000b63d9b7220 */ /* 0x000fe20000410000 */
[----:B------:R-:W-:Y:S01]  /*1250*/  FFMA.FTZ R160, R152, R153, RZ ;  /* 0x0000009998a07223 */ /* 0x000fe200000100ff */
[--C-:B------:R-:W-:Y:S01]  /*1260*/  FADD.FTZ R232, R162, -R189.reuse ;  /* 0x800000bda2e87221 */ /* 0x100fe20000010000 */
[----:B------:R-:W-:Y:S01]  /*1270*/  FMUL.FTZ R191, R156, R80 ;  /* 0x000000509cbf7220 */ /* 0x000fe20000410000 */
[----:B------:R-:W-:Y:S01]  /*1280*/  FADD.FTZ R162, R65, R190 ;  /* 0x000000be41a27221 */ /* 0x000fe20000010000 */
[----:B------:R-:W-:Y:S01]  /*1290*/  FMUL.FTZ R154, R61, R192 ;  /* 0x000000c03d9a7220 */ /* 0x000fe20000410000 */
[----:B------:R-:W-:Y:S01]  /*12a0*/  FFMA.FTZ R65, R155, R190, R160 ;  /* 0x000000be9b417223 */ /* 0x000fe200000100a0 */
[----:B------:R-:W-:Y:S01]  /*12b0*/  FADD.FTZ R230, R161, -R189 ;  /* 0x800000bda1e67221 */ /* 0x000fe20000010000 */
[----:B------:R-:W-:Y:S01]  /*12c0*/  FMUL.FTZ R194, R157, R81 ;  /* 0x000000519dc27220 */ /* 0x000fe20000410000 */
[----:B------:R-:W-:Y:S01]  /*12d0*/  FADD.FTZ R161, R162, R191 ;  /* 0x000000bfa2a17221 */ /* 0x000fe20000010000 */
[----:B------:R-:W-:Y:S01]  /*12e0*/  FADD.FTZ R220, R64, -R189 ;  /* 0x800000bd40dc7221 */ /* 0x000fe20000010000 */
[----:B------:R-:W-:Y:S01]  /*12f0*/  FMUL.FTZ R183, R61, R198 ;  /* 0x000000c63db77220 */ /* 0x000fe20000410000 */
[----:B------:R-:W-:Y:S01]  /*1300*/  FFMA.FTZ R160, R154, R191, R65 ;  /* 0x000000bf9aa07223 */ /* 0x000fe20000010041 */
[--C-:B------:R-:W-:Y:S01]  /*1310*/  FADD.FTZ R224, R180, -R189.reuse ;  /* 0x800000bdb4e07221 */ /* 0x100fe20000010000 */
[----:B------:R-:W-:Y:S01]  /*1320*/  FMUL.FTZ R193, R150, R82 ;  /* 0x0000005296c17220 */ /* 0x000fe20000410000 */
[----:B------:R-:W-:Y:S01]  /*1330*/  FADD.FTZ R162, R161, R194 ;  /* 0x000000c2a1a27221 */ /* 0x000fe20000010000 */
        /* <DEDUP_REMOVED lines=115> */
.L_x_1428:
        /* <DEDUP_REMOVED lines=27> */
[----:B------:R-:W-:Y:S01]  /*1c20*/  FMUL.FTZ R176, R139, R95 ;  /* 0x0000005f8bb07220 */ /* 0x000fe20000410000 */
[----:B------:R-:W-:Y:S01]  /*1c30*/  FADD.FTZ R208, -R131, R177 ;  /* 0x000000b183d07221 */ /* 0x000fe20000010100 */
[----:B------:R-:W-:Y:S01]  /*1c40*/  FMUL.FTZ R177, R70, R100 ;  /* 0x0000006446b17220 */ /* 0x000fe20000410000 */
[----:B------:R-:W-:-:S02]  /*1c50*/  FADD.FTZ R178, -R132, R178 ;  /* 0x000000b284b27221 */ /* 0x000fc40000010100 */
[----:B------:R-:W1:Y:S01]  /*1c60*/  MUFU.RCP R194, R83 ;  /* 0x0000005300c27308 */ /* 0x000e620000001000 */
[----:B--2---:R-:W-:Y:S01]  /*1c70*/  FMUL.FTZ R154, R182, R189 ;  /* 0x000000bdb69a7220 */ /* 0x004fe20000410000 */
[----:B------:R-:W-:-:S06]  /*1c80*/  FADD.FTZ R182, -R112, R180 ;  /* 0x000000b470b67221 */ /* 0x000fcc0000010100 */
[----:B------:R-:W2:Y:S01]  /*1c90*/  MUFU.RCP R192, R81 ;  /* 0x0000005100c07308 */ /* 0x000ea20000001000 */
[----:B0-----:R-:W-:Y:S01]  /*1ca0*/  FMUL.FTZ R180, R64, R191 ;  /* 0x000000bf40b47220 */ /* 0x001fe20000410000 */
[----:B------:R-:W-:-:S06]  /*1cb0*/  FADD.FTZ R64, -R117, R163 ;  /* 0x000000a375407221 */ /* 0x000fcc0000010100 */
[----:B------:R-:W0:Y:S01]  /*1cc0*/  MUFU.RCP R198, R87 ;  /* 0x0000005700c67308 */ /* 0x000e220000001000 */
[----:B-1----:R-:W-:Y:S01]  /*1cd0*/  FMUL.FTZ R189, R65, R194 ;  /* 0x000000c241bd7220 */ /* 0x002fe20000410000 */
[----:B------:R-:W-:Y:S01]  /*1ce0*/  FADD.FTZ R65, -R121, R167 ;  /* 0x000000a779417221 */ /* 0x000fe20000010100 */
[----:B------:R-:W-:-:S05]  /*1cf0*/  FMUL.FTZ R194, R157, R81 ;  /* 0x000000519dc27220 */ /* 0x000fca0000410000 */
[----:B------:R-:W1:Y:S01]  /*1d00*/  MUFU.RCP R199, R89 ;  /* 0x0000005900c77308 */ /* 0x000e620000001000 */
[----:B--2---:R-:W-:Y:S01]  /*1d10*/  FMUL.FTZ R183, R153, R192 ;  /* 0x000000c099b77220 */ /* 0x004fe20000410000 */
[----:B------:R-:W-:-:S06]  /*1d20*/  FMUL.FTZ R153, R158, R78 ;  /* 0x0000004e9e997220 */ /* 0x000fcc0000410000 */
[----:B------:R-:W2:Y:S01]  /*1d30*/  MUFU.RCP R200, R91 ;  /* 0x0000005b00c87308 */ /* 0x000ea20000001000 */
[----:B0-----:R-:W-:-:S07]  /*1d40*/  FMUL.FTZ R163, R161, R198 ;  /* 0x000000c6a1a37220 */ /* 0x001fce0000410000 */
[----:B------:R-:W0:Y:S01]  /*1d50*/  MUFU.RCP R193, R84 ;  /* 0x0000005400c17308 */ /* 0x000e220000001000 */
[----:B-1----:R-:W-:Y:S01]  /*1d60*/  FMUL.FTZ R161, R64, R199 ;  /* 0x000000c740a17220 */ /* 0x002fe20000410000 */
[----:B------:R-:W-:-:S06]  /*1d70*/  FADD.FTZ R64, -R120, R166 ;  /* 0x000000a678407221 */ /* 0x000fcc0000010100 */
[----:B------:R-:W1:Y:S01]  /*1d80*/  MUFU.RCP R202, R93 ;  /* 0x0000005d00ca7308 */ /* 0x000e620000001000 */
[----:B--2---:R-:W-:-:S07]  /*1d90*/  FMUL.FTZ R167, R165, R200 ;  /* 0x000000c8a5a77220 */ /* 0x004fce0000410000 */
[----:B------:R-:W2:Y:S01]  /*1da0*/  MUFU.RCP R190, R95 ;  /* 0x0000005f00be7308 */ /* 0x000ea20000001000 */
[----:B0-----:R-:W-:Y:S01]  /*1db0*/  FMUL.FTZ R182, R182, R193 ;  /* 0x000000c1b6b67220 */ /* 0x001fe20000410000 */
[----:B------:R-:W-:-:S06]  /*1dc0*/  FADD.FTZ R193, RZ, R153 ;  /* 0x00000099ffc17221 */ /* 0x000fcc0000010000 */
[----:B------:R-:W0:Y:S01]  /*1dd0*/  MUFU.RCP R196, R85 ;  /* 0x0000005500c47308 */ /* 0x000e220000001000 */
[----:B-1----:R-:W-:Y:S01]  /*1de0*/  FMUL.FTZ R165, R65, R202 ;  /* 0x000000ca41a57220 */ /* 0x002fe20000410000 */
[----:B------:R-:W-:-:S06]  /*1df0*/  FFMA.FTZ R65, R153, R152, RZ ;  /* 0x0000009899417223 */ /* 0x000fcc00000100ff */
[----:B------:R-:W1:Y:S01]  /*1e00*/  MUFU.RCP R201, R90 ;  /* 0x0000005a00c97308 */ /* 0x000e620000001000 */
[----:B--2---:R-:W-:Y:S01]  /*1e10*/  FMUL.FTZ R199, R169, R190 ;  /* 0x000000bea9c77220 */ /* 0x004fe20000410000 */
[----:B------:R-:W-:-:S06]  /*1e20*/  FMUL.FTZ R190, R159, R79 ;  /* 0x0000004f9fbe7220 */ /* 0x000fcc0000410000 */
[----:B------:R-:W2:Y:S01]  /*1e30*/  MUFU.RCP R203, R92 ;  /* 0x0000005c00cb7308 */ /* 0x000ea20000001000 */
[----:B0-----:R-:W-:-:S07]  /*1e40*/  FMUL.FTZ R181, R181, R196 ;  /* 0x000000c4b5b57220 */ /* 0x001fce0000410000 */
[----:B------:R-:W0:Y:S01]  /*1e50*/  MUFU.RCP R205, R94 ;  /* 0x0000005e00cd7308 */ /* 0x000e220000001000 */
[----:B-1----:R-:W-:-:S07]  /*1e60*/  FMUL.FTZ R166, R164, R201 ;  /* 0x000000c9a4a67220 */ /* 0x002fce0000410000 */
[----:B------:R-:W1:Y:S01]  /*1e70*/  MUFU.RCP R191, R96 ;  /* 0x0000006000bf7308 */ /* 0x000e620000001000 */
[----:B--2---:R-:W-:Y:S01]  /*1e80*/  FMUL.FTZ R164, R64, R203 ;  /* 0x000000cb40a47220 */ /* 0x004fe20000410000 */
[----:B------:R-:W-:-:S06]  /*1e90*/  FFMA.FTZ R64, R190, R155, R65 ;  /* 0x0000009bbe407223 */ /* 0x000fcc0000010041 */
[----:B------:R-:W2:Y:S01]  /*1ea0*/  MUFU.RCP R195, R86 ;  /* 0x0000005600c37308 */ /* 0x000ea20000001000 */
[----:B0-----:R-:W-:Y:S01]  /*1eb0*/  FMUL.FTZ R196, R168, R205 ;  /* 0x000000cda8c47220 */ /* 0x001fe20000410000 */
[----:B------:R-:W-:Y:S01]  /*1ec0*/  FADD.FTZ R168, R193, R190 ;  /* 0x000000bec1a87221 */ /* 0x000fe20000010000 */
[----:B------:R-:W-:-:S05]  /*1ed0*/  FMUL.FTZ R193, R150, R82 ;  /* 0x0000005296c17220 */ /* 0x000fca0000410000 */
[----:B------:R-:W0:Y:S01]  /*1ee0*/  MUFU.RCP R192, R97 ;  /* 0x0000006100c07308 */ /* 0x000e220000001000 */
[----:B-1----:R-:W-:Y:S01]  /*1ef0*/  FMUL.FTZ R200, R170, R191 ;  /* 0x000000bfaac87220 */ /* 0x002fe20000410000 */
[----:B------:R-:W-:-:S04]  /*1f00*/  FMUL.FTZ R191, R156, R80 ;  /* 0x000000509cbf7220 */ /* 0x000fc80000410000 */
[----:B------:R-:W-:Y:S02]  /*1f10*/  FFMA.FTZ R65, R191, R154, R64 ;  /* 0x0000009abf417223 */ /* 0x000fe40000010040 */
        /* <DEDUP_REMOVED lines=10> */
[----:B------:R-:W-:Y:S01]  /*1fc0*/  FMUL.FTZ R171, R148, R84 ;  /* 0x0000005494ab7220 */ /* 0x000fe20000410000 */
[----:B------:R-:W-:Y:S01]  /*1fd0*/  FFMA.FTZ R64, R168, R189, R65 ;  /* 0x000000bda8407223 */ /* 0x000fe20000010041 */
[----:B------:R-:W-:Y:S01]  /*1fe0*/  FMUL.FTZ R170, R149, R85 ;  /* 0x0000005595aa7220 */ /* 0x000fe20000410000 */
[----:B------:R-:W-:-:S02]  /*1ff0*/  FADD.FTZ R192, R195, R168 ;  /* 0x000000a8c3c07221 */ /* 0x000fc40000010000 */
[----:B------:R-:W0:Y:S01]  /*2000*/  MUFU.RCP R198, R99 ;  /* 0x0000006300c67308 */ /* 0x000e220000001000 */
[----:B-1----:R-:W-:Y:S01]  /*2010*/  FMUL.FTZ R162, R162, R197 ;  /* 0x000000c5a2a27220 */ /* 0x002fe20000410000 */
[----:B------:R-:W-:Y:S01]  /*2020*/  FADD.FTZ R197, R192, R171 ;  /* 0x000000abc0c57221 */ /* 0x000fe20000010000 */
[----:B------:R-:W-:Y:S01]  /*2030*/  FFMA.FTZ R65, R171, R182, R64 ;  /* 0x000000b6ab417223 */ /* 0x000fe20000010040 */
[----:B------:R-:W-:-:S03]  /*2040*/  FMUL.FTZ R192, R147, R87 ;  /* 0x0000005793c07220 */ /* 0x000fc60000410000 */
[----:B------:R-:W-:Y:S01]  /*2050*/  FFMA.FTZ R64, R170, R181, R65 ;  /* 0x000000b5aa407223 */ /* 0x000fe20000010041 */
[----:B------:R-:W1:Y:S01]  /*2060*/  MUFU.RCP R195, R100 ;  /* 0x0000006400c37308 */ /* 0x000e620000001000 */
[----:B--2---:R-:W-:Y:S01]  /*2070*/  FMUL.FTZ R202, R172, R169 ;  /* 0x000000a9acca7220 */ /* 0x004fe20000410000 */
[----:B------:R-:W-:Y:S01]  /*2080*/  FMUL.FTZ R169, R146, R86 ;  /* 0x0000005692a97220 */ /* 0x000fe20000410000 */
[----:B------:R-:W-:-:S03]  /*2090*/  FADD.FTZ R172, R197, R170 ;  /* 0x000000aac5ac7221 */ /* 0x000fc60000010000 */
[----:B------:R-:W-:Y:S01]  /*20a0*/  FFMA.FTZ R65, R169, R160, R64 ;  /* 0x000000a0a9417223 */ /* 0x000fe20000010040 */
[----:B------:R-:W-:Y:S01]  /*20b0*/  FADD.FTZ R197, R172, R169 ;  /* 0x000000a9acc57221 */ /* 0x000fe20000010000 */
[----:B------:R-:W-:Y:S01]  /*20c0*/  FMUL.FTZ R172, R145, R89 ;  /* 0x0000005991ac7220 */ /* 0x000fe20000410000 */
        /* <DEDUP_REMOVED lines=19> */
[----:B0-----:R-:W-:Y:S02]  /*2200*/  FMUL.FTZ R212, R175, R212 ;  /* 0x000000d4afd47220 */ /* 0x001fe40000410000 */
        /* <DEDUP_REMOVED lines=9> */
[----:B------:R-:W-:Y:S01]  /*22a0*/  FMUL.FTZ R204, R137, R97 ;  /* 0x0000006189cc7220 */ /* 0x000fe20000410000 */
[----:B-1----:R-:W-:Y:S01]  /*22b0*/  FMUL.FTZ R210, R210, R205 ;  /* 0x000000cdd2d27220 */ /* 0x002fe20000410000 */
        /* <DEDUP_REMOVED lines=9> */
[----:B0-----:R-:W-:Y:S01]  /*2350*/  FMUL.FTZ R208, R208, R209 ;  /* 0x000000d1d0d07220 */ /* 0x001fe20000410000 */
[----:B------:R-:W0:Y:S01]  /*2360*/  MUFU.RCP R215, R105 ;  /* 0x0000006900d77308 */ /* 0x000e220000001000 */
[----:B------:R-:W-:Y:S01]  /*2370*/  FADD.FTZ R211, R216, R205 ;  /* 0x000000cdd8d37221 */ /* 0x000fe20000010000 */
[----:B------:R-:W-:Y:S01]  /*2380*/  FFMA.FTZ R65, R205, R202, R64 ;  /* 0x000000cacd417223 */ /* 0x000fe20000010040 */
[----:B------:R-:W-:Y:S02]  /*2390*/  FMUL.FTZ R209, R71, R101 ;  /* 0x0000006547d17220 */ /* 0x000fe40000410000 */
[----:B------:R-:W-:Y:S01]  /*23a0*/  FADD.FTZ R216, R211, R206 ;  /* 0x000000ced3d87221 */ /* 0x000fe20000010000 */
[----:B------:R-:W-:Y:S01]  /*23b0*/  FFMA.FTZ R64, R206, R207, R65 ;  /* 0x000000cfce407223 */ /* 0x000fe20000010041 */
[----:B------:R-:W-:-:S02]  /*23c0*/  FMUL.FTZ R211, R68, R102 ;  /* 0x0000006644d37220 */ /* 0x000fc40000410000 */
[----:B------:R-:W-:Y:S01]  /*23d0*/  FADD.FTZ R216, R216, R177 ;  /* 0x000000b1d8d87221 */ /* 0x000fe20000010000 */
[----:B------:R-:W-:Y:S01]  /*23e0*/  FFMA.FTZ R64, R177, R214, R64 ;  /* 0x000000d6b1407223 */ /* 0x000fe20000010040 */
[----:B-1----:R-:W-:Y:S01]  /*23f0*/  FMUL.FTZ R178, R178, R213 ;  /* 0x000000d5b2b27220 */ /* 0x002fe20000410000 */
[----:B------:R-:W-:Y:S01]  /*2400*/  FMUL.FTZ R213, R69, R103 ;  /* 0x0000006745d57220 */ /* 0x000fe20000410000 */
[----:B------:R-:W-:Y:S01]  /*2410*/  FADD.FTZ R216, R216, R209 ;  /* 0x000000d1d8d87221 */ /* 0x000fe20000010000 */
[----:B------:R-:W-:-:S03]  /*2420*/  FFMA.FTZ R64, R209, R212, R64 ;  /* 0x000000d4d1407223 */ /* 0x000fc60000010040 */
[----:B------:R-:W-:Y:S01]  /*2430*/  FADD.FTZ R218, R216, R211 ;  /* 0x000000d3d8da7221 */ /* 0x000fe20000010000 */
[----:B------:R-:W-:Y:S01]  /*2440*/  FFMA.FTZ R64, R211, R210, R64 ;  /* 0x000000d2d3407223 */ /* 0x000fe20000010040 */
[----:B------:R-:W-:Y:S01]  /*2450*/  FADD.FTZ R216, -R133, R179 ;  /* 0x000000b385d87221 */ /* 0x000fe20000010100 */
[----:B------:R-:W-:Y:S01]  /*2460*/  FMUL.FTZ R179, R66, R104 ;  /* 0x0000006842b37220 */ /* 0x000fe20000410000 */
        /* <DEDUP_REMOVED lines=8> */
.L_x_1429:
        /* <DEDUP_REMOVED lines=8> */
[----:B------:R-:W2:Y:S01]  /*2570*/  S2R R134, SR_TID.X ;  /* 0x0000000000867919 */ /* 0x000ea20000002100 */
        /* <DEDUP_REMOVED lines=31> */
[----:B--2---:R-:W-:Y:S01]  /*2770*/  LOP3.LUT P2, RZ, R134, 0x1f, RZ, 0xc0, !PT ;  /* 0x0000001f86ff7812 */ /* 0x004fe2000784c0ff */
        /* <DEDUP_REMOVED lines=24> */
[----:B------:R-:W-:Y:S01]  /*2900*/  ISETP.GT.U32.AND P0, PT, R68, 0x3, PT ;  /* 0x000000034400780c */ /* 0x000fe20003f04070 */
[----:B------:R-:W-:Y:S01]  /*2910*/  FFMA.FTZ R57, R154, R156, R57 ;  /* 0x0000009c9a397223 */ /* 0x000fe20000010039 */
[----:B------:R-:W-:Y:S01]  /*2920*/  ISETP.NE.AND P3, PT, R134, RZ, PT ;  /* 0x000000ff8600720c */ /* 0x000fe20003f65270 */
        /* <DEDUP_REMOVED lines=24> */
.L_x_1431:
[----:B------:R-:W-:Y:S05]  /*2ab0*/  BSYNC.RECONVERGENT B0 ;  /* 0x0000000000007941 */ /* 0x000fea0003800200 */
.L_x_1430:
        /* <DEDUP_REMOVED lines=22> */
.L_x_1433:
[----:B------:R-:W-:Y:S05]  /*2c20*/  BSYNC.RECONVERGENT B0 ;  /* 0x0000000000007941 */ /* 0x000fea0003800200 */
.L_x_1432:
        /* <DEDUP_REMOVED lines=32> */
.L_x_1435:
[----:B0-----:R-:W2:Y:S04]  /*2e30*/  LDG.E.STRONG.GPU R66, desc[UR4][R64.64] ;  /* 0x0000000440427981 */ /* 0x001ea8000c1ef900 */
[----:B--2---:R-:W-:Y:S01]  /*2e40*/  CCTL.IVALL ;  /* 0x00000000ff00798f */ /* 0x004fe20002000000 */
[----:B------:R-:W-:Y:S05]  /*2e50*/  YIELD ;  /* 0x0000000000007946 */ /* 0x000fea0003800000 */
[----:B------:R-:W-:-:S13]  /*2e60*/  ISETP.NE.AND P2, PT, R66, R137, PT ;  /* 0x000000894200720c */ /* 0x000fda0003f45270 */
[----:B------:R-:W-:Y:S05]  /*2e70*/  @P2 BRA `(.L_x_1435) ;  /* 0xfffffffc00ec2947 */ /* 0x000fea000383ffff */
.L_x_1434:
        /* <DEDUP_REMOVED lines=45> */
[----:B------:R-:W0:Y:S01]  /*3150*/  LDC.64 R64, c[0x0][0x3f0] ;  /* 0x0000fc00ff407b82 */ /* 0x000e220000000a00 */
        /* <DEDUP_REMOVED lines=69> */
[----:B------:R-:W-:Y:S01]  /*35b0*/  IMAD.WIDE.U32 R74, R75, 0x8, R64 ;  /* 0x000000084b4a7825 */ /* 0x000fe200078e0040 */
[----:B------:R0:W-:Y:S03]  /*35c0*/  STG.E.64 desc[UR4][R66.64], R146 ;  /* 0x0000009242007986 */ /* 0x0001e6000c101b04 */
[C---:B------:R-:W-:Y:S01]  /*35d0*/  FMUL.FTZ R166, R61.reuse, R166 ;  /* 0x000000a63da67220 */ /* 0x040fe20000410000 */
[----:B------:R-:W-:Y:S01]  /*35e0*/  FMUL.FTZ R167, R61, R174 ;  /* 0x000000ae3da77220 */ /* 0x000fe20000410000 */
[----:B------:R-:W-:Y:S01]  /*35f0*/  FADD.FTZ R214, -R214, R177 ;  /* 0x000000b1d6d67221 */ /* 0x000fe20000010100 */
[----:B------:R0:W-:Y:S01]  /*3600*/  STG.E.64 desc[UR4][R66.64+0x1000], R148 ;  /* 0x0010009442007986 */ /* 0x0001e2000c101b04 */
[----:B------:R-:W-:Y:S01]  /*3610*/  FADD.FTZ R212, -R212, R209 ;  /* 0x000000d1d4d47221 */ /* 0x000fe20000010100 */
[----:B------:R-:W-:-:S04]  /*3620*/  IMAD.WIDE.U32 R136, R76, 0x8, R64 ;  /* 0x000000084c887825 */ /* 0x000fc800078e0040 */
[C---:B------:R-:W-:Y:S01]  /*3630*/  FMUL.FTZ R164, R61.reuse, R164 ;  /* 0x000000a43da47220 */ /* 0x040fe20000410000 */
[----:B------:R0:W-:Y:S01]  /*3640*/  STG.E.64 desc[UR4][R62.64], R150 ;  /* 0x000000963e007986 */ /* 0x0001e2000c101b04 */
[----:B------:R-:W-:Y:S01]  /*3650*/  FMUL.FTZ R165, R61, R198 ;  /* 0x000000c63da57220 */ /* 0x000fe20000410000 */
[----:B------:R-:W-:Y:S01]  /*3660*/  FADD.FTZ R210, -R210, R211 ;  /* 0x000000d3d2d27221 */ /* 0x000fe20000010100 */
[----:B------:R-:W-:Y:S01]  /*3670*/  FADD.FTZ R208, -R208, R213 ;  /* 0x000000d5d0d07221 */ /* 0x000fe20000010100 */
[----:B------:R-:W-:Y:S01]  /*3680*/  IMAD.WIDE.U32 R76, R77, 0x8, R64 ;  /* 0x000000084d4c7825 */ /* 0x000fe200078e0040 */
[----:B------:R0:W-:Y:S03]  /*3690*/  STG.E.64 desc[UR4][R68.64], R152 ;  /* 0x0000009844007986 */ /* 0x0001e6000c101b04 */
[C---:B------:R-:W-:Y:S01]  /*36a0*/  FMUL.FTZ R196, R61.reuse, R196 ;  /* 0x000000c43dc47220 */ /* 0x040fe20000410000 */
[C---:B------:R-:W-:Y:S01]  /*36b0*/  FMUL.FTZ R197, R61.reuse, R176 ;  /* 0x000000b03dc57220 */ /* 0x040fe20000410000 */
[----:B------:R-:W-:Y:S01]  /*36c0*/  FADD.FTZ R178, -R178, R179 ;  /* 0x000000b3b2b27221 */ /* 0x000fe20000010100 */
[--C-:B------:R-:W-:Y:S01]  /*36d0*/  IMAD.WIDE.U32 R138, R184, 0x8, R64.reuse ;  /* 0x00000008b88a7825 */ /* 0x100fe200078e0040 */
[----:B------:R0:W-:Y:S03]  /*36e0*/  STG.E.64 desc[UR4][R70.64], R160 ;  /* 0x000000a046007986 */ /* 0x0001e6000c101b04 */
[C---:B------:R-:W-:Y:S01]  /*36f0*/  FMUL.FTZ R200, R61.reuse, R200 ;  /* 0x000000c83dc87220 */ /* 0x040fe20000410000 */
[----:B------:R-:W-:Y:S01]  /*3700*/  FMUL.FTZ R201, R61, R204 ;  /* 0x000000cc3dc97220 */ /* 0x000fe20000410000 */
[--C-:B------:R-:W-:Y:S01]  /*3710*/  IMAD.WIDE.U32 R140, R185, 0x8, R64.reuse ;  /* 0x00000008b98c7825 */ /* 0x100fe200078e0040 */
[----:B------:R0:W-:Y:S03]  /*3720*/  STG.E.64 desc[UR4][R72.64], R162 ;  /* 0x000000a248007986 */ /* 0x0001e6000c101b04 */
[C---:B------:R-:W-:Y:S01]  /*3730*/  FMUL.FTZ R202, R61.reuse, R202 ;  /* 0x000000ca3dca7220 */ /* 0x040fe20000410000 */
[C---:B------:R-:W-:Y:S01]  /*3740*/  FMUL.FTZ R203, R61.reuse, R206 ;  /* 0x000000ce3dcb7220 */ /* 0x040fe20000410000 */
        /* <DEDUP_REMOVED lines=8> */
[----:B------:R-:W-:Y:S01]  /*37d0*/  IMAD.WIDE.U32 R64, R188, 0x8, R64 ;  /* 0x00000008bc407825 */ /* 0x000fe200078e0040 */
[----:B------:R0:W-:Y:S03]  /*37e0*/  STG.E.64 desc[UR4][R76.64], R196 ;  /* 0x000000c44c007986 */ /* 0x0001e6000c101b04 */
[C---:B------:R-:W-:Y:S01]  /*37f0*/  FMUL.FTZ R178, R61.reuse, R178 ;  /* 0x000000b23db27220 */ /* 0x040fe20000410000 */
[----:B------:R-:W-:Y:S01]  /*3800*/  FMUL.FTZ R179, R61, R154 ;  /* 0x0000009a3db37220 */ /* 0x000fe20000410000 */
[----:B------:R0:W-:Y:S04]  /*3810*/  STG.E.64 desc[UR4][R138.64], R200 ;  /* 0x000000c88a007986 */ /* 0x0001e8000c101b04 */
[----:B------:R0:W-:Y:S04]  /*3820*/  STG.E.64 desc[UR4][R140.64], R202 ;  /* 0x000000ca8c007986 */ /* 0x0001e8000c101b04 */
[----:B------:R0:W-:Y:S04]  /*3830*/  STG.E.64 desc[UR4][R142.64], R214 ;  /* 0x000000d68e007986 */ /* 0x0001e8000c101b04 */
[----:B------:R0:W-:Y:S04]  /*3840*/  STG.E.64 desc[UR4][R144.64], R210 ;  /* 0x000000d290007986 */ /* 0x0001e8000c101b04 */
[----:B------:R0:W-:Y:S01]  /*3850*/  STG.E.64 desc[UR4][R64.64], R178 ;  /* 0x000000b240007986 */ /* 0x0001e2000c101b04 */
        /* <DEDUP_REMOVED lines=57> */
.L_x_1425:
        /* <DEDUP_REMOVED lines=16> */
[----:B------:R0:W-:Y:S01]  /*3cf0*/  STG.E.64 desc[UR4][R2.64], R64 ;  /* 0x0000004002007986 */ /* 0x0001e2000c101b04 */
[----:B------:R-:W-:Y:S01]  /*3d00*/  IADD3 R79, PT, PT, R33, 0x1800, RZ ;  /* 0x00001800214f7810 */ /* 0x000fe20007ffe0ff */
[----:B-1----:R-:W-:Y:S01]  /*3d10*/  IMAD.WIDE.U32 R36, R37, 0x8, R82 ;  /* 0x0000000825247825 */ /* 0x002fe200078e0052 */
        /* <DEDUP_REMOVED lines=52> */
.L_x_1437:
        /* <DEDUP_REMOVED lines=10> */
.L_x_3096:


//--------------------- .text._ZN10layer_norm22ln_bwd_finalize_kernelINS_22Kernel_traits_finalizeILj12800E13__nv_bfloat16fS2_fjLj1024ELj4ENS_18Kernel_traits_baseILj12800ES2_fS2_fjLj1024EEEEEEEvNS_9BwdParamsE --------------------------
	.section	.text._ZN10layer_norm22ln_bwd_finalize_kernelINS_22Kernel_traits_finalizeILj12800E13__nv_bfloat16fS2_fjLj1024ELj4ENS_18Kernel_traits_baseILj12800ES2_fS2_fjLj1024EEEEEEEvNS_9BwdParamsE,"ax",@progbits
	.align	128
        .global         _ZN10layer_norm22ln_bwd_finalize_kernelINS_22Kernel_traits_finalizeILj12800E13__nv_bfloat16fS2_fjLj1024ELj4ENS_18Kernel_traits_baseILj12800ES2_fS2_fjLj1024EEEEEEEvNS_9BwdParamsE
        .type           _ZN10layer_norm22ln_bwd_finalize_kernelINS_22Kernel_traits_finalizeILj12800E13__nv_bfloat16fS2_fjLj1024ELj4ENS_18Kernel_traits_baseILj12800ES2_fS2_fjLj1024EEEEEEEvNS_9BwdParamsE,@function
        .size           _ZN10layer_norm22ln_bwd_finalize_kernelINS_22Kernel_traits_finalizeILj12800E13__nv_bfloat16fS2_fjLj1024ELj4ENS_18Kernel_traits_baseILj12800ES2_fS2_fjLj1024EEEEEEEvNS_9BwdParamsE,(.L_x_3097 - _ZN10layer_norm22ln_bwd_finalize_kernelINS_22Kernel_traits_finalizeILj12800E13__nv_bfloat16fS2_fjLj1024ELj4ENS_18Kernel_traits_baseILj12800ES2_fS2_fjLj1024EEEEEEEvNS_9BwdParamsE)
        .other          _ZN10layer_norm22ln_bwd_finalize_kernelINS_22Kernel_traits_finalizeILj12800E13__nv_bfloat16fS2_fjLj1024ELj4ENS_18Kernel_traits_baseILj12800ES2_fS2_fjLj1024EEEEEEEvNS_9BwdParamsE,@"STO_CUDA_ENTRY STV_DEFAULT"
_ZN10layer_norm22ln_bwd_finalize_kernelINS_22Kernel_traits_finalizeILj12800E13__nv_bfloat16fS2_fjLj1024ELj4ENS_18Kernel_traits_baseILj12800ES2_fS2_fjLj1024EEEEEEEvNS_9BwdParamsE:
.text._ZN10layer_norm22ln_bwd_finalize_kernelINS_22Kernel_traits_finalizeILj12800E13__nv_bfloat16fS2_fjLj1024ELj4ENS_18Kernel_traits_baseILj12800ES2_fS2_fjLj1024EEEEEEEvNS_9BwdParamsE:
        /* <DEDUP_REMOVED lines=37> */
.L_x_1442:
        /* <DEDUP_REMOVED lines=118> */
.L_x_1441:
[----:B------:R-:W-:Y:S05]  /*09b0*/  BSYNC.RECONVERGENT B1 ;  /* 0x0000000000017941 */ /* 0x000fea0003800200 */
.L_x_1440:
        /* <DEDUP_REMOVED lines=65> */
.L_x_1444:
[----:B------:R-:W-:Y:S05]  /*0dd0*/  BSYNC.RECONVERGENT B1 ;  /* 0x0000000000017941 */ /* 0x000fea0003800200 */
.L_x_1443:
        /* <DEDUP_REMOVED lines=37> */
.L_x_1446:
[----:B------:R-:W-:Y:S05]  /*1030*/  BSYNC.RECONVERGENT B1 ;  /* 0x0000000000017941 */ /* 0x000fea0003800200 */
.L_x_1445:
[----:B------:R-:W-:Y:S05]  /*1040*/  @!P1 BRA `(.L_x_1439) ;  /* 0x00000000003c9947 */ /* 0x000fea0003800000 */
[----:B------:R-:W0:Y:S01]  /*1050*/  LDC.64 R6, c[0x0][0x3e0] ;  /* 0x0000f800ff067b82 */ /* 0x000e220000000a00 */
[----:B------:R-:W-:Y:S01]  /*1060*/  IMAD R2, R15, 0x3200, R11 ;  /* 0x000032000f027824 */ /* 0x000fe200078e020b */
[----:B------:R-:W-:-:S04]  /*1070*/  IADD3 R24, PT, PT, -R24, RZ, RZ ;  /* 0x000000ff18187210 */ /* 0x000fc80007ffe1ff */
[----:B------:R-:W-:Y:S02]  /*1080*/  IADD3 R11, PT, PT, R13, R2, RZ ;  /* 0x000000020d0b7210 */ /* 0x000fe40007ffe0ff */
[----:B------:R-:W1:Y:S05]  /*1090*/  LDC.64 R8, c[0x0][0x3e8] ;  /* 0x0000fa00ff087b82 */ /* 0x000e6a0000000a00 */
.L_x_1447:
        /* <DEDUP_REMOVED lines=10> */
.L_x_1439:
[----:B------:R-:W-:Y:S05]  /*1140*/  BSYNC.RECONVERGENT B0 ;  /* 0x0000000000007941 */ /* 0x000fea0003800200 */
.L_x_1438:
        /* <DEDUP_REMOVED lines=55> */
.L_x_1448:
        /* <DEDUP_REMOVED lines=12> */
.L_x_3097:


//--------------------- .text._ZN10layer_norm13ln_bwd_kernelINS_13Kernel_traitsI13__nv_bfloat16fS2_fjLj12800ELj5ELj1ELj4ELj16ENS_18Kernel_traits_baseILj12800ES2_fS2_fjLj128EEEEEEEvNS_9BwdParamsE --------------------------
	.section	.text._ZN10layer_norm13ln_bwd_kernelINS_13Kernel_traitsI13__nv_bfloat16fS2_fjLj12800ELj5ELj1ELj4ELj16ENS_18Kernel_traits_baseILj12800ES2_fS2_fjLj128EEEEEEEvNS_9BwdParamsE,"ax",@progbits
	.align	128
        .global         _ZN10layer_norm13ln_bwd_kernelINS_13Kernel_traitsI13__nv_bfloat16fS2_fjLj12800ELj5ELj1ELj4ELj16ENS_18Kernel_traits_baseILj12800ES2_fS2_fjLj128EEEEEEEvNS_9BwdParamsE
        .type           _ZN10layer_norm13ln_bwd_kernelINS_13Kernel_traitsI13__nv_bfloat16fS2_fjLj12800ELj5ELj1ELj4ELj16ENS_18Kernel_traits_baseILj12800ES2_fS2_fjLj128EEEEEEEvNS_9BwdParamsE,@function
        .size           _ZN10layer_norm13ln_bwd_kernelINS_13Kernel_traitsI13__nv_bfloat16fS2_fjLj12800ELj5ELj1ELj4ELj16ENS_18Kernel_traits_baseILj12800ES2_fS2_fjLj128EEEEEEEvNS_9BwdParamsE,(.L_x_3098 - _ZN10layer_norm13ln_bwd_kernelINS_13Kernel_traitsI13__nv_bfloat16fS2_fjLj12800ELj5ELj1ELj4ELj16ENS_18Kernel_traits_baseILj12800ES2_fS2_fjLj128EEEEEEEvNS_9BwdParamsE)
        .other          _ZN10layer_norm13ln_bwd_kernelINS_13Kernel_traitsI13__nv_bfloat16fS2_fjLj12800ELj5ELj1ELj4ELj16ENS_18Kernel_traits_baseILj12800ES2_fS2_fjLj128EEEEEEEvNS_9BwdParamsE,@"STO_CUDA_ENTRY STV_DEFAULT"
_ZN10layer_norm13ln_bwd_kernelINS_13Kernel_traitsI13__nv_bfloat16fS2_fjLj12800ELj5ELj1ELj4ELj16ENS_18Kernel_traits_baseILj12800ES2_fS2_fjLj128EEEEEEEvNS_9BwdParamsE:
.text._ZN10layer_norm13ln_bwd_kernelINS_13Kernel_traitsI13__nv_bfloat16fS2_fjLj12800ELj5ELj1ELj4ELj16ENS_18Kernel_traits_baseILj12800ES2_fS2_fjLj128EEEEEEEvNS_9BwdParamsE:
[----:B------:R-:W-:Y:S08]  /*0000*/  LDC R1, c[0x0][0x37c] ;  /* 0x0000df00ff017b82 */ /* 0x000ff00000000800 */
[----:B------:R-:W0:Y:S01]  /*0010*/  S2UR UR11, SR_CTAID.X ;  /* 0x00000000000b79c3 */ /* 0x000e220000002500 */
[----:B------:R-:W1:Y:S01]  /*0020*/  S2R R2, SR_TID.X ;  /* 0x0000000000027919 */ /* 0x000e620000002100 */
[----:B------:R-:W2:Y:S01]  /*0030*/  LDCU.64 UR6, c[0x0][0x398] ;  /* 0x00007300ff0677ac */ /* 0x000ea20008000a00 */
[----:B------:R-:W3:Y:S05]  /*0040*/  LDCU.64 UR14, c[0x0][0x358] ;  /* 0x00006b00ff0e77ac */ /* 0x000eea0008000a00 */
[----:B------:R-:W4:Y:S08]  /*0050*/  LDC.64 R4, c[0x0][0x3b0] ;  /* 0x0000ec00ff047b82 */ /* 0x000f300000000a00 */
[----:B------:R-:W3:Y:S01]  /*0060*/  LDC.64 R6, c[0x0][0x3b8] ;  /* 0x0000ee00ff067b82 */ /* 0x000ee20000000a00 */
[----:B--2---:R-:W-:Y:S01]  /*0070*/  ISETP.NE.U32.AND P0, PT, RZ, UR6, PT ;  /* 0x00000006ff007c0c */ /* 0x004fe2000bf05070 */
[----:B0-----:R-:W-:-:S03]  /*0080*/  UIMAD.WIDE.U32 UR4, UR11, 0x66666667, URZ ;  /* 0x666666670b0478a5 */ /* 0x001fc6000f8e00ff */
[----:B------:R-:W-:Y:S01]  /*0090*/  ISETP.NE.AND.EX P0, PT, RZ, UR7, PT, P0 ;  /* 0x00000007ff007c0c */ /* 0x000fe2000bf05300 */
[----:B------:R-:W-:-:S04]  /*00a0*/  USHF.R.U32.HI UR10, URZ, 0x1, UR5 ;  /* 0x00000001ff0a7899 */ /* 0x000fc80008011605 */
[----:B------:R-:W-:Y:S01]  /*00b0*/  UIMAD UR11, UR10, -0x5, UR11 ;  /* 0xfffffffb0a0b78a4 */ /* 0x000fe2000f8e020b */
[----:B-1----:R-:W-:Y:S02]  /*00c0*/  LOP3.LUT R2, R2, 0x7f, RZ, 0xc0, !PT ;  /* 0x0000007f02027812 */ /* 0x002fe400078ec0ff */
[----:B------:R-:W0:Y:S03]  /*00d0*/  LDCU UR4, c[0x0][0x384] ;  /* 0x00007080ff0477ac */ /* 0x000e260008000800 */
[----:B------:R-:W-:Y:S02]  /*00e0*/  MOV R3, UR11 ;  /* 0x0000000b00037c02 */ /* 0x000fe40008000f00 */
[----:B------:R-:W1:Y:S02]  /*00f0*/  @!P0 LDC.64 R8, c[0x0][0x3b0] ;  /* 0x0000ec00ff088b82 */ /* 0x000e640000000a00 */
[----:B------:R-:W-:-:S05]  /*0100*/  LEA R2, R3, R2, 0x7 ;  /* 0x0000000203027211 */ /* 0x000fca00078e38ff */
[----:B----4-:R-:W-:-:S05]  /*0110*/  @P0 IMAD.WIDE.U32 R4, R2, 0x8, R4 ;  /* 0x0000000802040825 */ /* 0x010fca00078e0004 */
[----:B---3--:R-:W5:Y:S04]  /*0120*/  @P0 LDG.E.64 R36, desc[UR14][R4.64] ;  /* 0x0000000e04240981 */ /* 0x008f68000c1e1b00 */
[----:B------:R-:W5:Y:S04]  /*0130*/  @P0 LDG.E.64 R34, desc[UR14][R4.64+0x1400] ;  /* 0x0014000e04220981 */ /* 0x000f68000c1e1b00 */
[----:B------:R-:W5:Y:S04]  /*0140*/  @P0 LDG.E.64 R38, desc[UR14][R4.64+0x2800] ;  /* 0x0028000e04260981 */ /* 0x000f68000c1e1b00 */
[----:B------:R-:W5:Y:S04]  /*0150*/  @P0 LDG.E.64 R60, desc[UR14][R4.64+0x3c00] ;  /* 0x003c000e043c0981 */ /* 0x000f68000c1e1b00 */
[----:B------:R2:W5:Y:S01]  /*0160*/  @P0 LDG.E.64 R62, desc[UR14][R4.64+0x5000] ;  /* 0x0050000e043e0981 */ /* 0x000562000c1e1b00 */
[----:B0-----:R-:W-:Y:S01]  /*0170*/  UISETP.GE.AND UP0, UPT, UR10, UR4, UPT ;  /* 0x000000040a00728c */ /* 0x001fe2000bf06270 */
[----:B-1----:R-:W-:-:S04]  /*0180*/  @!P0 IMAD.WIDE.U32 R8, R2, 0x8, R8 ;  /* 0x0000000802088825 */ /* 0x002fc800078e0008 */
[----:B------:R-:W-:Y:S01]  /*0190*/  @P0 IMAD.WIDE.U32 R6, R2, 0x8, R6 ;  /* 0x0000000802060825 */ /* 0x000fe200078e0006 */
[----:B------:R-:W-:Y:S02]  /*01a0*/  CS2R R12, SRZ ;  /* 0x00000000000c7805 */ /* 0x000fe4000001ff00 */
[----:B------:R-:W-:Y:S02]  /*01b0*/  CS2R R14, SRZ ;  /* 0x00000000000e7805 */ /* 0x000fe4000001ff00 */
[----:B------:R-:W-:Y:S02]  /*01c0*/  CS2R R10, SRZ ;  /* 0x00000000000a7805 */ /* 0x000fe4000001ff00 */
[----:B--2---:R-:W-:Y:S01]  /*01d0*/  CS2R R4, SRZ ;  /* 0x0000000000047805 */ /* 0x004fe2000001ff00 */
[----:B------:R-:W5:Y:S01]  /*01e0*/  @P0 LDG.E.64 R32, desc[UR14][R6.64] ;  /* 0x0000000e06200981 */ /* 0x000f62000c1e1b00 */
[----:B------:R-:W-:Y:S02]  /*01f0*/  CS2R R16, SRZ ;  /* 0x0000000000107805 */ /* 0x000fe4000001ff00 */
[----:B------:R-:W-:-:S02]  /*0200*/  CS2R R18, SRZ ;  /* 0x0000000000127805 */ /* 0x000fc4000001ff00 */
[----:B------:R-:W-:Y:S01]  /*0210*/  CS2R R20, SRZ ;  /* 0x0000000000147805 */ /* 0x000fe2000001ff00 */
[----:B------:R-:W5:Y:S01]  /*0220*/  @P0 LDG.E.64 R30, desc[UR14][R6.64+0x1400] ;  /* 0x0014000e061e0981 */ /* 0x000f62000c1e1b00 */
[----:B------:R-:W-:Y:S02]  /*0230*/  CS2R R22, SRZ ;  /* 0x0000000000167805 */ /* 0x000fe4000001ff00 */
[----:B------:R-:W-:Y:S02]  /*0240*/  CS2R R42, SRZ ;  /* 0x00000000002a7805 */ /* 0x000fe4000001ff00 */
[----:B------:R-:W-:Y:S01]  /*0250*/  CS2R R40, SRZ ;  /* 0x0000000000287805 */ /* 0x000fe2000001ff00 */
        /* <DEDUP_REMOVED lines=8> */
[----:B------:R0:W5:Y:S01]  /*02e0*/  @P0 LDG.E.64 R24, desc[UR14][R6.64+0x5000] ;  /* 0x0050000e06180981 */ /* 0x000162000c1e1b00 */
[----:B------:R-:W-:Y:S02]  /*02f0*/  CS2R R58, SRZ ;  /* 0x00000000003a7805 */ /* 0x000fe4000001ff00 */
[----:B------:R-:W-:-:S02]  /*0300*/  CS2R R56, SRZ ;  /* 0x0000000000387805 */ /* 0x000fc4000001ff00 */
[----:B0-----:R-:W-:Y:S01]  /*0310*/  CS2R R6, SRZ ;  /* 0x0000000000067805 */ /* 0x001fe2000001ff00 */
[----:B------:R-:W5:Y:S04]  /*0320*/  @!P0 LDG.E.64 R36, desc[UR14][R8.64] ;  /* 0x0000000e08248981 */ /* 0x000f68000c1e1b00 */
[----:B------:R-:W5:Y:S04]  /*0330*/  @!P0 LDG.E.64 R34, desc[UR14][R8.64+0x1400] ;  /* 0x0014000e08228981 */ /* 0x000f68000c1e1b00 */
[----:B------:R-:W5:Y:S04]  /*0340*/  @!P0 LDG.E.64 R38, desc[UR14][R8.64+0x2800] ;  /* 0x0028000e08268981 */ /* 0x000f68000c1e1b00 */
[----:B------:R-:W5:Y:S04]  /*0350*/  @!P0 LDG.E.64 R60, desc[UR14][R8.64+0x3c00] ;  /* 0x003c000e083c8981 */ /* 0x000f68000c1e1b00 */
[----:B------:R0:W5:Y:S02]  /*0360*/  @!P0 LDG.E.64 R62, desc[UR14][R8.64+0x5000] ;  /* 0x0050000e083e8981 */ /* 0x000164000c1e1b00 */
[----:B0-----:R-:W-:Y:S01]  /*0370*/  CS2R R8, SRZ ;  /* 0x0000000000087805 */ /* 0x001fe2000001ff00 */
[----:B------:R-:W-:Y:S06]  /*0380*/  BRA.U UP0, `(.L_x_1449) ;  /* 0x0000003100c87547 */ /* 0x000fec000b800000 */
[----:B-----5:R-:W-:Y:S01]  /*0390*/  MOV R0, R36 ;  /* 0x0000002400007202 */ /* 0x020fe20000000f00 */
[----:B------:R-:W-:Y:S01]  /*03a0*/  HFMA2 R99, -RZ, RZ, 0, 0 ;  /* 0x00000000ff637431 */ /* 0x000fe200000001ff */
        /* <DEDUP_REMOVED lines=31> */
[----:B------:R-:W-:Y:S02]  /*05a0*/  CS2R R58, SRZ ;  /* 0x00000000003a7805 */ /* 0x000fe4000001ff00 */
[----:B------:R-:W-:Y:S02]  /*05b0*/  MOV R86, RZ ;  /* 0x000000ff00567202 */ /* 0x000fe40000000f00 */
[----:B------:R-:W-:Y:S02]  /*05c0*/  CS2R R60, SRZ ;  /* 0x00000000003c7805 */ /* 0x000fe4000001ff00 */
[----:B------:R-:W-:-:S02]  /*05d0*/  CS2R R62, SRZ ;  /* 0x00000000003e7805 */ /* 0x000fc4000001ff00 */
[----:B------:R-:W-:Y:S02]  /*05e0*/  CS2R R64, SRZ ;  /* 0x0000000000407805 */ /* 0x000fe4000001ff00 */
[----:B------:R-:W-:Y:S01]  /*05f0*/  PRMT R114, R0, 0x7610, R114 ;  /* 0x0000761000727816 */ /* 0x000fe20000000072 */
[----:B------:R-:W-:Y:S01]  /*0600*/  UMOV UR4, URZ ;  /* 0x000000ff00047c82 */ /* 0x000fe20008000000 */
[----:B------:R-:W-:Y:S01]  /*0610*/  PRMT R113, R3, 0x7610, R113 ;  /* 0x0000761003717816 */ /* 0x000fe20000000071 */
[----:B------:R-:W-:Y:S01]  /*0620*/  UMOV UR12, UR10 ;  /* 0x0000000a000c7c82 */ /* 0x000fe20008000000 */
[----:B------:R-:W-:Y:S02]  /*0630*/  PRMT R112, R4, 0x7610, R112 ;  /* 0x0000761004707816 */ /* 0x000fe40000000070 */
[----:B------:R-:W-:-:S07]  /*0640*/  PRMT R111, R5, 0x7610, R111 ;  /* 0x00007610056f7816 */ /* 0x000fce000000006f */
.L_x_1458:
        /* <DEDUP_REMOVED lines=28> */
[----:B------:R-:W5:Y:S02]  /*0810*/  LDG.E.64 R68, desc[UR14][R68.64] ;  /* 0x0000000e44447981 */ /* 0x000f64000c1e1b00 */
[--C-:B------:R-:W-:Y:S02]  /*0820*/  IMAD.WIDE.U32 R70, R103, 0x8, R74.reuse ;  /* 0x0000000867467825 */ /* 0x100fe400078e004a */
[----:B------:R-:W5:Y:S02]  /*0830*/  LDG.E.64 R72, desc[UR14][R72.64] ;  /* 0x0000000e48487981 */ /* 0x000f64000c1e1b00 */
[----:B------:R-:W-:Y:S02]  /*0840*/  IMAD.WIDE.U32 R76, R105, 0x8, R74 ;  /* 0x00000008694c7825 */ /* 0x000fe400078e004a */
[----:B------:R-:W5:Y:S02]  /*0850*/  LDG.E.64 R70, desc[UR14][R70.64] ;  /* 0x0000000e46467981 */ /* 0x000f64000c1e1b00 */
[----:B-1----:R-:W-:-:S02]  /*0860*/  IMAD.WIDE.U32 R4, R3, 0x10, R20 ;  /* 0x0000001003047825 */ /* 0x002fc400078e0014 */
[----:B------:R-:W5:Y:S02]  /*0870*/  LDG.E.64 R76, desc[UR14][R76.64] ;  /* 0x0000000e4c4c7981 */ /* 0x000f64000c1e1b00 */
        /* <DEDUP_REMOVED lines=12> */
.L_x_1450:
        /* <DEDUP_REMOVED lines=26> */
.L_x_1451:
        /* <DEDUP_REMOVED lines=21> */
[----:B------:R-:W-:Y:S01]  /*0c30*/  SHF.R.U64 R125, R74, 0x10, R75 ;  /* 0x000000104a7d7819 */ /* 0x000fe2000000124b */
[----:B------:R-:W-:Y:S01]  /*0c40*/  FADD.FTZ R74, R8, -UR5 ;  /* 0x80000005084a7e21 */ /* 0x000fe20008010000 */
[----:B------:R-:W-:Y:S01]  /*0c50*/  FADD.FTZ R17, R17, -UR5 ;  /* 0x8000000511117e21 */ /* 0x000fe20008010000 */
[----:B------:R-:W-:Y:S01]  /*0c60*/  FADD.FTZ R20, R20, -UR5 ;  /* 0x8000000514147e21 */ /* 0x000fe20008010000 */
[--C-:B------:R-:W-:Y:S01]  /*0c70*/  SHF.R.U64 R68, R68, 0x10, R69.reuse ;  /* 0x0000001044447819 */ /* 0x100fe20000001245 */
[----:B------:R-:W-:Y:S01]  /*0c80*/  FADD.FTZ R120, R14, -UR5 ;  /* 0x800000050e787e21 */ /* 0x000fe20008010000 */
[----:B------:R-:W-:Y:S01]  /*0c90*/  FADD.FTZ R141, R22, -UR5 ;  /* 0x80000005168d7e21 */ /* 0x000fe20008010000 */
[----:B------:R-:W-:Y:S01]  /*0ca0*/  SHF.R.U32.HI R69, RZ, 0x10, R69 ;  /* 0x00000010ff457819 */ /* 0x000fe20000011645 */
[----:B------:R-:W-:Y:S01]  /*0cb0*/  FMUL.FTZ R14, R74, UR16 ;  /* 0x000000104a0e7c20 */ /* 0x000fe20008410000 */
[----:B------:R-:W-:Y:S01]  /*0cc0*/  SHF.L.U32 R136, R3, 0x10, RZ ;  /* 0x0000001003887819 */ /* 0x000fe200000006ff */
[----:B------:R-:W-:Y:S01]  /*0cd0*/  FMUL.FTZ R74, R17, UR16 ;  /* 0x00000010114a7c20 */ /* 0x000fe20008410000 */
[----:B------:R-:W-:Y:S01]  /*0ce0*/  SHF.L.U32 R143, R116, 0x10, RZ ;  /* 0x00000010748f7819 */ /* 0x000fe200000006ff */
[----:B------:R-:W-:Y:S01]  /*0cf0*/  FMUL.FTZ R17, R20, UR16 ;  /* 0x0000001014117c20 */ /* 0x000fe20008410000 */
[----:B------:R-:W-:Y:S01]  /*0d00*/  SHF.R.U64 R3, R36, 0x10, R37 ;  /* 0x0000001024037819 */ /* 0x000fe20000001225 */
        /* <DEDUP_REMOVED lines=13> */
[--C-:B------:R-:W-:Y:S01]  /*0de0*/  SHF.R.U64 R102, R70, 0x10, R71.reuse ;  /* 0x0000001046667819 */ /* 0x100fe20000001247 */
[----:B------:R-:W-:Y:S01]  /*0df0*/  FADD.FTZ R70, R5, -UR5 ;  /* 0x8000000505467e21 */ /* 0x000fe20008010000 */
[----:B------:R-:W-:Y:S01]  /*0e00*/  SHF.R.U32.HI R118, RZ, 0x10, R71 ;  /* 0x00000010ff767819 */ /* 0x000fe20000011647 */
[----:B------:R-:W-:Y:S01]  /*0e10*/  FADD.FTZ R71, R6, -UR5 ;  /* 0x8000000506477e21 */ /* 0x000fe20008010000 */
[----:B------:R-:W-:Y:S01]  /*0e20*/  SHF.L.U32 R137, R130, 0x10, RZ ;  /* 0x0000001082897819 */ /* 0x000fe200000006ff */
[----:B------:R-:W-:Y:S01]  /*0e30*/  FMUL.FTZ R116, R69, R126 ;  /* 0x0000007e45747220 */ /* 0x000fe20000410000 */
[----:B------:R-:W-:Y:S01]  /*0e40*/  SHF.R.U64 R110, R72, 0x10, R73 ;  /* 0x00000010486e7819 */ /* 0x000fe20000001249 */
[----:B------:R-:W-:Y:S01]  /*0e50*/  FMUL.FTZ R12, R71, UR16 ;  /* 0x00000010470c7c20 */ /* 0x000fe20008410000 */
[----:B------:R-:W-:Y:S01]  /*0e60*/  SHF.L.U32 R130, R129, 0x10, RZ ;  /* 0x0000001081827819 */ /* 0x000fe200000006ff */
[----:B------:R-:W-:Y:S01]  /*0e70*/  FADD.FTZ R69, RZ, R3 ;  /* 0x00000003ff457221 */ /* 0x000fe20000010000 */
[----:B------:R-:W-:Y:S01]  /*0e80*/  SHF.R.U32.HI R72, RZ, 0x10, R73 ;  /* 0x00000010ff487819 */ /* 0x000fe20000011649 */
[----:B------:R-:W-:Y:S01]  /*0e90*/  FMUL.FTZ R21, R70, UR16 ;  /* 0x0000001046157c20 */ /* 0x000fe20008410000 */
[----:B------:R-:W-:Y:S01]  /*0ea0*/  SHF.L.U32 R132, R132, 0x10, RZ ;  /* 0x0000001084847819 */ /* 0x000fe200000006ff */
[----:B------:R-:W-:Y:S01]  /*0eb0*/  FMUL.FTZ R71, R13, UR16 ;  /* 0x000000100d477c20 */ /* 0x000fe20008410000 */
[----:B------:R-:W-:Y:S01]  /*0ec0*/  SHF.L.U32 R115, R113, 0x10, RZ ;  /* 0x0000001071737819 */ /* 0x000fe200000006ff */
[----:B------:R-:W-:Y:S01]  /*0ed0*/  FFMA.FTZ R68, R0, R3, RZ ;  /* 0x0000000300447223 */ /* 0x000fe200000100ff */
[----:B------:R-:W-:Y:S01]  /*0ee0*/  SHF.R.U32.HI R129, RZ, 0x10, R37 ;  /* 0x00000010ff817819 */ /* 0x000fe20000011625 */
[----:B------:R-:W-:Y:S01]  /*0ef0*/  FMUL.FTZ R13, R120, UR16 ;  /* 0x00000010780d7c20 */ /* 0x000fe20008410000 */
[----:B------:R-:W-:Y:S01]  /*0f00*/  SHF.L.U32 R147, R72, 0x10, RZ ;  /* 0x0000001048937819 */ /* 0x000fe200000006ff */
[----:B------:R-:W-:Y:S01]  /*0f10*/  FMUL.FTZ R115, R115, R132 ;  /* 0x0000008473737220 */ /* 0x000fe20000410000 */
[----:B------:R-:W-:Y:S01]  /*0f20*/  SHF.L.U32 R120, R129, 0x10, RZ ;  /* 0x0000001081787819 */ /* 0x000fe200000006ff */
[----:B------:R-:W-:Y:S01]  /*0f30*/  FADD.FTZ R72, R69, R116 ;  /* 0x0000007445487221 */ /* 0x000fe20000010000 */
[----:B------:R-:W-:Y:S01]  /*0f40*/  FADD.FTZ R73, R7, -UR5 ;  /* 0x8000000507497e21 */ /* 0x000fe20008010000 */
[----:B------:R-:W-:Y:S01]  /*0f50*/  FFMA.FTZ R69, R21, R116, R68 ;  /* 0x0000007415457223 */ /* 0x000fe20000010044 */
[----:B------:R-:W-:Y:S01]  /*0f60*/  FADD.FTZ R15, R15, -UR5 ;  /* 0x800000050f0f7e21 */ /* 0x000fe20008010000 */
[----:B------:R-:W-:Y:S01]  /*0f70*/  FADD.FTZ R121, R16, -UR5 ;  /* 0x8000000510797e21 */ /* 0x000fe20008010000 */
[----:B------:R-:W-:Y:S01]  /*0f80*/  SHF.L.U32 R133, R133, 0x10, RZ ;  /* 0x0000001085857819 */ /* 0x000fe200000006ff */
[----:B------:R-:W-:Y:S01]  /*0f90*/  FMUL.FTZ R129, R120, R141 ;  /* 0x0000008d78817220 */ /* 0x000fe20000410000 */
[----:B------:R-:W-:Y:S01]  /*0fa0*/  SHF.L.U32 R106, R112, 0x10, RZ ;  /* 0x00000010706a7819 */ /* 0x000fe200000006ff */
[----:B------:R-:W-:Y:S01]  /*0fb0*/  FADD.FTZ R72, R72, R115 ;  /* 0x0000007348487221 */ /* 0x000fe20000010000 */
[----:B------:R-:W-:Y:S01]  /*0fc0*/  SHF.R.U64 R108, R34, 0x10, R35 ;  /* 0x00000010226c7819 */ /* 0x000fe20000001223 */
[----:B------:R-:W-:Y:S01]  /*0fd0*/  FADD.FTZ R124, R18, -UR5 ;  /* 0x80000005127c7e21 */ /* 0x000fe20008010000 */
[----:B------:R-:W-:Y:S01]  /*0fe0*/  SHF.R.U64 R119, R76, 0x10, R77 ;  /* 0x000000104c777819 */ /* 0x000fe2000000124d */
[----:B------:R-:W-:Y:S01]  /*0ff0*/  FMUL.FTZ R22, R73, UR16 ;  /* 0x0000001049167c20 */ /* 0x000fe20008410000 */
[----:B------:R-:W-:Y:S01]  /*1000*/  FFMA.FTZ R69, R12, R115, R69 ;  /* 0x000000730c457223 */ /* 0x000fe20000010045 */
[----:B------:R-:W-:Y:S01]  /*1010*/  FADD.FTZ R76, R10, -UR5 ;  /* 0x800000050a4c7e21 */ /* 0x000fe20008010000 */
[----:B------:R-:W-:Y:S01]  /*1020*/  FMUL.FTZ R18, R117, UR16 ;  /* 0x0000001075127c20 */ /* 0x000fe20008410000 */
[----:B------:R-:W-:Y:S01]  /*1030*/  FMUL.FTZ R73, R15, UR16 ;  /* 0x000000100f497c20 */ /* 0x000fe20008410000 */
[----:B------:R-:W-:Y:S01]  /*1040*/  FMUL.FTZ R15, R121, UR16 ;  /* 0x00000010790f7c20 */ /* 0x000fe20008410000 */
[----:B------:R-:W-:Y:S01]  /*1050*/  SHF.L.U32 R110, R110, 0x10, RZ ;  /* 0x000000106e6e7819 */ /* 0x000fe200000006ff */
[----:B------:R-:W-:Y:S01]  /*1060*/  FMUL.FTZ R121, R106, R133 ;  /* 0x000000856a797220 */ /* 0x000fe20000410000 */
[----:B------:R-:W-:Y:S01]  /*1070*/  SHF.L.U32 R117, R108, 0x10, RZ ;  /* 0x000000106c757819 */ /* 0x000fe200000006ff */
[----:B------:R-:W-:Y:S01]  /*1080*/  FADD.FTZ R68, R72, R129 ;  /* 0x0000008148447221 */ /* 0x000fe20000010000 */
[----:B------:R-:W-:Y:S01]  /*1090*/  SHF.R.U32.HI R140, RZ, 0x10, R75 ;  /* 0x00000010ff8c7819 */ /* 0x000fe2000001164b */
[----:B------:R-:W-:Y:S01]  /*10a0*/  FADD.FTZ R75, R9, -UR5 ;  /* 0x80000005094b7e21 */ /* 0x000fe20008010000 */
[----:B------:R-:W-:Y:S01]  /*10b0*/  FFMA.FTZ R69, R22, R129, R69 ;  /* 0x0000008116457223 */ /* 0x000fe20000010045 */
[----:B------:R-:W-:Y:S01]  /*10c0*/  SHF.L.U32 R135, R135, 0x10, RZ ;  /* 0x0000001087877819 */ /* 0x000fe200000006ff */
[----:B------:R-:W-:Y:S01]  /*10d0*/  FMUL.FTZ R16, R76, UR16 ;  /* 0x000000104c107c20 */ /* 0x000fe20008410000 */
[----:B------:R-:W-:Y:S01]  /*10e0*/  SHF.L.U32 R100, R111, 0x10, RZ ;  /* 0x000000106f647819 */ /* 0x000fe200000006ff */
[----:B------:R-:W-:Y:S01]  /*10f0*/  FMUL.FTZ R76, R139, UR16 ;  /* 0x000000108b4c7c20 */ /* 0x000fe20008410000 */
[----:B------:R-:W-:Y:S01]  /*1100*/  SHF.R.U32.HI R104, RZ, 0x10, R35 ;  /* 0x00000010ff687819 */ /* 0x000fe20000011623 */
[----:B------:R-:W-:Y:S01]  /*1110*/  FADD.FTZ R142, R23, -UR5 ;  /* 0x80000005178e7e21 */ /* 0x000fe20008010000 */
[----:B------:R-:W-:Y:S01]  /*1120*/  FMUL.FTZ R72, R117, R110 ;  /* 0x0000006e75487220 */ /* 0x000fe20000410000 */
[----:B------:R-:W-:Y:S01]  /*1130*/  FADD.FTZ R139, R68, R121 ;  /* 0x00000079448b7221 */ /* 0x000fe20000010000 */
[----:B------:R-:W-:Y:S01]  /*1140*/  FMUL.FTZ R23, R75, UR16 ;  /* 0x000000104b177c20 */ /* 0x000fe20008410000 */
[----:B------:R-:W-:Y:S01]  /*1150*/  FFMA.FTZ R68, R14, R121, R69 ;  /* 0x000000790e447223 */ /* 0x000fe20000010045 */
[----:B------:R-:W-:Y:S01]  /*1160*/  SHF.L.U32 R104, R104, 0x10, RZ ;  /* 0x0000001068687819 */ /* 0x000fe200000006ff */
[----:B------:R-:W-:Y:S01]  /*1170*/  FMUL.FTZ R117, R100, R135 ;  /* 0x0000008764757220 */ /* 0x000fe20000410000 */
[----:B------:R-:W-:Y:S01]  /*1180*/  SHF.R.U32.HI R122, RZ, 0x10, R77 ;  /* 0x00000010ff7a7819 */ /* 0x000fe2000001164d */
        /* <DEDUP_REMOVED lines=44> */
[----:B------:R-:W-:Y:S01]  /*1450*/  FADD.FTZ R9, R6, R69 ;  /* 0x0000004506097221 */ /* 0x000fe20000010000 */
[----:B------:R-:W-:Y:S01]  /*1460*/  FMUL.FTZ R124, R109, R134 ;  /* 0x000000866d7c7220 */ /* 0x000fe20000410000 */
[----:B------:R-:W-:Y:S01]  /*1470*/  FFMA.FTZ R6, R74, R69, R7 ;  /* 0x000000454a067223 */ /* 0x000fe20000010007 */
[----:B------:R-:W-:Y:S01]  /*1480*/  FMUL.FTZ R109, R8, R143 ;  /* 0x0000008f086d7220 */ /* 0x000fe20000410000 */
[----:B------:R-:W-:Y:S01]  /*1490*/  FMUL.FTZ R75, R138, UR16 ;  /* 0x000000108a4b7c20 */ /* 0x000fe20008410000 */
[----:B------:R-:W-:Y:S01]  /*14a0*/  FADD.FTZ R9, R9, R124 ;  /* 0x0000007c09097221 */ /* 0x000fe20000010000 */
[----:B------:R-:W-:Y:S01]  /*14b0*/  FFMA.FTZ R8, R19, R124, R6 ;  /* 0x0000007c13087223 */ /* 0x000fe20000010006 */
[----:B------:R-:W-:Y:S01]  /*14c0*/  SHF.L.U32 R4, R88, 0x10, RZ ;  /* 0x0000001058047819 */ /* 0x000fe200000006ff */
[----:B------:R-:W-:Y:S01]  /*14d0*/  FMUL.FTZ R77, R142, UR16 ;  /* 0x000000108e4d7c20 */ /* 0x000fe20008410000 */
        /* <DEDUP_REMOVED lines=36> */
.L_x_1452:
[--C-:B------:R-:W-:Y:S02]  /*1720*/  SHF.R.U64 R72, R72, 0x10, R73.reuse ;  /* 0x0000001048487819 */ /* 0x100fe40000001249 */
[----:B------:R-:W-:Y:S02]  /*1730*/  SHF.R.U32.HI R117, RZ, 0x10, R73 ;  /* 0x00000010ff757819 */ /* 0x000fe40000011649 */
[----:B------:R-:W-:Y:S02]  /*1740*/  SHF.L.U32 R73, R33, 0x10, RZ ;  /* 0x0000001021497819 */ /* 0x000fe400000006ff */
[----:B------:R-:W-:Y:S02]  /*1750*/  SHF.R.U64 R121, R68, 0x10, R69 ;  /* 0x0000001044797819 */ /* 0x000fe40000001245 */
[----:B------:R-:W-:Y:S01]  /*1760*/  SHF.L.U32 R120, R114, 0x10, RZ ;  /* 0x0000001072787819 */ /* 0x000fe200000006ff */
[----:B------:R-:W-:Y:S01]  /*1770*/  FADD.FTZ R144, -R73, R6 ;  /* 0x0000000649907221 */ /* 0x000fe20000010100 */
[----:B------:R-:W-:-:S02]  /*1780*/  SHF.R.U64 R68, R70, 0x10, R71 ;  /* 0x0000001046447819 */ /* 0x000fc40000001247 */
[----:B------:R-:W-:Y:S01]  /*1790*/  SHF.R.U32.HI R118, RZ, 0x10, R71 ;  /* 0x00000010ff767819 */ /* 0x000fe20000011647 */
        /* <DEDUP_REMOVED lines=9> */
[----:B------:R-:W-:Y:S01]  /*1830*/  SHF.R.U64 R125, R74, 0x10, R75 ;  /* 0x000000104a7d7819 */ /* 0x000fe2000000124b */
[----:B------:R-:W-:Y:S01]  /*1840*/  FADD.FTZ R74, -R73, R16 ;  /* 0x00000010494a7221 */ /* 0x000fe20000010100 */
[----:B------:R-:W-:Y:S01]  /*1850*/  SHF.L.U32 R110, R112, 0x10, RZ ;  /* 0x00000010706e7819 */ /* 0x000fe200000006ff */
[----:B------:R-:W2:Y:S01]  /*1860*/  MUFU.RCP R140, R102 ;  /* 0x00000066008c7308 */ /* 0x000ea20000001000 */
[----:B------:R-:W-:Y:S01]  /*1870*/  SHF.L.U32 R73, R27, 0x10, RZ ;  /* 0x000000101b497819 */ /* 0x000fe200000006ff */
[----:B------:R-:W-:Y:S01]  /*1880*/  FADD.FTZ R146, -R71, R10 ;  /* 0x0000000a47927221 */ /* 0x000fe20000010100 */
[----:B------:R-:W-:Y:S01]  /*1890*/  SHF.L.U32 R149, R28, 0x10, RZ ;  /* 0x000000101c957819 */ /* 0x000fe200000006ff */
[----:B0-----:R-:W-:Y:S01]  /*18a0*/  FMUL.FTZ R0, R143, R0 ;  /* 0x000000008f007220 */ /* 0x001fe20000410000 */
[----:B------:R-:W-:Y:S01]  /*18b0*/  SHF.R.U64 R10, R32, 0x10, R33 ;  /* 0x00000010200a7819 */ /* 0x000fe20000001221 */
[----:B------:R-:W-:Y:S01]  /*18c0*/  FADD.FTZ R73, -R73, R18 ;  /* 0x0000001249497221 */ /* 0x000fe20000010100 */
[----:B------:R-:W-:Y:S01]  /*18d0*/  SHF.L.U32 R106, R97, 0x10, RZ ;  /* 0x00000010616a7819 */ /* 0x000fe200000006ff */
        /* <DEDUP_REMOVED lines=8> */
[----:B------:R-:W-:Y:S01]  /*1960*/  SHF.R.U32.HI R12, RZ, 0x10, R33 ;  /* 0x00000010ff0c7819 */ /* 0x000fe20000011621 */
[----:B------:R-:W-:Y:S01]  /*1970*/  FADD.FTZ R143, -R10, R5 ;  /* 0x000000050a8f7221 */ /* 0x000fe20000010100 */
[----:B------:R-:W-:Y:S01]  /*1980*/  SHF.L.U32 R18, R18, 0x10, RZ ;  /* 0x0000001012127819 */ /* 0x000fe200000006ff */
[----:B------:R-:W-:Y:S01]  /*1990*/  FADD.FTZ R147, -R147, R14 ;  /* 0x0000000e93937221 */ /* 0x000fe20000010100 */
[----:B------:R-:W-:Y:S02]  /*19a0*/  SHF.L.U32 R151, R30, 0x10, RZ ;  /* 0x000000101e977819 */ /* 0x000fe400000006ff */
[----:B------:R-:W-:Y:S01]  /*19b0*/  SHF.L.U32 R124, R93, 0x10, RZ ;  /* 0x000000105d7c7819 */ /* 0x000fe200000006ff */
[----:B------:R-:W3:Y:S01]  /*19c0*/  MUFU.RCP R138, R106 ;  /* 0x0000006a008a7308 */ /* 0x000ee20000001000 */
[----:B------:R-:W-:Y:S01]  /*19d0*/  SHF.L.U32 R108, R95, 0x10, RZ ;  /* 0x000000105f6c7819 */ /* 0x000fe200000006ff */
[----:B------:R-:W-:Y:S01]  /*19e0*/  FADD.FTZ R146, -R18, R11 ;  /* 0x0000000b12927221 */ /* 0x000fe20000010100 */
[----:B------:R-:W-:Y:S01]  /*19f0*/  SHF.L.U32 R10, R12, 0x10, RZ ;  /* 0x000000100c0a7819 */ /* 0x000fe200000006ff */
[----:B--2---:R-:W-:Y:S01]  /*1a00*/  FMUL.FTZ R18, R149, R140 ;  /* 0x0000008c95127220 */ /* 0x004fe20000410000 */
[----:B------:R-:W-:Y:S01]  /*1a10*/  SHF.R.U64 R150, R28, 0x10, R29 ;  /* 0x000000101c967819 */ /* 0x000fe2000000121d */
[----:B------:R-:W-:Y:S01]  /*1a20*/  FADD.FTZ R151, -R151, R8 ;  /* 0x0000000897977221 */ /* 0x000fe20000010100 */
[----:B------:R-:W-:Y:S01]  /*1a30*/  SHF.L.U32 R6, R90, 0x10, RZ ;  /* 0x000000105a067819 */ /* 0x000fe200000006ff */
[----:B------:R-:W2:Y:S01]  /*1a40*/  MUFU.RCP R137, R109 ;  /* 0x0000006d00897308 */ /* 0x000ea20000001000 */
[----:B------:R-:W-:Y:S01]  /*1a50*/  SHF.R.U64 R14, R36, 0x10, R37 ;  /* 0x00000010240e7819 */ /* 0x000fe20000001225 */
[----:B0-----:R-:W-:Y:S01]  /*1a60*/  FMUL.FTZ R12, R144, R139 ;  /* 0x0000008b900c7220 */ /* 0x001fe20000410000 */
[----:B------:R-:W-:Y:S01]  /*1a70*/  SHF.L.U32 R104, R96, 0x10, RZ ;  /* 0x0000001060687819 */ /* 0x000fe200000006ff */
[----:B------:R-:W-:Y:S01]  /*1a80*/  FADD.FTZ R144, -R10, R7 ;  /* 0x000000070a907221 */ /* 0x000fe20000010100 */
[----:B------:R-:W-:-:S02]  /*1a90*/  SHF.R.U32.HI R122, RZ, 0x10, R69 ;  /* 0x00000010ff7a7819 */ /* 0x000fc40000011645 */
[----:B------:R-:W-:Y:S01]  /*1aa0*/  SHF.L.U32 R150, R150, 0x10, RZ ;  /* 0x0000001096967819 */ /* 0x000fe200000006ff */
[----:B------:R-:W0:Y:S01]  /*1ab0*/  MUFU.RCP R70, R124 ;  /* 0x0000007c00467308 */ /* 0x000e220000001000 */
[----:B------:R-:W-:Y:S02]  /*1ac0*/  SHF.R.U32.HI R140, RZ, 0x10, R29 ;  /* 0x00000010ff8c7819 */ /* 0x000fe4000001161d */
[----:B------:R-:W-:Y:S01]  /*1ad0*/  SHF.L.U32 R69, R92, 0x10, RZ ;  /* 0x000000105c457819 */ /* 0x000fe200000006ff */
[----:B------:R-:W-:Y:S01]  /*1ae0*/  FADD.FTZ R149, -R150, R13 ;  /* 0x0000000d96957221 */ /* 0x000fe20000010100 */
[----:B------:R-:W-:Y:S01]  /*1af0*/  SHF.L.U32 R139, R14, 0x10, RZ ;  /* 0x000000100e8b7819 */ /* 0x000fe200000006ff */
[----:B-1----:R-:W-:Y:S01]  /*1b00*/  FMUL.FTZ R14, R151, R142 ;  /* 0x0000008e970e7220 */ /* 0x002fe20000410000 */
[----:B------:R-:W-:Y:S01]  /*1b10*/  SHF.R.U32.HI R10, RZ, 0x10, R37 ;  /* 0x00000010ff0a7819 */ /* 0x000fe20000011625 */
[----:B------:R-:W1:Y:S01]  /*1b20*/  MUFU.RCP R134, R108 ;  /* 0x0000006c00867308 */ /* 0x000e620000001000 */
[----:B------:R-:W-:Y:S01]  /*1b30*/  SHF.L.U32 R145, R25, 0x10, RZ ;  /* 0x0000001019917819 */ /* 0x000fe200000006ff */
[----:B---3--:R-:W-:Y:S01]  /*1b40*/  FMUL.FTZ R13, R147, R138 ;  /* 0x0000008a930d7220 */ /* 0x008fe20000410000 */
[----:B------:R-:W-:-:S02]  /*1b50*/  SHF.R.U64 R7, R34, 0x10, R35 ;  /* 0x0000001022077819 */ /* 0x000fc40000001223 */
[----:B------:R-:W-:Y:S01]  /*1b60*/  SHF.R.U64 R119, R76, 0x10, R77 ;  /* 0x000000104c777819 */ /* 0x000fe2000000124d */
[----:B------:R-:W-:Y:S01]  /*1b70*/  FADD.FTZ R22, -R145, R22 ;  /* 0x0000001691167221 */ /* 0x000fe20000010100 */
[----:B------:R-:W-:Y:S01]  /*1b80*/  SHF.L.U32 R140, R140, 0x10, RZ ;  /* 0x000000108c8c7819 */ /* 0x000fe200000006ff */
[----:B------:R-:W3:Y:S01]  /*1b90*/  MUFU.RCP R71, R6 ;  /* 0x0000000600477308 */ /* 0x000ee20000001000 */
[----:B------:R-:W-:Y:S02]  /*1ba0*/  SHF.L.U32 R5, R89, 0x10, RZ ;  /* 0x0000001059057819 */ /* 0x000fe400000006ff */
[----:B------:R-:W-:Y:S01]  /*1bb0*/  SHF.L.U32 R10, R10, 0x10, RZ ;  /* 0x000000100a0a7819 */ /* 0x000fe200000006ff */
[----:B------:R-:W-:Y:S01]  /*1bc0*/  FADD.FTZ R147, -R140, R15 ;  /* 0x0000000f8c937221 */ /* 0x000fe20000010100 */
[----:B------:R-:W-:Y:S01]  /*1bd0*/  SHF.R.U32.HI R150, RZ, 0x10, R27 ;  /* 0x00000010ff967819 */ /* 0x000fe2000001161b */
[----:B--2---:R-:W-:Y:S01]  /*1be0*/  FMUL.FTZ R15, R74, R137 ;  /* 0x000000894a0f7220 */ /* 0x004fe20000410000 */
[----:B------:R-:W-:Y:S01]  /*1bf0*/  SHF.L.U32 R11, R7, 0x10, RZ ;  /* 0x00000010070b7819 */ /* 0x000fe200000006ff */
[----:B------:R-:W2:Y:S01]  /*1c00*/  MUFU.RCP R136, R104 ;  /* 0x0000006800887308 */ /* 0x000ea20000001000 */
[----:B------:R-:W-:-:S02]  /*1c10*/  SHF.R.U32.HI R123, RZ, 0x10, R77 ;  /* 0x00000010ff7b7819 */ /* 0x000fc4000001164d */
[----:B------:R-:W-:Y:S02]  /*1c20*/  SHF.R.U64 R7, R26, 0x10, R27 ;  /* 0x000000101a077819 */ /* 0x000fe4000000121b */
[----:B------:R-:W-:Y:S02]  /*1c30*/  SHF.L.U32 R77, R24, 0x10, RZ ;  /* 0x00000010184d7819 */ /* 0x000fe400000006ff */
[----:B------:R-:W-:Y:S01]  /*1c40*/  SHF.L.U32 R140, R150, 0x10, RZ ;  /* 0x00000010968c7819 */ /* 0x000fe200000006ff */
[----:B------:R-:W4:Y:S01]  /*1c50*/  MUFU.RCP R76, R69 ;  /* 0x00000045004c7308 */ /* 0x000f220000001000 */
[----:B------:R-:W-:Y:S01]  /*1c60*/  SHF.L.U32 R138, R7, 0x10, RZ ;  /* 0x00000010078a7819 */ /* 0x000fe200000006ff */
[----:B------:R-:W-:Y:S01]  /*1c70*/  FADD.FTZ R20, -R77, R20 ;  /* 0x000000144d147221 */ /* 0x000fe20000010100 */
[----:B------:R-:W-:Y:S01]  /*1c80*/  SHF.R.U64 R74, R24, 0x10, R25 ;  /* 0x00000010184a7819 */ /* 0x000fe20000001219 */
[----:B------:R-:W-:Y:S01]  /*1c90*/  FADD.FTZ R140, -R140, R19 ;  /* 0x000000138c8c7221 */ /* 0x000fe20000010100 */
[----:B------:R-:W-:Y:S01]  /*1ca0*/  SHF.R.U64 R148, R30, 0x10, R31 ;  /* 0x000000101e947819 */ /* 0x000fe2000000121f */
[----:B0-----:R-:W-:Y:S01]  /*1cb0*/  FMUL.FTZ R19, R73, R70 ;  /* 0x0000004649137220 */ /* 0x001fe20000410000 */
[----:B------:R-:W-:Y:S01]  /*1cc0*/  SHF.L.U32 R74, R74, 0x10, RZ ;  /* 0x000000104a4a7819 */ /* 0x000fe200000006ff */
[----:B------:R-:W0:Y:S01]  /*1cd0*/  MUFU.RCP R142, R139 ;  /* 0x0000008b008e7308 */ /* 0x000e220000001000 */
[----:B------:R-:W-:Y:S01]  /*1ce0*/  SHF.L.U32 R131, R131, 0x10, RZ ;  /* 0x0000001083837819 */ /* 0x000fe200000006ff */
[----:B------:R-:W-:Y:S01]  /*1cf0*/  FADD.FTZ R137, -R138, R17 ;  /* 0x000000118a897221 */ /* 0x000fe20000010100 */
[----:B-1----:R-:W-:Y:S01]  /*1d00*/  FMUL.FTZ R73, R147, R134 ;  /* 0x0000008693497220 */ /* 0x002fe20000410000 */
[----:B------:R-:W-:Y:S01]  /*1d10*/  SHF.L.U32 R148, R148, 0x10, RZ ;  /* 0x0000001094947819 */ /* 0x000fe200000006ff */
[----:B---3--:R-:W-:Y:S01]  /*1d20*/  FMUL.FTZ R17, R20, R71 ;  /* 0x0000004714117220 */ /* 0x008fe20000410000 */
[----:B------:R-:W-:Y:S01]  /*1d30*/  SHF.L.U32 R134, R126, 0x10, RZ ;  /* 0x000000107e867819 */ /* 0x000fe200000006ff */
[----:B--2---:R-:W-:Y:S01]  /*1d40*/  FMUL.FTZ R71, R149, R136 ;  /* 0x0000008895477220 */ /* 0x004fe20000410000 */
[----:B------:R-:W1:Y:S01]  /*1d50*/  MUFU.RCP R145, R5 ;  /* 0x0000000500917308 */ /* 0x000e620000001000 */
[----:B------:R-:W-:Y:S01]  /*1d60*/  SHF.L.U32 R126, R121, 0x10, RZ ;  /* 0x00000010797e7819 */ /* 0x000fe200000006ff */
[----:B------:R-:W-:Y:S01]  /*1d70*/  FADD.FTZ R138, -R74, R21 ;  /* 0x000000154a8a7221 */ /* 0x000fe20000010100 */
[----:B------:R-:W-:Y:S01]  /*1d80*/  SHF.L.U32 R136, R3, 0x10, RZ ;  /* 0x0000001003887819 */ /* 0x000fe200000006ff */
[----:B------:R-:W-:Y:S01]  /*1d90*/  FMUL.FTZ R3, R120, R131 ;  /* 0x0000008378037220 */ /* 0x000fe20000410000 */
[----:B----4-:R-:W-:Y:S01]  /*1da0*/  FMUL.FTZ R74, R137, R76 ;  /* 0x0000004c894a7220 */ /* 0x010fe20000410000 */
[----:B------:R-:W-:Y:S01]  /*1db0*/  FADD.FTZ R148, -R148, R9 ;  /* 0x0000000994947221 */ /* 0x000fe20000010100 */
[----:B------:R-:W-:Y:S01]  /*1dc0*/  SHF.L.U32 R137, R130, 0x10, RZ ;  /* 0x0000001082897819 */ /* 0x000fe200000006ff */
[----:B------:R-:W2:Y:S01]  /*1dd0*/  MUFU.RCP R141, R10 ;  /* 0x0000000a008d7308 */ /* 0x000ea20000001000 */
[----:B0-----:R-:W-:Y:S01]  /*1de0*/  FMUL.FTZ R21, R143, R142 ;  /* 0x0000008e8f157220 */ /* 0x001fe20000410000 */
[----:B------:R-:W-:Y:S01]  /*1df0*/  SHF.L.U32 R143, R116, 0x10, RZ ;  /* 0x00000010748f7819 */ /* 0x000fe200000006ff */
[----:B------:R-:W-:Y:S01]  /*1e00*/  FMUL.FTZ R116, R139, R126 ;  /* 0x0000007e8b747220 */ /* 0x000fe20000410000 */
[----:B------:R-:W-:Y:S01]  /*1e10*/  SHF.R.U32.HI R9, RZ, 0x10, R35 ;  /* 0x00000010ff097819 */ /* 0x000fe20000011623 */
[----:B------:R-:W-:Y:S01]  /*1e20*/  FADD.FTZ R139, RZ, R3 ;  /* 0x00000003ff8b7221 */ /* 0x000fe20000010000 */
[----:B------:R-:W-:Y:S01]  /*1e30*/  SHF.L.U32 R132, R132, 0x10, RZ ;  /* 0x0000001084847819 */ /* 0x000fe200000006ff */
[----:B------:R-:W-:Y:S01]  /*1e40*/  FMUL.FTZ R124, R124, R134 ;  /* 0x000000867c7c7220 */ /* 0x000fe20000410000 */
[----:B------:R-:W0:Y:S01]  /*1e50*/  MUFU.RCP R151, R11 ;  /* 0x0000000b00977308 */ /* 0x000e220000001000 */
[----:B------:R-:W-:Y:S01]  /*1e60*/  SHF.L.U32 R130, R129, 0x10, RZ ;  /* 0x0000001081827819 */ /* 0x000fe200000006ff */
[----:B------:R-:W-:Y:S01]  /*1e70*/  FFMA.FTZ R129, R3, R0, RZ ;  /* 0x0000000003817223 */ /* 0x000fe200000100ff */
[----:B-1----:R-:W-:Y:S01]  /*1e80*/  FMUL.FTZ R20, R22, R145 ;  /* 0x0000009116147220 */ /* 0x002fe20000410000 */
[----:B------:R-:W-:Y:S01]  /*1e90*/  SHF.L.U32 R9, R9, 0x10, RZ ;  /* 0x0000001009097819 */ /* 0x000fe200000006ff */
[----:B------:R-:W-:Y:S01]  /*1ea0*/  FMUL.FTZ R115, R115, R132 ;  /* 0x0000008473737220 */ /* 0x000fe20000410000 */
[----:B------:R-:W-:Y:S01]  /*1eb0*/  SHF.L.U32 R133, R133, 0x10, RZ ;  /* 0x0000001085857819 */ /* 0x000fe200000006ff */
[----:B------:R-:W-:Y:S01]  /*1ec0*/  FFMA.FTZ R120, R116, R21, R129 ;  /* 0x0000001574787223 */ /* 0x000fe20000010081 */
[----:B------:R-:W-:Y:S01]  /*1ed0*/  SHF.R.U32.HI R150, RZ, 0x10, R25 ;  /* 0x00000010ff967819 */ /* 0x000fe20000011619 */
[----:B--2---:R-:W-:Y:S01]  /*1ee0*/  FMUL.FTZ R22, R144, R141 ;  /* 0x0000008d90167220 */ /* 0x004fe20000410000 */
[----:B------:R-:W-:Y:S01]  /*1ef0*/  SHF.L.U32 R141, R122, 0x10, RZ ;  /* 0x000000107a8d7819 */ /* 0x000fe200000006ff */
[----:B------:R-:W-:Y:S01]  /*1f00*/  FADD.FTZ R122, R139, R116 ;  /* 0x000000748b7a7221 */ /* 0x000fe20000010000 */
[----:B------:R-:W1:Y:S01]  /*1f10*/  MUFU.RCP R153, R9 ;  /* 0x0000000900997308 */ /* 0x000e620000001000 */
[----:B------:R-:W-:Y:S01]  /*1f20*/  FFMA.FTZ R120, R115, R12, R120 ;  /* 0x0000000c73787223 */ /* 0x000fe20000010078 */
[----:B------:R-:W-:Y:S01]  /*1f30*/  FMUL.FTZ R121, R110, R133 ;  /* 0x000000856e797220 */ /* 0x000fe20000410000 */
[----:B------:R-:W-:Y:S01]  /*1f40*/  FMUL.FTZ R129, R10, R141 ;  /* 0x0000008d0a817220 */ /* 0x000fe20000410000 */
[----:B------:R-:W-:Y:S01]  /*1f50*/  FADD.FTZ R122, R122, R115 ;  /* 0x000000737a7a7221 */ /* 0x000fe20000010000 */
[----:B------:R-:W-:Y:S01]  /*1f60*/  SHF.L.U32 R150, R150, 0x10, RZ ;  /* 0x0000001096967819 */ /* 0x000fe200000006ff */
[----:B------:R-:W-:Y:S01]  /*1f70*/  FMUL.FTZ R139, R102, R137 ;  /* 0x00000089668b7220 */ /* 0x000fe20000410000 */
[----:B------:R-:W-:Y:S01]  /*1f80*/  SHF.L.U32 R110, R72, 0x10, RZ ;  /* 0x00000010486e7819 */ /* 0x000fe200000006ff */
[----:B------:R-:W-:Y:S01]  /*1f90*/  FADD.FTZ R122, R122, R129 ;  /* 0x000000817a7a7221 */ /* 0x000fe20000010000 */
[----:B------:R-:W-:Y:S01]  /*1fa0*/  FFMA.FTZ R120, R129, R22, R120 ;  /* 0x0000001681787223 */ /* 0x000fe20000010078 */
[----:B------:R-:W-:Y:S01]  /*1fb0*/  FADD.FTZ R150, -R150, R23 ;  /* 0x0000001796967221 */ /* 0x000fe20000010100 */
[----:B------:R-:W-:Y:S01]  /*1fc0*/  SHF.L.U32 R135, R135, 0x10, RZ ;  /* 0x0000001087877819 */ /* 0x000fe200000006ff */
[----:B------:R-:W-:Y:S01]  /*1fd0*/  FMUL.FTZ R72, R11, R110 ;  /* 0x0000006e0b487220 */ /* 0x000fe20000410000 */
[----:B0-----:R-:W-:Y:S01]  /*1fe0*/  FMUL.FTZ R23, R148, R151 ;  /* 0x0000009794177220 */ /* 0x001fe20000410000 */
        /* <DEDUP_REMOVED lines=35> */
[----:B0-----:R-:W-:Y:S01]  /*2220*/  FMUL.FTZ R75, R140, R75 ;  /* 0x0000004b8c4b7220 */ /* 0x001fe20000410000 */
[----:B------:R0:W2:Y:S01]  /*2230*/  MUFU.RCP R155, R7 ;  /* 0x00000007009b7308 */ /* 0x0000a20000001000 */
[----:B------:R-:W-:Y:S01]  /*2240*/  SHF.L.U32 R140, R127, 0x10, RZ ;  /* 0x000000107f8c7819 */ /* 0x000fe200000006ff */
[----:B------:R-:W-:Y:S01]  /*2250*/  FMUL.FTZ R100, R6, R136 ;  /* 0x0000008806647220 */ /* 0x000fe20000410000 */
[----:B------:R-:W-:Y:S01]  /*2260*/  FMUL.FTZ R120, R4, R122 ;  /* 0x0000007a04787220 */ /* 0x000fe20000410000 */
[----:B------:R-:W-:Y:S01]  /*2270*/  FMUL.FTZ R69, R69, R119 ;  /* 0x0000007745457220 */ /* 0x000fe20000410000 */
[----:B------:R-:W-:Y:S01]  /*2280*/  FADD.FTZ R6, R11, R68 ;  /* 0x000000440b067221 */ /* 0x000fe20000010000 */
[----:B------:R-:W-:Y:S01]  /*2290*/  FFMA.FTZ R4, R68, R15, R9 ;  /* 0x0000000f44047223 */ /* 0x000fe20000010009 */
[----:B-1----:R-:W-:Y:S01]  /*22a0*/  FMUL.FTZ R76, R138, R77 ;  /* 0x0000004d8a4c7220 */ /* 0x002fe20000410000 */
[----:B------:R-:W-:Y:S01]  /*22b0*/  FMUL.FTZ R109, R5, R143 ;  /* 0x0000008f056d7220 */ /* 0x000fe20000410000 */
[----:B------:R-:W-:Y:S01]  /*22c0*/  FMUL.FTZ R138, R7, R140 ;  /* 0x0000008c078a7220 */ /* 0x000fe20000410000 */
[----:B0-----:R-:W-:Y:S01]  /*22d0*/  FADD.FTZ R7, R6, R69 ;  /* 0x0000004506077221 */ /* 0x001fe20000010000 */
[----:B------:R-:W-:Y:S01]  /*22e0*/  FFMA.FTZ R5, R69, R74, R4 ;  /* 0x0000004a45057223 */ /* 0x000fe20000010004 */
[----:B------:R-:W-:Y:S01]  /*22f0*/  SHF.L.U32 R125, R125, 0x10, RZ ;  /* 0x000000107d7d7819 */ /* 0x000fe200000006ff */
        /* <DEDUP_REMOVED lines=34> */
.L_x_1453:
[----:B------:R-:W0:Y:S01]  /*2520*/  SHFL.DOWN PT, R157, R154, 0x10, 0x1f ;  /* 0x0a001f009a9d7f89 */ /* 0x000e2200000e0000 */
[----:B------:R-:W1:Y:S01]  /*2530*/  S2UR UR6, SR_CgaCtaId ;  /* 0x00000000000679c3 */ /* 0x000e620000008800 */
[----:B------:R-:W-:Y:S01]  /*2540*/  FADD.FTZ R64, R5, R64 ;  /* 0x0000004005407221 */ /* 0x000fe20000010000 */
[----:B------:R-:W-:Y:S01]  /*2550*/  FADD.FTZ R62, R7, R62 ;  /* 0x0000003e073e7221 */ /* 0x000fe20000010000 */
[----:B------:R-:W2:Y:S01]  /*2560*/  SHFL.DOWN PT, R161, R156, 0x10, 0x1f ;  /* 0x0a001f009ca17f89 */ /* 0x000ea200000e0000 */
[----:B------:R-:W-:Y:S01]  /*2570*/  UMOV UR5, 0x400 ;  /* 0x0000040000057882 */ /* 0x000fe20000000000 */
[----:B------:R-:W-:Y:S01]  /*2580*/  FADD.FTZ R63, R6, R63 ;  /* 0x0000003f063f7221 */ /* 0x000fe20000010000 */
[----:B------:R-:W-:Y:S01]  /*2590*/  VOTEU.ANY UP0, P1 ;  /* 0x0000000000ff7886 */ /* 0x000fe20000800100 */
[----:B------:R-:W3:Y:S01]  /*25a0*/  S2R R162, SR_TID.X ;  /* 0x0000000000a27919 */ /* 0x000ee20000002100 */
        /* <DEDUP_REMOVED lines=10> */
[----:B-1----:R-:W-:Y:S01]  /*2650*/  ULEA UR5, UR6, UR5, 0x18 ;  /* 0x0000000506057291 */ /* 0x002fe2000f8ec0ff */
[----:B--2---:R-:W-:-:S03]  /*2660*/  FADD.FTZ R161, R161, R156 ;  /* 0x0000009ca1a17221 */ /* 0x004fc60000010000 */
[----:B------:R-:W0:Y:S01]  /*2670*/  SHFL.DOWN PT, R158, R157, 0x8, 0x1f ;  /* 0x09001f009d9e7f89 */ /* 0x000e2200000e0000 */
[----:B------:R-:W-:-:S03]  /*2680*/  UIADD3 UR6, UPT, UPT, UR5, 0x20, URZ ;  /* 0x0000002005067890 */ /* 0x000fc6000fffe0ff */
[----:B------:R-:W1:Y:S01]  /*2690*/  SHFL.DOWN PT, R160, R161, 0x8, 0x1f ;  /* 0x09001f00a1a07f89 */ /* 0x000e6200000e0000 */
[----:B------:R-:W-:Y:S01]  /*26a0*/  USEL UR6, UR6, UR5, UP0 ;  /* 0x0000000506067287 */ /* 0x000fe20008000000 */
[C---:B---3--:R-:W-:Y:S01]  /*26b0*/  ISETP.NE.AND P0, PT, R162.reuse, RZ, PT ;  /* 0x000000ffa200720c */ /* 0x048fe20003f05270 */
[----:B0-----:R-:W-:Y:S01]  /*26c0*/  FADD.FTZ R158, R157, R158 ;  /* 0x0000009e9d9e7221 */ /* 0x001fe20000010000 */
[----:B------:R-:W-:Y:S01]  /*26d0*/  LOP3.LUT P2, R157, R162, 0x1f, RZ, 0xc0, !PT ;  /* 0x0000001fa29d7812 */ /* 0x000fe2000784c0ff */
[----:B-1----:R-:W-:-:S03]  /*26e0*/  FADD.FTZ R160, R161, R160 ;  /* 0x000000a0a1a07221 */ /* 0x002fc60000010000 */
[----:B------:R-:W0:Y:S04]  /*26f0*/  SHFL.DOWN PT, R163, R158, 0x4, 0x1f ;  /* 0x08801f009ea37f89 */ /* 0x000e2800000e0000 */
[----:B------:R-:W1:Y:S05]  /*2700*/  SHFL.DOWN PT, R165, R160, 0x4, 0x1f ;  /* 0x08801f00a0a57f89 */ /* 0x000e6a00000e0000 */
[----:B------:R-:W-:-:S04]  /*2710*/  @!P2 SHF.R.U32.HI R6, RZ, 0x2, R162 ;  /* 0x00000002ff06a819 */ /* 0x000fc800000116a2 */
[----:B------:R-:W-:Y:S01]  /*2720*/  @!P2 LOP3.LUT R6, R6, 0xf8, RZ, 0xc0, !PT ;  /* 0x000000f80606a812 */ /* 0x000fe200078ec0ff */
        /* <DEDUP_REMOVED lines=14> */
[----:B0-----:R-:W-:-:S04]  /*2810*/  MOV R4, UR5 ;  /* 0x0000000500047c02 */ /* 0x001fc80008000f00 */
[----:B------:R-:W-:Y:S02]  /*2820*/  MOV R8, UR7 ;  /* 0x0000000700087c02 */ /* 0x000fe40008000f00 */
[----:B------:R-:W-:Y:S02]  /*2830*/  @!P1 IADD3 R8, PT, PT, R4, 0x10, RZ ;  /* 0x0000001004089810 */ /* 0x000fe40007ffe0ff */
[----:B------:R-:W0:Y:S04]  /*2840*/  LDS.128 R4, [UR6] ;  /* 0x00000006ff047984 */ /* 0x000e280008000c00 */
        /* <DEDUP_REMOVED lines=9> */
.L_x_1455:
[----:B------:R-:W-:Y:S05]  /*28e0*/  BSYNC.RECONVERGENT B0 ;  /* 0x0000000000007941 */ /* 0x000fea0003800200 */
.L_x_1454:
[----:B------:R-:W1:Y:S01]  /*28f0*/  LDCU UR13, c[0x0][0x380] ;  /* 0x00007000ff0d77ac */ /* 0x000e620008000800 */
[----:B------:R-:W-:Y:S01]  /*2900*/  MOV R7, UR11 ;  /* 0x0000000b00077c02 */ /* 0x000fe20008000f00 */
[----:B------:R-:W-:Y:S01]  /*2910*/  FADD.FTZ R55, R142, R55 ;  /* 0x000000378e377221 */ /* 0x000fe20000010000 */
[----:B------:R-:W-:Y:S01]  /*2920*/  MOV R9, UR12 ;  /* 0x0000000c00097c02 */ /* 0x000fe20008000f00 */
[----:B------:R-:W2:Y:S01]  /*2930*/  LDCU.64 UR8, c[0x0][0x3c0] ;  /* 0x00007800ff0877ac */ /* 0x000ea20008000a00 */
[----:B------:R-:W-:Y:S01]  /*2940*/  FADD.FTZ R54, R127, R54 ;  /* 0x000000367f367221 */ /* 0x000fe20000010000 */
[----:B------:R-:W-:Y:S01]  /*2950*/  FADD.FTZ R53, R144, R53 ;  /* 0x0000003590357221 */ /* 0x000fe20000010000 */
[----:B------:R-:W-:Y:S01]  /*2960*/  FADD.FTZ R52, R149, R52 ;  /* 0x0000003495347221 */ /* 0x000fe20000010000 */
[----:B------:R-:W-:Y:S01]  /*2970*/  ULOP3.LUT UR17, UR4, 0x1, URZ, 0xc0, !UPT ;  /* 0x0000000104117892 */ /* 0x000fe2000f8ec0ff */
[----:B------:R-:W-:Y:S01]  /*2980*/  FADD.FTZ R51, R146, R51 ;  /* 0x0000003392337221 */ /* 0x000fe20000010000 */
[----:B------:R-:W-:Y:S01]  /*2990*/  UIMAD UR7, UR10, 0x5, URZ ;  /* 0x000000050a0778a4 */ /* 0x000fe2000f8e02ff */
[----:B------:R-:W-:Y:S01]  /*29a0*/  FADD.FTZ R50, R151, R50 ;  /* 0x0000003297327221 */ /* 0x000fe20000010000 */
[----:B------:R-:W-:Y:S01]  /*29b0*/  UIADD3 UR6, UPT, UPT, -UR17, URZ, URZ ;  /* 0x000000ff11067290 */ /* 0x000fe2000fffe1ff */
[----:B------:R-:W-:Y:S01]  /*29c0*/  FADD.FTZ R49, R148, R49 ;  /* 0x0000003194317221 */ /* 0x000fe20000010000 */
[----:B------:R-:W-:Y:S01]  /*29d0*/  FADD.FTZ R48, R153, R48 ;  /* 0x0000003099307221 */ /* 0x000fe20000010000 */
[----:B------:R-:W-:Y:S01]  /*29e0*/  FADD.FTZ R47, R150, R47 ;  /* 0x0000002f962f7221 */ /* 0x000fe20000010000 */
[----:B------:R-:W-:Y:S01]  /*29f0*/  FADD.FTZ R46, R155, R46 ;  /* 0x0000002e9b2e7221 */ /* 0x000fe20000010000 */
[----:B------:R-:W-:Y:S01]  /*2a00*/  FADD.FTZ R45, R140, R45 ;  /* 0x0000002d8c2d7221 */ /* 0x000fe20000010000 */
[----:B-1----:R-:W-:Y:S01]  /*2a10*/  UIMAD UR5, UR13, 0x5, URZ ;  /* 0x000000050d0578a4 */ /* 0x002fe2000f8e02ff */
[----:B------:R-:W-:Y:S01]  /*2a20*/  FADD.FTZ R44, R143, R44 ;  /* 0x0000002c8f2c7221 */ /* 0x000fe20000010000 */
[----:B------:R-:W-:Y:S01]  /*2a30*/  FADD.FTZ R43, R125, R43 ;  /* 0x0000002b7d2b7221 */ /* 0x000fe20000010000 */
[----:B------:R-:W-:Y:S01]  /*2a40*/  FADD.FTZ R42, R136, R42 ;  /* 0x0000002a882a7221 */ /* 0x000fe20000010000 */
[----:B------:R-:W-:Y:S01]  /*2a50*/  ULOP3.LUT UR5, UR6, UR5, URZ, 0xc0, !UPT ;  /* 0x0000000506057292 */ /* 0x000fe2000f8ec0ff */
[----:B------:R-:W-:Y:S01]  /*2a60*/  FADD.FTZ R41, R122, R41 ;  /* 0x000000297a297221 */ /* 0x000fe20000010000 */
[----:B------:R-:W-:Y:S01]  /*2a70*/  FADD.FTZ R40, R134, R40 ;  /* 0x0000002886287221 */ /* 0x000fe20000010000 */
[----:B------:R-:W-:Y:S01]  /*2a80*/  FADD.FTZ R39, R119, R39 ;  /* 0x0000002777277221 */ /* 0x000fe20000010000 */
[----:B------:R-:W-:Y:S01]  /*2a90*/  UIADD3 UR5, UP0, UPT, UR7, UR5, URZ ;  /* 0x0000000507057290 */ /* 0x000fe2000ff1e0ff */
[----:B------:R-:W-:Y:S01]  /*2aa0*/  FADD.FTZ R38, R128, R38 ;  /* 0x0000002680267221 */ /* 0x000fe20000010000 */
[----:B------:R-:W-:Y:S01]  /*2ab0*/  FADD.FTZ R66, R118, R66 ;  /* 0x0000004276427221 */ /* 0x000fe20000010000 */
[----:B------:R-:W-:Y:S01]  /*2ac0*/  FADD.FTZ R67, R130, R67 ;  /* 0x0000004382437221 */ /* 0x000fe20000010000 */
[----:B------:R-:W-:Y:S01]  /*2ad0*/  UIADD3.X UR6, UPT, UPT, URZ, URZ, URZ, UP0, !UPT ;  /* 0x000000ffff067290 */ /* 0x000fe200087fe4ff */
[----:B------:R-:W-:Y:S01]  /*2ae0*/  FADD.FTZ R78, R102, R78 ;  /* 0x0000004e664e7221 */ /* 0x000fe20000010000 */
[----:B--2---:R-:W-:Y:S01]  /*2af0*/  ULEA UR7, UP0, UR5, UR8, 0x3 ;  /* 0x0000000805077291 */ /* 0x004fe2000f8018ff */
[----:B------:R-:W-:Y:S01]  /*2b00*/  FADD.FTZ R79, R137, R79 ;  /* 0x0000004f894f7221 */ /* 0x000fe20000010000 */
[----:B------:R-:W-:Y:S01]  /*2b10*/  FADD.FTZ R80, R147, R80 ;  /* 0x0000005093507221 */ /* 0x000fe20000010000 */
[----:B------:R-:W-:Y:S01]  /*2b20*/  FADD.FTZ R81, R135, R81 ;  /* 0x0000005187517221 */ /* 0x000fe20000010000 */
[----:B------:R-:W-:Y:S01]  /*2b30*/  ULEA.HI.X UR6, UR5, UR9, UR6, 0x3, UP0 ;  /* 0x0000000905067291 */ /* 0x000fe200080f1c06 */
[----:B------:R-:W-:Y:S01]  /*2b40*/  FADD.FTZ R82, R110, R82 ;  /* 0x000000526e527221 */ /* 0x000fe20000010000 */
[----:B0-----:R-:W-:Y:S01]  /*2b50*/  MOV R4, UR7 ;  /* 0x0000000700047c02 */ /* 0x001fe20008000f00 */
[----:B------:R-:W-:Y:S01]  /*2b60*/  FADD.FTZ R83, R133, R83 ;  /* 0x0000005385537221 */ /* 0x000fe20000010000 */
[----:B------:R-:W-:Y:S01]  /*2b70*/  ISETP.GT.U32.AND P2, PT, R157, 0x4, PT ;  /* 0x000000049d00780c */ /* 0x000fe20003f44070 */
[----:B------:R-:W-:Y:S01]  /*2b80*/  FADD.FTZ R84, R141, R84 ;  /* 0x000000548d547221 */ /* 0x000fe20000010000 */
[----:B------:R-:W-:Y:S01]  /*2b90*/  MOV R5, UR6 ;  /* 0x0000000600057c02 */ /* 0x000fe20008000f00 */
[----:B------:R-:W-:Y:S01]  /*2ba0*/  FADD.FTZ R85, R132, R85 ;  /* 0x0000005584557221 */ /* 0x000fe20000010000 */
[----:B------:R-:W-:Y:S01]  /*2bb0*/  FADD.FTZ R86, R126, R86 ;  /* 0x000000567e567221 */ /* 0x000fe20000010000 */
[----:B------:R-:W-:Y:S01]  /*2bc0*/  FADD.FTZ R99, R131, R99 ;  /* 0x0000006383637221 */ /* 0x000fe20000010000 */
[----:B------:R-:W-:-:S02]  /*2bd0*/  IMAD R9, R9, 0xc80, R2 ;  /* 0x00000c8009097824 */ /* 0x000fc400078e0202 */
[----:B------:R-:W-:-:S05]  /*2be0*/  @!P0 IMAD.WIDE.U32 R6, R7, 0x8, R4 ;  /* 0x0000000807068825 */ /* 0x000fca00078e0004 */
[----:B------:R0:W-:Y:S01]  /*2bf0*/  @!P0 STG.E.64 desc[UR14][R6.64], R10 ;  /* 0x0000000a06008986 */ /* 0x0001e2000c101b0e */
[----:B------:R-:W-:Y:S05]  /*2c00*/  @P0 BRA `(.L_x_1456) ;  /* 0x0000000000640947 */ /* 0x000fea0003800000 */
        /* <DEDUP_REMOVED lines=20> */
.L_x_1457:
[----:B------:R-:W2:Y:S04]  /*2d50*/  LDG.E.STRONG.GPU R8, desc[UR14][R6.64] ;  /* 0x0000000e06087981 */ /* 0x000ea8000c1ef900 */
[----:B--2---:R-:W-:Y:S01]  /*2d60*/  CCTL.IVALL ;  /* 0x00000000ff00798f */ /* 0x004fe20002000000 */
[----:B------:R-:W-:Y:S05]  /*2d70*/  YIELD ;  /* 0x0000000000007946 */ /* 0x000fea0003800000 */
[----:B------:R-:W-:-:S13]  /*2d80*/  ISETP.NE.AND P0, PT, R8, R11, PT ;  /* 0x0000000b0800720c */ /* 0x000fda0003f05270 */
[----:B------:R-:W-:Y:S05]  /*2d90*/  @P0 BRA `(.L_x_1457) ;  /* 0xfffffffc00ec0947 */ /* 0x000fea000383ffff */
.L_x_1456:
        /* <DEDUP_REMOVED lines=31> */
[----:B------:R-:W-:Y:S01]  /*2f90*/  FMUL.FTZ R8, R5, 7.8124998253770172596e-05 ;  /* 0x38a3d70a05087820 */ /* 0x000fe20000410000 */
[----:B------:R-:W-:Y:S02]  /*2fa0*/  FMUL.FTZ R11, R4, 7.8124998253770172596e-05 ;  /* 0x38a3d70a040b7820 */ /* 0x000fe40000410000 */
[----:B------:R-:W0:Y:S02]  /*2fb0*/  LDC.64 R4, c[0x0][0x3f0] ;  /* 0x0000fc00ff047b82 */ /* 0x000e240000000a00 */
        /* <DEDUP_REMOVED lines=18> */
[----:B------:R-:W-:Y:S01]  /*30e0*/  FADD.FTZ R6, -R12, R115 ;  /* 0x000000730c067221 */ /* 0x000fe20000010100 */
        /* <DEDUP_REMOVED lines=92> */
.L_x_1449:
[----:B-----5:R-:W0:Y:S01]  /*36b0*/  LDC.64 R36, c[0x0][0x3e0] ;  /* 0x0000f800ff247b82 */ /* 0x020e220000000a00 */
[----:B------:R-:W-:-:S05]  /*36c0*/  MOV R25, UR10 ;  /* 0x0000000a00197c02 */ /* 0x000fca0008000f00 */
        /* <DEDUP_REMOVED lines=25> */
[----:B------:R-:W-:Y:S01]  /*3860*/  STG.E.128 desc[UR14][R12.64], R40 ;  /* 0x000000280c007986 */ /* 0x000fe2000c101d0e */
[----:B------:R-:W-:Y:S05]  /*3870*/  EXIT ;  /* 0x000000000000794d */ /* 0x000fea0003800000 */
.L_x_1459:
        /* <DEDUP_REMOVED lines=16> */
.L_x_3098:


//--------------------- .text._ZN10layer_norm22ln_bwd_finalize_kernelINS_22Kernel_traits_finalizeILj12800E13__nv_bfloat16S2_S2_fjLj1024ELj4ENS_18Kernel_traits_baseILj12800ES2_S2_S2_fjLj1024EEEEEEEvNS_9BwdParamsE --------------------------
	.section	.text._ZN10layer_norm22ln_bwd_finalize_kernelINS_22Kernel_traits_finalizeILj12800E13__nv_bfloat16S2_S2_fjLj1024ELj4ENS_18Kernel_traits_baseILj12800ES2_S2_S2_fjLj1024EEEEEEEvNS_9BwdParamsE,"ax",@progbits
	.align	128
        .global         _ZN10layer_norm22ln_bwd_finalize_kernelINS_22Kernel_traits_finalizeILj12800E13__nv_bfloat16S2_S2_fjLj1024ELj4ENS_18Kernel_traits_baseILj12800ES2_S2_S2_fjLj1024EEEEEEEvNS_9BwdParamsE
        .type           _ZN10layer_norm22ln_bwd_finalize_kernelINS_22Kernel_traits_finalizeILj12800E13__nv_bfloat16S2_S2_fjLj1024ELj4ENS_18Kernel_traits_baseILj12800ES2_S2_S2_fjLj1024EEEEEEEvNS_9BwdParamsE,@function
        .size           _ZN10layer_norm22ln_bwd_finalize_kernelINS_22Kernel_traits_finalizeILj12800E13__nv_bfloat16S2_S2_fjLj1024ELj4ENS_18Kernel_traits_baseILj12800ES2_S2_S2_fjLj1024EEEEEEEvNS_9BwdParamsE,(.L_x_3099 - _ZN10layer_norm22ln_bwd_finalize_kernelINS_22Kernel_traits_finalizeILj12800E13__nv_bfloat16S2_S2_fjLj1024ELj4ENS_18Kernel_traits_baseILj12800ES2_S2_S2_fjLj1024EEEEEEEvNS_9BwdParamsE)
        .other          _ZN10layer_norm22ln_bwd_finalize_kernelINS_22Kernel_traits_finalizeILj12800E13__nv_bfloat16S2_S2_fjLj1024ELj4ENS_18Kernel_traits_baseILj12800ES2_S2_S2_fjLj1024EEEEEEEvNS_9BwdParamsE,@"STO_CUDA_ENTRY STV_DEFAULT"
_ZN10layer_norm22ln_bwd_finalize_kernelINS_22Kernel_traits_finalizeILj12800E13__nv_bfloat16S2_S2_fjLj1024ELj4ENS_18Kernel_traits_baseILj12800ES2_S2_S2_fjLj1024EEEEEEEvNS_9BwdParamsE:
.text._ZN10layer_norm22ln_bwd_finalize_kernelINS_22Kernel_traits_finalizeILj12800E13__nv_bfloat16S2_S2_fjLj1024ELj4ENS_18Kernel_traits_baseILj12800ES2_S2_S2_fjLj1024EEEEEEEvNS_9BwdParamsE:
        /* <DEDUP_REMOVED lines=37> */
.L_x_1464:
        /* <DEDUP_REMOVED lines=118> */
.L_x_1463:
[----:B------:R-:W-:Y:S05]  /*09b0*/  BSYNC.RECONVERGENT B1 ;  /* 0x0000000000017941 */ /* 0x000fea0003800200 */
.L_x_1462:
        /* <DEDUP_REMOVED lines=65> */
.L_x_1466:
[----:B------:R-:W-:Y:S05]  /*0dd0*/  BSYNC.RECONVERGENT B1 ;  /* 0x0000000000017941 */ /* 0x000fea0003800200 */
.L_x_1465:
        /* <DEDUP_REMOVED lines=37> */
.L_x_1468:
[----:B------:R-:W-:Y:S05]  /*1030*/  BSYNC.RECONVERGENT B1 ;  /* 0x0000000000017941 */ /* 0x000fea0003800200 */
.L_x_1467:
[----:B------:R-:W-:Y:S05]  /*1040*/  @!P1 BRA `(.L_x_1461) ;  /* 0x00000000003c9947 */ /* 0x000fea0003800000 */
[----:B------:R-:W0:Y:S01]  /*1050*/  LDC.64 R6, c[0x0][0x3e0] ;  /* 0x0000f800ff067b82 */ /* 0x000e220000000a00 */
[----:B------:R-:W-:Y:S01]  /*1060*/  IMAD R2, R15, 0x3200, R11 ;  /* 0x000032000f027824 */ /* 0x000fe200078e020b */
[----:B------:R-:W-:-:S04]  /*1070*/  IADD3 R24, PT, PT, -R24, RZ, RZ ;  /* 0x000000ff18187210 */ /* 0x000fc80007ffe1ff */
[----:B------:R-:W-:Y:S02]  /*1080*/  IADD3 R11, PT, PT, R13, R2, RZ ;  /* 0x000000020d0b7210 */ /* 0x000fe40007ffe0ff */
[----:B------:R-:W1:Y:S05]  /*1090*/  LDC.64 R8, c[0x0][0x3e8] ;  /* 0x0000fa00ff087b82 */ /* 0x000e6a0000000a00 */
.L_x_1469:
        /* <DEDUP_REMOVED lines=10> */
.L_x_1461:
[----:B------:R-:W-:Y:S05]  /*1140*/  BSYNC.RECONVERGENT B0 ;  /* 0x0000000000007941 */ /* 0x000fea0003800200 */
.L_x_1460:
        /* <DEDUP_REMOVED lines=55> */
.L_x_1470:
        /* <DEDUP_REMOVED lines=12> */
.L_x_3099:


//--------------------- .text._ZN10layer_norm13ln_bwd_kernelINS_13Kernel_traitsI13__nv_bfloat16S2_S2_fjLj12800ELj5ELj1ELj4ELj8ENS_18Kernel_traits_baseILj12800ES2_S2_S2_fjLj128EEEEEEEvNS_9BwdParamsE --------------------------
	.section	.text._ZN10layer_norm13ln_bwd_kernelINS_13Kernel_traitsI13__nv_bfloat16S2_S2_fjLj12800ELj5ELj1ELj4ELj8ENS_18Kernel_traits_baseILj12800ES2_S2_S2_fjLj128EEEEEEEvNS_9BwdParamsE,"ax",@progbits
	.align	128
        .global         _ZN10layer_norm13ln_bwd_kernelINS_13Kernel_traitsI13__nv_bfloat16S2_S2_fjLj12800ELj5ELj1ELj4ELj8ENS_18Kernel_traits_baseILj12800ES2_S2_S2_fjLj128EEEEEEEvNS_9BwdParamsE
        .type           _ZN10layer_norm13ln_bwd_kernelINS_13Kernel_traitsI13__nv_bfloat16S2_S2_fjLj12800ELj5ELj1ELj4ELj8ENS_18Kernel_traits_baseILj12800ES2_S2_S2_fjLj128EEEEEEEvNS_9BwdParamsE,@function
        .size           _ZN10layer_norm13ln_bwd_kernelINS_13Kernel_traitsI13__nv_bfloat16S2_S2_fjLj12800ELj5ELj1ELj4ELj8ENS_18Kernel_traits_baseILj12800ES2_S2_S2_fjLj128EEEEEEEvNS_9BwdParamsE,(.L_x_3100 - _ZN10layer_norm13ln_bwd_kernelINS_13Kernel_traitsI13__nv_bfloat16S2_S2_fjLj12800ELj5ELj1ELj4ELj8ENS_18Kernel_traits_baseILj12800ES2_S2_S2_fjLj128EEEEEEEvNS_9BwdParamsE)
        .other          _ZN10layer_norm13ln_bwd_kernelINS_13Kernel_traitsI13__nv_bfloat16S2_S2_fjLj12800ELj5ELj1ELj4ELj8ENS_18Kernel_traits_baseILj12800ES2_S2_S2_fjLj128EEEEEEEvNS_9BwdParamsE,@"STO_CUDA_ENTRY STV_DEFAULT"
_ZN10layer_norm13ln_bwd_kernelINS_13Kernel_traitsI13__nv_bfloat16S2_S2_fjLj12800ELj5ELj1ELj4ELj8ENS_18Kernel_traits_baseILj12800ES2_S2_S2_fjLj128EEEEEEEvNS_9BwdParamsE:
.text._ZN10layer_norm13ln_bwd_kernelINS_13Kernel_traitsI13__nv_bfloat16S2_S2_fjLj12800ELj5ELj1ELj4ELj8ENS_18Kernel_traits_baseILj12800ES2_S2_S2_fjLj128EEEEEEEvNS_9BwdParamsE:
        /* <DEDUP_REMOVED lines=59> */
[--C-:B------:R-:W-:Y:S01]  /*03b0*/  SHF.R.U64 R117, R2, 0x10, R3.reuse ;  /* 0x0000001002757819 */ /* 0x100fe20000001203 */
[----:B------:R-:W-:Y:S01]  /*03c0*/  HFMA2 R56, -RZ, RZ, 0, 0 ;  /* 0x00000000ff387431 */ /* 0x000fe200000001ff */
[----:B------:R-:W-:Y:S02]  /*03d0*/  SHF.R.U32.HI R116, RZ, 0x10, R3 ;  /* 0x00000010ff747819 */ /* 0x000fe40000011603 */
[----:B------:R-:W-:Y:S02]  /*03e0*/  CS2R R14, SRZ ;  /* 0x00000000000e7805 */ /* 0x000fe4000001ff00 */
[----:B------:R-:W-:Y:S02]  /*03f0*/  MOV R0, R28 ;  /* 0x0000001c00007202 */ /* 0x000fe40000000f00 */
[----:B------:R-:W-:-:S02]  /*0400*/  CS2R R64, SRZ ;  /* 0x0000000000407805 */ /* 0x000fc4000001ff00 */
[----:B------:R-:W-:Y:S02]  /*0410*/  MOV R3, R29 ;  /* 0x0000001d00037202 */ /* 0x000fe40000000f00 */
[----:B------:R-:W-:Y:S02]  /*0420*/  CS2R R62, SRZ ;  /* 0x00000000003e7805 */ /* 0x000fe4000001ff00 */
[----:B------:R-:W-:Y:S02]  /*0430*/  MOV R4, R26 ;  /* 0x0000001a00047202 */ /* 0x000fe40000000f00 */
        /* <DEDUP_REMOVED lines=22> */
[----:B------:R-:W-:Y:S02]  /*05a0*/  CS2R R36, SRZ ;  /* 0x0000000000247805 */ /* 0x000fe4000001ff00 */
[----:B------:R-:W-:Y:S02]  /*05b0*/  MOV R13, RZ ;  /* 0x000000ff000d7202 */ /* 0x000fe40000000f00 */
[----:B------:R-:W-:Y:S02]  /*05c0*/  CS2R R34, SRZ ;  /* 0x0000000000227805 */ /* 0x000fe4000001ff00 */
[----:B------:R-:W-:Y:S02]  /*05d0*/  CS2R R32, SRZ ;  /* 0x0000000000207805 */ /* 0x000fe4000001ff00 */
[----:B------:R-:W-:-:S02]  /*05e0*/  CS2R R30, SRZ ;  /* 0x00000000001e7805 */ /* 0x000fc4000001ff00 */
[----:B------:R-:W-:Y:S01]  /*05f0*/  MOV R2, RZ ;  /* 0x000000ff00027202 */ /* 0x000fe20000000f00 */
[----:B------:R-:W-:Y:S01]  /*0600*/  UMOV UR4, URZ ;  /* 0x000000ff00047c82 */ /* 0x000fe20008000000 */
[----:B------:R-:W-:Y:S01]  /*0610*/  PRMT R146, R0, 0x7610, R146 ;  /* 0x0000761000927816 */ /* 0x000fe20000000092 */
[----:B------:R-:W-:Y:S01]  /*0620*/  UMOV UR12, UR10 ;  /* 0x0000000a000c7c82 */ /* 0x000fe20008000000 */
[----:B------:R-:W-:Y:S02]  /*0630*/  PRMT R144, R3, 0x7610, R144 ;  /* 0x0000761003907816 */ /* 0x000fe40000000090 */
[----:B------:R-:W-:Y:S02]  /*0640*/  PRMT R142, R4, 0x7610, R142 ;  /* 0x00007610048e7816 */ /* 0x000fe4000000008e */
[----:B------:R-:W-:-:S07]  /*0650*/  PRMT R140, R5, 0x7610, R140 ;  /* 0x00007610058c7816 */ /* 0x000fce000000008c */
.L_x_1480:
        /* <DEDUP_REMOVED lines=40> */
[----:B------:R-:W5:Y:S02]  /*08e0*/  LDG.E.64 R72, desc[UR14][R72.64] ;  /* 0x0000000e48487981 */ /* 0x000f64000c1e1b00 */
[C---:B------:R-:W-:Y:S02]  /*08f0*/  IMAD.WIDE.U32 R4, R102.reuse, 0x8, R4 ;  /* 0x0000000866047825 */ /* 0x040fe400078e0004 */
[----:B------:R-:W5:Y:S02]  /*0900*/  LDG.E.64 R8, desc[UR14][R8.64] ;  /* 0x0000000e08087981 */ /* 0x000f64000c1e1b00 */
[----:B------:R-:W-:Y:S02]  /*0910*/  IMAD.WIDE.U32 R6, R102, 0x8, R6 ;  /* 0x0000000866067825 */ /* 0x000fe400078e0006 */
[----:B------:R-:W5:Y:S04]  /*0920*/  LDG.E.64 R4, desc[UR14][R4.64] ;  /* 0x0000000e04047981 */ /* 0x000f68000c1e1b00 */
[----:B------:R-:W5:Y:S01]  /*0930*/  LDG.E.64 R6, desc[UR14][R6.64] ;  /* 0x0000000e06067981 */ /* 0x000f62000c1e1b00 */
[----:B------:R-:W-:Y:S05]  /*0940*/  BRA `(.L_x_1473) ;  /* 0x0000000000687947 */ /* 0x000fea0003800000 */
.L_x_1472:
        /* <DEDUP_REMOVED lines=25> */
[----:B------:R-:W5:Y:S02]  /*0ae0*/  LDG.E.64 R6, desc[UR14][R6.64] ;  /* 0x0000000e06067981 */ /* 0x000f64000c1e1b00 */
.L_x_1473:
        /* <DEDUP_REMOVED lines=49> */
[----:B------:R-:W-:Y:S02]  /*0e00*/  SHF.L.U32 R9, R79, 0x10, RZ ;  /* 0x000000104f097819 */ /* 0x000fe400000006ff */
[----:B------:R-:W-:Y:S02]  /*0e10*/  SHF.R.U64 R76, R76, 0x10, R77 ;  /* 0x000000104c4c7819 */ /* 0x000fe4000000124d */
[----:B------:R-:W-:Y:S02]  /*0e20*/  SHF.L.U32 R5, R96, 0x10, RZ ;  /* 0x0000001060057819 */ /* 0x000fe400000006ff */
[----:B------:R-:W-:-:S02]  /*0e30*/  SHF.L.U32 R79, R0, 0x10, RZ ;  /* 0x00000010004f7819 */ /* 0x000fc400000006ff */
[----:B------:R-:W-:Y:S01]  /*0e40*/  SHF.R.U64 R74, R74, 0x10, R75 ;  /* 0x000000104a4a7819 */ /* 0x000fe2000000124b */
[----:B------:R-:W-:Y:S01]  /*0e50*/  FADD.FTZ R0, R5, -UR5 ;  /* 0x8000000505007e21 */ /* 0x000fe20008010000 */
[--C-:B------:R-:W-:Y:S02]  /*0e60*/  SHF.R.U64 R157, R10, 0x10, R11.reuse ;  /* 0x000000100a9d7819 */ /* 0x100fe4000000120b */
[----:B------:R-:W-:Y:S01]  /*0e70*/  SHF.R.U32.HI R85, RZ, 0x10, R11 ;  /* 0x00000010ff557819 */ /* 0x000fe2000001160b */
[----:B------:R-:W-:Y:S01]  /*0e80*/  FMUL.FTZ R0, R0, UR16 ;  /* 0x0000001000007c20 */ /* 0x000fe20008410000 */
[----:B------:R-:W-:Y:S02]  /*0e90*/  SHF.L.U32 R4, R3, 0x10, RZ ;  /* 0x0000001003047819 */ /* 0x000fe400000006ff */
[----:B------:R-:W-:Y:S02]  /*0ea0*/  SHF.R.U64 R143, R70, 0x10, R71 ;  /* 0x00000010468f7819 */ /* 0x000fe40000001247 */
[----:B------:R-:W-:-:S02]  /*0eb0*/  SHF.R.U32.HI R90, RZ, 0x10, R75 ;  /* 0x00000010ff5a7819 */ /* 0x000fc4000001164b */
[--C-:B------:R-:W-:Y:S02]  /*0ec0*/  SHF.R.U64 R139, R68, 0x10, R69.reuse ;  /* 0x00000010448b7819 */ /* 0x100fe40000001245 */
[----:B------:R-:W-:Y:S02]  /*0ed0*/  SHF.R.U32.HI R137, RZ, 0x10, R69 ;  /* 0x00000010ff897819 */ /* 0x000fe40000011645 */
[----:B------:R-:W-:Y:S02]  /*0ee0*/  SHF.L.U32 R149, R149, 0x10, RZ ;  /* 0x0000001095957819 */ /* 0x000fe400000006ff */
[----:B------:R-:W-:Y:S01]  /*0ef0*/  SHF.L.U32 R123, R82, 0x10, RZ ;  /* 0x00000010527b7819 */ /* 0x000fe200000006ff */
[----:B------:R-:W-:Y:S01]  /*0f00*/  FADD.FTZ R82, R86, -UR5 ;  /* 0x8000000556527e21 */ /* 0x000fe20008010000 */
[----:B------:R-:W-:Y:S01]  /*0f10*/  SHF.L.U32 R11, R81, 0x10, RZ ;  /* 0x00000010510b7819 */ /* 0x000fe200000006ff */
[----:B------:R-:W-:Y:S01]  /*0f20*/  FADD.FTZ R81, R84, -UR5 ;  /* 0x8000000554517e21 */ /* 0x000fe20008010000 */
[----:B------:R-:W-:Y:S01]  /*0f30*/  SHF.R.U64 R3, R28, 0x10, R29 ;  /* 0x000000101c037819 */ /* 0x000fe2000000121d */
[----:B------:R-:W-:Y:S01]  /*0f40*/  FADD.FTZ R84, R79, -UR5 ;  /* 0x800000054f547e21 */ /* 0x000fe20008010000 */
[----:B------:R-:W-:-:S02]  /*0f50*/  SHF.L.U32 R100, R146, 0x10, RZ ;  /* 0x0000001092647819 */ /* 0x000fc400000006ff */
[----:B------:R-:W-:Y:S01]  /*0f60*/  SHF.R.U32.HI R87, RZ, 0x10, R77 ;  /* 0x00000010ff577819 */ /* 0x000fe2000001164d */
[----:B------:R-:W-:Y:S01]  /*0f70*/  FMUL.FTZ R84, R84, UR16 ;  /* 0x0000001054547c20 */ /* 0x000fe20008410000 */
[----:B------:R-:W-:Y:S02]  /*0f80*/  SHF.L.U32 R69, R93, 0x10, RZ ;  /* 0x000000105d457819 */ /* 0x000fe400000006ff */
[----:B------:R-:W-:Y:S02]  /*0f90*/  SHF.L.U32 R76, R76, 0x10, RZ ;  /* 0x000000104c4c7819 */ /* 0x000fe400000006ff */
[----:B------:R-:W-:Y:S02]  /*0fa0*/  SHF.R.U32.HI R77, RZ, 0x10, R67 ;  /* 0x00000010ff4d7819 */ /* 0x000fe40000011643 */
[--C-:B------:R-:W-:Y:S02]  /*0fb0*/  SHF.R.U64 R10, R6, 0x10, R7.reuse ;  /* 0x00000010060a7819 */ /* 0x100fe40000001207 */
[----:B------:R-:W-:-:S02]  /*0fc0*/  SHF.R.U32.HI R89, RZ, 0x10, R7 ;  /* 0x00000010ff597819 */ /* 0x000fc40000011607 */
[----:B------:R-:W-:Y:S01]  /*0fd0*/  SHF.L.U32 R124, R80, 0x10, RZ ;  /* 0x00000010507c7819 */ /* 0x000fe200000006ff */
[----:B------:R-:W-:Y:S01]  /*0fe0*/  FADD.FTZ R80, R123, -UR5 ;  /* 0x800000057b507e21 */ /* 0x000fe20008010000 */
[----:B------:R-:W-:Y:S02]  /*0ff0*/  SHF.L.U32 R7, R95, 0x10, RZ ;  /* 0x000000105f077819 */ /* 0x000fe400000006ff */
[----:B------:R-:W-:Y:S02]  /*1000*/  SHF.L.U32 R79, R74, 0x10, RZ ;  /* 0x000000104a4f7819 */ /* 0x000fe400000006ff */
[----:B------:R-:W-:Y:S01]  /*1010*/  SHF.L.U32 R143, R143, 0x10, RZ ;  /* 0x000000108f8f7819 */ /* 0x000fe200000006ff */
[----:B------:R-:W-:Y:S01]  /*1020*/  FADD.FTZ R93, R7, -UR5 ;  /* 0x80000005075d7e21 */ /* 0x000fe20008010000 */
[----:B------:R-:W-:Y:S01]  /*1030*/  SHF.L.U32 R74, R90, 0x10, RZ ;  /* 0x000000105a4a7819 */ /* 0x000fe200000006ff */
[----:B------:R-:W-:Y:S01]  /*1040*/  FMUL.FTZ R90, R82, UR16 ;  /* 0x00000010525a7c20 */ /* 0x000fe20008410000 */
[----:B------:R-:W-:Y:S01]  /*1050*/  SHF.L.U32 R138, R3, 0x10, RZ ;  /* 0x00000010038a7819 */ /* 0x000fe200000006ff */
[----:B------:R-:W-:Y:S01]  /*1060*/  FMUL.FTZ R3, R100, R149 ;  /* 0x0000009564037220 */ /* 0x000fe20000410000 */
[----:B------:R-:W-:Y:S01]  /*1070*/  SHF.R.U64 R75, R66, 0x10, R67 ;  /* 0x00000010424b7819 */ /* 0x000fe20000001243 */
[----:B------:R-:W-:Y:S01]  /*1080*/  FADD.FTZ R82, R76, -UR5 ;  /* 0x800000054c527e21 */ /* 0x000fe20008010000 */
[----:B------:R-:W-:Y:S01]  /*1090*/  SHF.L.U32 R122, R92, 0x10, RZ ;  /* 0x000000105c7a7819 */ /* 0x000fe200000006ff */
[----:B------:R-:W-:Y:S01]  /*10a0*/  FADD.FTZ R92, R69, -UR5 ;  /* 0x80000005455c7e21 */ /* 0x000fe20008010000 */
[----:B------:R-:W-:Y:S01]  /*10b0*/  SHF.L.U32 R125, R78, 0x10, RZ ;  /* 0x000000104e7d7819 */ /* 0x000fe200000006ff */
[----:B------:R-:W-:Y:S01]  /*10c0*/  FADD.FTZ R78, R124, -UR5 ;  /* 0x800000057c4e7e21 */ /* 0x000fe20008010000 */
[----:B------:R-:W-:Y:S01]  /*10d0*/  SHF.L.U32 R5, R77, 0x10, RZ ;  /* 0x000000104d057819 */ /* 0x000fe200000006ff */
[----:B------:R-:W-:Y:S01]  /*10e0*/  FADD.FTZ R76, RZ, R3 ;  /* 0x00000003ff4c7221 */ /* 0x000fe20000010000 */
[----:B------:R-:W-:Y:S01]  /*10f0*/  SHF.L.U32 R69, R87, 0x10, RZ ;  /* 0x0000001057457819 */ /* 0x000fe200000006ff */
[----:B------:R-:W-:Y:S01]  /*1100*/  FMUL.FTZ R82, R82, UR16 ;  /* 0x0000001052527c20 */ /* 0x000fe20008410000 */
[----:B------:R-:W-:Y:S01]  /*1110*/  SHF.L.U32 R77, R8, 0x10, RZ ;  /* 0x00000010084d7819 */ /* 0x000fe200000006ff */
[----:B------:R-:W-:Y:S01]  /*1120*/  FMUL.FTZ R93, R93, UR16 ;  /* 0x000000105d5d7c20 */ /* 0x000fe20008410000 */
[----:B------:R-:W-:Y:S01]  /*1130*/  SHF.R.U32.HI R141, RZ, 0x10, R71 ;  /* 0x00000010ff8d7819 */ /* 0x000fe20000011647 */
[----:B------:R-:W-:Y:S01]  /*1140*/  FMUL.FTZ R87, R78, UR16 ;  /* 0x000000104e577c20 */ /* 0x000fe20008410000 */
[----:B------:R-:W-:Y:S01]  /*1150*/  SHF.L.U32 R136, R136, 0x10, RZ ;  /* 0x0000001088887819 */ /* 0x000fe200000006ff */
[----:B------:R-:W-:Y:S01]  /*1160*/  FMUL.FTZ R92, R92, UR16 ;  /* 0x000000105c5c7c20 */ /* 0x000fe20008410000 */
[----:B------:R-:W-:Y:S01]  /*1170*/  SHF.L.U32 R103, R144, 0x10, RZ ;  /* 0x0000001090677819 */ /* 0x000fe200000006ff */
[----:B------:R-:W-:Y:S01]  /*1180*/  FADD.FTZ R79, R79, -UR5 ;  /* 0x800000054f4f7e21 */ /* 0x000fe20008010000 */
[----:B------:R-:W-:Y:S01]  /*1190*/  SHF.R.U32.HI R101, RZ, 0x10, R29 ;  /* 0x00000010ff657819 */ /* 0x000fe2000001161d */
        /* <DEDUP_REMOVED lines=8> */
[----:B------:R-:W-:Y:S01]  /*1220*/  FFMA.FTZ R73, R0, R3, RZ ;  /* 0x0000000300497223 */ /* 0x000fe200000100ff */
[----:B------:R-:W-:Y:S01]  /*1230*/  SHF.L.U32 R75, R88, 0x10, RZ ;  /* 0x00000010584b7819 */ /* 0x000fe200000006ff */
[----:B------:R-:W-:Y:S01]  /*1240*/  FMUL.FTZ R88, R80, UR16 ;  /* 0x0000001050587c20 */ /* 0x000fe20008410000 */
[----:B------:R-:W-:Y:S01]  /*1250*/  SHF.L.U32 R6, R83, 0x10, RZ ;  /* 0x0000001053067819 */ /* 0x000fe200000006ff */
[----:B------:R-:W-:Y:S01]  /*1260*/  FADD.FTZ R83, R122, -UR5 ;  /* 0x800000057a537e21 */ /* 0x000fe20008010000 */
[----:B------:R-:W-:Y:S01]  /*1270*/  SHF.L.U32 R141, R141, 0x10, RZ ;  /* 0x000000108d8d7819 */ /* 0x000fe200000006ff */
[----:B------:R-:W-:Y:S01]  /*1280*/  FADD.FTZ R80, R69, -UR5 ;  /* 0x8000000545507e21 */ /* 0x000fe20008010000 */
        /* <DEDUP_REMOVED lines=10> */
[----:B------:R-:W-:Y:S01]  /*1330*/  SHF.R.U64 R130, R26, 0x10, R27 ;  /* 0x000000101a827819 */ /* 0x000fe2000000121b */
[----:B------:R-:W-:Y:S01]  /*1340*/  FMUL.FTZ R80, R80, UR16 ;  /* 0x0000001050507c20 */ /* 0x000fe20008410000 */
        /* <DEDUP_REMOVED lines=13> */
[----:B------:R-:W-:Y:S01]  /*1420*/  SHF.R.U32.HI R132, RZ, 0x10, R27 ;  /* 0x00000010ff847819 */ /* 0x000fe2000001161b */
[----:B------:R-:W-:Y:S01]  /*1430*/  FMUL.FTZ R78, R79, UR16 ;  /* 0x000000104f4e7c20 */ /* 0x000fe20008410000 */
[----:B------:R-:W-:Y:S01]  /*1440*/  FFMA.FTZ R69, R92, R103, R69 ;  /* 0x000000675c457223 */ /* 0x000fe20000010045 */
[----:B------:R-:W-:Y:S01]  /*1450*/  SHF.L.U32 R137, R137, 0x10, RZ ;  /* 0x0000001089897819 */ /* 0x000fe200000006ff */
[----:B------:R-:W-:Y:S01]  /*1460*/  FMUL.FTZ R98, R99, R134 ;  /* 0x0000008663627220 */ /* 0x000fe20000410000 */
[----:B------:R-:W-:Y:S01]  /*1470*/  SHF.L.U32 R132, R132, 0x10, RZ ;  /* 0x0000001084847819 */ /* 0x000fe200000006ff */
[----:B------:R-:W-:Y:S01]  /*1480*/  FADD.FTZ R125, R72, -UR5 ;  /* 0x80000005487d7e21 */ /* 0x000fe20008010000 */
[----:B------:R-:W-:Y:S01]  /*1490*/  FADD.FTZ R73, R74, R81 ;  /* 0x000000514a497221 */ /* 0x000fe20000010000 */
[----:B------:R-:W-:Y:S01]  /*14a0*/  FFMA.FTZ R72, R78, R81, R69 ;  /* 0x000000514e487223 */ /* 0x000fe20000010045 */
        /* <DEDUP_REMOVED lines=17> */
[----:B------:R-:W-:Y:S01]  /*15c0*/  FADD.FTZ R122, R122, -UR5 ;  /* 0x800000057a7a7e21 */ /* 0x000fe20008010000 */
[----:B------:R-:W-:Y:S01]  /*15d0*/  FFMA.FTZ R69, R76, R79, R69 ;  /* 0x0000004f4c457223 */ /* 0x000fe20000010045 */
[----:B------:R-:W-:Y:S01]  /*15e0*/  FMUL.FTZ R95, R126, R121 ;  /* 0x000000797e5f7220 */ /* 0x000fe20000410000 */
[----:B------:R-:W-:Y:S01]  /*15f0*/  SHF.L.U32 R68, R116, 0x10, RZ ;  /* 0x0000001074447819 */ /* 0x000fe200000006ff */
[----:B------:R-:W-:Y:S01]  /*1600*/  FADD.FTZ R126, R77, -UR5 ;  /* 0x800000054d7e7e21 */ /* 0x000fe20008010000 */
[----:B------:R-:W-:Y:S01]  /*1610*/  FMUL.FTZ R77, R70, R7 ;  /* 0x00000007464d7220 */ /* 0x000fe20000410000 */
[----:B------:R-:W-:Y:S01]  /*1620*/  FADD.FTZ R72, R72, R101 ;  /* 0x0000006548487221 */ /* 0x000fe20000010000 */
[----:B------:R-:W-:Y:S01]  /*1630*/  FMUL.FTZ R96, R97, R6 ;  /* 0x0000000661607220 */ /* 0x000fe20000410000 */
[----:B------:R-:W-:Y:S01]  /*1640*/  FMUL.FTZ R74, R122, UR16 ;  /* 0x000000107a4a7c20 */ /* 0x000fe20008410000 */
[----:B------:R-:W-:Y:S01]  /*1650*/  FFMA.FTZ R69, R90, R101, R69 ;  /* 0x000000655a457223 */ /* 0x000fe20000010045 */
[----:B------:R-:W-:Y:S01]  /*1660*/  SHF.L.U32 R66, R113, 0x10, RZ ;  /* 0x0000001071427819 */ /* 0x000fe200000006ff */
[----:B------:R-:W-:Y:S01]  /*1670*/  FMUL.FTZ R97, R128, R9 ;  /* 0x0000000980617220 */ /* 0x000fe20000410000 */
[----:B------:R-:W-:Y:S01]  /*1680*/  SHF.L.U32 R157, R157, 0x10, RZ ;  /* 0x000000109d9d7819 */ /* 0x000fe200000006ff */
[----:B------:R-:W-:Y:S01]  /*1690*/  FADD.FTZ R127, R75, -UR5 ;  /* 0x800000054b7f7e21 */ /* 0x000fe20008010000 */
[----:B------:R-:W-:Y:S01]  /*16a0*/  FADD.FTZ R128, R123, -UR5 ;  /* 0x800000057b807e21 */ /* 0x000fe20008010000 */
[----:B------:R-:W-:Y:S01]  /*16b0*/  FMUL.FTZ R75, R68, R5 ;  /* 0x00000005444b7220 */ /* 0x000fe20000410000 */
[----:B------:R-:W-:Y:S01]  /*16c0*/  FADD.FTZ R123, R72, R77 ;  /* 0x0000004d487b7221 */ /* 0x000fe20000010000 */
        /* <DEDUP_REMOVED lines=11> */
[----:B------:R-:W-:Y:S01]  /*1780*/  FMUL.FTZ R68, R126, UR16 ;  /* 0x000000107e447c20 */ /* 0x000fe20008410000 */
[----:B------:R-:W-:Y:S01]  /*1790*/  FADD.FTZ R124, R124, -UR5 ;  /* 0x800000057c7c7e21 */ /* 0x000fe20008010000 */
        /* <DEDUP_REMOVED lines=43> */
.L_x_1474:
[----:B------:R-:W-:Y:S02]  /*1a50*/  SHF.R.U64 R101, R8, 0x10, R9 ;  /* 0x0000001008657819 */ /* 0x000fe40000001209 */
[--C-:B------:R-:W-:Y:S02]  /*1a60*/  SHF.R.U64 R157, R10, 0x10, R11.reuse ;  /* 0x000000100a9d7819 */ /* 0x100fe4000000120b */
[----:B------:R-:W-:Y:S02]  /*1a70*/  SHF.R.U32.HI R8, RZ, 0x10, R11 ;  /* 0x00000010ff087819 */ /* 0x000fe4000001160b */
[----:B------:R-:W-:Y:S02]  /*1a80*/  SHF.R.U32.HI R88, RZ, 0x10, R9 ;  /* 0x00000010ff587819 */ /* 0x000fe40000011609 */
[--C-:B------:R-:W-:Y:S02]  /*1a90*/  SHF.R.U64 R143, R70, 0x10, R71.reuse ;  /* 0x00000010468f7819 */ /* 0x100fe40000001247 */
[----:B------:R-:W-:-:S02]  /*1aa0*/  SHF.R.U32.HI R141, RZ, 0x10, R71 ;  /* 0x00000010ff8d7819 */ /* 0x000fc40000011647 */
[----:B------:R-:W-:Y:S02]  /*1ab0*/  SHF.L.U32 R11, R92, 0x10, RZ ;  /* 0x000000105c0b7819 */ /* 0x000fe400000006ff */
[----:B------:R-:W-:Y:S02]  /*1ac0*/  SHF.L.U32 R150, R23, 0x10, RZ ;  /* 0x0000001017967819 */ /* 0x000fe400000006ff */
[--C-:B------:R-:W-:Y:S02]  /*1ad0*/  SHF.R.U64 R89, R76, 0x10, R77.reuse ;  /* 0x000000104c597819 */ /* 0x100fe4000000124d */
[----:B------:R-:W-:Y:S01]  /*1ae0*/  SHF.R.U32.HI R85, RZ, 0x10, R77 ;  /* 0x00000010ff557819 */ /* 0x000fe2000001164d */
[----:B------:R-:W-:Y:S01]  /*1af0*/  FADD.FTZ R150, R11, -R150 ;  /* 0x800000960b967221 */ /* 0x000fe20000010000 */
[--C-:B------:R-:W-:Y:S02]  /*1b00*/  SHF.R.U64 R103, R6, 0x10, R7.reuse ;  /* 0x0000001006677819 */ /* 0x100fe40000001207 */
[----:B------:R-:W-:-:S02]  /*1b10*/  SHF.R.U32.HI R9, RZ, 0x10, R7 ;  /* 0x00000010ff097819 */ /* 0x000fc40000011607 */
[----:B------:R-:W-:Y:S02]  /*1b20*/  SHF.L.U32 R71, R82, 0x10, RZ ;  /* 0x0000001052477819 */ /* 0x000fe400000006ff */
[--C-:B------:R-:W-:Y:S02]  /*1b30*/  SHF.R.U64 R7, R66, 0x10, R67.reuse ;  /* 0x0000001042077819 */ /* 0x100fe40000001243 */
[----:B------:R-:W-:Y:S02]  /*1b40*/  SHF.R.U32.HI R77, RZ, 0x10, R67 ;  /* 0x00000010ff4d7819 */ /* 0x000fe40000011643 */
[----:B------:R-:W-:Y:S02]  /*1b50*/  SHF.R.U64 R10, R4, 0x10, R5 ;  /* 0x00000010040a7819 */ /* 0x000fe40000001205 */
[----:B------:R-:W-:Y:S02]  /*1b60*/  SHF.R.U64 R82, R24, 0x10, R25 ;  /* 0x0000001018527819 */ /* 0x000fe40000001219 */
[----:B------:R-:W-:-:S02]  /*1b70*/  SHF.L.U32 R4, R93, 0x10, RZ ;  /* 0x000000105d047819 */ /* 0x000fc400000006ff */
[----:B------:R-:W-:Y:S02]  /*1b80*/  SHF.L.U32 R67, R86, 0x10, RZ ;  /* 0x0000001056437819 */ /* 0x000fe400000006ff */
[----:B------:R-:W-:Y:S02]  /*1b90*/  SHF.L.U32 R125, R22, 0x10, RZ ;  /* 0x00000010167d7819 */ /* 0x000fe400000006ff */
[----:B------:R-:W-:Y:S02]  /*1ba0*/  SHF.L.U32 R90, R20, 0x10, RZ ;  /* 0x00000010145a7819 */ /* 0x000fe400000006ff */
[----:B------:R-:W-:Y:S01]  /*1bb0*/  SHF.L.U32 R82, R82, 0x10, RZ ;  /* 0x0000001052527819 */ /* 0x000fe200000006ff */
[----:B------:R-:W-:Y:S01]  /*1bc0*/  FADD.FTZ R125, R4, -R125 ;  /* 0x8000007d047d7221 */ /* 0x000fe20000010000 */
[----:B------:R-:W-:Y:S01]  /*1bd0*/  SHF.L.U32 R11, R89, 0x10, RZ ;  /* 0x00000010590b7819 */ /* 0x000fe200000006ff */
[----:B------:R-:W-:Y:S01]  /*1be0*/  FADD.FTZ R90, R67, -R90 ;  /* 0x8000005a435a7221 */ /* 0x000fe20000010000 */
[----:B------:R-:W-:-:S02]  /*1bf0*/  SHF.L.U32 R67, R84, 0x10, RZ ;  /* 0x0000001054437819 */ /* 0x000fc400000006ff */
[----:B------:R-:W-:Y:S01]  /*1c00*/  SHF.L.U32 R4, R21, 0x10, RZ ;  /* 0x0000001015047819 */ /* 0x000fe200000006ff */
[----:B------:R-:W-:Y:S01]  /*1c10*/  FADD.FTZ R82, R11, -R82 ;  /* 0x800000520b527221 */ /* 0x000fe20000010000 */
[--C-:B------:R-:W-:Y:S02]  /*1c20*/  SHF.R.U64 R99, R74, 0x10, R75.reuse ;  /* 0x000000104a637819 */ /* 0x100fe4000000124b */
[----:B------:R-:W-:Y:S01]  /*1c30*/  SHF.R.U32.HI R74, RZ, 0x10, R75 ;  /* 0x00000010ff4a7819 */ /* 0x000fe2000001164b */
[----:B------:R-:W-:Y:S01]  /*1c40*/  FADD.FTZ R89, R67, -R4 ;  /* 0x8000000443597221 */ /* 0x000fe20000010000 */
[----:B------:R-:W-:Y:S02]  /*1c50*/  SHF.L.U32 R75, R80, 0x10, RZ ;  /* 0x00000010504b7819 */ /* 0x000fe400000006ff */
[----:B------:R-:W-:Y:S02]  /*1c60*/  SHF.R.U64 R11, R18, 0x10, R19 ;  /* 0x00000010120b7819 */ /* 0x000fe40000001213 */
[----:B------:R-:W-:-:S02]  /*1c70*/  SHF.L.U32 R97, R144, 0x10, RZ ;  /* 0x0000001090617819 */ /* 0x000fc400000006ff */
[----:B------:R-:W-:Y:S02]  /*1c80*/  SHF.R.U64 R80, R16, 0x10, R17 ;  /* 0x0000001010507819 */ /* 0x000fe40000001211 */
[----:B------:R-:W-:Y:S02]  /*1c90*/  SHF.L.U32 R86, R18, 0x10, RZ ;  /* 0x0000001012567819 */ /* 0x000fe400000006ff */
[----:B------:R-:W-:Y:S02]  /*1ca0*/  SHF.L.U32 R67, R99, 0x10, RZ ;  /* 0x0000001063437819 */ /* 0x000fe400000006ff */
[--C-:B------:R-:W-:Y:S01]  /*1cb0*/  SHF.R.U64 R139, R68, 0x10, R69.reuse ;  /* 0x00000010448b7819 */ /* 0x100fe20000001245 */
[----:B------:R-:W-:Y:S01]  /*1cc0*/  FADD.FTZ R86, R71, -R86 ;  /* 0x8000005647567221 */ /* 0x000fe20000010000 */
[----:B------:R-:W-:Y:S02]  /*1cd0*/  SHF.R.U32.HI R137, RZ, 0x10, R69 ;  /* 0x00000010ff897819 */ /* 0x000fe40000011645 */
[----:B------:R-:W-:Y:S01]  /*1ce0*/  SHF.L.U32 R99, R11, 0x10, RZ ;  /* 0x000000100b637819 */ /* 0x000fe200000006ff */
[----:B------:R-:W0:Y:S01]  /*1cf0*/  MUFU.RCP R69, R97 ;  /* 0x0000006100457308 */ /* 0x000e220000001000 */
[----:B------:R-:W-:-:S02]  /*1d00*/  SHF.R.U64 R100, R72, 0x10, R73 ;  /* 0x0000001048647819 */ /* 0x000fc40000001249 */
[----:B------:R-:W-:Y:S02]  /*1d10*/  SHF.R.U64 R4, R20, 0x10, R21 ;  /* 0x0000001014047819 */ /* 0x000fe40000001215 */
[----:B------:R-:W-:Y:S02]  /*1d20*/  SHF.L.U32 R11, R80, 0x10, RZ ;  /* 0x00000010500b7819 */ /* 0x000fe400000006ff */
[----:B------:R-:W-:Y:S02]  /*1d30*/  SHF.L.U32 R80, R103, 0x10, RZ ;  /* 0x0000001067507819 */ /* 0x000fe400000006ff */
[----:B------:R-:W-:Y:S02]  /*1d40*/  SHF.R.U32.HI R87, RZ, 0x10, R73 ;  /* 0x00000010ff577819 */ /* 0x000fe40000011649 */
[----:B------:R-:W-:Y:S01]  /*1d50*/  SHF.L.U32 R95, R95, 0x10, RZ ;  /* 0x000000105f5f7819 */ /* 0x000fe200000006ff */
[----:B------:R-:W-:Y:S01]  /*1d60*/  FADD.FTZ R11, R80, -R11 ;  /* 0x8000000b500b7221 */ /* 0x000fe20000010000 */
[----:B------:R-:W-:-:S02]  /*1d70*/  SHF.L.U32 R130, R25, 0x10, RZ ;  /* 0x0000001019827819 */ /* 0x000fc400000006ff */
[----:B------:R-:W-:Y:S02]  /*1d80*/  SHF.R.U32.HI R73, RZ, 0x10, R5 ;  /* 0x00000010ff497819 */ /* 0x000fe40000011605 */
[----:B------:R-:W-:Y:S01]  /*1d90*/  SHF.L.U32 R5, R140, 0x10, RZ ;  /* 0x000000108c057819 */ /* 0x000fe200000006ff */
[----:B------:R-:W-:Y:S01]  /*1da0*/  FADD.FTZ R130, R95, -R130 ;  /* 0x800000825f827221 */ /* 0x000fe20000010000 */
[----:B------:R-:W-:Y:S02]  /*1db0*/  SHF.L.U32 R4, R4, 0x10, RZ ;  /* 0x0000001004047819 */ /* 0x000fe400000006ff */
[----:B------:R-:W-:Y:S01]  /*1dc0*/  SHF.L.U32 R71, R100, 0x10, RZ ;  /* 0x0000001064477819 */ /* 0x000fe200000006ff */
[----:B------:R-:W1:Y:S01]  /*1dd0*/  MUFU.RCP R91, R5 ;  /* 0x00000005005b7308 */ /* 0x000e620000001000 */
[----:B------:R-:W-:Y:S02]  /*1de0*/  SHF.R.U32.HI R80, RZ, 0x10, R25 ;  /* 0x00000010ff507819 */ /* 0x000fe40000011619 */
[----:B------:R-:W-:Y:S01]  /*1df0*/  SHF.L.U32 R95, R118, 0x10, RZ ;  /* 0x00000010765f7819 */ /* 0x000fe200000006ff */
[----:B------:R-:W-:Y:S01]  /*1e00*/  FADD.FTZ R103, R71, -R4 ;  /* 0x8000000447677221 */ /* 0x000fe20000010000 */
[----:B------:R-:W-:-:S02]  /*1e10*/  SHF.L.U32 R70, R101, 0x10, RZ ;  /* 0x0000001065467819 */ /* 0x000fc400000006ff */
[----:B------:R-:W-:Y:S01]  /*1e20*/  SHF.R.U32.HI R4, RZ, 0x10, R21 ;  /* 0x00000010ff047819 */ /* 0x000fe20000011615 */
[----:B------:R-:W2:Y:S01]  /*1e30*/  MUFU.RCP R152, R95 ;  /* 0x0000005f00987308 */ /* 0x000ea20000001000 */
[----:B------:R-:W-:Y:S01]  /*1e40*/  SHF.R.U64 R66, R22, 0x10, R23 ;  /* 0x0000001016427819 */ /* 0x000fe20000001217 */
[----:B------:R-:W-:Y:S01]  /*1e50*/  FADD.FTZ R99, R70, -R99 ;  /* 0x8000006346637221 */ /* 0x000fe20000010000 */
[----:B------:R-:W-:Y:S02]  /*1e60*/  SHF.L.U32 R93, R85, 0x10, RZ ;  /* 0x00000010555d7819 */ /* 0x000fe400000006ff */
[----:B------:R-:W-:Y:S02]  /*1e70*/  SHF.L.U32 R80, R80, 0x10, RZ ;  /* 0x0000001050507819 */ /* 0x000fe400000006ff */
[----:B------:R-:W-:Y:S02]  /*1e80*/  SHF.L.U32 R98, R146, 0x10, RZ ;  /* 0x0000001092627819 */ /* 0x000fe400000006ff */
[----:B------:R-:W-:Y:S01]  /*1e90*/  SHF.L.U32 R100, R87, 0x10, RZ ;  /* 0x0000001057647819 */ /* 0x000fe200000006ff */
[----:B------:R-:W-:Y:S01]  /*1ea0*/  FADD.FTZ R80, R93, -R80 ;  /* 0x800000505d507221 */ /* 0x000fe20000010000 */
[----:B------:R-:W-:Y:S01]  /*1eb0*/  SHF.L.U32 R85, R4, 0x10, RZ ;  /* 0x0000001004557819 */ /* 0x000fe200000006ff */
[----:B------:R-:W-:Y:S01]  /*1ec0*/  MUFU.RCP R68, R98 ;  /* 0x0000006200447308 */ /* 0x000fe20000001000 */
[----:B------:R-:W-:Y:S01]  /*1ed0*/  SHF.L.U32 R66, R66, 0x10, RZ ;  /* 0x0000001042427819 */ /* 0x000fe200000006ff */
[----:B0-----:R-:W-:Y:S01]  /*1ee0*/  FMUL.FTZ R93, R130, R69 ;  /* 0x00000045825d7220 */ /* 0x001fe20000410000 */
[----:B------:R-:W-:Y:S01]  /*1ef0*/  SHF.R.U32.HI R70, RZ, 0x10, R19 ;  /* 0x00000010ff467819 */ /* 0x000fe20000011613 */
[----:B------:R-:W-:Y:S01]  /*1f00*/  FADD.FTZ R85, R100, -R85 ;  /* 0x8000005564557221 */ /* 0x000fe20000010000 */
[----:B------:R-:W-:Y:S01]  /*1f10*/  SHF.L.U32 R84, R19, 0x10, RZ ;  /* 0x0000001013547819 */ /* 0x000fe200000006ff */
[----:B------:R-:W-:Y:S01]  /*1f20*/  FADD.FTZ R66, R67, -R66 ;  /* 0x8000004243427221 */ /* 0x000fe20000010000 */
[----:B------:R-:W-:Y:S01]  /*1f30*/  SHF.L.U32 R71, R112, 0x10, RZ ;  /* 0x0000001070477819 */ /* 0x000fe200000006ff */
[----:B-1----:R-:W-:Y:S01]  /*1f40*/  FMUL.FTZ R91, R150, R91 ;  /* 0x0000005b965b7220 */ /* 0x002fe20000410000 */
[----:B------:R-:W-:Y:S01]  /*1f50*/  SHF.R.U32.HI R101, RZ, 0x10, R23 ;  /* 0x00000010ff657819 */ /* 0x000fe20000011617 */
[----:B------:R-:W-:Y:S01]  /*1f60*/  FADD.FTZ R84, R75, -R84 ;  /* 0x800000544b547221 */ /* 0x000fe20000010000 */
[----:B------:R-:W-:Y:S01]  /*1f70*/  SHF.R.U32.HI R130, RZ, 0x10, R27 ;  /* 0x00000010ff827819 */ /* 0x000fe2000001161b */
[----:B------:R-:W0:Y:S01]  /*1f80*/  MUFU.RCP R67, R71 ;  /* 0x0000004700437308 */ /* 0x000e220000001000 */
[----:B------:R-:W-:Y:S01]  /*1f90*/  SHF.L.U32 R87, R88, 0x10, RZ ;  /* 0x0000001058577819 */ /* 0x000fe200000006ff */
[----:B--2---:R-:W-:Y:S01]  /*1fa0*/  FMUL.FTZ R89, R89, R152 ;  /* 0x0000009859597220 */ /* 0x004fe20000410000 */
[----:B------:R-:W-:-:S02]  /*1fb0*/  SHF.L.U32 R4, R70, 0x10, RZ ;  /* 0x0000001046047819 */ /* 0x000fc400000006ff */
[----:B------:R-:W-:Y:S02]  /*1fc0*/  SHF.R.U64 R100, R28, 0x10, R29 ;  /* 0x000000101c647819 */ /* 0x000fe4000000121d */
[----:B------:R-:W-:Y:S01]  /*1fd0*/  SHF.R.U64 R138, R26, 0x10, R27 ;  /* 0x000000101a8a7819 */ /* 0x000fe2000000121b */
[----:B------:R-:W-:Y:S01]  /*1fe0*/  FADD.FTZ R4, R87, -R4 ;  /* 0x8000000457047221 */ /* 0x000fe20000010000 */
[----:B------:R-:W-:Y:S02]  /*1ff0*/  SHF.L.U32 R122, R113, 0x10, RZ ;  /* 0x00000010717a7819 */ /* 0x000fe400000006ff */
[----:B------:R-:W-:Y:S02]  /*2000*/  SHF.L.U32 R124, R116, 0x10, RZ ;  /* 0x00000010747c7819 */ /* 0x000fe400000006ff */
[----:B------:R-:W-:Y:S01]  /*2010*/  SHF.L.U32 R128, R115, 0x10, RZ ;  /* 0x0000001073807819 */ /* 0x000fe200000006ff */
[----:B------:R-:W-:Y:S01]  /*2020*/  MUFU.RCP R76, R122 ;  /* 0x0000007a004c7308 */ /* 0x000fe20000001000 */
[----:B------:R-:W-:-:S02]  /*2030*/  SHF.L.U32 R74, R74, 0x10, RZ ;  /* 0x000000104a4a7819 */ /* 0x000fc400000006ff */
[----:B------:R-:W-:Y:S01]  /*2040*/  SHF.L.U32 R101, R101, 0x10, RZ ;  /* 0x0000001065657819 */ /* 0x000fe200000006ff */
[----:B0-----:R-:W-:Y:S01]  /*2050*/  FMUL.FTZ R67, R4, R67 ;  /* 0x0000004304437220 */ /* 0x001fe20000410000 */
[----:B------:R-:W-:Y:S02]  /*2060*/  SHF.L.U32 R130, R130, 0x10, RZ ;  /* 0x0000001082827819 */ /* 0x000fe400000006ff */
[----:B------:R-:W-:Y:S01]  /*2070*/  SHF.L.U32 R75, R114, 0x10, RZ ;  /* 0x00000010724b7819 */ /* 0x000fe200000006ff */
[----:B------:R-:W0:Y:S01]  /*2080*/  MUFU.RCP R72, R124 ;  /* 0x0000007c00487308 */ /* 0x000e220000001000 */
[----:B------:R-:W-:Y:S01]  /*2090*/  SHF.L.U32 R126, R111, 0x10, RZ ;  /* 0x000000106f7e7819 */ /* 0x000fe200000006ff */
[----:B------:R-:W-:Y:S01]  /*20a0*/  FADD.FTZ R101, R74, -R101 ;  /* 0x800000654a657221 */ /* 0x000fe20000010000 */
[----:B------:R-:W-:Y:S02]  /*20b0*/  SHF.L.U32 R70, R110, 0x10, RZ ;  /* 0x000000106e467819 */ /* 0x000fe400000006ff */
[----:B------:R-:W-:-:S02]  /*20c0*/  SHF.L.U32 R100, R100, 0x10, RZ ;  /* 0x0000001064647819 */ /* 0x000fc400000006ff */
[----:B------:R-:W-:Y:S01]  /*20d0*/  SHF.L.U32 R138, R138, 0x10, RZ ;  /* 0x000000108a8a7819 */ /* 0x000fe200000006ff */
[----:B------:R-:W1:Y:S01]  /*20e0*/  MUFU.RCP R129, R128 ;  /* 0x0000008000817308 */ /* 0x000e620000001000 */
[----:B------:R-:W-:Y:S02]  /*20f0*/  SHF.L.U32 R94, R117, 0x10, RZ ;  /* 0x00000010755e7819 */ /* 0x000fe400000006ff */
[----:B------:R-:W-:Y:S02]  /*2100*/  SHF.L.U32 R123, R109, 0x10, RZ ;  /* 0x000000106d7b7819 */ /* 0x000fe400000006ff */
[----:B------:R-:W-:Y:S02]  /*2110*/  SHF.L.U32 R96, R96, 0x10, RZ ;  /* 0x0000001060607819 */ /* 0x000fe400000006ff */
[----:B------:R-:W-:Y:S01]  /*2120*/  SHF.L.U32 R133, R24, 0x10, RZ ;  /* 0x0000001018857819 */ /* 0x000fe200000006ff */
[----:B------:R-:W-:Y:S01]  /*2130*/  MUFU.RCP R150, R130 ;  /* 0x0000008200967308 */ /* 0x000fe20000001000 */
        /* <DEDUP_REMOVED lines=8> */
[----:B------:R-:W-:Y:S01]  /*21c0*/  FADD.FTZ R78, R87, -R78 ;  /* 0x8000004e574e7221 */ /* 0x000fe20000010000 */
[----:B------:R-:W-:Y:S01]  /*21d0*/  SHF.R.U32.HI R148, RZ, 0x10, R29 ;  /* 0x00000010ff947819 */ /* 0x000fe2000001161d */
[----:B-1----:R-:W-:Y:S01]  /*21e0*/  FMUL.FTZ R88, R86, R129 ;  /* 0x0000008156587220 */ /* 0x002fe20000410000 */
[----:B------:R-:W-:Y:S01]  /*21f0*/  SHF.R.U32.HI R87, RZ, 0x10, R17 ;  /* 0x00000010ff577819 */ /* 0x000fe20000011611 */
[----:B------:R-:W-:Y:S01]  /*2200*/  FADD.FTZ R155, R0, -R155 ;  /* 0x8000009b009b7221 */ /* 0x000fe20000010000 */
[----:B------:R-:W-:Y:S01]  /*2210*/  SHF.L.U32 R148, R148, 0x10, RZ ;  /* 0x0000001094947819 */ /* 0x000fe200000006ff */
[----:B------:R-:W1:Y:S01]  /*2220*/  MUFU.RCP R135, R126 ;  /* 0x0000007e00877308 */ /* 0x000e620000001000 */
[----:B------:R-:W-:Y:S01]  /*2230*/  FMUL.FTZ R0, R133, R68 ;  /* 0x0000004485007220 */ /* 0x000fe20000410000 */
[----:B------:R-:W-:-:S02]  /*2240*/  SHF.L.U32 R68, R9, 0x10, RZ ;  /* 0x0000001009447819 */ /* 0x000fc400000006ff */
[----:B------:R-:W-:Y:S02]  /*2250*/  SHF.L.U32 R149, R149, 0x10, RZ ;  /* 0x0000001095957819 */ /* 0x000fe400000006ff */
[----:B------:R-:W-:Y:S02]  /*2260*/  SHF.L.U32 R132, R142, 0x10, RZ ;  /* 0x000000108e847819 */ /* 0x000fe400000006ff */
[----:B------:R-:W2:Y:S01]  /*2270*/  MUFU.RCP R74, R70 ;  /* 0x00000046004a7308 */ /* 0x000ea20000001000 */
[----:B------:R-:W-:Y:S01]  /*2280*/  SHF.L.U32 R9, R87, 0x10, RZ ;  /* 0x0000001057097819 */ /* 0x000fe200000006ff */
[----:B0-----:R-:W-:Y:S01]  /*2290*/  FMUL.FTZ R87, R84, R131 ;  /* 0x0000008354577220 */ /* 0x001fe20000410000 */
[----:B------:R-:W-:Y:S02]  /*22a0*/  SHF.L.U32 R143, R143, 0x10, RZ ;  /* 0x000000108f8f7819 */ /* 0x000fe400000006ff */
[----:B------:R-:W-:Y:S01]  /*22b0*/  SHF.L.U32 R4, R3, 0x10, RZ ;  /* 0x0000001003047819 */ /* 0x000fe200000006ff */
[----:B------:R-:W-:Y:S01]  /*22c0*/  FMUL.FTZ R3, R98, R149 ;  /* 0x0000009562037220 */ /* 0x000fe20000410000 */
[----:B------:R-:W-:Y:S01]  /*22d0*/  FADD.FTZ R9, R68, -R9 ;  /* 0x8000000944097221 */ /* 0x000fe20000010000 */
[----:B------:R0:W3:Y:S01]  /*22e0*/  MUFU.RCP R151, R100 ;  /* 0x0000006400977308 */ /* 0x0000e20000001000 */
[----:B------:R-:W-:Y:S01]  /*22f0*/  FMUL.FTZ R68, R99, R76 ;  /* 0x0000004c63447220 */ /* 0x000fe20000410000 */
[----:B------:R-:W-:Y:S01]  /*2300*/  FMUL.FTZ R76, R101, R150 ;  /* 0x00000096654c7220 */ /* 0x000fe20000410000 */
[----:B------:R-:W-:Y:S01]  /*2310*/  SHF.L.U32 R136, R136, 0x10, RZ ;  /* 0x0000001088887819 */ /* 0x000fe200000006ff */
[----:B-1----:R-:W-:Y:S01]  /*2320*/  FMUL.FTZ R86, R78, R135 ;  /* 0x000000874e567220 */ /* 0x002fe20000410000 */
[----:B------:R-:W-:Y:S01]  /*2330*/  FMUL.FTZ R85, R100, R143 ;  /* 0x0000008f64557220 */ /* 0x000fe20000410000 */
[----:B------:R-:W-:Y:S01]  /*2340*/  FADD.FTZ R150, RZ, R3 ;  /* 0x00000003ff967221 */ /* 0x000fe20000010000 */
[----:B------:R-:W-:Y:S01]  /*2350*/  FFMA.FTZ R98, R3, R0, RZ ;  /* 0x0000000003627223 */ /* 0x000fe200000100ff */
[----:B------:R-:W1:Y:S01]  /*2360*/  MUFU.RCP R153, R138 ;  /* 0x0000008a00997308 */ /* 0x000e620000001000 */
[----:B--2---:R-:W-:Y:S01]  /*2370*/  FMUL.FTZ R84, R155, R74 ;  /* 0x0000004a9b547220 */ /* 0x004fe20000410000 */
[----:B------:R-:W-:Y:S01]  /*2380*/  SHF.L.U32 R147, R147, 0x10, RZ ;  /* 0x0000001093937819 */ /* 0x000fe200000006ff */
[----:B0-----:R-:W-:Y:S01]  /*2390*/  FMUL.FTZ R100, R97, R136 ;  /* 0x0000008861647220 */ /* 0x001fe20000410000 */
[----:B------:R-:W-:-:S02]  /*23a0*/  SHF.L.U32 R141, R141, 0x10, RZ ;  /* 0x000000108d8d7819 */ /* 0x000fc400000006ff */
[----:B------:R-:W-:Y:S02]  /*23b0*/  SHF.L.U32 R96, R119, 0x10, RZ ;  /* 0x0000001077607819 */ /* 0x000fe400000006ff */
[----:B------:R-:W0:Y:S01]  /*23c0*/  MUFU.RCP R12, R94 ;  /* 0x0000005e000c7308 */ /* 0x000e220000001000 */
[----:B---3--:R-:W-:Y:S01]  /*23d0*/  FMUL.FTZ R82, R82, R151 ;  /* 0x0000009752527220 */ /* 0x008fe20000410000 */
[----:B------:R-:W-:Y:S01]  /*23e0*/  SHF.L.U32 R139, R139, 0x10, RZ ;  /* 0x000000108b8b7819 */ /* 0x000fe200000006ff */
[----:B------:R-:W-:Y:S01]  /*23f0*/  FMUL.FTZ R151, R4, R87 ;  /* 0x0000005704977220 */ /* 0x000fe20000410000 */
[----:B------:R-:W-:Y:S02]  /*2400*/  SHF.L.U32 R134, R134, 0x10, RZ ;  /* 0x0000001086867819 */ /* 0x000fe400000006ff */
[----:B------:R-:W-:Y:S02]  /*2410*/  SHF.L.U32 R137, R137, 0x10, RZ ;  /* 0x0000001089897819 */ /* 0x000fe400000006ff */
[----:B------:R-:W2:Y:S01]  /*2420*/  MUFU.RCP R6, R123 ;  /* 0x0000007b00067308 */ /* 0x000ea20000001000 */
[----:B-1----:R-:W-:Y:S01]  /*2430*/  FMUL.FTZ R78, R66, R153 ;  /* 0x00000099424e7220 */ /* 0x002fe20000410000 */
[----:B------:R-:W-:-:S02]  /*2440*/  SHF.L.U32 R145, R145, 0x10, RZ ;  /* 0x0000001091917819 */ /* 0x000fc400000006ff */
[----:B------:R-:W-:Y:S02]  /*2450*/  SHF.L.U32 R7, R7, 0x10, RZ ;  /* 0x0000001007077819 */ /* 0x000fe400000006ff */
[----:B------:R-:W-:Y:S01]  /*2460*/  SHF.L.U32 R157, R157, 0x10, RZ ;  /* 0x000000109d9d7819 */ /* 0x000fe200000006ff */
[----:B------:R-:W-:Y:S01]  /*2470*/  FMUL.FTZ R101, R96, R145 ;  /* 0x0000009160657220 */ /* 0x000fe20000410000 */
[----:B------:R1:W3:Y:S01]  /*2480*/  MUFU.RCP R152, R69 ;  /* 0x0000004500987308 */ /* 0x0002e20000001000 */
[----:B0-----:R-:W-:Y:S01]  /*2490*/  FMUL.FTZ R74, R103, R12 ;  /* 0x0000000c674a7220 */ /* 0x001fe20000410000 */
[----:B------:R-:W-:Y:S01]  /*24a0*/  FMUL.FTZ R103, R132, R147 ;  /* 0x0000009384677220 */ /* 0x000fe20000410000 */
[----:B------:R-:W-:Y:S01]  /*24b0*/  SHF.L.U32 R159, R73, 0x10, RZ ;  /* 0x00000010499f7819 */ /* 0x000fe200000006ff */
[----:B------:R-:W-:Y:S01]  /*24c0*/  FMUL.FTZ R73, R122, R157 ;  /* 0x0000009d7a497220 */ /* 0x000fe20000410000 */
[----:B------:R-:W-:Y:S01]  /*24d0*/  SHF.L.U32 R121, R121, 0x10, RZ ;  /* 0x0000001079797819 */ /* 0x000fe200000006ff */
[----:B------:R-:W-:Y:S01]  /*24e0*/  FMUL.FTZ R131, R7, R74 ;  /* 0x0000004a07837220 */ /* 0x000fe20000410000 */
[----:B------:R-:W-:Y:S01]  /*24f0*/  SHF.L.U32 R8, R8, 0x10, RZ ;  /* 0x0000001008087819 */ /* 0x000fe200000006ff */
[----:B------:R-:W0:Y:S01]  /*2500*/  MUFU.RCP R133, R148 ;  /* 0x0000009400857308 */ /* 0x000e220000001000 */
[----:B--2---:R-:W-:Y:S01]  /*2510*/  FMUL.FTZ R66, R11, R6 ;  /* 0x000000060b427220 */ /* 0x004fe20000410000 */
[----:B------:R-:W-:Y:S01]  /*2520*/  SHF.L.U32 R11, R81, 0x10, RZ ;  /* 0x00000010510b7819 */ /* 0x000fe200000006ff */
[----:B------:R-:W-:Y:S01]  /*2530*/  FADD.FTZ R81, R150, R85 ;  /* 0x0000005596517221 */ /* 0x000fe20000010000 */
[----:B------:R-:W-:Y:S01]  /*2540*/  SHF.L.U32 R6, R83, 0x10, RZ ;  /* 0x0000001053067819 */ /* 0x000fe200000006ff */
[----:B------:R-:W-:Y:S01]  /*2550*/  FMUL.FTZ R83, R148, R141 ;  /* 0x0000008d94537220 */ /* 0x000fe20000410000 */
[----:B------:R-:W-:Y:S01]  /*2560*/  SHF.L.U32 R10, R10, 0x10, RZ ;  /* 0x000000100a0a7819 */ /* 0x000fe200000006ff */
[----:B-1----:R-:W-:Y:S01]  /*2570*/  FMUL.FTZ R69, R69, R159 ;  /* 0x0000009f45457220 */ /* 0x002fe20000410000 */
[----:B------:R1:W2:Y:S01]  /*2580*/  MUFU.RCP R92, R132 ;  /* 0x00000084005c7308 */ /* 0x0002a20000001000 */
[----:B---3--:R-:W-:Y:S01]  /*2590*/  FMUL.FTZ R12, R9, R152 ;  /* 0x00000098090c7220 */ /* 0x008fe20000410000 */
[----:B------:R-:W-:Y:S01]  /*25a0*/  SHF.L.U32 R9, R79, 0x10, RZ ;  /* 0x000000104f097819 */ /* 0x000fe200000006ff */
[----:B------:R-:W-:Y:S01]  /*25b0*/  FFMA.FTZ R79, R85, R82, R98 ;  /* 0x00000052554f7223 */ /* 0x000fe20000010062 */
[----:B------:R-:W-:Y:S01]  /*25c0*/  FMUL.FTZ R155, R121, R84 ;  /* 0x00000054799b7220 */ /* 0x000fe20000410000 */
[----:B------:R-:W-:Y:S01]  /*25d0*/  FMUL.FTZ R150, R10, R66 ;  /* 0x000000420a967220 */ /* 0x000fe20000410000 */
[----:B------:R-:W-:Y:S01]  /*25e0*/  FMUL.FTZ R152, R159, R12 ;  /* 0x0000000c9f987220 */ /* 0x000fe20000410000 */
[----:B------:R-:W-:Y:S01]  /*25f0*/  FFMA.FTZ R98, R100, R93, R79 ;  /* 0x0000005d64627223 */ /* 0x000fe2000001004f */
[----:B------:R3:W4:Y:S01]  /*2600*/  MUFU.RCP R127, R96 ;  /* 0x00000060007f7308 */ /* 0x0007220000001000 */
[----:B-1----:R-:W-:Y:S01]  /*2610*/  FADD.FTZ R132, R81, R100 ;  /* 0x0000006451847221 */ /* 0x002fe20000010000 */
[----:B0-----:R-:W-:Y:S01]  /*2620*/  FMUL.FTZ R80, R80, R133 ;  /* 0x0000008550507220 */ /* 0x001fe20000410000 */
[----:B------:R-:W-:Y:S01]  /*2630*/  FMUL.FTZ R81, R138, R139 ;  /* 0x0000008b8a517220 */ /* 0x000fe20000410000 */
[----:B------:R-:W-:Y:S01]  /*2640*/  FMUL.FTZ R79, R130, R137 ;  /* 0x00000089824f7220 */ /* 0x000fe20000410000 */
[----:B------:R-:W-:Y:S01]  /*2650*/  FADD.FTZ R148, R132, R83 ;  /* 0x0000005384947221 */ /* 0x000fe20000010000 */
[----:B------:R-:W-:Y:S01]  /*2660*/  FFMA.FTZ R132, R83, R80, R98 ;  /* 0x0000005053847223 */ /* 0x000fe20000010062 */
[----:B------:R-:W-:Y:S01]  /*2670*/  FMUL.FTZ R98, R5, R134 ;  /* 0x0000008605627220 */ /* 0x000fe20000410000 */
[----:B------:R-:W-:Y:S01]  /*2680*/  SHF.L.U32 R5, R77, 0x10, RZ ;  /* 0x000000104d057819 */ /* 0x000fe200000006ff */
[----:B--2---:R-:W-:Y:S01]  /*2690*/  FMUL.FTZ R92, R125, R92 ;  /* 0x0000005c7d5c7220 */ /* 0x004fe20000410000 */
[----:B------:R-:W-:Y:S01]  /*26a0*/  FADD.FTZ R148, R148, R103 ;  /* 0x0000006794947221 */ /* 0x000fe20000010000 */
[----:B------:R-:W-:Y:S01]  /*26b0*/  FMUL.FTZ R77, R94, R7 ;  /* 0x000000075e4d7220 */ /* 0x000fe20000410000 */
[----:B---3--:R-:W-:Y:S01]  /*26c0*/  FMUL.FTZ R96, R95, R6 ;  /* 0x000000065f607220 */ /* 0x008fe20000410000 */
[----:B------:R-:W-:Y:S01]  /*26d0*/  FFMA.FTZ R132, R103, R92, R132 ;  /* 0x0000005c67847223 */ /* 0x000fe20000010084 */
[----:B------:R-:W-:Y:S01]  /*26e0*/  FADD.FTZ R99, R148, R81 ;  /* 0x0000005194637221 */ /* 0x000fe20000010000 */
[----:B------:R-:W-:Y:S01]  /*26f0*/  FMUL.FTZ R94, R75, R4 ;  /* 0x000000044b5e7220 */ /* 0x000fe20000410000 */
[----:B------:R-:W-:Y:S01]  /*2700*/  FMUL.FTZ R75, R124, R5 ;  /* 0x000000057c4b7220 */ /* 0x000fe20000410000 */
[----:B------:R-:W-:Y:S01]  /*2710*/  FFMA.FTZ R97, R81, R78, R132 ;  /* 0x0000004e51617223 */ /* 0x000fe20000010084 */
[----:B------:R-:W-:Y:S01]  /*2720*/  FADD.FTZ R132, R99, R98 ;  /* 0x0000006263847221 */ /* 0x000fe20000010000 */
[----:B----4-:R-:W-:Y:S01]  /*2730*/  FMUL.FTZ R90, R90, R127 ;  /* 0x0000007f5a5a7220 */ /* 0x010fe20000410000 */
        /* <DEDUP_REMOVED lines=27> */
[----:B------:R-:W-:-:S02]  /*28f0*/  FMUL.FTZ R126, R145, R90 ;  /* 0x0000005a917e7220 */ /* 0x000fc40000410000 */
[----:B------:R-:W-:Y:S01]  /*2900*/  FFMA.FTZ R125, R73, R68, R124 ;  /* 0x00000044497d7223 */ /* 0x000fe2000001007c */
[----:B------:R-:W-:Y:S01]  /*2910*/  FADD.FTZ R129, R127, R94 ;  /* 0x0000005e7f817221 */ /* 0x000fe20000010000 */
[----:B------:R-:W-:Y:S02]  /*2920*/  FMUL.FTZ R124, R134, R91 ;  /* 0x0000005b867c7220 */ /* 0x000fe40000410000 */
        /* <DEDUP_REMOVED lines=8> */
[----:B------:R-:W-:-:S03]  /*29b0*/  FADD.FTZ R130, R130, R71 ;  /* 0x0000004782827221 */ /* 0x000fc60000010000 */
[----:B------:R-:W-:Y:S01]  /*29c0*/  FFMA.FTZ R128, R71, R66, R128 ;  /* 0x0000004247807223 */ /* 0x000fe20000010080 */
[----:B------:R-:W-:-:S03]  /*29d0*/  FADD.FTZ R130, R130, R95 ;  /* 0x0000005f82827221 */ /* 0x000fc60000010000 */
[----:B------:R-:W-:Y:S01]  /*29e0*/  FFMA.FTZ R156, R95, R84, R128 ;  /* 0x000000545f9c7223 */ /* 0x000fe20000010080 */
[----:B------:R-:W-:Y:S01]  /*29f0*/  FADD.FTZ R154, R130, R69 ;  /* 0x00000045829a7221 */ /* 0x000fe20000010000 */
[----:B------:R-:W-:Y:S01]  /*2a00*/  FMUL.FTZ R128, R143, R82 ;  /* 0x000000528f807220 */ /* 0x000fe20000410000 */
[----:B------:R-:W-:Y:S01]  /*2a10*/  FMUL.FTZ R130, R141, R80 ;  /* 0x000000508d827220 */ /* 0x000fe20000410000 */
[----:B------:R-:W-:-:S07]  /*2a20*/  FFMA.FTZ R156, R69, R12, R156 ;  /* 0x0000000c459c7223 */ /* 0x000fce000001009c */
.L_x_1475:
[----:B------:R-:W0:Y:S01]  /*2a30*/  SHFL.DOWN PT, R163, R156, 0x10, 0x1f ;  /* 0x0a001f009ca37f89 */ /* 0x000e2200000e0000 */
[----:B------:R-:W-:Y:S01]  /*2a40*/  FADD.FTZ R2, R159, R2 ;  /* 0x000000029f027221 */ /* 0x000fe20000010000 */
[----:B------:R-:W1:Y:S01]  /*2a50*/  S2UR UR6, SR_CgaCtaId ;  /* 0x00000000000679c3 */ /* 0x000e620000008800 */
[----:B------:R-:W-:Y:S01]  /*2a60*/  FADD.FTZ R33, R8, R33 ;  /* 0x0000002108217221 */ /* 0x000fe20000010000 */
[----:B------:R-:W2:Y:S01]  /*2a70*/  SHFL.DOWN PT, R161, R154, 0x10, 0x1f ;  /* 0x0a001f009aa17f89 */ /* 0x000ea200000e0000 */
[----:B------:R-:W-:Y:S01]  /*2a80*/  FADD.FTZ R32, R9, R32 ;  /* 0x0000002009207221 */ /* 0x000fe20000010000 */
        /* <DEDUP_REMOVED lines=11> */
[----:B0-----:R-:W-:-:S02]  /*2b40*/  FADD.FTZ R163, R163, R156 ;  /* 0x0000009ca3a37221 */ /* 0x001fc40000010000 */
[----:B------:R-:W0:Y:S01]  /*2b50*/  S2R R156, SR_TID.X ;  /* 0x00000000009c7919 */ /* 0x000e220000002100 */
[----:B-1----:R-:W-:Y:S01]  /*2b60*/  ULEA UR5, UR6, UR5, 0x18 ;  /* 0x0000000506057291 */ /* 0x002fe2000f8ec0ff */
[----:B--2---:R-:W-:Y:S01]  /*2b70*/  FADD.FTZ R161, R161, R154 ;  /* 0x0000009aa1a17221 */ /* 0x004fe20000010000 */
[----:B------:R-:W1:Y:S02]  /*2b80*/  SHFL.DOWN PT, R160, R163, 0x8, 0x1f ;  /* 0x09001f00a3a07f89 */ /* 0x000e6400000e0000 */
[----:B------:R-:W-:Y:S02]  /*2b90*/  UIADD3 UR6, UPT, UPT, UR5, 0x20, URZ ;  /* 0x0000002005067890 */ /* 0x000fe4000fffe0ff */
[----:B------:R-:W2:Y:S02]  /*2ba0*/  SHFL.DOWN PT, R158, R161, 0x8, 0x1f ;  /* 0x09001f00a19e7f89 */ /* 0x000ea400000e0000 */
[----:B------:R-:W-:Y:S01]  /*2bb0*/  USEL UR6, UR6, UR5, UP0 ;  /* 0x0000000506067287 */ /* 0x000fe20008000000 */
[----:B-1----:R-:W-:Y:S01]  /*2bc0*/  FADD.FTZ R160, R163, R160 ;  /* 0x000000a0a3a07221 */ /* 0x002fe20000010000 */
[----:B--2---:R-:W-:-:S04]  /*2bd0*/  FADD.FTZ R158, R161, R158 ;  /* 0x0000009ea19e7221 */ /* 0x004fc80000010000 */
[----:B------:R-:W1:Y:S01]  /*2be0*/  SHFL.DOWN PT, R162, R160, 0x4, 0x1f ;  /* 0x08801f00a0a27f89 */ /* 0x000e6200000e0000 */
[C---:B0-----:R-:W-:Y:S02]  /*2bf0*/  LOP3.LUT P2, R121, R156.reuse, 0x1f, RZ, 0xc0, !PT ;  /* 0x0000001f9c797812 */ /* 0x041fe4000784c0ff */
[----:B------:R-:W-:Y:S01]  /*2c00*/  ISETP.NE.AND P0, PT, R156, RZ, PT ;  /* 0x000000ff9c00720c */ /* 0x000fe20003f05270 */
[----:B------:R-:W0:Y:S10]  /*2c10*/  SHFL.DOWN PT, R165, R158, 0x4, 0x1f ;  /* 0x08801f009ea57f89 */ /* 0x000e3400000e0000 */
[----:B------:R-:W-:Y:S01]  /*2c20*/  @!P2 SHF.R.U32.HI R10, RZ, 0x2, R156 ;  /* 0x00000002ff0aa819 */ /* 0x000fe2000001169c */
[----:B-1----:R-:W-:Y:S01]  /*2c30*/  FADD.FTZ R162, R160, R162 ;  /* 0x000000a2a0a27221 */ /* 0x002fe20000010000 */
[----:B0-----:R-:W-:-:S04]  /*2c40*/  FADD.FTZ R165, R158, R165 ;  /* 0x000000a59ea57221 */ /* 0x001fc80000010000 */
[----:B------:R-:W0:Y:S04]  /*2c50*/  SHFL.DOWN PT, R159, R162, 0x2, 0x1f ;  /* 0x08401f00a29f7f89 */ /* 0x000e2800000e0000 */
[----:B------:R-:W1:Y:S01]  /*2c60*/  SHFL.DOWN PT, R154, R165, 0x2, 0x1f ;  /* 0x08401f00a59a7f89 */ /* 0x000e6200000e0000 */
[----:B0-----:R-:W-:Y:S01]  /*2c70*/  FADD.FTZ R159, R162, R159 ;  /* 0x0000009fa29f7221 */ /* 0x001fe20000010000 */
[----:B-1----:R-:W-:-:S04]  /*2c80*/  FADD.FTZ R154, R165, R154 ;  /* 0x0000009aa59a7221 */ /* 0x002fc80000010000 */
[----:B------:R-:W0:Y:S04]  /*2c90*/  SHFL.DOWN PT, R8, R159, 0x1, 0x1f ;  /* 0x08201f009f087f89 */ /* 0x000e2800000e0000 */
[----:B------:R-:W1:Y:S01]  /*2ca0*/  SHFL.DOWN PT, R9, R154, 0x1, 0x1f ;  /* 0x08201f009a097f89 */ /* 0x000e6200000e0000 */
[----:B0-----:R-:W-:Y:S01]  /*2cb0*/  FADD.FTZ R5, R159, R8 ;  /* 0x000000089f057221 */ /* 0x001fe20000010000 */
[----:B------:R-:W-:Y:S02]  /*2cc0*/  @!P2 LOP3.LUT R8, R10, 0xf8, RZ, 0xc0, !PT ;  /* 0x000000f80a08a812 */ /* 0x000fe400078ec0ff */
[----:B------:R-:W-:Y:S01]  /*2cd0*/  CS2R R10, SRZ ;  /* 0x00000000000a7805 */ /* 0x000fe2000001ff00 */
        /* <DEDUP_REMOVED lines=18> */
.L_x_1477:
[----:B------:R-:W-:Y:S05]  /*2e00*/  BSYNC.RECONVERGENT B0 ;  /* 0x0000000000007941 */ /* 0x000fea0003800200 */
.L_x_1476:
[----:B------:R-:W1:Y:S01]  /*2e10*/  LDCU UR13, c[0x0][0x380] ;  /* 0x00007000ff0d77ac */ /* 0x000e620008000800 */
[----:B------:R-:W-:Y:S01]  /*2e20*/  MOV R7, UR11 ;  /* 0x0000000b00077c02 */ /* 0x000fe20008000f00 */
[----:B------:R-:W-:Y:S01]  /*2e30*/  FADD.FTZ R40, R145, R40 ;  /* 0x0000002891287221 */ /* 0x000fe20000010000 */
[----:B------:R-:W-:Y:S01]  /*2e40*/  FADD.FTZ R41, R137, R41 ;  /* 0x0000002989297221 */ /* 0x000fe20000010000 */
        /* <DEDUP_REMOVED lines=30> */
[----:B------:R-:W-:Y:S01]  /*3030*/  ISETP.GT.U32.AND P2, PT, R121, 0x4, PT ;  /* 0x000000047900780c */ /* 0x000fe20003f44070 */
[----:B------:R-:W-:Y:S01]  /*3040*/  FADD.FTZ R64, R127, R64 ;  /* 0x000000407f407221 */ /* 0x000fe20000010000 */
[----:B------:R-:W-:Y:S01]  /*3050*/  ULEA.HI.X UR6, UR5, UR9, UR6, 0x3, UP0 ;  /* 0x0000000905067291 */ /* 0x000fe200080f1c06 */
[----:B------:R-:W-:Y:S01]  /*3060*/  FADD.FTZ R65, R122, R65 ;  /* 0x000000417a417221 */ /* 0x000fe20000010000 */
[----:B0-----:R-:W-:Y:S01]  /*3070*/  MOV R4, UR7 ;  /* 0x0000000700047c02 */ /* 0x001fe20008000f00 */
[----:B------:R-:W-:Y:S01]  /*3080*/  FADD.FTZ R15, R130, R15 ;  /* 0x0000000f820f7221 */ /* 0x000fe20000010000 */
[----:B------:R-:W-:Y:S01]  /*3090*/  FADD.FTZ R14, R125, R14 ;  /* 0x0000000e7d0e7221 */ /* 0x000fe20000010000 */
[----:B------:R-:W-:Y:S01]  /*30a0*/  FADD.FTZ R13, R128, R13 ;  /* 0x0000000d800d7221 */ /* 0x000fe20000010000 */
[----:B------:R-:W-:Y:S01]  /*30b0*/  MOV R5, UR6 ;  /* 0x0000000600057c02 */ /* 0x000fe20008000f00 */
[----:B------:R-:W-:-:S02]  /*30c0*/  FADD.FTZ R120, R123, R120 ;  /* 0x000000787b787221 */ /* 0x000fc40000010000 */
        /* <DEDUP_REMOVED lines=23> */
.L_x_1479:
[----:B------:R-:W2:Y:S04]  /*3240*/  LDG.E.STRONG.GPU R8, desc[UR14][R6.64] ;  /* 0x0000000e06087981 */ /* 0x000ea8000c1ef900 */
[----:B--2---:R-:W-:Y:S01]  /*3250*/  CCTL.IVALL ;  /* 0x00000000ff00798f */ /* 0x004fe20002000000 */
[----:B------:R-:W-:Y:S05]  /*3260*/  YIELD ;  /* 0x0000000000007946 */ /* 0x000fea0003800000 */
[----:B------:R-:W-:-:S13]  /*3270*/  ISETP.NE.AND P0, PT, R8, R9, PT ;  /* 0x000000090800720c */ /* 0x000fda0003f05270 */
[----:B------:R-:W-:Y:S05]  /*3280*/  @P0 BRA `(.L_x_1479) ;  /* 0xfffffffc00ec0947 */ /* 0x000fea000383ffff */
.L_x_1478:
        /* <DEDUP_REMOVED lines=32> */
[----:B------:R-:W-:-:S04]  /*3490*/  FMUL.FTZ R4, R4, 7.8124998253770172596e-05 ;  /* 0x38a3d70a04047820 */ /* 0x000fc80000410000 */
[C-C-:B------:R-:W-:Y:S01]  /*34a0*/  FFMA.FTZ R82, R4.reuse, R82, R5.reuse ;  /* 0x0000005204527223 */ /* 0x140fe20000010005 */
[C-C-:B------:R-:W-:Y:S01]  /*34b0*/  FFMA.FTZ R0, R4.reuse, R0, R5.reuse ;  /* 0x0000000004007223 */ /* 0x140fe20000010005 */
[C-C-:B------:R-:W-:Y:S01]  /*34c0*/  FFMA.FTZ R80, R4.reuse, R80, R5.reuse ;  /* 0x0000005004507223 */ /* 0x140fe20000010005 */
[----:B------:R-:W-:Y:S01]  /*34d0*/  FFMA.FTZ R68, R4, R68, R5 ;  /* 0x0000004404447223 */ /* 0x000fe20000010005 */
[----:B------:R-:W-:Y:S01]  /*34e0*/  FADD.FTZ R82, -R82, R85 ;  /* 0x0000005552527221 */ /* 0x000fe20000010100 */
[----:B------:R-:W-:Y:S01]  /*34f0*/  FFMA.FTZ R72, R4, R72, R5 ;  /* 0x0000004804487223 */ /* 0x000fe20000010005 */
[----:B------:R-:W-:Y:S01]  /*3500*/  FADD.FTZ R0, -R0, R3 ;  /* 0x0000000300007221 */ /* 0x000fe20000010100 */
[C-C-:B------:R-:W-:Y:S01]  /*3510*/  FFMA.FTZ R93, R4.reuse, R93, R5.reuse ;  /* 0x0000005d045d7223 */ /* 0x140fe20000010005 */
[C-C-:B------:R-:W-:Y:S01]  /*3520*/  FFMA.FTZ R74, R4.reuse, R74, R5.reuse ;  /* 0x0000004a044a7223 */ /* 0x140fe20000010005 */
[C-C-:B------:R-:W-:Y:S01]  /*3530*/  FFMA.FTZ R12, R4.reuse, R12, R5.reuse ;  /* 0x0000000c040c7223 */ /* 0x140fe20000010005 */
[C-C-:B------:R-:W-:Y:S01]  /*3540*/  FFMA.FTZ R78, R4.reuse, R78, R5.reuse ;  /* 0x0000004e044e7223 */ /* 0x140fe20000010005 */
[----:B------:R-:W-:Y:S01]  /*3550*/  FFMA.FTZ R66, R4, R66, R5 ;  /* 0x0000004204427223 */ /* 0x000fe20000010005 */
[----:B------:R-:W-:Y:S01]  /*3560*/  FADD.FTZ R80, -R80, R83 ;  /* 0x0000005350507221 */ /* 0x000fe20000010100 */
[----:B------:R-:W-:Y:S01]  /*3570*/  FFMA.FTZ R76, R4, R76, R5 ;  /* 0x0000004c044c7223 */ /* 0x000fe20000010005 */
[----:B------:R-:W-:Y:S01]  /*3580*/  FADD.FTZ R68, -R68, R73 ;  /* 0x0000004944447221 */ /* 0x000fe20000010100 */
[----:B------:R-:W-:Y:S01]  /*3590*/  FMUL.FTZ R6, R82, UR16 ;  /* 0x0000001052067c20 */ /* 0x000fe20008410000 */
[C-C-:B------:R-:W-:Y:S01]  /*35a0*/  FFMA.FTZ R92, R4.reuse, R92, R5.reuse ;  /* 0x0000005c045c7223 */ /* 0x140fe20000010005 */
[C-C-:B------:R-:W-:Y:S01]  /*35b0*/  FFMA.FTZ R91, R4.reuse, R91, R5.reuse ;  /* 0x0000005b045b7223 */ /* 0x140fe20000010005 */
[C-C-:B------:R-:W-:Y:S01]  /*35c0*/  FFMA.FTZ R90, R4.reuse, R90, R5.reuse ;  /* 0x0000005a045a7223 */ /* 0x140fe20000010005 */
[----:B------:R-:W-:Y:S01]  /*35d0*/  FFMA.FTZ R89, R4, R89, R5 ;  /* 0x0000005904597223 */ /* 0x000fe20000010005 */
[----:B------:R-:W-:Y:S01]  /*35e0*/  FADD.FTZ R72, -R72, R75 ;  /* 0x0000004b48487221 */ /* 0x000fe20000010100 */
[C-C-:B------:R-:W-:Y:S01]  /*35f0*/  FFMA.FTZ R88, R4.reuse, R88, R5.reuse ;  /* 0x0000005804587223 */ /* 0x140fe20000010005 */
[C-C-:B------:R-:W-:Y:S01]  /*3600*/  FFMA.FTZ R87, R4.reuse, R87, R5.reuse ;  /* 0x0000005704577223 */ /* 0x140fe20000010005 */
[C-C-:B------:R-:W-:Y:S01]  /*3610*/  FFMA.FTZ R67, R4.reuse, R67, R5.reuse ;  /* 0x0000004304437223 */ /* 0x140fe20000010005 */
[----:B------:R-:W-:Y:S01]  /*3620*/  FFMA.FTZ R86, R4, R86, R5 ;  /* 0x0000005604567223 */ /* 0x000fe20000010005 */
[----:B------:R-:W-:Y:S01]  /*3630*/  FMUL.FTZ R0, R0, UR16 ;  /* 0x0000001000007c20 */ /* 0x000fe20008410000 */
[----:B------:R-:W-:Y:S01]  /*3640*/  FADD.FTZ R93, -R93, R100 ;  /* 0x000000645d5d7221 */ /* 0x000fe20000010100 */
[----:B------:R-:W-:Y:S01]  /*3650*/  FADD.FTZ R74, -R74, R77 ;  /* 0x0000004d4a4a7221 */ /* 0x000fe20000010100 */
[----:B------:R-:W-:Y:S01]  /*3660*/  FADD.FTZ R12, -R12, R69 ;  /* 0x000000450c0c7221 */ /* 0x000fe20000010100 */
[----:B------:R-:W-:Y:S01]  /*3670*/  FFMA.FTZ R4, R4, R84, R5 ;  /* 0x0000005404047223 */ /* 0x000fe20000010005 */
[----:B------:R-:W-:Y:S01]  /*3680*/  FADD.FTZ R78, -R78, R81 ;  /* 0x000000514e4e7221 */ /* 0x000fe20000010100 */
[----:B------:R-:W-:Y:S01]  /*3690*/  FADD.FTZ R66, -R66, R71 ;  /* 0x0000004742427221 */ /* 0x000fe20000010100 */
[----:B------:R-:W-:Y:S01]  /*36a0*/  FMUL.FTZ R80, R80, UR16 ;  /* 0x0000001050507c20 */ /* 0x000fe20008410000 */
[----:B------:R-:W-:Y:S01]  /*36b0*/  FADD.FTZ R76, -R76, R79 ;  /* 0x0000004f4c4c7221 */ /* 0x000fe20000010100 */
[----:B------:R-:W-:Y:S01]  /*36c0*/  FMUL.FTZ R68, R68, UR16 ;  /* 0x0000001044447c20 */ /* 0x000fe20008410000 */
[----:B------:R-:W-:Y:S01]  /*36d0*/  FADD.FTZ R89, -R89, R96 ;  /* 0x0000006059597221 */ /* 0x000fe20000010100 */
[----:B------:R-:W-:Y:S01]  /*36e0*/  FMUL.FTZ R72, R72, UR16 ;  /* 0x0000001048487c20 */ /* 0x000fe20008410000 */
[----:B------:R-:W-:Y:S01]  /*36f0*/  FMUL.FTZ R9, R93, UR16 ;  /* 0x000000105d097c20 */ /* 0x000fe20008410000 */
[----:B------:R-:W-:Y:S01]  /*3700*/  FMUL.FTZ R74, R74, UR16 ;  /* 0x000000104a4a7c20 */ /* 0x000fe20008410000 */
[----:B------:R-:W-:Y:S01]  /*3710*/  FADD.FTZ R67, -R67, R70 ;  /* 0x0000004643437221 */ /* 0x000fe20000010100 */
[----:B------:R-:W-:Y:S01]  /*3720*/  FMUL.FTZ R12, R12, UR16 ;  /* 0x000000100c0c7c20 */ /* 0x000fe20008410000 */
[----:B------:R-:W-:Y:S01]  /*3730*/  FADD.FTZ R95, -R4, R95 ;  /* 0x0000005f045f7221 */ /* 0x000fe20000010100 */
[----:B------:R-:W-:Y:S01]  /*3740*/  F2F.BF16.F32 R3, R0 ;  /* 0x0000000000037304 */ /* 0x000fe20000202000 */
[----:B------:R-:W-:Y:S01]  /*3750*/  FMUL.FTZ R8, R78, UR16 ;  /* 0x000000104e087c20 */ /* 0x000fe20008410000 */
[----:B------:R-:W-:Y:S01]  /*3760*/  FADD.FTZ R88, -R88, R99 ;  /* 0x0000006358587221 */ /* 0x000fe20000010100 */
[----:B------:R-:W-:Y:S01]  /*3770*/  FMUL.FTZ R66, R66, UR16 ;  /* 0x0000001042427c20 */ /* 0x000fe20008410000 */
[----:B------:R-:W-:Y:S01]  /*3780*/  FMUL.FTZ R76, R76, UR16 ;  /* 0x000000104c4c7c20 */ /* 0x000fe20008410000 */
[----:B------:R-:W-:Y:S01]  /*3790*/  FADD.FTZ R87, -R87, R94 ;  /* 0x0000005e57577221 */ /* 0x000fe20000010100 */
[----:B------:R-:W-:Y:S01]  /*37a0*/  FADD.FTZ R86, -R86, R97 ;  /* 0x0000006156567221 */ /* 0x000fe20000010100 */
[----:B------:R-:W0:Y:S01]  /*37b0*/  LDC.64 R4, c[0x0][0x3f0] ;  /* 0x0000fc00ff047b82 */ /* 0x000e220000000a00 */
[----:B------:R-:W1:Y:S01]  /*37c0*/  F2F.BF16.F32 R6, R6 ;  /* 0x0000000600067304 */ /* 0x000e620000202000 */
[----:B------:R-:W-:Y:S01]  /*37d0*/  FMUL.FTZ R89, R89, UR16 ;  /* 0x0000001059597c20 */ /* 0x000fe20008410000 */
[----:B------:R-:W-:Y:S01]  /*37e0*/  FADD.FTZ R92, -R92, R103 ;  /* 0x000000675c5c7221 */ /* 0x000fe20000010100 */
[----:B------:R-:W-:Y:S01]  /*37f0*/  FADD.FTZ R91, -R91, R98 ;  /* 0x000000625b5b7221 */ /* 0x000fe20000010100 */
[----:B------:R-:W-:Y:S01]  /*3800*/  FMUL.FTZ R67, R67, UR16 ;  /* 0x0000001043437c20 */ /* 0x000fe20008410000 */
[----:B------:R-:W-:Y:S01]  /*3810*/  FMUL.FTZ R95, R95, UR16 ;  /* 0x000000105f5f7c20 */ /* 0x000fe20008410000 */
[----:B------:R-:W-:Y:S01]  /*3820*/  FADD.FTZ R90, -R90, R101 ;  /* 0x000000655a5a7221 */ /* 0x000fe20000010100 */
[----:B------:R-:W-:Y:S01]  /*3830*/  FMUL.FTZ R88, R88, UR16 ;  /* 0x0000001058587c20 */ /* 0x000fe20008410000 */
[----:B------:R-:W2:Y:S01]  /*3840*/  F2F.BF16.F32 R0, R80 ;  /* 0x0000005000007304 */ /* 0x000ea20000202000 */
[----:B------:R-:W-:Y:S01]  /*3850*/  FMUL.FTZ R87, R87, UR16 ;  /* 0x0000001057577c20 */ /* 0x000fe20008410000 */
[----:B------:R-:W-:Y:S01]  /*3860*/  FMUL.FTZ R86, R86, UR16 ;  /* 0x0000001056567c20 */ /* 0x000fe20008410000 */
[----:B------:R-:W-:Y:S01]  /*3870*/  FMUL.FTZ R92, R92, UR16 ;  /* 0x000000105c5c7c20 */ /* 0x000fe20008410000 */
[----:B------:R-:W-:Y:S01]  /*3880*/  FMUL.FTZ R91, R91, UR16 ;  /* 0x000000105b5b7c20 */ /* 0x000fe20008410000 */
[----:B------:R-:W-:Y:S01]  /*3890*/  FMUL.FTZ R90, R90, UR16 ;  /* 0x000000105a5a7c20 */ /* 0x000fe20008410000 */
[----:B-1----:R-:W-:-:S02]  /*38a0*/  IMAD.WIDE.U32 R6, R6, 0x10000, RZ ;  /* 0x0001000006067825 */ /* 0x002fc400078e00ff */
[----:B------:R-:W1:Y:S01]  /*38b0*/  F2F.BF16.F32 R10, R74 ;  /* 0x0000004a000a7304 */ /* 0x000e620000202000 */
[----:B------:R-:W-:Y:S02]  /*38c0*/  LOP3.LUT R6, R6, R3, RZ, 0xfc, !PT ;  /* 0x0000000306067212 */ /* 0x000fe400078efcff */
[----:B--2---:R-:W-:-:S05]  /*38d0*/  SHF.L.U32 R0, R0, 0x10, RZ ;  /* 0x0000001000007819 */ /* 0x004fca00000006ff */
[----:B------:R-:W-:Y:S01]  /*38e0*/  F2F.BF16.F32 R68, R68 ;  /* 0x0000004400447304 */ /* 0x000fe20000202000 */
[----:B-1----:R-:W-:-:S07]  /*38f0*/  IMAD.WIDE.U32 R10, R10, 0x10000, RZ ;  /* 0x000100000a0a7825 */ /* 0x002fce00078e00ff */
[----:B------:R-:W1:Y:S08]  /*3900*/  F2F.BF16.F32 R72, R72 ;  /* 0x0000004800487304 */ /* 0x000e700000202000 */
[----:B------:R-:W-:Y:S01]  /*3910*/  F2F.BF16.F32 R69, R66 ;  /* 0x0000004200457304 */ /* 0x000fe20000202000 */
[----:B-1----:R-:W-:-:S07]  /*3920*/  SHF.L.U32 R72, R72, 0x10, RZ ;  /* 0x0000001048487819 */ /* 0x002fce00000006ff */
[----:B------:R-:W1:Y:S08]  /*3930*/  F2F.BF16.F32 R9, R9 ;  /* 0x0000000900097304 */ /* 0x000e700000202000 */
[----:B------:R-:W2:Y:S01]  /*3940*/  F2F.BF16.F32 R12, R12 ;  /* 0x0000000c000c7304 */ /* 0x000ea20000202000 */
[----:B-1----:R-:W-:-:S07]  /*3950*/  LOP3.LUT R7, R0, R7, R9, 0xfe, !PT ;  /* 0x0000000700077212 */ /* 0x002fce00078efe09 */
[----:B------:R-:W1:Y:S01]  /*3960*/  F2F.BF16.F32 R8, R8 ;  /* 0x0000000800087304 */ /* 0x000e620000202000 */
[----:B--2---:R-:W-:-:S07]  /*3970*/  SHF.L.U32 R12, R12, 0x10, RZ ;  /* 0x000000100c0c7819 */ /* 0x004fce00000006ff */
[----:B------:R-:W2:Y:S01]  /*3980*/  F2F.BF16.F32 R76, R76 ;  /* 0x0000004c004c7304 */ /* 0x000ea20000202000 */
[----:B-1----:R-:W-:-:S07]  /*3990*/  IMAD.WIDE.U32 R8, R8, 0x10000, RZ ;  /* 0x0001000008087825 */ /* 0x002fce00078e00ff */
[----:B------:R1:W3:Y:S01]  /*39a0*/  F2F.BF16.F32 R70, R67 ;  /* 0x0000004300467304 */ /* 0x0002e20000202000 */
[----:B--2---:R-:W-:-:S07]  /*39b0*/  SHF.L.U32 R76, R76, 0x10, RZ ;  /* 0x000000104c4c7819 */ /* 0x004fce00000006ff */
[----:B------:R-:W2:Y:S01]  /*39c0*/  F2F.BF16.F32 R89, R89 ;  /* 0x0000005900597304 */ /* 0x000ea20000202000 */
[----:B-1----:R-:W-:-:S04]  /*39d0*/  IMAD.WIDE.U32 R66, R68, 0x10000, RZ ;  /* 0x0001000044427825 */ /* 0x002fc800078e00ff */
[----:B------:R-:W-:Y:S01]  /*39e0*/  IMAD.WIDE.U32 R68, R69, 0x10000, RZ ;  /* 0x0001000045447825 */ /* 0x000fe200078e00ff */
[----:B---3--:R-:W-:Y:S02]  /*39f0*/  SHF.L.U32 R70, R70, 0x10, RZ ;  /* 0x0000001046467819 */ /* 0x008fe400000006ff */
[----:B------:R-:W1:Y:S01]  /*3a00*/  F2F.BF16.F32 R73, R88 ;  /* 0x0000005800497304 */ /* 0x000e620000202000 */
[----:B--2---:R-:W-:-:S07]  /*3a10*/  LOP3.LUT R11, R72, R11, R89, 0xfe, !PT ;  /* 0x0000000b480b7212 */ /* 0x004fce00078efe59 */
[----:B------:R-:W2:Y:S01]  /*3a20*/  F2F.BF16.F32 R71, R86 ;  /* 0x0000005600477304 */ /* 0x000ea20000202000 */
[----:B-1----:R-:W-:-:S07]  /*3a30*/  LOP3.LUT R66, R66, R73, RZ, 0xfc, !PT ;  /* 0x0000004942427212 */ /* 0x002fce00078efcff */
[----:B------:R-:W1:Y:S01]  /*3a40*/  F2F.BF16.F32 R95, R95 ;  /* 0x0000005f005f7304 */ /* 0x000e620000202000 */
[----:B--2---:R-:W-:-:S07]  /*3a50*/  LOP3.LUT R72, R68, R71, RZ, 0xfc, !PT ;  /* 0x0000004744487212 */ /* 0x004fce00078efcff */
[----:B------:R-:W2:Y:S01]  /*3a60*/  F2F.BF16.F32 R81, R92 ;  /* 0x0000005c00517304 */ /* 0x000ea20000202000 */
[----:B-1----:R-:W-:-:S07]  /*3a70*/  LOP3.LUT R73, R12, R69, R95, 0xfe, !PT ;  /* 0x000000450c497212 */ /* 0x002fce00078efe5f */
[----:B------:R-:W1:Y:S01]  /*3a80*/  F2F.BF16.F32 R79, R91 ;  /* 0x0000005b004f7304 */ /* 0x000e620000202000 */
[----:B0-----:R-:W-:-:S04]  /*3a90*/  IMAD.WIDE.U32 R68, R107, 0x8, R4 ;  /* 0x000000086b447825 */ /* 0x001fc800078e0004 */
[----:B------:R-:W-:Y:S01]  /*3aa0*/  IMAD.WIDE.U32 R106, R106, 0x8, R4 ;  /* 0x000000086a6a7825 */ /* 0x000fe200078e0004 */
[----:B------:R0:W-:Y:S01]  /*3ab0*/  STG.E.64 desc[UR14][R68.64], R6 ;  /* 0x0000000644007986 */ /* 0x0001e2000c101b0e */
[----:B--2---:R-:W-:Y:S01]  /*3ac0*/  LOP3.LUT R8, R8, R81, RZ, 0xfc, !PT ;  /* 0x0000005108087212 */ /* 0x004fe200078efcff */
[----:B------:R-:W2:Y:S01]  /*3ad0*/  F2F.BF16.F32 R87, R87 ;  /* 0x0000005700577304 */ /* 0x000ea20000202000 */
[----:B-1----:R-:W-:-:S07]  /*3ae0*/  LOP3.LUT R9, R76, R9, R79, 0xfe, !PT ;  /* 0x000000094c097212 */ /* 0x002fce00078efe4f */
[----:B------:R-:W1:Y:S01]  /*3af0*/  F2F.BF16.F32 R77, R90 ;  /* 0x0000005a004d7304 */ /* 0x000e620000202000 */
[----:B------:R0:W-:Y:S01]  /*3b00*/  STG.E.64 desc[UR14][R106.64], R8 ;  /* 0x000000086a007986 */ /* 0x0001e2000c101b0e */
[----:B--2---:R-:W-:Y:S01]  /*3b10*/  LOP3.LUT R67, R70, R67, R87, 0xfe, !PT ;  /* 0x0000004346437212 */ /* 0x004fe200078efe57 */
[----:B------:R-:W-:-:S04]  /*3b20*/  IMAD.WIDE.U32 R70, R105, 0x8, R4 ;  /* 0x0000000869467825 */ /* 0x000fc800078e0004 */
[----:B------:R-:W-:Y:S01]  /*3b30*/  IMAD.WIDE.U32 R104, R104, 0x8, R4 ;  /* 0x0000000868687825 */ /* 0x000fe200078e0004 */
[----:B-1----:R-:W-:-:S03]  /*3b40*/  LOP3.LUT R10, R10, R77, RZ, 0xfc, !PT ;  /* 0x0000004d0a0a7212 */ /* 0x002fc600078efcff */
[----:B------:R-:W-:Y:S02]  /*3b50*/  IMAD.WIDE.U32 R4, R102, 0x8, R4 ;  /* 0x0000000866047825 */ /* 0x000fe400078e0004 */
[----:B------:R0:W-:Y:S04]  /*3b60*/  STG.E.64 desc[UR14][R70.64], R10 ;  /* 0x0000000a46007986 */ /* 0x0001e8000c101b0e */
[----:B------:R0:W-:Y:S04]  /*3b70*/  STG.E.64 desc[UR14][R104.64], R66 ;  /* 0x0000004268007986 */ /* 0x0001e8000c101b0e */
[----:B------:R0:W-:Y:S01]  /*3b80*/  STG.E.64 desc[UR14][R4.64], R72 ;  /* 0x0000004804007986 */ /* 0x0001e2000c101b0e */
        /* <DEDUP_REMOVED lines=31> */
[----:B------:R-:W-:-:S07]  /*3d80*/  MOV R35, R2 ;  /* 0x0000000200237202 */ /* 0x000fce0000000f00 */
.L_x_1471:
        /* <DEDUP_REMOVED lines=29> */
.L_x_1481:
        /* <DEDUP_REMOVED lines=10> */
.L_x_3100:


//--------------------- .text._ZN10layer_norm22ln_bwd_finalize_kernelINS_22Kernel_traits_finalizeILj12800E6__halffS2_fjLj1024ELj4ENS_18Kernel_traits_baseILj12800ES2_fS2_fjLj1024EEEEEEEvNS_9BwdParamsE --------------------------
	.section	.text._ZN10layer_norm22ln_bwd_finalize_kernelINS_22Kernel_traits_finalizeILj12800E6__halffS2_fjLj1024ELj4ENS_18Kernel_traits_baseILj12800ES2_fS2_fjLj1024EEEEEEEvNS_9BwdParamsE,"ax",@progbits
	.align	128
        .global         _ZN10layer_norm22ln_bwd_finalize_kernelINS_22Kernel_traits_finalizeILj12800E6__halffS2_fjLj1024ELj4ENS_18Kernel_traits_baseILj12800ES2_fS2_fjLj1024EEEEEEEvNS_9BwdParamsE
        .type           _ZN10layer_norm22ln_bwd_finalize_kernelINS_22Kernel_traits_finalizeILj12800E6__halffS2_fjLj1024ELj4ENS_18Kernel_traits_baseILj12800ES2_fS2_fjLj1024EEEEEEEvNS_9BwdParamsE,@function
        .size           _ZN10layer_norm22ln_bwd_finalize_kernelINS_22Kernel_traits_finalizeILj12800E6__halffS2_fjLj1024ELj4ENS_18Kernel_traits_baseILj12800ES2_fS2_fjLj1024EEEEEEEvNS_9BwdParamsE,(.L_x_3101 - _ZN10layer_norm22ln_bwd_finalize_kernelINS_22Kernel_traits_finalizeILj12800E6__halffS2_fjLj1024ELj4ENS_18Kernel_traits_baseILj12800ES2_fS2_fjLj1024EEEEEEEvNS_9BwdParamsE)
        .other          _ZN10layer_norm22ln_bwd_finalize_kernelINS_22Kernel_traits_finalizeILj12800E6__halffS2_fjLj1024ELj4ENS_18Kernel_traits_baseILj12800ES2_fS2_fjLj1024EEEEEEEvNS_9BwdParamsE,@"STO_CUDA_ENTRY STV_DEFAULT"
_ZN10layer_norm22ln_bwd_finalize_kernelINS_22Kernel_traits_finalizeILj12800E6__halffS2_fjLj1024ELj4ENS_18Kernel_traits_baseILj12800ES2_fS2_fjLj1024EEEEEEEvNS_9BwdParamsE:
.text._ZN10layer_norm22ln_bwd_finalize_kernelINS_22Kernel_traits_finalizeILj12800E6__halffS2_fjLj1024ELj4ENS_18Kernel_traits_baseILj12800ES2_fS2_fjLj1024EEEEEEEvNS_9BwdParamsE:
        /* <DEDUP_REMOVED lines=37> */
.L_x_1486:
        /* <DEDUP_REMOVED lines=118> */
.L_x_1485:
[----:B------:R-:W-:Y:S05]  /*09b0*/  BSYNC.RECONVERGENT B1 ;  /* 0x0000000000017941 */ /* 0x000fea0003800200 */
.L_x_1484:
        /* <DEDUP_REMOVED lines=65> */
.L_x_1488:
[----:B------:R-:W-:Y:S05]  /*0dd0*/  BSYNC.RECONVERGENT B1 ;  /* 0x0000000000017941 */ /* 0x000fea0003800200 */
.L_x_1487:
        /* <DEDUP_REMOVED lines=37> */
.L_x_1490:
[----:B------:R-:W-:Y:S05]  /*1030*/  BSYNC.RECONVERGENT B1 ;  /* 0x0000000000017941 */ /* 0x000fea0003800200 */
.L_x_1489:
[----:B------:R-:W-:Y:S05]  /*1040*/  @!P1 BRA `(.L_x_1483) ;  /* 0x00000000003c9947 */ /* 0x000fea0003800000 */
[----:B------:R-:W0:Y:S01]  /*1050*/  LDC.64 R6, c[0x0][0x3e0] ;  /* 0x0000f800ff067b82 */ /* 0x000e220000000a00 */
[----:B------:R-:W-:Y:S01]  /*1060*/  IMAD R2, R15, 0x3200, R11 ;  /* 0x000032000f027824 */ /* 0x000fe200078e020b */
[----:B------:R-:W-:-:S04]  /*1070*/  IADD3 R24, PT, PT, -R24, RZ, RZ ;  /* 0x000000ff18187210 */ /* 0x000fc80007ffe1ff */
[----:B------:R-:W-:Y:S02]  /*1080*/  IADD3 R11, PT, PT, R13, R2, RZ ;  /* 0x000000020d0b7210 */ /* 0x000fe40007ffe0ff */
[----:B------:R-:W1:Y:S05]  /*1090*/  LDC.64 R8, c[0x0][0x3e8] ;  /* 0x0000fa00ff087b82 */ /* 0x000e6a0000000a00 */
.L_x_1491:
        /* <DEDUP_REMOVED lines=10> */
.L_x_1483:
[----:B------:R-:W-:Y:S05]  /*1140*/  BSYNC.RECONVERGENT B0 ;  /* 0x0000000000007941 */ /* 0x000fea0003800200 */
.L_x_1482:
        /* <DEDUP_REMOVED lines=55> */
.L_x_1492:
        /* <DEDUP_REMOVED lines=12> */
.L_x_3101:


//--------------------- .text._ZN10layer_norm13ln_bwd_kernelINS_13Kernel_traitsI6__halffS2_fjLj12800ELj5ELj1ELj4ELj16ENS_18Kernel_traits_baseILj12800ES2_fS2_fjLj128EEEEEEEvNS_9BwdParamsE --------------------------
	.section	.text._ZN10layer_norm13ln_bwd_kernelINS_13Kernel_traitsI6__halffS2_fjLj12800ELj5ELj1ELj4ELj16ENS_18Kernel_traits_baseILj12800ES2_fS2_fjLj128EEEEEEEvNS_9BwdParamsE,"ax",@progbits
	.align	128
        .global         _ZN10layer_norm13ln_bwd_kernelINS_13Kernel_traitsI6__halffS2_fjLj12800ELj5ELj1ELj4ELj16ENS_18Kernel_traits_baseILj12800ES2_fS2_fjLj128EEEEEEEvNS_9BwdParamsE
        .type           _ZN10layer_norm13ln_bwd_kernelINS_13Kernel_traitsI6__halffS2_fjLj12800ELj5ELj1ELj4ELj16ENS_18Kernel_traits_baseILj12800ES2_fS2_fjLj128EEEEEEEvNS_9BwdParamsE,@function
        .size           _ZN10layer_norm13ln_bwd_kernelINS_13Kernel_traitsI6__halffS2_fjLj12800ELj5ELj1ELj4ELj16ENS_18Kernel_traits_baseILj12800ES2_fS2_fjLj128EEEEEEEvNS_9BwdParamsE,(.L_x_3102 - _ZN10layer_norm13ln_bwd_kernelINS_13Kernel_traitsI6__halffS2_fjLj12800ELj5ELj1ELj4ELj16ENS_18Kernel_traits_baseILj12800ES2_fS2_fjLj128EEEEEEEvNS_9BwdParamsE)
        .other          _ZN10layer_norm13ln_bwd_kernelINS_13Kernel_traitsI6__halffS2_fjLj12800ELj5ELj1ELj4ELj16ENS_18Kernel_traits_baseILj12800ES2_fS2_fjLj128EEEEEEEvNS_9BwdParamsE,@"STO_CUDA_ENTRY STV_DEFAULT"
_ZN10layer_norm13ln_bwd_kernelINS_13Kernel_traitsI6__halffS2_fjLj12800ELj5ELj1ELj4ELj16ENS_18Kernel_traits_baseILj12800ES2_fS2_fjLj128EEEEEEEvNS_9BwdParamsE:
.text._ZN10layer_norm13ln_bwd_kernelINS_13Kernel_traitsI6__halffS2_fjLj12800ELj5ELj1ELj4ELj16ENS_18Kernel_traits_baseILj12800ES2_fS2_fjLj128EEEEEEEvNS_9BwdParamsE:
        /* <DEDUP_REMOVED lines=97> */
[----:B------:R-:W-:Y:S01]  /*0610*/  PRMT R102, R3, 0x5410, R2 ;  /* 0x0000541003667816 */ /* 0x000fe20000000002 */
[----:B------:R-:W-:Y:S01]  /*0620*/  UMOV UR4, URZ ;  /* 0x000000ff00047c82 */ /* 0x000fe20008000000 */
[----:B------:R-:W-:Y:S01]  /*0630*/  PRMT R80, R5, 0x5410, R80 ;  /* 0x0000541005507816 */ /* 0x000fe20000000050 */
[----:B------:R-:W-:Y:S01]  /*0640*/  UMOV UR12, UR10 ;  /* 0x0000000a000c7c82 */ /* 0x000fe20008000000 */
[----:B------:R-:W-:-:S02]  /*0650*/  PRMT R78, R6, 0x5410, R78 ;  /* 0x00005410064e7816 */ /* 0x000fc4000000004e */
[----:B------:R-:W-:Y:S02]  /*0660*/  PRMT R103, R0, 0x5410, R4 ;  /* 0x0000541000677816 */ /* 0x000fe40000000004 */
[----:B------:R-:W-:Y:S02]  /*0670*/  PLOP3.LUT P1, PT, PT, PT, PT, 0x8, 0x80 ;  /* 0x000000000080781c */ /* 0x000fe40003f2e170 */
[----:B------:R-:W-:-:S11]  /*0680*/  MOV R2, RZ ;  /* 0x000000ff00027202 */ /* 0x000fd60000000f00 */
.L_x_1502:
        /* <DEDUP_REMOVED lines=47> */
.L_x_1494:
        /* <DEDUP_REMOVED lines=26> */
.L_x_1495:
[----:B-----5:R-:W-:Y:S02]  /*0b20*/  MOV R0, R92 ;  /* 0x0000005c00007202 */ /* 0x020fe40000000f00 */
        /* <DEDUP_REMOVED lines=24> */
[----:B------:R-:W-:Y:S01]  /*0cb0*/  SHF.R.U64 R114, R92, 0x10, R93 ;  /* 0x000000105c727819 */ /* 0x000fe2000000125d */
[----:B------:R-:W-:Y:S01]  /*0cc0*/  HADD2.F32 R133, -RZ, R133.H0_H0 ;  /* 0x20000085ff857230 */ /* 0x000fe20000004100 */
[----:B------:R-:W-:Y:S01]  /*0cd0*/  SHF.R.U64 R121, R36, 0x10, R37 ;  /* 0x0000001024797819 */ /* 0x000fe20000001225 */
[----:B------:R-:W-:Y:S01]  /*0ce0*/  HADD2.F32 R134, -RZ, R103.H0_H0 ;  /* 0x20000067ff867230 */ /* 0x000fe20000004100 */
[--C-:B------:R-:W-:Y:S01]  /*0cf0*/  SHF.R.U64 R130, R100, 0x10, R101.reuse ;  /* 0x0000001064827819 */ /* 0x100fe20000001265 */
[----:B------:R-:W-:Y:S01]  /*0d00*/  FADD.FTZ R104, R14, -UR5 ;  /* 0x800000050e687e21 */ /* 0x000fe20008010000 */
[----:B------:R-:W-:Y:S01]  /*0d10*/  SHF.R.U32.HI R100, RZ, 0x10, R101 ;  /* 0x00000010ff647819 */ /* 0x000fe20000011665 */
[----:B------:R-:W-:Y:S01]  /*0d20*/  FADD.FTZ R0, R4, -UR5 ;  /* 0x8000000504007e21 */ /* 0x000fe20008010000 */
[----:B------:R-:W-:Y:S01]  /*0d30*/  FMUL.FTZ R14, R97, UR16 ;  /* 0x00000010610e7c20 */ /* 0x000fe20008410000 */
[----:B------:R-:W-:Y:S01]  /*0d40*/  FADD.FTZ R101, R12, -UR5 ;  /* 0x800000050c657e21 */ /* 0x000fe20008010000 */
[----:B------:R-:W-:Y:S01]  /*0d50*/  FADD.FTZ R15, R15, -UR5 ;  /* 0x800000050f0f7e21 */ /* 0x000fe20008010000 */
[----:B------:R-:W-:-:S02]  /*0d60*/  HADD2.F32 R114, -RZ, R114.H0_H0 ;  /* 0x20000072ff727230 */ /* 0x000fc40000004100 */
[----:B------:R-:W-:Y:S01]  /*0d70*/  FADD.FTZ R105, R16, -UR5 ;  /* 0x8000000510697e21 */ /* 0x000fe20008010000 */
[----:B------:R-:W-:Y:S02]  /*0d80*/  HADD2.F32 R97, -RZ, R121.H0_H0 ;  /* 0x20000079ff617230 */ /* 0x000fe40000004100 */
[----:B------:R-:W-:Y:S01]  /*0d90*/  FADD.FTZ R17, R17, -UR5 ;  /* 0x8000000511117e21 */ /* 0x000fe20008010000 */
[----:B------:R-:W-:Y:S02]  /*0da0*/  HADD2.F32 R129, -RZ, R129.H0_H0 ;  /* 0x20000081ff817230 */ /* 0x000fe40000004100 */
[----:B------:R-:W-:Y:S01]  /*0db0*/  FMUL.FTZ R12, R3, UR16 ;  /* 0x00000010030c7c20 */ /* 0x000fe20008410000 */
[----:B------:R-:W-:Y:S02]  /*0dc0*/  HADD2.F32 R88, -RZ, R102.H0_H0 ;  /* 0x20000066ff587230 */ /* 0x000fe40000004100 */
[----:B------:R-:W-:Y:S01]  /*0dd0*/  FADD.FTZ R106, R18, -UR5 ;  /* 0x80000005126a7e21 */ /* 0x000fe20008010000 */
[----:B------:R-:W-:Y:S01]  /*0de0*/  FMUL.FTZ R3, R134, R133 ;  /* 0x0000008586037220 */ /* 0x000fe20000410000 */
[----:B------:R-:W-:Y:S01]  /*0df0*/  FADD.FTZ R119, R5, -UR5 ;  /* 0x8000000505777e21 */ /* 0x000fe20008010000 */
[----:B------:R-:W-:Y:S01]  /*0e00*/  FADD.FTZ R19, R19, -UR5 ;  /* 0x8000000513137e21 */ /* 0x000fe20008010000 */
[----:B------:R-:W-:Y:S01]  /*0e10*/  FMUL.FTZ R0, R0, UR16 ;  /* 0x0000001000007c20 */ /* 0x000fe20008410000 */
[----:B------:R-:W-:Y:S01]  /*0e20*/  SHF.R.U32.HI R92, RZ, 0x10, R93 ;  /* 0x00000010ff5c7819 */ /* 0x000fe2000001165d */
[----:B------:R-:W-:Y:S01]  /*0e30*/  FADD.FTZ R20, R20, -UR5 ;  /* 0x8000000514147e21 */ /* 0x000fe20008010000 */
[----:B------:R-:W-:Y:S01]  /*0e40*/  HADD2.F32 R127, -RZ, R127.H0_H0 ;  /* 0x2000007fff7f7230 */ /* 0x000fe20000004100 */
[----:B------:R-:W-:Y:S01]  /*0e50*/  SHF.R.U32.HI R90, RZ, 0x10, R37 ;  /* 0x00000010ff5a7819 */ /* 0x000fe20000011625 */
[----:B------:R-:W-:-:S02]  /*0e60*/  HADD2.F32 R84, -RZ, R103.H1_H1 ;  /* 0x30000067ff547230 */ /* 0x000fc40000004100 */
[----:B------:R-:W-:Y:S01]  /*0e70*/  FMUL.FTZ R113, R15, UR16 ;  /* 0x000000100f717c20 */ /* 0x000fe20008410000 */
[----:B------:R-:W-:Y:S02]  /*0e80*/  HADD2.F32 R141, -RZ, R100.H0_H0 ;  /* 0x20000064ff8d7230 */ /* 0x000fe40000004100 */
[----:B------:R-:W-:Y:S01]  /*0e90*/  FADD.FTZ R107, R22, -UR5 ;  /* 0x80000005166b7e21 */ /* 0x000fe20008010000 */
[----:B------:R-:W-:Y:S02]  /*0ea0*/  HADD2.F32 R131, -RZ, R131.H0_H0 ;  /* 0x20000083ff837230 */ /* 0x000fe40000004100 */
[----:B------:R-:W-:Y:S01]  /*0eb0*/  FMUL.FTZ R15, R105, UR16 ;  /* 0x00000010690f7c20 */ /* 0x000fe20008410000 */
[----:B------:R-:W-:Y:S02]  /*0ec0*/  HADD2.F32 R132, -RZ, R102.H1_H1 ;  /* 0x30000066ff847230 */ /* 0x000fe40000004100 */
[----:B------:R-:W-:Y:S01]  /*0ed0*/  FMUL.FTZ R111, R17, UR16 ;  /* 0x00000010116f7c20 */ /* 0x000fe20008410000 */
[----:B------:R-:W-:Y:S01]  /*0ee0*/  FMUL.FTZ R100, R97, R114 ;  /* 0x0000007261647220 */ /* 0x000fe20000410000 */
[----:B------:R-:W-:Y:S01]  /*0ef0*/  FMUL.FTZ R17, R106, UR16 ;  /* 0x000000106a117c20 */ /* 0x000fe20008410000 */
[----:B------:R-:W-:Y:S01]  /*0f00*/  FMUL.FTZ R105, R88, R129 ;  /* 0x0000008158697220 */ /* 0x000fe20000410000 */
[----:B------:R-:W-:Y:S01]  /*0f10*/  FADD.FTZ R97, RZ, R3 ;  /* 0x00000003ff617221 */ /* 0x000fe20000010000 */
[--C-:B------:R-:W-:Y:S01]  /*0f20*/  SHF.R.U64 R128, R98, 0x10, R99.reuse ;  /* 0x0000001062807819 */ /* 0x100fe20000001263 */
[----:B------:R-:W-:Y:S01]  /*0f30*/  FMUL.FTZ R119, R119, UR16 ;  /* 0x0000001077777c20 */ /* 0x000fe20008410000 */
[----:B------:R-:W-:Y:S01]  /*0f40*/  FMUL.FTZ R106, R19, UR16 ;  /* 0x00000010136a7c20 */ /* 0x000fe20008410000 */
[----:B------:R-:W-:Y:S01]  /*0f50*/  FFMA.FTZ R88, R0, R3, RZ ;  /* 0x0000000300587223 */ /* 0x000fe200000100ff */
[----:B------:R-:W-:Y:S01]  /*0f60*/  SHF.R.U32.HI R98, RZ, 0x10, R99 ;  /* 0x00000010ff627819 */ /* 0x000fe20000011663 */
[----:B------:R-:W-:Y:S01]  /*0f70*/  FMUL.FTZ R18, R101, UR16 ;  /* 0x0000001065127c20 */ /* 0x000fe20008410000 */
[----:B------:R-:W-:Y:S01]  /*0f80*/  FMUL.FTZ R19, R20, UR16 ;  /* 0x0000001014137c20 */ /* 0x000fe20008410000 */
[----:B------:R-:W-:Y:S01]  /*0f90*/  FADD.FTZ R99, R10, -UR5 ;  /* 0x800000050a637e21 */ /* 0x000fe20008010000 */
[----:B------:R-:W-:Y:S01]  /*0fa0*/  FMUL.FTZ R20, R107, UR16 ;  /* 0x000000106b147c20 */ /* 0x000fe20008410000 */
[----:B------:R-:W-:-:S02]  /*0fb0*/  HADD2.F32 R125, -RZ, R92.H0_H0 ;  /* 0x2000005cff7d7230 */ /* 0x000fc40000004100 */
[----:B------:R-:W-:Y:S01]  /*0fc0*/  FMUL.FTZ R101, R84, R127 ;  /* 0x0000007f54657220 */ /* 0x000fe20000410000 */
[----:B------:R-:W-:Y:S02]  /*0fd0*/  HADD2.F32 R90, -RZ, R90.H0_H0 ;  /* 0x2000005aff5a7230 */ /* 0x000fe40000004100 */
[----:B------:R-:W-:Y:S01]  /*0fe0*/  FMUL.FTZ R107, R132, R131 ;  /* 0x00000083846b7220 */ /* 0x000fe20000410000 */
[----:B------:R-:W-:Y:S01]  /*0ff0*/  FADD.FTZ R84, R97, R100 ;  /* 0x0000006461547221 */ /* 0x000fe20000010000 */
[----:B------:R-:W-:Y:S01]  /*1000*/  FADD.FTZ R110, R7, -UR5 ;  /* 0x80000005076e7e21 */ /* 0x000fe20008010000 */
[----:B------:R-:W-:Y:S01]  /*1010*/  FFMA.FTZ R97, R119, R100, R88 ;  /* 0x0000006477617223 */ /* 0x000fe20000010058 */
[----:B------:R-:W-:Y:S01]  /*1020*/  SHF.R.U64 R123, R94, 0x10, R95 ;  /* 0x000000105e7b7819 */ /* 0x000fe2000000125f */
[----:B------:R-:W-:Y:S01]  /*1030*/  FMUL.FTZ R16, R99, UR16 ;  /* 0x0000001063107c20 */ /* 0x000fe20008410000 */
[----:B------:R-:W-:Y:S01]  /*1040*/  SHF.R.U64 R86, R34, 0x10, R35 ;  /* 0x0000001022567819 */ /* 0x000fe20000001223 */
[----:B------:R-:W-:Y:S01]  /*1050*/  FMUL.FTZ R99, R90, R125 ;  /* 0x0000007d5a637220 */ /* 0x000fe20000410000 */
[----:B------:R-:W-:Y:S01]  /*1060*/  FADD.FTZ R84, R84, R107 ;  /* 0x0000006b54547221 */ /* 0x000fe20000010000 */
[----:B------:R-:W-:Y:S01]  /*1070*/  SHF.R.U32.HI R94, RZ, 0x10, R95 ;  /* 0x00000010ff5e7819 */ /* 0x000fe2000001165f */
[----:B------:R-:W-:Y:S01]  /*1080*/  FMUL.FTZ R110, R110, UR16 ;  /* 0x000000106e6e7c20 */ /* 0x000fe20008410000 */
[----:B------:R-:W-:Y:S01]  /*1090*/  FFMA.FTZ R121, R12, R107, R97 ;  /* 0x0000006b0c797223 */ /* 0x000fe20000010061 */
[----:B------:R-:W-:-:S02]  /*10a0*/  HADD2.F32 R118, -RZ, R118.H0_H0 ;  /* 0x20000076ff767230 */ /* 0x000fc40000004100 */
[----:B------:R-:W-:Y:S01]  /*10b0*/  FADD.FTZ R13, R13, -UR5 ;  /* 0x800000050d0d7e21 */ /* 0x000fe20008010000 */
[----:B------:R-:W-:Y:S02]  /*10c0*/  HADD2.F32 R95, -RZ, R83.H0_H0 ;  /* 0x20000053ff5f7230 */ /* 0x000fe40000004100 */
[----:B------:R-:W-:Y:S01]  /*10d0*/  FADD.FTZ R84, R84, R99 ;  /* 0x0000006354547221 */ /* 0x000fe20000010000 */
[----:B------:R-:W-:Y:S02]  /*10e0*/  HADD2.F32 R123, -RZ, R123.H0_H0 ;  /* 0x2000007bff7b7230 */ /* 0x000fe40000004100 */
[----:B------:R-:W-:Y:S01]  /*10f0*/  FADD.FTZ R108, R9, -UR5 ;  /* 0x80000005096c7e21 */ /* 0x000fe20008010000 */
[----:B------:R-:W-:Y:S02]  /*1100*/  HADD2.F32 R86, -RZ, R86.H0_H0 ;  /* 0x20000056ff567230 */ /* 0x000fe40000004100 */
[----:B------:R-:W-:Y:S01]  /*1110*/  FFMA.FTZ R121, R110, R99, R121 ;  /* 0x000000636e797223 */ /* 0x000fe20000010079 */
[----:B------:R-:W-:Y:S01]  /*1120*/  FADD.FTZ R112, R23, -UR5 ;  /* 0x8000000517707e21 */ /* 0x000fe20008010000 */
[----:B------:R-:W-:Y:S01]  /*1130*/  SHF.R.U32.HI R22, RZ, 0x10, R35 ;  /* 0x00000010ff167819 */ /* 0x000fe20000011623 */
[----:B------:R-:W-:-:S02]  /*1140*/  HADD2.F32 R139, -RZ, R98.H0_H0 ;  /* 0x20000062ff8b7230 */ /* 0x000fc40000004100 */
[----:B------:R-:W-:Y:S01]  /*1150*/  FMUL.FTZ R98, R95, R118 ;  /* 0x000000765f627220 */ /* 0x000fe20000410000 */
[----:B------:R-:W-:Y:S01]  /*1160*/  FMUL.FTZ R115, R13, UR16 ;  /* 0x000000100d737c20 */ /* 0x000fe20008410000 */
[----:B------:R-:W-:Y:S01]  /*1170*/  FMUL.FTZ R95, R86, R123 ;  /* 0x0000007b565f7220 */ /* 0x000fe20000410000 */
[----:B------:R-:W-:Y:S01]  /*1180*/  FADD.FTZ R84, R84, R105 ;  /* 0x0000006954547221 */ /* 0x000fe20000010000 */
[----:B------:R-:W-:Y:S01]  /*1190*/  FADD.FTZ R109, R21, -UR5 ;  /* 0x80000005156d7e21 */ /* 0x000fe20008010000 */
[----:B------:R-:W-:Y:S01]  /*11a0*/  FMUL.FTZ R108, R108, UR16 ;  /* 0x000000106c6c7c20 */ /* 0x000fe20008410000 */
[----:B------:R-:W-:Y:S01]  /*11b0*/  FMUL.FTZ R13, R104, UR16 ;  /* 0x00000010680d7c20 */ /* 0x000fe20008410000 */
[----:B------:R-:W-:Y:S01]  /*11c0*/  FFMA.FTZ R121, R14, R105, R121 ;  /* 0x000000690e797223 */ /* 0x000fe20000010079 */
[----:B------:R-:W-:Y:S02]  /*11d0*/  HADD2.F32 R120, -RZ, R120.H0_H0 ;  /* 0x20000078ff787230 */ /* 0x000fe40000004100 */
[----:B------:R-:W-:Y:S01]  /*11e0*/  FMUL.FTZ R104, R112, UR16 ;  /* 0x0000001070687c20 */ /* 0x000fe20008410000 */
[----:B------:R-:W-:-:S02]  /*11f0*/  HADD2.F32 R124, -RZ, R124.H0_H0 ;  /* 0x2000007cff7c7230 */ /* 0x000fc40000004100 */
[----:B------:R-:W-:Y:S01]  /*1200*/  FADD.FTZ R84, R84, R95 ;  /* 0x0000005f54547221 */ /* 0x000fe20000010000 */
[----:B------:R-:W-:Y:S02]  /*1210*/  HADD2.F32 R93, -RZ, R81.H1_H1 ;  /* 0x30000051ff5d7230 */ /* 0x000fe40000004100 */
[----:B------:R-:W-:Y:S01]  /*1220*/  FADD.FTZ R117, R11, -UR5 ;  /* 0x800000050b757e21 */ /* 0x000fe20008010000 */
[----:B------:R-:W-:Y:S02]  /*1230*/  HADD2.F32 R21, -RZ, R79.H1_H1 ;  /* 0x3000004fff157230 */ /* 0x000fe40000004100 */
[----:B------:R-:W-:Y:S01]  /*1240*/  FFMA.FTZ R121, R108, R95, R121 ;  /* 0x0000005f6c797223 */ /* 0x000fe20000010079 */
[----:B------:R-:W-:Y:S02]  /*1250*/  HADD2.F32 R137, -RZ, R137.H0_H0 ;  /* 0x20000089ff897230 */ /* 0x000fe40000004100 */
[----:B------:R-:W-:Y:S01]  /*1260*/  FMUL.FTZ R117, R117, UR16 ;  /* 0x0000001075757c20 */ /* 0x000fe20008410000 */
[----:B------:R-:W-:-:S02]  /*1270*/  HADD2.F32 R8, -RZ, R79.H0_H0 ;  /* 0x2000004fff087230 */ /* 0x000fc40000004100 */
[----:B------:R-:W-:Y:S01]  /*1280*/  FMUL.FTZ R92, R21, R124 ;  /* 0x0000007c155c7220 */ /* 0x000fe20000410000 */
[----:B------:R-:W-:Y:S02]  /*1290*/  HADD2.F32 R112, -RZ, R94.H0_H0 ;  /* 0x2000005eff707230 */ /* 0x000fe40000004100 */
[----:B------:R-:W-:Y:S01]  /*12a0*/  FADD.FTZ R21, R84, R101 ;  /* 0x0000006554157221 */ /* 0x000fe20000010000 */
[----:B------:R-:W-:Y:S02]  /*12b0*/  HADD2.F32 R143, -RZ, R22.H0_H0 ;  /* 0x20000016ff8f7230 */ /* 0x000fe40000004100 */
[----:B------:R-:W-:Y:S01]  /*12c0*/  FMUL.FTZ R109, R109, UR16 ;  /* 0x000000106d6d7c20 */ /* 0x000fe20008410000 */
[----:B------:R-:W-:Y:S02]  /*12d0*/  HADD2.F32 R135, -RZ, R135.H0_H0 ;  /* 0x20000087ff877230 */ /* 0x000fe40000004100 */
[----:B------:R-:W-:Y:S01]  /*12e0*/  FMUL.FTZ R132, R12, R131 ;  /* 0x000000830c847220 */ /* 0x000fe20000410000 */
[----:B------:R-:W-:-:S02]  /*12f0*/  HADD2.F32 R10, -RZ, R83.H1_H1 ;  /* 0x30000053ff0a7230 */ /* 0x000fc40000004100 */
[----:B------:R-:W-:Y:S01]  /*1300*/  FMUL.FTZ R90, R143, R112 ;  /* 0x000000708f5a7220 */ /* 0x000fe20000410000 */
[----:B------:R-:W-:Y:S02]  /*1310*/  HADD2.F32 R126, -RZ, R96.H0_H0 ;  /* 0x20000060ff7e7230 */ /* 0x000fe40000004100 */
[----:B------:R-:W-:Y:S01]  /*1320*/  FMUL.FTZ R96, R93, R120 ;  /* 0x000000785d607220 */ /* 0x000fe20000410000 */
[----:B------:R-:W-:Y:S02]  /*1330*/  HADD2.F32 R9, -RZ, R82.H0_H0 ;  /* 0x20000052ff097230 */ /* 0x000fe40000004100 */
[----:B------:R-:W-:Y:S01]  /*1340*/  FMUL.FTZ R93, R8, R137 ;  /* 0x00000089085d7220 */ /* 0x000fe20000410000 */
[----:B------:R-:W-:Y:S01]  /*1350*/  FFMA.FTZ R8, R16, R101, R121 ;  /* 0x0000006510087223 */ /* 0x000fe20000010079 */
[----:B------:R-:W-:Y:S02]  /*1360*/  HADD2.F32 R122, -RZ, R122.H0_H0 ;  /* 0x2000007aff7a7230 */ /* 0x000fe40000004100 */
[----:B------:R-:W-:Y:S01]  /*1370*/  FMUL.FTZ R97, R10, R135 ;  /* 0x000000870a617220 */ /* 0x000fe20000410000 */
[----:B------:R-:W-:-:S02]  /*1380*/  HADD2.F32 R7, -RZ, R80.H1_H1 ;  /* 0x30000050ff077230 */ /* 0x000fc40000004100 */
[----:B------:R-:W-:Y:S01]  /*1390*/  FMUL.FTZ R86, R9, R126 ;  /* 0x0000007e09567220 */ /* 0x000fe20000410000 */
[----:B------:R-:W-:Y:S02]  /*13a0*/  HADD2.F32 R23, -RZ, R81.H0_H0 ;  /* 0x20000051ff177230 */ /* 0x000fe40000004100 */
[----:B------:R-:W-:Y:S01]  /*13b0*/  FADD.FTZ R10, R21, R90 ;  /* 0x0000005a150a7221 */ /* 0x000fe20000010000 */
[----:B------:R-:W-:Y:S02]  /*13c0*/  HADD2.F32 R128, -RZ, R128.H0_H0 ;  /* 0x20000080ff807230 */ /* 0x000fe40000004100 */
[----:B------:R-:W-:Y:S01]  /*13d0*/  FFMA.FTZ R9, R117, R90, R8 ;  /* 0x0000005a75097223 */ /* 0x000fe20000010008 */
[----:B------:R-:W-:Y:S02]  /*13e0*/  HADD2.F32 R11, -RZ, R82.H1_H1 ;  /* 0x30000052ff0b7230 */ /* 0x000fe40000004100 */
[----:B------:R-:W-:Y:S01]  /*13f0*/  FMUL.FTZ R94, R23, R122 ;  /* 0x0000007a175e7220 */ /* 0x000fe20000410000 */
[----:B------:R-:W-:-:S02]  /*1400*/  HADD2.F32 R6, -RZ, R80.H0_H0 ;  /* 0x20000050ff067230 */ /* 0x000fc40000004100 */
[----:B------:R-:W-:Y:S01]  /*1410*/  FMUL.FTZ R84, R7, R128 ;  /* 0x0000008007547220 */ /* 0x000fe20000410000 */
[----:B------:R-:W-:Y:S02]  /*1420*/  HADD2.F32 R116, -RZ, R116.H0_H0 ;  /* 0x20000074ff747230 */ /* 0x000fe40000004100 */
[----:B------:R-:W-:Y:S01]  /*1430*/  FADD.FTZ R7, R10, R97 ;  /* 0x000000610a077221 */ /* 0x000fe20000010000 */
[----:B------:R-:W-:Y:S02]  /*1440*/  HADD2.F32 R5, -RZ, R78.H1_H1 ;  /* 0x3000004eff057230 */ /* 0x000fe40000004100 */
[----:B------:R-:W-:Y:S01]  /*1450*/  FMUL.FTZ R23, R6, R139 ;  /* 0x0000008b06177220 */ /* 0x000fe20000410000 */
[----:B------:R-:W-:Y:S02]  /*1460*/  HADD2.F32 R130, -RZ, R130.H0_H0 ;  /* 0x20000082ff827230 */ /* 0x000fe40000004100 */
[----:B------:R-:W-:Y:S01]  /*1470*/  FMUL.FTZ R88, R11, R116 ;  /* 0x000000740b587220 */ /* 0x000fe20000410000 */
[----:B------:R-:W-:Y:S01]  /*1480*/  FFMA.FTZ R6, R18, R97, R9 ;  /* 0x0000006112067223 */ /* 0x000fe20000010009 */
[----:B------:R-:W-:-:S02]  /*1490*/  HADD2.F32 R4, -RZ, R78.H0_H0 ;  /* 0x2000004eff047230 */ /* 0x000fc40000004100 */
        /* <DEDUP_REMOVED lines=40> */
[----:B------:R-:W-:-:S02]  /*1720*/  FMUL.FTZ R159, R104, R141 ;  /* 0x0000008d689f7220 */ /* 0x000fc40000410000 */
[----:B------:R-:W-:Y:S01]  /*1730*/  FADD.FTZ R6, R6, R21 ;  /* 0x0000001506067221 */ /* 0x000fe20000010000 */
[----:B------:R-:W-:Y:S01]  /*1740*/  FFMA.FTZ R5, R104, R21, R5 ;  /* 0x0000001568057223 */ /* 0x000fe20000010005 */
[----:B------:R-:W-:Y:S06]  /*1750*/  BRA `(.L_x_1497) ;  /* 0x0000000c00807947 */ /* 0x000fec0003800000 */
.L_x_1496:
[--C-:B------:R-:W-:Y:S01]  /*1760*/  SHF.R.U64 R116, R96, 0x10, R97.reuse ;  /* 0x0000001060747819 */ /* 0x100fe20000001261 */
[----:B------:R-:W-:Y:S01]  /*1770*/  HADD2.F32 R139, -RZ, R29.H0_H0 ;  /* 0x2000001dff8b7230 */ /* 0x000fe20000004100 */
[----:B------:R-:W-:Y:S01]  /*1780*/  SHF.R.U32.HI R96, RZ, 0x10, R97 ;  /* 0x00000010ff607819 */ /* 0x000fe20000011661 */
[----:B------:R-:W-:Y:S01]  /*1790*/  HADD2.F32 R97, -RZ, R33.H0_H0 ;  /* 0x20000021ff617230 */ /* 0x000fe20000004100 */
[----:B------:R-:W-:Y:S01]  /*17a0*/  SHF.R.U64 R114, R92, 0x10, R93 ;  /* 0x000000105c727819 */ /* 0x000fe2000000125d */
[----:B------:R-:W-:Y:S01]  /*17b0*/  HADD2.F32 R141, -RZ, R30.H0_H0 ;  /* 0x2000001eff8d7230 */ /* 0x000fe20000004100 */
[--C-:B------:R-:W-:Y:S01]  /*17c0*/  SHF.R.U64 R92, R100, 0x10, R101.reuse ;  /* 0x00000010645c7819 */ /* 0x100fe20000001265 */
[----:B------:R-:W-:Y:S01]  /*17d0*/  FADD.FTZ R139, -R139, R14 ;  /* 0x0000000e8b8b7221 */ /* 0x000fe20000010100 */
[----:B------:R-:W-:Y:S01]  /*17e0*/  FADD.FTZ R126, -R97, R6 ;  /* 0x00000006617e7221 */ /* 0x000fe20000010100 */
[----:B------:R-:W-:Y:S01]  /*17f0*/  SHF.R.U32.HI R100, RZ, 0x10, R101 ;  /* 0x00000010ff647819 */ /* 0x000fe20000011665 */
[----:B------:R-:W-:Y:S01]  /*1800*/  HADD2.F32 R97, -RZ, R31.H0_H0 ;  /* 0x2000001fff617230 */ /* 0x000fe20000004100 */
[----:B------:R-:W-:Y:S01]  /*1810*/  SHF.R.U32.HI R14, RZ, 0x10, R33 ;  /* 0x00000010ff0e7819 */ /* 0x000fe20000011621 */
[----:B------:R-:W-:-:S02]  /*1820*/  HADD2.F32 R101, -RZ, R28.H0_H0 ;  /* 0x2000001cff657230 */ /* 0x000fc40000004100 */
[----:B------:R-:W-:Y:S01]  /*1830*/  FADD.FTZ R141, -R141, R8 ;  /* 0x000000088d8d7221 */ /* 0x000fe20000010100 */
[----:B------:R-:W-:Y:S02]  /*1840*/  HADD2.F32 R149, -RZ, R83.H0_H0 ;  /* 0x20000053ff957230 */ /* 0x000fe40000004100 */
[----:B------:R-:W-:Y:S01]  /*1850*/  FADD.FTZ R132, -R97, R10 ;  /* 0x0000000a61847221 */ /* 0x000fe20000010100 */
[----:B------:R-:W-:Y:S02]  /*1860*/  HADD2.F32 R109, -RZ, R27.H0_H0 ;  /* 0x2000001bff6d7230 */ /* 0x000fe40000004100 */
[----:B------:R-:W-:Y:S01]  /*1870*/  FADD.FTZ R10, -R101, R12 ;  /* 0x0000000c650a7221 */ /* 0x000fe20000010100 */
[----:B------:R-:W-:Y:S01]  /*1880*/  HADD2.F32 R101, -RZ, R26.H0_H0 ;  /* 0x2000001aff657230 */ /* 0x000fe20000004100 */
[----:B------:R-:W0:Y:S01]  /*1890*/  MUFU.RCP R104, R149 ;  /* 0x0000009500687308 */ /* 0x000e220000001000 */
[----:B------:R-:W-:Y:S02]  /*18a0*/  HADD2.F32 R84, -RZ, R83.H1_H1 ;  /* 0x30000053ff547230 */ /* 0x000fe40000004100 */
[----:B------:R-:W-:Y:S01]  /*18b0*/  FADD.FTZ R110, -R109, R18 ;  /* 0x000000126d6e7221 */ /* 0x000fe20000010100 */
[----:B------:R-:W-:-:S02]  /*18c0*/  HADD2.F32 R147, -RZ, R81.H1_H1 ;  /* 0x30000051ff937230 */ /* 0x000fc40000004100 */
[----:B------:R-:W-:Y:S01]  /*18d0*/  FADD.FTZ R8, -R101, R16 ;  /* 0x0000001065087221 */ /* 0x000fe20000010100 */
[----:B------:R-:W-:Y:S01]  /*18e0*/  HADD2.F32 R14, -RZ, R14.H0_H0 ;  /* 0x2000000eff0e7230 */ /* 0x000fe20000004100 */
[----:B------:R-:W-:Y:S01]  /*18f0*/  SHF.R.U64 R16, R36, 0x10, R37 ;  /* 0x0000001024107819 */ /* 0x000fe20000001225 */
[----:B------:R-:W-:Y:S01]  /*1900*/  HADD2.F32 R88, -RZ, R102.H0_H0 ;  /* 0x20000066ff587230 */ /* 0x000fe20000004100 */
[----:B------:R-:W1:Y:S01]  /*1910*/  MUFU.RCP R105, R84 ;  /* 0x0000005400697308 */ /* 0x000e620000001000 */
[----:B------:R-:W-:Y:S01]  /*1920*/  SHF.R.U64 R18, R30, 0x10, R31 ;  /* 0x000000101e127819 */ /* 0x000fe2000000121f */
[----:B------:R-:W-:Y:S01]  /*1930*/  FADD.FTZ R101, -R14, R7 ;  /* 0x000000070e657221 */ /* 0x000fe20000010100 */
[----:B------:R-:W-:Y:S01]  /*1940*/  HADD2.F32 R86, -RZ, R103.H1_H1 ;  /* 0x30000067ff567230 */ /* 0x000fe20000004100 */
[----:B------:R-:W-:Y:S01]  /*1950*/  SHF.R.U64 R123, R94, 0x10, R95 ;  /* 0x000000105e7b7819 */ /* 0x000fe2000000125f */
[----:B------:R-:W-:Y:S01]  /*1960*/  HADD2.F32 R7, -RZ, R16.H0_H0 ;  /* 0x20000010ff077230 */ /* 0x000fe20000004100 */
[----:B------:R-:W-:Y:S01]  /*1970*/  SHF.R.U64 R134, R28, 0x10, R29 ;  /* 0x000000101c867819 */ /* 0x000fe2000000121d */
[----:B------:R-:W-:Y:S01]  /*1980*/  HADD2.F32 R90, -RZ, R102.H1_H1 ;  /* 0x30000066ff5a7230 */ /* 0x000fe20000004100 */
[----:B------:R-:W2:Y:S01]  /*1990*/  MUFU.RCP R3, R147 ;  /* 0x0000009300037308 */ /* 0x000ea20000001000 */
[----:B------:R-:W-:Y:S01]  /*19a0*/  SHF.R.U32.HI R94, RZ, 0x10, R95 ;  /* 0x00000010ff5e7819 */ /* 0x000fe2000001165f */
[----:B------:R-:W-:Y:S01]  /*19b0*/  HADD2.F32 R16, -RZ, R18.H0_H0 ;  /* 0x20000012ff107230 */ /* 0x000fe20000004100 */
[----:B------:R-:W-:Y:S01]  /*19c0*/  SHF.R.U64 R12, R32, 0x10, R33 ;  /* 0x00000010200c7819 */ /* 0x000fe20000001221 */
[----:B------:R-:W-:Y:S01]  /*19d0*/  HADD2.F32 R95, -RZ, R32.H0_H0 ;  /* 0x20000020ff5f7230 */ /* 0x000fe20000004100 */
[----:B------:R-:W-:Y:S01]  /*19e0*/  SHF.R.U32.HI R18, RZ, 0x10, R31 ;  /* 0x00000010ff127819 */ /* 0x000fe2000001161f */
[----:B------:R-:W-:Y:S01]  /*19f0*/  HADD2.F32 R119, -RZ, R24.H0_H0 ;  /* 0x20000018ff777230 */ /* 0x000fe20000004100 */
[----:B------:R-:W-:Y:S01]  /*1a00*/  SHF.R.U32.HI R136, RZ, 0x10, R29 ;  /* 0x00000010ff887819 */ /* 0x000fe2000001161d */
[----:B------:R-:W3:Y:S01]  /*1a10*/  MUFU.RCP R108, R88 ;  /* 0x00000058006c7308 */ /* 0x000ee20000001000 */
[----:B------:R-:W-:Y:S01]  /*1a20*/  SHF.R.U32.HI R125, RZ, 0x10, R93 ;  /* 0x00000010ff7d7819 */ /* 0x000fe2000001165d */
[----:B------:R-:W-:Y:S01]  /*1a30*/  HADD2.F32 R93, -RZ, R81.H0_H0 ;  /* 0x20000051ff5d7230 */ /* 0x000fe20000004100 */
[--C-:B------:R-:W-:Y:S01]  /*1a40*/  SHF.R.U64 R128, R98, 0x10, R99.reuse ;  /* 0x0000001062807819 */ /* 0x100fe20000001263 */
[----:B------:R-:W-:Y:S01]  /*1a50*/  HADD2.F32 R134, -RZ, R134.H0_H0 ;  /* 0x20000086ff867230 */ /* 0x000fe20000004100 */
[----:B------:R-:W-:Y:S01]  /*1a60*/  SHF.R.U32.HI R98, RZ, 0x10, R99 ;  /* 0x00000010ff627819 */ /* 0x000fe20000011663 */
[----:B------:R-:W-:-:S02]  /*1a70*/  HADD2.F32 R155, -RZ, R25.H0_H0 ;  /* 0x20000019ff9b7230 */ /* 0x000fc40000004100 */
[----:B------:R-:W-:Y:S01]  /*1a80*/  FADD.FTZ R99, -R95, R4 ;  /* 0x000000045f637221 */ /* 0x000fe20000010100 */
[----:B------:R-:W4:Y:S01]  /*1a90*/  MUFU.RCP R107, R86 ;  /* 0x00000056006b7308 */ /* 0x000f220000001000 */
[----:B------:R-:W-:Y:S02]  /*1aa0*/  HADD2.F32 R12, -RZ, R12.H0_H0 ;  /* 0x2000000cff0c7230 */ /* 0x000fe40000004100 */
[----:B------:R-:W-:Y:S01]  /*1ab0*/  FADD.FTZ R112, -R119, R20 ;  /* 0x0000001477707221 */ /* 0x000fe20000010100 */
[----:B------:R-:W-:Y:S02]  /*1ac0*/  HADD2.F32 R18, -RZ, R18.H0_H0 ;  /* 0x20000012ff127230 */ /* 0x000fe40000004100 */
[----:B------:R-:W-:Y:S01]  /*1ad0*/  FADD.FTZ R134, -R134, R13 ;  /* 0x0000000d86867221 */ /* 0x000fe20000010100 */
[----:B------:R-:W-:Y:S02]  /*1ae0*/  HADD2.F32 R136, -RZ, R136.H0_H0 ;  /* 0x20000088ff887230 */ /* 0x000fe40000004100 */
[----:B------:R-:W-:Y:S01]  /*1af0*/  FADD.FTZ R20, -R155, R22 ;  /* 0x000000169b147221 */ /* 0x000fe20000010100 */
[----:B------:R-:W-:Y:S01]  /*1b00*/  HADD2.F32 R130, -RZ, R103.H0_H0 ;  /* 0x20000067ff827230 */ /* 0x000fe20000004100 */
[----:B------:R-:W5:Y:S01]  /*1b10*/  MUFU.RCP R117, R90 ;  /* 0x0000005a00757308 */ /* 0x000f620000001000 */
[----:B------:R-:W-:-:S02]  /*1b20*/  HADD2.F32 R153, -RZ, R79.H1_H1 ;  /* 0x3000004fff997230 */ /* 0x000fc40000004100 */
[----:B0-----:R-:W-:Y:S01]  /*1b30*/  FMUL.FTZ R13, R139, R104 ;  /* 0x000000688b0d7220 */ /* 0x001fe20000410000 */
[----:B------:R-:W-:Y:S01]  /*1b40*/  FADD.FTZ R119, -R12, R5 ;  /* 0x000000050c777221 */ /* 0x000fe20000010100 */
[----:B------:R-:W-:Y:S01]  /*1b50*/  SHF.R.U32.HI R22, RZ, 0x10, R37 ;  /* 0x00000010ff167819 */ /* 0x000fe20000011625 */
[----:B------:R-:W-:Y:S01]  /*1b60*/  FADD.FTZ R11, -R18, R11 ;  /* 0x0000000b120b7221 */ /* 0x000fe20000010100 */
[----:B------:R-:W-:Y:S01]  /*1b70*/  FADD.FTZ R104, -R136, R15 ;  /* 0x0000000f88687221 */ /* 0x000fe20000010100 */
[----:B------:R-:W-:Y:S01]  /*1b80*/  HADD2.F32 R121, -RZ, R82.H0_H0 ;  /* 0x20000052ff797230 */ /* 0x000fe20000004100 */
[----:B------:R-:W0:Y:S01]  /*1b90*/  MUFU.RCP R95, R93 ;  /* 0x0000005d005f7308 */ /* 0x000e220000001000 */
[----:B------:R-:W-:Y:S01]  /*1ba0*/  SHF.R.U64 R5, R34, 0x10, R35 ;  /* 0x0000001022057819 */ /* 0x000fe20000001223 */
[----:B-1----:R-:W-:Y:S01]  /*1bb0*/  FMUL.FTZ R18, R10, R105 ;  /* 0x000000690a127220 */ /* 0x002fe20000410000 */
[----:B--2---:R-:W-:Y:S01]  /*1bc0*/  FMUL.FTZ R15, R8, R3 ;  /* 0x00000003080f7220 */ /* 0x004fe20000410000 */
[--C-:B------:R-:W-:Y:S01]  /*1bd0*/  SHF.R.U64 R105, R26, 0x10, R27.reuse ;  /* 0x000000101a697819 */ /* 0x100fe2000000121b */
[----:B------:R-:W-:Y:S01]  /*1be0*/  HADD2.F32 R8, -RZ, R78.H0_H0 ;  /* 0x2000004eff087230 */ /* 0x000fe20000004100 */
[----:B------:R-:W-:Y:S01]  /*1bf0*/  SHF.R.U32.HI R138, RZ, 0x10, R27 ;  /* 0x00000010ff8a7819 */ /* 0x000fe2000001161b */
[----:B------:R-:W-:Y:S01]  /*1c00*/  HADD2.F32 R22, -RZ, R22.H0_H0 ;  /* 0x20000016ff167230 */ /* 0x000fe20000004100 */
[----:B------:R-:W1:Y:S01]  /*1c10*/  MUFU.RCP R0, R130 ;  /* 0x0000008200007308 */ /* 0x000e620000001000 */
[----:B------:R-:W-:-:S02]  /*1c20*/  HADD2.F32 R10, -RZ, R5.H0_H0 ;  /* 0x20000005ff0a7230 */ /* 0x000fc40000004100 */
[----:B---3--:R-:W-:Y:S01]  /*1c30*/  FMUL.FTZ R14, R141, R108 ;  /* 0x0000006c8d0e7220 */ /* 0x008fe20000410000 */
[----:B------:R-:W-:Y:S02]  /*1c40*/  HADD2.F32 R136, -RZ, R105.H0_H0 ;  /* 0x20000069ff887230 */ /* 0x000fe40000004100 */
[----:B------:R-:W-:Y:S01]  /*1c50*/  FADD.FTZ R9, -R16, R9 ;  /* 0x0000000910097221 */ /* 0x000fe20000010100 */
[----:B----4-:R-:W-:Y:S01]  /*1c60*/  FMUL.FTZ R16, R132, R107 ;  /* 0x0000006b84107220 */ /* 0x010fe20000410000 */
[----:B------:R-:W-:Y:S01]  /*1c70*/  SHF.R.U32.HI R105, RZ, 0x10, R25 ;  /* 0x00000010ff697819 */ /* 0x000fe20000011619 */
[----:B-----5:R-:W-:Y:S01]  /*1c80*/  FMUL.FTZ R12, R126, R117 ;  /* 0x000000757e0c7220 */ /* 0x020fe20000410000 */
[----:B------:R-:W2:Y:S01]  /*1c90*/  MUFU.RCP R97, R153 ;  /* 0x0000009900617308 */ /* 0x000ea20000001000 */
[----:B------:R-:W-:Y:S01]  /*1ca0*/  FADD.FTZ R136, -R136, R17 ;  /* 0x0000001188887221 */ /* 0x000fe20000010100 */
[----:B------:R-:W-:Y:S02]  /*1cb0*/  HADD2.F32 R138, -RZ, R138.H0_H0 ;  /* 0x2000008aff8a7230 */ /* 0x000fe40000004100 */
[----:B0-----:R-:W-:Y:S01]  /*1cc0*/  FMUL.FTZ R17, R110, R95 ;  /* 0x0000005f6e117220 */ /* 0x001fe20000410000 */
[----:B------:R-:W-:Y:S01]  /*1cd0*/  HADD2.F32 R6, -RZ, R79.H0_H0 ;  /* 0x2000004fff067230 */ /* 0x000fe20000004100 */
[----:B------:R-:W-:Y:S01]  /*1ce0*/  SHF.R.U32.HI R5, RZ, 0x10, R35 ;  /* 0x00000010ff057819 */ /* 0x000fe20000011623 */
[----:B------:R-:W-:-:S02]  /*1cf0*/  HADD2.F32 R110, -RZ, R105.H0_H0 ;  /* 0x20000069ff6e7230 */ /* 0x000fc40000004100 */
[----:B------:R-:W-:Y:S01]  /*1d00*/  FADD.FTZ R95, -R138, R19 ;  /* 0x000000138a5f7221 */ /* 0x000fe20000010100 */
[----:B------:R-:W0:Y:S01]  /*1d10*/  MUFU.RCP R113, R121 ;  /* 0x0000007900717308 */ /* 0x000e220000001000 */
[----:B-1----:R-:W-:Y:S01]  /*1d20*/  FMUL.FTZ R0, R99, R0 ;  /* 0x0000000063007220 */ /* 0x002fe20000410000 */
[----:B------:R-:W-:Y:S01]  /*1d30*/  HADD2.F32 R133, -RZ, R133.H0_H0 ;  /* 0x20000085ff857230 */ /* 0x000fe20000004100 */
[----:B------:R-:W-:Y:S01]  /*1d40*/  SHF.R.U64 R140, R24, 0x10, R25 ;  /* 0x00000010188c7819 */ /* 0x000fe20000001219 */
[----:B------:R-:W-:Y:S02]  /*1d50*/  HADD2.F32 R4, -RZ, R80.H0_H0 ;  /* 0x20000050ff047230 */ /* 0x000fe40000004100 */
[----:B------:R-:W-:Y:S02]  /*1d60*/  HADD2.F32 R114, -RZ, R114.H0_H0 ;  /* 0x20000072ff727230 */ /* 0x000fe40000004100 */
[----:B------:R-:W1:Y:S01]  /*1d70*/  MUFU.RCP R3, R8 ;  /* 0x0000000800037308 */ /* 0x000e620000001000 */
[----:B--2---:R-:W-:Y:S01]  /*1d80*/  FMUL.FTZ R19, R112, R97 ;  /* 0x0000006170137220 */ /* 0x004fe20000410000 */
[----:B------:R-:W-:Y:S01]  /*1d90*/  FADD.FTZ R112, -R110, R23 ;  /* 0x000000176e707221 */ /* 0x000fe20000010100 */
[----:B------:R-:W-:-:S02]  /*1da0*/  HADD2.F32 R131, -RZ, R131.H0_H0 ;  /* 0x20000083ff837230 */ /* 0x000fc40000004100 */
[----:B------:R-:W-:Y:S02]  /*1db0*/  HADD2.F32 R129, -RZ, R129.H0_H0 ;  /* 0x20000081ff817230 */ /* 0x000fe40000004100 */
[----:B------:R-:W-:Y:S01]  /*1dc0*/  HADD2.F32 R141, -RZ, R100.H0_H0 ;  /* 0x20000064ff8d7230 */ /* 0x000fe20000004100 */
[----:B------:R-:W2:Y:S01]  /*1dd0*/  MUFU.RCP R108, R22 ;  /* 0x00000016006c7308 */ /* 0x000ea20000001000 */
[----:B0-----:R-:W-:Y:S01]  /*1de0*/  FMUL.FTZ R113, R104, R113 ;  /* 0x0000007168717220 */ /* 0x001fe20000410000 */
[----:B------:R-:W-:Y:S01]  /*1df0*/  FMUL.FTZ R100, R7, R114 ;  /* 0x0000007207647220 */ /* 0x000fe20000410000 */
[----:B------:R-:W-:Y:S02]  /*1e00*/  HADD2.F32 R5, -RZ, R5.H0_H0 ;  /* 0x20000005ff057230 */ /* 0x000fe40000004100 */
[----:B------:R-:W-:Y:S01]  /*1e10*/  FMUL.FTZ R107, R90, R131 ;  /* 0x000000835a6b7220 */ /* 0x000fe20000410000 */
[----:B------:R-:W-:Y:S02]  /*1e20*/  HADD2.F32 R125, -RZ, R125.H0_H0 ;  /* 0x2000007dff7d7230 */ /* 0x000fe40000004100 */
[----:B------:R-:W-:Y:S01]  /*1e30*/  FMUL.FTZ R105, R88, R129 ;  /* 0x0000008158697220 */ /* 0x000fe20000410000 */
[----:B------:R-:W-:Y:S01]  /*1e40*/  HADD2.F32 R143, -RZ, R82.H1_H1 ;  /* 0x30000052ff8f7230 */ /* 0x000fe20000004100 */
[----:B------:R-:W0:Y:S01]  /*1e50*/  MUFU.RCP R132, R10 ;  /* 0x0000000a00847308 */ /* 0x000e220000001000 */
[----:B-1----:R-:W-:Y:S01]  /*1e60*/  FMUL.FTZ R104, R112, R3 ;  /* 0x0000000370687220 */ /* 0x002fe20000410000 */
[----:B------:R-:W-:Y:S01]  /*1e70*/  FMUL.FTZ R3, R130, R133 ;  /* 0x0000008582037220 */ /* 0x000fe20000410000 */
[----:B------:R-:W-:-:S02]  /*1e80*/  HADD2.F32 R123, -RZ, R123.H0_H0 ;  /* 0x2000007bff7b7230 */ /* 0x000fc40000004100 */
[----:B------:R-:W-:Y:S02]  /*1e90*/  HADD2.F32 R127, -RZ, R127.H0_H0 ;  /* 0x2000007fff7f7230 */ /* 0x000fe40000004100 */
[----:B------:R-:W-:Y:S01]  /*1ea0*/  FMUL.FTZ R159, R141, R104 ;  /* 0x000000688d9f7220 */ /* 0x000fe20000410000 */
[----:B------:R-:W-:Y:S01]  /*1eb0*/  HADD2.F32 R112, -RZ, R94.H0_H0 ;  /* 0x2000005eff707230 */ /* 0x000fe20000004100 */
[----:B------:R1:W3:Y:S01]  /*1ec0*/  MUFU.RCP R126, R7 ;  /* 0x00000007007e7308 */ /* 0x0002e20000001000 */
[----:B--2---:R-:W-:Y:S01]  /*1ed0*/  FMUL.FTZ R110, R101, R108 ;  /* 0x0000006c656e7220 */ /* 0x004fe20000410000 */
[----:B------:R-:W-:Y:S01]  /*1ee0*/  FMUL.FTZ R101, R86, R127 ;  /* 0x0000007f56657220 */ /* 0x000fe20000410000 */
[----:B------:R-:W-:Y:S02]  /*1ef0*/  HADD2.F32 R122, -RZ, R122.H0_H0 ;  /* 0x2000007aff7a7230 */ /* 0x000fe40000004100 */
[----:B------:R-:W-:Y:S02]  /*1f00*/  HADD2.F32 R137, -RZ, R137.H0_H0 ;  /* 0x20000089ff897230 */ /* 0x000fe40000004100 */
[----:B------:R-:W-:Y:S01]  /*1f10*/  HADD2.F32 R135, -RZ, R135.H0_H0 ;  /* 0x20000087ff877230 */ /* 0x000fe20000004100 */
[----:B------:R-:W2:Y:S01]  /*1f20*/  MUFU.RCP R99, R6 ;  /* 0x0000000600637308 */ /* 0x000ea20000001000 */
[----:B0-----:R-:W-:Y:S01]  /*1f30*/  FMUL.FTZ R108, R9, R132 ;  /* 0x00000084096c7220 */ /* 0x001fe20000410000 */
[----:B------:R-:W-:Y:S01]  /*1f40*/  FADD.FTZ R9, RZ, R3 ;  /* 0x00000003ff097221 */ /* 0x000fe20000010000 */
[----:B-1----:R-:W-:Y:S01]  /*1f50*/  FFMA.FTZ R7, R3, R0, RZ ;  /* 0x0000000003077223 */ /* 0x002fe200000100ff */
[----:B------:R-:W-:Y:S01]  /*1f60*/  FMUL.FTZ R94, R93, R122 ;  /* 0x0000007a5d5e7220 */ /* 0x000fe20000410000 */
[----:B------:R-:W-:-:S02]  /*1f70*/  HADD2.F32 R145, -RZ, R80.H1_H1 ;  /* 0x30000050ff917230 */ /* 0x000fc40000004100 */
[----:B------:R-:W-:Y:S01]  /*1f80*/  FADD.FTZ R90, R9, R100 ;  /* 0x00000064095a7221 */ /* 0x000fe20000010000 */
[----:B------:R-:W-:Y:S01]  /*1f90*/  HADD2.F32 R116, -RZ, R116.H0_H0 ;  /* 0x20000074ff747230 */ /* 0x000fe20000004100 */
[----:B------:R-:W0:Y:S01]  /*1fa0*/  MUFU.RCP R106, R4 ;  /* 0x00000004006a7308 */ /* 0x000e220000001000 */
[----:B---3--:R-:W-:Y:S01]  /*1fb0*/  FMUL.FTZ R119, R119, R126 ;  /* 0x0000007e77777220 */ /* 0x008fe20000410000 */
[----:B------:R-:W-:Y:S01]  /*1fc0*/  FADD.FTZ R90, R90, R107 ;  /* 0x0000006b5a5a7221 */ /* 0x000fe20000010000 */
[----:B------:R-:W-:Y:S01]  /*1fd0*/  FMUL.FTZ R93, R6, R137 ;  /* 0x00000089065d7220 */ /* 0x000fe20000410000 */
[----:B------:R-:W-:Y:S01]  /*1fe0*/  FMUL.FTZ R97, R84, R135 ;  /* 0x0000008754617220 */ /* 0x000fe20000410000 */
[----:B------:R-:W-:Y:S01]  /*1ff0*/  FFMA.FTZ R88, R100, R119, R7 ;  /* 0x0000007764587223 */ /* 0x000fe20000010007 */
[----:B------:R-:W-:Y:S02]  /*2000*/  HADD2.F32 R118, -RZ, R118.H0_H0 ;  /* 0x20000076ff767230 */ /* 0x000fe40000004100 */
[-C--:B------:R-:W-:Y:S01]  /*2010*/  FMUL.FTZ R132, R131, R12.reuse ;  /* 0x0000000c83847220 */ /* 0x080fe20000410000 */
[----:B------:R-:W1:Y:S01]  /*2020*/  MUFU.RCP R142, R5 ;  /* 0x00000005008e7308 */ /* 0x000e620000001000 */
[----:B--2---:R-:W-:Y:S01]  /*2030*/  FMUL.FTZ R20, R20, R99 ;  /* 0x0000006314147220 */ /* 0x004fe20000410000 */
[----:B------:R-:W-:Y:S01]  /*2040*/  FMUL.FTZ R99, R22, R125 ;  /* 0x0000007d16637220 */ /* 0x000fe20000410000 */
[----:B------:R-:W-:Y:S01]  /*2050*/  FFMA.FTZ R88, R107, R12, R88 ;  /* 0x0000000c6b587223 */ /* 0x000fe20000010058 */
[----:B------:R-:W-:-:S02]  /*2060*/  HADD2.F32 R126, -RZ, R96.H0_H0 ;  /* 0x20000060ff7e7230 */ /* 0x000fc40000004100 */
[----:B------:R-:W-:Y:S01]  /*2070*/  FMUL.FTZ R138, R135, R18 ;  /* 0x00000012878a7220 */ /* 0x000fe20000410000 */
[----:B------:R-:W-:Y:S01]  /*2080*/  FADD.FTZ R90, R90, R99 ;  /* 0x000000635a5a7221 */ /* 0x000fe20000010000 */
[----:B------:R-:W-:Y:S01]  /*2090*/  FFMA.FTZ R88, R99, R110, R88 ;  /* 0x0000006e63587223 */ /* 0x000fe20000010058 */
[----:B------:R-:W2:Y:S01]  /*20a0*/  MUFU.RCP R115, R143 ;  /* 0x0000008f00737308 */ /* 0x000ea20000001000 */
[----:B0-----:R-:W-:Y:S01]  /*20b0*/  FMUL.FTZ R106, R95, R106 ;  /* 0x0000006a5f6a7220 */ /* 0x001fe20000410000 */
        /* <DEDUP_REMOVED lines=8> */
[----:B-1----:R-:W-:Y:S01]  /*2140*/  FMUL.FTZ R117, R11, R142 ;  /* 0x0000008e0b757220 */ /* 0x002fe20000410000 */
[----:B------:R-:W-:Y:S01]  /*2150*/  FADD.FTZ R7, R10, R101 ;  /* 0x000000650a077221 */ /* 0x000fe20000010000 */
[----:B------:R-:W-:Y:S01]  /*2160*/  FFMA.FTZ R5, R101, R16, R88 ;  /* 0x0000001065057223 */ /* 0x000fe20000010058 */
[----:B------:R-:W0:Y:S01]  /*2170*/  MUFU.RCP R111, R145 ;  /* 0x00000091006f7308 */ /* 0x000e220000001000 */
[----:B------:R-:W-:Y:S01]  /*2180*/  FMUL.FTZ R88, R143, R116 ;  /* 0x000000748f587220 */ /* 0x000fe20000410000 */
[----:B------:R-:W-:Y:S01]  /*2190*/  FADD.FTZ R10, R7, R90 ;  /* 0x0000005a070a7221 */ /* 0x000fe20000010000 */
[----:B------:R-:W-:Y:S01]  /*21a0*/  FFMA.FTZ R6, R90, R117, R5 ;  /* 0x000000755a067223 */ /* 0x000fe20000010005 */
[----:B--2---:R-:W-:Y:S01]  /*21b0*/  FMUL.FTZ R115, R134, R115 ;  /* 0x0000007386737220 */ /* 0x004fe20000410000 */
[----:B------:R-:W-:-:S02]  /*21c0*/  HADD2.F32 R120, -RZ, R120.H0_H0 ;  /* 0x20000078ff787230 */ /* 0x000fc40000004100 */
[----:B------:R-:W-:Y:S01]  /*21d0*/  FADD.FTZ R7, R10, R97 ;  /* 0x000000610a077221 */ /* 0x000fe20000010000 */
[----:B------:R-:W-:Y:S01]  /*21e0*/  FFMA.FTZ R5, R97, R18, R6 ;  /* 0x0000001261057223 */ /* 0x000fe20000010006 */
[----:B------:R-:W-:Y:S01]  /*21f0*/  FMUL.FTZ R86, R121, R126 ;  /* 0x0000007e79567220 */ /* 0x000fe20000410000 */
[----:B------:R-:W-:Y:S02]  /*2200*/  HADD2.F32 R151, -RZ, R78.H1_H1 ;  /* 0x3000004eff977230 */ /* 0x000fe40000004100 */
[----:B------:R-:W-:Y:S01]  /*2210*/  FADD.FTZ R9, R7, R88 ;  /* 0x0000005807097221 */ /* 0x000fe20000010000 */
[----:B------:R-:W-:Y:S01]  /*2220*/  FFMA.FTZ R5, R88, R115, R5 ;  /* 0x0000007358057223 */ /* 0x000fe20000010005 */
[----:B------:R-:W-:Y:S02]  /*2230*/  HADD2.F32 R128, -RZ, R128.H0_H0 ;  /* 0x20000080ff807230 */ /* 0x000fe40000004100 */
[----:B------:R-:W-:Y:S01]  /*2240*/  FMUL.FTZ R96, R147, R120 ;  /* 0x0000007893607220 */ /* 0x000fe20000410000 */
[----:B------:R-:W-:Y:S01]  /*2250*/  FADD.FTZ R9, R9, R98 ;  /* 0x0000006209097221 */ /* 0x000fe20000010000 */
[----:B------:R-:W-:Y:S01]  /*2260*/  FFMA.FTZ R5, R98, R13, R5 ;  /* 0x0000000d62057223 */ /* 0x000fe20000010005 */
[----:B------:R-:W1:Y:S01]  /*2270*/  MUFU.RCP R109, R151 ;  /* 0x00000097006d7308 */ /* 0x000e620000001000 */
[----:B0-----:R-:W-:Y:S01]  /*2280*/  FMUL.FTZ R111, R136, R111 ;  /* 0x0000006f886f7220 */ /* 0x001fe20000410000 */
        /* <DEDUP_REMOVED lines=11> */
[----:B------:R-:W-:Y:S01]  /*2340*/  FADD.FTZ R140, -R140, R21 ;  /* 0x000000158c8c7221 */ /* 0x000fe20000010100 */
        /* <DEDUP_REMOVED lines=32> */
[----:B------:R-:W-:-:S07]  /*2550*/  FFMA.FTZ R5, R21, R104, R4 ;  /* 0x0000006815057223 */ /* 0x000fce0000010004 */
.L_x_1497:
[----:B------:R-:W0:Y:S01]  /*2560*/  SHFL.DOWN PT, R11, R6, 0x10, 0x1f ;  /* 0x0a001f00060b7f89 */ /* 0x000e2200000e0000 */
[----:B------:R-:W1:Y:S01]  /*2570*/  S2UR UR6, SR_CgaCtaId ;  /* 0x00000000000679c3 */ /* 0x000e620000008800 */
[----:B------:R-:W-:Y:S01]  /*2580*/  UMOV UR5, 0x400 ;  /* 0x0000040000057882 */ /* 0x000fe20000000000 */
[----:B------:R-:W-:Y:S01]  /*2590*/  VOTEU.ANY UP0, P1 ;  /* 0x0000000000ff7886 */ /* 0x000fe20000800100 */
[----:B------:R-:W2:Y:S01]  /*25a0*/  SHFL.DOWN PT, R4, R5, 0x10, 0x1f ;  /* 0x0a001f0005047f89 */ /* 0x000ea200000e0000 */
[----:B------:R-:W-:Y:S01]  /*25b0*/  BSSY.RECONVERGENT B0, `(.L_x_1498) ;  /* 0x000002f000007945 */ /* 0x000fe20003800200 */
[----:B------:R-:W-:Y:S01]  /*25c0*/  FADD.FTZ R2, R7, R2 ;  /* 0x0000000207027221 */ /* 0x000fe20000010000 */
[----:B------:R-:W-:Y:S01]  /*25d0*/  FADD.FTZ R38, R9, R38 ;  /* 0x0000002609267221 */ /* 0x000fe20000010000 */
[----:B------:R-:W3:Y:S01]  /*25e0*/  S2R R150, SR_TID.X ;  /* 0x0000000000967919 */ /* 0x000ee20000002100 */
[----:B0-----:R-:W-:Y:S01]  /*25f0*/  FADD.FTZ R11, R11, R6 ;  /* 0x000000060b0b7221 */ /* 0x001fe20000010000 */
[----:B-1----:R-:W-:Y:S01]  /*2600*/  ULEA UR5, UR6, UR5, 0x18 ;  /* 0x0000000506057291 */ /* 0x002fe2000f8ec0ff */
[----:B--2---:R-:W-:-:S03]  /*2610*/  FADD.FTZ R4, R4, R5 ;  /* 0x0000000504047221 */ /* 0x004fc60000010000 */
[----:B------:R-:W0:Y:S01]  /*2620*/  SHFL.DOWN PT, R8, R11, 0x8, 0x1f ;  /* 0x09001f000b087f89 */ /* 0x000e2200000e0000 */
[----:B------:R-:W-:-:S03]  /*2630*/  UIADD3 UR6, UPT, UPT, UR5, 0x20, URZ ;  /* 0x0000002005067890 */ /* 0x000fc6000fffe0ff */
[----:B------:R-:W1:Y:S01]  /*2640*/  SHFL.DOWN PT, R121, R4, 0x8, 0x1f ;  /* 0x09001f0004797f89 */ /* 0x000e6200000e0000 */
[----:B------:R-:W-:Y:S01]  /*2650*/  USEL UR6, UR6, UR5, UP0 ;  /* 0x0000000506067287 */ /* 0x000fe20008000000 */
[----:B---3--:R-:W-:Y:S01]  /*2660*/  ISETP.NE.AND P0, PT, R150, RZ, PT ;  /* 0x000000ff9600720c */ /* 0x008fe20003f05270 */
[----:B0-----:R-:W-:Y:S01]  /*2670*/  FADD.FTZ R8, R11, R8 ;  /* 0x000000080b087221 */ /* 0x001fe20000010000 */
[----:B-1----:R-:W-:-:S04]  /*2680*/  FADD.FTZ R121, R4, R121 ;  /* 0x0000007904797221 */ /* 0x002fc80000010000 */
[----:B------:R-:W0:Y:S04]  /*2690*/  SHFL.DOWN PT, R161, R8, 0x4, 0x1f ;  /* 0x08801f0008a17f89 */ /* 0x000e2800000e0000 */
[----:B------:R-:W1:Y:S01]  /*26a0*/  SHFL.DOWN PT, R10, R121, 0x4, 0x1f ;  /* 0x08801f00790a7f89 */ /* 0x000e6200000e0000 */
[----:B0-----:R-:W-:Y:S01]  /*26b0*/  FADD.FTZ R161, R8, R161 ;  /* 0x000000a108a17221 */ /* 0x001fe20000010000 */
[----:B-1----:R-:W-:-:S04]  /*26c0*/  FADD.FTZ R10, R121, R10 ;  /* 0x0000000a790a7221 */ /* 0x002fc80000010000 */
[----:B------:R-:W0:Y:S01]  /*26d0*/  SHFL.DOWN PT, R6, R161, 0x2, 0x1f ;  /* 0x08401f00a1067f89 */ /* 0x000e2200000e0000 */
[----:B------:R-:W-:-:S03]  /*26e0*/  LOP3.LUT P2, R121, R150, 0x1f, RZ, 0xc0, !PT ;  /* 0x0000001f96797812 */ /* 0x000fc6000784c0ff */
[----:B------:R-:W1:Y:S01]  /*26f0*/  SHFL.DOWN PT, R5, R10, 0x2, 0x1f ;  /* 0x08401f000a057f89 */ /* 0x000e6200000e0000 */
[----:B0-----:R-:W-:Y:S01]  /*2700*/  FADD.FTZ R6, R161, R6 ;  /* 0x00000006a1067221 */ /* 0x001fe20000010000 */
[----:B-1----:R-:W-:-:S08]  /*2710*/  FADD.FTZ R11, R10, R5 ;  /* 0x000000050a0b7221 */ /* 0x002fd00000010000 */
[----:B------:R-:W-:Y:S01]  /*2720*/  @!P2 SHF.R.U32.HI R10, RZ, 0x2, R150 ;  /* 0x00000002ff0aa819 */ /* 0x000fe20000011696 */
[----:B------:R-:W0:Y:S04]  /*2730*/  SHFL.DOWN PT, R5, R6, 0x1, 0x1f ;  /* 0x08201f0006057f89 */ /* 0x000e2800000e0000 */
[----:B------:R-:W1:Y:S01]  /*2740*/  SHFL.DOWN PT, R8, R11, 0x1, 0x1f ;  /* 0x08201f000b087f89 */ /* 0x000e6200000e0000 */
[----:B0-----:R-:W-:Y:S01]  /*2750*/  FADD.FTZ R4, R6, R5 ;  /* 0x0000000506047221 */ /* 0x001fe20000010000 */
[----:B------:R-:W-:Y:S01]  /*2760*/  @!P2 LOP3.LUT R6, R10, 0xf8, RZ, 0xc0, !PT ;  /* 0x000000f80a06a812 */ /* 0x000fe200078ec0ff */
[----:B-1----:R-:W-:Y:S01]  /*2770*/  FADD.FTZ R5, R11, R8 ;  /* 0x000000080b057221 */ /* 0x002fe20000010000 */
[----:B------:R-:W-:-:S04]  /*2780*/  CS2R R10, SRZ ;  /* 0x00000000000a7805 */ /* 0x000fc8000001ff00 */
        /* <DEDUP_REMOVED lines=17> */
.L_x_1499:
[----:B------:R-:W-:Y:S05]  /*28a0*/  BSYNC.RECONVERGENT B0 ;  /* 0x0000000000007941 */ /* 0x000fea0003800200 */
.L_x_1498:
        /* <DEDUP_REMOVED lines=50> */
[----:B------:R-:W-:Y:S01]  /*2bd0*/  ISETP.GT.U32.AND P2, PT, R121, 0x4, PT ;  /* 0x000000047900780c */ /* 0x000fe20003f44070 */
[----:B------:R-:W-:Y:S01]  /*2be0*/  FADD.FTZ R74, R125, R74 ;  /* 0x0000004a7d4a7221 */ /* 0x000fe20000010000 */
[----:B------:R0:W-:Y:S01]  /*2bf0*/  @!P0 STG.E.64 desc[UR14][R6.64], R10 ;  /* 0x0000000a06008986 */ /* 0x0001e2000c101b0e */
[----:B------:R-:W-:Y:S01]  /*2c00*/  FADD.FTZ R75, R131, R75 ;  /* 0x0000004b834b7221 */ /* 0x000fe20000010000 */
[----:B------:R-:W-:Y:S01]  /*2c10*/  FADD.FTZ R76, R114, R76 ;  /* 0x0000004c724c7221 */ /* 0x000fe20000010000 */
[----:B------:R-:W-:Y:S01]  /*2c20*/  FADD.FTZ R77, R133, R77 ;  /* 0x0000004d854d7221 */ /* 0x000fe20000010000 */
[----:B------:R-:W-:Y:S01]  /*2c30*/  IMAD R9, R8, 0xc80, R65 ;  /* 0x00000c8008097824 */ /* 0x000fe200078e0241 */
        /* <DEDUP_REMOVED lines=21> */
.L_x_1501:
[----:B------:R-:W2:Y:S04]  /*2d90*/  LDG.E.STRONG.GPU R8, desc[UR14][R6.64] ;  /* 0x0000000e06087981 */ /* 0x000ea8000c1ef900 */
[----:B--2---:R-:W-:Y:S01]  /*2da0*/  CCTL.IVALL ;  /* 0x00000000ff00798f */ /* 0x004fe20002000000 */
[----:B------:R-:W-:Y:S05]  /*2db0*/  YIELD ;  /* 0x0000000000007946 */ /* 0x000fea0003800000 */
[----:B------:R-:W-:-:S13]  /*2dc0*/  ISETP.NE.AND P0, PT, R8, R11, PT ;  /* 0x0000000b0800720c */ /* 0x000fda0003f05270 */
[----:B------:R-:W-:Y:S05]  /*2dd0*/  @P0 BRA `(.L_x_1501) ;  /* 0xfffffffc00ec0947 */ /* 0x000fea000383ffff */
.L_x_1500:
        /* <DEDUP_REMOVED lines=144> */
.L_x_1493:
        /* <DEDUP_REMOVED lines=29> */
.L_x_1503:
        /* <DEDUP_REMOVED lines=13> */
.L_x_3102:


//--------------------- .text._ZN10layer_norm22ln_bwd_finalize_kernelINS_22Kernel_traits_finalizeILj12800E6__halfS2_S2_fjLj1024ELj4ENS_18Kernel_traits_baseILj12800ES2_S2_S2_fjLj1024EEEEEEEvNS_9BwdParamsE --------------------------
	.section	.text._ZN10layer_norm22ln_bwd_finalize_kernelINS_22Kernel_traits_finalizeILj12800E6__halfS2_S2_fjLj1024ELj4ENS_18Kernel_traits_baseILj12800ES2_S2_S2_fjLj1024EEEEEEEvNS_9BwdParamsE,"ax",@progbits
	.align	128
        .global         _ZN10layer_norm22ln_bwd_finalize_kernelINS_22Kernel_traits_finalizeILj12800E6__halfS2_S2_fjLj1024ELj4ENS_18Kernel_traits_baseILj12800ES2_S2_S2_fjLj1024EEEEEEEvNS_9BwdParamsE
        .type           _ZN10layer_norm22ln_bwd_finalize_kernelINS_22Kernel_traits_finalizeILj12800E6__halfS2_S2_fjLj1024ELj4ENS_18Kernel_traits_baseILj12800ES2_S2_S2_fjLj1024EEEEEEEvNS_9BwdParamsE,@function
        .size           _ZN10layer_norm22ln_bwd_finalize_kernelINS_22Kernel_traits_finalizeILj12800E6__halfS2_S2_fjLj1024ELj4ENS_18Kernel_traits_baseILj12800ES2_S2_S2_fjLj1024EEEEEEEvNS_9BwdParamsE,(.L_x_3103 - _ZN10layer_norm22ln_bwd_finalize_kernelINS_22Kernel_traits_finalizeILj12800E6__halfS2_S2_fjLj1024ELj4ENS_18Kernel_traits_baseILj12800ES2_S2_S2_fjLj1024EEEEEEEvNS_9BwdParamsE)
        .other          _ZN10layer_norm22ln_bwd_finalize_kernelINS_22Kernel_traits_finalizeILj12800E6__halfS2_S2_fjLj1024ELj4ENS_18Kernel_traits_baseILj12800ES2_S2_S2_fjLj1024EEEEEEEvNS_9BwdParamsE,@"STO_CUDA_ENTRY STV_DEFAULT"
_ZN10layer_norm22ln_bwd_finalize_kernelINS_22Kernel_traits_finalizeILj12800E6__halfS2_S2_fjLj1024ELj4ENS_18Kernel_traits_baseILj12800ES2_S2_S2_fjLj1024EEEEEEEvNS_9BwdParamsE:
.text._ZN10layer_norm22ln_bwd_finalize_kernelINS_22Kernel_traits_finalizeILj12800E6__halfS2_S2_fjLj1024ELj4ENS_18Kernel_traits_baseILj12800ES2_S2_S2_fjLj1024EEEEEEEvNS_9BwdParamsE:
        /* <DEDUP_REMOVED lines=37> */
.L_x_1508:
        /* <DEDUP_REMOVED lines=118> */
.L_x_1507:
[----:B------:R-:W-:Y:S05]  /*09b0*/  BSYNC.RECONVERGENT B1 ;  /* 0x0000000000017941 */ /* 0x000fea0003800200 */
.L_x_1506:
        /* <DEDUP_REMOVED lines=65> */
.L_x_1510:
[----:B------:R-:W-:Y:S05]  /*0dd0*/  BSYNC.RECONVERGENT B1 ;  /* 0x0000000000017941 */ /* 0x000fea0003800200 */
.L_x_1509:
        /* <DEDUP_REMOVED lines=37> */
.L_x_1512:
[----:B------:R-:W-:Y:S05]  /*1030*/  BSYNC.RECONVERGENT B1 ;  /* 0x0000000000017941 */ /* 0x000fea0003800200 */
.L_x_1511:
[----:B------:R-:W-:Y:S05]  /*1040*/  @!P1 BRA `(.L_x_1505) ;  /* 0x00000000003c9947 */ /* 0x000fea0003800000 */
[----:B------:R-:W0:Y:S01]  /*1050*/  LDC.64 R6, c[0x0][0x3e0] ;  /* 0x0000f800ff067b82 */ /* 0x000e220000000a00 */
[----:B------:R-:W-:Y:S01]  /*1060*/  IMAD R2, R15, 0x3200, R11 ;  /* 0x000032000f027824 */ /* 0x000fe200078e020b */
[----:B------:R-:W-:-:S04]  /*1070*/  IADD3 R24, PT, PT, -R24, RZ, RZ ;  /* 0x000000ff18187210 */ /* 0x000fc80007ffe1ff */
[----:B------:R-:W-:Y:S02]  /*1080*/  IADD3 R11, PT, PT, R13, R2, RZ ;  /* 0x000000020d0b7210 */ /* 0x000fe40007ffe0ff */
[----:B------:R-:W1:Y:S05]  /*1090*/  LDC.64 R8, c[0x0][0x3e8] ;  /* 0x0000fa00ff087b82 */ /* 0x000e6a0000000a00 */
.L_x_1513:
        /* <DEDUP_REMOVED lines=10> */
.L_x_1505:
[----:B------:R-:W-:Y:S05]  /*1140*/  BSYNC.RECONVERGENT B0 ;  /* 0x0000000000007941 */ /* 0x000fea0003800200 */
.L_x_1504:
        /* <DEDUP_REMOVED lines=55> */
.L_x_1514:
        /* <DEDUP_REMOVED lines=12> */
.L_x_3103:


//--------------------- .text._ZN10layer_norm13ln_bwd_kernelINS_13Kernel_traitsI6__halfS2_S2_fjLj12800ELj5ELj1ELj4ELj8ENS_18Kernel_traits_baseILj12800ES2_S2_S2_fjLj128EEEEEEEvNS_9BwdParamsE --------------------------
	.section	.text._ZN10layer_norm13ln_bwd_kernelINS_13Kernel_traitsI6__halfS2_S2_fjLj12800ELj5ELj1ELj4ELj8ENS_18Kernel_traits_baseILj12800ES2_S2_S2_fjLj128EEEEEEEvNS_9BwdParamsE,"ax",@progbits
	.align	128
        .global         _ZN10layer_norm13ln_bwd_kernelINS_13Kernel_traitsI6__halfS2_S2_fjLj12800ELj5ELj1ELj4ELj8ENS_18Kernel_traits_baseILj12800ES2_S2_S2_fjLj128EEEEEEEvNS_9BwdParamsE
        .type           _ZN10layer_norm13ln_bwd_kernelINS_13Kernel_traitsI6__halfS2_S2_fjLj12800ELj5ELj1ELj4ELj8ENS_18Kernel_traits_baseILj12800ES2_S2_S2_fjLj128EEEEEEEvNS_9BwdParamsE,@function
        .size           _ZN10layer_norm13ln_bwd_kernelINS_13Kernel_traitsI6__halfS2_S2_fjLj12800ELj5ELj1ELj4ELj8ENS_18Kernel_traits_baseILj12800ES2_S2_S2_fjLj128EEEEEEEvNS_9BwdParamsE,(.L_x_3104 - _ZN10layer_norm13ln_bwd_kernelINS_13Kernel_traitsI6__halfS2_S2_fjLj12800ELj5ELj1ELj4ELj8ENS_18Kernel_traits_baseILj12800ES2_S2_S2_fjLj128EEEEEEEvNS_9BwdParamsE)
        .other          _ZN10layer_norm13ln_bwd_kernelINS_13Kernel_traitsI6__halfS2_S2_fjLj12800ELj5ELj1ELj4ELj8ENS_18Kernel_traits_baseILj12800ES2_S2_S2_fjLj128EEEEEEEvNS_9BwdParamsE,@"STO_CUDA_ENTRY STV_DEFAULT"
_ZN10layer_norm13ln_bwd_kernelINS_13Kernel_traitsI6__halfS2_S2_fjLj12800ELj5ELj1ELj4ELj8ENS_18Kernel_traits_baseILj12800ES2_S2_S2_fjLj128EEEEEEEvNS_9BwdParamsE:
.text._ZN10layer_norm13ln_bwd_kernelINS_13Kernel_traitsI6__halfS2_S2_fjLj12800ELj5ELj1ELj4ELj8ENS_18Kernel_traits_baseILj12800ES2_S2_S2_fjLj128EEEEEEEvNS_9BwdParamsE:
        /* <DEDUP_REMOVED lines=105> */
.L_x_1524:
[----:B------:R-:W0:Y:S01]  /*0690*/  LDCU.64 UR6, c[0x0][0x398] ;  /* 0x00007300ff0677ac */ /* 0x000e220008000a00 */
[----:B------:R-:W1:Y:S01]  /*06a0*/  LDCU.64 UR8, c[0x0][0x3a8] ;  /* 0x00007500ff0877ac */ /* 0x000e620008000a00 */
[----:B0-----:R-:W-:-:S04]  /*06b0*/  UISETP.NE.U32.AND UP0, UPT, UR6, URZ, UPT ;  /* 0x000000ff0600728c */ /* 0x001fc8000bf05070 */
[----:B------:R-:W-:Y:S02]  /*06c0*/  UISETP.NE.AND.EX UP0, UPT, UR7, URZ, UPT, UP0 ;  /* 0x000000ff0700728c */ /* 0x000fe4000bf05300 */
[----:B-1----:R-:W-:-:S04]  /*06d0*/  UIMAD.WIDE UR8, UR12, 0x4, UR8 ;  /* 0x000000040c0878a5 */ /* 0x002fc8000f8e0208 */
[----:B------:R-:W-:Y:S02]  /*06e0*/  PLOP3.LUT P0, PT, PT, PT, UP0, 0x80, 0x8 ;  /* 0x000000000008781c */ /* 0x000fe40003f0f008 */
[----:B--2---:R-:W-:Y:S02]  /*06f0*/  MOV R6, UR8 ;  /* 0x0000000800067c02 */ /* 0x004fe40008000f00 */
        /* <DEDUP_REMOVED lines=40> */
.L_x_1516:
        /* <DEDUP_REMOVED lines=26> */
.L_x_1517:
        /* <DEDUP_REMOVED lines=38> */
[----:B------:R-:W-:Y:S01]  /*0d80*/  PRMT R3, R84, 0x7610, R3 ;  /* 0x0000761054037816 */ /* 0x000fe20000000003 */
[----:B------:R-:W-:Y:S06]  /*0d90*/  BRA.U UP0, `(.L_x_1518) ;  /* 0x0000000d00347547 */ /* 0x000fec000b800000 */
[----:B------:R-:W-:Y:S01]  /*0da0*/  SHF.R.U64 R142, R6, 0x10, R7 ;  /* 0x00000010068e7819 */ /* 0x000fe20000001207 */
[----:B------:R-:W-:Y:S01]  /*0db0*/  HADD2.F32 R88, -RZ, R88.H0_H0 ;  /* 0x20000058ff587230 */ /* 0x000fe20000004100 */
[----:B------:R-:W-:Y:S01]  /*0dc0*/  SHF.R.U64 R6, R74, 0x10, R75 ;  /* 0x000000104a067819 */ /* 0x000fe2000000124b */
[----:B------:R-:W-:Y:S01]  /*0dd0*/  HADD2.F32 R134, -RZ, R134.H0_H0 ;  /* 0x20000086ff867230 */ /* 0x000fe20000004100 */
[----:B------:R-:W-:Y:S01]  /*0de0*/  SHF.R.U64 R82, R82, 0x10, R83 ;  /* 0x0000001052527819 */ /* 0x000fe20000001253 */
[----:B------:R-:W-:Y:S01]  /*0df0*/  HADD2.F32 R84, -RZ, R3.H1_H1 ;  /* 0x30000003ff547230 */ /* 0x000fe20000004100 */
[--C-:B------:R-:W-:Y:S01]  /*0e00*/  SHF.R.U64 R138, R4, 0x10, R5.reuse ;  /* 0x00000010048a7819 */ /* 0x100fe20000001205 */
[----:B------:R-:W-:Y:S01]  /*0e10*/  HADD2.F32 R97, -RZ, R112.H1_H1 ;  /* 0x30000070ff617230 */ /* 0x000fe20000004100 */
[----:B------:R-:W-:Y:S01]  /*0e20*/  SHF.R.U32.HI R139, RZ, 0x10, R5 ;  /* 0x00000010ff8b7819 */ /* 0x000fe20000011605 */
[----:B------:R-:W-:Y:S01]  /*0e30*/  HADD2.F32 R128, -RZ, R128.H0_H0 ;  /* 0x20000080ff807230 */ /* 0x000fe20000004100 */
[----:B------:R-:W-:Y:S01]  /*0e40*/  SHF.R.U64 R74, R76, 0x10, R77 ;  /* 0x000000104c4a7819 */ /* 0x000fe2000000124d */
[----:B------:R-:W-:Y:S01]  /*0e50*/  HADD2.F32 R76, -RZ, R87.H1_H1 ;  /* 0x30000057ff4c7230 */ /* 0x000fe20000004100 */
        /* <DEDUP_REMOVED lines=8> */
[----:B------:R-:W-:Y:S01]  /*0ee0*/  SHF.R.U32.HI R78, RZ, 0x10, R79 ;  /* 0x00000010ff4e7819 */ /* 0x000fe2000001164f */
[----:B------:R-:W-:Y:S01]  /*0ef0*/  HADD2.F32 R82, -RZ, R82.H0_H0 ;  /* 0x20000052ff527230 */ /* 0x000fe20000004100 */
[----:B------:R-:W-:Y:S01]  /*0f00*/  SHF.R.U64 R115, R28, 0x10, R29 ;  /* 0x000000101c737819 */ /* 0x000fe2000000121d */
[----:B------:R-:W-:Y:S01]  /*0f10*/  HADD2.F32 R133, -RZ, R133.H0_H0 ;  /* 0x20000085ff857230 */ /* 0x000fe20000004100 */
[--C-:B------:R-:W-:Y:S01]  /*0f20*/  SHF.R.U64 R72, R72, 0x10, R73.reuse ;  /* 0x0000001048487819 */ /* 0x100fe20000001249 */
[----:B------:R-:W-:Y:S01]  /*0f30*/  HADD2.F32 R102, -RZ, R145.H1_H1 ;  /* 0x30000091ff667230 */ /* 0x000fe20000004100 */
[----:B------:R-:W-:Y:S01]  /*0f40*/  SHF.R.U32.HI R73, RZ, 0x10, R73 ;  /* 0x00000010ff497819 */ /* 0x000fe20000011649 */
[----:B------:R-:W-:Y:S01]  /*0f50*/  FADD.FTZ R116, R76, -UR5 ;  /* 0x800000054c747e21 */ /* 0x000fe20008010000 */
[----:B------:R-:W-:Y:S01]  /*0f60*/  SHF.R.U32.HI R143, RZ, 0x10, R7 ;  /* 0x00000010ff8f7819 */ /* 0x000fe20000011607 */
[----:B------:R-:W-:Y:S01]  /*0f70*/  HADD2.F32 R80, -RZ, R80.H0_H0 ;  /* 0x20000050ff507230 */ /* 0x000fe20000004100 */
[----:B------:R-:W-:Y:S01]  /*0f80*/  SHF.R.U32.HI R79, RZ, 0x10, R11 ;  /* 0x00000010ff4f7819 */ /* 0x000fe2000001160b */
[----:B------:R-:W-:Y:S01]  /*0f90*/  HADD2.F32 R95, -RZ, R71.H0_H0 ;  /* 0x20000047ff5f7230 */ /* 0x000fe20000004100 */
[----:B------:R-:W-:Y:S01]  /*0fa0*/  SHF.R.U32.HI R83, RZ, 0x10, R83 ;  /* 0x00000010ff537819 */ /* 0x000fe20000011653 */
[----:B------:R-:W-:-:S02]  /*0fb0*/  HADD2.F32 R90, -RZ, R0.H1_H1 ;  /* 0x30000000ff5a7230 */ /* 0x000fc40000004100 */
[----:B------:R-:W-:Y:S01]  /*0fc0*/  FADD.FTZ R88, R88, -UR5 ;  /* 0x8000000558587e21 */ /* 0x000fe20008010000 */
[----:B------:R-:W-:Y:S02]  /*0fd0*/  HADD2.F32 R7, -RZ, R0.H0_H0 ;  /* 0x20000000ff077230 */ /* 0x000fe40000004100 */
[----:B------:R-:W-:Y:S01]  /*0fe0*/  FMUL.FTZ R76, R97, R134 ;  /* 0x00000086614c7220 */ /* 0x000fe20000410000 */
[----:B------:R-:W-:Y:S02]  /*0ff0*/  HADD2.F32 R89, -RZ, R113.H1_H1 ;  /* 0x30000071ff597230 */ /* 0x000fe40000004100 */
[----:B------:R-:W-:Y:S01]  /*1000*/  FMUL.FTZ R0, R103, R128 ;  /* 0x0000008067007220 */ /* 0x000fe20000410000 */
[----:B------:R-:W-:Y:S02]  /*1010*/  HADD2.F32 R92, -RZ, R110.H0_H0 ;  /* 0x2000006eff5c7230 */ /* 0x000fe40000004100 */
[----:B------:R-:W-:Y:S01]  /*1020*/  FADD.FTZ R97, R3, -UR5 ;  /* 0x8000000503617e21 */ /* 0x000fe20008010000 */
[----:B------:R-:W-:Y:S01]  /*1030*/  HADD2.F32 R138, -RZ, R138.H0_H0 ;  /* 0x2000008aff8a7230 */ /* 0x000fe20000004100 */
[----:B------:R-:W-:Y:S01]  /*1040*/  SHF.R.U32.HI R101, RZ, 0x10, R77 ;  /* 0x00000010ff657819 */ /* 0x000fe2000001164d */
[----:B------:R-:W-:-:S02]  /*1050*/  HADD2.F32 R141, -RZ, R78.H0_H0 ;  /* 0x2000004eff8d7230 */ /* 0x000fc40000004100 */
[----:B------:R-:W-:Y:S01]  /*1060*/  FMUL.FTZ R78, R91, R136 ;  /* 0x000000885b4e7220 */ /* 0x000fe20000410000 */
[----:B------:R-:W-:Y:S02]  /*1070*/  HADD2.F32 R142, -RZ, R142.H0_H0 ;  /* 0x2000008eff8e7230 */ /* 0x000fe40000004100 */
[----:B------:R-:W-:Y:S01]  /*1080*/  FADD.FTZ R91, R82, -UR5 ;  /* 0x80000005525b7e21 */ /* 0x000fe20008010000 */
[----:B------:R-:W-:Y:S02]  /*1090*/  HADD2.F32 R115, -RZ, R115.H0_H0 ;  /* 0x20000073ff737230 */ /* 0x000fe40000004100 */
[----:B------:R-:W-:Y:S01]  /*10a0*/  FMUL.FTZ R3, R116, UR16 ;  /* 0x0000001074037c20 */ /* 0x000fe20008410000 */
[----:B------:R-:W-:Y:S01]  /*10b0*/  HADD2.F32 R93, -RZ, R5.H0_H0 ;  /* 0x20000005ff5d7230 */ /* 0x000fe20000004100 */
[----:B------:R-:W-:Y:S01]  /*10c0*/  SHF.R.U64 R146, R8, 0x10, R9 ;  /* 0x0000001008927819 */ /* 0x000fe20000001209 */
[----:B------:R-:W-:Y:S02]  /*10d0*/  HADD2.F32 R5, -RZ, R73.H0_H0 ;  /* 0x20000049ff057230 */ /* 0x000fe40000004100 */
[----:B------:R-:W-:Y:S01]  /*10e0*/  FMUL.FTZ R73, R102, R133 ;  /* 0x0000008566497220 */ /* 0x000fe20000410000 */
[----:B------:R-:W-:Y:S01]  /*10f0*/  HADD2.F32 R77, -RZ, R86.H1_H1 ;  /* 0x30000056ff4d7230 */ /* 0x000fe20000004100 */
[----:B------:R-:W-:Y:S01]  /*1100*/  SHF.R.U32.HI R118, RZ, 0x10, R29 ;  /* 0x00000010ff767819 */ /* 0x000fe2000001161d */
[----:B------:R-:W-:-:S02]  /*1110*/  HADD2.F32 R10, -RZ, R113.H0_H0 ;  /* 0x20000071ff0a7230 */ /* 0x000fc40000004100 */
[----:B------:R-:W-:Y:S01]  /*1120*/  FADD.FTZ R102, R80, -UR5 ;  /* 0x8000000550667e21 */ /* 0x000fe20008010000 */
[----:B------:R-:W-:Y:S02]  /*1130*/  HADD2.F32 R143, -RZ, R143.H0_H0 ;  /* 0x2000008fff8f7230 */ /* 0x000fe40000004100 */
        /* <DEDUP_REMOVED lines=9> */
[----:B------:R-:W-:Y:S02]  /*11d0*/  HADD2.F32 R104, -RZ, R144.H1_H1 ;  /* 0x30000090ff687230 */ /* 0x000fe40000004100 */
[----:B------:R-:W-:Y:S01]  /*11e0*/  FADD.FTZ R95, RZ, R0 ;  /* 0x00000000ff5f7221 */ /* 0x000fe20000010000 */
[----:B------:R-:W-:Y:S02]  /*11f0*/  HADD2.F32 R83, -RZ, R83.H0_H0 ;  /* 0x20000053ff537230 */ /* 0x000fe40000004100 */
[----:B------:R-:W-:Y:S01]  /*1200*/  FMUL.FTZ R89, R91, UR16 ;  /* 0x000000105b597c20 */ /* 0x000fe20008410000 */
[----:B------:R-:W-:Y:S01]  /*1210*/  FFMA.FTZ R92, R3, R0, RZ ;  /* 0x00000000035c7223 */ /* 0x000fe200000100ff */
[----:B------:R-:W-:Y:S01]  /*1220*/  SHF.R.U32.HI R147, RZ, 0x10, R9 ;  /* 0x00000010ff937819 */ /* 0x000fe20000011609 */
[----:B------:R-:W-:-:S02]  /*1230*/  HADD2.F32 R81, -RZ, R85.H1_H1 ;  /* 0x30000055ff517230 */ /* 0x000fc40000004100 */
[----:B------:R-:W-:Y:S01]  /*1240*/  FADD.FTZ R119, R77, -UR5 ;  /* 0x800000054d777e21 */ /* 0x000fe20008010000 */
[----:B------:R-:W-:Y:S02]  /*1250*/  HADD2.F32 R11, -RZ, R111.H1_H1 ;  /* 0x3000006fff0b7230 */ /* 0x000fe40000004100 */
[----:B------:R-:W-:Y:S01]  /*1260*/  FMUL.FTZ R91, R10, R143 ;  /* 0x0000008f0a5b7220 */ /* 0x000fe20000410000 */
[----:B------:R-:W-:Y:S02]  /*1270*/  HADD2.F32 R146, -RZ, R146.H0_H0 ;  /* 0x20000092ff927230 */ /* 0x000fe40000004100 */
[----:B------:R-:W-:Y:S01]  /*1280*/  FMUL.FTZ R77, R94, R137 ;  /* 0x000000895e4d7220 */ /* 0x000fe20000410000 */
[----:B------:R-:W-:Y:S02]  /*1290*/  HADD2.F32 R87, -RZ, R87.H0_H0 ;  /* 0x20000057ff577230 */ /* 0x000fe40000004100 */
[----:B------:R-:W-:Y:S01]  /*12a0*/  FADD.FTZ R10, R95, R80 ;  /* 0x000000505f0a7221 */ /* 0x000fe20000010000 */
[----:B------:R-:W-:-:S02]  /*12b0*/  HADD2.F32 R139, -RZ, R139.H0_H0 ;  /* 0x2000008bff8b7230 */ /* 0x000fc40000004100 */
[----:B------:R-:W-:Y:S01]  /*12c0*/  FMUL.FTZ R71, R104, R131 ;  /* 0x0000008368477220 */ /* 0x000fe20000410000 */
[----:B------:R-:W-:Y:S02]  /*12d0*/  HADD2.F32 R118, -RZ, R118.H0_H0 ;  /* 0x20000076ff767230 */ /* 0x000fe40000004100 */
[----:B------:R-:W-:Y:S01]  /*12e0*/  FADD.FTZ R94, R83, -UR5 ;  /* 0x80000005535e7e21 */ /* 0x000fe20008010000 */
[----:B------:R-:W-:Y:S01]  /*12f0*/  FFMA.FTZ R95, R89, R80, R92 ;  /* 0x00000050595f7223 */ /* 0x000fe2000001005c */
[----:B------:R-:W-:Y:S01]  /*1300*/  HADD2.F32 R130, -RZ, R130.H0_H0 ;  /* 0x20000082ff827230 */ /* 0x000fe20000004100 */
[----:B------:R-:W-:Y:S01]  /*1310*/  SHF.R.U64 R108, R26, 0x10, R27 ;  /* 0x000000101a6c7819 */ /* 0x000fe2000000121b */
[----:B------:R-:W-:Y:S02]  /*1320*/  HADD2.F32 R117, -RZ, R144.H0_H0 ;  /* 0x20000090ff757230 */ /* 0x000fe40000004100 */
[----:B------:R-:W-:Y:S01]  /*1330*/  FADD.FTZ R122, R81, -UR5 ;  /* 0x80000005517a7e21 */ /* 0x000fe20008010000 */
[----:B------:R-:W-:-:S02]  /*1340*/  HADD2.F32 R132, -RZ, R132.H0_H0 ;  /* 0x20000084ff847230 */ /* 0x000fc40000004100 */
[----:B------:R-:W-:Y:S01]  /*1350*/  FMUL.FTZ R92, R11, R146 ;  /* 0x000000920b5c7220 */ /* 0x000fe20000410000 */
[----:B------:R-:W-:Y:S01]  /*1360*/  HADD2.F32 R99, -RZ, R114.H1_H1 ;  /* 0x30000072ff637230 */ /* 0x000fe20000004100 */
[----:B------:R-:W-:Y:S01]  /*1370*/  SHF.R.U32.HI R75, RZ, 0x10, R75 ;  /* 0x00000010ff4b7819 */ /* 0x000fe2000001164b */
[----:B------:R-:W-:Y:S02]  /*1380*/  HADD2.F32 R8, -RZ, R111.H0_H0 ;  /* 0x2000006fff087230 */ /* 0x000fe40000004100 */
[----:B------:R-:W-:Y:S01]  /*1390*/  FADD.FTZ R87, R87, -UR5 ;  /* 0x8000000557577e21 */ /* 0x000fe20008010000 */
[----:B------:R-:W-:Y:S02]  /*13a0*/  HADD2.F32 R147, -RZ, R147.H0_H0 ;  /* 0x20000093ff937230 */ /* 0x000fe40000004100 */
[----:B------:R-:W-:Y:S01]  /*13b0*/  FMUL.FTZ R81, R118, R139 ;  /* 0x0000008b76517220 */ /* 0x000fe20000410000 */
[----:B------:R-:W-:Y:S02]  /*13c0*/  HADD2.F32 R105, -RZ, R6.H0_H0 ;  /* 0x20000006ff697230 */ /* 0x000fe40000004100 */
[----:B------:R-:W-:Y:S01]  /*13d0*/  FMUL.FTZ R94, R94, UR16 ;  /* 0x000000105e5e7c20 */ /* 0x000fe20008410000 */
[----:B------:R-:W-:Y:S01]  /*13e0*/  FADD.FTZ R10, R10, R71 ;  /* 0x000000470a0a7221 */ /* 0x000fe20000010000 */
[----:B------:R-:W-:Y:S01]  /*13f0*/  FFMA.FTZ R11, R82, R71, R95 ;  /* 0x00000047520b7223 */ /* 0x000fe2000001005f */
[----:B------:R-:W-:-:S02]  /*1400*/  HADD2.F32 R135, -RZ, R135.H0_H0 ;  /* 0x20000087ff877230 */ /* 0x000fc40000004100 */
[----:B------:R-:W-:Y:S01]  /*1410*/  FMUL.FTZ R95, R8, R147 ;  /* 0x00000093085f7220 */ /* 0x000fe20000410000 */
[----:B------:R-:W-:Y:S02]  /*1420*/  HADD2.F32 R96, -RZ, R114.H0_H0 ;  /* 0x20000072ff607230 */ /* 0x000fe40000004100 */
[----:B------:R-:W-:Y:S01]  /*1430*/  FMUL.FTZ R83, R87, UR16 ;  /* 0x0000001057537c20 */ /* 0x000fe20008410000 */
[----:B------:R-:W-:Y:S02]  /*1440*/  HADD2.F32 R6, -RZ, R72.H0_H0 ;  /* 0x20000048ff067230 */ /* 0x000fe40000004100 */
[----:B------:R-:W-:Y:S01]  /*1450*/  FMUL.FTZ R72, R117, R130 ;  /* 0x0000008275487220 */ /* 0x000fe20000410000 */
[----:B------:R-:W-:Y:S02]  /*1460*/  HADD2.F32 R107, -RZ, R74.H0_H0 ;  /* 0x2000004aff6b7230 */ /* 0x000fe40000004100 */
[----:B------:R-:W-:Y:S01]  /*1470*/  FMUL.FTZ R74, R99, R132 ;  /* 0x00000084634a7220 */ /* 0x000fe20000410000 */
[----:B------:R-:W-:-:S02]  /*1480*/  HADD2.F32 R140, -RZ, R140.H0_H0 ;  /* 0x2000008cff8c7230 */ /* 0x000fc40000004100 */
[----:B------:R-:W-:Y:S01]  /*1490*/  FADD.FTZ R99, R93, -UR5 ;  /* 0x800000055d637e21 */ /* 0x000fe20008010000 */
[----:B------:R-:W-:Y:S02]  /*14a0*/  HADD2.F32 R117, -RZ, R108.H0_H0 ;  /* 0x2000006cff757230 */ /* 0x000fe40000004100 */
[----:B------:R-:W-:Y:S01]  /*14b0*/  FADD.FTZ R115, R10, R81 ;  /* 0x000000510a737221 */ /* 0x000fe20000010000 */
[----:B------:R-:W-:Y:S01]  /*14c0*/  FFMA.FTZ R8, R94, R81, R11 ;  /* 0x000000515e087223 */ /* 0x000fe2000001000b */
[----:B------:R-:W-:Y:S01]  /*14d0*/  HADD2.F32 R106, -RZ, R75.H0_H0 ;  /* 0x2000004bff6a7230 */ /* 0x000fe20000004100 */
[----:B------:R-:W-:Y:S01]  /*14e0*/  SHF.R.U32.HI R100, RZ, 0x10, R27 ;  /* 0x00000010ff647819 */ /* 0x000fe2000001161b */
[----:B------:R-:W-:Y:S02]  /*14f0*/  HADD2.F32 R86, -RZ, R86.H0_H0 ;  /* 0x20000056ff567230 */ /* 0x000fe40000004100 */
[----:B------:R-:W-:Y:S01]  /*1500*/  FMUL.FTZ R75, R96, R135 ;  /* 0x00000087604b7220 */ /* 0x000fe20000410000 */
[----:B------:R-:W-:-:S02]  /*1510*/  HADD2.F32 R9, -RZ, R109.H1_H1 ;  /* 0x3000006dff097230 */ /* 0x000fc40000004100 */
[----:B------:R-:W-:Y:S01]  /*1520*/  FADD.FTZ R96, R84, -UR5 ;  /* 0x8000000554607e21 */ /* 0x000fe20008010000 */
[----:B------:R-:W-:Y:S02]  /*1530*/  HADD2.F32 R85, -RZ, R85.H0_H0 ;  /* 0x20000055ff557230 */ /* 0x000fe40000004100 */
[----:B------:R-:W-:Y:S01]  /*1540*/  FMUL.FTZ R84, R117, R140 ;  /* 0x0000008c75547220 */ /* 0x000fe20000410000 */
[----:B------:R-:W-:Y:S01]  /*1550*/  FMUL.FTZ R99, R99, UR16 ;  /* 0x0000001063637c20 */ /* 0x000fe20008410000 */
[----:B------:R-:W-:Y:S01]  /*1560*/  FADD.FTZ R115, R115, R72 ;  /* 0x0000004873737221 */ /* 0x000fe20000010000 */
[----:B------:R-:W-:Y:S01]  /*1570*/  FFMA.FTZ R8, R83, R72, R8 ;  /* 0x0000004853087223 */ /* 0x000fe20000010008 */
[----:B------:R-:W-:Y:S01]  /*1580*/  FADD.FTZ R104, R98, -UR5 ;  /* 0x8000000562687e21 */ /* 0x000fe20008010000 */
[----:B------:R-:W-:Y:S02]  /*1590*/  HADD2.F32 R120, -RZ, R100.H0_H0 ;  /* 0x20000064ff787230 */ /* 0x000fe40000004100 */
[----:B------:R-:W-:Y:S01]  /*15a0*/  FADD.FTZ R121, R86, -UR5 ;  /* 0x8000000556797e21 */ /* 0x000fe20008010000 */
[----:B------:R-:W-:Y:S01]  /*15b0*/  FMUL.FTZ R98, R9, R6 ;  /* 0x0000000609627220 */ /* 0x000fe20000410000 */
[----:B------:R-:W-:Y:S01]  /*15c0*/  FMUL.FTZ R86, R119, UR16 ;  /* 0x0000001077567c20 */ /* 0x000fe20008410000 */
[----:B------:R-:W-:Y:S01]  /*15d0*/  FADD.FTZ R10, R115, R84 ;  /* 0x00000054730a7221 */ /* 0x000fe20000010000 */
[----:B------:R-:W-:Y:S01]  /*15e0*/  FFMA.FTZ R9, R99, R84, R8 ;  /* 0x0000005463097223 */ /* 0x000fe20000010008 */
[----:B------:R-:W-:-:S02]  /*15f0*/  HADD2.F32 R101, -RZ, R101.H0_H0 ;  /* 0x20000065ff657230 */ /* 0x000fc40000004100 */
[----:B------:R-:W-:Y:S01]  /*1600*/  FADD.FTZ R108, R85, -UR5 ;  /* 0x80000005556c7e21 */ /* 0x000fe20008010000 */
[----:B------:R-:W-:Y:S02]  /*1610*/  HADD2.F32 R4, -RZ, R109.H0_H0 ;  /* 0x2000006dff047230 */ /* 0x000fe40000004100 */
[----:B------:R-:W-:Y:S01]  /*1620*/  FMUL.FTZ R85, R120, R141 ;  /* 0x0000008d78557220 */ /* 0x000fe20000410000 */
[----:B------:R-:W-:Y:S01]  /*1630*/  FMUL.FTZ R102, R102, UR16 ;  /* 0x0000001066667c20 */ /* 0x000fe20008410000 */
[----:B------:R-:W-:Y:S01]  /*1640*/  FADD.FTZ R10, R10, R73 ;  /* 0x000000490a0a7221 */ /* 0x000fe20000010000 */
[----:B------:R-:W-:Y:S01]  /*1650*/  FFMA.FTZ R9, R86, R73, R9 ;  /* 0x0000004956097223 */ /* 0x000fe20000010009 */
[----:B------:R-:W-:Y:S01]  /*1660*/  FMUL.FTZ R93, R108, UR16 ;  /* 0x000000106c5d7c20 */ /* 0x000fe20008410000 */
[----:B------:R-:W-:Y:S01]  /*1670*/  FADD.FTZ R108, R101, -UR5 ;  /* 0x80000005656c7e21 */ /* 0x000fe20008010000 */
[----:B------:R-:W-:Y:S01]  /*1680*/  FMUL.FTZ R101, R4, R5 ;  /* 0x0000000504657220 */ /* 0x000fe20000410000 */
[----:B------:R-:W-:Y:S01]  /*1690*/  FMUL.FTZ R87, R121, UR16 ;  /* 0x0000001079577c20 */ /* 0x000fe20008410000 */
[----:B------:R-:W-:Y:S01]  /*16a0*/  FADD.FTZ R11, R10, R85 ;  /* 0x000000550a0b7221 */ /* 0x000fe20000010000 */
[----:B------:R-:W-:Y:S01]  /*16b0*/  FFMA.FTZ R4, R102, R85, R9 ;  /* 0x0000005566047223 */ /* 0x000fe20000010009 */
[----:B------:R-:W-:Y:S01]  /*16c0*/  FMUL.FTZ R103, R103, UR16 ;  /* 0x0000001067677c20 */ /* 0x000fe20008410000 */
[----:B------:R-:W-:Y:S01]  /*16d0*/  FADD.FTZ R100, R90, -UR5 ;  /* 0x800000055a647e21 */ /* 0x000fe20008010000 */
[----:B------:R-:W-:Y:S01]  /*16e0*/  FADD.FTZ R11, R11, R74 ;  /* 0x0000004a0b0b7221 */ /* 0x000fe20000010000 */
[----:B------:R-:W-:Y:S01]  /*16f0*/  FFMA.FTZ R4, R87, R74, R4 ;  /* 0x0000004a57047223 */ /* 0x000fe20000010004 */
[----:B------:R-:W-:Y:S01]  /*1700*/  FMUL.FTZ R90, R122, UR16 ;  /* 0x000000107a5a7c20 */ /* 0x000fe20008410000 */
        /* <DEDUP_REMOVED lines=54> */
.L_x_1518:
[--C-:B------:R-:W-:Y:S01]  /*1a70*/  SHF.R.U64 R140, R78, 0x10, R79.reuse ;  /* 0x000000104e8c7819 */ /* 0x100fe2000000124f */
[----:B------:R-:W-:Y:S01]  /*1a80*/  HADD2.F32 R119, -RZ, R21.H0_H0 ;  /* 0x20000015ff777230 */ /* 0x000fe20000004100 */
[----:B------:R-:W-:Y:S01]  /*1a90*/  SHF.R.U32.HI R141, RZ, 0x10, R79 ;  /* 0x00000010ff8d7819 */ /* 0x000fe2000001164f */
[----:B------:R-:W-:Y:S01]  /*1aa0*/  HADD2.F32 R79, -RZ, R24.H0_H0 ;  /* 0x20000018ff4f7230 */ /* 0x000fe20000004100 */
[----:B------:R-:W-:Y:S01]  /*1ab0*/  SHF.R.U64 R146, R8, 0x10, R9 ;  /* 0x0000001008927819 */ /* 0x000fe20000001209 */
[----:B------:R-:W-:Y:S01]  /*1ac0*/  HADD2.F32 R8, -RZ, R87.H1_H1 ;  /* 0x30000057ff087230 */ /* 0x000fe20000004100 */
[----:B------:R-:W-:Y:S01]  /*1ad0*/  SHF.R.U64 R96, R10, 0x10, R11 ;  /* 0x000000100a607819 */ /* 0x000fe2000000120b */
[----:B------:R-:W-:Y:S01]  /*1ae0*/  HADD2.F32 R78, -RZ, R3.H1_H1 ;  /* 0x30000003ff4e7230 */ /* 0x000fe20000004100 */
[----:B------:R-:W-:Y:S01]  /*1af0*/  SHF.R.U64 R116, R20, 0x10, R21 ;  /* 0x0000001014747819 */ /* 0x000fe20000001215 */
[----:B------:R-:W-:Y:S02]  /*1b00*/  HADD2.F32 R100, -RZ, R17.H0_H0 ;  /* 0x20000011ff647230 */ /* 0x000fe40000004100 */
[----:B------:R-:W-:Y:S01]  /*1b10*/  FADD.FTZ R79, R8, -R79 ;  /* 0x8000004f084f7221 */ /* 0x000fe20000010000 */
[----:B------:R-:W-:Y:S01]  /*1b20*/  HADD2.F32 R8, -RZ, R85.H1_H1 ;  /* 0x30000055ff087230 */ /* 0x000fe20000004100 */
[----:B------:R-:W-:Y:S01]  /*1b30*/  SHF.R.U64 R93, R80, 0x10, R81 ;  /* 0x00000010505d7819 */ /* 0x000fe20000001251 */
[----:B------:R-:W-:Y:S01]  /*1b40*/  HADD2.F32 R71, -RZ, R145.H0_H0 ;  /* 0x20000091ff477230 */ /* 0x000fe20000004100 */
[----:B------:R-:W-:Y:S01]  /*1b50*/  SHF.R.U32.HI R90, RZ, 0x10, R11 ;  /* 0x00000010ff5a7819 */ /* 0x000fe2000001160b */
[----:B------:R-:W-:-:S02]  /*1b60*/  HADD2.F32 R84, -RZ, R144.H1_H1 ;  /* 0x30000090ff547230 */ /* 0x000fc40000004100 */
[----:B------:R-:W-:Y:S01]  /*1b70*/  FADD.FTZ R119, R8, -R119 ;  /* 0x8000007708777221 */ /* 0x000fe20000010000 */
[----:B------:R-:W-:Y:S01]  /*1b80*/  HADD2.F32 R8, -RZ, R3.H0_H0 ;  /* 0x20000003ff087230 */ /* 0x000fe20000004100 */
[----:B------:R-:W-:Y:S01]  /*1b90*/  SHF.R.U64 R108, R22, 0x10, R23 ;  /* 0x00000010166c7819 */ /* 0x000fe20000001217 */
[----:B------:R-:W-:Y:S01]  /*1ba0*/  HADD2.F32 R3, -RZ, R0.H1_H1 ;  /* 0x30000000ff037230 */ /* 0x000fe20000004100 */
[----:B------:R-:W-:Y:S01]  /*1bb0*/  SHF.R.U64 R98, R82, 0x10, R83 ;  /* 0x0000001052627819 */ /* 0x000fe20000001253 */
[----:B------:R-:W-:Y:S01]  /*1bc0*/  HADD2.F32 R11, -RZ, R144.H0_H0 ;  /* 0x20000090ff0b7230 */ /* 0x000fe20000004100 */
[----:B------:R-:W0:Y:S01]  /*1bd0*/  MUFU.RCP R82, R71 ;  /* 0x0000004700527308 */ /* 0x000e220000001000 */
[----:B------:R-:W-:Y:S02]  /*1be0*/  HADD2.F32 R116, -RZ, R116.H0_H0 ;  /* 0x20000074ff747230 */ /* 0x000fe40000004100 */
[----:B------:R-:W-:Y:S01]  /*1bf0*/  FADD.FTZ R100, R3, -R100 ;  /* 0x8000006403647221 */ /* 0x000fe20000010000 */
[----:B------:R-:W-:Y:S01]  /*1c00*/  HADD2.F32 R3, -RZ, R96.H0_H0 ;  /* 0x20000060ff037230 */ /* 0x000fe20000004100 */
[----:B------:R-:W-:Y:S01]  /*1c10*/  SHF.R.U64 R138, R4, 0x10, R5 ;  /* 0x00000010048a7819 */ /* 0x000fe20000001205 */
[----:B------:R-:W-:Y:S01]  /*1c20*/  HADD2.F32 R108, -RZ, R108.H0_H0 ;  /* 0x2000006cff6c7230 */ /* 0x000fe20000004100 */
[----:B------:R-:W-:Y:S01]  /*1c30*/  SHF.R.U32.HI R147, RZ, 0x10, R9 ;  /* 0x00000010ff937819 */ /* 0x000fe20000011609 */
[----:B------:R-:W-:Y:S01]  /*1c40*/  HADD2.F32 R93, -RZ, R93.H0_H0 ;  /* 0x2000005dff5d7230 */ /* 0x000fe20000004100 */
[----:B------:R-:W1:Y:S01]  /*1c50*/  MUFU.RCP R92, R84 ;  /* 0x00000054005c7308 */ /* 0x000e620000001000 */
[----:B------:R-:W-:Y:S01]  /*1c60*/  FADD.FTZ R116, R3, -R116 ;  /* 0x8000007403747221 */ /* 0x000fe20000010000 */
[----:B------:R-:W-:Y:S01]  /*1c70*/  SHF.R.U64 R94, R76, 0x10, R77 ;  /* 0x000000104c5e7819 */ /* 0x000fe2000000124d */
[----:B------:R-:W-:Y:S01]  /*1c80*/  HADD2.F32 R9, -RZ, R86.H1_H1 ;  /* 0x30000056ff097230 */ /* 0x000fe20000004100 */
[----:B------:R-:W-:Y:S01]  /*1c90*/  SHF.R.U64 R3, R16, 0x10, R17 ;  /* 0x0000001010037819 */ /* 0x000fe20000001211 */
[----:B------:R-:W-:Y:S01]  /*1ca0*/  HADD2.F32 R118, -RZ, R23.H0_H0 ;  /* 0x20000017ff767230 */ /* 0x000fe20000004100 */
[----:B------:R-:W-:Y:S01]  /*1cb0*/  SHF.R.U32.HI R83, RZ, 0x10, R83 ;  /* 0x00000010ff537819 */ /* 0x000fe20000011653 */
[----:B------:R-:W-:Y:S01]  /*1cc0*/  FADD.FTZ R108, R93, -R108 ;  /* 0x8000006c5d6c7221 */ /* 0x000fe20000010000 */
[----:B------:R-:W2:Y:S01]  /*1cd0*/  MUFU.RCP R4, R11 ;  /* 0x0000000b00047308 */ /* 0x000ea20000001000 */
[----:B------:R-:W-:Y:S01]  /*1ce0*/  SHF.R.U64 R97, R74, 0x10, R75 ;  /* 0x000000104a617819 */ /* 0x000fe2000000124b */
[----:B------:R-:W-:Y:S01]  /*1cf0*/  HADD2.F32 R74, -RZ, R145.H1_H1 ;  /* 0x30000091ff4a7230 */ /* 0x000fe20000004100 */
[----:B------:R-:W-:Y:S01]  /*1d00*/  SHF.R.U32.HI R93, RZ, 0x10, R25 ;  /* 0x00000010ff5d7819 */ /* 0x000fe20000011619 */
[----:B------:R-:W-:-:S02]  /*1d10*/  HADD2.F32 R88, -RZ, R88.H0_H0 ;  /* 0x20000058ff587230 */ /* 0x000fc40000004100 */
[----:B------:R-:W-:Y:S01]  /*1d20*/  FADD.FTZ R118, R9, -R118 ;  /* 0x8000007609767221 */ /* 0x000fe20000010000 */
[----:B------:R-:W-:Y:S01]  /*1d30*/  HADD2.F32 R123, -RZ, R25.H0_H0 ;  /* 0x20000019ff7b7230 */ /* 0x000fe20000004100 */
[--C-:B------:R-:W-:Y:S01]  /*1d40*/  SHF.R.U64 R142, R6, 0x10, R7.reuse ;  /* 0x00000010068e7819 */ /* 0x100fe20000001207 */
[----:B------:R-:W-:Y:S01]  /*1d50*/  HADD2.F32 R76, -RZ, R114.H0_H0 ;  /* 0x20000072ff4c7230 */ /* 0x000fe20000004100 */
[----:B------:R-:W-:Y:S01]  /*1d60*/  SHF.R.U32.HI R143, RZ, 0x10, R7 ;  /* 0x00000010ff8f7819 */ /* 0x000fe20000011607 */
[----:B------:R-:W-:Y:S01]  /*1d70*/  HADD2.F32 R10, -RZ, R87.H0_H0 ;  /* 0x20000057ff0a7230 */ /* 0x000fe20000004100 */
[----:B------:R-:W-:Y:S01]  /*1d80*/  SHF.R.U64 R6, R72, 0x10, R73 ;  /* 0x0000001048067819 */ /* 0x000fe20000001249 */
[----:B------:R-:W-:Y:S01]  /*1d90*/  HADD2.F32 R125, -RZ, R22.H0_H0 ;  /* 0x20000016ff7d7230 */ /* 0x000fe20000004100 */
[----:B------:R-:W3:Y:S01]  /*1da0*/  MUFU.RCP R7, R74 ;  /* 0x0000004a00077308 */ /* 0x000ee20000001000 */
[----:B------:R-:W-:Y:S02]  /*1db0*/  HADD2.F32 R3, -RZ, R3.H0_H0 ;  /* 0x20000003ff037230 */ /* 0x000fe40000004100 */
[----:B------:R-:W-:Y:S01]  /*1dc0*/  FADD.FTZ R123, R88, -R123 ;  /* 0x8000007b587b7221 */ /* 0x000fe20000010000 */
[----:B------:R-:W-:Y:S01]  /*1dd0*/  HADD2.F32 R94, -RZ, R94.H0_H0 ;  /* 0x2000005eff5e7230 */ /* 0x000fe20000004100 */
[----:B------:R-:W-:Y:S01]  /*1de0*/  SHF.R.U32.HI R139, RZ, 0x10, R5 ;  /* 0x00000010ff8b7819 */ /* 0x000fe20000011605 */
[----:B------:R-:W-:-:S02]  /*1df0*/  HADD2.F32 R9, -RZ, R86.H0_H0 ;  /* 0x20000056ff097230 */ /* 0x000fc40000004100 */
[----:B------:R-:W-:Y:S01]  /*1e00*/  FADD.FTZ R125, R10, -R125 ;  /* 0x8000007d0a7d7221 */ /* 0x000fe20000010000 */
[----:B------:R-:W-:Y:S01]  /*1e10*/  HADD2.F32 R86, -RZ, R83.H0_H0 ;  /* 0x20000053ff567230 */ /* 0x000fe20000004100 */
[----:B------:R-:W4:Y:S01]  /*1e20*/  MUFU.RCP R72, R76 ;  /* 0x0000004c00487308 */ /* 0x000f220000001000 */
[----:B------:R-:W-:Y:S02]  /*1e30*/  HADD2.F32 R83, -RZ, R93.H0_H0 ;  /* 0x2000005dff537230 */ /* 0x000fe40000004100 */
[----:B------:R-:W-:Y:S01]  /*1e40*/  FADD.FTZ R94, R94, -R3 ;  /* 0x800000035e5e7221 */ /* 0x000fe20000010000 */
[----:B------:R-:W-:Y:S01]  /*1e50*/  SHF.R.U32.HI R5, RZ, 0x10, R73 ;  /* 0x00000010ff057819 */ /* 0x000fe20000011649 */
[----:B0-----:R-:W-:Y:S01]  /*1e60*/  FMUL.FTZ R3, R79, R82 ;  /* 0x000000524f037220 */ /* 0x001fe20000410000 */
[----:B------:R-:W-:Y:S01]  /*1e70*/  SHF.R.U64 R102, R18, 0x10, R19 ;  /* 0x0000001012667819 */ /* 0x000fe20000001213 */
[----:B------:R-:W-:Y:S02]  /*1e80*/  HADD2.F32 R73, -RZ, R85.H0_H0 ;  /* 0x20000055ff497230 */ /* 0x000fe40000004100 */
[----:B-1----:R-:W-:Y:S01]  /*1e90*/  FMUL.FTZ R82, R123, R92 ;  /* 0x0000005c7b527220 */ /* 0x002fe20000410000 */
[----:B------:R-:W-:-:S02]  /*1ea0*/  HADD2.F32 R122, -RZ, R18.H0_H0 ;  /* 0x20000012ff7a7230 */ /* 0x000fc40000004100 */
[----:B------:R-:W-:Y:S01]  /*1eb0*/  FADD.FTZ R123, R86, -R83 ;  /* 0x80000053567b7221 */ /* 0x000fe20000010000 */
[----:B------:R-:W-:Y:S01]  /*1ec0*/  HADD2.F32 R85, -RZ, R19.H0_H0 ;  /* 0x20000013ff557230 */ /* 0x000fe20000004100 */
[----:B------:R-:W-:Y:S01]  /*1ed0*/  SHF.R.U32.HI R89, RZ, 0x10, R77 ;  /* 0x00000010ff597819 */ /* 0x000fe2000001164d */
[----:B--2---:R-:W-:Y:S01]  /*1ee0*/  FMUL.FTZ R83, R125, R4 ;  /* 0x000000047d537220 */ /* 0x004fe20000410000 */
[----:B------:R-:W-:Y:S01]  /*1ef0*/  SHF.R.U32.HI R81, RZ, 0x10, R81 ;  /* 0x00000010ff517819 */ /* 0x000fe20000011651 */
[----:B------:R-:W-:Y:S01]  /*1f00*/  HADD2.F32 R126, -RZ, R20.H0_H0 ;  /* 0x20000014ff7e7230 */ /* 0x000fe20000004100 */
[----:B------:R-:W-:Y:S01]  /*1f10*/  SHF.R.U32.HI R4, RZ, 0x10, R23 ;  /* 0x00000010ff047819 */ /* 0x000fe20000011617 */
[----:B------:R-:W-:Y:S01]  /*1f20*/  HADD2.F32 R77, -RZ, R112.H1_H1 ;  /* 0x30000070ff4d7230 */ /* 0x000fe20000004100 */
[----:B------:R-:W-:Y:S01]  /*1f30*/  SHF.R.U32.HI R92, RZ, 0x10, R27 ;  /* 0x00000010ff5c7819 */ /* 0x000fe2000001161b */
[----:B------:R-:W-:Y:S02]  /*1f40*/  HADD2.F32 R102, -RZ, R102.H0_H0 ;  /* 0x20000066ff667230 */ /* 0x000fe40000004100 */
[----:B------:R-:W-:Y:S01]  /*1f50*/  FADD.FTZ R122, R73, -R122 ;  /* 0x8000007a497a7221 */ /* 0x000fe20000010000 */
[----:B------:R-:W-:-:S02]  /*1f60*/  HADD2.F32 R97, -RZ, R97.H0_H0 ;  /* 0x20000061ff617230 */ /* 0x000fc40000004100 */
[----:B------:R-:W-:Y:S01]  /*1f70*/  FADD.FTZ R85, R78, -R85 ;  /* 0x800000554e557221 */ /* 0x000fe20000010000 */
[----:B------:R-:W-:Y:S01]  /*1f80*/  SHF.R.U64 R96, R26, 0x10, R27 ;  /* 0x000000101a607819 */ /* 0x000fe2000000121b */
[----:B------:R-:W0:Y:S01]  /*1f90*/  MUFU.RCP R117, R77 ;  /* 0x0000004d00757308 */ /* 0x000e220000001000 */
[----:B------:R-:W-:Y:S01]  /*1fa0*/  HADD2.F32 R78, -RZ, R112.H0_H0 ;  /* 0x20000070ff4e7230 */ /* 0x000fe20000004100 */
[----:B------:R-:W-:Y:S01]  /*1fb0*/  SHF.R.U64 R73, R28, 0x10, R29 ;  /* 0x000000101c497819 */ /* 0x000fe2000000121d */
[----:B------:R-:W-:Y:S01]  /*1fc0*/  FADD.FTZ R126, R9, -R126 ;  /* 0x8000007e097e7221 */ /* 0x000fe20000010000 */
[----:B------:R-:W-:Y:S01]  /*1fd0*/  SHF.R.U64 R99, R24, 0x10, R25 ;  /* 0x0000001018637819 */ /* 0x000fe20000001219 */
[----:B------:R-:W-:Y:S02]  /*1fe0*/  HADD2.F32 R93, -RZ, R81.H0_H0 ;  /* 0x20000051ff5d7230 */ /* 0x000fe40000004100 */
[----:B------:R-:W-:Y:S01]  /*1ff0*/  FADD.FTZ R102, R97, -R102 ;  /* 0x8000006661667221 */ /* 0x000fe20000010000 */
[----:B------:R-:W-:Y:S01]  /*2000*/  HADD2.F32 R4, -RZ, R4.H0_H0 ;  /* 0x20000004ff047230 */ /* 0x000fe20000004100 */
[----:B------:R-:W-:Y:S01]  /*2010*/  SHF.R.U32.HI R97, RZ, 0x10, R21 ;  /* 0x00000010ff617819 */ /* 0x000fe20000011615 */
[----:B------:R-:W-:Y:S01]  /*2020*/  HADD2.F32 R95, -RZ, R111.H1_H1 ;  /* 0x3000006fff5f7230 */ /* 0x000fe20000004100 */
[----:B------:R-:W-:Y:S01]  /*2030*/  MUFU.RCP R120, R78 ;  /* 0x0000004e00787308 */ /* 0x000fe20000001000 */
[----:B------:R-:W-:Y:S01]  /*2040*/  HADD2.F32 R9, -RZ, R110.H1_H1 ;  /* 0x3000006eff097230 */ /* 0x000fe20000004100 */
[----:B------:R-:W-:Y:S01]  /*2050*/  SHF.R.U32.HI R80, RZ, 0x10, R75 ;  /* 0x00000010ff507819 */ /* 0x000fe2000001164b */
[----:B------:R-:W-:-:S02]  /*2060*/  HADD2.F32 R92, -RZ, R92.H0_H0 ;  /* 0x2000005cff5c7230 */ /* 0x000fc40000004100 */
[----:B---3--:R-:W-:Y:S01]  /*2070*/  FMUL.FTZ R86, R118, R7 ;  /* 0x0000000776567220 */ /* 0x008fe20000410000 */
[----:B------:R-:W-:Y:S02]  /*2080*/  HADD2.F32 R79, -RZ, R96.H0_H0 ;  /* 0x20000060ff4f7230 */ /* 0x000fe40000004100 */
[----:B------:R-:W-:Y:S01]  /*2090*/  FADD.FTZ R7, R93, -R4 ;  /* 0x800000045d077221 */ /* 0x000fe20000010000 */
[----:B------:R-:W-:Y:S01]  /*20a0*/  HADD2.F32 R73, -RZ, R73.H0_H0 ;  /* 0x20000049ff497230 */ /* 0x000fe20000004100 */
[----:B------:R-:W1:Y:S01]  /*20b0*/  MUFU.RCP R105, R95 ;  /* 0x0000005f00697308 */ /* 0x000e620000001000 */
[----:B------:R-:W-:Y:S02]  /*20c0*/  HADD2.F32 R96, -RZ, R90.H0_H0 ;  /* 0x2000005aff607230 */ /* 0x000fe40000004100 */
[----:B----4-:R-:W-:Y:S01]  /*20d0*/  FMUL.FTZ R90, R119, R72 ;  /* 0x00000048775a7220 */ /* 0x010fe20000410000 */
[----:B------:R-:W-:Y:S02]  /*20e0*/  HADD2.F32 R99, -RZ, R99.H0_H0 ;  /* 0x20000063ff637230 */ /* 0x000fe40000004100 */
[----:B0-----:R-:W-:Y:S01]  /*20f0*/  FMUL.FTZ R93, R122, R117 ;  /* 0x000000757a5d7220 */ /* 0x001fe20000410000 */
[----:B------:R-:W-:-:S02]  /*2100*/  HADD2.F32 R98, -RZ, R98.H0_H0 ;  /* 0x20000062ff627230 */ /* 0x000fc40000004100 */
[----:B------:R-:W-:Y:S01]  /*2110*/  HADD2.F32 R4, -RZ, R109.H0_H0 ;  /* 0x2000006dff047230 */ /* 0x000fe20000004100 */
[----:B------:R-:W0:Y:S01]  /*2120*/  MUFU.RCP R124, R9 ;  /* 0x00000009007c7308 */ /* 0x000e220000001000 */
[----:B------:R-:W-:Y:S02]  /*2130*/  HADD2.F32 R10, -RZ, R113.H0_H0 ;  /* 0x20000071ff0a7230 */ /* 0x000fe40000004100 */
[----:B------:R-:W-:Y:S01]  /*2140*/  FADD.FTZ R99, R98, -R99 ;  /* 0x8000006362637221 */ /* 0x000fe20000010000 */
[----:B------:R-:W-:Y:S01]  /*2150*/  HADD2.F32 R81, -RZ, R97.H0_H0 ;  /* 0x20000061ff517230 */ /* 0x000fe20000004100 */
[----:B------:R-:W-:Y:S01]  /*2160*/  SHF.R.U32.HI R98, RZ, 0x10, R29 ;  /* 0x00000010ff627819 */ /* 0x000fe2000001161d */
[----:B------:R-:W-:Y:S01]  /*2170*/  HADD2.F32 R118, -RZ, R80.H0_H0 ;  /* 0x20000050ff767230 */ /* 0x000fe20000004100 */
[----:B------:R-:W-:Y:S01]  /*2180*/  SHF.R.U32.HI R97, RZ, 0x10, R19 ;  /* 0x00000010ff617819 */ /* 0x000fe20000011613 */
[----:B------:R-:W-:Y:S01]  /*2190*/  HADD2.F32 R91, -RZ, R113.H1_H1 ;  /* 0x30000071ff5b7230 */ /* 0x000fe20000004100 */
[----:B------:R-:W2:Y:S01]  /*21a0*/  MUFU.RCP R72, R92 ;  /* 0x0000005c00487308 */ /* 0x000ea20000001000 */
[----:B------:R-:W-:Y:S01]  /*21b0*/  FADD.FTZ R81, R96, -R81 ;  /* 0x8000005160517221 */ /* 0x000fe20000010000 */
[----:B------:R-:W-:Y:S01]  /*21c0*/  HADD2.F32 R115, -RZ, R16.H0_H0 ;  /* 0x20000010ff737230 */ /* 0x000fe20000004100 */
[----:B------:R-:W-:Y:S01]  /*21d0*/  SHF.R.U32.HI R96, RZ, 0x10, R17 ;  /* 0x00000010ff607819 */ /* 0x000fe20000011611 */
[----:B------:R-:W-:-:S02]  /*21e0*/  HADD2.F32 R101, -RZ, R109.H1_H1 ;  /* 0x3000006dff657230 */ /* 0x000fc40000004100 */
[----:B-1----:R-:W-:Y:S01]  /*21f0*/  FMUL.FTZ R105, R102, R105 ;  /* 0x0000006966697220 */ /* 0x002fe20000410000 */
[----:B------:R-:W-:Y:S02]  /*2200*/  HADD2.F32 R98, -RZ, R98.H0_H0 ;  /* 0x20000062ff627230 */ /* 0x000fe40000004100 */
[----:B------:R-:W-:Y:S01]  /*2210*/  FADD.FTZ R115, R8, -R115 ;  /* 0x8000007308737221 */ /* 0x000fe20000010000 */
[----:B------:R-:W1:Y:S01]  /*2220*/  MUFU.RCP R148, R73 ;  /* 0x0000004900947308 */ /* 0x000e620000001000 */
[----:B------:R-:W-:Y:S02]  /*2230*/  HADD2.F32 R97, -RZ, R97.H0_H0 ;  /* 0x20000061ff617230 */ /* 0x000fe40000004100 */
[----:B------:R-:W-:Y:S02]  /*2240*/  HADD2.F32 R122, -RZ, R89.H0_H0 ;  /* 0x20000059ff7a7230 */ /* 0x000fe40000004100 */
[----:B------:R-:W-:Y:S02]  /*2250*/  HADD2.F32 R89, -RZ, R96.H0_H0 ;  /* 0x20000060ff597230 */ /* 0x000fe40000004100 */
[----:B------:R-:W-:Y:S01]  /*2260*/  FMUL.FTZ R96, R85, R120 ;  /* 0x0000007855607220 */ /* 0x000fe20000410000 */
[----:B------:R-:W-:Y:S01]  /*2270*/  HADD2.F32 R8, -RZ, R111.H0_H0 ;  /* 0x2000006fff087230 */ /* 0x000fe20000004100 */
[----:B------:R-:W3:Y:S01]  /*2280*/  MUFU.RCP R127, R79 ;  /* 0x0000004f007f7308 */ /* 0x000ee20000001000 */
[----:B------:R-:W-:-:S02]  /*2290*/  HADD2.F32 R128, -RZ, R128.H0_H0 ;  /* 0x20000080ff807230 */ /* 0x000fc40000004100 */
[----:B------:R-:W-:Y:S01]  /*22a0*/  FADD.FTZ R85, R118, -R97 ;  /* 0x8000006176557221 */ /* 0x000fe20000010000 */
[----:B0-----:R-:W-:Y:S01]  /*22b0*/  FMUL.FTZ R97, R115, R124 ;  /* 0x0000007c73617220 */ /* 0x001fe20000410000 */
[----:B------:R-:W-:Y:S01]  /*22c0*/  FADD.FTZ R115, R122, -R89 ;  /* 0x800000597a737221 */ /* 0x000fe20000010000 */
[----:B--2---:R-:W-:Y:S01]  /*22d0*/  FMUL.FTZ R102, R7, R72 ;  /* 0x0000004807667220 */ /* 0x004fe20000410000 */
[----:B------:R-:W-:Y:S02]  /*22e0*/  HADD2.F32 R138, -RZ, R138.H0_H0 ;  /* 0x2000008aff8a7230 */ /* 0x000fe40000004100 */
[----:B------:R-:W-:Y:S01]  /*22f0*/  FMUL.FTZ R125, R128, R3 ;  /* 0x00000003807d7220 */ /* 0x000fe20000410000 */
[----:B------:R-:W0:Y:S01]  /*2300*/  MUFU.RCP R80, R4 ;  /* 0x0000000400507308 */ /* 0x000e220000001000 */
[----:B------:R-:W-:Y:S02]  /*2310*/  HADD2.F32 R7, -RZ, R0.H0_H0 ;  /* 0x20000000ff077230 */ /* 0x000fe40000004100 */
[----:B-1----:R-:W-:Y:S01]  /*2320*/  FMUL.FTZ R89, R99, R148 ;  /* 0x0000009463597220 */ /* 0x002fe20000410000 */
[----:B------:R-:W-:Y:S01]  /*2330*/  FMUL.FTZ R0, R71, R128 ;  /* 0x0000008047007220 */ /* 0x000fe20000410000 */
[----:B------:R-:W-:-:S02]  /*2340*/  HADD2.F32 R131, -RZ, R131.H0_H0 ;  /* 0x20000083ff837230 */ /* 0x000fc40000004100 */
[----:B------:R-:W-:Y:S02]  /*2350*/  HADD2.F32 R139, -RZ, R139.H0_H0 ;  /* 0x2000008bff8b7230 */ /* 0x000fe40000004100 */
[----:B------:R-:W-:Y:S01]  /*2360*/  FMUL.FTZ R118, R138, R89 ;  /* 0x000000598a767220 */ /* 0x000fe20000410000 */
[----:B------:R-:W1:Y:S01]  /*2370*/  MUFU.RCP R104, R10 ;  /* 0x0000000a00687308 */ /* 0x000e620000001000 */
[----:B---3--:R-:W-:Y:S01]  /*2380*/  FMUL.FTZ R99, R108, R127 ;  /* 0x0000007f6c637220 */ /* 0x008fe20000410000 */
[----:B------:R-:W-:Y:S01]  /*2390*/  FMUL.FTZ R71, R84, R131 ;  /* 0x0000008354477220 */ /* 0x000fe20000410000 */
[----:B------:R-:W-:Y:S02]  /*23a0*/  HADD2.F32 R130, -RZ, R130.H0_H0 ;  /* 0x20000082ff827230 */ /* 0x000fe40000004100 */
[----:B------:R-:W-:Y:S02]  /*23b0*/  HADD2.F32 R75, -RZ, R114.H1_H1 ;  /* 0x30000072ff4b7230 */ /* 0x000fe40000004100 */
[----:B------:R-:W-:Y:S01]  /*23c0*/  HADD2.F32 R140, -RZ, R140.H0_H0 ;  /* 0x2000008cff8c7230 */ /* 0x000fe20000004100 */
[----:B------:R-:W2:Y:S01]  /*23d0*/  MUFU.RCP R103, R91 ;  /* 0x0000005b00677308 */ /* 0x000ea20000001000 */
[----:B0-----:R-:W-:Y:S01]  /*23e0*/  FMUL.FTZ R108, R115, R80 ;  /* 0x00000050736c7220 */ /* 0x001fe20000410000 */
[----:B------:R-:W-:Y:S01]  /*23f0*/  FMUL.FTZ R80, R73, R138 ;  /* 0x0000008a49507220 */ /* 0x000fe20000410000 */
[----:B------:R-:W-:Y:S01]  /*2400*/  FFMA.FTZ R73, R0, R3, RZ ;  /* 0x0000000300497223 */ /* 0x000fe200000100ff */
[----:B------:R-:W-:Y:S01]  /*2410*/  FMUL.FTZ R72, R11, R130 ;  /* 0x000000820b487220 */ /* 0x000fe20000410000 */
[----:B------:R-:W-:-:S02]  /*2420*/  HADD2.F32 R133, -RZ, R133.H0_H0 ;  /* 0x20000085ff857230 */ /* 0x000fc40000004100 */
[----:B------:R-:W-:Y:S01]  /*2430*/  FMUL.FTZ R124, R130, R83 ;  /* 0x00000053827c7220 */ /* 0x000fe20000410000 */
[----:B------:R-:W-:Y:S01]  /*2440*/  FFMA.FTZ R84, R80, R89, R73 ;  /* 0x0000005950547223 */ /* 0x000fe20000010049 */
[----:B------:R-:W0:Y:S01]  /*2450*/  MUFU.RCP R107, R101 ;  /* 0x00000065006b7308 */ /* 0x000e220000001000 */
[----:B-1----:R-:W-:Y:S01]  /*2460*/  FMUL.FTZ R104, R81, R104 ;  /* 0x0000006851687220 */ /* 0x002fe20000410000 */
[----:B------:R-:W-:Y:S01]  /*2470*/  FADD.FTZ R81, RZ, R0 ;  /* 0x00000000ff517221 */ /* 0x000fe20000010000 */
[----:B------:R-:W-:Y:S01]  /*2480*/  FFMA.FTZ R84, R71, R82, R84 ;  /* 0x0000005247547223 */ /* 0x000fe20000010054 */
[----:B------:R-:W-:Y:S02]  /*2490*/  HADD2.F32 R132, -RZ, R132.H0_H0 ;  /* 0x20000084ff847230 */ /* 0x000fe40000004100 */
[----:B------:R-:W-:Y:S01]  /*24a0*/  FMUL.FTZ R73, R74, R133 ;  /* 0x000000854a497220 */ /* 0x000fe20000410000 */
[----:B------:R-:W-:Y:S02]  /*24b0*/  HADD2.F32 R135, -RZ, R135.H0_H0 ;  /* 0x20000087ff877230 */ /* 0x000fe40000004100 */
[----:B------:R-:W-:Y:S01]  /*24c0*/  FMUL.FTZ R122, R133, R86 ;  /* 0x00000056857a7220 */ /* 0x000fe20000410000 */
[----:B------:R-:W1:Y:S01]  /*24d0*/  MUFU.RCP R150, R98 ;  /* 0x0000006200967308 */ /* 0x000e620000001000 */
[----:B--2---:R-:W-:Y:S01]  /*24e0*/  FMUL.FTZ R103, R116, R103 ;  /* 0x0000006774677220 */ /* 0x004fe20000410000 */
[----:B------:R-:W-:Y:S01]  /*24f0*/  FADD.FTZ R116, R81, R80 ;  /* 0x0000005051747221 */ /* 0x000fe20000010000 */
[----:B------:R-:W-:Y:S01]  /*2500*/  FMUL.FTZ R81, R98, R139 ;  /* 0x0000008b62517220 */ /* 0x000fe20000410000 */
[----:B------:R-:W-:-:S02]  /*2510*/  HADD2.F32 R141, -RZ, R141.H0_H0 ;  /* 0x2000008dff8d7230 */ /* 0x000fc40000004100 */
[----:B------:R-:W-:Y:S01]  /*2520*/  FMUL.FTZ R74, R75, R132 ;  /* 0x000000844b4a7220 */ /* 0x000fe20000410000 */
[----:B------:R-:W-:Y:S01]  /*2530*/  FADD.FTZ R116, R116, R71 ;  /* 0x0000004774747221 */ /* 0x000fe20000010000 */
[----:B------:R-:W-:Y:S01]  /*2540*/  HADD2.F32 R134, -RZ, R134.H0_H0 ;  /* 0x20000086ff867230 */ /* 0x000fe20000004100 */
[----:B------:R-:W2:Y:S01]  /*2550*/  MUFU.RCP R106, R8 ;  /* 0x00000008006a7308 */ /* 0x000ea20000001000 */
[----:B0-----:R-:W-:Y:S01]  /*2560*/  FMUL.FTZ R107, R94, R107 ;  /* 0x0000006b5e6b7220 */ /* 0x001fe20000410000 */
[----:B------:R-:W-:Y:S02]  /*2570*/  HADD2.F32 R137, -RZ, R137.H0_H0 ;  /* 0x20000089ff897230 */ /* 0x000fe40000004100 */
[----:B------:R-:W-:Y:S01]  /*2580*/  FMUL.FTZ R119, R141, R102 ;  /* 0x000000668d777220 */ /* 0x000fe20000410000 */
[----:B------:R-:W-:Y:S02]  /*2590*/  HADD2.F32 R136, -RZ, R136.H0_H0 ;  /* 0x20000088ff887230 */ /* 0x000fe40000004100 */
[----:B------:R-:W-:Y:S01]  /*25a0*/  FMUL.FTZ R129, R134, R93 ;  /* 0x0000005d86817220 */ /* 0x000fe20000410000 */
[----:B------:R-:W-:-:S02]  /*25b0*/  HADD2.F32 R88, -RZ, R110.H0_H0 ;  /* 0x2000006eff587230 */ /* 0x000fc40000004100 */
[----:B------:R-:W-:Y:S01]  /*25c0*/  FMUL.FTZ R149, R137, R96 ;  /* 0x0000006089957220 */ /* 0x000fe20000410000 */
[----:B------:R0:W3:Y:S01]  /*25d0*/  MUFU.RCP R87, R75 ;  /* 0x0000004b00577308 */ /* 0x0000e20000001000 */
[----:B-1----:R-:W-:Y:S01]  /*25e0*/  FMUL.FTZ R94, R123, R150 ;  /* 0x000000967b5e7220 */ /* 0x002fe20000410000 */
[----:B------:R-:W-:Y:S02]  /*25f0*/  HADD2.F32 R142, -RZ, R142.H0_H0 ;  /* 0x2000008eff8e7230 */ /* 0x000fe40000004100 */
[----:B------:R-:W-:Y:S01]  /*2600*/  FMUL.FTZ R123, R131, R82 ;  /* 0x00000052837b7220 */ /* 0x000fe20000410000 */
[----:B------:R-:W-:Y:S02]  /*2610*/  HADD2.F32 R146, -RZ, R146.H0_H0 ;  /* 0x20000092ff927230 */ /* 0x000fe40000004100 */
[----:B------:R-:W-:Y:S01]  /*2620*/  FFMA.FTZ R11, R81, R94, R84 ;  /* 0x0000005e510b7223 */ /* 0x000fe20000010054 */
[----:B------:R-:W-:Y:S01]  /*2630*/  FMUL.FTZ R84, R79, R140 ;  /* 0x0000008c4f547220 */ /* 0x000fe20000410000 */
[----:B------:R-:W-:Y:S01]  /*2640*/  HADD2.F32 R143, -RZ, R143.H0_H0 ;  /* 0x2000008fff8f7230 */ /* 0x000fe20000004100 */
        /* <DEDUP_REMOVED lines=13> */
[----:B---3--:R-:W-:Y:S01]  /*2720*/  FMUL.FTZ R87, R126, R87 ;  /* 0x000000577e577220 */ /* 0x008fe20000410000 */
[----:B------:R-:W-:Y:S01]  /*2730*/  FADD.FTZ R116, R116, R73 ;  /* 0x0000004974747221 */ /* 0x000fe20000010000 */
[----:B------:R-:W-:-:S02]  /*2740*/  HADD2.F32 R147, -RZ, R147.H0_H0 ;  /* 0x20000093ff937230 */ /* 0x000fc40000004100 */
[----:B------:R-:W-:Y:S01]  /*2750*/  FFMA.FTZ R9, R85, R102, R98 ;  /* 0x0000006655097223 */ /* 0x000fe20000010062 */
[----:B------:R-:W-:Y:S01]  /*2760*/  FMUL.FTZ R79, R88, R7 ;  /* 0x00000007584f7220 */ /* 0x000fe20000410000 */
[----:B------:R-:W-:Y:S01]  /*2770*/  FADD.FTZ R11, R116, R85 ;  /* 0x00000055740b7221 */ /* 0x000fe20000010000 */
[----:B-1----:R-:W-:Y:S01]  /*2780*/  FMUL.FTZ R88, R91, R142 ;  /* 0x0000008e5b587220 */ /* 0x002fe20000410000 */
[----:B------:R-:W-:Y:S01]  /*2790*/  FFMA.FTZ R9, R74, R87, R9 ;  /* 0x000000574a097223 */ /* 0x000fe20000010009 */
[----:B------:R-:W-:Y:S01]  /*27a0*/  FMUL.FTZ R92, R95, R146 ;  /* 0x000000925f5c7220 */ /* 0x000fe20000410000 */
[----:B------:R-:W-:Y:S01]  /*27b0*/  FADD.FTZ R11, R11, R74 ;  /* 0x0000004a0b0b7221 */ /* 0x000fe20000010000 */
[----:B------:R-:W-:Y:S01]  /*27c0*/  FMUL.FTZ R91, R10, R143 ;  /* 0x0000008f0a5b7220 */ /* 0x000fe20000410000 */
[----:B------:R-:W-:Y:S01]  /*27d0*/  FMUL.FTZ R95, R8, R147 ;  /* 0x00000093085f7220 */ /* 0x000fe20000410000 */
[----:B------:R-:W-:Y:S01]  /*27e0*/  FFMA.FTZ R8, R88, R103, R9 ;  /* 0x0000006758087223 */ /* 0x000fe20000010009 */
[----:B------:R-:W-:Y:S01]  /*27f0*/  FADD.FTZ R10, R11, R88 ;  /* 0x000000580b0a7221 */ /* 0x000fe20000010000 */
[----:B------:R-:W-:-:S02]  /*2800*/  HADD2.F32 R6, -RZ, R6.H0_H0 ;  /* 0x20000006ff067230 */ /* 0x000fc40000004100 */
[----:B----4-:R-:W-:Y:S01]  /*2810*/  FMUL.FTZ R100, R100, R121 ;  /* 0x0000007964647220 */ /* 0x010fe20000410000 */
[----:B------:R-:W-:Y:S01]  /*2820*/  FFMA.FTZ R8, R75, R90, R8 ;  /* 0x0000005a4b087223 */ /* 0x000fe20000010008 */
[----:B------:R-:W-:Y:S01]  /*2830*/  FADD.FTZ R10, R10, R75 ;  /* 0x0000004b0a0a7221 */ /* 0x000fe20000010000 */
[----:B------:R-:W-:Y:S02]  /*2840*/  HADD2.F32 R5, -RZ, R5.H0_H0 ;  /* 0x20000005ff057230 */ /* 0x000fe40000004100 */
        /* <DEDUP_REMOVED lines=24> */
[-C--:B------:R-:W-:Y:S01]  /*29d0*/  FMUL.FTZ R152, R6, R107.reuse ;  /* 0x0000006b06987220 */ /* 0x080fe20000410000 */
[----:B------:R-:W-:Y:S01]  /*29e0*/  FFMA.FTZ R4, R98, R107, R9 ;  /* 0x0000006b62047223 */ /* 0x000fe20000010009 */
[----:B------:R-:W-:Y:S01]  /*29f0*/  FADD.FTZ R8, R11, R98 ;  /* 0x000000620b087221 */ /* 0x000fe20000010000 */
[----:B------:R-:W-:-:S02]  /*2a00*/  FMUL.FTZ R154, R5, R108 ;  /* 0x0000006c059a7220 */ /* 0x000fc40000410000 */
[----:B------:R-:W-:Y:S01]  /*2a10*/  FFMA.FTZ R4, R79, R100, R4 ;  /* 0x000000644f047223 */ /* 0x000fe20000010004 */
[----:B------:R-:W-:-:S03]  /*2a20*/  FADD.FTZ R8, R8, R79 ;  /* 0x0000004f08087221 */ /* 0x000fc60000010000 */
[----:B------:R-:W-:Y:S01]  /*2a30*/  FFMA.FTZ R9, R101, R108, R4 ;  /* 0x0000006c65097223 */ /* 0x000fe20000010004 */
[----:B------:R-:W-:-:S07]  /*2a40*/  FADD.FTZ R8, R8, R101 ;  /* 0x0000006508087221 */ /* 0x000fce0000010000 */
.L_x_1519:
[----:B------:R-:W0:Y:S01]  /*2a50*/  SHFL.DOWN PT, R11, R8, 0x10, 0x1f ;  /* 0x0a001f00080b7f89 */ /* 0x000e2200000e0000 */
[----:B------:R-:W1:Y:S01]  /*2a60*/  S2UR UR6, SR_CgaCtaId ;  /* 0x00000000000679c3 */ /* 0x000e620000008800 */
[----:B------:R-:W-:Y:S01]  /*2a70*/  UMOV UR5, 0x400 ;  /* 0x0000040000057882 */ /* 0x000fe20000000000 */
[----:B------:R-:W-:Y:S01]  /*2a80*/  VOTEU.ANY UP0, P1 ;  /* 0x0000000000ff7886 */ /* 0x000fe20000800100 */
[----:B------:R-:W2:Y:S01]  /*2a90*/  SHFL.DOWN PT, R4, R9, 0x10, 0x1f ;  /* 0x0a001f0009047f89 */ /* 0x000ea200000e0000 */
[----:B------:R-:W-:Y:S01]  /*2aa0*/  FADD.FTZ R2, R5, R2 ;  /* 0x0000000205027221 */ /* 0x000fe20000010000 */
[----:B------:R-:W-:Y:S01]  /*2ab0*/  BSSY.RECONVERGENT B0, `(.L_x_1520) ;  /* 0x000002f000007945 */ /* 0x000fe20003800200 */
[----:B------:R-:W-:Y:S01]  /*2ac0*/  FADD.FTZ R30, R7, R30 ;  /* 0x0000001e071e7221 */ /* 0x000fe20000010000 */
[----:B------:R-:W-:Y:S01]  /*2ad0*/  FADD.FTZ R31, R6, R31 ;  /* 0x0000001f061f7221 */ /* 0x000fe20000010000 */
[----:B0-----:R-:W-:Y:S01]  /*2ae0*/  FADD.FTZ R11, R11, R8 ;  /* 0x000000080b0b7221 */ /* 0x001fe20000010000 */
[----:B-1----:R-:W-:Y:S01]  /*2af0*/  ULEA UR5, UR6, UR5, 0x18 ;  /* 0x0000000506057291 */ /* 0x002fe2000f8ec0ff */
[----:B--2---:R-:W-:-:S03]  /*2b00*/  FADD.FTZ R10, R4, R9 ;  /* 0x00000009040a7221 */ /* 0x004fc60000010000 */
[----:B------:R-:W-:Y:S01]  /*2b10*/  UIADD3 UR6, UPT, UPT, UR5, 0x20, URZ ;  /* 0x0000002005067890 */ /* 0x000fe2000fffe0ff */
[----:B------:R-:W0:Y:S03]  /*2b20*/  SHFL.DOWN PT, R4, R11, 0x8, 0x1f ;  /* 0x09001f000b047f89 */ /* 0x000e2600000e0000 */
[----:B------:R-:W-:Y:S01]  /*2b30*/  USEL UR6, UR6, UR5, UP0 ;  /* 0x0000000506067287 */ /* 0x000fe20008000000 */
[----:B------:R-:W1:Y:S01]  /*2b40*/  SHFL.DOWN PT, R115, R10, 0x8, 0x1f ;  /* 0x09001f000a737f89 */ /* 0x000e6200000e0000 */
[----:B0-----:R-:W-:Y:S01]  /*2b50*/  FADD.FTZ R155, R11, R4 ;  /* 0x000000040b9b7221 */ /* 0x001fe20000010000 */
[----:B-1----:R-:W-:-:S04]  /*2b60*/  FADD.FTZ R115, R10, R115 ;  /* 0x000000730a737221 */ /* 0x002fc80000010000 */
[----:B------:R-:W0:Y:S04]  /*2b70*/  SHFL.DOWN PT, R4, R155, 0x4, 0x1f ;  /* 0x08801f009b047f89 */ /* 0x000e2800000e0000 */
[----:B------:R-:W1:Y:S01]  /*2b80*/  SHFL.DOWN PT, R156, R115, 0x4, 0x1f ;  /* 0x08801f00739c7f89 */ /* 0x000e6200000e0000 */
[----:B0-----:R-:W-:Y:S02]  /*2b90*/  FADD.FTZ R157, R155, R4 ;  /* 0x000000049b9d7221 */ /* 0x001fe40000010000 */
[----:B------:R-:W0:Y:S01]  /*2ba0*/  S2R R4, SR_TID.X ;  /* 0x0000000000047919 */ /* 0x000e220000002100 */
[----:B-1----:R-:W-:Y:S02]  /*2bb0*/  FADD.FTZ R156, R115, R156 ;  /* 0x0000009c739c7221 */ /* 0x002fe40000010000 */
[----:B------:R-:W1:Y:S04]  /*2bc0*/  SHFL.DOWN PT, R8, R157, 0x2, 0x1f ;  /* 0x08401f009d087f89 */ /* 0x000e6800000e0000 */
[----:B------:R-:W2:Y:S01]  /*2bd0*/  SHFL.DOWN PT, R9, R156, 0x2, 0x1f ;  /* 0x08401f009c097f89 */ /* 0x000ea200000e0000 */
[----:B-1----:R-:W-:Y:S01]  /*2be0*/  FADD.FTZ R8, R157, R8 ;  /* 0x000000089d087221 */ /* 0x002fe20000010000 */
[----:B--2---:R-:W-:-:S04]  /*2bf0*/  FADD.FTZ R9, R156, R9 ;  /* 0x000000099c097221 */ /* 0x004fc80000010000 */
[----:B------:R-:W1:Y:S01]  /*2c00*/  SHFL.DOWN PT, R11, R8, 0x1, 0x1f ;  /* 0x08201f00080b7f89 */ /* 0x000e6200000e0000 */
[C---:B0-----:R-:W-:Y:S02]  /*2c10*/  LOP3.LUT P2, R115, R4.reuse, 0x1f, RZ, 0xc0, !PT ;  /* 0x0000001f04737812 */ /* 0x041fe4000784c0ff */
[----:B------:R-:W-:Y:S01]  /*2c20*/  ISETP.NE.AND P0, PT, R4, RZ, PT ;  /* 0x000000ff0400720c */ /* 0x000fe20003f05270 */
[----:B------:R-:W0:Y:S10]  /*2c30*/  SHFL.DOWN PT, R10, R9, 0x1, 0x1f ;  /* 0x08201f00090a7f89 */ /* 0x000e3400000e0000 */
[----:B------:R-:W-:-:S04]  /*2c40*/  @!P2 SHF.R.U32.HI R155, RZ, 0x2, R4 ;  /* 0x00000002ff9ba819 */ /* 0x000fc80000011604 */
[----:B------:R-:W-:Y:S01]  /*2c50*/  @!P2 LOP3.LUT R155, R155, 0xf8, RZ, 0xc0, !PT ;  /* 0x000000f89b9ba812 */ /* 0x000fe200078ec0ff */
[----:B-1----:R-:W-:Y:S01]  /*2c60*/  FADD.FTZ R4, R8, R11 ;  /* 0x0000000b08047221 */ /* 0x002fe20000010000 */
[----:B0-----:R-:W-:Y:S01]  /*2c70*/  FADD.FTZ R5, R9, R10 ;  /* 0x0000000a09057221 */ /* 0x001fe20000010000 */
        /* <DEDUP_REMOVED lines=18> */
.L_x_1521:
[----:B------:R-:W-:Y:S05]  /*2da0*/  BSYNC.RECONVERGENT B0 ;  /* 0x0000000000007941 */ /* 0x000fea0003800200 */
.L_x_1520:
        /* <DEDUP_REMOVED lines=45> */
[----:B------:R-:W-:Y:S01]  /*3080*/  ISETP.GT.U32.AND P2, PT, R115, 0x4, PT ;  /* 0x000000047300780c */ /* 0x000fe20003f44070 */
        /* <DEDUP_REMOVED lines=29> */
.L_x_1523:
[----:B------:R-:W2:Y:S04]  /*3260*/  LDG.E.STRONG.GPU R8, desc[UR14][R6.64] ;  /* 0x0000000e06087981 */ /* 0x000ea8000c1ef900 */
[----:B--2---:R-:W-:Y:S01]  /*3270*/  CCTL.IVALL ;  /* 0x00000000ff00798f */ /* 0x004fe20002000000 */
[----:B------:R-:W-:Y:S05]  /*3280*/  YIELD ;  /* 0x0000000000007946 */ /* 0x000fea0003800000 */
[----:B------:R-:W-:-:S13]  /*3290*/  ISETP.NE.AND P0, PT, R8, R9, PT ;  /* 0x000000090800720c */ /* 0x000fda0003f05270 */
[----:B------:R-:W-:Y:S05]  /*32a0*/  @P0 BRA `(.L_x_1523) ;  /* 0xfffffffc00ec0947 */ /* 0x000fea000383ffff */
.L_x_1522:
        /* <DEDUP_REMOVED lines=43> */
[----:B------:R-:W-:Y:S01]  /*3560*/  FADD.FTZ R3, -R3, R0 ;  /* 0x0000000003037221 */ /* 0x000fe20000010100 */
[----:B------:R-:W-:Y:S01]  /*3570*/  FMUL.FTZ R6, R89, UR16 ;  /* 0x0000001059067c20 */ /* 0x000fe20008410000 */
[----:B------:R-:W-:Y:S01]  /*3580*/  FADD.FTZ R82, -R82, R71 ;  /* 0x0000004752527221 */ /* 0x000fe20000010100 */
[----:B------:R-:W-:Y:S01]  /*3590*/  FMUL.FTZ R0, R94, UR16 ;  /* 0x000000105e007c20 */ /* 0x000fe20008410000 */
[----:B------:R-:W-:Y:S01]  /*35a0*/  FADD.FTZ R104, -R104, R91 ;  /* 0x0000005b68687221 */ /* 0x000fe20000010100 */
[----:B------:R-:W-:Y:S01]  /*35b0*/  FADD.FTZ R99, -R99, R84 ;  /* 0x0000005463637221 */ /* 0x000fe20000010100 */
[----:B------:R-:W-:Y:S01]  /*35c0*/  FADD.FTZ R103, -R103, R88 ;  /* 0x0000005867677221 */ /* 0x000fe20000010100 */
[C-C-:B------:R-:W-:Y:S01]  /*35d0*/  FFMA.FTZ R86, R5.reuse, R86, R4.reuse ;  /* 0x0000005605567223 */ /* 0x140fe20000010004 */
[----:B------:R-:W-:Y:S01]  /*35e0*/  FADD.FTZ R102, -R102, R85 ;  /* 0x0000005566667221 */ /* 0x000fe20000010100 */
[C-C-:B------:R-:W-:Y:S01]  /*35f0*/  FFMA.FTZ R90, R5.reuse, R90, R4.reuse ;  /* 0x0000005a055a7223 */ /* 0x140fe20000010004 */
[C-C-:B------:R-:W-:Y:S01]  /*3600*/  FFMA.FTZ R108, R5.reuse, R108, R4.reuse ;  /* 0x0000006c056c7223 */ /* 0x140fe20000010004 */
[C-C-:B------:R-:W-:Y:S01]  /*3610*/  FFMA.FTZ R107, R5.reuse, R107, R4.reuse ;  /* 0x0000006b056b7223 */ /* 0x140fe20000010004 */
[----:B------:R-:W-:Y:S01]  /*3620*/  FMUL.FTZ R9, R82, UR16 ;  /* 0x0000001052097c20 */ /* 0x000fe20008410000 */
[----:B------:R-:W-:Y:S01]  /*3630*/  FMUL.FTZ R104, R104, UR16 ;  /* 0x0000001068687c20 */ /* 0x000fe20008410000 */
[C-C-:B------:R-:W-:Y:S01]  /*3640*/  FFMA.FTZ R106, R5.reuse, R106, R4.reuse ;  /* 0x0000006a056a7223 */ /* 0x140fe20000010004 */
[----:B------:R-:W0:Y:S01]  /*3650*/  F2F.F16.F32 R6, R6 ;  /* 0x0000000600067304 */ /* 0x000e220000200800 */
[--C-:B------:R-:W-:Y:S01]  /*3660*/  FFMA.FTZ R83, R5, R83, R4.reuse ;  /* 0x0000005305537223 */ /* 0x100fe20000010004 */
[----:B------:R-:W-:Y:S01]  /*3670*/  FMUL.FTZ R8, R99, UR16 ;  /* 0x0000001063087c20 */ /* 0x000fe20008410000 */
[--C-:B------:R-:W-:Y:S01]  /*3680*/  FFMA.FTZ R87, R5, R87, R4.reuse ;  /* 0x0000005705577223 */ /* 0x100fe20000010004 */
[----:B------:R-:W-:Y:S01]  /*3690*/  FMUL.FTZ R103, R103, UR16 ;  /* 0x0000001067677c20 */ /* 0x000fe20008410000 */
[C-C-:B------:R-:W-:Y:S01]  /*36a0*/  FFMA.FTZ R93, R5.reuse, R93, R4.reuse ;  /* 0x0000005d055d7223 */ /* 0x140fe20000010004 */
[C-C-:B------:R-:W-:Y:S01]  /*36b0*/  FFMA.FTZ R105, R5.reuse, R105, R4.reuse ;  /* 0x0000006905697223 */ /* 0x140fe20000010004 */
[C-C-:B------:R-:W-:Y:S01]  /*36c0*/  FFMA.FTZ R96, R5.reuse, R96, R4.reuse ;  /* 0x0000006005607223 */ /* 0x140fe20000010004 */
[C-C-:B------:R-:W-:Y:S01]  /*36d0*/  FFMA.FTZ R97, R5.reuse, R97, R4.reuse ;  /* 0x0000006105617223 */ /* 0x140fe20000010004 */
[----:B------:R-:W1:Y:S01]  /*36e0*/  F2F.F16.F32 R0, R0 ;  /* 0x0000000000007304 */ /* 0x000e620000200800 */
[----:B------:R-:W-:Y:S01]  /*36f0*/  FADD.FTZ R86, -R86, R73 ;  /* 0x0000004956567221 */ /* 0x000fe20000010100 */
[----:B------:R-:W-:Y:S01]  /*3700*/  FMUL.FTZ R102, R102, UR16 ;  /* 0x0000001066667c20 */ /* 0x000fe20008410000 */
[----:B------:R-:W-:Y:S01]  /*3710*/  FADD.FTZ R90, -R90, R75 ;  /* 0x0000004b5a5a7221 */ /* 0x000fe20000010100 */
[----:B------:R-:W-:Y:S01]  /*3720*/  FADD.FTZ R108, -R108, R101 ;  /* 0x000000656c6c7221 */ /* 0x000fe20000010100 */
[----:B------:R-:W-:Y:S01]  /*3730*/  FFMA.FTZ R4, R5, R100, R4 ;  /* 0x0000006405047223 */ /* 0x000fe20000010004 */
[----:B------:R-:W-:Y:S01]  /*3740*/  FADD.FTZ R107, -R107, R98 ;  /* 0x000000626b6b7221 */ /* 0x000fe20000010100 */
[----:B------:R-:W-:Y:S01]  /*3750*/  FADD.FTZ R106, -R106, R95 ;  /* 0x0000005f6a6a7221 */ /* 0x000fe20000010100 */
[----:B------:R-:W2:Y:S01]  /*3760*/  F2F.F16.F32 R10, R103 ;  /* 0x00000067000a7304 */ /* 0x000ea20000200800 */
[----:B------:R-:W-:Y:S01]  /*3770*/  FADD.FTZ R105, -R105, R92 ;  /* 0x0000005c69697221 */ /* 0x000fe20000010100 */
[----:B------:R-:W-:Y:S01]  /*3780*/  FMUL.FTZ R73, R86, UR16 ;  /* 0x0000001056497c20 */ /* 0x000fe20008410000 */
[----:B------:R-:W-:Y:S01]  /*3790*/  FMUL.FTZ R90, R90, UR16 ;  /* 0x000000105a5a7c20 */ /* 0x000fe20008410000 */
[----:B------:R-:W-:Y:S01]  /*37a0*/  FADD.FTZ R97, -R97, R78 ;  /* 0x0000004e61617221 */ /* 0x000fe20000010100 */
[----:B------:R-:W-:Y:S01]  /*37b0*/  FMUL.FTZ R108, R108, UR16 ;  /* 0x000000106c6c7c20 */ /* 0x000fe20008410000 */
[----:B------:R-:W-:Y:S01]  /*37c0*/  FADD.FTZ R79, -R4, R79 ;  /* 0x0000004f044f7221 */ /* 0x000fe20000010100 */
[----:B------:R-:W-:Y:S01]  /*37d0*/  FMUL.FTZ R107, R107, UR16 ;  /* 0x000000106b6b7c20 */ /* 0x000fe20008410000 */
[----:B------:R-:W3:Y:S01]  /*37e0*/  F2F.F16.F32 R9, R9 ;  /* 0x0000000900097304 */ /* 0x000ee20000200800 */
[----:B------:R-:W-:Y:S01]  /*37f0*/  FADD.FTZ R83, -R83, R72 ;  /* 0x0000004853537221 */ /* 0x000fe20000010100 */
[----:B------:R-:W-:Y:S01]  /*3800*/  FMUL.FTZ R106, R106, UR16 ;  /* 0x000000106a6a7c20 */ /* 0x000fe20008410000 */
[----:B------:R-:W4:Y:S01]  /*3810*/  LDC.64 R4, c[0x0][0x3f0] ;  /* 0x0000fc00ff047b82 */ /* 0x000f220000000a00 */
[----:B------:R-:W-:Y:S01]  /*3820*/  FADD.FTZ R87, -R87, R74 ;  /* 0x0000004a57577221 */ /* 0x000fe20000010100 */
[----:B------:R-:W-:Y:S01]  /*3830*/  FMUL.FTZ R105, R105, UR16 ;  /* 0x0000001069697c20 */ /* 0x000fe20008410000 */
[----:B------:R-:W-:Y:S01]  /*3840*/  FADD.FTZ R93, -R93, R76 ;  /* 0x0000004c5d5d7221 */ /* 0x000fe20000010100 */
[----:B------:R-:W-:Y:S01]  /*3850*/  FADD.FTZ R96, -R96, R77 ;  /* 0x0000004d60607221 */ /* 0x000fe20000010100 */
[----:B------:R-:W5:Y:S01]  /*3860*/  F2F.F16.F32 R104, R104 ;  /* 0x0000006800687304 */ /* 0x000f620000200800 */
[----:B------:R-:W-:Y:S01]  /*3870*/  FMUL.FTZ R97, R97, UR16 ;  /* 0x0000001061617c20 */ /* 0x000fe20008410000 */
[----:B------:R-:W-:Y:S01]  /*3880*/  FMUL.FTZ R79, R79, UR16 ;  /* 0x000000104f4f7c20 */ /* 0x000fe20008410000 */
[----:B------:R-:W-:Y:S01]  /*3890*/  FMUL.FTZ R3, R3, UR16 ;  /* 0x0000001003037c20 */ /* 0x000fe20008410000 */
[----:B------:R-:W-:Y:S01]  /*38a0*/  FMUL.FTZ R71, R83, UR16 ;  /* 0x0000001053477c20 */ /* 0x000fe20008410000 */
[----:B------:R-:W-:Y:S01]  /*38b0*/  FMUL.FTZ R81, R87, UR16 ;  /* 0x0000001057517c20 */ /* 0x000fe20008410000 */
[----:B------:R-:W-:Y:S01]  /*38c0*/  FMUL.FTZ R93, R93, UR16 ;  /* 0x000000105d5d7c20 */ /* 0x000fe20008410000 */
[----:B------:R-:W-:Y:S01]  /*38d0*/  FMUL.FTZ R96, R96, UR16 ;  /* 0x0000001060607c20 */ /* 0x000fe20008410000 */
[----:B------:R-:W5:Y:S01]  /*38e0*/  F2F.F16.F32 R8, R8 ;  /* 0x0000000800087304 */ /* 0x000f620000200800 */
[----:B0-----:R-:W-:Y:S01]  /*38f0*/  IMAD.WIDE.U32 R6, R6, 0x10000, RZ ;  /* 0x0001000006067825 */ /* 0x001fe200078e00ff */
[----:B-1----:R-:W-:-:S03]  /*3900*/  SHF.L.U32 R0, R0, 0x10, RZ ;  /* 0x0000001000007819 */ /* 0x002fc600000006ff */
[----:B--2---:R-:W-:Y:S01]  /*3910*/  IMAD.WIDE.U32 R10, R10, 0x10000, RZ ;  /* 0x000100000a0a7825 */ /* 0x004fe200078e00ff */
[----:B---3--:R-:W-:Y:S02]  /*3920*/  LOP3.LUT R7, R0, R7, R9, 0xfe, !PT ;  /* 0x0000000700077212 */ /* 0x008fe400078efe09 */
[----:B------:R-:W0:Y:S01]  /*3930*/  F2F.F16.F32 R102, R102 ;  /* 0x0000006600667304 */ /* 0x000e220000200800 */
[----:B-----5:R-:W-:Y:S01]  /*3940*/  SHF.L.U32 R104, R104, 0x10, RZ ;  /* 0x0000001068687819 */ /* 0x020fe200000006ff */
[----:B------:R-:W-:-:S06]  /*3950*/  IMAD.WIDE.U32 R8, R8, 0x10000, RZ ;  /* 0x0001000008087825 */ /* 0x000fcc00078e00ff */
[----:B------:R-:W1:Y:S01]  /*3960*/  F2F.F16.F32 R75, R90 ;  /* 0x0000005a004b7304 */ /* 0x000e620000200800 */
[----:B0-----:R-:W-:-:S07]  /*3970*/  SHF.L.U32 R102, R102, 0x10, RZ ;  /* 0x0000001066667819 */ /* 0x001fce00000006ff */
[----:B------:R-:W0:Y:S01]  /*3980*/  F2F.F16.F32 R74, R107 ;  /* 0x0000006b004a7304 */ /* 0x000e220000200800 */
[----:B-1----:R-:W-:-:S07]  /*3990*/  LOP3.LUT R11, R104, R11, R75, 0xfe, !PT ;  /* 0x0000000b680b7212 */ /* 0x002fce00078efe4b */
        /* <DEDUP_REMOVED lines=9> */
[----:B0-----:R-:W-:-:S07]  /*3a30*/  SHF.L.U32 R106, R106, 0x10, RZ ;  /* 0x000000106a6a7819 */ /* 0x001fce00000006ff */
[----:B------:R-:W0:Y:S01]  /*3a40*/  F2F.F16.F32 R79, R79 ;  /* 0x0000004f004f7304 */ /* 0x000e220000200800 */
[----:B-1----:R-:W-:-:S07]  /*3a50*/  LOP3.LUT R78, R74, R97, RZ, 0xfc, !PT ;  /* 0x000000614a4e7212 */ /* 0x002fce00078efcff */
[----:B------:R-:W1:Y:S01]  /*3a60*/  F2F.F16.F32 R3, R3 ;  /* 0x0000000300037304 */ /* 0x000e620000200800 */
[----:B0-----:R-:W-:-:S07]  /*3a70*/  LOP3.LUT R79, R108, R75, R79, 0xfe, !PT ;  /* 0x0000004b6c4f7212 */ /* 0x001fce00078efe4f */
[----:B------:R-:W0:Y:S01]  /*3a80*/  F2F.F16.F32 R71, R71 ;  /* 0x0000004700477304 */ /* 0x000e220000200800 */
[----:B----4-:R-:W-:-:S04]  /*3a90*/  IMAD.WIDE.U32 R74, R66, 0x8, R4 ;  /* 0x00000008424a7825 */ /* 0x010fc800078e0004 */
[----:B------:R-:W-:Y:S01]  /*3aa0*/  IMAD.WIDE.U32 R66, R67, 0x8, R4 ;  /* 0x0000000843427825 */ /* 0x000fe200078e0004 */
[----:B-1----:R-:W-:Y:S02]  /*3ab0*/  LOP3.LUT R6, R6, R3, RZ, 0xfc, !PT ;  /* 0x0000000306067212 */ /* 0x002fe400078efcff */
[----:B------:R-:W1:Y:S03]  /*3ac0*/  F2F.F16.F32 R77, R96 ;  /* 0x00000060004d7304 */ /* 0x000e660000200800 */
[----:B------:R2:W-:Y:S01]  /*3ad0*/  STG.E.64 desc[UR14][R74.64], R6 ;  /* 0x000000064a007986 */ /* 0x0005e2000c101b0e */
[----:B0-----:R-:W-:-:S04]  /*3ae0*/  LOP3.LUT R8, R8, R71, RZ, 0xfc, !PT ;  /* 0x0000004708087212 */ /* 0x001fc800078efcff */
[----:B------:R-:W0:Y:S01]  /*3af0*/  F2F.F16.F32 R81, R81 ;  /* 0x0000005100517304 */ /* 0x000e220000200800 */
[----:B------:R2:W-:Y:S01]  /*3b00*/  STG.E.64 desc[UR14][R66.64], R8 ;  /* 0x0000000842007986 */ /* 0x0005e2000c101b0e */
[----:B-1----:R-:W-:-:S06]  /*3b10*/  LOP3.LUT R73, R106, R73, R77, 0xfe, !PT ;  /* 0x000000496a497212 */ /* 0x002fcc00078efe4d */
[----:B------:R-:W1:Y:S01]  /*3b20*/  F2F.F16.F32 R93, R93 ;  /* 0x0000005d005d7304 */ /* 0x000e620000200800 */
[----:B------:R-:W-:-:S04]  /*3b30*/  IMAD.WIDE.U32 R76, R68, 0x8, R4 ;  /* 0x00000008444c7825 */ /* 0x000fc800078e0004 */
[----:B------:R-:W-:Y:S01]  /*3b40*/  IMAD.WIDE.U32 R68, R69, 0x8, R4 ;  /* 0x0000000845447825 */ /* 0x000fe200078e0004 */
[----:B0-----:R-:W-:-:S03]  /*3b50*/  LOP3.LUT R10, R10, R81, RZ, 0xfc, !PT ;  /* 0x000000510a0a7212 */ /* 0x001fc600078efcff */
[----:B------:R-:W-:Y:S02]  /*3b60*/  IMAD.WIDE.U32 R4, R70, 0x8, R4 ;  /* 0x0000000846047825 */ /* 0x000fe400078e0004 */
[----:B------:R2:W-:Y:S01]  /*3b70*/  STG.E.64 desc[UR14][R76.64], R10 ;  /* 0x0000000a4c007986 */ /* 0x0005e2000c101b0e */
[----:B-1----:R-:W-:-:S05]  /*3b80*/  LOP3.LUT R72, R72, R93, RZ, 0xfc, !PT ;  /* 0x0000005d48487212 */ /* 0x002fca00078efcff */
[----:B------:R2:W-:Y:S04]  /*3b90*/  STG.E.64 desc[UR14][R68.64], R72 ;  /* 0x0000004844007986 */ /* 0x0005e8000c101b0e */
[----:B------:R2:W-:Y:S01]  /*3ba0*/  STG.E.64 desc[UR14][R4.64], R78 ;  /* 0x0000004e04007986 */ /* 0x0005e2000c101b0e */
[----:B------:R-:W-:Y:S05]  /*3bb0*/  BRA.U !UP0, `(.L_x_1524) ;  /* 0xffffffc908b47547 */ /* 0x000fea000b83ffff */
        /* <DEDUP_REMOVED lines=30> */
.L_x_1515:
        /* <DEDUP_REMOVED lines=29> */
.L_x_1525:
        /* <DEDUP_REMOVED lines=9> */
.L_x_3104:


//--------------------- .text._ZN10layer_norm22ln_bwd_finalize_kernelINS_22Kernel_traits_finalizeILj12800EffffjLj1024ELj4ENS_18Kernel_traits_baseILj12800EffffjLj1024EEEEEEEvNS_9BwdParamsE --------------------------
	.section	.text._ZN10layer_norm22ln_bwd_finalize_kernelINS_22Kernel_traits_finalizeILj12800EffffjLj1024ELj4ENS_18Kernel_traits_baseILj12800EffffjLj1024EEEEEEEvNS_9BwdParamsE,"ax",@progbits
	.align	128
        .global         _ZN10layer_norm22ln_bwd_finalize_kernelINS_22Kernel_traits_finalizeILj12800EffffjLj1024ELj4ENS_18Kernel_traits_baseILj12800EffffjLj1024EEEEEEEvNS_9BwdParamsE
        .type           _ZN10layer_norm22ln_bwd_finalize_kernelINS_22Kernel_traits_finalizeILj12800EffffjLj1024ELj4ENS_18Kernel_traits_baseILj12800EffffjLj1024EEEEEEEvNS_9BwdParamsE,@function
        .size           _ZN10layer_norm22ln_bwd_finalize_kernelINS_22Kernel_traits_finalizeILj12800EffffjLj1024ELj4ENS_18Kernel_traits_baseILj12800EffffjLj1024EEEEEEEvNS_9BwdParamsE,(.L_x_3105 - _ZN10layer_norm22ln_bwd_finalize_kernelINS_22Kernel_traits_finalizeILj12800EffffjLj1024ELj4ENS_18Kernel_traits_baseILj12800EffffjLj1024EEEEEEEvNS_9BwdParamsE)
        .other          _ZN10layer_norm22ln_bwd_finalize_kernelINS_22Kernel_traits_finalizeILj12800EffffjLj1024ELj4ENS_18Kernel_traits_baseILj12800EffffjLj1024EEEEEEEvNS_9BwdParamsE,@"STO_CUDA_ENTRY STV_DEFAULT"
_ZN10layer_norm22ln_bwd_finalize_kernelINS_22Kernel_traits_finalizeILj12800EffffjLj1024ELj4ENS_18Kernel_traits_baseILj12800EffffjLj1024EEEEEEEvNS_9BwdParamsE:
.text._ZN10layer_norm22ln_bwd_finalize_kernelINS_22Kernel_traits_finalizeILj12800EffffjLj1024ELj4ENS_18Kernel_traits_baseILj12800EffffjLj1024EEEEEEEvNS_9BwdParamsE:
        /* <DEDUP_REMOVED lines=37> */
.L_x_1530:
        /* <DEDUP_REMOVED lines=118> */
.L_x_1529:
[----:B------:R-:W-:Y:S05]  /*09b0*/  BSYNC.RECONVERGENT B1 ;  /* 0x0000000000017941 */ /* 0x000fea0003800200 */
.L_x_1528:
        /* <DEDUP_REMOVED lines=65> */
.L_x_1532:
[----:B------:R-:W-:Y:S05]  /*0dd0*/  BSYNC.RECONVERGENT B1 ;  /* 0x0000000000017941 */ /* 0x000fea0003800200 */
.L_x_1531:
        /* <DEDUP_REMOVED lines=37> */
.L_x_1534:
[----:B------:R-:W-:Y:S05]  /*1030*/  BSYNC.RECONVERGENT B1 ;  /* 0x0000000000017941 */ /* 0x000fea0003800200 */
.L_x_1533:
[----:B------:R-:W-:Y:S05]  /*1040*/  @!P1 BRA `(.L_x_1527) ;  /* 0x00000000003c9947 */ /* 0x000fea0003800000 */
[----:B------:R-:W0:Y:S01]  /*1050*/  LDC.64 R6, c[0x0][0x3e0] ;  /* 0x0000f800ff067b82 */ /* 0x000e220000000a00 */
[----:B------:R-:W-:Y:S01]  /*1060*/  IMAD R2, R15, 0x3200, R11 ;  /* 0x000032000f027824 */ /* 0x000fe200078e020b */
[----:B------:R-:W-:-:S04]  /*1070*/  IADD3 R24, PT, PT, -R24, RZ, RZ ;  /* 0x000000ff18187210 */ /* 0x000fc80007ffe1ff */
[----:B------:R-:W-:Y:S02]  /*1080*/  IADD3 R11, PT, PT, R13, R2, RZ ;  /* 0x000000020d0b7210 */ /* 0x000fe40007ffe0ff */
[----:B------:R-:W1:Y:S05]  /*1090*/  LDC.64 R8, c[0x0][0x3e8] ;  /* 0x0000fa00ff087b82 */ /* 0x000e6a0000000a00 */
.L_x_1535:
        /* <DEDUP_REMOVED lines=10> */
.L_x_1527:
[----:B------:R-:W-:Y:S05]  /*1140*/  BSYNC.RECONVERGENT B0 ;  /* 0x0000000000007941 */ /* 0x000fea0003800200 */
.L_x_1526:
        /* <DEDUP_REMOVED lines=53> */
.L_x_1536:
        /* <DEDUP_REMOVED lines=14> */
.L_x_3105:


//--------------------- .text._ZN10layer_norm13ln_bwd_kernelINS_13Kernel_traitsIffffjLj12800ELj5ELj1ELj4ELj16ENS_18Kernel_traits_baseILj12800EffffjLj128EEEEEEEvNS_9BwdParamsE --------------------------
	.section	.text._ZN10layer_norm13ln_bwd_kernelINS_13Kernel_traitsIffffjLj12800ELj5ELj1ELj4ELj16ENS_18Kernel_traits_baseILj12800EffffjLj128EEEEEEEvNS_9BwdParamsE,"ax",@progbits
	.align	128
        .global         _ZN10layer_norm13ln_bwd_kernelINS_13Kernel_traitsIffffjLj12800ELj5ELj1ELj4ELj16ENS_18Kernel_traits_baseILj12800EffffjLj128EEEEEEEvNS_9BwdParamsE
        .type           _ZN10layer_norm13ln_bwd_kernelINS_13Kernel_traitsIffffjLj12800ELj5ELj1ELj4ELj16ENS_18Kernel_traits_baseILj12800EffffjLj128EEEEEEEvNS_9BwdParamsE,@function
        .size           _ZN10layer_norm13ln_bwd_kernelINS_13Kernel_traitsIffffjLj12800ELj5ELj1ELj4ELj16ENS_18Kernel_traits_baseILj12800EffffjLj128EEEEEEEvNS_9BwdParamsE,(.L_x_3106 - _ZN10layer_norm13ln_bwd_kernelINS_13Kernel_traitsIffffjLj12800ELj5ELj1ELj4ELj16ENS_18Kernel_traits_baseILj12800EffffjLj128EEEEEEEvNS_9BwdParamsE)
        .other          _ZN10layer_norm13ln_bwd_kernelINS_13Kernel_traitsIffffjLj12800ELj5ELj1ELj4ELj16ENS_18Kernel_traits_baseILj12800EffffjLj128EEEEEEEvNS_9BwdParamsE,@"STO_CUDA_ENTRY STV_DEFAULT"
_ZN10layer_norm13ln_bwd_kernelINS_13Kernel_traitsIffffjLj12800ELj5ELj1ELj4ELj16ENS_18Kernel_traits_baseILj12800EffffjLj128EEEEEEEvNS_9BwdParamsE:
.text._ZN10layer_norm13ln_bwd_kernelINS_13Kernel_traitsIffffjLj12800ELj5ELj1ELj4ELj16ENS_18Kernel_traits_baseILj12800EffffjLj128EEEEEEEvNS_9BwdParamsE:
        /* <DEDUP_REMOVED lines=10> */
[----:B0-----:R-:W-:Y:S01]  /*00a0*/  IMAD.HI.U32 R5, R4, 0x66666667, RZ ;  /* 0x6666666704057827 */ /* 0x001fe200078e00ff */
[----:B---3--:R-:W-:-:S10]  /*00b0*/  LOP3.LUT R3, R6, 0x7f, RZ, 0xc0, !PT ;  /* 0x0000007f06037812 */ /* 0x008fd400078ec0ff */
[----:B------:R-:W0:Y:S01]  /*00c0*/  @!P0 LDC.64 R12, c[0x0][0x3b0] ;  /* 0x0000ec00ff0c8b82 */ /* 0x000e220000000a00 */
[----:B------:R-:W-:-:S05]  /*00d0*/  SHF.R.U32.HI R5, RZ, 0x1, R5 ;  /* 0x00000001ff057819 */ /* 0x000fca0000011605 */
[----:B------:R-:W-:-:S05]  /*00e0*/  IMAD R4, R5, -0x5, R4 ;  /* 0xfffffffb05047824 */ /* 0x000fca00078e0204 */
[----:B------:R-:W-:-:S05]  /*00f0*/  LEA R2, R4, R3, 0x7 ;  /* 0x0000000304027211 */ /* 0x000fca00078e38ff */
[----:B--2---:R-:W-:-:S05]  /*0100*/  @P0 IMAD.WIDE.U32 R8, R2, 0x10, R8 ;  /* 0x0000001002080825 */ /* 0x004fca00078e0008 */
[----:B-1----:R-:W5:Y:S04]  /*0110*/  @P0 LDG.E.128 R80, desc[UR4][R8.64] ;  /* 0x0000000408500981 */ /* 0x002f68000c1e1d00 */
[----:B------:R-:W5:Y:S04]  /*0120*/  @P0 LDG.E.128 R76, desc[UR4][R8.64+0x2800] ;  /* 0x00280004084c0981 */ /* 0x000f68000c1e1d00 */
[----:B------:R-:W5:Y:S04]  /*0130*/  @P0 LDG.E.128 R72, desc[UR4][R8.64+0x5000] ;  /* 0x0050000408480981 */ /* 0x000f68000c1e1d00 */
[----:B------:R-:W5:Y:S04]  /*0140*/  @P0 LDG.E.128 R68, desc[UR4][R8.64+0x7800] ;  /* 0x0078000408440981 */ /* 0x000f68000c1e1d00 */
[----:B------:R-:W5:Y:S01]  /*0150*/  @P0 LDG.E.128 R64, desc[UR4][R8.64+0xa000] ;  /* 0x00a0000408400981 */ /* 0x000f62000c1e1d00 */
[----:B----4-:R-:W-:-:S04]  /*0160*/  @P0 IMAD.WIDE.U32 R10, R2, 0x10, R10 ;  /* 0x00000010020a0825 */ /* 0x010fc800078e000a */
[----:B0-----:R-:W-:Y:S01]  /*0170*/  @!P0 IMAD.WIDE.U32 R12, R2, 0x10, R12 ;  /* 0x00000010020c8825 */ /* 0x001fe200078e000c */
        /* <DEDUP_REMOVED lines=28> */
[----:B------:R0:W5:Y:S01]  /*0340*/  @!P0 LDG.E.128 R64, desc[UR4][R12.64+0xa000] ;  /* 0x00a000040c408981 */ /* 0x000162000c1e1d00 */
[----:B------:R-:W-:-:S02]  /*0350*/  ISETP.GE.AND P0, PT, R5, UR6, PT ;  /* 0x0000000605007c0c */ /* 0x000fc4000bf06270 */
[----:B0-----:R-:W-:-:S11]  /*0360*/  CS2R R12, SRZ ;  /* 0x00000000000c7805 */ /* 0x001fd6000001ff00 */
[----:B------:R-:W-:Y:S05]  /*0370*/  @P0 BRA `(.L_x_1537) ;  /* 0x0000002400100947 */ /* 0x000fea0003800000 */
[----:B------:R-:W-:Y:S01]  /*0380*/  HFMA2 R124, -RZ, RZ, 0, 0 ;  /* 0x00000000ff7c7431 */ /* 0x000fe200000001ff */
[----:B------:R-:W-:Y:S01]  /*0390*/  PLOP3.LUT P1, PT, PT, PT, PT, 0x8, 0x80 ;  /* 0x000000000080781c */ /* 0x000fe20003f2e170 */
[----:B------:R-:W-:Y:S01]  /*03a0*/  HFMA2 R7, -RZ, RZ, 0, 0 ;  /* 0x00000000ff077431 */ /* 0x000fe200000001ff */
[----:B------:R-:W-:Y:S02]  /*03b0*/  LOP3.LUT R125, R6, 0x1f, RZ, 0xc0, !PT ;  /* 0x0000001f067d7812 */ /* 0x000fe400078ec0ff */
        /* <DEDUP_REMOVED lines=20> */
[----:B------:R-:W-:-:S07]  /*0500*/  MOV R129, R5 ;  /* 0x0000000500817202 */ /* 0x000fce0000000f00 */
.L_x_1546:
        /* <DEDUP_REMOVED lines=23> */
[----:B------:R-:W-:Y:S02]  /*0680*/  IMAD.WIDE.U32 R28, R132, 0x10, R24 ;  /* 0x00000010841c7825 */ /* 0x000fe400078e0018 */
[----:B------:R-:W5:Y:S02]  /*0690*/  LDG.E.128 R32, desc[UR4][R32.64] ;  /* 0x0000000420207981 */ /* 0x000f64000c1e1d00 */
[----:B-1----:R-:W-:-:S02]  /*06a0*/  IMAD.WIDE.U32 R88, R135, 0x10, R84 ;  /* 0x0000001087587825 */ /* 0x002fc400078e0054 */
        /* <DEDUP_REMOVED lines=13> */
.L_x_1538:
        /* <DEDUP_REMOVED lines=26> */
.L_x_1539:
        /* <DEDUP_REMOVED lines=20> */
[----:B------:R-:W-:Y:S01]  /*0a60*/  FMUL.FTZ R0, R40, R80 ;  /* 0x0000005028007220 */ /* 0x000fe20000410000 */
[----:B------:R-:W-:Y:S01]  /*0a70*/  FADD.FTZ R87, R87, -R3 ;  /* 0x8000000357577221 */ /* 0x000fe20000010000 */
[C---:B------:R-:W-:Y:S01]  /*0a80*/  FMUL.FTZ R3, R130.reuse, R157 ;  /* 0x0000009d82037220 */ /* 0x040fe20000410000 */
[----:B------:R-:W-:Y:S01]  /*0a90*/  FMUL.FTZ R100, R41, R81 ;  /* 0x0000005129647220 */ /* 0x000fe20000410000 */
[----:B------:R-:W-:Y:S01]  /*0aa0*/  FADD.FTZ R95, RZ, R0 ;  /* 0x00000000ff5f7221 */ /* 0x000fe20000010000 */
[----:B------:R-:W-:Y:S01]  /*0ab0*/  FMUL.FTZ R103, R130, R159 ;  /* 0x0000009f82677220 */ /* 0x000fe20000410000 */
[----:B------:R-:W-:Y:S01]  /*0ac0*/  FFMA.FTZ R84, R3, R0, RZ ;  /* 0x0000000003547223 */ /* 0x000fe200000100ff */
        /* <DEDUP_REMOVED lines=75> */
.L_x_1540:
        /* <DEDUP_REMOVED lines=20> */
[----:B------:R-:W-:Y:S01]  /*10c0*/  FMUL.FTZ R100, R41, R81 ;  /* 0x0000005129647220 */ /* 0x000fe20000410000 */
[----:B------:R-:W-:Y:S01]  /*10d0*/  FADD.FTZ R85, -R45, R85 ;  /* 0x000000552d557221 */ /* 0x000fe20000010100 */
[----:B------:R-:W-:Y:S01]  /*10e0*/  FADD.FTZ R86, -R46, R86 ;  /* 0x000000562e567221 */ /* 0x000fe20000010100 */
[----:B------:R-:W-:Y:S01]  /*10f0*/  FADD.FTZ R87, -R47, R87 ;  /* 0x000000572f577221 */ /* 0x000fe20000010100 */
[----:B------:R-:W0:Y:S01]  /*1100*/  MUFU.RCP R140, R78 ;  /* 0x0000004e008c7308 */ /* 0x000e220000001000 */
[----:B-1----:R-:W-:Y:S01]  /*1110*/  FMUL.FTZ R98, R90, R155 ;  /* 0x0000009b5a627220 */ /* 0x002fe20000410000 */
[----:B------:R-:W-:-:S06]  /*1120*/  FMUL.FTZ R155, R30, R70 ;  /* 0x000000461e9b7220 */ /* 0x000fcc0000410000 */
        /* <DEDUP_REMOVED lines=9> */
[----:B------:R-:W-:-:S06]  /*11c0*/  FADD.FTZ R143, RZ, R0 ;  /* 0x00000000ff8f7221 */ /* 0x000fcc0000010000 */
[----:B------:R-:W2:Y:S01]  /*11d0*/  MUFU.RCP R136, R73 ;  /* 0x0000004900887308 */ /* 0x000ea20000001000 */
[----:B0-----:R-:W-:-:S07]  /*11e0*/  FMUL.FTZ R103, R89, R152 ;  /* 0x0000009859677220 */ /* 0x001fce0000410000 */
[----:B------:R-:W0:Y:S01]  /*11f0*/  MUFU.RCP R138, R72 ;  /* 0x00000048008a7308 */ /* 0x000e220000001000 */
[----:B-1----:R-:W-:-:S07]  /*1200*/  FMUL.FTZ R91, R146, R139 ;  /* 0x0000008b925b7220 */ /* 0x002fce0000410000 */
[----:B------:R-:W1:Y:S01]  /*1210*/  MUFU.RCP R96, R69 ;  /* 0x0000004500607308 */ /* 0x000e620000001000 */
[----:B--2---:R-:W-:Y:S01]  /*1220*/  FMUL.FTZ R89, R97, R136 ;  /* 0x0000008861597220 */ /* 0x004fe20000410000 */
[----:B------:R-:W-:-:S06]  /*1230*/  FFMA.FTZ R97, R0, R3, RZ ;  /* 0x0000000300617223 */ /* 0x000fcc00000100ff */
[----:B------:R-:W2:Y:S01]  /*1240*/  MUFU.RCP R92, R68 ;  /* 0x00000044005c7308 */ /* 0x000ea20000001000 */
[----:B0-----:R-:W-:Y:S01]  /*1250*/  FMUL.FTZ R88, R149, R138 ;  /* 0x0000008a95587220 */ /* 0x001fe20000410000 */
[----:B------:R-:W-:-:S06]  /*1260*/  FADD.FTZ R138, R143, R100 ;  /* 0x000000648f8a7221 */ /* 0x000fcc0000010000 */
[----:B------:R-:W0:Y:S01]  /*1270*/  MUFU.RCP R142, R77 ;  /* 0x0000004d008e7308 */ /* 0x000e220000001000 */
[----:B-1----:R-:W-:Y:S01]  /*1280*/  FMUL.FTZ R139, R101, R96 ;  /* 0x00000060658b7220 */ /* 0x002fe20000410000 */
[----:B------:R-:W-:Y:S01]  /*1290*/  FMUL.FTZ R101, R42, R82 ;  /* 0x000000522a657220 */ /* 0x000fe20000410000 */
[----:B------:R-:W-:-:S03]  /*12a0*/  FMUL.FTZ R96, R43, R83 ;  /* 0x000000532b607220 */ /* 0x000fc60000410000 */
[----:B------:R-:W-:Y:S02]  /*12b0*/  FADD.FTZ R143, R138, R101 ;  /* 0x000000658a8f7221 */ /* 0x000fe40000010000 */
[----:B------:R-:W1:Y:S01]  /*12c0*/  MUFU.RCP R144, R70 ;  /* 0x0000004600907308 */ /* 0x000e620000001000 */
[----:B--2---:R-:W-:Y:S01]  /*12d0*/  FMUL.FTZ R136, R153, R92 ;  /* 0x0000005c99887220 */ /* 0x004fe20000410000 */
[----:B------:R-:W-:Y:S01]  /*12e0*/  FFMA.FTZ R92, R100, R103, R97 ;  /* 0x00000067645c7223 */ /* 0x000fe20000010061 */
[----:B------:R-:W-:Y:S01]  /*12f0*/  FMUL.FTZ R97, R36, R76 ;  /* 0x0000004c24617220 */ /* 0x000fe20000410000 */
[----:B------:R-:W-:-:S04]  /*1300*/  FMUL.FTZ R153, R24, R64 ;  /* 0x0000004018997220 */ /* 0x000fc80000410000 */
[----:B------:R-:W2:Y:S01]  /*1310*/  MUFU.RCP R140, R71 ;  /* 0x00000047008c7308 */ /* 0x000ea20000001000 */
[----:B0-----:R-:W-:Y:S01]  /*1320*/  FMUL.FTZ R95, R145, R142 ;  /* 0x0000008e915f7220 */ /* 0x001fe20000410000 */
[----:B------:R-:W-:-:S04]  /*1330*/  FADD.FTZ R142, R143, R96 ;  /* 0x000000608f8e7221 */ /* 0x000fc80000010000 */
[----:B------:R-:W-:Y:S01]  /*1340*/  FADD.FTZ R147, R142, R97 ;  /* 0x000000618e937221 */ /* 0x000fe20000010000 */
[----:B------:R-:W-:Y:S01]  /*1350*/  FMUL.FTZ R142, R39, R79 ;  /* 0x0000004f278e7220 */ /* 0x000fe20000410000 */
[----:B------:R-:W0:Y:S01]  /*1360*/  MUFU.RCP R145, R64 ;  /* 0x0000004000917308 */ /* 0x000e220000001000 */
[----:B-1----:R-:W-:Y:S01]  /*1370*/  FMUL.FTZ R138, R93, R144 ;  /* 0x000000905d8a7220 */ /* 0x002fe20000410000 */
[----:B------:R-:W-:Y:S01]  /*1380*/  FFMA.FTZ R93, R101, R98, R92 ;  /* 0x00000062655d7223 */ /* 0x000fe2000001005c */
[----:B------:R-:W-:Y:S01]  /*1390*/  FMUL.FTZ R92, R37, R77 ;  /* 0x0000004d255c7220 */ /* 0x000fe20000410000 */
[----:B------:R-:W-:-:S04]  /*13a0*/  FADD.FTZ R144, -R44, R84 ;  /* 0x000000542c907221 */ /* 0x000fc80000010100 */
[----:B------:R-:W1:Y:S01]  /*13b0*/  MUFU.RCP R137, R75 ;  /* 0x0000004b00897308 */ /* 0x000e620000001000 */
[----:B--2---:R-:W-:Y:S01]  /*13c0*/  FMUL.FTZ R141, R141, R140 ;  /* 0x0000008c8d8d7220 */ /* 0x004fe20000410000 */
[----:B------:R-:W-:Y:S01]  /*13d0*/  FFMA.FTZ R140, R96, R99, R93 ;  /* 0x00000063608c7223 */ /* 0x000fe2000001005d */
[----:B------:R-:W-:-:S03]  /*13e0*/  FMUL.FTZ R93, R38, R78 ;  /* 0x0000004e265d7220 */ /* 0x000fc60000410000 */
[----:B------:R-:W-:Y:S01]  /*13f0*/  FFMA.FTZ R143, R97, R94, R140 ;  /* 0x0000005e618f7223 */ /* 0x000fe2000001008c */
[----:B------:R-:W-:Y:S01]  /*1400*/  FADD.FTZ R140, R147, R92 ;  /* 0x0000005c938c7221 */ /* 0x000fe20000010000 */
[----:B------:R-:W2:Y:S01]  /*1410*/  MUFU.RCP R146, R65 ;  /* 0x0000004100927308 */ /* 0x000ea20000001000 */
[----:B0-----:R-:W-:Y:S01]  /*1420*/  FMUL.FTZ R144, R144, R145 ;  /* 0x0000009190907220 */ /* 0x001fe20000410000 */
[----:B------:R-:W-:Y:S01]  /*1430*/  FFMA.FTZ R84, R92, R95, R143 ;  /* 0x0000005f5c547223 */ /* 0x000fe2000001008f */
[----:B------:R-:W-:Y:S01]  /*1440*/  FADD.FTZ R147, R140, R93 ;  /* 0x0000005d8c937221 */ /* 0x000fe20000010000 */
[----:B------:R-:W-:Y:S01]  /*1450*/  FMUL.FTZ R143, R32, R72 ;  /* 0x00000048208f7220 */ /* 0x000fe20000410000 */
[----:B------:R-:W-:Y:S01]  /*1460*/  FMUL.FTZ R140, R33, R73 ;  /* 0x00000049218c7220 */ /* 0x000fe20000410000 */
[----:B------:R-:W-:Y:S02]  /*1470*/  FFMA.FTZ R145, R93, R90, R84 ;  /* 0x0000005a5d917223 */ /* 0x000fe40000010054 */
[----:B------:R-:W0:Y:S01]  /*1480*/  MUFU.RCP R151, R66 ;  /* 0x0000004200977308 */ /* 0x000e220000001000 */
[----:B-1----:R-:W-:Y:S01]  /*1490*/  FMUL.FTZ R137, R148, R137 ;  /* 0x0000008994897220 */ /* 0x002fe20000410000 */
[----:B------:R-:W-:Y:S01]  /*14a0*/  FADD.FTZ R148, R147, R142 ;  /* 0x0000008e93947221 */ /* 0x000fe20000010000 */
[----:B------:R-:W-:Y:S01]  /*14b0*/  FFMA.FTZ R84, R142, R91, R145 ;  /* 0x0000005b8e547223 */ /* 0x000fe20000010091 */
[----:B------:R-:W-:-:S02]  /*14c0*/  FMUL.FTZ R145, R34, R74 ;  /* 0x0000004a22917220 */ /* 0x000fc40000410000 */
        /* <DEDUP_REMOVED lines=9> */
[----:B0-----:R-:W-:-:S02]  /*1560*/  FMUL.FTZ R148, R86, R151 ;  /* 0x0000009756947220 */ /* 0x001fc40000410000 */
[----:B------:R-:W-:Y:S01]  /*1570*/  FADD.FTZ R152, R147, R146 ;  /* 0x0000009293987221 */ /* 0x000fe20000010000 */
[----:B------:R-:W-:Y:S01]  /*1580*/  FMUL.FTZ R147, R28, R68 ;  /* 0x000000441c937220 */ /* 0x000fe20000410000 */
[----:B------:R-:W-:Y:S01]  /*1590*/  FFMA.FTZ R84, R146, R137, R149 ;  /* 0x0000008992547223 */ /* 0x000fe20000010095 */
[----:B------:R-:W-:Y:S02]  /*15a0*/  FMUL.FTZ R86, R29, R69 ;  /* 0x000000451d567220 */ /* 0x000fe40000410000 */
[----:B------:R-:W-:Y:S01]  /*15b0*/  FADD.FTZ R151, R152, R147 ;  /* 0x0000009398977221 */ /* 0x000fe20000010000 */
[----:B------:R-:W-:-:S03]  /*15c0*/  FFMA.FTZ R149, R147, R136, R84 ;  /* 0x0000008893957223 */ /* 0x000fc60000010054 */
[----:B------:R-:W-:Y:S01]  /*15d0*/  FADD.FTZ R152, R151, R86 ;  /* 0x0000005697987221 */ /* 0x000fe20000010000 */
[----:B------:R-:W-:Y:S01]  /*15e0*/  FFMA.FTZ R84, R86, R139, R149 ;  /* 0x0000008b56547223 */ /* 0x000fe20000010095 */
[----:B-1----:R-:W-:Y:S02]  /*15f0*/  FMUL.FTZ R149, R87, R150 ;  /* 0x0000009657957220 */ /* 0x002fe40000410000 */
[----:B------:R-:W-:Y:S01]  /*1600*/  FADD.FTZ R151, R152, R155 ;  /* 0x0000009b98977221 */ /* 0x000fe20000010000 */
[----:B------:R-:W-:Y:S01]  /*1610*/  FMUL.FTZ R152, R31, R71 ;  /* 0x000000471f987220 */ /* 0x000fe20000410000 */
[----:B------:R-:W-:-:S03]  /*1620*/  FFMA.FTZ R87, R155, R138, R84 ;  /* 0x0000008a9b577223 */ /* 0x000fc60000010054 */
[----:B------:R-:W-:Y:S01]  /*1630*/  FADD.FTZ R150, R151, R152 ;  /* 0x0000009897967221 */ /* 0x000fe20000010000 */
[----:B------:R-:W-:-:S03]  /*1640*/  FFMA.FTZ R84, R152, R141, R87 ;  /* 0x0000008d98547223 */ /* 0x000fc60000010057 */
[----:B------:R-:W-:Y:S01]  /*1650*/  FADD.FTZ R151, R150, R153 ;  /* 0x0000009996977221 */ /* 0x000fe20000010000 */
[----:B------:R-:W-:Y:S01]  /*1660*/  FMUL.FTZ R150, R25, R65 ;  /* 0x0000004119967220 */ /* 0x000fe20000410000 */
[----:B------:R-:W-:-:S03]  /*1670*/  FFMA.FTZ R87, R153, R144, R84 ;  /* 0x0000009099577223 */ /* 0x000fc60000010054 */
[----:B------:R-:W-:Y:S01]  /*1680*/  FADD.FTZ R154, R151, R150 ;  /* 0x00000096979a7221 */ /* 0x000fe20000010000 */
[----:B------:R-:W-:Y:S01]  /*1690*/  FFMA.FTZ R84, R150, R85, R87 ;  /* 0x0000005596547223 */ /* 0x000fe20000010057 */
[----:B------:R-:W-:Y:S01]  /*16a0*/  FMUL.FTZ R151, R26, R66 ;  /* 0x000000421a977220 */ /* 0x000fe20000410000 */
[----:B------:R-:W-:-:S03]  /*16b0*/  FMUL.FTZ R87, R27, R67 ;  /* 0x000000431b577220 */ /* 0x000fc60000410000 */
[----:B------:R-:W-:Y:S01]  /*16c0*/  FADD.FTZ R154, R154, R151 ;  /* 0x000000979a9a7221 */ /* 0x000fe20000010000 */
[----:B------:R-:W-:-:S03]  /*16d0*/  FFMA.FTZ R84, R151, R148, R84 ;  /* 0x0000009497547223 */ /* 0x000fc60000010054 */
[----:B------:R-:W-:Y:S01]  /*16e0*/  FADD.FTZ R154, R154, R87 ;  /* 0x000000579a9a7221 */ /* 0x000fe20000010000 */
[----:B------:R-:W-:-:S07]  /*16f0*/  FFMA.FTZ R84, R87, R149, R84 ;  /* 0x0000009557547223 */ /* 0x000fce0000010054 */
.L_x_1541:
        /* <DEDUP_REMOVED lines=8> */
[----:B------:R-:W2:Y:S01]  /*1780*/  S2R R35, SR_CgaCtaId ;  /* 0x0000000000237919 */ /* 0x000ea20000008800 */
        /* <DEDUP_REMOVED lines=8> */
[----:B------:R-:W-:Y:S01]  /*1810*/  LOP3.LUT R39, R127, 0x1, RZ, 0xc0, !PT ;  /* 0x000000017f277812 */ /* 0x000fe200078ec0ff */
[----:B------:R-:W3:Y:S01]  /*1820*/  LDC.64 R24, c[0x0][0x3c0] ;  /* 0x0000f000ff187b82 */ /* 0x000ee20000000a00 */
[----:B------:R-:W-:Y:S01]  /*1830*/  FFMA.FTZ R14, R139, R29, R14 ;  /* 0x0000001d8b0e7223 */ /* 0x000fe2000001000e */
[----:B------:R-:W-:Y:S01]  /*1840*/  FADD.FTZ R122, R29, R122 ;  /* 0x0000007a1d7a7221 */ /* 0x000fe20000010000 */
[----:B------:R-:W-:Y:S01]  /*1850*/  FFMA.FTZ R13, R136, R28, R13 ;  /* 0x0000001c880d7223 */ /* 0x000fe2000001000d */
[----:B------:R-:W-:Y:S01]  /*1860*/  FADD.FTZ R117, R28, R117 ;  /* 0x000000751c757221 */ /* 0x000fe20000010000 */
[----:B------:R-:W-:Y:S01]  /*1870*/  ISETP.NE.AND P0, PT, R125, RZ, PT ;  /* 0x000000ff7d00720c */ /* 0x000fe20003f05270 */
[----:B0-----:R-:W-:Y:S01]  /*1880*/  FADD.FTZ R157, R157, R154 ;  /* 0x0000009a9d9d7221 */ /* 0x001fe20000010000 */
[----:B------:R-:W-:Y:S01]  /*1890*/  IADD3 R29, PT, PT, -R39, RZ, RZ ;  /* 0x000000ff271d7210 */ /* 0x000fe20007ffe1ff */
[----:B------:R-:W-:Y:S01]  /*18a0*/  FFMA.FTZ R11, R138, R30, R11 ;  /* 0x0000001e8a0b7223 */ /* 0x000fe2000001000b */
[----:B------:R-:W-:Y:S01]  /*18b0*/  FADD.FTZ R119, R30, R119 ;  /* 0x000000771e777221 */ /* 0x000fe20000010000 */
[----:B-1----:R-:W-:Y:S01]  /*18c0*/  FADD.FTZ R159, R159, R84 ;  /* 0x000000549f9f7221 */ /* 0x002fe20000010000 */
[----:B------:R-:W0:Y:S01]  /*18d0*/  SHFL.DOWN PT, R156, R157, 0x8, 0x1f ;  /* 0x09001f009d9c7f89 */ /* 0x000e2200000e0000 */
[----:B------:R-:W1:Y:S01]  /*18e0*/  LDC R84, c[0x0][0x380] ;  /* 0x0000e000ff547b82 */ /* 0x000e620000000800 */
[----:B------:R-:W-:Y:S01]  /*18f0*/  LEA R30, R5, R5, 0x2 ;  /* 0x00000005051e7211 */ /* 0x000fe200078e10ff */
[----:B------:R-:W-:Y:S01]  /*1900*/  FFMA.FTZ R18, R89, R33, R18 ;  /* 0x0000002159127223 */ /* 0x000fe20000010012 */
[----:B------:R-:W4:Y:S01]  /*1910*/  SHFL.DOWN PT, R158, R159, 0x8, 0x1f ;  /* 0x09001f009f9e7f89 */ /* 0x000f2200000e0000 */
[----:B------:R-:W-:Y:S01]  /*1920*/  FADD.FTZ R118, R33, R118 ;  /* 0x0000007621767221 */ /* 0x000fe20000010000 */
[----:B------:R-:W-:Y:S01]  /*1930*/  ISETP.NE.AND P2, PT, R6, RZ, PT ;  /* 0x000000ff0600720c */ /* 0x000fe20003f45270 */
        /* <DEDUP_REMOVED lines=14> */
[----:B-1----:R-:W-:Y:S01]  /*1a20*/  LEA R28, R84, R84, 0x2 ;  /* 0x00000054541c7211 */ /* 0x002fe200078e10ff */
[----:B----4-:R-:W-:-:S03]  /*1a30*/  FADD.FTZ R158, R159, R158 ;  /* 0x0000009e9f9e7221 */ /* 0x010fc60000010000 */
[----:B------:R-:W0:Y:S01]  /*1a40*/  SHFL.DOWN PT, R161, R156, 0x4, 0x1f ;  /* 0x08801f009ca17f89 */ /* 0x000e2200000e0000 */
[----:B------:R-:W-:Y:S02]  /*1a50*/  LOP3.LUT R29, R29, R28, RZ, 0xc0, !PT ;  /* 0x0000001c1d1d7212 */ /* 0x000fe400078ec0ff */
[----:B------:R-:W-:Y:S01]  /*1a60*/  MOV R28, 0x400 ;  /* 0x00000400001c7802 */ /* 0x000fe20000000f00 */
[----:B------:R-:W1:Y:S01]  /*1a70*/  SHFL.DOWN PT, R163, R158, 0x4, 0x1f ;  /* 0x08801f009ea37f89 */ /* 0x000e6200000e0000 */
[----:B------:R-:W-:Y:S02]  /*1a80*/  IADD3 R33, P3, PT, R30, R29, RZ ;  /* 0x0000001d1e217210 */ /* 0x000fe40007f7e0ff */
[----:B--2---:R-:W-:Y:S02]  /*1a90*/  LEA R28, R35, R28, 0x18 ;  /* 0x0000001c231c7211 */ /* 0x004fe400078ec0ff */
[----:B------:R-:W-:Y:S02]  /*1aa0*/  @!P0 SHF.R.U32.HI R30, RZ, 0x2, R6 ;  /* 0x00000002ff1e8819 */ /* 0x000fe40000011606 */
[----:B------:R-:W-:-:S02]  /*1ab0*/  IADD3 R29, PT, PT, R28, 0x20, RZ ;  /* 0x000000201c1d7810 */ /* 0x000fc40007ffe0ff */
[----:B------:R-:W-:Y:S02]  /*1ac0*/  @!P0 LOP3.LUT R30, R30, 0xf8, RZ, 0xc0, !PT ;  /* 0x000000f81e1e8812 */ /* 0x000fe400078ec0ff */
[----:B------:R-:W-:Y:S02]  /*1ad0*/  SEL R157, R29, R28, P1 ;  /* 0x0000001c1d9d7207 */ /* 0x000fe40000800000 */
[----:B------:R-:W-:Y:S02]  /*1ae0*/  IADD3.X R34, PT, PT, RZ, RZ, RZ, P3, !PT ;  /* 0x000000ffff227210 */ /* 0x000fe40001ffe4ff */
[----:B---3--:R-:W-:Y:S02]  /*1af0*/  LEA R32, P3, R33, R24, 0x3 ;  /* 0x0000001821207211 */ /* 0x008fe400078618ff */
[----:B------:R-:W-:Y:S02]  /*1b00*/  @!P0 IADD3 R24, PT, PT, R157, R30, RZ ;  /* 0x0000001e9d188210 */ /* 0x000fe40007ffe0ff */
[----:B------:R-:W-:Y:S01]  /*1b10*/  LEA.HI.X R33, R33, R25, R34, 0x3, P3 ;  /* 0x0000001921217211 */ /* 0x000fe200018f1c22 */
[----:B0-----:R-:W-:Y:S01]  /*1b20*/  FADD.FTZ R161, R156, R161 ;  /* 0x000000a19ca17221 */ /* 0x001fe20000010000 */
[----:B-1----:R-:W-:-:S04]  /*1b30*/  FADD.FTZ R163, R158, R163 ;  /* 0x000000a39ea37221 */ /* 0x002fc80000010000 */
[----:B------:R-:W0:Y:S01]  /*1b40*/  SHFL.DOWN PT, R26, R161, 0x2, 0x1f ;  /* 0x08401f00a11a7f89 */ /* 0x000e2200000e0000 */
[----:B------:R-:W-:-:S03]  /*1b50*/  @!P2 IMAD.WIDE.U32 R34, R4, 0x8, R32 ;  /* 0x000000080422a825 */ /* 0x000fc600078e0020 */
        /* <DEDUP_REMOVED lines=23> */
.L_x_1543:
[----:B------:R-:W-:Y:S05]  /*1cd0*/  BSYNC.RECONVERGENT B0 ;  /* 0x0000000000007941 */ /* 0x000fea0003800200 */
.L_x_1542:
        /* <DEDUP_REMOVED lines=25> */
.L_x_1545:
[----:B------:R-:W2:Y:S04]  /*1e70*/  LDG.E.STRONG.GPU R26, desc[UR4][R24.64] ;  /* 0x00000004181a7981 */ /* 0x000ea8000c1ef900 */
[----:B--2---:R-:W-:Y:S01]  /*1e80*/  CCTL.IVALL ;  /* 0x00000000ff00798f */ /* 0x004fe20002000000 */
[----:B------:R-:W-:Y:S05]  /*1e90*/  YIELD ;  /* 0x0000000000007946 */ /* 0x000fea0003800000 */
[----:B------:R-:W-:-:S13]  /*1ea0*/  ISETP.NE.AND P2, PT, R26, R29, PT ;  /* 0x0000001d1a00720c */ /* 0x000fda0003f45270 */
[----:B------:R-:W-:Y:S05]  /*1eb0*/  @P2 BRA `(.L_x_1545) ;  /* 0xfffffffc00ec2947 */ /* 0x000fea000383ffff */
.L_x_1544:
        /* <DEDUP_REMOVED lines=105> */
[----:B------:R-:W-:Y:S02]  /*2550*/  MOV R85, R10 ;  /* 0x0000000a00557202 */ /* 0x000fe40000000f00 */
[----:B0-----:R-:W-:Y:S02]  /*2560*/  MOV R38, R111 ;  /* 0x0000006f00267202 */ /* 0x001fe40000000f00 */
        /* <DEDUP_REMOVED lines=37> */
.L_x_1537:
[----:B-----5:R-:W0:Y:S01]  /*27c0*/  LDC.64 R44, c[0x0][0x3e0] ;  /* 0x0000f800ff2c7b82 */ /* 0x020e220000000a00 */
[----:B------:R-:W-:-:S05]  /*27d0*/  IMAD R5, R5, 0xc80, R2 ;  /* 0x00000c8005057824 */ /* 0x000fca00078e0202 */
[C---:B------:R-:W-:Y:S02]  /*27e0*/  IADD3 R17, PT, PT, R5.reuse, 0x280, RZ ;  /* 0x0000028005117810 */ /* 0x040fe40007ffe0ff */
[----:B------:R-:W1:Y:S01]  /*27f0*/  LDC.64 R46, c[0x0][0x3e8] ;  /* 0x0000fa00ff2e7b82 */ /* 0x000e620000000a00 */
        /* <DEDUP_REMOVED lines=24> */
.L_x_1547:
        /* <DEDUP_REMOVED lines=16> */
.L_x_3106:


//--------------------- .text._ZN10layer_norm22ln_bwd_finalize_kernelINS_22Kernel_traits_finalizeILj12288E13__nv_bfloat16fS2_fjLj1024ELj4ENS_18Kernel_traits_baseILj12288ES2_fS2_fjLj1024EEEEEEEvNS_9BwdParamsE --------------------------
	.section	.text._ZN10layer_norm22ln_bwd_finalize_kernelINS_22Kernel_traits_finalizeILj12288E13__nv_bfloat16fS2_fjLj1024ELj4ENS_18Kernel_traits_baseILj12288ES2_fS2_fjLj1024EEEEEEEvNS_9BwdParamsE,"ax",@progbits
	.align	128
        .global         _ZN10layer_norm22ln_bwd_finalize_kernelINS_22Kernel_traits_finalizeILj12288E13__nv_bfloat16fS2_fjLj1024ELj4ENS_18Kernel_traits_baseILj12288ES2_fS2_fjLj1024EEEEEEEvNS_9BwdParamsE
        .type           _ZN10layer_norm22ln_bwd_finalize_kernelINS_22Kernel_traits_finalizeILj12288E13__nv_bfloat16fS2_fjLj1024ELj4ENS_18Kernel_traits_baseILj12288ES2_fS2_fjLj1024EEEEEEEvNS_9BwdParamsE,@function
        .size           _ZN10layer_norm22ln_bwd_finalize_kernelINS_22Kernel_traits_finalizeILj12288E13__nv_bfloat16fS2_fjLj1024ELj4ENS_18Kernel_traits_baseILj12288ES2_fS2_fjLj1024EEEEEEEvNS_9BwdParamsE,(.L_x_3107 - _ZN10layer_norm22ln_bwd_finalize_kernelINS_22Kernel_traits_finalizeILj12288E13__nv_bfloat16fS2_fjLj1024ELj4ENS_18Kernel_traits_baseILj12288ES2_fS2_fjLj1024EEEEEEEvNS_9BwdParamsE)
        .other          _ZN10layer_norm22ln_bwd_finalize_kernelINS_22Kernel_traits_finalizeILj12288E13__nv_bfloat16fS2_fjLj1024ELj4ENS_18Kernel_traits_baseILj12288ES2_fS2_fjLj1024EEEEEEEvNS_9BwdParamsE,@"STO_CUDA_ENTRY STV_DEFAULT"
_ZN10layer_norm22ln_bwd_finalize_kernelINS_22Kernel_traits_finalizeILj12288E13__nv_bfloat16fS2_fjLj1024ELj4ENS_18Kernel_traits_baseILj12288ES2_fS2_fjLj1024EEEEEEEvNS_9BwdParamsE:
.text._ZN10layer_norm22ln_bwd_finalize_kernelINS_22Kernel_traits_finalizeILj12288E13__nv_bfloat16fS2_fjLj1024ELj4ENS_18Kernel_traits_baseILj12288ES2_fS2_fjLj1024EEEEEEEvNS_9BwdParamsE:
        /* <DEDUP_REMOVED lines=37> */
.L_x_1552:
        /* <DEDUP_REMOVED lines=118> */
.L_x_1551:
[----:B------:R-:W-:Y:S05]  /*09b0*/  BSYNC.RECONVERGENT B1 ;  /* 0x0000000000017941 */ /* 0x000fea0003800200 */
.L_x_1550:
        /* <DEDUP_REMOVED lines=65> */
.L_x_1554:
[----:B------:R-:W-:Y:S05]  /*0dd0*/  BSYNC.RECONVERGENT B1 ;  /* 0x0000000000017941 */ /* 0x000fea0003800200 */
.L_x_1553:
        /* <DEDUP_REMOVED lines=37> */
.L_x_1556:
[----:B------:R-:W-:Y:S05]  /*1030*/  BSYNC.RECONVERGENT B1 ;  /* 0x0000000000017941 */ /* 0x000fea0003800200 */
.L_x_1555:
[----:B------:R-:W-:Y:S05]  /*1040*/  @!P1 BRA `(.L_x_1549) ;  /* 0x00000000003c9947 */ /* 0x000fea0003800000 */
[----:B------:R-:W0:Y:S01]  /*1050*/  LDC.64 R6, c[0x0][0x3e0] ;  /* 0x0000f800ff067b82 */ /* 0x000e220000000a00 */
[----:B------:R-:W-:Y:S01]  /*1060*/  IMAD R2, R15, 0x3000, R11 ;  /* 0x000030000f027824 */ /* 0x000fe200078e020b */
[----:B------:R-:W-:-:S04]  /*1070*/  IADD3 R24, PT, PT, -R24, RZ, RZ ;  /* 0x000000ff18187210 */ /* 0x000fc80007ffe1ff */
[----:B------:R-:W-:Y:S02]  /*1080*/  IADD3 R11, PT, PT, R13, R2, RZ ;  /* 0x000000020d0b7210 */ /* 0x000fe40007ffe0ff */
[----:B------:R-:W1:Y:S05]  /*1090*/  LDC.64 R8, c[0x0][0x3e8] ;  /* 0x0000fa00ff087b82 */ /* 0x000e6a0000000a00 */
.L_x_1557:
        /* <DEDUP_REMOVED lines=10> */
.L_x_1549:
[----:B------:R-:W-:Y:S05]  /*1140*/  BSYNC.RECONVERGENT B0 ;  /* 0x0000000000007941 */ /* 0x000fea0003800200 */
.L_x_1548:
        /* <DEDUP_REMOVED lines=55> */
.L_x_1558:
        /* <DEDUP_REMOVED lines=12> */
.L_x_3107:


//--------------------- .text._ZN10layer_norm13ln_bwd_kernelINS_13Kernel_traitsI13__nv_bfloat16fS2_fjLj12288ELj4ELj1ELj4ELj16ENS_18Kernel_traits_baseILj12288ES2_fS2_fjLj128EEEEEEEvNS_9BwdParamsE --------------------------
	.section	.text._ZN10layer_norm13ln_bwd_kernelINS_13Kernel_traitsI13__nv_bfloat16fS2_fjLj12288ELj4ELj1ELj4ELj16ENS_18Kernel_traits_baseILj12288ES2_fS2_fjLj128EEEEEEEvNS_9BwdParamsE,"ax",@progbits
	.align	128
        .global         _ZN10layer_norm13ln_bwd_kernelINS_13Kernel_traitsI13__nv_bfloat16fS2_fjLj12288ELj4ELj1ELj4ELj16ENS_18Kernel_traits_baseILj12288ES2_fS2_fjLj128EEEEEEEvNS_9BwdParamsE
        .type           _ZN10layer_norm13ln_bwd_kernelINS_13Kernel_traitsI13__nv_bfloat16fS2_fjLj12288ELj4ELj1ELj4ELj16ENS_18Kernel_traits_baseILj12288ES2_fS2_fjLj128EEEEEEEvNS_9BwdParamsE,@function
        .size           _ZN10layer_norm13ln_bwd_kernelINS_13Kernel_traitsI13__nv_bfloat16fS2_fjLj12288ELj4ELj1ELj4ELj16ENS_18Kernel_traits_baseILj12288ES2_fS2_fjLj128EEEEEEEvNS_9BwdParamsE,(.L_x_3108 - _ZN10layer_norm13ln_bwd_kernelINS_13Kernel_traitsI13__nv_bfloat16fS2_fjLj12288ELj4ELj1ELj4ELj16ENS_18Kernel_traits_baseILj12288ES2_fS2_fjLj128EEEEEEEvNS_9BwdParamsE)
        .other          _ZN10layer_norm13ln_bwd_kernelINS_13Kernel_traitsI13__nv_bfloat16fS2_fjLj12288ELj4ELj1ELj4ELj16ENS_18Kernel_traits_baseILj12288ES2_fS2_fjLj128EEEEEEEvNS_9BwdParamsE,@"STO_CUDA_ENTRY STV_DEFAULT"
_ZN10layer_norm13ln_bwd_kernelINS_13Kernel_traitsI13__nv_bfloat16fS2_fjLj12288ELj4ELj1ELj4ELj16ENS_18Kernel_traits_baseILj12288ES2_fS2_fjLj128EEEEEEEvNS_9BwdParamsE:
.text._ZN10layer_norm13ln_bwd_kernelINS_13Kernel_traitsI13__nv_bfloat16fS2_fjLj12288ELj4ELj1ELj4ELj16ENS_18Kernel_traits_baseILj12288ES2_fS2_fjLj128EEEEEEEvNS_9BwdParamsE:
        /* <DEDUP_REMOVED lines=65> */
[----:B------:R-:W-:Y:S01]  /*0410*/  SHF.R.U64 R122, R2, 0x10, R3 ;  /* 0x00000010027a7819 */ /* 0x000fe20000001203 */
[----:B------:R-:W-:Y:S01]  /*0420*/  HFMA2 R88, -RZ, RZ, 0, 0 ;  /* 0x00000000ff587431 */ /* 0x000fe200000001ff */
[----:B------:R-:W-:Y:S01]  /*0430*/  MOV R120, R40 ;  /* 0x0000002800787202 */ /* 0x000fe20000000f00 */
[----:B------:R-:W-:Y:S01]  /*0440*/  HFMA2 R2, -RZ, RZ, 0, 0 ;  /* 0x00000000ff027431 */ /* 0x000fe200000001ff */
        /* <DEDUP_REMOVED lines=40> */
[----:B------:R-:W-:Y:S02]  /*06d0*/  SHF.R.U32.HI R121, RZ, 0x10, R3 ;  /* 0x00000010ff797819 */ /* 0x000fe40000011603 */
[----:B------:R-:W-:Y:S02]  /*06e0*/  CS2R R42, SRZ ;  /* 0x00000000002a7805 */ /* 0x000fe4000001ff00 */
[----:B------:R-:W-:Y:S02]  /*06f0*/  PLOP3.LUT P1, PT, PT, PT, PT, 0x8, 0x80 ;  /* 0x000000000080781c */ /* 0x000fe40003f2e170 */
[----:B------:R-:W-:Y:S02]  /*0700*/  CS2R R40, SRZ ;  /* 0x0000000000287805 */ /* 0x000fe4000001ff00 */
[----:B------:R-:W-:-:S02]  /*0710*/  SHF.R.U64 R100, R28, 0x10, R29 ;  /* 0x000000101c647819 */ /* 0x000fc4000000121d */
[----:B------:R-:W-:Y:S02]  /*0720*/  SHF.R.U32.HI R99, RZ, 0x10, R29 ;  /* 0x00000010ff637819 */ /* 0x000fe4000001161d */
        /* <DEDUP_REMOVED lines=10> */
[----:B------:R-:W-:-:S02]  /*07d0*/  MOV R125, RZ ;  /* 0x000000ff007d7202 */ /* 0x000fc40000000f00 */
[----:B------:R-:W-:-:S07]  /*07e0*/  MOV R58, RZ ;  /* 0x000000ff003a7202 */ /* 0x000fce0000000f00 */
.L_x_1570:
        /* <DEDUP_REMOVED lines=10> */
[----:B------:R-:W1:Y:S02]  /*0890*/  S2R R61, SR_CTAID.X ;  /* 0x00000000003d7919 */ /* 0x000e640000002500 */
[----:B-1----:R-:W-:-:S04]  /*08a0*/  SHF.L.U32 R60, R61, 0x7, RZ ;  /* 0x000000073d3c7819 */ /* 0x002fc800000006ff */
[----:B------:R-:W-:-:S05]  /*08b0*/  LOP3.LUT R60, R133, 0x180, R60, 0xf8, !PT ;  /* 0x00000180853c7812 */ /* 0x000fca00078ef83c */
[----:B------:R-:W-:Y:S01]  /*08c0*/  IMAD R140, R59, 0xc00, R60 ;  /* 0x00000c003b8c7824 */ /* 0x000fe200078e023c */
[----:B0-----:R-:W-:Y:S06]  /*08d0*/  @P0 BRA `(.L_x_1560) ;  /* 0x0000000000740947 */ /* 0x001fec0003800000 */
[----:B------:R-:W0:Y:S01]  /*08e0*/  LDC.64 R128, c[0x0][0x3d8] ;  /* 0x0000f600ff807b82 */ /* 0x000e220000000a00 */
[C---:B------:R-:W-:Y:S02]  /*08f0*/  IADD3 R13, PT, PT, R140.reuse, 0x400, RZ ;  /* 0x000004008c0d7810 */ /* 0x040fe40007ffe0ff */
[C---:B------:R-:W-:Y:S02]  /*0900*/  IADD3 R17, PT, PT, R140.reuse, 0x600, RZ ;  /* 0x000006008c117810 */ /* 0x040fe40007ffe0ff */
[C---:B------:R-:W-:Y:S02]  /*0910*/  IADD3 R21, PT, PT, R140.reuse, 0x800, RZ ;  /* 0x000008008c157810 */ /* 0x040fe40007ffe0ff */
[----:B------:R-:W-:Y:S01]  /*0920*/  IADD3 R25, PT, PT, R140, 0xa00, RZ ;  /* 0x00000a008c197810 */ /* 0x000fe20007ffe0ff */
[----:B------:R-:W1:Y:S01]  /*0930*/  LDC.64 R144, c[0x0][0x390] ;  /* 0x0000e400ff907b82 */ /* 0x000e620000000a00 */
        /* <DEDUP_REMOVED lines=8> */
[----:B------:R0:W5:Y:S02]  /*09c0*/  LDG.E.64 R138, desc[UR4][R142.64] ;  /* 0x000000048e8a7981 */ /* 0x000164000c1e1b00 */
[--C-:B-1----:R-:W-:Y:S02]  /*09d0*/  IMAD.WIDE.U32 R12, R13, 0x10, R144.reuse ;  /* 0x000000100d0c7825 */ /* 0x102fe400078e0090 */
[----:B------:R-:W5:Y:S02]  /*09e0*/  LDG.E.64 R128, desc[UR4][R128.64] ;  /* 0x0000000480807981 */ /* 0x000f64000c1e1b00 */
[--C-:B------:R-:W-:Y:S02]  /*09f0*/  IMAD.WIDE.U32 R16, R17, 0x10, R144.reuse ;  /* 0x0000001011107825 */ /* 0x100fe400078e0090 */
[----:B------:R0:W5:Y:S02]  /*0a00*/  LDG.E.64 R136, desc[UR4][R142.64+0x1000] ;  /* 0x001000048e887981 */ /* 0x000164000c1e1b00 */
[----:B------:R-:W-:-:S02]  /*0a10*/  IMAD.WIDE.U32 R20, R21, 0x10, R144 ;  /* 0x0000001015147825 */ /* 0x000fc400078e0090 */
[----:B------:R-:W5:Y:S02]  /*0a20*/  LDG.E.128 R12, desc[UR4][R12.64] ;  /* 0x000000040c0c7981 */ /* 0x000f64000c1e1d00 */
[--C-:B------:R-:W-:Y:S02]  /*0a30*/  IMAD.WIDE.U32 R24, R25, 0x10, R144.reuse ;  /* 0x0000001019187825 */ /* 0x100fe400078e0090 */
[----:B------:R-:W5:Y:S02]  /*0a40*/  LDG.E.128 R16, desc[UR4][R16.64] ;  /* 0x0000000410107981 */ /* 0x000f64000c1e1d00 */
[----:B------:R-:W-:Y:S02]  /*0a50*/  IMAD.WIDE.U32 R144, R140, 0x10, R144 ;  /* 0x000000108c907825 */ /* 0x000fe400078e0090 */
[----:B------:R-:W5:Y:S04]  /*0a60*/  LDG.E.128 R20, desc[UR4][R20.64] ;  /* 0x0000000414147981 */ /* 0x000f68000c1e1d00 */
[----:B------:R0:W5:Y:S04]  /*0a70*/  LDG.E.128 R4, desc[UR4][R144.64] ;  /* 0x0000000490047981 */ /* 0x000168000c1e1d00 */
[----:B------:R0:W5:Y:S04]  /*0a80*/  LDG.E.128 R8, desc[UR4][R144.64+0x2000] ;  /* 0x0020000490087981 */ /* 0x000168000c1e1d00 */
[----:B------:R-:W5:Y:S01]  /*0a90*/  LDG.E.128 R24, desc[UR4][R24.64] ;  /* 0x0000000418187981 */ /* 0x000f62000c1e1d00 */
[----:B------:R-:W-:Y:S05]  /*0aa0*/  BRA `(.L_x_1561) ;  /* 0x0000000000707947 */ /* 0x000fea0003800000 */
.L_x_1560:
        /* <DEDUP_REMOVED lines=24> */
[----:B------:R1:W5:Y:S04]  /*0c30*/  LDG.E.64 R138, desc[UR4][R144.64] ;  /* 0x00000004908a7981 */ /* 0x000368000c1e1b00 */
[----:B------:R1:W5:Y:S04]  /*0c40*/  LDG.E.64 R136, desc[UR4][R144.64+0x1000] ;  /* 0x0010000490887981 */ /* 0x000368000c1e1b00 */
[----:B------:R1:W5:Y:S04]  /*0c50*/  LDG.E.128 R4, desc[UR4][R142.64] ;  /* 0x000000048e047981 */ /* 0x000368000c1e1d00 */
[----:B------:R1:W5:Y:S02]  /*0c60*/  LDG.E.128 R8, desc[UR4][R142.64+0x2000] ;  /* 0x002000048e087981 */ /* 0x000364000c1e1d00 */
.L_x_1561:
[----:B-----5:R-:W-:Y:S02]  /*0c70*/  MOV R147, R133 ;  /* 0x0000008500937202 */ /* 0x020fe40000000f00 */
[----:B------:R-:W-:Y:S02]  /*0c80*/  MOV R3, R138 ;  /* 0x0000008a00037202 */ /* 0x000fe40000000f00 */
[----:B------:R-:W-:Y:S02]  /*0c90*/  MOV R146, R132 ;  /* 0x0000008400927202 */ /* 0x000fe40000000f00 */
[----:B------:R-:W-:Y:S02]  /*0ca0*/  MOV R156, R130 ;  /* 0x00000082009c7202 */ /* 0x000fe40000000f00 */
[----:B------:R-:W-:Y:S02]  /*0cb0*/  MOV R141, R139 ;  /* 0x0000008b008d7202 */ /* 0x000fe40000000f00 */
[----:B01----:R-:W-:-:S02]  /*0cc0*/  MOV R142, R136 ;  /* 0x00000088008e7202 */ /* 0x003fc40000000f00 */
        /* <DEDUP_REMOVED lines=19> */
[--C-:B------:R-:W-:Y:S01]  /*0e00*/  SHF.R.U64 R185, R136, 0x10, R137.reuse ;  /* 0x0000001088b97819 */ /* 0x100fe20000001289 */
[--C-:B------:R-:W-:Y:S01]  /*0e10*/  FADD.FTZ R144, R5, -R0.reuse ;  /* 0x8000000005907221 */ /* 0x100fe20000010000 */
[----:B------:R-:W-:Y:S01]  /*0e20*/  SHF.R.U32.HI R179, RZ, 0x10, R137 ;  /* 0x00000010ffb37819 */ /* 0x000fe20000011689 */
[--C-:B------:R-:W-:Y:S01]  /*0e30*/  FADD.FTZ R142, R4, -R0.reuse ;  /* 0x80000000048e7221 */ /* 0x100fe20000010000 */
[----:B------:R-:W-:Y:S01]  /*0e40*/  SHF.R.U64 R137, R128, 0x10, R129 ;  /* 0x0000001080897819 */ /* 0x000fe20000001281 */
[--C-:B------:R-:W-:Y:S01]  /*0e50*/  FADD.FTZ R176, R11, -R0.reuse ;  /* 0x800000000bb07221 */ /* 0x100fe20000010000 */
[--C-:B------:R-:W-:Y:S01]  /*0e60*/  SHF.R.U64 R189, R138, 0x10, R139.reuse ;  /* 0x000000108abd7819 */ /* 0x100fe2000000128b */
[--C-:B------:R-:W-:Y:S01]  /*0e70*/  FADD.FTZ R166, R9, -R0.reuse ;  /* 0x8000000009a67221 */ /* 0x100fe20000010000 */
[----:B------:R-:W-:Y:S01]  /*0e80*/  SHF.L.U32 R5, R155, 0x10, RZ ;  /* 0x000000109b057819 */ /* 0x000fe200000006ff */
[--C-:B------:R-:W-:Y:S01]  /*0e90*/  FADD.FTZ R158, R6, -R0.reuse ;  /* 0x80000000069e7221 */ /* 0x100fe20000010000 */
[----:B------:R-:W-:Y:S01]  /*0ea0*/  SHF.L.U32 R128, R124, 0x10, RZ ;  /* 0x000000107c807819 */ /* 0x000fe200000006ff */
[--C-:B------:R-:W-:Y:S01]  /*0eb0*/  FADD.FTZ R162, R7, -R0.reuse ;  /* 0x8000000007a27221 */ /* 0x100fe20000010000 */
[----:B------:R-:W-:Y:S01]  /*0ec0*/  SHF.R.U32.HI R187, RZ, 0x10, R139 ;  /* 0x00000010ffbb7819 */ /* 0x000fe2000001168b */
[--C-:B------:R-:W-:Y:S01]  /*0ed0*/  FADD.FTZ R164, R8, -R0.reuse ;  /* 0x8000000008a47221 */ /* 0x100fe20000010000 */
[----:B------:R-:W-:Y:S01]  /*0ee0*/  SHF.L.U32 R11, R3, 0x10, RZ ;  /* 0x00000010030b7819 */ /* 0x000fe200000006ff */
        /* <DEDUP_REMOVED lines=20> */
[----:B------:R-:W-:Y:S01]  /*1030*/  FMUL.FTZ R3, R128, R5 ;  /* 0x0000000580037220 */ /* 0x000fe20000410000 */
[C---:B------:R-:W-:Y:S01]  /*1040*/  FMUL.FTZ R0, R127.reuse, R142 ;  /* 0x0000008e7f007220 */ /* 0x040fe20000410000 */
[----:B------:R-:W-:Y:S01]  /*1050*/  SHF.R.U32.HI R138, RZ, 0x10, R131 ;  /* 0x00000010ff8a7819 */ /* 0x000fe20000011683 */
[----:B------:R-:W-:Y:S01]  /*1060*/  FMUL.FTZ R18, R127, R144 ;  /* 0x000000907f127220 */ /* 0x000fe20000410000 */
[----:B------:R-:W-:Y:S01]  /*1070*/  SHF.L.U32 R4, R153, 0x10, RZ ;  /* 0x0000001099047819 */ /* 0x000fe200000006ff */
[----:B------:R-:W-:Y:S01]  /*1080*/  FMUL.FTZ R14, R127, R166 ;  /* 0x000000a67f0e7220 */ /* 0x000fe20000410000 */
[----:B------:R-:W-:Y:S01]  /*1090*/  SHF.L.U32 R143, R123, 0x10, RZ ;  /* 0x000000107b8f7819 */ /* 0x000fe200000006ff */
[----:B------:R-:W-:Y:S01]  /*10a0*/  FADD.FTZ R128, RZ, R3 ;  /* 0x00000003ff807221 */ /* 0x000fe20000010000 */
[----:B------:R-:W-:Y:S01]  /*10b0*/  SHF.L.U32 R144, R137, 0x10, RZ ;  /* 0x0000001089907819 */ /* 0x000fe200000006ff */
[----:B------:R-:W-:Y:S01]  /*10c0*/  FMUL.FTZ R137, R136, R139 ;  /* 0x0000008b88897220 */ /* 0x000fe20000410000 */
[----:B------:R-:W-:Y:S01]  /*10d0*/  SHF.L.U32 R166, R141, 0x10, RZ ;  /* 0x000000108da67819 */ /* 0x000fe200000006ff */
[----:B------:R-:W-:Y:S01]  /*10e0*/  FMUL.FTZ R13, R127, R168 ;  /* 0x000000a87f0d7220 */ /* 0x000fe20000410000 */
[----:B------:R-:W-:Y:S01]  /*10f0*/  FFMA.FTZ R141, R0, R3, RZ ;  /* 0x00000003008d7223 */ /* 0x000fe200000100ff */
        /* <DEDUP_REMOVED lines=53> */
[----:B------:R-:W-:Y:S01]  /*1450*/  SHF.R.U32.HI R159, RZ, 0x10, R135 ;  /* 0x00000010ff9f7819 */ /* 0x000fe20000011687 */
[----:B------:R-:W-:Y:S01]  /*1460*/  FADD.FTZ R136, R173, R158 ;  /* 0x0000009ead887221 */ /* 0x000fe20000010000 */
[----:B------:R-:W-:Y:S01]  /*1470*/  SHF.L.U32 R150, R150, 0x10, RZ ;  /* 0x0000001096967819 */ /* 0x000fe200000006ff */
[----:B------:R-:W-:Y:S01]  /*1480*/  FMUL.FTZ R171, R180, R153 ;  /* 0x00000099b4ab7220 */ /* 0x000fe20000410000 */
[----:B------:R-:W-:Y:S01]  /*1490*/  SHF.L.U32 R163, R115, 0x10, RZ ;  /* 0x0000001073a37819 */ /* 0x000fe200000006ff */
[----:B------:R-:W-:Y:S01]  /*14a0*/  FMUL.FTZ R20, R127, R182 ;  /* 0x000000b67f147220 */ /* 0x000fe20000410000 */
[----:B------:R-:W-:Y:S01]  /*14b0*/  FFMA.FTZ R177, R19, R158, R128 ;  /* 0x0000009e13b17223 */ /* 0x000fe20000010080 */
[----:B------:R-:W-:Y:S01]  /*14c0*/  SHF.R.U32.HI R169, RZ, 0x10, R129 ;  /* 0x00000010ffa97819 */ /* 0x000fe20000011681 */
        /* <DEDUP_REMOVED lines=10> */
[----:B------:R-:W-:Y:S01]  /*1570*/  SHF.R.U64 R161, R132, 0x10, R133 ;  /* 0x0000001084a17819 */ /* 0x000fe20000001285 */
        /* <DEDUP_REMOVED lines=13> */
[----:B------:R-:W-:Y:S01]  /*1650*/  SHF.R.U32.HI R165, RZ, 0x10, R133 ;  /* 0x00000010ffa57819 */ /* 0x000fe20000011685 */
        /* <DEDUP_REMOVED lines=8> */
[C---:B------:R-:W-:Y:S01]  /*16e0*/  FMUL.FTZ R25, R127.reuse, R196 ;  /* 0x000000c47f197220 */ /* 0x040fe20000410000 */
[----:B------:R-:W-:Y:S01]  /*16f0*/  FFMA.FTZ R176, R24, R173, R183 ;  /* 0x000000ad18b07223 */ /* 0x000fe200000100b7 */
[----:B------:R-:W-:Y:S01]  /*1700*/  SHF.L.U32 R202, R108, 0x10, RZ ;  /* 0x000000106cca7819 */ /* 0x000fe200000006ff */
        /* <DEDUP_REMOVED lines=60> */
.L_x_1562:
[----:B------:R-:W-:Y:S02]  /*1ad0*/  SHF.R.U64 R166, R130, 0x10, R131 ;  /* 0x0000001082a67819 */ /* 0x000fe40000001283 */
[----:B------:R-:W-:Y:S02]  /*1ae0*/  SHF.L.U32 R130, R100, 0x10, RZ ;  /* 0x0000001064827819 */ /* 0x000fe400000006ff */
[--C-:B------:R-:W-:Y:S02]  /*1af0*/  SHF.R.U64 R163, R132, 0x10, R133.reuse ;  /* 0x0000001084a37819 */ /* 0x100fe40000001285 */
[----:B------:R-:W-:Y:S01]  /*1b00*/  SHF.R.U32.HI R165, RZ, 0x10, R133 ;  /* 0x00000010ffa57819 */ /* 0x000fe20000011685 */
        /* <DEDUP_REMOVED lines=11> */
[--C-:B------:R-:W-:Y:S01]  /*1bc0*/  SHF.R.U64 R138, R138, 0x10, R139.reuse ;  /* 0x000000108a8a7819 */ /* 0x100fe2000000128b */
[----:B------:R-:W-:Y:S01]  /*1bd0*/  FADD.FTZ R133, -R133, R8 ;  /* 0x0000000885857221 */ /* 0x000fe20000010100 */
[----:B------:R-:W-:-:S02]  /*1be0*/  SHF.R.U32.HI R176, RZ, 0x10, R139 ;  /* 0x00000010ffb07819 */ /* 0x000fc4000001168b */
[----:B------:R-:W-:Y:S01]  /*1bf0*/  SHF.L.U32 R139, R31, 0x10, RZ ;  /* 0x000000101f8b7819 */ /* 0x000fe200000006ff */
[----:B------:R-:W1:Y:S01]  /*1c00*/  MUFU.RCP R194, R164 ;  /* 0x000000a400c27308 */ /* 0x000e620000001000 */
[----:B------:R-:W-:Y:S02]  /*1c10*/  SHF.L.U32 R14, R93, 0x10, RZ ;  /* 0x000000105d0e7819 */ /* 0x000fe400000006ff */
[----:B------:R-:W-:Y:S01]  /*1c20*/  SHF.L.U32 R8, R96, 0x10, RZ ;  /* 0x0000001060087819 */ /* 0x000fe200000006ff */
[----:B------:R-:W-:Y:S01]  /*1c30*/  FADD.FTZ R139, -R139, R10 ;  /* 0x0000000a8b8b7221 */ /* 0x000fe20000010100 */
[----:B------:R-:W-:Y:S01]  /*1c40*/  SHF.R.U64 R158, R136, 0x10, R137 ;  /* 0x00000010889e7819 */ /* 0x000fe20000001289 */
[----:B------:R-:W-:Y:S01]  /*1c50*/  FADD.FTZ R196, -R14, R19 ;  /* 0x000000130ec47221 */ /* 0x000fe20000010100 */
[----:B------:R-:W-:Y:S01]  /*1c60*/  SHF.R.U32.HI R162, RZ, 0x10, R137 ;  /* 0x00000010ffa27819 */ /* 0x000fe20000011689 */
[----:B------:R-:W-:Y:S01]  /*1c70*/  FADD.FTZ R8, -R8, R13 ;  /* 0x0000000d08087221 */ /* 0x000fe20000010100 */
[----:B------:R-:W-:-:S02]  /*1c80*/  SHF.R.U64 R137, R134, 0x10, R135 ;  /* 0x0000001086897819 */ /* 0x000fc40000001287 */
[----:B------:R-:W-:Y:S02]  /*1c90*/  SHF.L.U32 R134, R99, 0x10, RZ ;  /* 0x0000001063867819 */ /* 0x000fe400000006ff */
[----:B------:R-:W-:Y:S02]  /*1ca0*/  SHF.L.U32 R10, R95, 0x10, RZ ;  /* 0x000000105f0a7819 */ /* 0x000fe400000006ff */
[----:B------:R-:W-:Y:S01]  /*1cb0*/  SHF.L.U32 R14, R91, 0x10, RZ ;  /* 0x000000105b0e7819 */ /* 0x000fe200000006ff */
[----:B------:R-:W-:Y:S01]  /*1cc0*/  FADD.FTZ R7, -R134, R7 ;  /* 0x0000000786077221 */ /* 0x000fe20000010100 */
[----:B------:R-:W-:Y:S01]  /*1cd0*/  SHF.L.U32 R13, R34, 0x10, RZ ;  /* 0x00000010220d7819 */ /* 0x000fe200000006ff */
[----:B------:R-:W-:Y:S01]  /*1ce0*/  FADD.FTZ R10, -R10, R15 ;  /* 0x0000000f0a0a7221 */ /* 0x000fe20000010100 */
[----:B------:R-:W-:Y:S01]  /*1cf0*/  SHF.R.U32.HI R168, RZ, 0x10, R131 ;  /* 0x00000010ffa87819 */ /* 0x000fe20000011683 */
[----:B------:R-:W-:Y:S01]  /*1d00*/  FADD.FTZ R201, -R14, R23 ;  /* 0x000000170ec97221 */ /* 0x000fe20000010100 */
[----:B------:R-:W-:Y:S01]  /*1d10*/  SHF.L.U32 R131, R28, 0x10, RZ ;  /* 0x000000101c837819 */ /* 0x000fe200000006ff */
[----:B------:R-:W-:Y:S01]  /*1d20*/  FADD.FTZ R195, -R13, R16 ;  /* 0x000000100dc37221 */ /* 0x000fe20000010100 */
[----:B------:R-:W-:Y:S01]  /*1d30*/  SHF.L.U32 R15, R35, 0x10, RZ ;  /* 0x00000010230f7819 */ /* 0x000fe200000006ff */
[----:B0-----:R-:W-:Y:S01]  /*1d40*/  FMUL.FTZ R16, R7, R180 ;  /* 0x000000b407107220 */ /* 0x001fe20000410000 */
        /* <DEDUP_REMOVED lines=9> */
[----:B-1----:R-:W-:Y:S01]  /*1de0*/  FMUL.FTZ R18, R5, R194 ;  /* 0x000000c205127220 */ /* 0x002fe20000410000 */
[----:B------:R-:W-:Y:S01]  /*1df0*/  SHF.L.U32 R161, R115, 0x10, RZ ;  /* 0x0000001073a17819 */ /* 0x000fe200000006ff */
[----:B------:R-:W-:Y:S01]  /*1e00*/  FADD.FTZ R4, -R4, R9 ;  /* 0x0000000904047221 */ /* 0x000fe20000010100 */
[----:B------:R-:W-:-:S02]  /*1e10*/  SHF.L.U32 R15, R37, 0x10, RZ ;  /* 0x00000010250f7819 */ /* 0x000fc400000006ff */
[----:B------:R-:W-:Y:S01]  /*1e20*/  SHF.L.U32 R174, R124, 0x10, RZ ;  /* 0x000000107cae7819 */ /* 0x000fe200000006ff */
[----:B------:R-:W1:Y:S01]  /*1e30*/  MUFU.RCP R5, R180 ;  /* 0x000000b400057308 */ /* 0x000e620000001000 */
[----:B------:R-:W-:Y:S01]  /*1e40*/  SHF.L.U32 R144, R118, 0x10, RZ ;  /* 0x0000001076907819 */ /* 0x000fe200000006ff */
[----:B------:R-:W-:Y:S01]  /*1e50*/  FADD.FTZ R200, -R15, R22 ;  /* 0x000000160fc87221 */ /* 0x000fe20000010100 */
[----:B------:R-:W-:Y:S02]  /*1e60*/  SHF.L.U32 R9, R32, 0x10, RZ ;  /* 0x0000001020097819 */ /* 0x000fe400000006ff */
[----:B------:R-:W-:Y:S02]  /*1e70*/  SHF.L.U32 R179, R123, 0x10, RZ ;  /* 0x000000107bb37819 */ /* 0x000fe400000006ff */
[----:B------:R-:W-:Y:S01]  /*1e80*/  SHF.L.U32 R15, R39, 0x10, RZ ;  /* 0x00000010270f7819 */ /* 0x000fe200000006ff */
[----:B------:R-:W2:Y:S01]  /*1e90*/  MUFU.RCP R190, R171 ;  /* 0x000000ab00be7308 */ /* 0x000ea20000001000 */
[----:B------:R-:W-:Y:S01]  /*1ea0*/  SHF.L.U32 R141, R113, 0x10, RZ ;  /* 0x00000010718d7819 */ /* 0x000fe200000006ff */
[----:B------:R-:W-:Y:S01]  /*1eb0*/  FADD.FTZ R9, -R9, R12 ;  /* 0x0000000c09097221 */ /* 0x000fe20000010100 */
[----:B------:R-:W-:Y:S01]  /*1ec0*/  SHF.L.U32 R13, R36, 0x10, RZ ;  /* 0x00000010240d7819 */ /* 0x000fe200000006ff */
[----:B------:R-:W-:Y:S01]  /*1ed0*/  FADD.FTZ R26, -R15, R26 ;  /* 0x0000001a0f1a7221 */ /* 0x000fe20000010100 */
[----:B------:R-:W-:-:S02]  /*1ee0*/  SHF.L.U32 R12, R94, 0x10, RZ ;  /* 0x000000105e0c7819 */ /* 0x000fc400000006ff */
[----:B------:R-:W-:Y:S01]  /*1ef0*/  SHF.L.U32 R142, R114, 0x10, RZ ;  /* 0x00000010728e7819 */ /* 0x000fe200000006ff */
[----:B------:R-:W3:Y:S01]  /*1f00*/  MUFU.RCP R186, R161 ;  /* 0x000000a100ba7308 */ /* 0x000ee20000001000 */
[----:B------:R-:W-:Y:S01]  /*1f10*/  FADD.FTZ R198, -R13, R20 ;  /* 0x000000140dc67221 */ /* 0x000fe20000010100 */
[----:B------:R-:W-:Y:S01]  /*1f20*/  FADD.FTZ R197, -R12, R17 ;  /* 0x000000110cc57221 */ /* 0x000fe20000010100 */
[----:B------:R-:W-:Y:S01]  /*1f30*/  SHF.L.U32 R13, R38, 0x10, RZ ;  /* 0x00000010260d7819 */ /* 0x000fe200000006ff */
[----:B0-----:R-:W-:Y:S01]  /*1f40*/  FMUL.FTZ R27, R26, R27 ;  /* 0x0000001b1a1b7220 */ /* 0x001fe20000410000 */
[----:B------:R-:W-:Y:S01]  /*1f50*/  SHF.L.U32 R12, R92, 0x10, RZ ;  /* 0x000000105c0c7819 */ /* 0x000fe200000006ff */
[----:B-1----:R-:W-:Y:S01]  /*1f60*/  FMUL.FTZ R26, R204, R5 ;  /* 0x00000005cc1a7220 */ /* 0x002fe20000410000 */
[----:B------:R-:W-:Y:S01]  /*1f70*/  SHF.L.U32 R159, R116, 0x10, RZ ;  /* 0x00000010749f7819 */ /* 0x000fe200000006ff */
[----:B------:R0:W1:Y:S01]  /*1f80*/  MUFU.RCP R0, R174 ;  /* 0x000000ae00007308 */ /* 0x0000620000001000 */
[----:B------:R-:W-:Y:S01]  /*1f90*/  SHF.L.U32 R173, R120, 0x10, RZ ;  /* 0x0000001078ad7819 */ /* 0x000fe200000006ff */
[----:B------:R-:W-:Y:S01]  /*1fa0*/  FADD.FTZ R202, -R13, R24 ;  /* 0x000000180dca7221 */ /* 0x000fe20000010100 */
[----:B------:R-:W-:Y:S01]  /*1fb0*/  SHF.L.U32 R5, R155, 0x10, RZ ;  /* 0x000000109b057819 */ /* 0x000fe200000006ff */
[----:B------:R-:W-:Y:S01]  /*1fc0*/  FADD.FTZ R199, -R12, R21 ;  /* 0x000000150cc77221 */ /* 0x000fe20000010100 */
[----:B--2---:R-:W-:Y:S01]  /*1fd0*/  FMUL.FTZ R13, R139, R190 ;  /* 0x000000be8b0d7220 */ /* 0x004fe20000410000 */
[----:B------:R-:W-:-:S02]  /*1fe0*/  SHF.L.U32 R139, R138, 0x10, RZ ;  /* 0x000000108a8b7819 */ /* 0x000fc400000006ff */
[----:B------:R-:W2:Y:S01]  /*1ff0*/  MUFU.RCP R191, R144 ;  /* 0x0000009000bf7308 */ /* 0x000ea20000001000 */
[----:B---3--:R-:W-:Y:S01]  /*2000*/  FMUL.FTZ R21, R11, R186 ;  /* 0x000000ba0b157220 */ /* 0x008fe20000410000 */
[----:B------:R-:W-:Y:S01]  /*2010*/  SHF.L.U32 R11, R3, 0x10, RZ ;  /* 0x00000010030b7819 */ /* 0x000fe200000006ff */
[----:B------:R-:W-:Y:S01]  /*2020*/  FMUL.FTZ R3, R174, R5 ;  /* 0x00000005ae037220 */ /* 0x000fe20000410000 */
[----:B------:R-:W-:Y:S02]  /*2030*/  SHF.L.U32 R157, R112, 0x10, RZ ;  /* 0x00000010709d7819 */ /* 0x000fe400000006ff */
[----:B------:R-:W-:Y:S01]  /*2040*/  SHF.L.U32 R152, R152, 0x10, RZ ;  /* 0x0000001098987819 */ /* 0x000fe200000006ff */
[----:B0-----:R-:W-:Y:S01]  /*2050*/  FADD.FTZ R174, RZ, R3 ;  /* 0x00000003ffae7221 */ /* 0x001fe20000010000 */
[----:B------:R-:W0:Y:S01]  /*2060*/  MUFU.RCP R193, R179 ;  /* 0x000000b300c17308 */ /* 0x000e220000001000 */
[----:B-1----:R-:W-:Y:S01]  /*2070*/  FMUL.FTZ R0, R131, R0 ;  /* 0x0000000083007220 */ /* 0x002fe20000410000 */
[----:B------:R-:W-:-:S02]  /*2080*/  SHF.L.U32 R7, R147, 0x10, RZ ;  /* 0x0000001093077819 */ /* 0x000fc400000006ff */
[----:B------:R-:W-:Y:S02]  /*2090*/  SHF.L.U32 R143, R117, 0x10, RZ ;  /* 0x00000010758f7819 */ /* 0x000fe400000006ff */
[----:B------:R-:W-:Y:S02]  /*20a0*/  SHF.L.U32 R147, R176, 0x10, RZ ;  /* 0x00000010b0937819 */ /* 0x000fe400000006ff */
[----:B------:R-:W1:Y:S01]  /*20b0*/  MUFU.RCP R185, R141 ;  /* 0x0000008d00b97308 */ /* 0x000e620000001000 */
[----:B--2---:R-:W-:Y:S01]  /*20c0*/  FMUL.FTZ R14, R4, R191 ;  /* 0x000000bf040e7220 */ /* 0x004fe20000410000 */
[----:B------:R-:W-:Y:S01]  /*20d0*/  SHF.L.U32 R4, R153, 0x10, RZ ;  /* 0x0000001099047819 */ /* 0x000fe200000006ff */
[----:B------:R-:W-:Y:S01]  /*20e0*/  FMUL.FTZ R145, R145, R147 ;  /* 0x0000009391917220 */ /* 0x000fe20000410000 */
[----:B------:R-:W-:Y:S01]  /*20f0*/  SHF.L.U32 R153, R137, 0x10, RZ ;  /* 0x0000001089997819 */ /* 0x000fe200000006ff */
[----:B------:R-:W-:Y:S01]  /*2100*/  FMUL.FTZ R137, R164, R139 ;  /* 0x0000008ba4897220 */ /* 0x000fe20000410000 */
[----:B------:R-:W-:Y:S01]  /*2110*/  FFMA.FTZ R164, R3, R0, RZ ;  /* 0x0000000003a47223 */ /* 0x000fe200000100ff */
[----:B------:R-:W-:Y:S01]  /*2120*/  FMUL.FTZ R138, R179, R4 ;  /* 0x00000004b38a7220 */ /* 0x000fe20000410000 */
[----:B------:R-:W2:Y:S01]  /*2130*/  MUFU.RCP R187, R142 ;  /* 0x0000008e00bb7308 */ /* 0x000ea20000001000 */
[----:B0-----:R-:W-:Y:S01]  /*2140*/  FMUL.FTZ R17, R6, R193 ;  /* 0x000000c106117220 */ /* 0x001fe20000410000 */
[----:B------:R-:W-:Y:S01]  /*2150*/  SHF.L.U32 R6, R151, 0x10, RZ ;  /* 0x0000001097067819 */ /* 0x000fe200000006ff */
[----:B------:R-:W-:Y:S01]  /*2160*/  FFMA.FTZ R155, R137, R18, R164 ;  /* 0x00000012899b7223 */ /* 0x000fe200000100a4 */
[----:B------:R-:W-:Y:S01]  /*2170*/  SHF.L.U32 R151, R162, 0x10, RZ ;  /* 0x00000010a2977819 */ /* 0x000fe200000006ff */
[----:B------:R-:W-:Y:S01]  /*2180*/  FMUL.FTZ R162, R157, R152 ;  /* 0x000000989da27220 */ /* 0x000fe20000410000 */
[----:B------:R-:W-:-:S02]  /*2190*/  SHF.R.U32.HI R160, RZ, 0x10, R135 ;  /* 0x00000010ffa07819 */ /* 0x000fc40000011687 */
[----:B------:R0:W3:Y:S01]  /*21a0*/  MUFU.RCP R188, R159 ;  /* 0x0000009f00bc7308 */ /* 0x0000e20000001000 */
[----:B-1----:R-:W-:Y:S01]  /*21b0*/  FMUL.FTZ R22, R10, R185 ;  /* 0x000000b90a167220 */ /* 0x002fe20000410000 */
[----:B------:R-:W-:Y:S02]  /*21c0*/  SHF.L.U32 R10, R148, 0x10, RZ ;  /* 0x00000010940a7819 */ /* 0x000fe400000006ff */
        /* <DEDUP_REMOVED lines=10> */
[----:B------:R2:W-:Y:S01]  /*2270*/  MUFU.RCP R184, R157 ;  /* 0x0000009d00b87308 */ /* 0x0005e20000001000 */
[----:B0-----:R-:W-:Y:S01]  /*2280*/  SHF.L.U32 R159, R160, 0x10, RZ ;  /* 0x00000010a09f7819 */ /* 0x001fe200000006ff */
[----:B---3--:R-:W-:Y:S01]  /*2290*/  FMUL.FTZ R19, R9, R188 ;  /* 0x000000bc09137220 */ /* 0x008fe20000410000 */
[--C-:B------:R-:W-:Y:S01]  /*22a0*/  SHF.R.U64 R169, R128, 0x10, R129.reuse ;  /* 0x0000001080a97819 */ /* 0x100fe20000001281 */
[----:B------:R-:W-:Y:S01]  /*22b0*/  FMUL.FTZ R160, R161, R150 ;  /* 0x00000096a1a07220 */ /* 0x000fe20000410000 */
[----:B------:R-:W-:Y:S01]  /*22c0*/  SHF.R.U32.HI R170, RZ, 0x10, R129 ;  /* 0x00000010ffaa7819 */ /* 0x000fe20000011681 */
[----:B------:R-:W-:Y:S01]  /*22d0*/  FMUL.FTZ R164, R167, R154 ;  /* 0x0000009aa7a47220 */ /* 0x000fe20000410000 */
[----:B------:R-:W-:Y:S01]  /*22e0*/  SHF.L.U32 R172, R108, 0x10, RZ ;  /* 0x000000106cac7819 */ /* 0x000fe200000006ff */
[----:B------:R0:W3:Y:S01]  /*22f0*/  MUFU.RCP R189, R143 ;  /* 0x0000008f00bd7308 */ /* 0x0000e20000001000 */
[----:B--2---:R-:W-:Y:S01]  /*2300*/  FADD.FTZ R157, R174, R137 ;  /* 0x00000089ae9d7221 */ /* 0x004fe20000010000 */
[----:B------:R-:W-:Y:S01]  /*2310*/  FFMA.FTZ R174, R138, R17, R155 ;  /* 0x000000118aae7223 */ /* 0x000fe2000001009b */
[----:B------:R-:W-:Y:S01]  /*2320*/  SHF.L.U32 R9, R146, 0x10, RZ ;  /* 0x0000001092097819 */ /* 0x000fe200000006ff */
[----:B-1----:R-:W-:Y:S01]  /*2330*/  FMUL.FTZ R15, R133, R192 ;  /* 0x000000c0850f7220 */ /* 0x002fe20000410000 */
[----:B------:R-:W-:Y:S01]  /*2340*/  FADD.FTZ R176, R157, R138 ;  /* 0x0000008a9db07221 */ /* 0x000fe20000010000 */
[----:B------:R-:W-:Y:S01]  /*2350*/  SHF.L.U32 R161, R163, 0x10, RZ ;  /* 0x00000010a3a17819 */ /* 0x000fe200000006ff */
[----:B------:R-:W-:Y:S01]  /*2360*/  FMUL.FTZ R146, R173, R6 ;  /* 0x00000006ad927220 */ /* 0x000fe20000410000 */
[----:B------:R1:W2:Y:S01]  /*2370*/  MUFU.RCP R129, R167 ;  /* 0x000000a700817308 */ /* 0x0002a20000001000 */
[----:B------:R-:W-:Y:S01]  /*2380*/  FFMA.FTZ R163, R145, R16, R174 ;  /* 0x0000001091a37223 */ /* 0x000fe200000100ae */
[----:B------:R-:W-:Y:S01]  /*2390*/  FMUL.FTZ R157, R172, R7 ;  /* 0x00000007ac9d7220 */ /* 0x000fe20000410000 */
[----:B------:R-:W-:Y:S01]  /*23a0*/  FMUL.FTZ R155, R144, R149 ;  /* 0x00000095909b7220 */ /* 0x000fe20000410000 */
[----:B------:R-:W-:Y:S01]  /*23b0*/  SHF.L.U32 R12, R90, 0x10, RZ ;  /* 0x000000105a0c7819 */ /* 0x000fe200000006ff */
[----:B------:R-:W-:Y:S01]  /*23c0*/  FFMA.FTZ R144, R146, R15, R163 ;  /* 0x0000000f92907223 */ /* 0x000fe200000100a3 */
[----:B------:R-:W-:Y:S01]  /*23d0*/  FMUL.FTZ R148, R171, R8 ;  /* 0x00000008ab947220 */ /* 0x000fe20000410000 */
[----:B0-----:R-:W-:Y:S01]  /*23e0*/  FMUL.FTZ R143, R143, R151 ;  /* 0x000000978f8f7220 */ /* 0x001fe20000410000 */
[----:B------:R0:W-:Y:S01]  /*23f0*/  MUFU.RCP R205, R172 ;  /* 0x000000ac00cd7308 */ /* 0x0001e20000001000 */
[----:B-1----:R-:W-:Y:S01]  /*2400*/  FADD.FTZ R167, R176, R145 ;  /* 0x00000091b0a77221 */ /* 0x002fe20000010000 */
[----:B------:R-:W-:Y:S01]  /*2410*/  FFMA.FTZ R171, R155, R14, R144 ;  /* 0x0000000e9bab7223 */ /* 0x000fe20000010090 */
[----:B------:R-:W-:Y:S01]  /*2420*/  FADD.FTZ R203, -R12, R25 ;  /* 0x000000190ccb7221 */ /* 0x000fe20000010100 */
[----:B---3--:R-:W-:Y:S01]  /*2430*/  FMUL.FTZ R12, R130, R189 ;  /* 0x000000bd820c7220 */ /* 0x008fe20000410000 */
[----:B------:R-:W-:Y:S01]  /*2440*/  SHF.L.U32 R136, R110, 0x10, RZ ;  /* 0x000000106e887819 */ /* 0x000fe200000006ff */
[----:B------:R-:W-:Y:S01]  /*2450*/  FMUL.FTZ R141, R141, R159 ;  /* 0x0000009f8d8d7220 */ /* 0x000fe20000410000 */
[----:B------:R-:W-:Y:S01]  /*2460*/  SHF.L.U32 R156, R156, 0x10, RZ ;  /* 0x000000109c9c7819 */ /* 0x000fe200000006ff */
[----:B------:R-:W-:Y:S01]  /*2470*/  FMUL.FTZ R23, R195, R184 ;  /* 0x000000b8c3177220 */ /* 0x000fe20000410000 */
[----:B0-----:R-:W-:Y:S01]  /*2480*/  FADD.FTZ R172, R167, R146 ;  /* 0x00000092a7ac7221 */ /* 0x001fe20000010000 */
[----:B------:R-:W0:Y:S01]  /*2490*/  MUFU.RCP R132, R136 ;  /* 0x0000008800847308 */ /* 0x000e220000001000 */
[----:B------:R-:W-:Y:S01]  /*24a0*/  SHF.L.U32 R144, R169, 0x10, RZ ;  /* 0x00000010a9907819 */ /* 0x000fe200000006ff */
[----:B--2---:R-:W-:Y:S01]  /*24b0*/  FMUL.FTZ R25, R134, R129 ;  /* 0x0000008186197220 */ /* 0x004fe20000410000 */
        /* <DEDUP_REMOVED lines=15> */
[----:B0-----:R-:W-:Y:S01]  /*25b0*/  FMUL.FTZ R24, R197, R132 ;  /* 0x00000084c5187220 */ /* 0x001fe20000410000 */
[----:B------:R-:W-:Y:S01]  /*25c0*/  FADD.FTZ R183, R172, R171 ;  /* 0x000000abacb77221 */ /* 0x000fe20000010000 */
[----:B------:R-:W-:Y:S01]  /*25d0*/  FFMA.FTZ R174, R160, R21, R179 ;  /* 0x00000015a0ae7223 */ /* 0x000fe200000100b3 */
[----:B------:R-:W-:Y:S01]  /*25e0*/  SHF.L.U32 R175, R106, 0x10, RZ ;  /* 0x000000106aaf7819 */ /* 0x000fe200000006ff */
[----:B------:R0:W2:Y:S01]  /*25f0*/  MUFU.RCP R210, R181 ;  /* 0x000000b500d27308 */ /* 0x0000a20000001000 */
[----:B------:R-:W-:Y:S01]  /*2600*/  FADD.FTZ R176, R183, R160 ;  /* 0x000000a0b7b07221 */ /* 0x000fe20000010000 */
[----:B------:R-:W-:Y:S01]  /*2610*/  FMUL.FTZ R172, R181, R144 ;  /* 0x00000090b5ac7220 */ /* 0x000fe20000410000 */
[----:B------:R-:W-:Y:S01]  /*2620*/  FMUL.FTZ R163, R178, R9 ;  /* 0x00000009b2a37220 */ /* 0x000fe20000410000 */
[----:B------:R-:W-:Y:S01]  /*2630*/  FMUL.FTZ R173, R136, R161 ;  /* 0x000000a188ad7220 */ /* 0x000fe20000410000 */
[----:B------:R-:W-:Y:S01]  /*2640*/  FADD.FTZ R183, R176, R141 ;  /* 0x0000008db0b77221 */ /* 0x000fe20000010000 */
[----:B------:R-:W-:Y:S01]  /*2650*/  SHF.L.U32 R177, R105, 0x10, RZ ;  /* 0x0000001069b17819 */ /* 0x000fe200000006ff */
[----:B------:R-:W-:Y:S01]  /*2660*/  FMUL.FTZ R134, R198, R205 ;  /* 0x000000cdc6867220 */ /* 0x000fe20000410000 */
[----:B------:R3:W4:Y:S01]  /*2670*/  MUFU.RCP R206, R175 ;  /* 0x000000af00ce7308 */ /* 0x0007220000001000 */
[----:B0-----:R-:W-:Y:S01]  /*2680*/  FFMA.FTZ R181, R141, R22, R174 ;  /* 0x000000168db57223 */ /* 0x001fe200000100ae */
[----:B------:R-:W-:Y:S01]  /*2690*/  SHF.L.U32 R165, R165, 0x10, RZ ;  /* 0x00000010a5a57819 */ /* 0x000fe200000006ff */
[----:B-1----:R-:W-:Y:S01]  /*26a0*/  FMUL.FTZ R135, R196, R135 ;  /* 0x00000087c4877220 */ /* 0x002fe20000410000 */
[----:B------:R-:W-:Y:S01]  /*26b0*/  SHF.L.U32 R182, R104, 0x10, RZ ;  /* 0x0000001068b67819 */ /* 0x000fe200000006ff */
[----:B------:R-:W-:Y:S01]  /*26c0*/  FFMA.FTZ R176, R162, R23, R181 ;  /* 0x00000017a2b07223 */ /* 0x000fe200000100b5 */
[----:B------:R-:W-:Y:S01]  /*26d0*/  SHF.L.U32 R166, R166, 0x10, RZ ;  /* 0x00000010a6a67819 */ /* 0x000fe200000006ff */
[----:B------:R-:W-:Y:S01]  /*26e0*/  FMUL.FTZ R128, R128, R165 ;  /* 0x000000a580807220 */ /* 0x000fe20000410000 */
[----:B------:R0:W1:Y:S01]  /*26f0*/  MUFU.RCP R207, R178 ;  /* 0x000000b200cf7308 */ /* 0x0000620000001000 */
[----:B------:R-:W-:Y:S01]  /*2700*/  SHF.L.U32 R168, R168, 0x10, RZ ;  /* 0x00000010a8a87819 */ /* 0x000fe200000006ff */
[----:B------:R-:W-:Y:S01]  /*2710*/  FMUL.FTZ R167, R182, R11 ;  /* 0x0000000bb6a77220 */ /* 0x000fe20000410000 */
[----:B------:R-:W-:Y:S01]  /*2720*/  FMUL.FTZ R136, R175, R166 ;  /* 0x000000a6af887220 */ /* 0x000fe20000410000 */
[----:B--2---:R-:W-:Y:S01]  /*2730*/  FMUL.FTZ R129, R203, R210 ;  /* 0x000000d2cb817220 */ /* 0x004fe20000410000 */
[----:B---3--:R-:W-:Y:S01]  /*2740*/  FMUL.FTZ R175, R180, R169 ;  /* 0x000000a9b4af7220 */ /* 0x008fe20000410000 */
[----:B------:R-:W-:Y:S01]  /*2750*/  FMUL.FTZ R142, R177, R168 ;  /* 0x000000a8b18e7220 */ /* 0x000fe20000410000 */
[----:B------:R-:W-:Y:S01]  /*2760*/  FMUL.FTZ R179, R139, R18 ;  /* 0x000000128bb37220 */ /* 0x000fe20000410000 */
[----:B------:R2:W3:Y:S01]  /*2770*/  MUFU.RCP R208, R177 ;  /* 0x000000b100d07308 */ /* 0x0004e20000001000 */
[----:B0-----:R-:W-:Y:S01]  /*2780*/  FADD.FTZ R178, R183, R162 ;  /* 0x000000a2b7b27221 */ /* 0x001fe20000010000 */
[----:B------:R-:W-:Y:S01]  /*2790*/  FFMA.FTZ R183, R173, R24, R176 ;  /* 0x00000018adb77223 */ /* 0x000fe200000100b0 */
[----:B----4-:R-:W-:Y:S01]  /*27a0*/  FMUL.FTZ R133, R199, R206 ;  /* 0x000000cec7857220 */ /* 0x010fe20000410000 */
[----:B------:R-:W-:Y:S01]  /*27b0*/  FMUL.FTZ R174, R4, R17 ;  /* 0x0000001104ae7220 */ /* 0x000fe20000410000 */
[----:B------:R-:W-:Y:S01]  /*27c0*/  FADD.FTZ R185, R178, R173 ;  /* 0x000000adb2b97221 */ /* 0x000fe20000010000 */
[----:B------:R-:W-:Y:S01]  /*27d0*/  FFMA.FTZ R183, R164, R25, R183 ;  /* 0x00000019a4b77223 */ /* 0x000fe200000100b7 */
[----:B------:R-:W-:Y:S01]  /*27e0*/  FMUL.FTZ R181, R147, R16 ;  /* 0x0000001093b57220 */ /* 0x000fe20000410000 */
[----:B------:R0:W4:Y:S01]  /*27f0*/  MUFU.RCP R209, R182 ;  /* 0x000000b600d17308 */ /* 0x0001220000001000 */
[----:B------:R-:W-:Y:S01]  /*2800*/  FADD.FTZ R185, R185, R164 ;  /* 0x000000a4b9b97221 */ /* 0x000fe20000010000 */
[----:B------:R-:W-:Y:S01]  /*2810*/  FFMA.FTZ R176, R128, R135, R183 ;  /* 0x0000008780b07223 */ /* 0x000fe200000100b7 */
[----:B-1----:R-:W-:Y:S01]  /*2820*/  FMUL.FTZ R132, R200, R207 ;  /* 0x000000cfc8847220 */ /* 0x002fe20000410000 */
[----:B--2---:R-:W-:Y:S01]  /*2830*/  FMUL.FTZ R177, R5, R0 ;  /* 0x0000000005b17220 */ /* 0x004fe20000410000 */
[----:B------:R-:W-:Y:S01]  /*2840*/  FADD.FTZ R178, R185, R128 ;  /* 0x00000080b9b27221 */ /* 0x000fe20000010000 */
[----:B------:R-:W-:Y:S01]  /*2850*/  FFMA.FTZ R183, R157, R134, R176 ;  /* 0x000000869db77223 */ /* 0x000fe200000100b0 */
[----:B------:R-:W-:Y:S01]  /*2860*/  FMUL.FTZ R180, R6, R15 ;  /* 0x0000000f06b47220 */ /* 0x000fe20000410000 */
[----:B------:R-:W-:Y:S01]  /*2870*/  FMUL.FTZ R187, R149, R14 ;  /* 0x0000000e95bb7220 */ /* 0x000fe20000410000 */
[----:B------:R-:W-:Y:S01]  /*2880*/  FADD.FTZ R185, R178, R157 ;  /* 0x0000009db2b97221 */ /* 0x000fe20000010000 */
[----:B------:R-:W-:Y:S01]  /*2890*/  FFMA.FTZ R176, R136, R133, R183 ;  /* 0x0000008588b07223 */ /* 0x000fe200000100b7 */
[----:B---3--:R-:W-:Y:S01]  /*28a0*/  FMUL.FTZ R131, R201, R208 ;  /* 0x000000d0c9837220 */ /* 0x008fe20000410000 */
[----:B0-----:R-:W-:Y:S01]  /*28b0*/  FMUL.FTZ R182, R8, R13 ;  /* 0x0000000d08b67220 */ /* 0x001fe20000410000 */
[----:B------:R-:W-:Y:S01]  /*28c0*/  FADD.FTZ R178, R185, R136 ;  /* 0x00000088b9b27221 */ /* 0x000fe20000010000 */
[----:B------:R-:W-:Y:S01]  /*28d0*/  FFMA.FTZ R183, R163, R132, R176 ;  /* 0x00000084a3b77223 */ /* 0x000fe200000100b0 */
[----:B------:R-:W-:Y:S01]  /*28e0*/  FMUL.FTZ R189, R151, R12 ;  /* 0x0000000c97bd7220 */ /* 0x000fe20000410000 */
[----:B------:R-:W-:Y:S01]  /*28f0*/  FMUL.FTZ R184, R10, R19 ;  /* 0x000000130ab87220 */ /* 0x000fe20000410000 */
[----:B------:R-:W-:Y:S01]  /*2900*/  FADD.FTZ R185, R178, R163 ;  /* 0x000000a3b2b97221 */ /* 0x000fe20000010000 */
[----:B----4-:R-:W-:Y:S01]  /*2910*/  FMUL.FTZ R130, R202, R209 ;  /* 0x000000d1ca827220 */ /* 0x010fe20000410000 */
        /* <DEDUP_REMOVED lines=23> */
.L_x_1563:
        /* <DEDUP_REMOVED lines=40> */
[----:B--2---:R-:W-:Y:S01]  /*2d10*/  LOP3.LUT P2, R7, R174, 0x1f, RZ, 0xc0, !PT ;  /* 0x0000001fae077812 */ /* 0x004fe2000784c0ff */
        /* <DEDUP_REMOVED lines=42> */
.L_x_1565:
[----:B------:R-:W-:Y:S05]  /*2fc0*/  BSYNC.RECONVERGENT B0 ;  /* 0x0000000000007941 */ /* 0x000fea0003800200 */
.L_x_1564:
        /* <DEDUP_REMOVED lines=22> */
.L_x_1567:
[----:B------:R-:W-:Y:S05]  /*3130*/  BSYNC.RECONVERGENT B0 ;  /* 0x0000000000007941 */ /* 0x000fea0003800200 */
.L_x_1566:
        /* <DEDUP_REMOVED lines=32> */
.L_x_1569:
[----:B0-----:R-:W2:Y:S04]  /*3340*/  LDG.E.STRONG.GPU R6, desc[UR4][R4.64] ;  /* 0x0000000404067981 */ /* 0x001ea8000c1ef900 */
[----:B--2---:R-:W-:Y:S01]  /*3350*/  CCTL.IVALL ;  /* 0x00000000ff00798f */ /* 0x004fe20002000000 */
[----:B------:R-:W-:Y:S05]  /*3360*/  YIELD ;  /* 0x0000000000007946 */ /* 0x000fea0003800000 */
[----:B------:R-:W-:-:S13]  /*3370*/  ISETP.NE.AND P2, PT, R6, R139, PT ;  /* 0x0000008b0600720c */ /* 0x000fda0003f45270 */
[----:B------:R-:W-:Y:S05]  /*3380*/  @P2 BRA `(.L_x_1569) ;  /* 0xfffffffc00ec2947 */ /* 0x000fea000383ffff */
.L_x_1568:
        /* <DEDUP_REMOVED lines=43> */
[----:B------:R-:W-:Y:S01]  /*3640*/  FMUL.FTZ R8, R7, 8.1380210758652538061e-05 ;  /* 0x38aaaaab07087820 */ /* 0x000fe20000410000 */
[----:B------:R-:W0:Y:S01]  /*3650*/  LDC.64 R4, c[0x0][0x3f0] ;  /* 0x0000fc00ff047b82 */ /* 0x000e220000000a00 */
[----:B------:R-:W-:-:S04]  /*3660*/  FMUL.FTZ R7, R6, 8.1380210758652538061e-05 ;  /* 0x38aaaaab06077820 */ /* 0x000fc80000410000 */
        /* <DEDUP_REMOVED lines=29> */
[C---:B------:R-:W-:Y:S01]  /*3840*/  IADD3 R25, PT, PT, R140.reuse, 0x400, RZ ;  /* 0x000004008c197810 */ /* 0x040fe20007ffe0ff */
[C-C-:B------:R-:W-:Y:S01]  /*3850*/  FFMA.FTZ R150, R7.reuse, R134, R8.reuse ;  /* 0x0000008607967223 */ /* 0x140fe20000010008 */
[C---:B------:R-:W-:Y:S01]  /*3860*/  IADD3 R27, PT, PT, R140.reuse, 0x600, RZ ;  /* 0x000006008c1b7810 */ /* 0x040fe20007ffe0ff */
[C-C-:B------:R-:W-:Y:S01]  /*3870*/  FFMA.FTZ R133, R7.reuse, R133, R8.reuse ;  /* 0x0000008507857223 */ /* 0x140fe20000010008 */
[C---:B------:R-:W-:Y:S01]  /*3880*/  IADD3 R129, PT, PT, R140.reuse, 0x800, RZ ;  /* 0x000008008c817810 */ /* 0x040fe20007ffe0ff */
[----:B------:R-:W-:Y:S01]  /*3890*/  FFMA.FTZ R152, R7, R132, R8 ;  /* 0x0000008407987223 */ /* 0x000fe20000010008 */
[----:B------:R-:W-:Y:S01]  /*38a0*/  IADD3 R131, PT, PT, R140, 0xa00, RZ ;  /* 0x00000a008c837810 */ /* 0x000fe20007ffe0ff */
        /* <DEDUP_REMOVED lines=9> */
[----:B0-----:R-:W-:-:S04]  /*3940*/  IMAD.WIDE.U32 R140, R140, 0x10, R4 ;  /* 0x000000108c8c7825 */ /* 0x001fc800078e0004 */
        /* <DEDUP_REMOVED lines=19> */
[--C-:B------:R-:W-:Y:S01]  /*3a80*/  IMAD.WIDE.U32 R128, R129, 0x10, R4.reuse ;  /* 0x0000001081807825 */ /* 0x100fe200078e0004 */
[----:B------:R0:W-:Y:S03]  /*3a90*/  STG.E.128 desc[UR4][R140.64], R16 ;  /* 0x000000108c007986 */ /* 0x0001e6000c101d04 */
        /* <DEDUP_REMOVED lines=13> */
[----:B------:R1:W-:Y:S01]  /*3b70*/  STG.E.128 desc[UR4][R24.64], R8 ;  /* 0x0000000818007986 */ /* 0x0003e2000c101d04 */
[C---:B0-----:R-:W-:Y:S01]  /*3b80*/  FMUL.FTZ R16, R127.reuse, R150 ;  /* 0x000000967f107220 */ /* 0x041fe20000410000 */
[C---:B------:R-:W-:Y:S01]  /*3b90*/  FMUL.FTZ R17, R127.reuse, R136 ;  /* 0x000000887f117220 */ /* 0x040fe20000410000 */
[C---:B------:R-:W-:Y:S01]  /*3ba0*/  FMUL.FTZ R18, R127.reuse, R152 ;  /* 0x000000987f127220 */ /* 0x040fe20000410000 */
[----:B------:R-:W-:Y:S01]  /*3bb0*/  FMUL.FTZ R19, R127, R142 ;  /* 0x0000008e7f137220 */ /* 0x000fe20000410000 */
[----:B------:R1:W-:Y:S04]  /*3bc0*/  STG.E.128 desc[UR4][R26.64], R12 ;  /* 0x0000000c1a007986 */ /* 0x0003e8000c101d04 */
        /* <DEDUP_REMOVED lines=51> */
.L_x_1559:
        /* <DEDUP_REMOVED lines=31> */
.L_x_1571:
        /* <DEDUP_REMOVED lines=9> */
.L_x_3108:


//--------------------- .text._ZN10layer_norm22ln_bwd_finalize_kernelINS_22Kernel_traits_finalizeILj12288E13__nv_bfloat16S2_S2_fjLj1024ELj4ENS_18Kernel_traits_baseILj12288ES2_S2_S2_fjLj1024EEEEEEEvNS_9BwdParamsE --------------------------
	.section	.text._ZN10layer_norm22ln_bwd_finalize_kernelINS_22Kernel_traits_finalizeILj12288E13__nv_bfloat16S2_S2_fjLj1024ELj4ENS_18Kernel_traits_baseILj12288ES2_S2_S2_fjLj1024EEEEEEEvNS_9BwdParamsE,"ax",@progbits
	.align	128
        .global         _ZN10layer_norm22ln_bwd_finalize_kernelINS_22Kernel_traits_finalizeILj12288E13__nv_bfloat16S2_S2_fjLj1024ELj4ENS_18Kernel_traits_baseILj12288ES2_S2_S2_fjLj1024EEEEEEEvNS_9BwdParamsE
        .type           _ZN10layer_norm22ln_bwd_finalize_kernelINS_22Kernel_traits_finalizeILj12288E13__nv_bfloat16S2_S2_fjLj1024ELj4ENS_18Kernel_traits_baseILj12288ES2_S2_S2_fjLj1024EEEEEEEvNS_9BwdParamsE,@function
        .size           _ZN10layer_norm22ln_bwd_finalize_kernelINS_22Kernel_traits_finalizeILj12288E13__nv_bfloat16S2_S2_fjLj1024ELj4ENS_18Kernel_traits_baseILj12288ES2_S2_S2_fjLj1024EEEEEEEvNS_9BwdParamsE,(.L_x_3109 - _ZN10layer_norm22ln_bwd_finalize_kernelINS_22Kernel_traits_finalizeILj12288E13__nv_bfloat16S2_S2_fjLj1024ELj4ENS_18Kernel_traits_baseILj12288ES2_S2_S2_fjLj1024EEEEEEEvNS_9BwdParamsE)
        .other          _ZN10layer_norm22ln_bwd_finalize_kernelINS_22Kernel_traits_finalizeILj12288E13__nv_bfloat16S2_S2_fjLj1024ELj4ENS_18Kernel_traits_baseILj12288ES2_S2_S2_fjLj1024EEEEEEEvNS_9BwdParamsE,@"STO_CUDA_ENTRY STV_DEFAULT"
_ZN10layer_norm22ln_bwd_finalize_kernelINS_22Kernel_traits_finalizeILj12288E13__nv_bfloat16S2_S2_fjLj1024ELj4ENS_18Kernel_traits_baseILj12288ES2_S2_S2_fjLj1024EEEEEEEvNS_9BwdParamsE:
.text._ZN10layer_norm22ln_bwd_finalize_kernelINS_22Kernel_traits_finalizeILj12288E13__nv_bfloat16S2_S2_fjLj1024ELj4ENS_18Kernel_traits_baseILj12288ES2_S2_S2_fjLj1024EEEEEEEvNS_9BwdParamsE:
        /* <DEDUP_REMOVED lines=37> */
.L_x_1576:
        /* <DEDUP_REMOVED lines=118> */
.L_x_1575:
[----:B------:R-:W-:Y:S05]  /*09b0*/  BSYNC.RECONVERGENT B1 ;  /* 0x0000000000017941 */ /* 0x000fea0003800200 */
.L_x_1574:
        /* <DEDUP_REMOVED lines=65> */
.L_x_1578:
[----:B------:R-:W-:Y:S05]  /*0dd0*/  BSYNC.RECONVERGENT B1 ;  /* 0x0000000000017941 */ /* 0x000fea0003800200 */
.L_x_1577:
        /* <DEDUP_REMOVED lines=37> */
.L_x_1580:
[----:B------:R-:W-:Y:S05]  /*1030*/  BSYNC.RECONVERGENT B1 ;  /* 0x0000000000017941 */ /* 0x000fea0003800200 */
.L_x_1579:
[----:B------:R-:W-:Y:S05]  /*1040*/  @!P1 BRA `(.L_x_1573) ;  /* 0x00000000003c9947 */ /* 0x000fea0003800000 */
[----:B------:R-:W0:Y:S01]  /*1050*/  LDC.64 R6, c[0x0][0x3e0] ;  /* 0x0000f800ff067b82 */ /* 0x000e220000000a00 */
[----:B------:R-:W-:Y:S01]  /*1060*/  IMAD R2, R15, 0x3000, R11 ;  /* 0x000030000f027824 */ /* 0x000fe200078e020b */
[----:B------:R-:W-:-:S04]  /*1070*/  IADD3 R24, PT, PT, -R24, RZ, RZ ;  /* 0x000000ff18187210 */ /* 0x000fc80007ffe1ff */
[----:B------:R-:W-:Y:S02]  /*1080*/  IADD3 R11, PT, PT, R13, R2, RZ ;  /* 0x000000020d0b7210 */ /* 0x000fe40007ffe0ff */
[----:B------:R-:W1:Y:S05]  /*1090*/  LDC.64 R8, c[0x0][0x3e8] ;  /* 0x0000fa00ff087b82 */ /* 0x000e6a0000000a00 */
.L_x_1581:
        /* <DEDUP_REMOVED lines=10> */
.L_x_1573:
[----:B------:R-:W-:Y:S05]  /*1140*/  BSYNC.RECONVERGENT B0 ;  /* 0x0000000000007941 */ /* 0x000fea0003800200 */
.L_x_1572:
        /* <DEDUP_REMOVED lines=55> */
.L_x_1582:
        /* <DEDUP_REMOVED lines=12> */
.L_x_3109:


//--------------------- .text._ZN10layer_norm13ln_bwd_kernelINS_13Kernel_traitsI13__nv_bfloat16S2_S2_fjLj12288ELj4ELj1ELj4ELj16ENS_18Kernel_traits_baseILj12288ES2_S2_S2_fjLj128EEEEEEEvNS_9BwdParamsE --------------------------
	.section	.text._ZN10layer_norm13ln_bwd_kernelINS_13Kernel_traitsI13__nv_bfloat16S2_S2_fjLj12288ELj4ELj1ELj4ELj16ENS_18Kernel_traits_baseILj12288ES2_S2_S2_fjLj128EEEEEEEvNS_9BwdParamsE,"ax",@progbits
	.align	128
        .global         _ZN10layer_norm13ln_bwd_kernelINS_13Kernel_traitsI13__nv_bfloat16S2_S2_fjLj12288ELj4ELj1ELj4ELj16ENS_18Kernel_traits_baseILj12288ES2_S2_S2_fjLj128EEEEEEEvNS_9BwdParamsE
        .type           _ZN10layer_norm13ln_bwd_kernelINS_13Kernel_traitsI13__nv_bfloat16S2_S2_fjLj12288ELj4ELj1ELj4ELj16ENS_18Kernel_traits_baseILj12288ES2_S2_S2_fjLj128EEEEEEEvNS_9BwdParamsE,@function
        .size           _ZN10layer_norm13ln_bwd_kernelINS_13Kernel_traitsI13__nv_bfloat16S2_S2_fjLj12288ELj4ELj1ELj4ELj16ENS_18Kernel_traits_baseILj12288ES2_S2_S2_fjLj128EEEEEEEvNS_9BwdParamsE,(.L_x_3110 - _ZN10layer_norm13ln_bwd_kernelINS_13Kernel_traitsI13__nv_bfloat16S2_S2_fjLj12288ELj4ELj1ELj4ELj16ENS_18Kernel_traits_baseILj12288ES2_S2_S2_fjLj128EEEEEEEvNS_9BwdParamsE)
        .other          _ZN10layer_norm13ln_bwd_kernelINS_13Kernel_traitsI13__nv_bfloat16S2_S2_fjLj12288ELj4ELj1ELj4ELj16ENS_18Kernel_traits_baseILj12288ES2_S2_S2_fjLj128EEEEEEEvNS_9BwdParamsE,@"STO_CUDA_ENTRY STV_DEFAULT"
_ZN10layer_norm13ln_bwd_kernelINS_13Kernel_traitsI13__nv_bfloat16S2_S2_fjLj12288ELj4ELj1ELj4ELj16ENS_18Kernel_traits_baseILj12288ES2_S2_S2_fjLj128EEEEEEEvNS_9BwdParamsE:
.text._ZN10layer_norm13ln_bwd_kernelINS_13Kernel_traitsI13__nv_bfloat16S2_S2_fjLj12288ELj4ELj1ELj4ELj16ENS_18Kernel_traits_baseILj12288ES2_S2_S2_fjLj128EEEEEEEvNS_9BwdParamsE:
        /* <DEDUP_REMOVED lines=105> */
.L_x_1592:
        /* <DEDUP_REMOVED lines=9> */
[----:B------:R-:W-:-:S05]  /*0720*/  IMAD R103, R83, 0x600, R84 ;  /* 0x0000060053677824 */ /* 0x000fca00078e0254 */
[C---:B------:R-:W-:Y:S02]  /*0730*/  IADD3 R111, PT, PT, R103.reuse, 0x200, RZ ;  /* 0x00000200676f7810 */ /* 0x040fe40007ffe0ff */
[----:B------:R-:W-:Y:S01]  /*0740*/  IADD3 R3, PT, PT, R103, 0x400, RZ ;  /* 0x0000040067037810 */ /* 0x000fe20007ffe0ff */
[----:B------:R-:W1:Y:S01]  /*0750*/  @P0 LDC.64 R112, c[0x0][0x398] ;  /* 0x0000e600ff700b82 */ /* 0x000e620000000a00 */
[----:B---3--:R-:W-:-:S07]  /*0760*/  IMAD.WIDE R104, R83, 0x4, R104 ;  /* 0x0000000453687825 */ /* 0x008fce00078e0268 */
[----:B------:R-:W3:Y:S01]  /*0770*/  @!P0 LDC.64 R106, c[0x0][0x3a0] ;  /* 0x0000e800ff6a8b82 */ /* 0x000ee20000000a00 */
[--C-:B0-----:R-:W-:Y:S01]  /*0780*/  @!P0 IMAD.WIDE.U32 R28, R103, 0x10, R36.reuse ;  /* 0x00000010671c8825 */ /* 0x101fe200078e0024 */
[----:B------:R-:W5:Y:S03]  /*0790*/  LDG.E R104, desc[UR4][R104.64] ;  /* 0x0000000468687981 */ /* 0x000f66000c1e1900 */
[--C-:B------:R-:W-:Y:S02]  /*07a0*/  @!P0 IMAD.WIDE.U32 R32, R111, 0x10, R36.reuse ;  /* 0x000000106f208825 */ /* 0x100fe400078e0024 */
[----:B------:R-:W4:Y:S02]  /*07b0*/  @!P0 LDG.E.128 R28, desc[UR4][R28.64] ;  /* 0x000000041c1c8981 */ /* 0x000f24000c1e1d00 */
[----:B------:R-:W-:Y:S02]  /*07c0*/  @!P0 IMAD.WIDE.U32 R36, R3, 0x10, R36 ;  /* 0x0000001003248825 */ /* 0x000fe400078e0024 */
[----:B------:R-:W4:Y:S04]  /*07d0*/  @!P0 LDG.E.128 R32, desc[UR4][R32.64] ;  /* 0x0000000420208981 */ /* 0x000f28000c1e1d00 */
[----:B------:R-:W4:Y:S01]  /*07e0*/  @!P0 LDG.E.128 R36, desc[UR4][R36.64] ;  /* 0x0000000424248981 */ /* 0x000f22000c1e1d00 */
[----:B--2---:R-:W-:-:S04]  /*07f0*/  IMAD.WIDE.U32 R40, R103, 0x10, R48 ;  /* 0x0000001067287825 */ /* 0x004fc800078e0030 */
[--C-:B------:R-:W-:Y:S02]  /*0800*/  IMAD.WIDE.U32 R44, R111, 0x10, R48.reuse ;  /* 0x000000106f2c7825 */ /* 0x100fe400078e0030 */
[----:B------:R-:W2:Y:S02]  /*0810*/  LDG.E.128 R40, desc[UR4][R40.64] ;  /* 0x0000000428287981 */ /* 0x000ea4000c1e1d00 */
[----:B------:R-:W-:Y:S02]  /*0820*/  IMAD.WIDE.U32 R48, R3, 0x10, R48 ;  /* 0x0000001003307825 */ /* 0x000fe400078e0030 */
[----:B------:R-:W4:Y:S02]  /*0830*/  LDG.E.128 R44, desc[UR4][R44.64] ;  /* 0x000000042c2c7981 */ /* 0x000f24000c1e1d00 */
[--C-:B-1----:R-:W-:Y:S02]  /*0840*/  @P0 IMAD.WIDE.U32 R108, R103, 0x10, R112.reuse ;  /* 0x00000010676c0825 */ /* 0x102fe400078e0070 */
[----:B------:R-:W4:Y:S02]  /*0850*/  LDG.E.128 R48, desc[UR4][R48.64] ;  /* 0x0000000430307981 */ /* 0x000f24000c1e1d00 */
[----:B------:R-:W-:-:S04]  /*0860*/  @P0 IMAD.WIDE.U32 R110, R111, 0x10, R112 ;  /* 0x000000106f6e0825 */ /* 0x000fc800078e0070 */
[----:B------:R-:W-:Y:S01]  /*0870*/  @P0 IMAD.WIDE.U32 R112, R3, 0x10, R112 ;  /* 0x0000001003700825 */ /* 0x000fe200078e0070 */
[----:B------:R-:W4:Y:S04]  /*0880*/  @P0 LDG.E.128 R28, desc[UR4][R108.64] ;  /* 0x000000046c1c0981 */ /* 0x000f28000c1e1d00 */
[----:B------:R-:W4:Y:S04]  /*0890*/  @P0 LDG.E.128 R32, desc[UR4][R110.64] ;  /* 0x000000046e200981 */ /* 0x000f28000c1e1d00 */
[----:B------:R0:W4:Y:S01]  /*08a0*/  @P0 LDG.E.128 R36, desc[UR4][R112.64] ;  /* 0x0000000470240981 */ /* 0x000122000c1e1d00 */
[----:B------:R-:W-:Y:S01]  /*08b0*/  MOV R135, RZ ;  /* 0x000000ff00877202 */ /* 0x000fe20000000f00 */
[----:B---3--:R-:W-:Y:S01]  /*08c0*/  @!P0 IMAD.WIDE R106, R83, 0x4, R106 ;  /* 0x00000004536a8825 */ /* 0x008fe200078e026a */
[----:B--2---:R-:W-:-:S04]  /*08d0*/  @!P0 MOV R129, R40 ;  /* 0x0000002800818202 */ /* 0x004fc80000000f00 */
[----:B------:R1:W5:Y:S01]  /*08e0*/  @!P0 LDG.E R135, desc[UR4][R106.64] ;  /* 0x000000046a878981 */ /* 0x000362000c1e1900 */
[----:B------:R-:W-:Y:S02]  /*08f0*/  @!P0 MOV R126, R41 ;  /* 0x00000029007e8202 */ /* 0x000fe40000000f00 */
[----:B------:R-:W-:Y:S02]  /*0900*/  @!P0 MOV R123, R42 ;  /* 0x0000002a007b8202 */ /* 0x000fe40000000f00 */
[----:B------:R-:W-:Y:S02]  /*0910*/  @!P0 MOV R120, R43 ;  /* 0x0000002b00788202 */ /* 0x000fe40000000f00 */
[----:B----4-:R-:W-:Y:S02]  /*0920*/  @!P0 MOV R124, R44 ;  /* 0x0000002c007c8202 */ /* 0x010fe40000000f00 */
[----:B------:R-:W-:Y:S02]  /*0930*/  @!P0 MOV R121, R45 ;  /* 0x0000002d00798202 */ /* 0x000fe40000000f00 */
[----:B------:R-:W-:-:S02]  /*0940*/  @!P0 MOV R117, R46 ;  /* 0x0000002e00758202 */ /* 0x000fc40000000f00 */
[----:B------:R-:W-:Y:S02]  /*0950*/  @!P0 MOV R114, R47 ;  /* 0x0000002f00728202 */ /* 0x000fe40000000f00 */
[----:B------:R-:W-:Y:S02]  /*0960*/  @!P0 MOV R118, R48 ;  /* 0x0000003000768202 */ /* 0x000fe40000000f00 */
        /* <DEDUP_REMOVED lines=14> */
[----:B0-----:R-:W-:Y:S02]  /*0a50*/  @P0 MOV R112, R51 ;  /* 0x0000003300700202 */ /* 0x001fe40000000f00 */
        /* <DEDUP_REMOVED lines=16> */
[----:B-1----:R-:W-:Y:S02]  /*0b60*/  PRMT R107, R35, 0x7632, R107 ;  /* 0x00007632236b7816 */ /* 0x002fe4000000006b */
        /* <DEDUP_REMOVED lines=10> */
[----:B------:R-:W-:Y:S02]  /*0c10*/  SHF.L.U32 R142, R36, 0x10, RZ ;  /* 0x00000010248e7819 */ /* 0x000fe400000006ff */
[----:B------:R-:W-:Y:S01]  /*0c20*/  SHF.L.U32 R136, R136, 0x10, RZ ;  /* 0x0000001088887819 */ /* 0x000fe200000006ff */
[--C-:B-----5:R-:W-:Y:S01]  /*0c30*/  FADD.FTZ R191, R44, -R135.reuse ;  /* 0x800000872cbf7221 */ /* 0x120fe20000010000 */
[----:B------:R-:W-:Y:S02]  /*0c40*/  SHF.L.U32 R28, R28, 0x10, RZ ;  /* 0x000000101c1c7819 */ /* 0x000fe400000006ff */
[----:B------:R-:W-:Y:S01]  /*0c50*/  SHF.L.U32 R138, R34, 0x10, RZ ;  /* 0x00000010228a7819 */ /* 0x000fe200000006ff */
[----:B------:R-:W-:Y:S01]  /*0c60*/  FADD.FTZ R193, R136, -R135 ;  /* 0x8000008788c17221 */ /* 0x000fe20000010000 */
        /* <DEDUP_REMOVED lines=28> */
[----:B------:R-:W-:Y:S01]  /*0e30*/  SHF.L.U32 R120, R120, 0x10, RZ ;  /* 0x0000001078787819 */ /* 0x000fe200000006ff */
[C---:B------:R-:W-:Y:S01]  /*0e40*/  FMUL.FTZ R43, R104.reuse, R43 ;  /* 0x0000002b682b7220 */ /* 0x040fe20000410000 */
[----:B------:R-:W-:Y:S01]  /*0e50*/  SHF.L.U32 R36, R157, 0x10, RZ ;  /* 0x000000109d247819 */ /* 0x000fe200000006ff */
[C---:B------:R-:W-:Y:S01]  /*0e60*/  FMUL.FTZ R47, R104.reuse, R47 ;  /* 0x0000002f682f7220 */ /* 0x040fe20000410000 */
[----:B------:R-:W-:Y:S01]  /*0e70*/  SHF.L.U32 R119, R27, 0x10, RZ ;  /* 0x000000101b777819 */ /* 0x000fe200000006ff */
[----:B------:R-:W-:Y:S01]  /*0e80*/  FMUL.FTZ R51, R104, R51 ;  /* 0x0000003368337220 */ /* 0x000fe20000410000 */
[----:B------:R-:W-:Y:S01]  /*0e90*/  SHF.L.U32 R174, R38, 0x10, RZ ;  /* 0x0000001026ae7819 */ /* 0x000fe200000006ff */
[----:B------:R-:W-:Y:S01]  /*0ea0*/  FMUL.FTZ R111, R104, R111 ;  /* 0x0000006f686f7220 */ /* 0x000fe20000410000 */
[----:B------:R-:W-:-:S02]  /*0eb0*/  SHF.L.U32 R123, R131, 0x10, RZ ;  /* 0x00000010837b7819 */ /* 0x000fc400000006ff */
[----:B------:R-:W-:Y:S01]  /*0ec0*/  SHF.L.U32 R141, R3, 0x10, RZ ;  /* 0x00000010038d7819 */ /* 0x000fe200000006ff */
[----:B------:R-:W-:Y:S01]  /*0ed0*/  FMUL.FTZ R3, R0, R29 ;  /* 0x0000001d00037220 */ /* 0x000fe20000410000 */
[----:B------:R-:W-:Y:S01]  /*0ee0*/  SHF.L.U32 R42, R160, 0x10, RZ ;  /* 0x00000010a02a7819 */ /* 0x000fe200000006ff */
[----:B------:R-:W-:Y:S01]  /*0ef0*/  FMUL.FTZ R0, R104, R37 ;  /* 0x0000002568007220 */ /* 0x000fe20000410000 */
[----:B------:R-:W-:Y:S01]  /*0f00*/  SHF.L.U32 R38, R107, 0x10, RZ ;  /* 0x000000106b267819 */ /* 0x000fe200000006ff */
[--C-:B------:R-:W-:Y:S01]  /*0f10*/  FADD.FTZ R107, R172, -R135.reuse ;  /* 0x80000087ac6b7221 */ /* 0x100fe20000010000 */
[----:B------:R-:W-:Y:S01]  /*0f20*/  SHF.L.U32 R40, R40, 0x10, RZ ;  /* 0x0000001028287819 */ /* 0x000fe200000006ff */
[----:B------:R-:W-:Y:S01]  /*0f30*/  FFMA.FTZ R37, R0, R3, RZ ;  /* 0x0000000300257223 */ /* 0x000fe200000100ff */
[----:B------:R-:W-:Y:S01]  /*0f40*/  SHF.L.U32 R28, R126, 0x10, RZ ;  /* 0x000000107e1c7819 */ /* 0x000fe200000006ff */
[--C-:B------:R-:W-:Y:S01]  /*0f50*/  FADD.FTZ R179, R38, -R135.reuse ;  /* 0x8000008726b37221 */ /* 0x100fe20000010000 */
        /* <DEDUP_REMOVED lines=72> */
[----:B------:R-:W-:Y:S01]  /*13e0*/  SHF.L.U32 R143, R16, 0x10, RZ ;  /* 0x00000010108f7819 */ /* 0x000fe200000006ff */
[C---:B------:R-:W-:Y:S01]  /*13f0*/  FMUL.FTZ R38, R104.reuse, R193 ;  /* 0x000000c168267220 */ /* 0x040fe20000410000 */
        /* <DEDUP_REMOVED lines=11> */
[----:B------:R-:W-:Y:S01]  /*14b0*/  SHF.L.U32 R169, R165, 0x10, RZ ;  /* 0x00000010a5a97819 */ /* 0x000fe200000006ff */
        /* <DEDUP_REMOVED lines=76> */
.L_x_1584:
[----:B------:R-:W-:Y:S02]  /*1980*/  SHF.L.U32 R142, R31, 0x10, RZ ;  /* 0x000000101f8e7819 */ /* 0x000fe400000006ff */
[----:B------:R-:W-:Y:S02]  /*1990*/  SHF.L.U32 R200, R36, 0x10, RZ ;  /* 0x0000001024c87819 */ /* 0x000fe400000006ff */
[----:B------:R-:W-:Y:S02]  /*19a0*/  SHF.L.U32 R202, R37, 0x10, RZ ;  /* 0x0000001025ca7819 */ /* 0x000fe400000006ff */
[----:B------:R-:W-:Y:S02]  /*19b0*/  SHF.L.U32 R186, R32, 0x10, RZ ;  /* 0x0000001020ba7819 */ /* 0x000fe400000006ff */
[----:B------:R-:W-:Y:S02]  /*19c0*/  SHF.L.U32 R189, R38, 0x10, RZ ;  /* 0x0000001026bd7819 */ /* 0x000fe400000006ff */
[----:B------:R-:W-:-:S02]  /*19d0*/  SHF.L.U32 R36, R141, 0x10, RZ ;  /* 0x000000108d247819 */ /* 0x000fc400000006ff */
[----:B------:R-:W-:Y:S02]  /*19e0*/  SHF.L.U32 R31, R144, 0x10, RZ ;  /* 0x00000010901f7819 */ /* 0x000fe400000006ff */
        /* <DEDUP_REMOVED lines=31> */
[----:B------:R-:W-:Y:S01]  /*1be0*/  SHF.L.U32 R141, R9, 0x10, RZ ;  /* 0x00000010098d7819 */ /* 0x000fe200000006ff */
[----:B------:R-:W1:Y:S01]  /*1bf0*/  MUFU.RCP R48, R174 ;  /* 0x000000ae00307308 */ /* 0x000e620000001000 */
[----:B------:R-:W-:-:S02]  /*1c00*/  SHF.L.U32 R145, R150, 0x10, RZ ;  /* 0x0000001096917819 */ /* 0x000fc400000006ff */
[----:B------:R-:W-:Y:S01]  /*1c10*/  SHF.L.U32 R143, R27, 0x10, RZ ;  /* 0x000000101b8f7819 */ /* 0x000fe200000006ff */
[----:B------:R-:W-:Y:S01]  /*1c20*/  FADD.FTZ R142, R188, -R141 ;  /* 0x8000008dbc8e7221 */ /* 0x000fe20000010000 */
[----:B------:R-:W-:Y:S01]  /*1c30*/  SHF.L.U32 R171, R22, 0x10, RZ ;  /* 0x0000001016ab7819 */ /* 0x000fe200000006ff */
[----:B------:R-:W-:Y:S01]  /*1c40*/  FADD.FTZ R145, R184, -R145 ;  /* 0x80000091b8917221 */ /* 0x000fe20000010000 */
[----:B------:R-:W-:Y:S01]  /*1c50*/  SHF.L.U32 R172, R24, 0x10, RZ ;  /* 0x0000001018ac7819 */ /* 0x000fe200000006ff */
[----:B------:R-:W2:Y:S01]  /*1c60*/  MUFU.RCP R47, R143 ;  /* 0x0000008f002f7308 */ /* 0x000ea20000001000 */
[----:B------:R-:W-:Y:S02]  /*1c70*/  SHF.L.U32 R109, R8, 0x10, RZ ;  /* 0x00000010086d7819 */ /* 0x000fe400000006ff */
[----:B------:R-:W-:Y:S02]  /*1c80*/  SHF.L.U32 R177, R165, 0x10, RZ ;  /* 0x00000010a5b17819 */ /* 0x000fe400000006ff */
[----:B------:R-:W-:Y:S01]  /*1c90*/  SHF.L.U32 R175, R23, 0x10, RZ ;  /* 0x0000001017af7819 */ /* 0x000fe200000006ff */
[----:B------:R-:W-:Y:S01]  /*1ca0*/  FADD.FTZ R110, R186, -R109 ;  /* 0x8000006dba6e7221 */ /* 0x000fe20000010000 */
[----:B------:R-:W-:Y:S01]  /*1cb0*/  SHF.L.U32 R188, R107, 0x10, RZ ;  /* 0x000000106bbc7819 */ /* 0x000fe200000006ff */
[----:B------:R-:W3:Y:S01]  /*1cc0*/  MUFU.RCP R29, R171 ;  /* 0x000000ab001d7308 */ /* 0x000ee20000001000 */
[----:B------:R-:W-:-:S02]  /*1cd0*/  SHF.L.U32 R184, R17, 0x10, RZ ;  /* 0x0000001011b87819 */ /* 0x000fc400000006ff */
[----:B------:R-:W-:Y:S02]  /*1ce0*/  SHF.L.U32 R178, R163, 0x10, RZ ;  /* 0x00000010a3b27819 */ /* 0x000fe400000006ff */
[----:B------:R-:W-:Y:S02]  /*1cf0*/  SHF.L.U32 R107, R10, 0x10, RZ ;  /* 0x000000100a6b7819 */ /* 0x000fe400000006ff */
[----:B------:R-:W-:Y:S01]  /*1d00*/  SHF.L.U32 R173, R25, 0x10, RZ ;  /* 0x0000001019ad7819 */ /* 0x000fe200000006ff */
[----:B------:R-:W4:Y:S01]  /*1d10*/  MUFU.RCP R105, R172 ;  /* 0x000000ac00697308 */ /* 0x000f220000001000 */
[----:B------:R-:W-:Y:S02]  /*1d20*/  SHF.L.U32 R141, R11, 0x10, RZ ;  /* 0x000000100b8d7819 */ /* 0x000fe400000006ff */
[----:B------:R-:W-:Y:S02]  /*1d30*/  SHF.L.U32 R140, R160, 0x10, RZ ;  /* 0x00000010a08c7819 */ /* 0x000fe400000006ff */
[----:B-----5:R-:W-:-:S02]  /*1d40*/  SHF.L.U32 R135, R21, 0x10, RZ ;  /* 0x0000001015877819 */ /* 0x020fc400000006ff */
[----:B------:R-:W-:Y:S01]  /*1d50*/  SHF.L.U32 R170, R162, 0x10, RZ ;  /* 0x00000010a2aa7819 */ /* 0x000fe200000006ff */
[----:B------:R-:W4:Y:S01]  /*1d60*/  MUFU.RCP R195, R177 ;  /* 0x000000b100c37308 */ /* 0x000f220000001000 */
[----:B------:R-:W-:Y:S01]  /*1d70*/  SHF.L.U32 R186, R108, 0x10, RZ ;  /* 0x000000106cba7819 */ /* 0x000fe200000006ff */
[----:B------:R-:W-:Y:S01]  /*1d80*/  FADD.FTZ R108, R190, -R107 ;  /* 0x8000006bbe6c7221 */ /* 0x000fe20000010000 */
[----:B------:R-:W-:Y:S01]  /*1d90*/  SHF.L.U32 R180, R157, 0x10, RZ ;  /* 0x000000109db47819 */ /* 0x000fe200000006ff */
[----:B------:R-:W-:Y:S01]  /*1da0*/  FADD.FTZ R190, R192, -R141 ;  /* 0x8000008dc0be7221 */ /* 0x000fe20000010000 */
[----:B------:R-:W-:Y:S02]  /*1db0*/  SHF.L.U32 R176, R158, 0x10, RZ ;  /* 0x000000109eb07819 */ /* 0x000fe400000006ff */
[----:B------:R-:W-:Y:S01]  /*1dc0*/  SHF.L.U32 R185, R106, 0x10, RZ ;  /* 0x000000106ab97819 */ /* 0x000fe200000006ff */
[----:B------:R-:W4:Y:S01]  /*1dd0*/  MUFU.RCP R31, R175 ;  /* 0x000000af001f7308 */ /* 0x000f220000001000 */
[----:B------:R-:W-:-:S02]  /*1de0*/  SHF.L.U32 R39, R39, 0x10, RZ ;  /* 0x0000001027277819 */ /* 0x000fc400000006ff */
[----:B------:R-:W-:Y:S02]  /*1df0*/  SHF.L.U32 R182, R164, 0x10, RZ ;  /* 0x00000010a4b67819 */ /* 0x000fe400000006ff */
[----:B------:R-:W-:Y:S02]  /*1e00*/  SHF.L.U32 R106, R153, 0x10, RZ ;  /* 0x00000010996a7819 */ /* 0x000fe400000006ff */
[----:B------:R-:W-:Y:S01]  /*1e10*/  SHF.L.U32 R192, R7, 0x10, RZ ;  /* 0x0000001007c07819 */ /* 0x000fe200000006ff */
[----:B------:R-:W4:Y:S01]  /*1e20*/  MUFU.RCP R196, R184 ;  /* 0x000000b800c47308 */ /* 0x000f220000001000 */
        /* <DEDUP_REMOVED lines=8> */
[----:B------:R-:W-:Y:S01]  /*1eb0*/  SHF.L.U32 R185, R156, 0x10, RZ ;  /* 0x000000109cb97819 */ /* 0x000fe200000006ff */
[----:B-1----:R-:W-:Y:S01]  /*1ec0*/  FMUL.FTZ R38, R37, R48 ;  /* 0x0000003025267220 */ /* 0x002fe20000410000 */
[----:B--2---:R-:W-:Y:S01]  /*1ed0*/  FMUL.FTZ R37, R136, R47 ;  /* 0x0000002f88257220 */ /* 0x004fe20000410000 */
[----:B------:R-:W-:Y:S01]  /*1ee0*/  FADD.FTZ R141, R202, -R141 ;  /* 0x8000008dca8d7221 */ /* 0x000fe20000010000 */
[----:B---3--:R-:W-:Y:S01]  /*1ef0*/  FMUL.FTZ R47, R108, R29 ;  /* 0x0000001d6c2f7220 */ /* 0x008fe20000410000 */
[----:B------:R-:W-:Y:S01]  /*1f00*/  FADD.FTZ R109, R186, -R109 ;  /* 0x8000006dba6d7221 */ /* 0x000fe20000010000 */
[----:B------:R-:W-:Y:S01]  /*1f10*/  FADD.FTZ R189, R189, -R0 ;  /* 0x80000000bdbd7221 */ /* 0x000fe20000010000 */
        /* <DEDUP_REMOVED lines=8> */
[----:B------:R-:W2:Y:S01]  /*1fa0*/  MUFU.RCP R46, R140 ;  /* 0x0000008c002e7308 */ /* 0x000ea20000001000 */
[----:B------:R-:W-:Y:S01]  /*1fb0*/  SHF.L.U32 R191, R40, 0x10, RZ ;  /* 0x0000001028bf7819 */ /* 0x000fe200000006ff */
[----:B------:R-:W-:Y:S01]  /*1fc0*/  FMUL.FTZ R49, R190, R31 ;  /* 0x0000001fbe317220 */ /* 0x000fe20000410000 */
[----:B------:R-:W-:Y:S01]  /*1fd0*/  FMUL.FTZ R106, R141, R196 ;  /* 0x000000c48d6a7220 */ /* 0x000fe20000410000 */
[----:B------:R-:W-:Y:S01]  /*1fe0*/  SHF.L.U32 R40, R155, 0x10, RZ ;  /* 0x000000109b287819 */ /* 0x000fe200000006ff */
[----:B0-----:R-:W-:Y:S01]  /*1ff0*/  FMUL.FTZ R48, R109, R30 ;  /* 0x0000001e6d307220 */ /* 0x001fe20000410000 */
[----:B------:R-:W-:Y:S01]  /*2000*/  SHF.L.U32 R31, R134, 0x10, RZ ;  /* 0x00000010861f7819 */ /* 0x000fe200000006ff */
[----:B------:R-:W-:Y:S01]  /*2010*/  FADD.FTZ R107, R188, -R179 ;  /* 0x800000b3bc6b7221 */ /* 0x000fe20000010000 */
[----:B------:R-:W0:Y:S01]  /*2020*/  MUFU.RCP R45, R135 ;  /* 0x00000087002d7308 */ /* 0x000e220000001000 */
[----:B------:R-:W-:Y:S01]  /*2030*/  SHF.L.U32 R141, R3, 0x10, RZ ;  /* 0x00000010038d7819 */ /* 0x000fe200000006ff */
[----:B-1----:R-:W-:Y:S01]  /*2040*/  FMUL.FTZ R41, R36, R41 ;  /* 0x0000002924297220 */ /* 0x002fe20000410000 */
[----:B------:R-:W-:Y:S01]  /*2050*/  SHF.L.U32 R30, R123, 0x10, RZ ;  /* 0x000000107b1e7819 */ /* 0x000fe200000006ff */
[----:B------:R-:W-:Y:S01]  /*2060*/  FMUL.FTZ R3, R172, R29 ;  /* 0x0000001dac037220 */ /* 0x000fe20000410000 */
[----:B------:R-:W-:Y:S01]  /*2070*/  SHF.L.U32 R123, R131, 0x10, RZ ;  /* 0x00000010837b7819 */ /* 0x000fe200000006ff */
[----:B------:R-:W-:Y:S01]  /*2080*/  FADD.FTZ R191, R191, -R40 ;  /* 0x80000028bfbf7221 */ /* 0x000fe20000010000 */
[----:B------:R-:W-:Y:S01]  /*2090*/  SHF.L.U32 R131, R128, 0x10, RZ ;  /* 0x0000001080837819 */ /* 0x000fe200000006ff */
[----:B------:R-:W1:Y:S01]  /*20a0*/  MUFU.RCP R28, R170 ;  /* 0x000000aa001c7308 */ /* 0x000e620000001000 */
[----:B--2---:R-:W-:Y:S01]  /*20b0*/  FMUL.FTZ R36, R139, R46 ;  /* 0x0000002e8b247220 */ /* 0x004fe20000410000 */
[----:B------:R-:W-:Y:S01]  /*20c0*/  SHF.L.U32 R128, R114, 0x10, RZ ;  /* 0x0000001072807819 */ /* 0x000fe200000006ff */
[----:B------:R-:W-:Y:S01]  /*20d0*/  FFMA.FTZ R114, R3, R0, RZ ;  /* 0x0000000003727223 */ /* 0x000fe200000100ff */
[----:B------:R-:W-:Y:S01]  /*20e0*/  SHF.L.U32 R172, R113, 0x10, RZ ;  /* 0x0000001071ac7819 */ /* 0x000fe200000006ff */
[----:B------:R-:W-:Y:S01]  /*20f0*/  FMUL.FTZ R113, R180, R31 ;  /* 0x0000001fb4717220 */ /* 0x000fe20000410000 */
[----:B------:R-:W-:Y:S01]  /*2100*/  SHF.L.U32 R136, R119, 0x10, RZ ;  /* 0x0000001077887819 */ /* 0x000fe200000006ff */
[----:B------:R-:W-:Y:S01]  /*2110*/  FMUL.FTZ R196, R128, R49 ;  /* 0x0000003180c47220 */ /* 0x000fe20000410000 */
[----:B------:R-:W2:Y:S01]  /*2120*/  MUFU.RCP R42, R180 ;  /* 0x000000b4002a7308 */ /* 0x000ea20000001000 */
[----:B0-----:R-:W-:Y:S01]  /*2130*/  FMUL.FTZ R45, R142, R45 ;  /* 0x0000002d8e2d7220 */ /* 0x001fe20000410000 */
[----:B------:R-:W-:Y:S01]  /*2140*/  SHF.L.U32 R142, R116, 0x10, RZ ;  /* 0x00000010748e7819 */ /* 0x000fe200000006ff */
[----:B------:R-:W-:Y:S01]  /*2150*/  FADD.FTZ R116, RZ, R3 ;  /* 0x00000003ff747221 */ /* 0x000fe20000010000 */
[----:B------:R-:W-:-:S02]  /*2160*/  SHF.L.U32 R120, R120, 0x10, RZ ;  /* 0x0000001078787819 */ /* 0x000fc400000006ff */
[----:B------:R-:W-:Y:S02]  /*2170*/  SHF.L.U32 R129, R130, 0x10, RZ ;  /* 0x0000001082817819 */ /* 0x000fe400000006ff */
[----:B------:R-:W0:Y:S01]  /*2180*/  MUFU.RCP R50, R176 ;  /* 0x000000b000327308 */ /* 0x000e220000001000 */
[----:B-1----:R-:W-:Y:S01]  /*2190*/  FMUL.FTZ R46, R145, R28 ;  /* 0x0000001c912e7220 */ /* 0x002fe20000410000 */
[----:B------:R-:W-:Y:S02]  /*21a0*/  SHF.L.U32 R28, R126, 0x10, RZ ;  /* 0x000000107e1c7819 */ /* 0x000fe400000006ff */
[----:B------:R-:W-:Y:S02]  /*21b0*/  SHF.L.U32 R145, R112, 0x10, RZ ;  /* 0x0000001070917819 */ /* 0x000fe400000006ff */
[----:B------:R-:W-:Y:S01]  /*21c0*/  SHF.L.U32 R137, R20, 0x10, RZ ;  /* 0x0000001014897819 */ /* 0x000fe200000006ff */
[----:B------:R-:W-:Y:S01]  /*21d0*/  FMUL.FTZ R112, R173, R28 ;  /* 0x0000001cad707220 */ /* 0x000fe20000410000 */
[----:B------:R-:W1:Y:S01]  /*21e0*/  MUFU.RCP R32, R182 ;  /* 0x000000b600207308 */ /* 0x000e620000001000 */
[----:B--2---:R-:W-:Y:S01]  /*21f0*/  FMUL.FTZ R42, R33, R42 ;  /* 0x0000002a212a7220 */ /* 0x004fe20000410000 */
[----:B------:R-:W-:-:S02]  /*2200*/  SHF.L.U32 R33, R133, 0x10, RZ ;  /* 0x0000001085217819 */ /* 0x000fc400000006ff */
[----:B------:R-:W-:Y:S01]  /*2210*/  SHF.L.U32 R130, R118, 0x10, RZ ;  /* 0x0000001076827819 */ /* 0x000fe200000006ff */
[----:B------:R-:W-:Y:S01]  /*2220*/  FFMA.FTZ R119, R113, R42, R114 ;  /* 0x0000002a71777223 */ /* 0x000fe20000010072 */
[----:B------:R-:W-:Y:S01]  /*2230*/  SHF.L.U32 R134, R122, 0x10, RZ ;  /* 0x000000107a867819 */ /* 0x000fe200000006ff */
[----:B------:R-:W-:Y:S01]  /*2240*/  FMUL.FTZ R114, R169, R30 ;  /* 0x0000001ea9727220 */ /* 0x000fe20000410000 */
[----:B------:R-:W2:Y:S01]  /*2250*/  MUFU.RCP R44, R138 ;  /* 0x0000008a002c7308 */ /* 0x000ea20000001000 */
[----:B0-----:R-:W-:Y:S01]  /*2260*/  FMUL.FTZ R40, R35, R50 ;  /* 0x0000003223287220 */ /* 0x001fe20000410000 */
[----:B------:R-:W-:Y:S01]  /*2270*/  SHF.L.U32 R139, R115, 0x10, RZ ;  /* 0x00000010738b7819 */ /* 0x000fe200000006ff */
[----:B------:R-:W-:Y:S01]  /*2280*/  FMUL.FTZ R115, R176, R33 ;  /* 0x00000021b0737220 */ /* 0x000fe20000410000 */
[----:B------:R-:W-:Y:S01]  /*2290*/  FFMA.FTZ R118, R112, R41, R119 ;  /* 0x0000002970767223 */ /* 0x000fe20000010077 */
[----:B------:R-:W-:Y:S01]  /*22a0*/  SHF.L.U32 R35, R132, 0x10, RZ ;  /* 0x0000001084237819 */ /* 0x000fe200000006ff */
[----:B------:R-:W-:Y:S01]  /*22b0*/  FMUL.FTZ R119, R140, R123 ;  /* 0x0000007b8c777220 */ /* 0x000fe20000410000 */
[----:B------:R-:W-:Y:S01]  /*22c0*/  SHF.L.U32 R133, R125, 0x10, RZ ;  /* 0x000000107d857819 */ /* 0x000fe200000006ff */
[----:B------:R-:W0:Y:S01]  /*22d0*/  MUFU.RCP R34, R185 ;  /* 0x000000b900227308 */ /* 0x000e220000001000 */
[----:B-1----:R-:W-:Y:S01]  /*22e0*/  FMUL.FTZ R50, R107, R32 ;  /* 0x000000206b327220 */ /* 0x002fe20000410000 */
[----:B------:R-:W-:Y:S01]  /*22f0*/  SHF.L.U32 R32, R121, 0x10, RZ ;  /* 0x0000001079207819 */ /* 0x000fe200000006ff */
[----:B------:R-:W-:Y:S01]  /*2300*/  FADD.FTZ R121, R116, R113 ;  /* 0x0000007174797221 */ /* 0x000fe20000010000 */
[----:B------:R-:W-:Y:S01]  /*2310*/  FMUL.FTZ R116, R143, R120 ;  /* 0x000000788f747220 */ /* 0x000fe20000410000 */
        /* <DEDUP_REMOVED lines=8> */
[----:B------:R-:W-:Y:S01]  /*23a0*/  FMUL.FTZ R121, R138, R129 ;  /* 0x000000818a797220 */ /* 0x000fe20000410000 */
[----:B------:R-:W-:Y:S01]  /*23b0*/  SHF.L.U32 R127, R127, 0x10, RZ ;  /* 0x000000107f7f7819 */ /* 0x000fe200000006ff */
[----:B------:R-:W-:Y:S01]  /*23c0*/  FADD.FTZ R132, R143, R114 ;  /* 0x000000728f847221 */ /* 0x000fe20000010000 */
[----:B------:R-:W-:Y:S01]  /*23d0*/  FMUL.FTZ R122, R135, R32 ;  /* 0x00000020877a7220 */ /* 0x000fe20000410000 */
[----:B0-----:R-:W-:Y:S01]  /*23e0*/  FMUL.FTZ R111, R193, R34 ;  /* 0x00000022c16f7220 */ /* 0x001fe20000410000 */
[----:B------:R-:W-:Y:S01]  /*23f0*/  SHF.L.U32 R34, R117, 0x10, RZ ;  /* 0x0000001075227819 */ /* 0x000fe200000006ff */
[----:B------:R-:W-:Y:S01]  /*2400*/  FMUL.FTZ R117, R174, R35 ;  /* 0x00000023ae757220 */ /* 0x000fe20000410000 */
[----:B------:R-:W-:Y:S01]  /*2410*/  SHF.L.U32 R181, R16, 0x10, RZ ;  /* 0x0000001010b57819 */ /* 0x000fe200000006ff */
[----:B------:R-:W-:Y:S01]  /*2420*/  FMUL.FTZ R135, R178, R127 ;  /* 0x0000007fb2877220 */ /* 0x000fe20000410000 */
[----:B------:R-:W-:Y:S01]  /*2430*/  FMUL.FTZ R125, R170, R131 ;  /* 0x00000083aa7d7220 */ /* 0x000fe20000410000 */
[----:B------:R-:W-:Y:S01]  /*2440*/  FADD.FTZ R143, R132, R117 ;  /* 0x00000075848f7221 */ /* 0x000fe20000010000 */
[----:B-1----:R-:W-:Y:S01]  /*2450*/  FFMA.FTZ R137, R117, R38, R126 ;  /* 0x0000002675897223 */ /* 0x002fe2000001007e */
[----:B---3--:R-:W-:Y:S01]  /*2460*/  FMUL.FTZ R43, R110, R43 ;  /* 0x0000002b6e2b7220 */ /* 0x008fe20000410000 */
[----:B------:R-:W-:Y:S01]  /*2470*/  FMUL.FTZ R126, R171, R34 ;  /* 0x00000022ab7e7220 */ /* 0x000fe20000410000 */
[----:B------:R-:W-:Y:S01]  /*2480*/  FADD.FTZ R140, R143, R116 ;  /* 0x000000748f8c7221 */ /* 0x000fe20000010000 */
[----:B------:R-:W-:Y:S01]  /*2490*/  FFMA.FTZ R138, R116, R37, R137 ;  /* 0x00000025748a7223 */ /* 0x000fe20000010089 */
[----:B------:R0:W1:Y:S01]  /*24a0*/  MUFU.RCP R194, R181 ;  /* 0x000000b500c27308 */ /* 0x0000620000001000 */
        /* <DEDUP_REMOVED lines=16> */
[----:B------:R-:W-:Y:S01]  /*25b0*/  FADD.FTZ R187, R188, -R183 ;  /* 0x800000b7bcbb7221 */ /* 0x000fe20000010000 */
[----:B------:R-:W-:Y:S01]  /*25c0*/  FADD.FTZ R177, R180, R125 ;  /* 0x0000007db4b17221 */ /* 0x000fe20000010000 */
[----:B------:R-:W-:Y:S01]  /*25d0*/  FFMA.FTZ R175, R125, R46, R178 ;  /* 0x0000002e7daf7223 */ /* 0x000fe200000100b2 */
[----:B------:R-:W-:Y:S01]  /*25e0*/  SHF.L.U32 R186, R18, 0x10, RZ ;  /* 0x0000001012ba7819 */ /* 0x000fe200000006ff */
[----:B------:R2:W3:Y:S01]  /*25f0*/  MUFU.RCP R198, R179 ;  /* 0x000000b300c67308 */ /* 0x0004e20000001000 */
[----:B------:R-:W-:Y:S01]  /*2600*/  FADD.FTZ R184, R177, R126 ;  /* 0x0000007eb1b87221 */ /* 0x000fe20000010000 */
[----:B------:R-:W-:Y:S01]  /*2610*/  FFMA.FTZ R182, R126, R47, R175 ;  /* 0x0000002f7eb67223 */ /* 0x000fe200000100af */
[----:B------:R-:W-:Y:S01]  /*2620*/  SHF.L.U32 R188, R19, 0x10, RZ ;  /* 0x0000001013bc7819 */ /* 0x000fe200000006ff */
[----:B------:R-:W-:Y:S01]  /*2630*/  FMUL.FTZ R138, R181, R130 ;  /* 0x00000082b58a7220 */ /* 0x000fe20000410000 */
[----:B------:R-:W-:Y:S01]  /*2640*/  FMUL.FTZ R170, R179, R136 ;  /* 0x00000088b3aa7220 */ /* 0x000fe20000410000 */
[----:B0-----:R-:W-:Y:S01]  /*2650*/  FADD.FTZ R181, R184, R135 ;  /* 0x00000087b8b57221 */ /* 0x001fe20000010000 */
[----:B------:R-:W-:Y:S01]  /*2660*/  FADD.FTZ R51, R200, -R51 ;  /* 0x80000033c8337221 */ /* 0x000fe20000010000 */
[----:B------:R-:W-:Y:S01]  /*2670*/  SHF.L.U32 R183, R167, 0x10, RZ ;  /* 0x00000010a7b77819 */ /* 0x000fe200000006ff */
[----:B--2---:R-:W-:Y:S01]  /*2680*/  FFMA.FTZ R179, R135, R48, R182 ;  /* 0x0000003087b37223 */ /* 0x004fe200000100b6 */
[----:B------:R0:W2:Y:S01]  /*2690*/  MUFU.RCP R200, R186 ;  /* 0x000000ba00c87308 */ /* 0x0000a20000001000 */
[----:B------:R-:W-:Y:S01]  /*26a0*/  FMUL.FTZ R169, R186, R141 ;  /* 0x0000008dbaa97220 */ /* 0x000fe20000410000 */
[----:B------:R-:W-:Y:S01]  /*26b0*/  FMUL.FTZ R171, R188, R145 ;  /* 0x00000091bcab7220 */ /* 0x000fe20000410000 */
[----:B------:R-:W-:Y:S01]  /*26c0*/  FMUL.FTZ R174, R183, R142 ;  /* 0x0000008eb7ae7220 */ /* 0x000fe20000410000 */
[----:B-1----:R-:W-:Y:S01]  /*26d0*/  FMUL.FTZ R51, R51, R194 ;  /* 0x000000c233337220 */ /* 0x002fe20000410000 */
[----:B------:R-:W-:Y:S01]  /*26e0*/  FMUL.FTZ R176, R185, R172 ;  /* 0x000000acb9b07220 */ /* 0x000fe20000410000 */
[----:B------:R-:W-:Y:S01]  /*26f0*/  FMUL.FTZ R178, R29, R0 ;  /* 0x000000001db27220 */ /* 0x000fe20000410000 */
[----:B---3--:R-:W-:Y:S01]  /*2700*/  FMUL.FTZ R107, R187, R198 ;  /* 0x000000c6bb6b7220 */ /* 0x008fe20000410000 */
[----:B------:R1:W3:Y:S01]  /*2710*/  MUFU.RCP R197, R188 ;  /* 0x000000bc00c57308 */ /* 0x0002e20000001000 */
[----:B0-----:R-:W-:Y:S01]  /*2720*/  FFMA.FTZ R186, R132, R49, R179 ;  /* 0x0000003184ba7223 */ /* 0x001fe200000100b3 */
[----:B------:R-:W-:Y:S01]  /*2730*/  FMUL.FTZ R173, R31, R42 ;  /* 0x0000002a1fad7220 */ /* 0x000fe20000410000 */
[----:B------:R-:W-:Y:S01]  /*2740*/  FMUL.FTZ R180, R28, R41 ;  /* 0x000000291cb47220 */ /* 0x000fe20000410000 */
[----:B------:R-:W-:Y:S01]  /*2750*/  FMUL.FTZ R175, R33, R40 ;  /* 0x0000002821af7220 */ /* 0x000fe20000410000 */
[----:B------:R-:W-:Y:S01]  /*2760*/  FMUL.FTZ R182, R30, R39 ;  /* 0x000000271eb67220 */ /* 0x000fe20000410000 */
[----:B------:R-:W-:Y:S01]  /*2770*/  FMUL.FTZ R177, R35, R38 ;  /* 0x0000002623b17220 */ /* 0x000fe20000410000 */
[----:B------:R-:W-:Y:S01]  /*2780*/  FMUL.FTZ R184, R120, R37 ;  /* 0x0000002578b87220 */ /* 0x000fe20000410000 */
[----:B------:R0:W4:Y:S01]  /*2790*/  MUFU.RCP R202, R183 ;  /* 0x000000b700ca7308 */ /* 0x0001220000001000 */
[----:B-1----:R-:W-:Y:S01]  /*27a0*/  FADD.FTZ R188, R181, R132 ;  /* 0x00000084b5bc7221 */ /* 0x002fe20000010000 */
[----:B------:R-:W-:Y:S01]  /*27b0*/  FFMA.FTZ R181, R137, R50, R186 ;  /* 0x0000003289b57223 */ /* 0x000fe200000100ba */
[----:B--2---:R-:W-:Y:S01]  /*27c0*/  FMUL.FTZ R108, R189, R200 ;  /* 0x000000c8bd6c7220 */ /* 0x004fe20000410000 */
[----:B------:R-:W-:Y:S01]  /*27d0*/  FMUL.FTZ R179, R123, R36 ;  /* 0x000000247bb37220 */ /* 0x000fe20000410000 */
[----:B------:R-:W-:Y:S01]  /*27e0*/  FMUL.FTZ R190, R124, R43 ;  /* 0x0000002b7cbe7220 */ /* 0x000fe20000410000 */
[----:B------:R-:W-:Y:S01]  /*27f0*/  FFMA.FTZ R181, R138, R51, R181 ;  /* 0x000000338ab57223 */ /* 0x000fe200000100b5 */
[----:B------:R-:W-:Y:S01]  /*2800*/  FMUL.FTZ R185, R129, R44 ;  /* 0x0000002c81b97220 */ /* 0x000fe20000410000 */
[----:B------:R-:W-:Y:S01]  /*2810*/  FMUL.FTZ R187, R131, R46 ;  /* 0x0000002e83bb7220 */ /* 0x000fe20000410000 */
[----:B0-----:R-:W-:Y:S01]  /*2820*/  FADD.FTZ R183, R188, R137 ;  /* 0x00000089bcb77221 */ /* 0x001fe20000010000 */
[----:B------:R-:W-:Y:S01]  /*2830*/  FFMA.FTZ R186, R140, R105, R181 ;  /* 0x000000698cba7223 */ /* 0x000fe200000100b5 */
[----:B---3--:R-:W-:Y:S01]  /*2840*/  FMUL.FTZ R110, R192, R197 ;  /* 0x000000c5c06e7220 */ /* 0x008fe20000410000 */
        /* <DEDUP_REMOVED lines=23> */
[----:B------:R-:W-:-:S02]  /*29c0*/  FFMA.FTZ R186, R176, R111, R199 ;  /* 0x0000006fb0ba7223 */ /* 0x000fc400000100c7 */
[----:B------:R-:W-:Y:S01]  /*29d0*/  FADD.FTZ R183, R188, R171 ;  /* 0x000000abbcb77221 */ /* 0x000fe20000010000 */
[----:B------:R-:W-:-:S03]  /*29e0*/  FMUL.FTZ R188, R172, R111 ;  /* 0x0000006facbc7220 */ /* 0x000fc60000410000 */
[----:B------:R-:W-:-:S07]  /*29f0*/  FADD.FTZ R183, R183, R176 ;  /* 0x000000b0b7b77221 */ /* 0x000fce0000010000 */
.L_x_1585:
        /* <DEDUP_REMOVED lines=83> */
.L_x_1587:
[----:B------:R-:W-:Y:S05]  /*2f30*/  BSYNC.RECONVERGENT B0 ;  /* 0x0000000000007941 */ /* 0x000fea0003800200 */
.L_x_1586:
        /* <DEDUP_REMOVED lines=22> */
.L_x_1589:
[----:B------:R-:W-:Y:S05]  /*30a0*/  BSYNC.RECONVERGENT B0 ;  /* 0x0000000000007941 */ /* 0x000fea0003800200 */
.L_x_1588:
        /* <DEDUP_REMOVED lines=32> */
.L_x_1591:
[----:B0-----:R-:W2:Y:S04]  /*32b0*/  LDG.E.STRONG.GPU R30, desc[UR4][R28.64] ;  /* 0x000000041c1e7981 */ /* 0x001ea8000c1ef900 */
[----:B--2---:R-:W-:Y:S01]  /*32c0*/  CCTL.IVALL ;  /* 0x00000000ff00798f */ /* 0x004fe20002000000 */
[----:B------:R-:W-:Y:S05]  /*32d0*/  YIELD ;  /* 0x0000000000007946 */ /* 0x000fea0003800000 */
[----:B------:R-:W-:-:S13]  /*32e0*/  ISETP.NE.AND P2, PT, R30, R123, PT ;  /* 0x0000007b1e00720c */ /* 0x000fda0003f45270 */
[----:B------:R-:W-:Y:S05]  /*32f0*/  @P2 BRA `(.L_x_1591) ;  /* 0xfffffffc00ec2947 */ /* 0x000fea000383ffff */
.L_x_1590:
        /* <DEDUP_REMOVED lines=45> */
[----:B------:R-:W-:-:S04]  /*35d0*/  FMUL.FTZ R31, R30, 8.1380210758652538061e-05 ;  /* 0x38aaaaab1e1f7820 */ /* 0x000fc80000410000 */
        /* <DEDUP_REMOVED lines=49> */
[C---:B------:R-:W-:Y:S01]  /*38f0*/  IADD3 R43, PT, PT, R103.reuse, 0x200, RZ ;  /* 0x00000200672b7810 */ /* 0x040fe20007ffe0ff */
        /* <DEDUP_REMOVED lines=92> */
.L_x_1583:
        /* <DEDUP_REMOVED lines=25> */
.L_x_1593:
        /* <DEDUP_REMOVED lines=11> */
.L_x_3110:


//--------------------- .text._ZN10layer_norm22ln_bwd_finalize_kernelINS_22Kernel_traits_finalizeILj12288E6__halffS2_fjLj1024ELj4ENS_18Kernel_traits_baseILj12288ES2_fS2_fjLj1024EEEEEEEvNS_9BwdParamsE --------------------------
	.section	.text._ZN10layer_norm22ln_bwd_finalize_kernelINS_22Kernel_traits_finalizeILj12288E6__halffS2_fjLj1024ELj4ENS_18Kernel_traits_baseILj12288ES2_fS2_fjLj1024EEEEEEEvNS_9BwdParamsE,"ax",@progbits
	.align	128
        .global         _ZN10layer_norm22ln_bwd_finalize_kernelINS_22Kernel_traits_finalizeILj12288E6__halffS2_fjLj1024ELj4ENS_18Kernel_traits_baseILj12288ES2_fS2_fjLj1024EEEEEEEvNS_9BwdParamsE
        .type           _ZN10layer_norm22ln_bwd_finalize_kernelINS_22Kernel_traits_finalizeILj12288E6__halffS2_fjLj1024ELj4ENS_18Kernel_traits_baseILj12288ES2_fS2_fjLj1024EEEEEEEvNS_9BwdParamsE,@function
        .size           _ZN10layer_norm22ln_bwd_finalize_kernelINS_22Kernel_traits_finalizeILj12288E6__halffS2_fjLj1024ELj4ENS_18Kernel_traits_baseILj12288ES2_fS2_fjLj1024EEEEEEEvNS_9BwdParamsE,(.L_x_3111 - _ZN10layer_norm22ln_bwd_finalize_kernelINS_22Kernel_traits_finalizeILj12288E6__halffS2_fjLj1024ELj4ENS_18Kernel_traits_baseILj12288ES2_fS2_fjLj1024EEEEEEEvNS_9BwdParamsE)
        .other          _ZN10layer_norm22ln_bwd_finalize_kernelINS_22Kernel_traits_finalizeILj12288E6__halffS2_fjLj1024ELj4ENS_18Kernel_traits_baseILj12288ES2_fS2_fjLj1024EEEEEEEvNS_9BwdParamsE,@"STO_CUDA_ENTRY STV_DEFAULT"
_ZN10layer_norm22ln_bwd_finalize_kernelINS_22Kernel_traits_finalizeILj12288E6__halffS2_fjLj1024ELj4ENS_18Kernel_traits_baseILj12288ES2_fS2_fjLj1024EEEEEEEvNS_9BwdParamsE:
.text._ZN10layer_norm22ln_bwd_finalize_kernelINS_22Kernel_traits_finalizeILj12288E6__halffS2_fjLj1024ELj4ENS_18Kernel_traits_baseILj12288ES2_fS2_fjLj1024EEEEEEEvNS_9BwdParamsE:
        /* <DEDUP_REMOVED lines=37> */
.L_x_1598:
        /* <DEDUP_REMOVED lines=118> */
.L_x_1597:
[----:B------:R-:W-:Y:S05]  /*09b0*/  BSYNC.RECONVERGENT B1 ;  /* 0x0000000000017941 */ /* 0x000fea0003800200 */
.L_x_1596:
        /* <DEDUP_REMOVED lines=65> */
.L_x_1600:
[----:B------:R-:W-:Y:S05]  /*0dd0*/  BSYNC.RECONVERGENT B1 ;  /* 0x0000000000017941 */ /* 0x000fea0003800200 */
.L_x_1599:
        /* <DEDUP_REMOVED lines=37> */
.L_x_1602:
[----:B------:R-:W-:Y:S05]  /*1030*/  BSYNC.RECONVERGENT B1 ;  /* 0x0000000000017941 */ /* 0x000fea0003800200 */
.L_x_1601:
[----:B------:R-:W-:Y:S05]  /*1040*/  @!P1 BRA `(.L_x_1595) ;  /* 0x00000000003c9947 */ /* 0x000fea0003800000 */
[----:B------:R-:W0:Y:S01]  /*1050*/  LDC.64 R6, c[0x0][0x3e0] ;  /* 0x0000f800ff067b82 */ /* 0x000e220000000a00 */
[----:B------:R-:W-:Y:S01]  /*1060*/  IMAD R2, R15, 0x3000, R11 ;  /* 0x000030000f027824 */ /* 0x000fe200078e020b */
[----:B------:R-:W-:-:S04]  /*1070*/  IADD3 R24, PT, PT, -R24, RZ, RZ ;  /* 0x000000ff18187210 */ /* 0x000fc80007ffe1ff */
[----:B------:R-:W-:Y:S02]  /*1080*/  IADD3 R11, PT, PT, R13, R2, RZ ;  /* 0x000000020d0b7210 */ /* 0x000fe40007ffe0ff */
[----:B------:R-:W1:Y:S05]  /*1090*/  LDC.64 R8, c[0x0][0x3e8] ;  /* 0x0000fa00ff087b82 */ /* 0x000e6a0000000a00 */
.L_x_1603:
        /* <DEDUP_REMOVED lines=10> */
.L_x_1595:
[----:B------:R-:W-:Y:S05]  /*1140*/  BSYNC.RECONVERGENT B0 ;  /* 0x0000000000007941 */ /* 0x000fea0003800200 */
.L_x_1594:
        /* <DEDUP_REMOVED lines=55> */
.L_x_1604:
        /* <DEDUP_REMOVED lines=12> */
.L_x_3111:


//--------------------- .text._ZN10layer_norm13ln_bwd_kernelINS_13Kernel_traitsI6__halffS2_fjLj12288ELj4ELj1ELj4ELj16ENS_18Kernel_traits_baseILj12288ES2_fS2_fjLj128EEEEEEEvNS_9BwdParamsE --------------------------
	.section	.text._ZN10layer_norm13ln_bwd_kernelINS_13Kernel_traitsI6__halffS2_fjLj12288ELj4ELj1ELj4ELj16ENS_18Kernel_traits_baseILj12288ES2_fS2_fjLj128EEEEEEEvNS_9BwdParamsE,"ax",@progbits
	.align	128
        .global         _ZN10layer_norm13ln_bwd_kernelINS_13Kernel_traitsI6__halffS2_fjLj12288ELj4ELj1ELj4ELj16ENS_18Kernel_traits_baseILj12288ES2_fS2_fjLj128EEEEEEEvNS_9BwdParamsE
        .type           _ZN10layer_norm13ln_bwd_kernelINS_13Kernel_traitsI6__halffS2_fjLj12288ELj4ELj1ELj4ELj16ENS_18Kernel_traits_baseILj12288ES2_fS2_fjLj128EEEEEEEvNS_9BwdParamsE,@function
        .size           _ZN10layer_norm13ln_bwd_kernelINS_13Kernel_traitsI6__halffS2_fjLj12288ELj4ELj1ELj4ELj16ENS_18Kernel_traits_baseILj12288ES2_fS2_fjLj128EEEEEEEvNS_9BwdParamsE,(.L_x_3112 - _ZN10layer_norm13ln_bwd_kernelINS_13Kernel_traitsI6__halffS2_fjLj12288ELj4ELj1ELj4ELj16ENS_18Kernel_traits_baseILj12288ES2_fS2_fjLj128EEEEEEEvNS_9BwdParamsE)
        .other          _ZN10layer_norm13ln_bwd_kernelINS_13Kernel_traitsI6__halffS2_fjLj12288ELj4ELj1ELj4ELj16ENS_18Kernel_traits_baseILj12288ES2_fS2_fjLj128EEEEEEEvNS_9BwdParamsE,@"STO_CUDA_ENTRY STV_DEFAULT"
_ZN10layer_norm13ln_bwd_kernelINS_13Kernel_traitsI6__halffS2_fjLj12288ELj4ELj1ELj4ELj16ENS_18Kernel_traits_baseILj12288ES2_fS2_fjLj128EEEEEEEvNS_9BwdParamsE:
.text._ZN10layer_norm13ln_bwd_kernelINS_13Kernel_traitsI6__halffS2_fjLj12288ELj4ELj1ELj4ELj16ENS_18Kernel_traits_baseILj12288ES2_fS2_fjLj128EEEEEEEvNS_9BwdParamsE:
        /* <DEDUP_REMOVED lines=143> */
.L_x_1616:
[----:B------:R-:W0:Y:S01]  /*08f0*/  LDC.64 R2, c[0x0][0x398] ;  /* 0x0000e600ff027b82 */ /* 0x000e220000000a00 */
[----:B------:R-:W-:-:S07]  /*0900*/  MOV R0, RZ ;  /* 0x000000ff00007202 */ /* 0x000fce0000000f00 */
[----:B-1----:R-:W1:Y:S01]  /*0910*/  LDC.64 R6, c[0x0][0x3a8] ;  /* 0x0000ea00ff067b82 */ /* 0x002e620000000a00 */
        /* <DEDUP_REMOVED lines=41> */
.L_x_1606:
        /* <DEDUP_REMOVED lines=28> */
.L_x_1607:
[----:B-----5:R-:W-:Y:S02]  /*0d70*/  MOV R3, R120 ;  /* 0x0000007800037202 */ /* 0x020fe40000000f00 */
[----:B01----:R-:W-:Y:S02]  /*0d80*/  MOV R124, R118 ;  /* 0x00000076007c7202 */ /* 0x003fe40000000f00 */
        /* <DEDUP_REMOVED lines=19> */
[----:B------:R-:W-:Y:S06]  /*0ec0*/  @P0 BRA `(.L_x_1608) ;  /* 0x0000000c00340947 */ /* 0x000fec0003800000 */
[--C-:B------:R-:W-:Y:S01]  /*0ed0*/  SHF.R.U64 R167, R118, 0x10, R119.reuse ;  /* 0x0000001076a77819 */ /* 0x100fe20000001277 */
[--C-:B------:R-:W-:Y:S01]  /*0ee0*/  FADD.FTZ R126, R5, -R0.reuse ;  /* 0x80000000057e7221 */ /* 0x100fe20000010000 */
[----:B------:R-:W-:Y:S01]  /*0ef0*/  SHF.R.U32.HI R139, RZ, 0x10, R119 ;  /* 0x00000010ff8b7819 */ /* 0x000fe20000011677 */
[----:B------:R-:W-:Y:S01]  /*0f00*/  HADD2.F32 R5, -RZ, R137.H0_H0 ;  /* 0x20000089ff057230 */ /* 0x000fe20000004100 */
[----:B------:R-:W-:Y:S01]  /*0f10*/  SHF.R.U64 R171, R120, 0x10, R121 ;  /* 0x0000001078ab7819 */ /* 0x000fe20000001279 */
[--C-:B------:R-:W-:Y:S01]  /*0f20*/  FADD.FTZ R124, R4, -R0.reuse ;  /* 0x80000000047c7221 */ /* 0x100fe20000010000 */
[----:B------:R-:W-:Y:S01]  /*0f30*/  SHF.R.U64 R119, R110, 0x10, R111 ;  /* 0x000000106e777819 */ /* 0x000fe2000000126f */
[----:B------:R-:W-:Y:S02]  /*0f40*/  HADD2.F32 R110, -RZ, R109.H1_H1 ;  /* 0x3000006dff6e7230 */ /* 0x000fe40000004100 */
[--C-:B------:R-:W-:Y:S01]  /*0f50*/  FADD.FTZ R132, R7, -R0.reuse ;  /* 0x8000000007847221 */ /* 0x100fe20000010000 */
[--C-:B------:R-:W-:Y:S01]  /*0f60*/  FADD.FTZ R142, R9, -R0.reuse ;  /* 0x80000000098e7221 */ /* 0x100fe20000010000 */
[--C-:B------:R-:W-:Y:S01]  /*0f70*/  FADD.FTZ R146, R11, -R0.reuse ;  /* 0x800000000b927221 */ /* 0x100fe20000010000 */
[----:B------:R-:W-:Y:S01]  /*0f80*/  FADD.FTZ R152, R14, -R0 ;  /* 0x800000000e987221 */ /* 0x000fe20000010000 */
[----:B------:R-:W-:Y:S01]  /*0f90*/  SHF.R.U32.HI R169, RZ, 0x10, R121 ;  /* 0x00000010ffa97819 */ /* 0x000fe20000011679 */
[----:B------:R-:W-:-:S02]  /*0fa0*/  HADD2.F32 R120, -RZ, R133.H1_H1 ;  /* 0x30000085ff787230 */ /* 0x000fc40000004100 */
[--C-:B------:R-:W-:Y:S01]  /*0fb0*/  FADD.FTZ R150, R13, -R0.reuse ;  /* 0x800000000d967221 */ /* 0x100fe20000010000 */
[----:B------:R-:W-:Y:S01]  /*0fc0*/  HADD2.F32 R7, -RZ, R133.H0_H0 ;  /* 0x20000085ff077230 */ /* 0x000fe20000004100 */
[----:B------:R-:W-:Y:S01]  /*0fd0*/  SHF.R.U32.HI R121, RZ, 0x10, R113 ;  /* 0x00000010ff797819 */ /* 0x000fe20000011671 */
[--C-:B------:R-:W-:Y:S02]  /*0fe0*/  HADD2.F32 R9, -RZ, R3.reuse.H1_H1 ;  /* 0x30000003ff097230 */ /* 0x100fe40000004100 */
[--C-:B------:R-:W-:Y:S01]  /*0ff0*/  FADD.FTZ R128, R6, -R0.reuse ;  /* 0x8000000006807221 */ /* 0x100fe20000010000 */
[----:B------:R-:W-:Y:S02]  /*1000*/  HADD2.F32 R11, -RZ, R3.H0_H0 ;  /* 0x20000003ff0b7230 */ /* 0x000fe40000004100 */
[--C-:B------:R-:W-:Y:S01]  /*1010*/  FADD.FTZ R140, R8, -R0.reuse ;  /* 0x80000000088c7221 */ /* 0x100fe20000010000 */
[----:B------:R-:W-:Y:S02]  /*1020*/  HADD2.F32 R118, -RZ, R108.H1_H1 ;  /* 0x3000006cff767230 */ /* 0x000fe40000004100 */
[----:B------:R-:W-:Y:S01]  /*1030*/  FADD.FTZ R144, R10, -R0 ;  /* 0x800000000a907221 */ /* 0x000fe20000010000 */
[----:B------:R-:W-:-:S02]  /*1040*/  HADD2.F32 R133, -RZ, R171.H0_H0 ;  /* 0x200000abff857230 */ /* 0x000fc40000004100 */
        /* <DEDUP_REMOVED lines=23> */
[----:B------:R-:W-:Y:S01]  /*11c0*/  FADD.FTZ R110, RZ, R3 ;  /* 0x00000003ff6e7221 */ /* 0x000fe20000010000 */
[----:B------:R-:W-:Y:S01]  /*11d0*/  FMUL.FTZ R18, R91, R126 ;  /* 0x0000007e5b127220 */ /* 0x000fe20000410000 */
[----:B------:R-:W-:Y:S01]  /*11e0*/  FFMA.FTZ R121, R0, R3, RZ ;  /* 0x0000000300797223 */ /* 0x000fe200000100ff */
[----:B------:R-:W-:-:S02]  /*11f0*/  HADD2.F32 R6, -RZ, R135.H1_H1 ;  /* 0x30000087ff067230 */ /* 0x000fc40000004100 */
[----:B------:R-:W-:Y:S01]  /*1200*/  FMUL.FTZ R15, R91, R140 ;  /* 0x0000008c5b0f7220 */ /* 0x000fe20000410000 */
[----:B------:R-:W-:Y:S02]  /*1210*/  HADD2.F32 R8, -RZ, R135.H0_H0 ;  /* 0x20000087ff087230 */ /* 0x000fe40000004100 */
[----:B------:R-:W-:Y:S01]  /*1220*/  FMUL.FTZ R140, R123, R4 ;  /* 0x000000047b8c7220 */ /* 0x000fe20000410000 */
[----:B------:R-:W-:Y:S02]  /*1230*/  HADD2.F32 R130, -RZ, R108.H0_H0 ;  /* 0x2000006cff827230 */ /* 0x000fe40000004100 */
[----:B------:R-:W-:Y:S01]  /*1240*/  FADD.FTZ R123, R110, R119 ;  /* 0x000000776e7b7221 */ /* 0x000fe20000010000 */
[----:B------:R-:W-:Y:S02]  /*1250*/  HADD2.F32 R135, -RZ, R169.H0_H0 ;  /* 0x200000a9ff877230 */ /* 0x000fe40000004100 */
[----:B------:R-:W-:Y:S01]  /*1260*/  FMUL.FTZ R17, R91, R128 ;  /* 0x000000805b117220 */ /* 0x000fe20000410000 */
[----:B------:R-:W-:Y:S01]  /*1270*/  FFMA.FTZ R110, R18, R119, R121 ;  /* 0x00000077126e7223 */ /* 0x000fe20000010079 */
[----:B------:R-:W-:-:S02]  /*1280*/  HADD2.F32 R125, -RZ, R107.H1_H1 ;  /* 0x3000006bff7d7230 */ /* 0x000fc40000004100 */
[----:B------:R-:W-:Y:S01]  /*1290*/  FADD.FTZ R118, R123, R140 ;  /* 0x0000008c7b767221 */ /* 0x000fe20000010000 */
[----:B------:R-:W-:Y:S01]  /*12a0*/  FMUL.FTZ R121, R130, R135 ;  /* 0x0000008782797220 */ /* 0x000fe20000410000 */
[----:B------:R-:W-:Y:S01]  /*12b0*/  FMUL.FTZ R16, R91, R132 ;  /* 0x000000845b107220 */ /* 0x000fe20000410000 */
[----:B------:R-:W-:Y:S01]  /*12c0*/  FFMA.FTZ R123, R17, R140, R110 ;  /* 0x0000008c117b7223 */ /* 0x000fe2000001006e */
[----:B------:R-:W-:Y:S02]  /*12d0*/  HADD2.F32 R127, -RZ, R107.H0_H0 ;  /* 0x2000006bff7f7230 */ /* 0x000fe40000004100 */
[----:B------:R-:W-:Y:S01]  /*12e0*/  FMUL.FTZ R132, R125, R6 ;  /* 0x000000067d847220 */ /* 0x000fe20000410000 */
[----:B------:R-:W-:Y:S02]  /*12f0*/  HADD2.F32 R154, -RZ, R106.H1_H1 ;  /* 0x3000006aff9a7230 */ /* 0x000fe40000004100 */
[----:B------:R-:W-:Y:S01]  /*1300*/  FADD.FTZ R125, R118, R121 ;  /* 0x00000079767d7221 */ /* 0x000fe20000010000 */
[----:B------:R-:W-:-:S02]  /*1310*/  HADD2.F32 R137, -RZ, R167.H0_H0 ;  /* 0x200000a7ff897230 */ /* 0x000fc40000004100 */
[----:B------:R-:W-:Y:S01]  /*1320*/  FFMA.FTZ R110, R16, R121, R123 ;  /* 0x00000079106e7223 */ /* 0x000fe2000001007b */
[--C-:B------:R-:W-:Y:S02]  /*1330*/  HADD2.F32 R10, -RZ, R134.reuse.H1_H1 ;  /* 0x30000086ff0a7230 */ /* 0x100fe40000004100 */
[----:B------:R-:W-:Y:S01]  /*1340*/  FMUL.FTZ R14, R91, R142 ;  /* 0x0000008e5b0e7220 */ /* 0x000fe20000410000 */
[----:B------:R-:W-:Y:S02]  /*1350*/  HADD2.F32 R134, -RZ, R134.H0_H0 ;  /* 0x20000086ff867230 */ /* 0x000fe40000004100 */
[----:B------:R-:W-:Y:S01]  /*1360*/  FMUL.FTZ R142, R127, R8 ;  /* 0x000000087f8e7220 */ /* 0x000fe20000410000 */
[----:B------:R-:W-:Y:S02]  /*1370*/  HADD2.F32 R149, -RZ, R103.H1_H1 ;  /* 0x30000067ff957230 */ /* 0x000fe40000004100 */
[----:B------:R-:W-:Y:S01]  /*1380*/  FMUL.FTZ R127, R154, R137 ;  /* 0x000000899a7f7220 */ /* 0x000fe20000410000 */
[----:B------:R-:W-:Y:S01]  /*1390*/  FADD.FTZ R118, R125, R132 ;  /* 0x000000847d767221 */ /* 0x000fe20000010000 */
[----:B------:R-:W-:Y:S01]  /*13a0*/  FFMA.FTZ R123, R15, R132, R110 ;  /* 0x000000840f7b7223 */ /* 0x000fe2000001006e */
[----:B------:R-:W-:Y:S01]  /*13b0*/  FMUL.FTZ R13, R91, R144 ;  /* 0x000000905b0d7220 */ /* 0x000fe20000410000 */
[----:B------:R-:W-:-:S02]  /*13c0*/  HADD2.F32 R156, -RZ, R106.H0_H0 ;  /* 0x2000006aff9c7230 */ /* 0x000fc40000004100 */
[----:B------:R-:W-:Y:S01]  /*13d0*/  FMUL.FTZ R144, R149, R134 ;  /* 0x0000008695907220 */ /* 0x000fe20000410000 */
[----:B------:R-:W-:Y:S02]  /*13e0*/  HADD2.F32 R139, -RZ, R139.H0_H0 ;  /* 0x2000008bff8b7230 */ /* 0x000fe40000004100 */
[----:B------:R-:W-:Y:S01]  /*13f0*/  FADD.FTZ R149, R118, R127 ;  /* 0x0000007f76957221 */ /* 0x000fe20000010000 */
[----:B------:R-:W-:Y:S01]  /*1400*/  FFMA.FTZ R110, R14, R127, R123 ;  /* 0x0000007f0e6e7223 */ /* 0x000fe2000001007b */
[----:B------:R-:W-:Y:S01]  /*1410*/  SHF.R.U64 R141, R116, 0x10, R117 ;  /* 0x00000010748d7819 */ /* 0x000fe20000001275 */
[----:B------:R-:W-:Y:S02]  /*1420*/  HADD2.F32 R138, -RZ, R138.H0_H0 ;  /* 0x2000008aff8a7230 */ /* 0x000fe40000004100 */
[----:B------:R-:W-:Y:S01]  /*1430*/  FMUL.FTZ R125, R156, R139 ;  /* 0x0000008b9c7d7220 */ /* 0x000fe20000410000 */
[----:B------:R-:W-:Y:S02]  /*1440*/  HADD2.F32 R153, -RZ, R99.H0_H0 ;  /* 0x20000063ff997230 */ /* 0x000fe40000004100 */
[----:B------:R-:W-:Y:S01]  /*1450*/  FADD.FTZ R118, R149, R142 ;  /* 0x0000008e95767221 */ /* 0x000fe20000010000 */
[----:B------:R-:W-:Y:S01]  /*1460*/  HADD2.F32 R129, -RZ, R105.H1_H1 ;  /* 0x30000069ff817230 */ /* 0x000fe20000004100 */
[----:B------:R-:W-:Y:S01]  /*1470*/  SHF.R.U32.HI R165, RZ, 0x10, R115 ;  /* 0x00000010ffa57819 */ /* 0x000fe20000011673 */
[----:B------:R-:W-:Y:S01]  /*1480*/  FMUL.FTZ R12, R91, R146 ;  /* 0x000000925b0c7220 */ /* 0x000fe20000410000 */
[----:B------:R-:W-:Y:S01]  /*1490*/  FFMA.FTZ R123, R13, R142, R110 ;  /* 0x0000008e0d7b7223 */ /* 0x000fe2000001006e */
[----:B------:R-:W-:Y:S01]  /*14a0*/  HADD2.F32 R136, -RZ, R136.H0_H0 ;  /* 0x20000088ff887230 */ /* 0x000fe20000004100 */
[----:B------:R-:W-:Y:S01]  /*14b0*/  SHF.R.U64 R157, R112, 0x10, R113 ;  /* 0x00000010709d7819 */ /* 0x000fe20000001271 */
[----:B------:R-:W-:-:S02]  /*14c0*/  HADD2.F32 R151, -RZ, R103.H0_H0 ;  /* 0x20000067ff977230 */ /* 0x000fc40000004100 */
[----:B------:R-:W-:Y:S01]  /*14d0*/  FMUL.FTZ R154, R153, R138 ;  /* 0x0000008a999a7220 */ /* 0x000fe20000410000 */
[----:B------:R-:W-:Y:S02]  /*14e0*/  HADD2.F32 R160, -RZ, R104.H1_H1 ;  /* 0x30000068ffa07230 */ /* 0x000fe40000004100 */
[----:B------:R-:W-:Y:S01]  /*14f0*/  FMUL.FTZ R130, R129, R10 ;  /* 0x0000000a81827220 */ /* 0x000fe20000410000 */
[----:B------:R-:W-:Y:S02]  /*1500*/  HADD2.F32 R141, -RZ, R141.H0_H0 ;  /* 0x2000008dff8d7230 */ /* 0x000fe40000004100 */
[----:B------:R-:W-:Y:S01]  /*1510*/  FADD.FTZ R153, R118, R125 ;  /* 0x0000007d76997221 */ /* 0x000fe20000010000 */
[----:B------:R-:W-:Y:S01]  /*1520*/  FMUL.FTZ R19, R91, R148 ;  /* 0x000000945b137220 */ /* 0x000fe20000410000 */
[----:B------:R-:W-:Y:S01]  /*1530*/  FFMA.FTZ R110, R12, R125, R123 ;  /* 0x0000007d0c6e7223 */ /* 0x000fe2000001007b */
[----:B------:R-:W-:Y:S01]  /*1540*/  SHF.R.U32.HI R143, RZ, 0x10, R117 ;  /* 0x00000010ff8f7819 */ /* 0x000fe20000011675 */
        /* <DEDUP_REMOVED lines=12> */
[----:B------:R-:W-:Y:S01]  /*1610*/  FADD.FTZ R159, R118, R151 ;  /* 0x00000097769f7221 */ /* 0x000fe20000010000 */
[----:B------:R-:W-:Y:S01]  /*1620*/  FFMA.FTZ R156, R20, R151, R157 ;  /* 0x00000097149c7223 */ /* 0x000fe2000001009d */
[----:B------:R-:W-:Y:S01]  /*1630*/  SHF.R.U64 R145, R114, 0x10, R115 ;  /* 0x0000001072917819 */ /* 0x000fe20000001273 */
[----:B------:R-:W-:Y:S01]  /*1640*/  FMUL.FTZ R123, R162, R143 ;  /* 0x0000008fa27b7220 */ /* 0x000fe20000410000 */
[----:B------:R-:W-:Y:S01]  /*1650*/  FADD.FTZ R160, R159, R128 ;  /* 0x000000809fa07221 */ /* 0x000fe20000010000 */
[----:B------:R-:W-:Y:S01]  /*1660*/  FMUL.FTZ R22, R91, R164 ;  /* 0x000000a45b167220 */ /* 0x000fe20000410000 */
[----:B------:R-:W-:Y:S01]  /*1670*/  FFMA.FTZ R157, R21, R128, R156 ;  /* 0x00000080159d7223 */ /* 0x000fe2000001009c */
[----:B------:R-:W-:-:S02]  /*1680*/  HADD2.F32 R168, -RZ, R102.H1_H1 ;  /* 0x30000066ffa87230 */ /* 0x000fc40000004100 */
[----:B------:R-:W-:Y:S01]  /*1690*/  FADD.FTZ R159, R160, R123 ;  /* 0x0000007ba09f7221 */ /* 0x000fe20000010000 */
[--C-:B------:R-:W-:Y:S02]  /*16a0*/  HADD2.F32 R161, -RZ, R100.reuse.H1_H1 ;  /* 0x30000064ffa17230 */ /* 0x100fe40000004100 */
[----:B------:R-:W-:Y:S01]  /*16b0*/  FMUL.FTZ R23, R91, R166 ;  /* 0x000000a65b177220 */ /* 0x000fe20000410000 */
[----:B------:R-:W-:Y:S02]  /*16c0*/  HADD2.F32 R145, -RZ, R145.H0_H0 ;  /* 0x20000091ff917230 */ /* 0x000fe40000004100 */
[----:B------:R-:W-:Y:S01]  /*16d0*/  FFMA.FTZ R160, R22, R123, R157 ;  /* 0x0000007b16a07223 */ /* 0x000fe2000001009d */
[----:B------:R-:W-:Y:S02]  /*16e0*/  HADD2.F32 R163, -RZ, R100.H0_H0 ;  /* 0x20000064ffa37230 */ /* 0x000fe40000004100 */
[----:B------:R-:W-:Y:S01]  /*16f0*/  FMUL.FTZ R118, R161, R148 ;  /* 0x00000094a1767220 */ /* 0x000fe20000410000 */
[----:B------:R-:W-:Y:S01]  /*1700*/  FADD.FTZ R162, R159, R144 ;  /* 0x000000909fa27221 */ /* 0x000fe20000010000 */
[----:B------:R-:W-:Y:S01]  /*1710*/  FMUL.FTZ R153, R168, R145 ;  /* 0x00000091a8997220 */ /* 0x000fe20000410000 */
[----:B------:R-:W-:Y:S01]  /*1720*/  FMUL.FTZ R24, R91, R170 ;  /* 0x000000aa5b187220 */ /* 0x000fe20000410000 */
[----:B------:R-:W-:Y:S01]  /*1730*/  FFMA.FTZ R161, R23, R144, R160 ;  /* 0x0000009017a17223 */ /* 0x000fe200000100a0 */
[----:B------:R-:W-:Y:S01]  /*1740*/  FMUL.FTZ R124, R163, R150 ;  /* 0x00000096a37c7220 */ /* 0x000fe20000410000 */
[----:B------:R-:W-:Y:S01]  /*1750*/  FADD.FTZ R163, R162, R153 ;  /* 0x00000099a2a37221 */ /* 0x000fe20000010000 */
[----:B------:R-:W-:Y:S01]  /*1760*/  FMUL.FTZ R25, R91, R172 ;  /* 0x000000ac5b197220 */ /* 0x000fe20000410000 */
        /* <DEDUP_REMOVED lines=17> */
[----:B------:R-:W-:-:S02]  /*1880*/  HADD2.F32 R188, -RZ, R99.H1_H1 ;  /* 0x30000063ffbc7230 */ /* 0x000fc40000004100 */
[C---:B------:R-:W-:Y:S01]  /*1890*/  FMUL.FTZ R113, R91.reuse, R186 ;  /* 0x000000ba5b717220 */ /* 0x040fe20000410000 */
[----:B------:R-:W-:Y:S01]  /*18a0*/  FADD.FTZ R163, R164, R131 ;  /* 0x00000083a4a37221 */ /* 0x000fe20000010000 */
[----:B------:R-:W-:Y:S01]  /*18b0*/  FFMA.FTZ R162, R114, R131, R161 ;  /* 0x0000008372a27223 */ /* 0x000fe200000100a1 */
[--C-:B------:R-:W-:Y:S02]  /*18c0*/  HADD2.F32 R155, -RZ, R98.reuse.H1_H1 ;  /* 0x30000062ff9b7230 */ /* 0x100fe40000004100 */
[----:B------:R-:W-:Y:S01]  /*18d0*/  FMUL.FTZ R112, R91, R190 ;  /* 0x000000be5b707220 */ /* 0x000fe20000410000 */
[----:B------:R-:W-:Y:S01]  /*18e0*/  FMUL.FTZ R149, R188, R11 ;  /* 0x0000000bbc957220 */ /* 0x000fe20000410000 */
[----:B------:R-:W-:Y:S01]  /*18f0*/  FADD.FTZ R164, R163, R124 ;  /* 0x0000007ca3a47221 */ /* 0x000fe20000010000 */
[----:B------:R-:W-:Y:S01]  /*1900*/  FFMA.FTZ R161, R113, R124, R162 ;  /* 0x0000007c71a17223 */ /* 0x000fe200000100a2 */
        /* <DEDUP_REMOVED lines=41> */
.L_x_1608:
[--C-:B------:R-:W-:Y:S01]  /*1ba0*/  SHF.R.U64 R148, R112, 0x10, R113.reuse ;  /* 0x0000001070947819 */ /* 0x100fe20000001271 */
[----:B------:R-:W-:Y:S01]  /*1bb0*/  HADD2.F32 R153, -RZ, R37.H0_H0 ;  /* 0x20000025ff997230 */ /* 0x000fe20000004100 */
[----:B------:R-:W-:Y:S01]  /*1bc0*/  SHF.R.U32.HI R150, RZ, 0x10, R113 ;  /* 0x00000010ff967819 */ /* 0x000fe20000011671 */
[----:B------:R-:W-:Y:S01]  /*1bd0*/  HADD2.F32 R113, -RZ, R38.H0_H0 ;  /* 0x20000026ff717230 */ /* 0x000fe20000004100 */
[--C-:B------:R-:W-:Y:S01]  /*1be0*/  SHF.R.U64 R145, R114, 0x10, R115.reuse ;  /* 0x0000001072917819 */ /* 0x100fe20000001273 */
[----:B------:R-:W-:Y:S01]  /*1bf0*/  HADD2.F32 R130, -RZ, R108.H0_H0 ;  /* 0x2000006cff827230 */ /* 0x000fe20000004100 */
[----:B------:R-:W-:Y:S01]  /*1c00*/  SHF.R.U32.HI R146, RZ, 0x10, R115 ;  /* 0x00000010ff927819 */ /* 0x000fe20000011673 */
[----:B------:R-:W-:Y:S02]  /*1c10*/  HADD2.F32 R115, -RZ, R39.H0_H0 ;  /* 0x20000027ff737230 */ /* 0x000fe40000004100 */
[----:B------:R-:W-:Y:S01]  /*1c20*/  FADD.FTZ R113, -R113, R4 ;  /* 0x0000000471717221 */ /* 0x000fe20000010100 */
[----:B------:R-:W-:Y:S01]  /*1c30*/  HADD2.F32 R4, -RZ, R96.H1_H1 ;  /* 0x30000060ff047230 */ /* 0x000fe20000004100 */
[----:B------:R-:W0:Y:S01]  /*1c40*/  MUFU.RCP R160, R130 ;  /* 0x0000008200a07308 */ /* 0x000e220000001000 */
[----:B------:R-:W-:-:S02]  /*1c50*/  HADD2.F32 R126, -RZ, R106.H1_H1 ;  /* 0x3000006aff7e7230 */ /* 0x000fc40000004100 */
[----:B------:R-:W-:Y:S01]  /*1c60*/  FADD.FTZ R6, -R115, R6 ;  /* 0x0000000673067221 */ /* 0x000fe20000010100 */
[----:B------:R-:W-:Y:S02]  /*1c70*/  HADD2.F32 R115, -RZ, R36.H0_H0 ;  /* 0x20000024ff737230 */ /* 0x000fe40000004100 */
[----:B------:R-:W-:Y:S01]  /*1c80*/  FADD.FTZ R4, -R4, R9 ;  /* 0x0000000904047221 */ /* 0x000fe20000010100 */
[----:B------:R-:W-:Y:S01]  /*1c90*/  FADD.FTZ R9, -R153, R10 ;  /* 0x0000000a99097221 */ /* 0x000fe20000010100 */
[----:B------:R-:W-:Y:S01]  /*1ca0*/  HADD2.F32 R153, -RZ, R35.H0_H0 ;  /* 0x20000023ff997230 */ /* 0x000fe20000004100 */
[----:B------:R-:W-:Y:S01]  /*1cb0*/  SHF.R.U64 R141, R116, 0x10, R117 ;  /* 0x00000010748d7819 */ /* 0x000fe20000001275 */
[----:B------:R-:W1:Y:S01]  /*1cc0*/  MUFU.RCP R167, R126 ;  /* 0x0000007e00a77308 */ /* 0x000e620000001000 */
[----:B------:R-:W-:Y:S01]  /*1cd0*/  FADD.FTZ R115, -R115, R8 ;  /* 0x0000000873737221 */ /* 0x000fe20000010100 */
[----:B------:R-:W-:Y:S02]  /*1ce0*/  HADD2.F32 R8, -RZ, R95.H1_H1 ;  /* 0x3000005fff087230 */ /* 0x000fe40000004100 */
[----:B------:R-:W-:Y:S01]  /*1cf0*/  FADD.FTZ R171, -R153, R14 ;  /* 0x0000000e99ab7221 */ /* 0x000fe20000010100 */
[----:B------:R-:W-:Y:S01]  /*1d00*/  HADD2.F32 R14, -RZ, R94.H0_H0 ;  /* 0x2000005eff0e7230 */ /* 0x000fe20000004100 */
[----:B------:R-:W-:Y:S01]  /*1d10*/  SHF.R.U64 R139, R120, 0x10, R121 ;  /* 0x00000010788b7819 */ /* 0x000fe20000001279 */
[----:B------:R-:W-:-:S02]  /*1d20*/  HADD2.F32 R116, -RZ, R97.H0_H0 ;  /* 0x20000061ff747230 */ /* 0x000fc40000004100 */
[----:B------:R-:W-:Y:S01]  /*1d30*/  FADD.FTZ R8, -R8, R13 ;  /* 0x0000000d08087221 */ /* 0x000fe20000010100 */
[----:B------:R-:W-:Y:S02]  /*1d40*/  HADD2.F32 R140, -RZ, R108.H1_H1 ;  /* 0x3000006cff8c7230 */ /* 0x000fe40000004100 */
[----:B------:R-:W-:Y:S01]  /*1d50*/  FADD.FTZ R172, -R14, R19 ;  /* 0x000000130eac7221 */ /* 0x000fe20000010100 */
[----:B------:R-:W-:Y:S02]  /*1d60*/  HADD2.F32 R14, -RZ, R93.H0_H0 ;  /* 0x2000005dff0e7230 */ /* 0x000fe40000004100 */
[----:B------:R-:W-:Y:S01]  /*1d70*/  FADD.FTZ R7, -R116, R7 ;  /* 0x0000000774077221 */ /* 0x000fe20000010100 */
[----:B------:R-:W-:Y:S01]  /*1d80*/  HADD2.F32 R10, -RZ, R95.H0_H0 ;  /* 0x2000005fff0a7230 */ /* 0x000fe20000004100 */
[----:B------:R-:W2:Y:S01]  /*1d90*/  MUFU.RCP R170, R140 ;  /* 0x0000008c00aa7308 */ /* 0x000ea20000001000 */
[----:B------:R-:W-:Y:S02]  /*1da0*/  HADD2.F32 R13, -RZ, R32.H0_H0 ;  /* 0x20000020ff0d7230 */ /* 0x000fe40000004100 */
[----:B------:R-:W-:Y:S01]  /*1db0*/  FADD.FTZ R178, -R14, R23 ;  /* 0x000000170eb27221 */ /* 0x000fe20000010100 */
[----:B------:R-:W-:-:S02]  /*1dc0*/  HADD2.F32 R127, -RZ, R103.H1_H1 ;  /* 0x30000067ff7f7230 */ /* 0x000fc40000004100 */
[----:B------:R-:W-:Y:S01]  /*1dd0*/  FADD.FTZ R10, -R10, R15 ;  /* 0x0000000f0a0a7221 */ /* 0x000fe20000010100 */
[----:B------:R-:W-:Y:S02]  /*1de0*/  HADD2.F32 R112, -RZ, R97.H1_H1 ;  /* 0x30000061ff707230 */ /* 0x000fe40000004100 */
[----:B------:R-:W-:Y:S01]  /*1df0*/  FADD.FTZ R173, -R13, R16 ;  /* 0x000000100dad7221 */ /* 0x000fe20000010100 */
[----:B------:R-:W-:Y:S02]  /*1e00*/  HADD2.F32 R131, -RZ, R107.H0_H0 ;  /* 0x2000006bff837230 */ /* 0x000fe40000004100 */
[----:B0-----:R-:W-:Y:S01]  /*1e10*/  FMUL.FTZ R16, R7, R160 ;  /* 0x000000a007107220 */ /* 0x001fe20000410000 */
[----:B------:R-:W-:Y:S01]  /*1e20*/  HADD2.F32 R129, -RZ, R105.H1_H1 ;  /* 0x30000069ff817230 */ /* 0x000fe20000004100 */
[----:B------:R-:W0:Y:S01]  /*1e30*/  MUFU.RCP R120, R127 ;  /* 0x0000007f00787308 */ /* 0x000e220000001000 */
[----:B------:R-:W-:Y:S02]  /*1e40*/  HADD2.F32 R14, -RZ, R92.H0_H0 ;  /* 0x2000005cff0e7230 */ /* 0x000fe40000004100 */
[----:B------:R-:W-:Y:S01]  /*1e50*/  FADD.FTZ R5, -R112, R5 ;  /* 0x0000000570057221 */ /* 0x000fe20000010100 */
[--C-:B------:R-:W-:Y:S01]  /*1e60*/  HADD2.F32 R142, -RZ, R109.reuse.H1_H1 ;  /* 0x3000006dff8e7230 */ /* 0x100fe20000004100 */
[----:B------:R-:W-:Y:S01]  /*1e70*/  SHF.R.U32.HI R143, RZ, 0x10, R121 ;  /* 0x00000010ff8f7819 */ /* 0x000fe20000011679 */
[----:B------:R-:W-:-:S02]  /*1e80*/  HADD2.F32 R149, -RZ, R109.H0_H0 ;  /* 0x2000006dff957230 */ /* 0x000fc40000004100 */
[----:B------:R-:W-:Y:S01]  /*1e90*/  FADD.FTZ R181, -R14, R27 ;  /* 0x0000001b0eb57221 */ /* 0x000fe20000010100 */
[----:B------:R-:W-:Y:S01]  /*1ea0*/  HADD2.F32 R124, -RZ, R104.H1_H1 ;  /* 0x30000068ff7c7230 */ /* 0x000fe20000004100 */
[----:B------:R-:W3:Y:S01]  /*1eb0*/  MUFU.RCP R166, R131 ;  /* 0x0000008300a67308 */ /* 0x000ee20000001000 */
[----:B------:R-:W-:Y:S02]  /*1ec0*/  HADD2.F32 R15, -RZ, R33.H0_H0 ;  /* 0x20000021ff0f7230 */ /* 0x000fe40000004100 */
[----:B-1----:R-:W-:Y:S01]  /*1ed0*/  FMUL.FTZ R14, R4, R167 ;  /* 0x000000a7040e7220 */ /* 0x002fe20000410000 */
[----:B------:R-:W-:Y:S01]  /*1ee0*/  HADD2.F32 R153, -RZ, R99.H0_H0 ;  /* 0x20000063ff997230 */ /* 0x000fe20000004100 */
[----:B------:R-:W-:Y:S01]  /*1ef0*/  SHF.R.U64 R121, R118, 0x10, R119 ;  /* 0x0000001076797819 */ /* 0x000fe20000001277 */
[----:B------:R-:W-:Y:S02]  /*1f00*/  HADD2.F32 R160, -RZ, R98.H0_H0 ;  /* 0x20000062ffa07230 */ /* 0x000fe40000004100 */
[----:B------:R-:W-:Y:S01]  /*1f10*/  FADD.FTZ R116, -R15, R18 ;  /* 0x000000120f747221 */ /* 0x000fe20000010100 */
[----:B------:R-:W-:Y:S01]  /*1f20*/  HADD2.F32 R112, -RZ, R96.H0_H0 ;  /* 0x20000060ff707230 */ /* 0x000fe20000004100 */
[----:B------:R-:W1:Y:S01]  /*1f30*/  MUFU.RCP R164, R129 ;  /* 0x0000008100a47308 */ /* 0x000e620000001000 */
[----:B------:R-:W-:-:S02]  /*1f40*/  HADD2.F32 R15, -RZ, R31.H0_H0 ;  /* 0x2000001fff0f7230 */ /* 0x000fc40000004100 */
[----:B--2---:R-:W-:Y:S01]  /*1f50*/  FMUL.FTZ R18, R5, R170 ;  /* 0x000000aa05127220 */ /* 0x004fe20000410000 */
[----:B------:R-:W-:Y:S02]  /*1f60*/  HADD2.F32 R123, -RZ, R104.H0_H0 ;  /* 0x20000068ff7b7230 */ /* 0x000fe40000004100 */
[----:B------:R-:W-:Y:S01]  /*1f70*/  FADD.FTZ R112, -R112, R11 ;  /* 0x0000000b70707221 */ /* 0x000fe20000010100 */
[----:B------:R-:W-:Y:S02]  /*1f80*/  HADD2.F32 R13, -RZ, R30.H0_H0 ;  /* 0x2000001eff0d7230 */ /* 0x000fe40000004100 */
[----:B------:R-:W-:Y:S01]  /*1f90*/  FADD.FTZ R177, -R15, R22 ;  /* 0x000000160fb17221 */ /* 0x000fe20000010100 */
[----:B------:R-:W-:Y:S01]  /*1fa0*/  HADD2.F32 R11, -RZ, R34.H0_H0 ;  /* 0x20000022ff0b7230 */ /* 0x000fe20000004100 */
[----:B------:R-:W2:Y:S01]  /*1fb0*/  MUFU.RCP R0, R142 ;  /* 0x0000008e00007308 */ /* 0x000ea20000001000 */
[----:B------:R-:W-:Y:S02]  /*1fc0*/  HADD2.F32 R128, -RZ, R105.H0_H0 ;  /* 0x20000069ff807230 */ /* 0x000fe40000004100 */
[----:B------:R-:W-:Y:S01]  /*1fd0*/  FADD.FTZ R174, -R13, R20 ;  /* 0x000000140dae7221 */ /* 0x000fe20000010100 */
[----:B------:R-:W-:-:S02]  /*1fe0*/  HADD2.F32 R15, -RZ, R29.H0_H0 ;  /* 0x2000001dff0f7230 */ /* 0x000fc40000004100 */
[----:B------:R-:W-:Y:S01]  /*1ff0*/  FADD.FTZ R11, -R11, R12 ;  /* 0x0000000c0b0b7221 */ /* 0x000fe20000010100 */
[----:B------:R-:W-:Y:S02]  /*2000*/  HADD2.F32 R13, -RZ, R28.H0_H0 ;  /* 0x2000001cff0d7230 */ /* 0x000fe40000004100 */
[----:B0-----:R-:W-:Y:S01]  /*2010*/  FMUL.FTZ R23, R173, R120 ;  /* 0x00000078ad177220 */ /* 0x001fe20000410000 */
[----:B------:R-:W-:Y:S01]  /*2020*/  HADD2.F32 R12, -RZ, R94.H1_H1 ;  /* 0x3000005eff0c7230 */ /* 0x000fe20000004100 */
[----:B------:R-:W0:Y:S01]  /*2030*/  MUFU.RCP R169, R149 ;  /* 0x0000009500a97308 */ /* 0x000e220000001000 */
[----:B------:R-:W-:Y:S02]  /*2040*/  HADD2.F32 R132, -RZ, R107.H1_H1 ;  /* 0x3000006bff847230 */ /* 0x000fe40000004100 */
[----:B------:R-:W-:Y:S01]  /*2050*/  FADD.FTZ R26, -R15, R26 ;  /* 0x0000001a0f1a7221 */ /* 0x000fe20000010100 */
[----:B------:R-:W-:Y:S02]  /*2060*/  HADD2.F32 R5, -RZ, R137.H0_H0 ;  /* 0x20000089ff057230 */ /* 0x000fe40000004100 */
[----:B------:R-:W-:Y:S01]  /*2070*/  FADD.FTZ R179, -R13, R24 ;  /* 0x000000180db37221 */ /* 0x000fe20000010100 */
[----:B------:R-:W-:Y:S01]  /*2080*/  SHF.R.U32.HI R119, RZ, 0x10, R119 ;  /* 0x00000010ff777819 */ /* 0x000fe20000011677 */
[----:B---3--:R-:W-:Y:S01]  /*2090*/  FMUL.FTZ R13, R9, R166 ;  /* 0x000000a6090d7220 */ /* 0x008fe20000410000 */
[----:B------:R-:W-:Y:S01]  /*20a0*/  SHF.R.U32.HI R144, RZ, 0x10, R117 ;  /* 0x00000010ff907819 */ /* 0x000fe20000011675 */
[----:B------:R-:W3:Y:S01]  /*20b0*/  MUFU.RCP R163, R124 ;  /* 0x0000007c00a37308 */ /* 0x000ee20000001000 */
[----:B-1----:R-:W-:Y:S01]  /*20c0*/  FMUL.FTZ R19, R11, R164 ;  /* 0x000000a40b137220 */ /* 0x002fe20000410000 */
[----:B------:R-:W-:-:S02]  /*20d0*/  HADD2.F32 R120, -RZ, R133.H1_H1 ;  /* 0x30000085ff787230 */ /* 0x000fc40000004100 */
[----:B------:R-:W-:Y:S01]  /*20e0*/  FADD.FTZ R175, -R12, R17 ;  /* 0x000000110caf7221 */ /* 0x000fe20000010100 */
[----:B------:R-:W-:Y:S02]  /*20f0*/  HADD2.F32 R7, -RZ, R133.H0_H0 ;  /* 0x20000085ff077230 */ /* 0x000fe40000004100 */
[----:B--2---:R-:W-:Y:S01]  /*2100*/  FMUL.FTZ R0, R113, R0 ;  /* 0x0000000071007220 */ /* 0x004fe20000410000 */
[--C-:B------:R-:W-:Y:S01]  /*2110*/  HADD2.F32 R9, -RZ, R3.reuse.H1_H1 ;  /* 0x30000003ff097230 */ /* 0x100fe20000004100 */
[----:B------:R-:W-:Y:S01]  /*2120*/  SHF.R.U64 R152, R110, 0x10, R111 ;  /* 0x000000106e987819 */ /* 0x000fe2000000126f */
[----:B------:R-:W1:Y:S01]  /*2130*/  MUFU.RCP R27, R153 ;  /* 0x00000099001b7308 */ /* 0x000e620000001000 */
[----:B------:R-:W-:Y:S02]  /*2140*/  HADD2.F32 R11, -RZ, R3.H0_H0 ;  /* 0x20000003ff0b7230 */ /* 0x000fe40000004100 */
[----:B0-----:R-:W-:Y:S01]  /*2150*/  FMUL.FTZ R17, R6, R169 ;  /* 0x000000a906117220 */ /* 0x001fe20000410000 */
[----:B------:R-:W-:-:S02]  /*2160*/  HADD2.F32 R133, -RZ, R139.H0_H0 ;  /* 0x2000008bff857230 */ /* 0x000fc40000004100 */
[----:B------:R-:W-:Y:S01]  /*2170*/  FMUL.FTZ R3, R142, R5 ;  /* 0x000000058e037220 */ /* 0x000fe20000410000 */
[----:B------:R-:W-:Y:S01]  /*2180*/  HADD2.F32 R6, -RZ, R135.H1_H1 ;  /* 0x30000087ff067230 */ /* 0x000fe20000004100 */
[----:B------:R-:W-:Y:S01]  /*2190*/  SHF.R.U32.HI R147, RZ, 0x10, R111 ;  /* 0x00000010ff937819 */ /* 0x000fe2000001166f */
[----:B------:R-:W-:Y:S01]  /*21a0*/  HADD2.F32 R139, -RZ, R119.H0_H0 ;  /* 0x20000077ff8b7230 */ /* 0x000fe20000004100 */
[----:B------:R-:W0:Y:S01]  /*21b0*/  MUFU.RCP R4, R160 ;  /* 0x000000a000047308 */ /* 0x000e220000001000 */
[----:B---3--:R-:W-:Y:S01]  /*21c0*/  FMUL.FTZ R20, R8, R163 ;  /* 0x000000a308147220 */ /* 0x008fe20000410000 */
[----:B------:R-:W-:Y:S02]  /*21d0*/  HADD2.F32 R8, -RZ, R135.H0_H0 ;  /* 0x20000087ff087230 */ /* 0x000fe40000004100 */
[----:B------:R-:W-:Y:S01]  /*21e0*/  FMUL.FTZ R119, R140, R133 ;  /* 0x000000858c777220 */ /* 0x000fe20000410000 */
[----:B------:R-:W-:Y:S02]  /*21f0*/  HADD2.F32 R135, -RZ, R143.H0_H0 ;  /* 0x2000008fff877230 */ /* 0x000fe40000004100 */
[----:B------:R-:W-:Y:S01]  /*2200*/  FFMA.FTZ R142, R3, R0, RZ ;  /* 0x00000000038e7223 */ /* 0x000fe200000100ff */
[----:B------:R-:W-:-:S02]  /*2210*/  HADD2.F32 R143, -RZ, R144.H0_H0 ;  /* 0x20000090ff8f7230 */ /* 0x000fc40000004100 */
[----:B------:R-:W-:Y:S01]  /*2220*/  FADD.FTZ R144, RZ, R3 ;  /* 0x00000003ff907221 */ /* 0x000fe20000010000 */
[----:B------:R2:W3:Y:S01]  /*2230*/  MUFU.RCP R161, R123 ;  /* 0x0000007b00a17308 */ /* 0x0004e20000001000 */
[----:B-1----:R-:W-:Y:S01]  /*2240*/  FMUL.FTZ R27, R26, R27 ;  /* 0x0000001b1a1b7220 */ /* 0x002fe20000410000 */
[----:B------:R-:W-:Y:S02]  /*2250*/  HADD2.F32 R12, -RZ, R93.H1_H1 ;  /* 0x3000005dff0c7230 */ /* 0x000fe40000004100 */
[----:B------:R-:W-:Y:S02]  /*2260*/  HADD2.F32 R125, -RZ, R106.H0_H0 ;  /* 0x2000006aff7d7230 */ /* 0x000fe40000004100 */
[----:B------:R-:W-:Y:S02]  /*2270*/  HADD2.F32 R137, -RZ, R121.H0_H0 ;  /* 0x20000079ff897230 */ /* 0x000fe40000004100 */
[----:B------:R-:W-:Y:S01]  /*2280*/  FADD.FTZ R176, -R12, R21 ;  /* 0x000000150cb07221 */ /* 0x000fe20000010100 */
[----:B------:R-:W1:Y:S01]  /*2290*/  MUFU.RCP R162, R128 ;  /* 0x0000008000a27308 */ /* 0x000e620000001000 */
[----:B0-----:R-:W-:Y:S01]  /*22a0*/  FMUL.FTZ R26, R181, R4 ;  /* 0x00000004b51a7220 */ /* 0x001fe20000410000 */
[----:B------:R-:W-:-:S02]  /*22b0*/  HADD2.F32 R4, -RZ, R136.H1_H1 ;  /* 0x30000088ff047230 */ /* 0x000fc40000004100 */
[----:B------:R-:W-:Y:S01]  /*22c0*/  FMUL.FTZ R121, R130, R135 ;  /* 0x0000008782797220 */ /* 0x000fe20000410000 */
[----:B------:R-:W-:Y:S02]  /*22d0*/  HADD2.F32 R151, -RZ, R103.H0_H0 ;  /* 0x20000067ff977230 */ /* 0x000fe40000004100 */
[----:B--2---:R-:W-:Y:S01]  /*22e0*/  FMUL.FTZ R123, R123, R143 ;  /* 0x0000008f7b7b7220 */ /* 0x004fe20000410000 */
[----:B------:R-:W-:Y:S02]  /*22f0*/  HADD2.F32 R136, -RZ, R136.H0_H0 ;  /* 0x20000088ff887230 */ /* 0x000fe40000004100 */
[----:B------:R-:W-:Y:S01]  /*2300*/  FMUL.FTZ R140, R149, R4 ;  /* 0x00000004958c7220 */ /* 0x000fe20000410000 */
[----:B------:R0:W2:Y:S01]  /*2310*/  MUFU.RCP R168, R132 ;  /* 0x0000008400a87308 */ /* 0x0000a20000001000 */
[----:B---3--:R-:W-:Y:S01]  /*2320*/  FMUL.FTZ R22, R10, R161 ;  /* 0x000000a10a167220 */ /* 0x008fe20000410000 */
[----:B------:R-:W-:Y:S01]  /*2330*/  FADD.FTZ R161, R144, R119 ;  /* 0x0000007790a17221 */ /* 0x000fe20000010000 */
[----:B------:R-:W-:Y:S01]  /*2340*/  FFMA.FTZ R149, R119, R18, R142 ;  /* 0x0000001277957223 */ /* 0x000fe2000001008e */
[----:B------:R-:W-:-:S02]  /*2350*/  HADD2.F32 R10, -RZ, R134.H1_H1 ;  /* 0x30000086ff0a7230 */ /* 0x000fc40000004100 */
[----:B------:R-:W-:Y:S01]  /*2360*/  FMUL.FTZ R142, R131, R8 ;  /* 0x00000008838e7220 */ /* 0x000fe20000410000 */
[----:B------:R-:W-:Y:S02]  /*2370*/  HADD2.F32 R134, -RZ, R134.H0_H0 ;  /* 0x20000086ff867230 */ /* 0x000fe40000004100 */
[----:B------:R-:W-:Y:S01]  /*2380*/  FFMA.FTZ R144, R140, R17, R149 ;  /* 0x000000118c907223 */ /* 0x000fe20000010095 */
[----:B------:R-:W3:Y:S01]  /*2390*/  MUFU.RCP R165, R125 ;  /* 0x0000007d00a57308 */ /* 0x000ee20000001000 */
[----:B-1----:R-:W-:Y:S01]  /*23a0*/  FMUL.FTZ R21, R171, R162 ;  /* 0x000000a2ab157220 */ /* 0x002fe20000410000 */
[----:B------:R-:W-:Y:S01]  /*23b0*/  FADD.FTZ R162, R161, R140 ;  /* 0x0000008ca1a27221 */ /* 0x000fe20000010000 */
[----:B------:R-:W-:Y:S01]  /*23c0*/  FMUL.FTZ R130, R129, R10 ;  /* 0x0000000a81827220 */ /* 0x000fe20000410000 */
[----:B0-----:R-:W-:Y:S01]  /*23d0*/  FMUL.FTZ R132, R132, R6 ;  /* 0x0000000684847220 */ /* 0x001fe20000410000 */
[----:B------:R-:W-:Y:S01]  /*23e0*/  FFMA.FTZ R129, R121, R16, R144 ;  /* 0x0000001079817223 */ /* 0x000fe20000010090 */
[----:B------:R-:W-:Y:S01]  /*23f0*/  FADD.FTZ R131, R162, R121 ;  /* 0x00000079a2837221 */ /* 0x000fe20000010000 */
[----:B------:R-:W-:Y:S01]  /*2400*/  FMUL.FTZ R144, R127, R134 ;  /* 0x000000867f907220 */ /* 0x000fe20000410000 */
[----:B------:R-:W-:Y:S01]  /*2410*/  FMUL.FTZ R127, R126, R137 ;  /* 0x000000897e7f7220 */ /* 0x000fe20000410000 */
[----:B--2---:R-:W-:Y:S01]  /*2420*/  FMUL.FTZ R15, R115, R168 ;  /* 0x000000a8730f7220 */ /* 0x004fe20000410000 */
[----:B------:R-:W-:Y:S01]  /*2430*/  FADD.FTZ R164, R131, R132 ;  /* 0x0000008483a47221 */ /* 0x000fe20000010000 */
[----:B------:R-:W-:Y:S01]  /*2440*/  HADD2.F32 R156, -RZ, R101.H0_H0 ;  /* 0x20000065ff9c7230 */ /* 0x000fe20000004100 */
[----:B------:R0:W1:Y:S01]  /*2450*/  MUFU.RCP R111, R151 ;  /* 0x00000097006f7308 */ /* 0x0000620000001000 */
[----:B------:R-:W-:Y:S01]  /*2460*/  FFMA.FTZ R162, R132, R15, R129 ;  /* 0x0000000f84a27223 */ /* 0x000fe20000010081 */
[----:B------:R-:W-:-:S02]  /*2470*/  HADD2.F32 R12, -RZ, R92.H1_H1 ;  /* 0x3000005cff0c7230 */ /* 0x000fc40000004100 */
[----:B------:R-:W-:Y:S01]  /*2480*/  FMUL.FTZ R126, R151, R136 ;  /* 0x00000088977e7220 */ /* 0x000fe20000410000 */
[----:B------:R-:W-:Y:S02]  /*2490*/  HADD2.F32 R154, -RZ, R101.H1_H1 ;  /* 0x30000065ff9a7230 */ /* 0x000fe40000004100 */
[----:B------:R-:W-:Y:S01]  /*24a0*/  FFMA.FTZ R149, R127, R14, R162 ;  /* 0x0000000e7f957223 */ /* 0x000fe200000100a2 */
[----:B------:R-:W-:Y:S02]  /*24b0*/  HADD2.F32 R138, -RZ, R138.H0_H0 ;  /* 0x2000008aff8a7230 */ /* 0x000fe40000004100 */
[----:B------:R-:W-:Y:S01]  /*24c0*/  FADD.FTZ R180, -R12, R25 ;  /* 0x000000190cb47221 */ /* 0x000fe20000010100 */
[----:B------:R2:W-:Y:S01]  /*24d0*/  MUFU.RCP R182, R156 ;  /* 0x0000009c00b67308 */ /* 0x0005e20000001000 */
[----:B0-----:R-:W-:Y:S01]  /*24e0*/  FADD.FTZ R151, R164, R127 ;  /* 0x0000007fa4977221 */ /* 0x001fe20000010000 */
[----:B------:R-:W-:Y:S01]  /*24f0*/  FMUL.FTZ R131, R156, R9 ;  /* 0x000000099c837220 */ /* 0x000fe20000410000 */
[----:B---3--:R-:W-:Y:S01]  /*2500*/  FMUL.FTZ R12, R112, R165 ;  /* 0x000000a5700c7220 */ /* 0x008fe20000410000 */
[----:B------:R-:W-:Y:S01]  /*2510*/  FMUL.FTZ R125, R125, R139 ;  /* 0x0000008b7d7d7220 */ /* 0x000fe20000410000 */
[----:B------:R-:W-:Y:S01]  /*2520*/  FADD.FTZ R162, R151, R142 ;  /* 0x0000008e97a27221 */ /* 0x000fe20000010000 */
[----:B------:R-:W-:-:S02]  /*2530*/  HADD2.F32 R141, -RZ, R141.H0_H0 ;  /* 0x2000008dff8d7230 */ /* 0x000fc40000004100 */
[----:B------:R-:W-:Y:S01]  /*2540*/  FMUL.FTZ R129, R154, R7 ;  /* 0x000000079a817220 */ /* 0x000fe20000410000 */
[----:B------:R0:W-:Y:S01]  /*2550*/  MUFU.RCP R183, R154 ;  /* 0x0000009a00b77308 */ /* 0x0001e20000001000 */
[----:B--2---:R-:W-:Y:S01]  /*2560*/  FFMA.FTZ R156, R142, R13, R149 ;  /* 0x0000000d8e9c7223 */ /* 0x004fe20000010095 */
[--C-:B------:R-:W-:Y:S02]  /*2570*/  HADD2.F32 R118, -RZ, R102.reuse.H1_H1 ;  /* 0x30000066ff767230 */ /* 0x100fe40000004100 */
[----:B------:R-:W-:Y:S01]  /*2580*/  FADD.FTZ R161, R162, R125 ;  /* 0x0000007da2a17221 */ /* 0x000fe20000010000 */
[----:B------:R-:W-:Y:S01]  /*2590*/  FMUL.FTZ R151, R124, R141 ;  /* 0x0000008d7c977220 */ /* 0x000fe20000410000 */
[----:B------:R-:W-:Y:S02]  /*25a0*/  HADD2.F32 R158, -RZ, R99.H1_H1 ;  /* 0x30000063ff9e7230 */ /* 0x000fe40000004100 */
[----:B------:R-:W-:Y:S01]  /*25b0*/  FMUL.FTZ R128, R128, R120 ;  /* 0x0000007880807220 */ /* 0x000fe20000410000 */
[----:B------:R-:W-:Y:S01]  /*25c0*/  HADD2.F32 R110, -RZ, R102.H0_H0 ;  /* 0x20000066ff6e7230 */ /* 0x000fe20000004100 */
[----:B------:R-:W2:Y:S01]  /*25d0*/  MUFU.RCP R114, R118 ;  /* 0x0000007600727308 */ /* 0x000ea20000001000 */
[----:B0-----:R-:W-:Y:S01]  /*25e0*/  FMUL.FTZ R154, R153, R138 ;  /* 0x0000008a999a7220 */ /* 0x001fe20000410000 */
[----:B------:R-:W-:Y:S01]  /*25f0*/  FFMA.FTZ R153, R125, R12, R156 ;  /* 0x0000000c7d997223 */ /* 0x000fe2000001009c */
[----:B------:R-:W-:Y:S01]  /*2600*/  FADD.FTZ R156, R161, R130 ;  /* 0x00000082a19c7221 */ /* 0x000fe20000010000 */
[----:B------:R-:W-:-:S02]  /*2610*/  HADD2.F32 R159, -RZ, R98.H1_H1 ;  /* 0x30000062ff9f7230 */ /* 0x000fc40000004100 */
[----:B------:R-:W-:Y:S01]  /*2620*/  FMUL.FTZ R149, R158, R11 ;  /* 0x0000000b9e957220 */ /* 0x000fe20000410000 */
[----:B------:R-:W-:Y:S01]  /*2630*/  FFMA.FTZ R124, R130, R19, R153 ;  /* 0x00000013827c7223 */ /* 0x000fe20000010099 */
[----:B------:R-:W-:Y:S01]  /*2640*/  FADD.FTZ R163, R156, R151 ;  /* 0x000000979ca37221 */ /* 0x000fe20000010000 */
[----:B------:R-:W-:Y:S01]  /*2650*/  HADD2.F32 R152, -RZ, R152.H0_H0 ;  /* 0x20000098ff987230 */ /* 0x000fe20000004100 */
[----:B------:R-:W0:Y:S01]  /*2660*/  MUFU.RCP R117, R110 ;  /* 0x0000006e00757308 */ /* 0x000e220000001000 */
[----:B------:R-:W-:Y:S01]  /*2670*/  FFMA.FTZ R161, R151, R20, R124 ;  /* 0x0000001497a17223 */ /* 0x000fe2000001007c */
[----:B------:R-:W-:Y:S01]  /*2680*/  FADD.FTZ R162, R163, R128 ;  /* 0x00000080a3a27221 */ /* 0x000fe20000010000 */
[----:B------:R-:W-:Y:S02]  /*2690*/  HADD2.F32 R155, -RZ, R100.H1_H1 ;  /* 0x30000064ff9b7230 */ /* 0x000fe40000004100 */
[----:B------:R-:W-:Y:S01]  /*26a0*/  FMUL.FTZ R156, R159, R152 ;  /* 0x000000989f9c7220 */ /* 0x000fe20000410000 */
[----:B------:R-:W-:-:S02]  /*26b0*/  HADD2.F32 R145, -RZ, R145.H0_H0 ;  /* 0x20000091ff917230 */ /* 0x000fc40000004100 */
[----:B-1----:R-:W-:Y:S01]  /*26c0*/  FMUL.FTZ R25, R116, R111 ;  /* 0x0000006f74197220 */ /* 0x002fe20000410000 */
[----:B------:R-:W-:Y:S01]  /*26d0*/  HADD2.F32 R157, -RZ, R100.H0_H0 ;  /* 0x20000064ff9d7230 */ /* 0x000fe20000004100 */
[----:B------:R1:W3:Y:S01]  /*26e0*/  MUFU.RCP R184, R158 ;  /* 0x0000009e00b87308 */ /* 0x0002e20000001000 */
[----:B--2---:R-:W-:Y:S01]  /*26f0*/  FMUL.FTZ R24, R175, R114 ;  /* 0x00000072af187220 */ /* 0x004fe20000410000 */
[----:B------:R-:W-:Y:S01]  /*2700*/  FMUL.FTZ R153, R118, R145 ;  /* 0x0000009176997220 */ /* 0x000fe20000410000 */
[----:B------:R-:W-:Y:S02]  /*2710*/  HADD2.F32 R146, -RZ, R146.H0_H0 ;  /* 0x20000092ff927230 */ /* 0x000fe40000004100 */
[----:B------:R-:W-:Y:S01]  /*2720*/  FMUL.FTZ R116, R174, R183 ;  /* 0x000000b7ae747220 */ /* 0x000fe20000410000 */
[----:B------:R-:W-:Y:S02]  /*2730*/  HADD2.F32 R148, -RZ, R148.H0_H0 ;  /* 0x20000094ff947230 */ /* 0x000fe40000004100 */
[----:B------:R-:W-:Y:S01]  /*2740*/  FMUL.FTZ R114, R177, R182 ;  /* 0x000000b6b1727220 */ /* 0x000fe20000410000 */
[----:B------:R-:W-:Y:S01]  /*2750*/  HADD2.F32 R150, -RZ, R150.H0_H0 ;  /* 0x20000096ff967230 */ /* 0x000fe20000004100 */
[----:B------:R2:W4:Y:S01]  /*2760*/  MUFU.RCP R189, R159 ;  /* 0x0000009f00bd7308 */ /* 0x0005220000001000 */
[----:B-1----:R-:W-:Y:S01]  /*2770*/  FFMA.FTZ R158, R128, R21, R161 ;  /* 0x00000015809e7223 */ /* 0x002fe200000100a1 */
[----:B------:R-:W-:Y:S01]  /*2780*/  FADD.FTZ R161, R162, R123 ;  /* 0x0000007ba2a17221 */ /* 0x000fe20000010000 */
[----:B0-----:R-:W-:Y:S01]  /*2790*/  FMUL.FTZ R117, R172, R117 ;  /* 0x00000075ac757220 */ /* 0x001fe20000410000 */
[----:B------:R-:W-:Y:S01]  /*27a0*/  FMUL.FTZ R110, R110, R146 ;  /* 0x000000926e6e7220 */ /* 0x000fe20000410000 */
[----:B------:R-:W-:Y:S01]  /*27b0*/  FMUL.FTZ R118, R155, R148 ;  /* 0x000000949b767220 */ /* 0x000fe20000410000 */
[----:B------:R-:W-:Y:S01]  /*27c0*/  FADD.FTZ R164, R161, R144 ;  /* 0x00000090a1a47221 */ /* 0x000fe20000010000 */
[----:B------:R-:W-:Y:S01]  /*27d0*/  FMUL.FTZ R124, R157, R150 ;  /* 0x000000969d7c7220 */ /* 0x000fe20000410000 */
[----:B------:R0:W1:Y:S01]  /*27e0*/  MUFU.RCP R185, R155 ;  /* 0x0000009b00b97308 */ /* 0x0000620000001000 */
[----:B--2---:R-:W-:Y:S01]  /*27f0*/  FFMA.FTZ R159, R123, R22, R158 ;  /* 0x000000167b9f7223 */ /* 0x004fe2000001009e */
[----:B------:R-:W-:Y:S01]  /*2800*/  FADD.FTZ R163, R164, R153 ;  /* 0x00000099a4a37221 */ /* 0x000fe20000010000 */
[----:B---3--:R-:W-:Y:S01]  /*2810*/  FMUL.FTZ R112, R179, R184 ;  /* 0x000000b8b3707220 */ /* 0x008fe20000410000 */
[----:B------:R-:W-:-:S02]  /*2820*/  HADD2.F32 R147, -RZ, R147.H0_H0 ;  /* 0x20000093ff937230 */ /* 0x000fc40000004100 */
[----:B------:R-:W-:Y:S01]  /*2830*/  FFMA.FTZ R162, R144, R23, R159 ;  /* 0x0000001790a27223 */ /* 0x000fe2000001009f */
[----:B------:R-:W-:Y:S01]  /*2840*/  FADD.FTZ R163, R163, R126 ;  /* 0x0000007ea3a37221 */ /* 0x000fe20000010000 */
[----:B------:R-:W-:Y:S01]  /*2850*/  FMUL.FTZ R158, R5, R0 ;  /* 0x00000000059e7220 */ /* 0x000fe20000410000 */
[----:B------:R2:W3:Y:S01]  /*2860*/  MUFU.RCP R187, R157 ;  /* 0x0000009d00bb7308 */ /* 0x0004e20000001000 */
[----:B------:R-:W-:Y:S01]  /*2870*/  FFMA.FTZ R161, R153, R24, R162 ;  /* 0x0000001899a17223 */ /* 0x000fe200000100a2 */
[----:B------:R-:W-:Y:S01]  /*2880*/  FADD.FTZ R164, R163, R110 ;  /* 0x0000006ea3a47221 */ /* 0x000fe20000010000 */
[----:B----4-:R-:W-:Y:S01]  /*2890*/  FMUL.FTZ R111, R180, R189 ;  /* 0x000000bdb46f7220 */ /* 0x010fe20000410000 */
[----:B0-----:R-:W-:Y:S01]  /*28a0*/  FMUL.FTZ R155, R160, R147 ;  /* 0x00000093a09b7220 */ /* 0x001fe20000410000 */
[----:B------:R-:W-:Y:S01]  /*28b0*/  FFMA.FTZ R161, R126, R25, R161 ;  /* 0x000000197ea17223 */ /* 0x000fe200000100a1 */
[----:B------:R-:W-:Y:S01]  /*28c0*/  FADD.FTZ R163, R164, R129 ;  /* 0x00000081a4a37221 */ /* 0x000fe20000010000 */
[----:B------:R-:W-:Y:S01]  /*28d0*/  FMUL.FTZ R160, R4, R17 ;  /* 0x0000001104a07220 */ /* 0x000fe20000410000 */
[----:B------:R-:W-:Y:S01]  /*28e0*/  FMUL.FTZ R159, R135, R16 ;  /* 0x00000010879f7220 */ /* 0x000fe20000410000 */
[----:B------:R-:W-:Y:S01]  /*28f0*/  FFMA.FTZ R162, R110, R117, R161 ;  /* 0x000000756ea27223 */ /* 0x000fe200000100a1 */
[----:B-1----:R-:W-:Y:S01]  /*2900*/  FMUL.FTZ R115, R176, R185 ;  /* 0x000000b9b0737220 */ /* 0x002fe20000410000 */
[----:B------:R-:W-:Y:S01]  /*2910*/  FADD.FTZ R164, R163, R118 ;  /* 0x00000076a3a47221 */ /* 0x000fe20000010000 */
[----:B--2---:R-:W-:Y:S01]  /*2920*/  FMUL.FTZ R157, R133, R18 ;  /* 0x00000012859d7220 */ /* 0x004fe20000410000 */
        /* <DEDUP_REMOVED lines=35> */
.L_x_1609:
        /* <DEDUP_REMOVED lines=83> */
.L_x_1611:
[----:B------:R-:W-:Y:S05]  /*3090*/  BSYNC.RECONVERGENT B0 ;  /* 0x0000000000007941 */ /* 0x000fea0003800200 */
.L_x_1610:
        /* <DEDUP_REMOVED lines=22> */
.L_x_1613:
[----:B------:R-:W-:Y:S05]  /*3200*/  BSYNC.RECONVERGENT B0 ;  /* 0x0000000000007941 */ /* 0x000fea0003800200 */
.L_x_1612:
        /* <DEDUP_REMOVED lines=32> */
.L_x_1615:
[----:B0-----:R-:W2:Y:S04]  /*3410*/  LDG.E.STRONG.GPU R6, desc[UR4][R4.64] ;  /* 0x0000000404067981 */ /* 0x001ea8000c1ef900 */
[----:B--2---:R-:W-:Y:S01]  /*3420*/  CCTL.IVALL ;  /* 0x00000000ff00798f */ /* 0x004fe20002000000 */
[----:B------:R-:W-:Y:S05]  /*3430*/  YIELD ;  /* 0x0000000000007946 */ /* 0x000fea0003800000 */
[----:B------:R-:W-:-:S13]  /*3440*/  ISETP.NE.AND P2, PT, R6, R133, PT ;  /* 0x000000850600720c */ /* 0x000fda0003f45270 */
[----:B------:R-:W-:Y:S05]  /*3450*/  @P2 BRA `(.L_x_1615) ;  /* 0xfffffffc00ec2947 */ /* 0x000fea000383ffff */
.L_x_1614:
        /* <DEDUP_REMOVED lines=125> */
[----:B------:R1:W-:Y:S04]  /*3c30*/  STG.E.128 desc[UR4][R122.64+0x2000], R4 ;  /* 0x002000047a007986 */ /* 0x0003e8000c101d04 */
        /* <DEDUP_REMOVED lines=57> */
.L_x_1605:
        /* <DEDUP_REMOVED lines=16> */
[----:B------:R-:W-:Y:S01]  /*40d0*/  IMAD.WIDE.U32 R40, R49, 0x10, R32 ;  /* 0x0000001031287825 */ /* 0x000fe200078e0020 */
[----:B------:R-:W-:Y:S03]  /*40e0*/  STG.E.128 desc[UR4][R28.64+0x2000], R80 ;  /* 0x002000501c007986 */ /* 0x000fe6000c101d04 */
[--C-:B------:R-:W-:Y:S01]  /*40f0*/  IMAD.WIDE.U32 R32, R37, 0x10, R42.reuse ;  /* 0x0000001025207825 */ /* 0x100fe200078e002a */
[----:B------:R-:W-:Y:S03]  /*4100*/  STG.E.128 desc[UR4][R30.64], R12 ;  /* 0x0000000c1e007986 */ /* 0x000fe6000c101d04 */
[--C-:B------:R-:W-:Y:S01]  /*4110*/  IMAD.WIDE.U32 R36, R45, 0x10, R42.reuse ;  /* 0x000000102d247825 */ /* 0x100fe200078e002a */
[----:B------:R-:W-:Y:S03]  /*4120*/  STG.E.128 desc[UR4][R32.64], R76 ;  /* 0x0000004c20007986 */ /* 0x000fe6000c101d04 */
[--C-:B0-----:R-:W-:Y:S01]  /*4130*/  IMAD.WIDE.U32 R4, R47, 0x10, R42.reuse ;  /* 0x000000102f047825 */ /* 0x101fe200078e002a */
        /* <DEDUP_REMOVED lines=8> */
.L_x_1617:
        /* <DEDUP_REMOVED lines=12> */
.L_x_3112:


//--------------------- .text._ZN10layer_norm22ln_bwd_finalize_kernelINS_22Kernel_traits_finalizeILj12288E6__halfS2_S2_fjLj1024ELj4ENS_18Kernel_traits_baseILj12288ES2_S2_S2_fjLj1024EEEEEEEvNS_9BwdParamsE --------------------------
	.section	.text._ZN10layer_norm22ln_bwd_finalize_kernelINS_22Kernel_traits_finalizeILj12288E6__halfS2_S2_fjLj1024ELj4ENS_18Kernel_traits_baseILj12288ES2_S2_S2_fjLj1024EEEEEEEvNS_9BwdParamsE,"ax",@progbits
	.align	128
        .global         _ZN10layer_norm22ln_bwd_finalize_kernelINS_22Kernel_traits_finalizeILj12288E6__halfS2_S2_fjLj1024ELj4ENS_18Kernel_traits_baseILj12288ES2_S2_S2_fjLj1024EEEEEEEvNS_9BwdParamsE
        .type           _ZN10layer_norm22ln_bwd_finalize_kernelINS_22Kernel_traits_finalizeILj12288E6__halfS2_S2_fjLj1024ELj4ENS_18Kernel_traits_baseILj12288ES2_S2_S2_fjLj1024EEEEEEEvNS_9BwdParamsE,@function
        .size           _ZN10layer_norm22ln_bwd_finalize_kernelINS_22Kernel_traits_finalizeILj12288E6__halfS2_S2_fjLj1024ELj4ENS_18Kernel_traits_baseILj12288ES2_S2_S2_fjLj1024EEEEEEEvNS_9BwdParamsE,(.L_x_3113 - _ZN10layer_norm22ln_bwd_finalize_kernelINS_22Kernel_traits_finalizeILj12288E6__halfS2_S2_fjLj1024ELj4ENS_18Kernel_traits_baseILj12288ES2_S2_S2_fjLj1024EEEEEEEvNS_9BwdParamsE)
        .other          _ZN10layer_norm22ln_bwd_finalize_kernelINS_22Kernel_traits_finalizeILj12288E6__halfS2_S2_fjLj1024ELj4ENS_18Kernel_traits_baseILj12288ES2_S2_S2_fjLj1024EEEEEEEvNS_9BwdParamsE,@"STO_CUDA_ENTRY STV_DEFAULT"
_ZN10layer_norm22ln_bwd_finalize_kernelINS_22Kernel_traits_finalizeILj12288E6__halfS2_S2_fjLj1024ELj4ENS_18Kernel_traits_baseILj12288ES2_S2_S2_fjLj1024EEEEEEEvNS_9BwdParamsE:
.text._ZN10layer_norm22ln_bwd_finalize_kernelINS_22Kernel_traits_finalizeILj12288E6__halfS2_S2_fjLj1024ELj4ENS_18Kernel_traits_baseILj12288ES2_S2_S2_fjLj1024EEEEEEEvNS_9BwdParamsE:
        /* <DEDUP_REMOVED lines=37> */
.L_x_1622:
        /* <DEDUP_REMOVED lines=118> */
.L_x_1621:
[----:B------:R-:W-:Y:S05]  /*09b0*/  BSYNC.RECONVERGENT B1 ;  /* 0x0000000000017941 */ /* 0x000fea0003800200 */
.L_x_1620:
        /* <DEDUP_REMOVED lines=65> */
.L_x_1624:
[----:B------:R-:W-:Y:S05]  /*0dd0*/  BSYNC.RECONVERGENT B1 ;  /* 0x0000000000017941 */ /* 0x000fea0003800200 */
.L_x_1623:
        /* <DEDUP_REMOVED lines=37> */
.L_x_1626:
[----:B------:R-:W-:Y:S05]  /*1030*/  BSYNC.RECONVERGENT B1 ;  /* 0x0000000000017941 */ /* 0x000fea0003800200 */
.L_x_1625:
[----:B------:R-:W-:Y:S05]  /*1040*/  @!P1 BRA `(.L_x_1619) ;  /* 0x00000000003c9947 */ /* 0x000fea0003800000 */
[----:B------:R-:W0:Y:S01]  /*1050*/  LDC.64 R6, c[0x0][0x3e0] ;  /* 0x0000f800ff067b82 */ /* 0x000e220000000a00 */
[----:B------:R-:W-:Y:S01]  /*1060*/  IMAD R2, R15, 0x3000, R11 ;  /* 0x000030000f027824 */ /* 0x000fe200078e020b */
[----:B------:R-:W-:-:S04]  /*1070*/  IADD3 R24, PT, PT, -R24, RZ, RZ ;  /* 0x000000ff18187210 */ /* 0x000fc80007ffe1ff */
[----:B------:R-:W-:Y:S02]  /*1080*/  IADD3 R11, PT, PT, R13, R2, RZ ;  /* 0x000000020d0b7210 */ /* 0x000fe40007ffe0ff */
[----:B------:R-:W1:Y:S05]  /*1090*/  LDC.64 R8, c[0x0][0x3e8] ;  /* 0x0000fa00ff087b82 */ /* 0x000e6a0000000a00 */
.L_x_1627:
        /* <DEDUP_REMOVED lines=10> */
.L_x_1619:
[----:B------:R-:W-:Y:S05]  /*1140*/  BSYNC.RECONVERGENT B0 ;  /* 0x0000000000007941 */ /* 0x000fea0003800200 */
.L_x_1618:
        /* <DEDUP_REMOVED lines=55> */
.L_x_1628:
        /* <DEDUP_REMOVED lines=12> */
.L_x_3113:


//--------------------- .text._ZN10layer_norm13ln_bwd_kernelINS_13Kernel_traitsI6__halfS2_S2_fjLj12288ELj4ELj1ELj4ELj16ENS_18Kernel_traits_baseILj12288ES2_S2_S2_fjLj128EEEEEEEvNS_9BwdParamsE --------------------------
	.section	.text._ZN10layer_norm13ln_bwd_kernelINS_13Kernel_traitsI6__halfS2_S2_fjLj12288ELj4ELj1ELj4ELj16ENS_18Kernel_traits_baseILj12288ES2_S2_S2_fjLj128EEEEEEEvNS_9BwdParamsE,"ax",@progbits
	.align	128
        .global         _ZN10layer_norm13ln_bwd_kernelINS_13Kernel_traitsI6__halfS2_S2_fjLj12288ELj4ELj1ELj4ELj16ENS_18Kernel_traits_baseILj12288ES2_S2_S2_fjLj128EEEEEEEvNS_9BwdParamsE
        .type           _ZN10layer_norm13ln_bwd_kernelINS_13Kernel_traitsI6__halfS2_S2_fjLj12288ELj4ELj1ELj4ELj16ENS_18Kernel_traits_baseILj12288ES2_S2_S2_fjLj128EEEEEEEvNS_9BwdParamsE,@function
        .size           _ZN10layer_norm13ln_bwd_kernelINS_13Kernel_traitsI6__halfS2_S2_fjLj12288ELj4ELj1ELj4ELj16ENS_18Kernel_traits_baseILj12288ES2_S2_S2_fjLj128EEEEEEEvNS_9BwdParamsE,(.L_x_3114 - _ZN10layer_norm13ln_bwd_kernelINS_13Kernel_traitsI6__halfS2_S2_fjLj12288ELj4ELj1ELj4ELj16ENS_18Kernel_traits_baseILj12288ES2_S2_S2_fjLj128EEEEEEEvNS_9BwdParamsE)
        .other          _ZN10layer_norm13ln_bwd_kernelINS_13Kernel_traitsI6__halfS2_S2_fjLj12288ELj4ELj1ELj4ELj16ENS_18Kernel_traits_baseILj12288ES2_S2_S2_fjLj128EEEEEEEvNS_9BwdParamsE,@"STO_CUDA_ENTRY STV_DEFAULT"
_ZN10layer_norm13ln_bwd_kernelINS_13Kernel_traitsI6__halfS2_S2_fjLj12288ELj4ELj1ELj4ELj16ENS_18Kernel_traits_baseILj12288ES2_S2_S2_fjLj128EEEEEEEvNS_9BwdParamsE:
.text._ZN10layer_norm13ln_bwd_kernelINS_13Kernel_traitsI6__halfS2_S2_fjLj12288ELj4ELj1ELj4ELj16ENS_18Kernel_traits_baseILj12288ES2_S2_S2_fjLj128EEEEEEEvNS_9BwdParamsE:
        /* <DEDUP_REMOVED lines=80> */
.L_x_1638:
        /* <DEDUP_REMOVED lines=11> */
[----:B------:R-:W1:Y:S01]  /*05b0*/  @!P0 LDC.64 R106, c[0x0][0x3a0] ;  /* 0x0000e800ff6a8b82 */ /* 0x000e620000000a00 */
[----:B------:R-:W-:-:S07]  /*05c0*/  IADD3 R105, PT, PT, R103, 0x400, RZ ;  /* 0x0000040067697810 */ /* 0x000fce0007ffe0ff */
[----:B------:R-:W4:Y:S01]  /*05d0*/  @P0 LDC.64 R114, c[0x0][0x398] ;  /* 0x0000e600ff720b82 */ /* 0x000f220000000a00 */
[----:B0-----:R-:W-:-:S04]  /*05e0*/  @!P0 IMAD.WIDE.U32 R28, R113, 0x10, R36 ;  /* 0x00000010711c8825 */ /* 0x001fc800078e0024 */
[--C-:B------:R-:W-:Y:S02]  /*05f0*/  @!P0 IMAD.WIDE.U32 R32, R103, 0x10, R36.reuse ;  /* 0x0000001067208825 */ /* 0x100fe400078e0024 */
[----:B-----5:R-:W5:Y:S02]  /*0600*/  @!P0 LDG.E.128 R28, desc[UR4][R28.64] ;  /* 0x000000041c1c8981 */ /* 0x020f64000c1e1d00 */
[----:B------:R-:W-:Y:S01]  /*0610*/  @!P0 IMAD.WIDE.U32 R36, R105, 0x10, R36 ;  /* 0x0000001069248825 */ /* 0x000fe200078e0024 */
[----:B------:R-:W-:Y:S01]  /*0620*/  MOV R3, RZ ;  /* 0x000000ff00037202 */ /* 0x000fe20000000f00 */
[----:B------:R-:W5:Y:S02]  /*0630*/  @!P0 LDG.E.128 R32, desc[UR4][R32.64] ;  /* 0x0000000420208981 */ /* 0x000f64000c1e1d00 */
[--C-:B--2---:R-:W-:Y:S02]  /*0640*/  IMAD.WIDE.U32 R40, R103, 0x10, R48.reuse ;  /* 0x0000001067287825 */ /* 0x104fe400078e0030 */
[----:B------:R-:W5:Y:S02]  /*0650*/  @!P0 LDG.E.128 R36, desc[UR4][R36.64] ;  /* 0x0000000424248981 */ /* 0x000f64000c1e1d00 */
[----:B------:R-:W-:-:S02]  /*0660*/  IMAD.WIDE.U32 R44, R113, 0x10, R48 ;  /* 0x00000010712c7825 */ /* 0x000fc400078e0030 */
[----:B------:R-:W2:Y:S02]  /*0670*/  LDG.E.128 R40, desc[UR4][R40.64] ;  /* 0x0000000428287981 */ /* 0x000ea4000c1e1d00 */
[----:B------:R-:W-:Y:S02]  /*0680*/  IMAD.WIDE.U32 R48, R105, 0x10, R48 ;  /* 0x0000001069307825 */ /* 0x000fe400078e0030 */
[----:B------:R-:W2:Y:S02]  /*0690*/  LDG.E.128 R44, desc[UR4][R44.64] ;  /* 0x000000042c2c7981 */ /* 0x000ea4000c1e1d00 */
[----:B-1----:R-:W-:Y:S02]  /*06a0*/  @!P0 IMAD.WIDE R106, R53, 0x4, R106 ;  /* 0x00000004356a8825 */ /* 0x002fe400078e026a */
[----:B------:R-:W2:Y:S02]  /*06b0*/  LDG.E.128 R48, desc[UR4][R48.64] ;  /* 0x0000000430307981 */ /* 0x000ea4000c1e1d00 */
[----:B----4-:R-:W-:-:S02]  /*06c0*/  @P0 IMAD.WIDE.U32 R112, R113, 0x10, R114 ;  /* 0x0000001071700825 */ /* 0x010fc400078e0072 */
[----:B------:R-:W5:Y:S04]  /*06d0*/  @!P0 LDG.E R3, desc[UR4][R106.64] ;  /* 0x000000046a038981 */ /* 0x000f68000c1e1900 */
[----:B------:R-:W5:Y:S01]  /*06e0*/  @P0 LDG.E.128 R28, desc[UR4][R112.64] ;  /* 0x00000004701c0981 */ /* 0x000f62000c1e1d00 */
[----:B------:R-:W-:-:S04]  /*06f0*/  @P0 IMAD.WIDE.U32 R110, R103, 0x10, R114 ;  /* 0x00000010676e0825 */ /* 0x000fc800078e0072 */
[----:B---3--:R-:W-:Y:S01]  /*0700*/  IMAD.WIDE R108, R53, 0x4, R108 ;  /* 0x00000004356c7825 */ /* 0x008fe200078e026c */
[----:B------:R-:W5:Y:S03]  /*0710*/  @P0 LDG.E.128 R32, desc[UR4][R110.64] ;  /* 0x000000046e200981 */ /* 0x000f66000c1e1d00 */
[----:B------:R-:W-:Y:S01]  /*0720*/  @P0 IMAD.WIDE.U32 R114, R105, 0x10, R114 ;  /* 0x0000001069720825 */ /* 0x000fe200078e0072 */
[----:B------:R0:W5:Y:S01]  /*0730*/  LDG.E R104, desc[UR4][R108.64] ;  /* 0x000000046c687981 */ /* 0x000162000c1e1900 */
[----:B--2---:R-:W-:-:S03]  /*0740*/  @!P0 MOV R105, R41 ;  /* 0x0000002900698202 */ /* 0x004fc60000000f00 */
[----:B------:R1:W5:Y:S01]  /*0750*/  @P0 LDG.E.128 R36, desc[UR4][R114.64] ;  /* 0x0000000472240981 */ /* 0x000362000c1e1d00 */
[----:B------:R-:W-:Y:S02]  /*0760*/  @P0 MOV R105, R41 ;  /* 0x0000002900690202 */ /* 0x000fe40000000f00 */
[----:B------:R-:W-:Y:S02]  /*0770*/  @!P0 MOV R0, R44 ;  /* 0x0000002c00008202 */ /* 0x000fe40000000f00 */
[----:B------:R-:W-:Y:S02]  /*0780*/  @!P0 MOV R110, R46 ;  /* 0x0000002e006e8202 */ /* 0x000fe40000000f00 */
[----:B0-----:R-:W-:Y:S02]  /*0790*/  @!P0 MOV R108, R45 ;  /* 0x0000002d006c8202 */ /* 0x001fe40000000f00 */
[----:B------:R-:W-:Y:S02]  /*07a0*/  @!P0 MOV R120, R50 ;  /* 0x0000003200788202 */ /* 0x000fe40000000f00 */
[----:B------:R-:W-:-:S02]  /*07b0*/  @!P0 MOV R114, R48 ;  /* 0x0000003000728202 */ /* 0x000fc40000000f00 */
[----:B------:R-:W-:Y:S02]  /*07c0*/  @P0 MOV R0, R44 ;  /* 0x0000002c00000202 */ /* 0x000fe40000000f00 */
[----:B------:R-:W-:Y:S02]  /*07d0*/  @P0 MOV R108, R45 ;  /* 0x0000002d006c0202 */ /* 0x000fe40000000f00 */
[----:B------:R-:W-:Y:S02]  /*07e0*/  @P0 MOV R110, R46 ;  /* 0x0000002e006e0202 */ /* 0x000fe40000000f00 */
[----:B-1----:R-:W-:Y:S02]  /*07f0*/  @P0 MOV R114, R48 ;  /* 0x0000003000720202 */ /* 0x002fe40000000f00 */
[----:B------:R-:W-:Y:S01]  /*0800*/  @P0 MOV R120, R50 ;  /* 0x0000003200780202 */ /* 0x000fe20000000f00 */
[----:B------:R-:W-:Y:S06]  /*0810*/  @P0 BRA `(.L_x_1630) ;  /* 0x0000000c00640947 */ /* 0x000fec0003800000 */
[----:B-----5:R-:W-:Y:S02]  /*0820*/  HADD2.F32 R44, -RZ, R32.H0_H0 ;  /* 0x20000020ff2c7230 */ /* 0x020fe40000004100 */
[----:B------:R-:W-:Y:S02]  /*0830*/  HADD2.F32 R50, -RZ, R34.H0_H0 ;  /* 0x20000022ff327230 */ /* 0x000fe40000004100 */
[----:B------:R-:W-:Y:S02]  /*0840*/  HADD2.F32 R116, -RZ, R28.H0_H0 ;  /* 0x2000001cff747230 */ /* 0x000fe40000004100 */
[----:B------:R-:W-:Y:S02]  /*0850*/  HADD2.F32 R124, -RZ, R30.H0_H0 ;  /* 0x2000001eff7c7230 */ /* 0x000fe40000004100 */
        /* <DEDUP_REMOVED lines=41> */
[--C-:B------:R-:W-:Y:S01]  /*0af0*/  FADD.FTZ R171, R38, -R3.reuse ;  /* 0x8000000326ab7221 */ /* 0x100fe20000010000 */
[--C-:B------:R-:W-:Y:S01]  /*0b00*/  FADD.FTZ R173, R138, -R3.reuse ;  /* 0x800000038aad7221 */ /* 0x100fe20000010000 */
[----:B------:R-:W-:Y:S02]  /*0b10*/  HADD2.F32 R28, -RZ, R40.H0_H0 ;  /* 0x20000028ff1c7230 */ /* 0x000fe40000004100 */
[----:B------:R-:W-:Y:S01]  /*0b20*/  FADD.FTZ R177, R140, -R3 ;  /* 0x800000038cb17221 */ /* 0x000fe20000010000 */
[----:B------:R-:W-:-:S02]  /*0b30*/  HADD2.F32 R3, -RZ, R24.H0_H0 ;  /* 0x20000018ff037230 */ /* 0x000fc40000004100 */
[--C-:B------:R-:W-:Y:S02]  /*0b40*/  HADD2.F32 R29, -RZ, R43.reuse.H0_H0 ;  /* 0x2000002bff1d7230 */ /* 0x100fe40000004100 */
[----:B------:R-:W-:Y:S02]  /*0b50*/  HADD2.F32 R48, -RZ, R43.H1_H1 ;  /* 0x3000002bff307230 */ /* 0x000fe40000004100 */
[--C-:B------:R-:W-:Y:S02]  /*0b60*/  HADD2.F32 R32, -RZ, R105.reuse.H0_H0 ;  /* 0x20000069ff207230 */ /* 0x100fe40000004100 */
[----:B------:R-:W-:Y:S02]  /*0b70*/  HADD2.F32 R34, -RZ, R105.H1_H1 ;  /* 0x30000069ff227230 */ /* 0x000fe40000004100 */
[--C-:B------:R-:W-:Y:S02]  /*0b80*/  HADD2.F32 R43, -RZ, R25.reuse.H0_H0 ;  /* 0x20000019ff2b7230 */ /* 0x100fe40000004100 */
[----:B------:R-:W-:-:S02]  /*0b90*/  HADD2.F32 R45, -RZ, R25.H1_H1 ;  /* 0x30000019ff2d7230 */ /* 0x000fc40000004100 */
[----:B------:R-:W-:Y:S02]  /*0ba0*/  HADD2.F32 R30, -RZ, R40.H1_H1 ;  /* 0x30000028ff1e7230 */ /* 0x000fe40000004100 */
[----:B------:R-:W-:Y:S01]  /*0bb0*/  FMUL.FTZ R38, R43, R32 ;  /* 0x000000202b267220 */ /* 0x000fe20000410000 */
[----:B------:R-:W-:Y:S02]  /*0bc0*/  HADD2.F32 R31, -RZ, R42.H1_H1 ;  /* 0x3000002aff1f7230 */ /* 0x000fe40000004100 */
[----:B------:R-:W-:Y:S01]  /*0bd0*/  FMUL.FTZ R40, R45, R34 ;  /* 0x000000222d287220 */ /* 0x000fe20000410000 */
[--C-:B------:R-:W-:Y:S02]  /*0be0*/  HADD2.F32 R33, -RZ, R0.reuse.H0_H0 ;  /* 0x20000000ff217230 */ /* 0x100fe40000004100 */
[----:B------:R-:W-:Y:S02]  /*0bf0*/  HADD2.F32 R50, -RZ, R0.H1_H1 ;  /* 0x30000000ff327230 */ /* 0x000fe40000004100 */
[----:B------:R-:W-:Y:S01]  /*0c00*/  FMUL.FTZ R0, R3, R28 ;  /* 0x0000001c03007220 */ /* 0x000fe20000410000 */
[----:B------:R-:W-:-:S02]  /*0c10*/  HADD2.F32 R39, -RZ, R24.H1_H1 ;  /* 0x30000018ff277230 */ /* 0x000fc40000004100 */
[----:B------:R-:W-:Y:S01]  /*0c20*/  FMUL.FTZ R3, R104, R37 ;  /* 0x0000002568037220 */ /* 0x000fe20000410000 */
[----:B------:R-:W-:Y:S02]  /*0c30*/  HADD2.F32 R46, -RZ, R26.H1_H1 ;  /* 0x3000001aff2e7230 */ /* 0x000fe40000004100 */
[----:B------:R-:W-:Y:S01]  /*0c40*/  FADD.FTZ R45, RZ, R0 ;  /* 0x00000000ff2d7221 */ /* 0x000fe20000010000 */
[--C-:B------:R-:W-:Y:S02]  /*0c50*/  HADD2.F32 R107, -RZ, R47.reuse.H0_H0 ;  /* 0x2000002fff6b7230 */ /* 0x100fe40000004100 */
[----:B------:R-:W-:Y:S01]  /*0c60*/  FMUL.FTZ R36, R39, R30 ;  /* 0x0000001e27247220 */ /* 0x000fe20000410000 */
[----:B------:R-:W-:Y:S02]  /*0c70*/  HADD2.F32 R112, -RZ, R47.H1_H1 ;  /* 0x3000002fff707230 */ /* 0x000fe40000004100 */
[----:B------:R-:W-:Y:S01]  /*0c80*/  FMUL.FTZ R43, R46, R31 ;  /* 0x0000001f2e2b7220 */ /* 0x000fe20000410000 */
[----:B------:R-:W-:-:S02]  /*0c90*/  HADD2.F32 R44, -RZ, R42.H0_H0 ;  /* 0x2000002aff2c7230 */ /* 0x000fc40000004100 */
[C---:B------:R-:W-:Y:S01]  /*0ca0*/  FMUL.FTZ R37, R104.reuse, R41 ;  /* 0x0000002968257220 */ /* 0x040fe20000410000 */
[----:B------:R-:W-:Y:S02]  /*0cb0*/  HADD2.F32 R47, -RZ, R26.H0_H0 ;  /* 0x2000001aff2f7230 */ /* 0x000fe40000004100 */
[----:B------:R-:W-:Y:S01]  /*0cc0*/  FFMA.FTZ R46, R3, R0, RZ ;  /* 0x00000000032e7223 */ /* 0x000fe200000100ff */
[----:B------:R-:W-:Y:S02]  /*0cd0*/  HADD2.F32 R106, -RZ, R27.H0_H0 ;  /* 0x2000001bff6a7230 */ /* 0x000fe40000004100 */
[----:B------:R-:W-:Y:S01]  /*0ce0*/  FMUL.FTZ R39, R104, R109 ;  /* 0x0000006d68277220 */ /* 0x000fe20000410000 */
[----:B------:R-:W-:Y:S02]  /*0cf0*/  HADD2.F32 R116, -RZ, R20.H0_H0 ;  /* 0x20000014ff747230 */ /* 0x000fe40000004100 */
[----:B------:R-:W-:Y:S01]  /*0d00*/  FMUL.FTZ R42, R47, R44 ;  /* 0x0000002c2f2a7220 */ /* 0x000fe20000410000 */
        /* <DEDUP_REMOVED lines=8> */
[----:B------:R-:W-:-:S02]  /*0d90*/  HADD2.F32 R110, -RZ, R110.H1_H1 ;  /* 0x3000006eff6e7230 */ /* 0x000fc40000004100 */
[----:B------:R-:W-:Y:S01]  /*0da0*/  FADD.FTZ R123, R109, R38 ;  /* 0x000000266d7b7221 */ /* 0x000fe20000010000 */
[--C-:B------:R-:W-:Y:S02]  /*0db0*/  HADD2.F32 R119, -RZ, R51.reuse.H0_H0 ;  /* 0x20000033ff777230 */ /* 0x100fe40000004100 */
[----:B------:R-:W-:Y:S01]  /*0dc0*/  FMUL.FTZ R125, R126, R105 ;  /* 0x000000697e7d7220 */ /* 0x000fe20000410000 */
[----:B------:R-:W-:Y:S02]  /*0dd0*/  HADD2.F32 R124, -RZ, R51.H1_H1 ;  /* 0x30000033ff7c7230 */ /* 0x000fe40000004100 */
[----:B------:R-:W-:Y:S01]  /*0de0*/  FMUL.FTZ R51, R116, R33 ;  /* 0x0000002174337220 */ /* 0x000fe20000410000 */
[----:B------:R-:W-:Y:S02]  /*0df0*/  HADD2.F32 R129, -RZ, R22.H1_H1 ;  /* 0x30000016ff817230 */ /* 0x000fe40000004100 */
[----:B------:R-:W-:Y:S01]  /*0e00*/  FMUL.FTZ R116, R122, R35 ;  /* 0x000000237a747220 */ /* 0x000fe20000410000 */
[----:B------:R-:W-:-:S02]  /*0e10*/  HADD2.F32 R128, -RZ, R23.H0_H0 ;  /* 0x20000017ff807230 */ /* 0x000fc40000004100 */
[----:B------:R-:W-:Y:S01]  /*0e20*/  FFMA.FTZ R122, R39, R38, R106 ;  /* 0x00000026277a7223 */ /* 0x000fe2000001006a */
[----:B------:R-:W-:Y:S02]  /*0e30*/  HADD2.F32 R131, -RZ, R23.H1_H1 ;  /* 0x30000017ff837230 */ /* 0x000fe40000004100 */
[----:B------:R-:W-:Y:S01]  /*0e40*/  FMUL.FTZ R126, R129, R110 ;  /* 0x0000006e817e7220 */ /* 0x000fe20000410000 */
[----:B------:R-:W-:Y:S02]  /*0e50*/  HADD2.F32 R111, -RZ, R114.H0_H0 ;  /* 0x20000072ff6f7230 */ /* 0x000fe40000004100 */
[----:B------:R-:W-:Y:S01]  /*0e60*/  FMUL.FTZ R45, R104, R127 ;  /* 0x0000007f682d7220 */ /* 0x000fe20000410000 */
[----:B------:R-:W-:Y:S02]  /*0e70*/  HADD2.F32 R132, -RZ, R16.H0_H0 ;  /* 0x20000010ff847230 */ /* 0x000fe40000004100 */
[----:B------:R-:W-:Y:S01]  /*0e80*/  FMUL.FTZ R129, R128, R107 ;  /* 0x0000006b80817220 */ /* 0x000fe20000410000 */
[----:B------:R-:W-:Y:S01]  /*0e90*/  FADD.FTZ R127, R123, R40 ;  /* 0x000000287b7f7221 */ /* 0x000fe20000010000 */
[----:B------:R-:W-:-:S02]  /*0ea0*/  HADD2.F32 R114, -RZ, R114.H1_H1 ;  /* 0x30000072ff727230 */ /* 0x000fc40000004100 */
        /* <DEDUP_REMOVED lines=20> */
[----:B------:R-:W-:Y:S02]  /*0ff0*/  HADD2.F32 R49, -RZ, R27.H1_H1 ;  /* 0x3000001bff317230 */ /* 0x000fe40000004100 */
[----:B------:R-:W-:Y:S01]  /*1000*/  FMUL.FTZ R138, R139, R118 ;  /* 0x000000768b8a7220 */ /* 0x000fe20000410000 */
[----:B------:R-:W-:Y:S02]  /*1010*/  HADD2.F32 R144, -RZ, R19.H0_H0 ;  /* 0x20000013ff907230 */ /* 0x000fe40000004100 */
[----:B------:R-:W-:Y:S01]  /*1020*/  FMUL.FTZ R139, R140, R117 ;  /* 0x000000758c8b7220 */ /* 0x000fe20000410000 */
[----:B------:R-:W-:Y:S01]  /*1030*/  FMUL.FTZ R142, R143, R120 ;  /* 0x000000788f8e7220 */ /* 0x000fe20000410000 */
[----:B------:R-:W-:Y:S01]  /*1040*/  FMUL.FTZ R49, R49, R48 ;  /* 0x0000003031317220 */ /* 0x000fe20000410000 */
[----:B------:R-:W-:Y:S01]  /*1050*/  FADD.FTZ R140, R136, R47 ;  /* 0x0000002f888c7221 */ /* 0x000fe20000010000 */
[----:B------:R-:W-:Y:S01]  /*1060*/  FMUL.FTZ R143, R144, R119 ;  /* 0x00000077908f7220 */ /* 0x000fe20000410000 */
        /* <DEDUP_REMOVED lines=12> */
[----:B------:R-:W-:-:S02]  /*1130*/  HADD2.F32 R121, -RZ, R21.H1_H1 ;  /* 0x30000015ff797230 */ /* 0x000fc40000004100 */
[----:B------:R-:W-:Y:S01]  /*1140*/  FADD.FTZ R149, R148, R113 ;  /* 0x0000007194957221 */ /* 0x000fe20000010000 */
[----:B------:R-:W-:Y:S01]  /*1150*/  FFMA.FTZ R150, R123, R113, R150 ;  /* 0x000000717b967223 */ /* 0x000fe20000010096 */
[C---:B------:R-:W-:Y:S01]  /*1160*/  FMUL.FTZ R128, R104.reuse, R151 ;  /* 0x0000009768807220 */ /* 0x040fe20000410000 */
        /* <DEDUP_REMOVED lines=21> */
[----:B------:R-:W-:-:S02]  /*12c0*/  HADD2.F32 R175, -RZ, R19.H1_H1 ;  /* 0x30000013ffaf7230 */ /* 0x000fc40000004100 */
        /* <DEDUP_REMOVED lines=46> */
.L_x_1630:
[--C-:B-----5:R-:W-:Y:S02]  /*15b0*/  HADD2.F32 R124, -RZ, R34.reuse.H0_H0 ;  /* 0x20000022ff7c7230 */ /* 0x120fe40000004100 */
[----:B------:R-:W-:Y:S02]  /*15c0*/  HADD2.F32 R45, -RZ, R34.H1_H1 ;  /* 0x30000022ff2d7230 */ /* 0x000fe40000004100 */
[--C-:B------:R-:W-:Y:S02]  /*15d0*/  HADD2.F32 R128, -RZ, R35.reuse.H0_H0 ;  /* 0x20000023ff807230 */ /* 0x100fe40000004100 */
[--C-:B------:R-:W-:Y:S02]  /*15e0*/  HADD2.F32 R150, -RZ, R36.reuse.H0_H0 ;  /* 0x20000024ff967230 */ /* 0x100fe40000004100 */
[----:B------:R-:W-:Y:S02]  /*15f0*/  HADD2.F32 R156, -RZ, R36.H1_H1 ;  /* 0x30000024ff9c7230 */ /* 0x000fe40000004100 */
[----:B------:R-:W-:-:S02]  /*1600*/  HADD2.F32 R35, -RZ, R35.H1_H1 ;  /* 0x30000023ff237230 */ /* 0x000fc40000004100 */
[----:B------:R-:W-:Y:S02]  /*1610*/  HADD2.F32 R127, -RZ, R28.H1_H1 ;  /* 0x3000001cff7f7230 */ /* 0x000fe40000004100 */
[--C-:B------:R-:W-:Y:S02]  /*1620*/  HADD2.F32 R160, -RZ, R37.reuse.H0_H0 ;  /* 0x20000025ffa07230 */ /* 0x100fe40000004100 */
[----:B------:R-:W-:Y:S02]  /*1630*/  HADD2.F32 R162, -RZ, R37.H1_H1 ;  /* 0x30000025ffa27230 */ /* 0x000fe40000004100 */
[----:B------:R-:W-:Y:S02]  /*1640*/  HADD2.F32 R34, -RZ, R15.H1_H1 ;  /* 0x3000000fff227230 */ /* 0x000fe40000004100 */
[----:B------:R-:W-:Y:S02]  /*1650*/  HADD2.F32 R36, -RZ, R8.H1_H1 ;  /* 0x30000008ff247230 */ /* 0x000fe40000004100 */
[----:B------:R-:W-:-:S02]  /*1660*/  HADD2.F32 R136, -RZ, R29.H0_H0 ;  /* 0x2000001dff887230 */ /* 0x000fc40000004100 */
[----:B------:R-:W-:Y:S01]  /*1670*/  FADD.FTZ R34, R35, -R34 ;  /* 0x8000002223227221 */ /* 0x000fe20000010000 */
[----:B------:R-:W-:Y:S02]  /*1680*/  HADD2.F32 R37, -RZ, R9.H0_H0 ;  /* 0x20000009ff257230 */ /* 0x000fe40000004100 */
[----:B------:R-:W-:Y:S01]  /*1690*/  FADD.FTZ R36, R127, -R36 ;  /* 0x800000247f247221 */ /* 0x000fe20000010000 */
[----:B------:R-:W-:Y:S02]  /*16a0*/  HADD2.F32 R155, -RZ, R24.H1_H1 ;  /* 0x30000018ff9b7230 */ /* 0x000fe40000004100 */
[----:B------:R-:W-:Y:S02]  /*16b0*/  HADD2.F32 R132, -RZ, R28.H0_H0 ;  /* 0x2000001cff847230 */ /* 0x000fe40000004100 */
[----:B------:R-:W-:Y:S01]  /*16c0*/  FADD.FTZ R127, R136, -R37 ;  /* 0x80000025887f7221 */ /* 0x000fe20000010000 */
[----:B------:R-:W-:Y:S01]  /*16d0*/  HADD2.F32 R35, -RZ, R8.H0_H0 ;  /* 0x20000008ff237230 */ /* 0x000fe20000004100 */
[----:B------:R-:W0:Y:S01]  /*16e0*/  MUFU.RCP R107, R155 ;  /* 0x0000009b006b7308 */ /* 0x000e220000001000 */
[----:B------:R-:W-:-:S02]  /*16f0*/  HADD2.F32 R140, -RZ, R30.H0_H0 ;  /* 0x2000001eff8c7230 */ /* 0x000fc40000004100 */
[----:B------:R-:W-:Y:S02]  /*1700*/  HADD2.F32 R37, -RZ, R10.H0_H0 ;  /* 0x2000000aff257230 */ /* 0x000fe40000004100 */
[----:B------:R-:W-:Y:S01]  /*1710*/  FADD.FTZ R35, R132, -R35 ;  /* 0x8000002384237221 */ /* 0x000fe20000010000 */
[----:B------:R-:W-:Y:S02]  /*1720*/  HADD2.F32 R41, -RZ, R32.H1_H1 ;  /* 0x30000020ff297230 */ /* 0x000fe40000004100 */
[----:B------:R-:W-:Y:S02]  /*1730*/  HADD2.F32 R28, -RZ, R12.H1_H1 ;  /* 0x3000000cff1c7230 */ /* 0x000fe40000004100 */
[----:B------:R-:W-:Y:S01]  /*1740*/  FADD.FTZ R132, R140, -R37 ;  /* 0x800000258c847221 */ /* 0x000fe20000010000 */
[----:B------:R-:W-:Y:S02]  /*1750*/  HADD2.F32 R37, -RZ, R4.H0_H0 ;  /* 0x20000004ff257230 */ /* 0x000fe40000004100 */
[----:B------:R-:W-:-:S02]  /*1760*/  HADD2.F32 R44, -RZ, R32.H0_H0 ;  /* 0x20000020ff2c7230 */ /* 0x000fc40000004100 */
[----:B------:R-:W-:Y:S01]  /*1770*/  FADD.FTZ R28, R41, -R28 ;  /* 0x8000001c291c7221 */ /* 0x000fe20000010000 */
[----:B------:R-:W-:Y:S02]  /*1780*/  HADD2.F32 R133, -RZ, R29.H1_H1 ;  /* 0x3000001dff857230 */ /* 0x000fe40000004100 */
[----:B------:R-:W-:Y:S01]  /*1790*/  FADD.FTZ R140, R150, -R37 ;  /* 0x80000025968c7221 */ /* 0x000fe20000010000 */
[----:B------:R-:W-:Y:S02]  /*17a0*/  HADD2.F32 R32, -RZ, R33.H0_H0 ;  /* 0x20000021ff207230 */ /* 0x000fe40000004100 */
[----:B------:R-:W-:Y:S02]  /*17b0*/  HADD2.F32 R29, -RZ, R13.H0_H0 ;  /* 0x2000000dff1d7230 */ /* 0x000fe40000004100 */
[----:B------:R-:W-:Y:S02]  /*17c0*/  HADD2.F32 R148, -RZ, R31.H0_H0 ;  /* 0x2000001fff947230 */ /* 0x000fe40000004100 */
[----:B------:R-:W-:-:S02]  /*17d0*/  HADD2.F32 R41, -RZ, R11.H0_H0 ;  /* 0x2000000bff297230 */ /* 0x000fc40000004100 */
[----:B------:R-:W-:Y:S01]  /*17e0*/  FADD.FTZ R29, R32, -R29 ;  /* 0x8000001d201d7221 */ /* 0x000fe20000010000 */
[----:B------:R-:W-:Y:S02]  /*17f0*/  HADD2.F32 R164, -RZ, R38.H0_H0 ;  /* 0x20000026ffa47230 */ /* 0x000fe40000004100 */
[----:B------:R-:W-:Y:S02]  /*1800*/  HADD2.F32 R37, -RZ, R6.H0_H0 ;  /* 0x20000006ff257230 */ /* 0x000fe40000004100 */
[----:B------:R-:W-:Y:S01]  /*1810*/  FADD.FTZ R136, R148, -R41 ;  /* 0x8000002994887221 */ /* 0x000fe20000010000 */
[----:B------:R-:W-:Y:S02]  /*1820*/  HADD2.F32 R32, -RZ, R14.H1_H1 ;  /* 0x3000000eff207230 */ /* 0x000fe40000004100 */
[----:B------:R-:W-:Y:S02]  /*1830*/  HADD2.F32 R171, -RZ, R19.H1_H1 ;  /* 0x30000013ffab7230 */ /* 0x000fe40000004100 */
[----:B------:R-:W-:Y:S01]  /*1840*/  FADD.FTZ R148, R164, -R37 ;  /* 0x80000025a4947221 */ /* 0x000fe20000010000 */
[----:B0-----:R-:W-:Y:S01]  /*1850*/  FMUL.FTZ R37, R28, R107 ;  /* 0x0000006b1c257220 */ /* 0x001fe20000410000 */
[----:B------:R-:W-:Y:S01]  /*1860*/  HADD2.F32 R139, -RZ, R25.H1_H1 ;  /* 0x30000019ff8b7230 */ /* 0x000fe20000004100 */
[----:B------:R-:W0:Y:S01]  /*1870*/  MUFU.RCP R28, R171 ;  /* 0x000000ab001c7308 */ /* 0x000e220000001000 */
[----:B------:R-:W-:-:S02]  /*1880*/  HADD2.F32 R135, -RZ, R26.H0_H0 ;  /* 0x2000001aff877230 */ /* 0x000fc40000004100 */
[----:B------:R-:W-:Y:S01]  /*1890*/  FADD.FTZ R32, R45, -R32 ;  /* 0x800000202d207221 */ /* 0x000fe20000010000 */
[----:B------:R-:W-:Y:S02]  /*18a0*/  HADD2.F32 R138, -RZ, R27.H0_H0 ;  /* 0x2000001bff8a7230 */ /* 0x000fe40000004100 */
[----:B------:R-:W-:Y:S02]  /*18b0*/  HADD2.F32 R45, -RZ, R5.H1_H1 ;  /* 0x30000005ff2d7230 */ /* 0x000fe40000004100 */
[----:B------:R-:W-:Y:S01]  /*18c0*/  HADD2.F32 R119, -RZ, R24.H0_H0 ;  /* 0x20000018ff777230 */ /* 0x000fe20000004100 */
[----:B------:R-:W1:Y:S01]  /*18d0*/  MUFU.RCP R109, R139 ;  /* 0x0000008b006d7308 */ /* 0x000e620000001000 */
[----:B------:R-:W-:Y:S02]  /*18e0*/  HADD2.F32 R146, -RZ, R26.H1_H1 ;  /* 0x3000001aff927230 */ /* 0x000fe40000004100 */
[----:B------:R-:W-:Y:S01]  /*18f0*/  FADD.FTZ R145, R162, -R45 ;  /* 0x8000002da2917221 */ /* 0x000fe20000010000 */
[----:B------:R-:W-:-:S02]  /*1900*/  HADD2.F32 R116, -RZ, R21.H0_H0 ;  /* 0x20000015ff747230 */ /* 0x000fc40000004100 */
[----:B------:R-:W-:Y:S02]  /*1910*/  HADD2.F32 R151, -RZ, R25.H0_H0 ;  /* 0x20000019ff977230 */ /* 0x000fe40000004100 */
[----:B------:R-:W-:Y:S01]  /*1920*/  HADD2.F32 R113, -RZ, R20.H1_H1 ;  /* 0x30000014ff717230 */ /* 0x000fe20000004100 */
[----:B------:R-:W2:Y:S01]  /*1930*/  MUFU.RCP R50, R135 ;  /* 0x0000008700327308 */ /* 0x000ea20000001000 */
[----:B------:R-:W-:Y:S02]  /*1940*/  HADD2.F32 R144, -RZ, R30.H1_H1 ;  /* 0x3000001eff907230 */ /* 0x000fe40000004100 */
[----:B------:R-:W-:Y:S02]  /*1950*/  HADD2.F32 R33, -RZ, R33.H1_H1 ;  /* 0x30000021ff217230 */ /* 0x000fe40000004100 */
[----:B------:R-:W-:Y:S02]  /*1960*/  HADD2.F32 R126, -RZ, R22.H0_H0 ;  /* 0x20000016ff7e7230 */ /* 0x000fe40000004100 */
[----:B------:R-:W-:Y:S01]  /*1970*/  HADD2.F32 R166, -RZ, R38.H1_H1 ;  /* 0x30000026ffa67230 */ /* 0x000fe20000004100 */
[----:B------:R-:W3:Y:S01]  /*1980*/  MUFU.RCP R106, R138 ;  /* 0x0000008a006a7308 */ /* 0x000ee20000001000 */
[----:B------:R-:W-:-:S02]  /*1990*/  HADD2.F32 R30, -RZ, R13.H1_H1 ;  /* 0x3000000dff1e7230 */ /* 0x000fc40000004100 */
[--C-:B------:R-:W-:Y:S02]  /*19a0*/  HADD2.F32 R168, -RZ, R39.reuse.H0_H0 ;  /* 0x20000027ffa87230 */ /* 0x100fe40000004100 */
[----:B------:R-:W-:Y:S02]  /*19b0*/  HADD2.F32 R170, -RZ, R39.H1_H1 ;  /* 0x30000027ffaa7230 */ /* 0x000fe40000004100 */
[----:B------:R-:W-:Y:S01]  /*19c0*/  FADD.FTZ R30, R33, -R30 ;  /* 0x8000001e211e7221 */ /* 0x000fe20000010000 */
[----:B------:R-:W-:Y:S01]  /*19d0*/  HADD2.F32 R3, -RZ, R12.H0_H0 ;  /* 0x2000000cff037230 */ /* 0x000fe20000004100 */
[----:B------:R-:W4:Y:S01]  /*19e0*/  MUFU.RCP R46, R119 ;  /* 0x00000077002e7308 */ /* 0x000f220000001000 */
[----:B------:R-:W-:Y:S02]  /*19f0*/  HADD2.F32 R131, -RZ, R23.H1_H1 ;  /* 0x30000017ff837230 */ /* 0x000fe40000004100 */
[----:B------:R-:W-:Y:S02]  /*1a00*/  HADD2.F32 R38, -RZ, R9.H1_H1 ;  /* 0x30000009ff267230 */ /* 0x000fe40000004100 */
[----:B------:R-:W-:Y:S01]  /*1a10*/  FADD.FTZ R3, R44, -R3 ;  /* 0x800000032c037221 */ /* 0x000fe20000010000 */
[----:B------:R-:W-:-:S02]  /*1a20*/  HADD2.F32 R125, -RZ, R27.H1_H1 ;  /* 0x3000001bff7d7230 */ /* 0x000fc40000004100 */
[----:B------:R-:W-:Y:S01]  /*1a30*/  HADD2.F32 R129, -RZ, R22.H1_H1 ;  /* 0x30000016ff817230 */ /* 0x000fe20000004100 */
[----:B------:R-:W4:Y:S01]  /*1a40*/  MUFU.RCP R111, R146 ;  /* 0x00000092006f7308 */ /* 0x000f220000001000 */
[----:B------:R-:W-:Y:S02]  /*1a50*/  HADD2.F32 R39, -RZ, R10.H1_H1 ;  /* 0x3000000aff277230 */ /* 0x000fe40000004100 */
[----:B------:R-:W-:Y:S01]  /*1a60*/  FADD.FTZ R38, R133, -R38 ;  /* 0x8000002685267221 */ /* 0x000fe20000010000 */
[----:B------:R-:W-:Y:S02]  /*1a70*/  HADD2.F32 R45, -RZ, R7.H1_H1 ;  /* 0x30000007ff2d7230 */ /* 0x000fe40000004100 */
[----:B------:R-:W-:Y:S02]  /*1a80*/  HADD2.F32 R121, -RZ, R21.H1_H1 ;  /* 0x30000015ff797230 */ /* 0x000fe40000004100 */
[----:B------:R-:W-:Y:S01]  /*1a90*/  FADD.FTZ R133, R144, -R39 ;  /* 0x8000002790857221 */ /* 0x000fe20000010000 */
[----:B------:R-:W-:Y:S01]  /*1aa0*/  HADD2.F32 R41, -RZ, R5.H0_H0 ;  /* 0x20000005ff297230 */ /* 0x000fe20000004100 */
[----:B------:R-:W4:Y:S01]  /*1ab0*/  MUFU.RCP R112, R116 ;  /* 0x0000007400707308 */ /* 0x000f220000001000 */
[----:B------:R-:W-:-:S02]  /*1ac0*/  HADD2.F32 R141, -RZ, R31.H1_H1 ;  /* 0x3000001fff8d7230 */ /* 0x000fc40000004100 */
[----:B------:R-:W-:Y:S01]  /*1ad0*/  FADD.FTZ R149, R170, -R45 ;  /* 0x8000002daa957221 */ /* 0x000fe20000010000 */
[----:B------:R-:W-:Y:S02]  /*1ae0*/  HADD2.F32 R31, -RZ, R14.H0_H0 ;  /* 0x2000000eff1f7230 */ /* 0x000fe40000004100 */
[----:B------:R-:W-:Y:S01]  /*1af0*/  FADD.FTZ R144, R160, -R41 ;  /* 0x80000029a0907221 */ /* 0x000fe20000010000 */
[----:B------:R-:W-:Y:S02]  /*1b00*/  HADD2.F32 R33, -RZ, R15.H0_H0 ;  /* 0x2000000fff217230 */ /* 0x000fe40000004100 */
[----:B0-----:R-:W-:Y:S01]  /*1b10*/  FMUL.FTZ R149, R149, R28 ;  /* 0x0000001c95957220 */ /* 0x001fe20000410000 */
[----:B------:R-:W-:Y:S01]  /*1b20*/  HADD2.F32 R143, -RZ, R16.H1_H1 ;  /* 0x30000010ff8f7230 */ /* 0x000fe20000004100 */
[----:B------:R-:W0:Y:S01]  /*1b30*/  MUFU.RCP R48, R151 ;  /* 0x0000009700307308 */ /* 0x000e220000001000 */
[----:B------:R-:W-:Y:S02]  /*1b40*/  HADD2.F32 R44, -RZ, R11.H1_H1 ;  /* 0x3000000bff2c7230 */ /* 0x000fe40000004100 */
[----:B------:R-:W-:Y:S01]  /*1b50*/  FADD.FTZ R31, R124, -R31 ;  /* 0x8000001f7c1f7221 */ /* 0x000fe20000010000 */
[----:B------:R-:W-:-:S02]  /*1b60*/  HADD2.F32 R39, -RZ, R4.H1_H1 ;  /* 0x30000004ff277230 */ /* 0x000fc40000004100 */
[----:B------:R-:W-:Y:S01]  /*1b70*/  FADD.FTZ R33, R128, -R33 ;  /* 0x8000002180217221 */ /* 0x000fe20000010000 */
[----:B------:R-:W-:Y:S02]  /*1b80*/  HADD2.F32 R41, -RZ, R7.H0_H0 ;  /* 0x20000007ff297230 */ /* 0x000fe40000004100 */
[----:B------:R-:W-:Y:S01]  /*1b90*/  FADD.FTZ R44, R141, -R44 ;  /* 0x8000002c8d2c7221 */ /* 0x000fe20000010000 */
[----:B------:R-:W-:Y:S01]  /*1ba0*/  HADD2.F32 R28, -RZ, R40.H0_H0 ;  /* 0x20000028ff1c7230 */ /* 0x000fe20000004100 */
[----:B------:R-:W0:Y:S01]  /*1bb0*/  MUFU.RCP R123, R113 ;  /* 0x00000071007b7308 */ /* 0x000e220000001000 */
[----:B------:R-:W-:Y:S01]  /*1bc0*/  FADD.FTZ R141, R156, -R39 ;  /* 0x800000279c8d7221 */ /* 0x000fe20000010000 */
[----:B------:R-:W-:Y:S02]  /*1bd0*/  HADD2.F32 R39, -RZ, R6.H1_H1 ;  /* 0x30000006ff277230 */ /* 0x000fe40000004100 */
[----:B------:R-:W-:Y:S01]  /*1be0*/  FADD.FTZ R150, R168, -R41 ;  /* 0x80000029a8967221 */ /* 0x000fe20000010000 */
[----:B-1----:R-:W-:Y:S01]  /*1bf0*/  FMUL.FTZ R41, R30, R109 ;  /* 0x0000006d1e297220 */ /* 0x002fe20000410000 */
[----:B--2---:R-:W-:Y:S01]  /*1c00*/  FMUL.FTZ R45, R31, R50 ;  /* 0x000000321f2d7220 */ /* 0x004fe20000410000 */
[----:B---3--:R-:W-:Y:S01]  /*1c10*/  FMUL.FTZ R106, R33, R106 ;  /* 0x0000006a216a7220 */ /* 0x008fe20000410000 */
[----:B------:R-:W-:Y:S01]  /*1c20*/  HADD2.F32 R30, -RZ, R40.H1_H1 ;  /* 0x30000028ff1e7230 */ /* 0x000fe20000004100 */
[----:B------:R-:W1:Y:S01]  /*1c30*/  MUFU.RCP R137, R126 ;  /* 0x0000007e00897308 */ /* 0x000e620000001000 */
[----:B------:R-:W-:-:S02]  /*1c40*/  HADD2.F32 R33, -RZ, R0.H0_H0 ;  /* 0x20000000ff217230 */ /* 0x000fc40000004100 */
[----:B----4-:R-:W-:Y:S01]  /*1c50*/  FMUL.FTZ R3, R3, R46 ;  /* 0x0000002e03037220 */ /* 0x010fe20000410000 */
[----:B------:R-:W-:Y:S02]  /*1c60*/  HADD2.F32 R50, -RZ, R0.H1_H1 ;  /* 0x30000000ff327230 */ /* 0x000fe40000004100 */
[----:B------:R-:W-:Y:S01]  /*1c70*/  FMUL.FTZ R0, R119, R28 ;  /* 0x0000001c77007220 */ /* 0x000fe20000410000 */
[----:B------:R-:W-:Y:S01]  /*1c80*/  FADD.FTZ R147, R166, -R39 ;  /* 0x80000027a6937221 */ /* 0x000fe20000010000 */
[----:B------:R-:W-:Y:S01]  /*1c90*/  FMUL.FTZ R46, R32, R111 ;  /* 0x0000006f202e7220 */ /* 0x000fe20000410000 */
[----:B------:R-:W-:Y:S01]  /*1ca0*/  FMUL.FTZ R127, R127, R112 ;  /* 0x000000707f7f7220 */ /* 0x000fe20000410000 */
[----:B------:R-:W2:Y:S01]  /*1cb0*/  MUFU.RCP R161, R131 ;  /* 0x0000008300a17308 */ /* 0x000ea20000001000 */
[----:B0-----:R-:W-:Y:S01]  /*1cc0*/  FMUL.FTZ R39, R29, R48 ;  /* 0x000000301d277220 */ /* 0x001fe20000410000 */
[----:B------:R-:W-:Y:S01]  /*1cd0*/  FMUL.FTZ R123, R36, R123 ;  /* 0x0000007b247b7220 */ /* 0x000fe20000410000 */
[----:B------:R-:W-:-:S02]  /*1ce0*/  HADD2.F32 R32, -RZ, R105.H0_H0 ;  /* 0x20000069ff207230 */ /* 0x000fc40000004100 */
[----:B------:R-:W-:Y:S01]  /*1cf0*/  FMUL.FTZ R36, R155, R30 ;  /* 0x0000001e9b247220 */ /* 0x000fe20000410000 */
[--C-:B------:R-:W-:Y:S02]  /*1d00*/  HADD2.F32 R107, -RZ, R47.reuse.H0_H0 ;  /* 0x2000002fff6b7230 */ /* 0x100fe40000004100 */
[----:B------:R-:W-:Y:S01]  /*1d10*/  FMUL.FTZ R113, R113, R50 ;  /* 0x0000003271717220 */ /* 0x000fe20000410000 */
[----:B------:R-:W-:Y:S01]  /*1d20*/  HADD2.F32 R112, -RZ, R47.H1_H1 ;  /* 0x3000002fff707230 */ /* 0x000fe20000004100 */
[----:B------:R-:W0:Y:S01]  /*1d30*/  MUFU.RCP R115, R125 ;  /* 0x0000007d00737308 */ /* 0x000e220000001000 */
[----:B-1----:R-:W-:Y:S01]  /*1d40*/  FMUL.FTZ R132, R132, R137 ;  /* 0x0000008984847220 */ /* 0x002fe20000410000 */
[--C-:B------:R-:W-:Y:S02]  /*1d50*/  HADD2.F32 R29, -RZ, R43.reuse.H0_H0 ;  /* 0x2000002bff1d7230 */ /* 0x100fe40000004100 */
[----:B------:R-:W-:Y:S01]  /*1d60*/  FADD.FTZ R47, RZ, R0 ;  /* 0x00000000ff2f7221 */ /* 0x000fe20000010000 */
[----:B------:R-:W-:-:S02]  /*1d70*/  HADD2.F32 R48, -RZ, R43.H1_H1 ;  /* 0x3000002bff307230 */ /* 0x000fc40000004100 */
[----:B------:R-:W-:Y:S01]  /*1d80*/  FFMA.FTZ R43, R0, R3, RZ ;  /* 0x00000003002b7223 */ /* 0x000fe200000100ff */
[--C-:B------:R-:W-:Y:S02]  /*1d90*/  HADD2.F32 R31, -RZ, R42.reuse.H1_H1 ;  /* 0x3000002aff1f7230 */ /* 0x100fe40000004100 */
[----:B------:R-:W-:Y:S01]  /*1da0*/  FMUL.FTZ R155, R30, R37 ;  /* 0x000000251e9b7220 */ /* 0x000fe20000410000 */
[----:B------:R-:W1:Y:S01]  /*1db0*/  MUFU.RCP R118, R129 ;  /* 0x0000008100767308 */ /* 0x000e620000001000 */
[----:B--2---:R-:W-:Y:S01]  /*1dc0*/  FMUL.FTZ R137, R44, R161 ;  /* 0x000000a12c897220 */ /* 0x004fe20000410000 */
[----:B------:R-:W-:Y:S02]  /*1dd0*/  HADD2.F32 R44, -RZ, R42.H0_H0 ;  /* 0x2000002aff2c7230 */ /* 0x000fe40000004100 */
[----:B------:R-:W-:Y:S01]  /*1de0*/  FMUL.FTZ R161, R29, R106 ;  /* 0x0000006a1da17220 */ /* 0x000fe20000410000 */
[----:B------:R-:W-:Y:S02]  /*1df0*/  HADD2.F32 R130, -RZ, R20.H0_H0 ;  /* 0x20000014ff827230 */ /* 0x000fe40000004100 */
[----:B------:R-:W-:Y:S01]  /*1e00*/  FMUL.FTZ R164, R50, R123 ;  /* 0x0000007b32a47220 */ /* 0x000fe20000410000 */
[----:B------:R-:W-:-:S02]  /*1e10*/  HADD2.F32 R119, -RZ, R51.H0_H0 ;  /* 0x20000033ff777230 */ /* 0x000fc40000004100 */
[----:B------:R-:W-:Y:S01]  /*1e20*/  FMUL.FTZ R42, R135, R44 ;  /* 0x0000002c872a7220 */ /* 0x000fe20000410000 */
[----:B------:R-:W2:Y:S01]  /*1e30*/  MUFU.RCP R117, R121 ;  /* 0x0000007900757308 */ /* 0x000ea20000001000 */
[----:B0-----:R-:W-:Y:S01]  /*1e40*/  FMUL.FTZ R109, R34, R115 ;  /* 0x00000073226d7220 */ /* 0x001fe20000410000 */
[----:B------:R-:W-:Y:S02]  /*1e50*/  HADD2.F32 R34, -RZ, R105.H1_H1 ;  /* 0x30000069ff227230 */ /* 0x000fe40000004100 */
[--C-:B------:R-:W-:Y:S02]  /*1e60*/  HADD2.F32 R115, -RZ, R49.reuse.H0_H0 ;  /* 0x20000031ff737230 */ /* 0x100fe40000004100 */
[----:B------:R-:W-:Y:S01]  /*1e70*/  FMUL.FTZ R162, R48, R109 ;  /* 0x0000006d30a27220 */ /* 0x000fe20000410000 */
[----:B------:R-:W-:Y:S02]  /*1e80*/  HADD2.F32 R142, -RZ, R16.H0_H0 ;  /* 0x20000010ff8e7230 */ /* 0x000fe40000004100 */
[----:B------:R-:W-:Y:S01]  /*1e90*/  FMUL.FTZ R40, R139, R34 ;  /* 0x000000228b287220 */ /* 0x000fe20000410000 */
[----:B------:R-:W0:Y:S01]  /*1ea0*/  MUFU.RCP R124, R143 ;  /* 0x0000008f007c7308 */ /* 0x000e220000001000 */
[----:B-1----:R-:W-:Y:S01]  /*1eb0*/  FMUL.FTZ R133, R133, R118 ;  /* 0x0000007685857220 */ /* 0x002fe20000410000 */
[----:B------:R-:W-:-:S02]  /*1ec0*/  HADD2.F32 R118, -RZ, R49.H1_H1 ;  /* 0x30000031ff767230 */ /* 0x000fc40000004100 */
[----:B------:R-:W-:Y:S01]  /*1ed0*/  FADD.FTZ R49, R47, R36 ;  /* 0x000000242f317221 */ /* 0x000fe20000010000 */
[----:B------:R-:W-:Y:S01]  /*1ee0*/  FFMA.FTZ R47, R36, R37, R43 ;  /* 0x00000025242f7223 */ /* 0x000fe2000001002b */
[----:B------:R-:W-:Y:S01]  /*1ef0*/  FMUL.FTZ R43, R146, R31 ;  /* 0x0000001f922b7220 */ /* 0x000fe20000410000 */
[----:B------:R-:W-:Y:S01]  /*1f00*/  HADD2.F32 R111, -RZ, R114.H0_H0 ;  /* 0x20000072ff6f7230 */ /* 0x000fe20000004100 */
[----:B------:R-:W1:Y:S01]  /*1f10*/  MUFU.RCP R122, R130 ;  /* 0x00000082007a7308 */ /* 0x000e620000001000 */
[----:B--2---:R-:W-:Y:S01]  /*1f20*/  FMUL.FTZ R128, R38, R117 ;  /* 0x0000007526807220 */ /* 0x004fe20000410000 */
[----:B------:R-:W-:Y:S01]  /*1f30*/  FMUL.FTZ R38, R151, R32 ;  /* 0x0000002097267220 */ /* 0x000fe20000410000 */
[--C-:B------:R-:W-:Y:S02]  /*1f40*/  HADD2.F32 R105, -RZ, R110.reuse.H0_H0 ;  /* 0x2000006eff697230 */ /* 0x100fe40000004100 */
[----:B------:R-:W-:Y:S02]  /*1f50*/  HADD2.F32 R110, -RZ, R110.H1_H1 ;  /* 0x3000006eff6e7230 */ /* 0x000fe40000004100 */
[----:B------:R-:W-:Y:S01]  /*1f60*/  FADD.FTZ R135, R49, R38 ;  /* 0x0000002631877221 */ /* 0x000fe20000010000 */
[----:B------:R-:W-:Y:S01]  /*1f70*/  FMUL.FTZ R49, R125, R48 ;  /* 0x000000307d317220 */ /* 0x000fe20000410000 */
[----:B------:R-:W-:-:S02]  /*1f80*/  HADD2.F32 R134, -RZ, R23.H0_H0 ;  /* 0x20000017ff867230 */ /* 0x000fc40000004100 */
[----:B0-----:R-:W-:Y:S01]  /*1f90*/  FMUL.FTZ R141, R141, R124 ;  /* 0x0000007c8d8d7220 */ /* 0x001fe20000410000 */
[----:B------:R-:W-:Y:S02]  /*1fa0*/  HADD2.F32 R124, -RZ, R51.H1_H1 ;  /* 0x30000033ff7c7230 */ /* 0x000fe40000004100 */
[----:B------:R-:W-:Y:S01]  /*1fb0*/  FFMA.FTZ R51, R38, R39, R47 ;  /* 0x0000002726337223 */ /* 0x000fe2000001002f */
[----:B------:R-:W-:Y:S01]  /*1fc0*/  FADD.FTZ R135, R135, R40 ;  /* 0x0000002887877221 */ /* 0x000fe20000010000 */
[----:B------:R-:W-:Y:S01]  /*1fd0*/  FMUL.FTZ R47, R138, R29 ;  /* 0x0000001d8a2f7220 */ /* 0x000fe20000410000 */
[----:B------:R-:W-:Y:S02]  /*1fe0*/  HADD2.F32 R114, -RZ, R114.H1_H1 ;  /* 0x30000072ff727230 */ /* 0x000fe40000004100 */
[----:B------:R-:W-:Y:S01]  /*1ff0*/  FFMA.FTZ R125, R40, R41, R51 ;  /* 0x00000029287d7223 */ /* 0x000fe20000010033 */
[----:B------:R-:W-:Y:S01]  /*2000*/  FMUL.FTZ R51, R130, R33 ;  /* 0x0000002182337220 */ /* 0x000fe20000410000 */
[----:B------:R-:W-:Y:S01]  /*2010*/  FADD.FTZ R138, R135, R42 ;  /* 0x0000002a878a7221 */ /* 0x000fe20000010000 */
[----:B-1----:R-:W-:Y:S01]  /*2020*/  FMUL.FTZ R122, R35, R122 ;  /* 0x0000007a237a7220 */ /* 0x002fe20000410000 */
[----:B------:R-:W-:Y:S01]  /*2030*/  FFMA.FTZ R130, R42, R45, R125 ;  /* 0x0000002d2a827223 */ /* 0x000fe2000001007d */
[----:B------:R0:W-:Y:S01]  /*2040*/  MUFU.RCP R163, R142 ;  /* 0x0000008e00a37308 */ /* 0x0001e20000001000 */
[----:B------:R-:W-:Y:S01]  /*2050*/  FADD.FTZ R138, R138, R43 ;  /* 0x0000002b8a8a7221 */ /* 0x000fe20000010000 */
[----:B------:R-:W-:-:S02]  /*2060*/  HADD2.F32 R35, -RZ, R108.H0_H0 ;  /* 0x2000006cff237230 */ /* 0x000fc40000004100 */
        /* <DEDUP_REMOVED lines=9> */
[----:B------:R1:W2:Y:S01]  /*2100*/  MUFU.RCP R159, R134 ;  /* 0x00000086009f7308 */ /* 0x0002a20000001000 */
[----:B------:R-:W-:Y:S01]  /*2110*/  FADD.FTZ R146, R146, R51 ;  /* 0x0000003392927221 */ /* 0x000fe20000010000 */
[----:B------:R-:W-:-:S02]  /*2120*/  HADD2.F32 R152, -RZ, R17.H0_H0 ;  /* 0x20000011ff987230 */ /* 0x000fc40000004100 */
[----:B0-----:R-:W-:Y:S01]  /*2130*/  FFMA.FTZ R142, R51, R122, R138 ;  /* 0x0000007a338e7223 */ /* 0x001fe2000001008a */
[----:B------:R-:W-:Y:S02]  /*2140*/  HADD2.F32 R154, -RZ, R18.H0_H0 ;  /* 0x20000012ff9a7230 */ /* 0x000fe40000004100 */
[----:B------:R-:W-:Y:S01]  /*2150*/  FMUL.FTZ R129, R134, R107 ;  /* 0x0000006b86817220 */ /* 0x000fe20000410000 */
[----:B------:R-:W-:Y:S02]  /*2160*/  HADD2.F32 R117, -RZ, R120.H0_H0 ;  /* 0x20000078ff757230 */ /* 0x000fe40000004100 */
[----:B------:R-:W-:Y:S01]  /*2170*/  FMUL.FTZ R116, R116, R35 ;  /* 0x0000002374747220 */ /* 0x000fe20000410000 */
[----:B------:R-:W-:Y:S02]  /*2180*/  HADD2.F32 R108, -RZ, R108.H1_H1 ;  /* 0x3000006cff6c7230 */ /* 0x000fe40000004100 */
[----:B-1----:R-:W-:Y:S01]  /*2190*/  FMUL.FTZ R134, R143, R114 ;  /* 0x000000728f867220 */ /* 0x002fe20000410000 */
[----:B------:R-:W-:Y:S01]  /*21a0*/  FADD.FTZ R151, R146, R113 ;  /* 0x0000007192977221 */ /* 0x000fe20000010000 */
[----:B------:R-:W-:Y:S01]  /*21b0*/  FFMA.FTZ R143, R113, R123, R142 ;  /* 0x0000007b718f7223 */ /* 0x000fe2000001008e */
[----:B------:R0:W1:Y:S01]  /*21c0*/  MUFU.RCP R165, R152 ;  /* 0x0000009800a57308 */ /* 0x0000620000001000 */
[----:B------:R-:W-:Y:S01]  /*21d0*/  FMUL.FTZ R135, R152, R115 ;  /* 0x0000007398877220 */ /* 0x000fe20000410000 */
[----:B------:R-:W-:Y:S01]  /*21e0*/  FMUL.FTZ R139, R154, R117 ;  /* 0x000000759a8b7220 */ /* 0x000fe20000410000 */
[----:B------:R-:W-:Y:S01]  /*21f0*/  FMUL.FTZ R121, R121, R108 ;  /* 0x0000006c79797220 */ /* 0x000fe20000410000 */
[----:B------:R-:W-:-:S02]  /*2200*/  HADD2.F32 R153, -RZ, R17.H1_H1 ;  /* 0x30000011ff997230 */ /* 0x000fc40000004100 */
[----:B--2---:R-:W-:Y:S01]  /*2210*/  FMUL.FTZ R136, R136, R159 ;  /* 0x0000009f88887220 */ /* 0x004fe20000410000 */
[----:B------:R-:W-:Y:S02]  /*2220*/  HADD2.F32 R157, -RZ, R18.H1_H1 ;  /* 0x30000012ff9d7230 */ /* 0x000fe40000004100 */
[----:B------:R-:W-:Y:S01]  /*2230*/  FMUL.FTZ R140, R140, R163 ;  /* 0x000000a38c8c7220 */ /* 0x000fe20000410000 */
[----:B------:R2:W3:Y:S01]  /*2240*/  MUFU.RCP R167, R154 ;  /* 0x0000009a00a77308 */ /* 0x0004e20000001000 */
[----:B0-----:R-:W-:Y:S01]  /*2250*/  FFMA.FTZ R152, R116, R127, R143 ;  /* 0x0000007f74987223 */ /* 0x001fe2000001008f */
[----:B------:R-:W-:Y:S01]  /*2260*/  FMUL.FTZ R138, R153, R118 ;  /* 0x00000076998a7220 */ /* 0x000fe20000410000 */
[----:B------:R-:W-:Y:S02]  /*2270*/  HADD2.F32 R156, -RZ, R19.H0_H0 ;  /* 0x20000013ff9c7230 */ /* 0x000fe40000004100 */
[----:B------:R-:W-:Y:S01]  /*2280*/  FMUL.FTZ R146, R171, R124 ;  /* 0x0000007cab927220 */ /* 0x000fe20000410000 */
[----:B------:R-:W-:Y:S01]  /*2290*/  FFMA.FTZ R152, R121, R128, R152 ;  /* 0x0000008079987223 */ /* 0x000fe20000010098 */
[----:B------:R-:W-:-:S02]  /*22a0*/  HADD2.F32 R120, -RZ, R120.H1_H1 ;  /* 0x30000078ff787230 */ /* 0x000fc40000004100 */
[----:B------:R-:W-:Y:S01]  /*22b0*/  FMUL.FTZ R159, R44, R45 ;  /* 0x0000002d2c9f7220 */ /* 0x000fe20000410000 */
[----:B------:R0:W4:Y:S01]  /*22c0*/  MUFU.RCP R158, R153 ;  /* 0x00000099009e7308 */ /* 0x0001220000001000 */
[----:B--2---:R-:W-:Y:S01]  /*22d0*/  FADD.FTZ R154, R151, R116 ;  /* 0x00000074979a7221 */ /* 0x004fe20000010000 */
[----:B------:R-:W-:Y:S01]  /*22e0*/  FFMA.FTZ R151, R125, R132, R152 ;  /* 0x000000847d977223 */ /* 0x000fe20000010098 */
[----:B-1----:R-:W-:Y:S01]  /*22f0*/  FMUL.FTZ R144, R144, R165 ;  /* 0x000000a590907220 */ /* 0x002fe20000410000 */
[----:B------:R-:W-:Y:S01]  /*2300*/  FMUL.FTZ R142, R157, R120 ;  /* 0x000000789d8e7220 */ /* 0x000fe20000410000 */
[----:B------:R-:W-:Y:S01]  /*2310*/  FADD.FTZ R154, R154, R121 ;  /* 0x000000799a9a7221 */ /* 0x000fe20000010000 */
[----:B------:R-:W-:Y:S01]  /*2320*/  FFMA.FTZ R152, R126, R133, R151 ;  /* 0x000000857e987223 */ /* 0x000fe20000010097 */
[----:B------:R-:W-:Y:S01]  /*2330*/  FMUL.FTZ R143, R156, R119 ;  /* 0x000000779c8f7220 */ /* 0x000fe20000410000 */
[----:B------:R1:W2:Y:S01]  /*2340*/  MUFU.RCP R160, R157 ;  /* 0x0000009d00a07308 */ /* 0x0002a20000001000 */
[----:B0-----:R-:W-:Y:S01]  /*2350*/  FADD.FTZ R153, R154, R125 ;  /* 0x0000007d9a997221 */ /* 0x001fe20000010000 */
[----:B------:R-:W-:Y:S01]  /*2360*/  FFMA.FTZ R151, R129, R136, R152 ;  /* 0x0000008881977223 */ /* 0x000fe20000010098 */
[----:B---3--:R-:W-:Y:S01]  /*2370*/  FMUL.FTZ R148, R148, R167 ;  /* 0x000000a794947220 */ /* 0x008fe20000410000 */
[----:B------:R-:W-:Y:S01]  /*2380*/  FMUL.FTZ R163, R33, R122 ;  /* 0x0000007a21a37220 */ /* 0x000fe20000410000 */
[----:B------:R-:W-:Y:S01]  /*2390*/  FADD.FTZ R154, R153, R126 ;  /* 0x0000007e999a7221 */ /* 0x000fe20000010000 */
[----:B------:R-:W-:Y:S01]  /*23a0*/  FFMA.FTZ R152, R130, R137, R151 ;  /* 0x0000008982987223 */ /* 0x000fe20000010097 */
[----:B------:R-:W-:Y:S01]  /*23b0*/  FMUL.FTZ R165, R35, R127 ;  /* 0x0000007f23a57220 */ /* 0x000fe20000410000 */
[----:B------:R0:W3:Y:S01]  /*23c0*/  MUFU.RCP R169, R156 ;  /* 0x0000009c00a97308 */ /* 0x0000e20000001000 */
[----:B------:R-:W-:Y:S01]  /*23d0*/  FADD.FTZ R153, R154, R129 ;  /* 0x000000819a997221 */ /* 0x000fe20000010000 */
[----:B------:R-:W-:Y:S01]  /*23e0*/  FFMA.FTZ R151, R131, R140, R152 ;  /* 0x0000008c83977223 */ /* 0x000fe20000010098 */
[----:B----4-:R-:W-:Y:S01]  /*23f0*/  FMUL.FTZ R145, R145, R158 ;  /* 0x0000009e91917220 */ /* 0x010fe20000410000 */
[----:B-1----:R-:W-:Y:S01]  /*2400*/  FMUL.FTZ R157, R32, R39 ;  /* 0x00000027209d7220 */ /* 0x002fe20000410000 */
[----:B------:R-:W-:Y:S01]  /*2410*/  FADD.FTZ R154, R153, R130 ;  /* 0x00000082999a7221 */ /* 0x000fe20000010000 */
[----:B------:R-:W-:Y:S01]  /*2420*/  FFMA.FTZ R152, R134, R141, R151 ;  /* 0x0000008d86987223 */ /* 0x000fe20000010097 */
[----:B------:R-:W-:Y:S01]  /*2430*/  FMUL.FTZ R158, R34, R41 ;  /* 0x00000029229e7220 */ /* 0x000fe20000410000 */
[----:B------:R-:W-:Y:S01]  /*2440*/  FMUL.FTZ R166, R108, R128 ;  /* 0x000000806ca67220 */ /* 0x000fe20000410000 */
[----:B------:R-:W-:Y:S01]  /*2450*/  FADD.FTZ R153, R154, R131 ;  /* 0x000000839a997221 */ /* 0x000fe20000010000 */
[----:B------:R-:W-:Y:S01]  /*2460*/  FFMA.FTZ R151, R135, R144, R152 ;  /* 0x0000009087977223 */ /* 0x000fe20000010098 */
[----:B--2---:R-:W-:Y:S01]  /*2470*/  FMUL.FTZ R147, R147, R160 ;  /* 0x000000a093937220 */ /* 0x004fe20000410000 */
[----:B0-----:R-:W-:Y:S01]  /*2480*/  FMUL.FTZ R156, R28, R3 ;  /* 0x000000031c9c7220 */ /* 0x001fe20000410000 */
        /* <DEDUP_REMOVED lines=20> */
[----:B------:R-:W-:Y:S01]  /*25d0*/  FADD.FTZ R153, R154, R143 ;  /* 0x0000008f9a997221 */ /* 0x000fe20000010000 */
[----:B------:R-:W-:Y:S01]  /*25e0*/  FMUL.FTZ R176, R120, R147 ;  /* 0x0000009378b07220 */ /* 0x000fe20000410000 */
[----:B------:R-:W-:Y:S01]  /*25f0*/  FMUL.FTZ R151, R119, R150 ;  /* 0x0000009677977220 */ /* 0x000fe20000410000 */
[-C--:B------:R-:W-:Y:S01]  /*2600*/  FMUL.FTZ R154, R124, R149.reuse ;  /* 0x000000957c9a7220 */ /* 0x080fe20000410000 */
[----:B------:R-:W-:Y:S01]  /*2610*/  FADD.FTZ R153, R153, R146 ;  /* 0x0000009299997221 */ /* 0x000fe20000010000 */
[----:B------:R-:W-:-:S07]  /*2620*/  FFMA.FTZ R152, R146, R149, R177 ;  /* 0x0000009592987223 */ /* 0x000fce00000100b1 */
.L_x_1631:
        /* <DEDUP_REMOVED lines=83> */
.L_x_1633:
[----:B------:R-:W-:Y:S05]  /*2b60*/  BSYNC.RECONVERGENT B0 ;  /* 0x0000000000007941 */ /* 0x000fea0003800200 */
.L_x_1632:
        /* <DEDUP_REMOVED lines=22> */
.L_x_1635:
[----:B------:R-:W-:Y:S05]  /*2cd0*/  BSYNC.RECONVERGENT B0 ;  /* 0x0000000000007941 */ /* 0x000fea0003800200 */
.L_x_1634:
        /* <DEDUP_REMOVED lines=32> */
.L_x_1637:
[----:B0-----:R-:W2:Y:S04]  /*2ee0*/  LDG.E.STRONG.GPU R30, desc[UR4][R28.64] ;  /* 0x000000041c1e7981 */ /* 0x001ea8000c1ef900 */
[----:B--2---:R-:W-:Y:S01]  /*2ef0*/  CCTL.IVALL ;  /* 0x00000000ff00798f */ /* 0x004fe20002000000 */
[----:B------:R-:W-:Y:S05]  /*2f00*/  YIELD ;  /* 0x0000000000007946 */ /* 0x000fea0003800000 */
[----:B------:R-:W-:-:S13]  /*2f10*/  ISETP.NE.AND P2, PT, R30, R107, PT ;  /* 0x0000006b1e00720c */ /* 0x000fda0003f45270 */
[----:B------:R-:W-:Y:S05]  /*2f20*/  @P2 BRA `(.L_x_1637) ;  /* 0xfffffffc00ec2947 */ /* 0x000fea000383ffff */
.L_x_1636:
        /* <DEDUP_REMOVED lines=36> */
[----:B------:R-:W0:Y:S01]  /*3170*/  SHFL.BFLY PT, R28, R107, 0x8, 0x1f ;  /* 0x0d001f006b1c7f89 */ /* 0x000e2200000e0000 */
[----:B------:R-:W-:-:S03]  /*3180*/  IADD3 R35, PT, PT, R103, 0x200, RZ ;  /* 0x0000020067237810 */ /* 0x000fc60007ffe0ff */
[----:B------:R-:W1:Y:S01]  /*3190*/  SHFL.BFLY PT, R29, R48, 0x8, 0x1f ;  /* 0x0d001f00301d7f89 */ /* 0x000e6200000e0000 */
[----:B0-----:R-:W-:Y:S01]  /*31a0*/  FADD.FTZ R28, R107, R28 ;  /* 0x0000001c6b1c7221 */ /* 0x001fe20000010000 */
[----:B------:R-:W-:Y:S01]  /*31b0*/  IADD3 R107, PT, PT, R103, 0x400, RZ ;  /* 0x00000400676b7810 */ /* 0x000fe20007ffe0ff */
[----:B-1----:R-:W-:-:S03]  /*31c0*/  FADD.FTZ R29, R48, R29 ;  /* 0x0000001d301d7221 */ /* 0x002fc60000010000 */
        /* <DEDUP_REMOVED lines=81> */
[----:B------:R-:W-:Y:S01]  /*36e0*/  F2FP.F16.F32.PACK_AB R30, R33, R30 ;  /* 0x0000001e211e723e */ /* 0x000fe200000000ff */
[--C-:B------:R-:W-:Y:S01]  /*36f0*/  IMAD.WIDE.U32 R42, R35, 0x10, R46.reuse ;  /* 0x00000010232a7825 */ /* 0x100fe200078e002e */
[----:B------:R-:W-:Y:S02]  /*3700*/  F2FP.F16.F32.PACK_AB R29, R0, R29 ;  /* 0x0000001d001d723e */ /* 0x000fe400000000ff */
[----:B------:R-:W-:Y:S01]  /*3710*/  F2FP.F16.F32.PACK_AB R28, R28, R3 ;  /* 0x000000031c1c723e */ /* 0x000fe200000000ff */
[----:B------:R-:W-:Y:S01]  /*3720*/  IMAD.WIDE.U32 R46, R107, 0x10, R46 ;  /* 0x000000106b2e7825 */ /* 0x000fe200078e002e */
        /* <DEDUP_REMOVED lines=9> */
[----:B------:R-:W-:-:S05]  /*37c0*/  F2FP.F16.F32.PACK_AB R36, R50, R131 ;  /* 0x000000833224723e */ /* 0x000fca00000000ff */
        /* <DEDUP_REMOVED lines=44> */
.L_x_1629:
        /* <DEDUP_REMOVED lines=25> */
.L_x_1639:
        /* <DEDUP_REMOVED lines=14> */
.L_x_3114:


//--------------------- .text._ZN10layer_norm22ln_bwd_finalize_kernelINS_22Kernel_traits_finalizeILj12288EffffjLj1024ELj4ENS_18Kernel_traits_baseILj12288EffffjLj1024EEEEEEEvNS_9BwdParamsE --------------------------
	.section	.text._ZN10layer_norm22ln_bwd_finalize_kernelINS_22Kernel_traits_finalizeILj12288EffffjLj1024ELj4ENS_18Kernel_traits_baseILj12288EffffjLj1024EEEEEEEvNS_9BwdParamsE,"ax",@progbits
	.align	128
        .global         _ZN10layer_norm22ln_bwd_finalize_kernelINS_22Kernel_traits_finalizeILj12288EffffjLj1024ELj4ENS_18Kernel_traits_baseILj12288EffffjLj1024EEEEEEEvNS_9BwdParamsE
        .type           _ZN10layer_norm22ln_bwd_finalize_kernelINS_22Kernel_traits_finalizeILj12288EffffjLj1024ELj4ENS_18Kernel_traits_baseILj12288EffffjLj1024EEEEEEEvNS_9BwdParamsE,@function
        .size           _ZN10layer_norm22ln_bwd_finalize_kernelINS_22Kernel_traits_finalizeILj12288EffffjLj1024ELj4ENS_18Kernel_traits_baseILj12288EffffjLj1024EEEEEEEvNS_9BwdParamsE,(.L_x_3115 - _ZN10layer_norm22ln_bwd_finalize_kernelINS_22Kernel_traits_finalizeILj12288EffffjLj1024ELj4ENS_18Kernel_traits_baseILj12288EffffjLj1024EEEEEEEvNS_9BwdParamsE)
        .other          _ZN10layer_norm22ln_bwd_finalize_kernelINS_22Kernel_traits_finalizeILj12288EffffjLj1024ELj4ENS_18Kernel_traits_baseILj12288EffffjLj1024EEEEEEEvNS_9BwdParamsE,@"STO_CUDA_ENTRY STV_DEFAULT"
_ZN10layer_norm22ln_bwd_finalize_kernelINS_22Kernel_traits_finalizeILj12288EffffjLj1024ELj4ENS_18Kernel_traits_baseILj12288EffffjLj1024EEEEEEEvNS_9BwdParamsE:
.text._ZN10layer_norm22ln_bwd_finalize_kernelINS_22Kernel_traits_finalizeILj12288EffffjLj1024ELj4ENS_18Kernel_traits_baseILj12288EffffjLj1024EEEEEEEvNS_9BwdParamsE:
        /* <DEDUP_REMOVED lines=37> */
.L_x_1644:
        /* <DEDUP_REMOVED lines=118> */
.L_x_1643:
[----:B------:R-:W-:Y:S05]  /*09b0*/  BSYNC.RECONVERGENT B1 ;  /* 0x0000000000017941 */ /* 0x000fea0003800200 */
.L_x_1642:
        /* <DEDUP_REMOVED lines=65> */
.L_x_1646:
[----:B------:R-:W-:Y:S05]  /*0dd0*/  BSYNC.RECONVERGENT B1 ;  /* 0x0000000000017941 */ /* 0x000fea0003800200 */
.L_x_1645:
        /* <DEDUP_REMOVED lines=37> */
.L_x_1648:
[----:B------:R-:W-:Y:S05]  /*1030*/  BSYNC.RECONVERGENT B1 ;  /* 0x0000000000017941 */ /* 0x000fea0003800200 */
.L_x_1647:
[----:B------:R-:W-:Y:S05]  /*1040*/  @!P1 BRA `(.L_x_1641) ;  /* 0x00000000003c9947 */ /* 0x000fea0003800000 */
[----:B------:R-:W0:Y:S01]  /*1050*/  LDC.64 R6, c[0x0][0x3e0] ;  /* 0x0000f800ff067b82 */ /* 0x000e220000000a00 */
[----:B------:R-:W-:Y:S01]  /*1060*/  IMAD R2, R15, 0x3000, R11 ;  /* 0x000030000f027824 */ /* 0x000fe200078e020b */
[----:B------:R-:W-:-:S04]  /*1070*/  IADD3 R24, PT, PT, -R24, RZ, RZ ;  /* 0x000000ff18187210 */ /* 0x000fc80007ffe1ff */
[----:B------:R-:W-:Y:S02]  /*1080*/  IADD3 R11, PT, PT, R13, R2, RZ ;  /* 0x000000020d0b7210 */ /* 0x000fe40007ffe0ff */
[----:B------:R-:W1:Y:S05]  /*1090*/  LDC.64 R8, c[0x0][0x3e8] ;  /* 0x0000fa00ff087b82 */ /* 0x000e6a0000000a00 */
.L_x_1649:
        /* <DEDUP_REMOVED lines=10> */
.L_x_1641:
[----:B------:R-:W-:Y:S05]  /*1140*/  BSYNC.RECONVERGENT B0 ;  /* 0x0000000000007941 */ /* 0x000fea0003800200 */
.L_x_1640:
        /* <DEDUP_REMOVED lines=53> */
.L_x_1650:
        /* <DEDUP_REMOVED lines=14> */
.L_x_3115:


//--------------------- .text._ZN10layer_norm13ln_bwd_kernelINS_13Kernel_traitsIffffjLj12288ELj4ELj1ELj4ELj16ENS_18Kernel_traits_baseILj12288EffffjLj128EEEEEEEvNS_9BwdParamsE --------------------------
	.section	.text._ZN10layer_norm13ln_bwd_kernelINS_13Kernel_traitsIffffjLj12288ELj4ELj1ELj4ELj16ENS_18Kernel_traits_baseILj12288EffffjLj128EEEEEEEvNS_9BwdParamsE,"ax",@progbits
	.align	128
        .global         _ZN10layer_norm13ln_bwd_kernelINS_13Kernel_traitsIffffjLj12288ELj4ELj1ELj4ELj16ENS_18Kernel_traits_baseILj12288EffffjLj128EEEEEEEvNS_9BwdParamsE
        .type           _ZN10layer_norm13ln_bwd_kernelINS_13Kernel_traitsIffffjLj12288ELj4ELj1ELj4ELj16ENS_18Kernel_traits_baseILj12288EffffjLj128EEEEEEEvNS_9BwdParamsE,@function
        .size           _ZN10layer_norm13ln_bwd_kernelINS_13Kernel_traitsIffffjLj12288ELj4ELj1ELj4ELj16ENS_18Kernel_traits_baseILj12288EffffjLj128EEEEEEEvNS_9BwdParamsE,(.L_x_3116 - _ZN10layer_norm13ln_bwd_kernelINS_13Kernel_traitsIffffjLj12288ELj4ELj1ELj4ELj16ENS_18Kernel_traits_baseILj12288EffffjLj128EEEEEEEvNS_9BwdParamsE)
        .other          _ZN10layer_norm13ln_bwd_kernelINS_13Kernel_traitsIffffjLj12288ELj4ELj1ELj4ELj16ENS_18Kernel_traits_baseILj12288EffffjLj128EEEEEEEvNS_9BwdParamsE,@"STO_CUDA_ENTRY STV_DEFAULT"
_ZN10layer_norm13ln_bwd_kernelINS_13Kernel_traitsIffffjLj12288ELj4ELj1ELj4ELj16ENS_18Kernel_traits_baseILj12288EffffjLj128EEEEEEEvNS_9BwdParamsE:
.text._ZN10layer_norm13ln_bwd_kernelINS_13Kernel_traitsIffffjLj12288ELj4ELj1ELj4ELj16ENS_18Kernel_traits_baseILj12288EffffjLj128EEEEEEEvNS_9BwdParamsE:
        /* <DEDUP_REMOVED lines=90> */
.L_x_1662:
        /* <DEDUP_REMOVED lines=44> */
.L_x_1652:
[----:B------:R-:W1:Y:S01]  /*0860*/  S2R R121, SR_CTAID.X ;  /* 0x0000000000797919 */ /* 0x000e620000002500 */
[----:B------:R-:W2:Y:S08]  /*0870*/  LDC.64 R96, c[0x0][0x398] ;  /* 0x0000e600ff607b82 */ /* 0x000eb00000000a00 */
[----:B0-----:R-:W0:Y:S01]  /*0880*/  LDC.64 R52, c[0x0][0x3d8] ;  /* 0x0000f600ff347b82 */ /* 0x001e220000000a00 */
[----:B-1----:R-:W-:-:S04]  /*0890*/  SHF.L.U32 R120, R121, 0x7, RZ ;  /* 0x0000000779787819 */ /* 0x002fc800000006ff */
        /* <DEDUP_REMOVED lines=28> */
.L_x_1653:
        /* <DEDUP_REMOVED lines=122> */
.L_x_1654:
        /* <DEDUP_REMOVED lines=22> */
[----:B------:R-:W-:Y:S01]  /*1360*/  FADD.FTZ R99, RZ, R0 ;  /* 0x00000000ff637221 */ /* 0x000fe20000010000 */
[----:B------:R-:W-:Y:S01]  /*1370*/  FADD.FTZ R170, -R11, R95 ;  /* 0x0000005f0baa7221 */ /* 0x000fe20000010100 */
[----:B------:R-:W0:Y:S01]  /*1380*/  MUFU.RCP R180, R49 ;  /* 0x0000003100b47308 */ /* 0x000e220000001000 */
[----:B-1----:R-:W-:Y:S01]  /*1390*/  FMUL.FTZ R3, R3, R168 ;  /* 0x000000a803037220 */ /* 0x002fe20000410000 */
[----:B------:R-:W-:Y:S01]  /*13a0*/  FADD.FTZ R88, -R12, R88 ;  /* 0x000000580c587221 */ /* 0x000fe20000010100 */
[----:B------:R-:W-:Y:S01]  /*13b0*/  FADD.FTZ R176, -R6, R98 ;  /* 0x0000006206b07221 */ /* 0x000fe20000010100 */
[----:B------:R-:W-:Y:S01]  /*13c0*/  FADD.FTZ R161, -R14, R90 ;  /* 0x0000005a0ea17221 */ /* 0x000fe20000010100 */
[----:B------:R-:W-:Y:S01]  /*13d0*/  FFMA.FTZ R97, R0, R3, RZ ;  /* 0x0000000300617223 */ /* 0x000fe200000100ff */
[----:B------:R-:W-:Y:S01]  /*13e0*/  FMUL.FTZ R90, R60, R40 ;  /* 0x000000283c5a7220 */ /* 0x000fe20000410000 */
[----:B------:R-:W-:Y:S01]  /*13f0*/  FADD.FTZ R166, -R9, R93 ;  /* 0x0000005d09a67221 */ /* 0x000fe20000010100 */
[----:B------:R-:W1:Y:S01]  /*1400*/  MUFU.RCP R175, R40 ;  /* 0x0000002800af7308 */ /* 0x000e620000001000 */
[----:B--2---:R-:W-:Y:S01]  /*1410*/  FMUL.FTZ R85, R76, R171 ;  /* 0x000000ab4c557220 */ /* 0x004fe20000410000 */
[----:B------:R-:W-:Y:S01]  /*1420*/  FMUL.FTZ R76, R53, R49 ;  /* 0x00000031354c7220 */ /* 0x000fe20000410000 */
[----:B------:R-:W-:Y:S01]  /*1430*/  FADD.FTZ R167, -R10, R94 ;  /* 0x0000005e0aa77221 */ /* 0x000fe20000010100 */
[----:B------:R-:W-:Y:S01]  /*1440*/  FMUL.FTZ R94, R62, R42 ;  /* 0x0000002a3e5e7220 */ /* 0x000fe20000410000 */
[----:B------:R-:W-:Y:S01]  /*1450*/  FADD.FTZ R172, -R4, R96 ;  /* 0x0000006004ac7221 */ /* 0x000fe20000010100 */
[----:B------:R-:W-:-:S02]  /*1460*/  FMUL.FTZ R96, R63, R43 ;  /* 0x0000002b3f607220 */ /* 0x000fc40000410000 */
[----:B------:R-:W2:Y:S01]  /*1470*/  MUFU.RCP R173, R46 ;  /* 0x0000002e00ad7308 */ /* 0x000ea20000001000 */
[----:B0-----:R-:W-:Y:S01]  /*1480*/  FMUL.FTZ R79, R77, R180 ;  /* 0x000000b44d4f7220 */ /* 0x001fe20000410000 */
[----:B------:R-:W-:-:S06]  /*1490*/  FMUL.FTZ R77, R54, R50 ;  /* 0x00000032364d7220 */ /* 0x000fcc0000410000 */
[----:B------:R-:W0:Y:S01]  /*14a0*/  MUFU.RCP R163, R50 ;  /* 0x0000003200a37308 */ /* 0x000e220000001000 */
[----:B-1----:R-:W-:Y:S01]  /*14b0*/  FMUL.FTZ R91, R84, R175 ;  /* 0x000000af545b7220 */ /* 0x002fe20000410000 */
[----:B------:R-:W-:-:S06]  /*14c0*/  FADD.FTZ R84, R99, R76 ;  /* 0x0000004c63547221 */ /* 0x000fcc0000010000 */
[----:B------:R-:W1:Y:S01]  /*14d0*/  MUFU.RCP R169, R44 ;  /* 0x0000002c00a97308 */ /* 0x000e620000001000 */
[----:B--2---:R-:W-:Y:S01]  /*14e0*/  FMUL.FTZ R87, R82, R173 ;  /* 0x000000ad52577220 */ /* 0x004fe20000410000 */
[----:B------:R-:W-:-:S06]  /*14f0*/  FFMA.FTZ R82, R76, R79, R97 ;  /* 0x0000004f4c527223 */ /* 0x000fcc0000010061 */
[----:B------:R-:W2:Y:S01]  /*1500*/  MUFU.RCP R182, R47 ;  /* 0x0000002f00b67308 */ /* 0x000ea20000001000 */
[----:B0-----:R-:W-:-:S04]  /*1510*/  FMUL.FTZ R78, R78, R163 ;  /* 0x000000a34e4e7220 */ /* 0x001fc80000410000 */
[----:B------:R-:W-:Y:S01]  /*1520*/  FFMA.FTZ R97, R77, R78, R82 ;  /* 0x0000004e4d617223 */ /* 0x000fe20000010052 */
[----:B------:R-:W-:Y:S02]  /*1530*/  FMUL.FTZ R82, R56, R44 ;  /* 0x0000002c38527220 */ /* 0x000fe40000410000 */
[----:B------:R-:W0:Y:S01]  /*1540*/  MUFU.RCP R179, R42 ;  /* 0x0000002a00b37308 */ /* 0x000e220000001000 */
[----:B-1----:R-:W-:Y:S01]  /*1550*/  FMUL.FTZ R83, R80, R169 ;  /* 0x000000a950537220 */ /* 0x002fe20000410000 */
[----:B------:R-:W-:-:S04]  /*1560*/  FMUL.FTZ R80, R55, R51 ;  /* 0x0000003337507220 */ /* 0x000fc80000410000 */
[----:B------:R-:W-:Y:S02]  /*1570*/  FFMA.FTZ R97, R80, R81, R97 ;  /* 0x0000005150617223 */ /* 0x000fe40000010061 */
[----:B------:R-:W1:Y:S01]  /*1580*/  MUFU.RCP R184, R43 ;  /* 0x0000002b00b87308 */ /* 0x000e620000001000 */
[----:B--2---:R-:W-:Y:S01]  /*1590*/  FMUL.FTZ R89, R157, R182 ;  /* 0x000000b69d597220 */ /* 0x004fe20000410000 */
[----:B------:R-:W-:Y:S01]  /*15a0*/  FADD.FTZ R157, R84, R77 ;  /* 0x0000004d549d7221 */ /* 0x000fe20000010000 */
[----:B------:R-:W-:Y:S01]  /*15b0*/  FMUL.FTZ R84, R57, R45 ;  /* 0x0000002d39547220 */ /* 0x000fe20000410000 */
[----:B------:R-:W-:Y:S02]  /*15c0*/  FFMA.FTZ R97, R82, R83, R97 ;  /* 0x0000005352617223 */ /* 0x000fe40000010061 */
[----:B------:R-:W-:Y:S02]  /*15d0*/  FADD.FTZ R157, R157, R80 ;  /* 0x000000509d9d7221 */ /* 0x000fe40000010000 */
[----:B------:R-:W2:Y:S01]  /*15e0*/  MUFU.RCP R181, R36 ;  /* 0x0000002400b57308 */ /* 0x000ea20000001000 */
[----:B0-----:R-:W-:Y:S01]  /*15f0*/  FMUL.FTZ R95, R86, R179 ;  /* 0x000000b3565f7220 */ /* 0x001fe20000410000 */
[----:B------:R-:W-:Y:S01]  /*1600*/  FADD.FTZ R157, R157, R82 ;  /* 0x000000529d9d7221 */ /* 0x000fe20000010000 */
[----:B------:R-:W-:Y:S01]  /*1610*/  FMUL.FTZ R86, R58, R46 ;  /* 0x0000002e3a567220 */ /* 0x000fe20000410000 */
[----:B------:R-:W-:-:S04]  /*1620*/  FFMA.FTZ R97, R84, R85, R97 ;  /* 0x0000005554617223 */ /* 0x000fc80000010061 */
        /* <DEDUP_REMOVED lines=13> */
[----:B------:R-:W-:-:S05]  /*1700*/  FFMA.FTZ R97, R90, R91, R97 ;  /* 0x0000005b5a617223 */ /* 0x000fca0000010061 */
[----:B------:R-:W0:Y:S01]  /*1710*/  MUFU.RCP R163, R39 ;  /* 0x0000002700a37308 */ /* 0x000e220000001000 */
[----:B-1----:R-:W-:Y:S01]  /*1720*/  FMUL.FTZ R160, R161, R92 ;  /* 0x0000005ca1a07220 */ /* 0x002fe20000410000 */
[----:B------:R-:W-:-:S04]  /*1730*/  FMUL.FTZ R92, R61, R41 ;  /* 0x000000293d5c7220 */ /* 0x000fc80000410000 */
[----:B------:R-:W-:Y:S02]  /*1740*/  FADD.FTZ R159, R159, R92 ;  /* 0x0000005c9f9f7221 */ /* 0x000fe40000010000 */
[----:B------:R-:W1:Y:S01]  /*1750*/  MUFU.RCP R165, R32 ;  /* 0x0000002000a57308 */ /* 0x000e620000001000 */
[----:B--2---:R-:W-:Y:S01]  /*1760*/  FMUL.FTZ R93, R158, R177 ;  /* 0x000000b19e5d7220 */ /* 0x004fe20000410000 */
[----:B------:R-:W-:-:S03]  /*1770*/  FMUL.FTZ R158, R65, R37 ;  /* 0x00000025419e7220 */ /* 0x000fc60000410000 */
[----:B------:R-:W-:-:S03]  /*1780*/  FFMA.FTZ R97, R92, R93, R97 ;  /* 0x0000005d5c617223 */ /* 0x000fc60000010061 */
[----:B------:R-:W2:Y:S01]  /*1790*/  MUFU.RCP R169, R33 ;  /* 0x0000002100a97308 */ /* 0x000ea20000001000 */
[----:B0-----:R-:W-:Y:S01]  /*17a0*/  FMUL.FTZ R161, R162, R163 ;  /* 0x000000a3a2a17220 */ /* 0x001fe20000410000 */
[----:B------:R-:W-:Y:S01]  /*17b0*/  FADD.FTZ R163, R159, R94 ;  /* 0x0000005e9fa37221 */ /* 0x000fe20000010000 */
[----:B------:R-:W-:Y:S01]  /*17c0*/  FFMA.FTZ R159, R94, R95, R97 ;  /* 0x0000005f5e9f7223 */ /* 0x000fe20000010061 */
[----:B------:R-:W-:Y:S02]  /*17d0*/  FMUL.FTZ R97, R64, R36 ;  /* 0x0000002440617220 */ /* 0x000fe40000410000 */
        /* <DEDUP_REMOVED lines=50> */
.L_x_1655:
        /* <DEDUP_REMOVED lines=41> */
[----:B--2---:R-:W-:Y:S01]  /*1d90*/  LOP3.LUT P2, R57, R72, 0x1f, RZ, 0xc0, !PT ;  /* 0x0000001f48397812 */ /* 0x004fe2000784c0ff */
        /* <DEDUP_REMOVED lines=14> */
[----:B------:R-:W-:Y:S01]  /*1e80*/  ISETP.GT.U32.AND P0, PT, R57, 0x3, PT ;  /* 0x000000033900780c */ /* 0x000fe20003f04070 */
[----:B-1----:R-:W-:Y:S01]  /*1e90*/  FADD.FTZ R183, R182, R183 ;  /* 0x000000b7b6b77221 */ /* 0x002fe20000010000 */
[----:B------:R-:W0:Y:S01]  /*1ea0*/  SHFL.DOWN PT, R185, R184, 0x4, 0x1f ;  /* 0x08801f00b8b97f89 */ /* 0x000e2200000e0000 */
[----:B------:R-:W-:Y:S01]  /*1eb0*/  FFMA.FTZ R101, R78, R54, R101 ;  /* 0x000000364e657223 */ /* 0x000fe20000010065 */
[----:B------:R-:W-:Y:S01]  /*1ec0*/  ISETP.NE.AND P3, PT, R72, RZ, PT ;  /* 0x000000ff4800720c */ /* 0x000fe20003f65270 */
[----:B------:R-:W-:Y:S01]  /*1ed0*/  FADD.FTZ R127, R54, R127 ;  /* 0x0000007f367f7221 */ /* 0x000fe20000010000 */
[----:B------:R-:W1:Y:S01]  /*1ee0*/  SHFL.DOWN PT, R186, R183, 0x4, 0x1f ;  /* 0x08801f00b7ba7f89 */ /* 0x000e6200000e0000 */
        /* <DEDUP_REMOVED lines=20> */
.L_x_1657:
[----:B------:R-:W-:Y:S05]  /*2030*/  BSYNC.RECONVERGENT B0 ;  /* 0x0000000000007941 */ /* 0x000fea0003800200 */
.L_x_1656:
        /* <DEDUP_REMOVED lines=22> */
.L_x_1659:
[----:B------:R-:W-:Y:S05]  /*21a0*/  BSYNC.RECONVERGENT B0 ;  /* 0x0000000000007941 */ /* 0x000fea0003800200 */
.L_x_1658:
        /* <DEDUP_REMOVED lines=32> */
.L_x_1661:
[----:B0-----:R-:W2:Y:S04]  /*23b0*/  LDG.E.STRONG.GPU R54, desc[UR4][R52.64] ;  /* 0x0000000434367981 */ /* 0x001ea8000c1ef900 */
[----:B--2---:R-:W-:Y:S01]  /*23c0*/  CCTL.IVALL ;  /* 0x00000000ff00798f */ /* 0x004fe20002000000 */
[----:B------:R-:W-:Y:S05]  /*23d0*/  YIELD ;  /* 0x0000000000007946 */ /* 0x000fea0003800000 */
[----:B------:R-:W-:-:S13]  /*23e0*/  ISETP.NE.AND P2, PT, R54, R61, PT ;  /* 0x0000003d3600720c */ /* 0x000fda0003f45270 */
[----:B------:R-:W-:Y:S05]  /*23f0*/  @P2 BRA `(.L_x_1661) ;  /* 0xfffffffc00ec2947 */ /* 0x000fea000383ffff */
.L_x_1660:
        /* <DEDUP_REMOVED lines=179> */
.L_x_1651:
        /* <DEDUP_REMOVED lines=31> */
.L_x_1663:
        /* <DEDUP_REMOVED lines=14> */
.L_x_3116:


//--------------------- .text._ZN10layer_norm22ln_bwd_finalize_kernelINS_22Kernel_traits_finalizeILj10240E13__nv_bfloat16fS2_fjLj1024ELj4ENS_18Kernel_traits_baseILj10240ES2_fS2_fjLj1024EEEEEEEvNS_9BwdParamsE --------------------------
	.section	.text._ZN10layer_norm22ln_bwd_finalize_kernelINS_22Kernel_traits_finalizeILj10240E13__nv_bfloat16fS2_fjLj1024ELj4ENS_18Kernel_traits_baseILj10240ES2_fS2_fjLj1024EEEEEEEvNS_9BwdParamsE,"ax",@progbits
	.align	128
        .global         _ZN10layer_norm22ln_bwd_finalize_kernelINS_22Kernel_traits_finalizeILj10240E13__nv_bfloat16fS2_fjLj1024ELj4ENS_18Kernel_traits_baseILj10240ES2_fS2_fjLj1024EEEEEEEvNS_9BwdParamsE
        .type           _ZN10layer_norm22ln_bwd_finalize_kernelINS_22Kernel_traits_finalizeILj10240E13__nv_bfloat16fS2_fjLj1024ELj4ENS_18Kernel_traits_baseILj10240ES2_fS2_fjLj1024EEEEEEEvNS_9BwdParamsE,@function
        .size           _ZN10layer_norm22ln_bwd_finalize_kernelINS_22Kernel_traits_finalizeILj10240E13__nv_bfloat16fS2_fjLj1024ELj4ENS_18Kernel_traits_baseILj10240ES2_fS2_fjLj1024EEEEEEEvNS_9BwdParamsE,(.L_x_3117 - _ZN10layer_norm22ln_bwd_finalize_kernelINS_22Kernel_traits_finalizeILj10240E13__nv_bfloat16fS2_fjLj1024ELj4ENS_18Kernel_traits_baseILj10240ES2_fS2_fjLj1024EEEEEEEvNS_9BwdParamsE)
        .other          _ZN10layer_norm22ln_bwd_finalize_kernelINS_22Kernel_traits_finalizeILj10240E13__nv_bfloat16fS2_fjLj1024ELj4ENS_18Kernel_traits_baseILj10240ES2_fS2_fjLj1024EEEEEEEvNS_9BwdParamsE,@"STO_CUDA_ENTRY STV_DEFAULT"
_ZN10layer_norm22ln_bwd_finalize_kernelINS_22Kernel_traits_finalizeILj10240E13__nv_bfloat16fS2_fjLj1024ELj4ENS_18Kernel_traits_baseILj10240ES2_fS2_fjLj1024EEEEEEEvNS_9BwdParamsE:
.text._ZN10layer_norm22ln_bwd_finalize_kernelINS_22Kernel_traits_finalizeILj10240E13__nv_bfloat16fS2_fjLj1024ELj4ENS_18Kernel_traits_baseILj10240ES2_fS2_fjLj1024EEEEEEEvNS_9BwdParamsE:
        /* <DEDUP_REMOVED lines=37> */
.L_x_1668:
        /* <DEDUP_REMOVED lines=118> */
.L_x_1667:
[----:B------:R-:W-:Y:S05]  /*09b0*/  BSYNC.RECONVERGENT B1 ;  /* 0x0000000000017941 */ /* 0x000fea0003800200 */
.L_x_1666:
        /* <DEDUP_REMOVED lines=65> */
.L_x_1670:
[----:B------:R-:W-:Y:S05]  /*0dd0*/  BSYNC.RECONVERGENT B1 ;  /* 0x0000000000017941 */ /* 0x000fea0003800200 */
.L_x_1669:
        /* <DEDUP_REMOVED lines=37> */
.L_x_1672:
[----:B------:R-:W-:Y:S05]  /*1030*/  BSYNC.RECONVERGENT B1 ;  /* 0x0000000000017941 */ /* 0x000fea0003800200 */
.L_x_1671:
[----:B------:R-:W-:Y:S05]  /*1040*/  @!P1 BRA `(.L_x_1665) ;  /* 0x00000000003c9947 */ /* 0x000fea0003800000 */
[----:B------:R-:W0:Y:S01]  /*1050*/  LDC.64 R6, c[0x0][0x3e0] ;  /* 0x0000f800ff067b82 */ /* 0x000e220000000a00 */
[----:B------:R-:W-:Y:S01]  /*1060*/  IMAD R2, R15, 0x2800, R11 ;  /* 0x000028000f027824 */ /* 0x000fe200078e020b */
[----:B------:R-:W-:-:S04]  /*1070*/  IADD3 R24, PT, PT, -R24, RZ, RZ ;  /* 0x000000ff18187210 */ /* 0x000fc80007ffe1ff */
[----:B------:R-:W-:Y:S02]  /*1080*/  IADD3 R11, PT, PT, R13, R2, RZ ;  /* 0x000000020d0b7210 */ /* 0x000fe40007ffe0ff */
[----:B------:R-:W1:Y:S05]  /*1090*/  LDC.64 R8, c[0x0][0x3e8] ;  /* 0x0000fa00ff087b82 */ /* 0x000e6a0000000a00 */
.L_x_1673:
        /* <DEDUP_REMOVED lines=10> */
.L_x_1665:
[----:B------:R-:W-:Y:S05]  /*1140*/  BSYNC.RECONVERGENT B0 ;  /* 0x0000000000007941 */ /* 0x000fea0003800200 */
.L_x_1664:
        /* <DEDUP_REMOVED lines=55> */
.L_x_1674:
        /* <DEDUP_REMOVED lines=12> */
.L_x_3117:


//--------------------- .text._ZN10layer_norm13ln_bwd_kernelINS_13Kernel_traitsI13__nv_bfloat16fS2_fjLj10240ELj2ELj1ELj4ELj16ENS_18Kernel_traits_baseILj10240ES2_fS2_fjLj128EEEEEEEvNS_9BwdParamsE --------------------------
	.section	.text._ZN10layer_norm13ln_bwd_kernelINS_13Kernel_traitsI13__nv_bfloat16fS2_fjLj10240ELj2ELj1ELj4ELj16ENS_18Kernel_traits_baseILj10240ES2_fS2_fjLj128EEEEEEEvNS_9BwdParamsE,"ax",@progbits
	.align	128
        .global         _ZN10layer_norm13ln_bwd_kernelINS_13Kernel_traitsI13__nv_bfloat16fS2_fjLj10240ELj2ELj1ELj4ELj16ENS_18Kernel_traits_baseILj10240ES2_fS2_fjLj128EEEEEEEvNS_9BwdParamsE
        .type           _ZN10layer_norm13ln_bwd_kernelINS_13Kernel_traitsI13__nv_bfloat16fS2_fjLj10240ELj2ELj1ELj4ELj16ENS_18Kernel_traits_baseILj10240ES2_fS2_fjLj128EEEEEEEvNS_9BwdParamsE,@function
        .size           _ZN10layer_norm13ln_bwd_kernelINS_13Kernel_traitsI13__nv_bfloat16fS2_fjLj10240ELj2ELj1ELj4ELj16ENS_18Kernel_traits_baseILj10240ES2_fS2_fjLj128EEEEEEEvNS_9BwdParamsE,(.L_x_3118 - _ZN10layer_norm13ln_bwd_kernelINS_13Kernel_traitsI13__nv_bfloat16fS2_fjLj10240ELj2ELj1ELj4ELj16ENS_18Kernel_traits_baseILj10240ES2_fS2_fjLj128EEEEEEEvNS_9BwdParamsE)
        .other          _ZN10layer_norm13ln_bwd_kernelINS_13Kernel_traitsI13__nv_bfloat16fS2_fjLj10240ELj2ELj1ELj4ELj16ENS_18Kernel_traits_baseILj10240ES2_fS2_fjLj128EEEEEEEvNS_9BwdParamsE,@"STO_CUDA_ENTRY STV_DEFAULT"
_ZN10layer_norm13ln_bwd_kernelINS_13Kernel_traitsI13__nv_bfloat16fS2_fjLj10240ELj2ELj1ELj4ELj16ENS_18Kernel_traits_baseILj10240ES2_fS2_fjLj128EEEEEEEvNS_9BwdParamsE:
.text._ZN10layer_norm13ln_bwd_kernelINS_13Kernel_traitsI13__nv_bfloat16fS2_fjLj10240ELj2ELj1ELj4ELj16ENS_18Kernel_traits_baseILj10240ES2_fS2_fjLj128EEEEEEEvNS_9BwdParamsE:
        /* <DEDUP_REMOVED lines=39> */
.L_x_1675:
        /* <DEDUP_REMOVED lines=12> */
.L_x_1676:
        /* <DEDUP_REMOVED lines=160> */
.L_x_1688:
        /* <DEDUP_REMOVED lines=64> */
.L_x_1678:
        /* <DEDUP_REMOVED lines=49> */
.L_x_1679:
        /* <DEDUP_REMOVED lines=383> */
.L_x_1680:
        /* <DEDUP_REMOVED lines=442> */
.L_x_1681:
        /* <DEDUP_REMOVED lines=244> */
.L_x_1683:
[----:B------:R-:W-:Y:S05]  /*5710*/  BSYNC.RECONVERGENT B0 ;  /* 0x0000000000007941 */ /* 0x000fea0003800200 */
.L_x_1682:
        /* <DEDUP_REMOVED lines=22> */
.L_x_1685:
[----:B------:R-:W-:Y:S05]  /*5880*/  BSYNC.RECONVERGENT B0 ;  /* 0x0000000000007941 */ /* 0x000fea0003800200 */
.L_x_1684:
        /* <DEDUP_REMOVED lines=17> */
[----:B------:R-:W-:Y:S02]  /*59a0*/  SHF.R.U32.HI R59, RZ, 0x1, R3 ;  /* 0x00000001ff3b7819 */ /* 0x000fe40000011603 */
[----:B------:R-:W-:Y:S02]  /*59b0*/  IADD3.X R57, PT, PT, RZ, R57, RZ, P2, !PT ;  /* 0x00000039ff397210 */ /* 0x000fe400017fe4ff */
[----:B------:R-:W-:-:S03]  /*59c0*/  IADD3 R59, P2, PT, R59, R58, RZ ;  /* 0x0000003a3b3b7210 */ /* 0x000fc60007f5e0ff */
        /* <DEDUP_REMOVED lines=13> */
.L_x_1687:
[----:B------:R-:W2:Y:S04]  /*5aa0*/  LDG.E.STRONG.GPU R58, desc[UR4][R56.64] ;  /* 0x00000004383a7981 */ /* 0x000ea8000c1ef900 */
[----:B--2---:R-:W-:Y:S01]  /*5ab0*/  CCTL.IVALL ;  /* 0x00000000ff00798f */ /* 0x004fe20002000000 */
[----:B------:R-:W-:Y:S05]  /*5ac0*/  YIELD ;  /* 0x0000000000007946 */ /* 0x000fea0003800000 */
[----:B------:R-:W-:-:S13]  /*5ad0*/  ISETP.NE.AND P2, PT, R58, R61, PT ;  /* 0x0000003d3a00720c */ /* 0x000fda0003f45270 */
[----:B------:R-:W-:Y:S05]  /*5ae0*/  @P2 BRA `(.L_x_1687) ;  /* 0xfffffffc00ec2947 */ /* 0x000fea000383ffff */
.L_x_1686:
        /* <DEDUP_REMOVED lines=45> */
[----:B------:R-:W-:Y:S01]  /*5dc0*/  FMUL.FTZ R57, R57, 9.7656251455191522837e-05 ;  /* 0x38cccccd39397820 */ /* 0x000fe20000410000 */
[----:B------:R-:W-:-:S04]  /*5dd0*/  FMUL.FTZ R56, R56, 9.7656251455191522837e-05 ;  /* 0x38cccccd38387820 */ /* 0x000fc80000410000 */
        /* <DEDUP_REMOVED lines=219> */
.L_x_1677:
        /* <DEDUP_REMOVED lines=51> */
.L_x_1689:
        /* <DEDUP_REMOVED lines=12> */
.L_x_3118:


//--------------------- .text._ZN10layer_norm22ln_bwd_finalize_kernelINS_22Kernel_traits_finalizeILj10240E13__nv_bfloat16S2_S2_fjLj1024ELj4ENS_18Kernel_traits_baseILj10240ES2_S2_S2_fjLj1024EEEEEEEvNS_9BwdParamsE --------------------------
	.section	.text._ZN10layer_norm22ln_bwd_finalize_kernelINS_22Kernel_traits_finalizeILj10240E13__nv_bfloat16S2_S2_fjLj1024ELj4ENS_18Kernel_traits_baseILj10240ES2_S2_S2_fjLj1024EEEEEEEvNS_9BwdParamsE,"ax",@progbits
	.align	128
        .global         _ZN10layer_norm22ln_bwd_finalize_kernelINS_22Kernel_traits_finalizeILj10240E13__nv_bfloat16S2_S2_fjLj1024ELj4ENS_18Kernel_traits_baseILj10240ES2_S2_S2_fjLj1024EEEEEEEvNS_9BwdParamsE
        .type           _ZN10layer_norm22ln_bwd_finalize_kernelINS_22Kernel_traits_finalizeILj10240E13__nv_bfloat16S2_S2_fjLj1024ELj4ENS_18Kernel_traits_baseILj10240ES2_S2_S2_fjLj1024EEEEEEEvNS_9BwdParamsE,@function
        .size           _ZN10layer_norm22ln_bwd_finalize_kernelINS_22Kernel_traits_finalizeILj10240E13__nv_bfloat16S2_S2_fjLj1024ELj4ENS_18Kernel_traits_baseILj10240ES2_S2_S2_fjLj1024EEEEEEEvNS_9BwdParamsE,(.L_x_3119 - _ZN10layer_norm22ln_bwd_finalize_kernelINS_22Kernel_traits_finalizeILj10240E13__nv_bfloat16S2_S2_fjLj1024ELj4ENS_18Kernel_traits_baseILj10240ES2_S2_S2_fjLj1024EEEEEEEvNS_9BwdParamsE)
        .other          _ZN10layer_norm22ln_bwd_finalize_kernelINS_22Kernel_traits_finalizeILj10240E13__nv_bfloat16S2_S2_fjLj1024ELj4ENS_18Kernel_traits_baseILj10240ES2_S2_S2_fjLj1024EEEEEEEvNS_9BwdParamsE,@"STO_CUDA_ENTRY STV_DEFAULT"
_ZN10layer_norm22ln_bwd_finalize_kernelINS_22Kernel_traits_finalizeILj10240E13__nv_bfloat16S2_S2_fjLj1024ELj4ENS_18Kernel_traits_baseILj10240ES2_S2_S2_fjLj1024EEEEEEEvNS_9BwdParamsE:
.text._ZN10layer_norm22ln_bwd_finalize_kernelINS_22Kernel_traits_finalizeILj10240E13__nv_bfloat16S2_S2_fjLj1024ELj4ENS_18Kernel_traits_baseILj10240ES2_S2_S2_fjLj1024EEEEEEEvNS_9BwdParamsE:
        /* <DEDUP_REMOVED lines=37> */
.L_x_1694:
        /* <DEDUP_REMOVED lines=118> */
.L_x_1693:
[----:B------:R-:W-:Y:S05]  /*09b0*/  BSYNC.RECONVERGENT B1 ;  /* 0x0000000000017941 */ /* 0x000fea0003800200 */
.L_x_1692:
        /* <DEDUP_REMOVED lines=65> */
.L_x_1696:
[----:B------:R-:W-:Y:S05]  /*0dd0*/  BSYNC.RECONVERGENT B1 ;  /* 0x0000000000017941 */ /* 0x000fea0003800200 */
.L_x_1695:
        /* <DEDUP_REMOVED lines=37> */
.L_x_1698:
[----:B------:R-:W-:Y:S05]  /*1030*/  BSYNC.RECONVERGENT B1 ;  /* 0x0000000000017941 */ /* 0x000fea0003800200 */
.L_x_1697:
[----:B------:R-:W-:Y:S05]  /*1040*/  @!P1 BRA `(.L_x_1691) ;  /* 0x00000000003c9947 */ /* 0x000fea0003800000 */
[----:B------:R-:W0:Y:S01]  /*1050*/  LDC.64 R6, c[0x0][0x3e0] ;  /* 0x0000f800ff067b82 */ /* 0x000e220000000a00 */
[----:B------:R-:W-:Y:S01]  /*1060*/  IMAD R2, R15, 0x2800, R11 ;  /* 0x000028000f027824 */ /* 0x000fe200078e020b */
[----:B------:R-:W-:-:S04]  /*1070*/  IADD3 R24, PT, PT, -R24, RZ, RZ ;  /* 0x000000ff18187210 */ /* 0x000fc80007ffe1ff */
[----:B------:R-:W-:Y:S02]  /*1080*/  IADD3 R11, PT, PT, R13, R2, RZ ;  /* 0x000000020d0b7210 */ /* 0x000fe40007ffe0ff */
[----:B------:R-:W1:Y:S05]  /*1090*/  LDC.64 R8, c[0x0][0x3e8] ;  /* 0x0000fa00ff087b82 */ /* 0x000e6a0000000a00 */
.L_x_1699:
        /* <DEDUP_REMOVED lines=10> */
.L_x_1691:
[----:B------:R-:W-:Y:S05]  /*1140*/  BSYNC.RECONVERGENT B0 ;  /* 0x0000000000007941 */ /* 0x000fea0003800200 */
.L_x_1690:
        /* <DEDUP_REMOVED lines=55> */
.L_x_1700:
        /* <DEDUP_REMOVED lines=12> */
.L_x_3119:


//--------------------- .text._ZN10layer_norm13ln_bwd_kernelINS_13Kernel_traitsI13__nv_bfloat16S2_S2_fjLj10240ELj2ELj1ELj4ELj16ENS_18Kernel_traits_baseILj10240ES2_S2_S2_fjLj128EEEEEEEvNS_9BwdParamsE --------------------------
	.section	.text._ZN10layer_norm13ln_bwd_kernelINS_13Kernel_traitsI13__nv_bfloat16S2_S2_fjLj10240ELj2ELj1ELj4ELj16ENS_18Kernel_traits_baseILj10240ES2_S2_S2_fjLj128EEEEEEEvNS_9BwdParamsE,"ax",@progbits
	.align	128
        .global         _ZN10layer_norm13ln_bwd_kernelINS_13Kernel_traitsI13__nv_bfloat16S2_S2_fjLj10240ELj2ELj1ELj4ELj16ENS_18Kernel_traits_baseILj10240ES2_S2_S2_fjLj128EEEEEEEvNS_9BwdParamsE
        .type           _ZN10layer_norm13ln_bwd_kernelINS_13Kernel_traitsI13__nv_bfloat16S2_S2_fjLj10240ELj2ELj1ELj4ELj16ENS_18Kernel_traits_baseILj10240ES2_S2_S2_fjLj128EEEEEEEvNS_9BwdParamsE,@function
        .size           _ZN10layer_norm13ln_bwd_kernelINS_13Kernel_traitsI13__nv_bfloat16S2_S2_fjLj10240ELj2ELj1ELj4ELj16ENS_18Kernel_traits_baseILj10240ES2_S2_S2_fjLj128EEEEEEEvNS_9BwdParamsE,(.L_x_3120 - _ZN10layer_norm13ln_bwd_kernelINS_13Kernel_traitsI13__nv_bfloat16S2_S2_fjLj10240ELj2ELj1ELj4ELj16ENS_18Kernel_traits_baseILj10240ES2_S2_S2_fjLj128EEEEEEEvNS_9BwdParamsE)
        .other          _ZN10layer_norm13ln_bwd_kernelINS_13Kernel_traitsI13__nv_bfloat16S2_S2_fjLj10240ELj2ELj1ELj4ELj16ENS_18Kernel_traits_baseILj10240ES2_S2_S2_fjLj128EEEEEEEvNS_9BwdParamsE,@"STO_CUDA_ENTRY STV_DEFAULT"
_ZN10layer_norm13ln_bwd_kernelINS_13Kernel_traitsI13__nv_bfloat16S2_S2_fjLj10240ELj2ELj1ELj4ELj16ENS_18Kernel_traits_baseILj10240ES2_S2_S2_fjLj128EEEEEEEvNS_9BwdParamsE:
.text._ZN10layer_norm13ln_bwd_kernelINS_13Kernel_traitsI13__nv_bfloat16S2_S2_fjLj10240ELj2ELj1ELj4ELj16ENS_18Kernel_traits_baseILj10240ES2_S2_S2_fjLj128EEEEEEEvNS_9BwdParamsE:
        /* <DEDUP_REMOVED lines=202> */
.L_x_1712:
        /* <DEDUP_REMOVED lines=51> */
.L_x_1702:
        /* <DEDUP_REMOVED lines=26> */
.L_x_1703:
        /* <DEDUP_REMOVED lines=403> */
.L_x_1704:
        /* <DEDUP_REMOVED lines=461> */
.L_x_1705:
        /* <DEDUP_REMOVED lines=170> */
.L_x_1707:
[----:B------:R-:W-:Y:S05]  /*5210*/  BSYNC.RECONVERGENT B0 ;  /* 0x0000000000007941 */ /* 0x000fea0003800200 */
.L_x_1706:
        /* <DEDUP_REMOVED lines=21> */
.L_x_1709:
[----:B------:R-:W-:Y:S05]  /*5370*/  BSYNC.RECONVERGENT B0 ;  /* 0x0000000000007941 */ /* 0x000fea0003800200 */
.L_x_1708:
        /* <DEDUP_REMOVED lines=60> */
[----:B------:R-:W-:-:S03]  /*5740*/  USHF.R.U32.HI UR7, URZ, 0x1, UR8 ;  /* 0x00000001ff077899 */ /* 0x000fc60008011608 */
[----:B------:R-:W-:Y:S02]  /*5750*/  IADD3.X R104, PT, PT, RZ, RZ, RZ, P2, !PT ;  /* 0x000000ffff687210 */ /* 0x000fe400017fe4ff */
[----:B0-----:R-:W-:-:S04]  /*5760*/  LEA R88, P3, R100, R88, 0x3 ;  /* 0x0000005864587211 */ /* 0x001fc800078618ff */
[----:B------:R-:W-:Y:S01]  /*5770*/  IADD3 R88, P2, PT, R88, UR5, RZ ;  /* 0x0000000558587c10 */ /* 0x000fe2000ff5e0ff */
[----:B------:R-:W-:Y:S01]  /*5780*/  ULOP3.LUT UR5, UR4, 0x1, URZ, 0xc0, !UPT ;  /* 0x0000000104057892 */ /* 0x000fe2000f8ec0ff */
[----:B------:R-:W-:-:S04]  /*5790*/  LEA.HI.X R89, R100, R89, R104, 0x3, P3 ;  /* 0x0000005964597211 */ /* 0x000fc800018f1c68 */
[----:B------:R-:W-:Y:S02]  /*57a0*/  IADD3.X R89, PT, PT, RZ, R89, RZ, P2, !PT ;  /* 0x00000059ff597210 */ /* 0x000fe400017fe4ff */
[----:B------:R-:W-:Y:S01]  /*57b0*/  IADD3 R100, PT, PT, RZ, -UR5, RZ ;  /* 0x80000005ff647c10 */ /* 0x000fe2000fffe0ff */
[----:B------:R-:W-:Y:S02]  /*57c0*/  UMOV UR5, 0xffffffff ;  /* 0xffffffff00057882 */ /* 0x000fe40000000000 */
[----:B------:R1:W-:Y:S01]  /*57d0*/  STG.E.64 desc[UR12][R88.64], R90 ;  /* 0x0000005a58007986 */ /* 0x0003e2000c101b0c */
[----:B------:R-:W-:Y:S01]  /*57e0*/  LOP3.LUT R100, R100, UR9, RZ, 0xc0, !PT ;  /* 0x0000000964647c12 */ /* 0x000fe2000f8ec0ff */
[----:B------:R-:W-:-:S03]  /*57f0*/  USEL UR5, UR5, 0x1, UP0 ;  /* 0x0000000105057887 */ /* 0x000fc60008000000 */
[----:B------:R-:W-:-:S04]  /*5800*/  IADD3 R104, P2, PT, R100, UR7, RZ ;  /* 0x0000000764687c10 */ /* 0x000fc8000ff5e0ff */
[----:B------:R-:W-:Y:S02]  /*5810*/  LEA.HI.X.SX32 R105, R100, RZ, 0x1, P2 ;  /* 0x000000ff64697211 */ /* 0x000fe400010f0eff */
[----:B-1----:R-:W-:-:S04]  /*5820*/  LEA R88, P2, R104, UR14, 0x2 ;  /* 0x0000000e68587c11 */ /* 0x002fc8000f8410ff */
        /* <DEDUP_REMOVED lines=9> */
.L_x_1711:
[----:B------:R-:W2:Y:S04]  /*58c0*/  LDG.E.STRONG.GPU R90, desc[UR12][R88.64] ;  /* 0x0000000c585a7981 */ /* 0x000ea8000c1ef900 */
[----:B--2---:R-:W-:Y:S01]  /*58d0*/  CCTL.IVALL ;  /* 0x00000000ff00798f */ /* 0x004fe20002000000 */
[----:B------:R-:W-:Y:S05]  /*58e0*/  YIELD ;  /* 0x0000000000007946 */ /* 0x000fea0003800000 */
[----:B------:R-:W-:-:S13]  /*58f0*/  ISETP.NE.AND P2, PT, R90, R91, PT ;  /* 0x0000005b5a00720c */ /* 0x000fda0003f45270 */
[----:B------:R-:W-:Y:S05]  /*5900*/  @P2 BRA `(.L_x_1711) ;  /* 0xfffffffc00ec2947 */ /* 0x000fea000383ffff */
.L_x_1710:
        /* <DEDUP_REMOVED lines=284> */
.L_x_1701:
        /* <DEDUP_REMOVED lines=40> */
.L_x_1713:
        /* <DEDUP_REMOVED lines=11> */
.L_x_3120:


//--------------------- .text._ZN10layer_norm22ln_bwd_finalize_kernelINS_22Kernel_traits_finalizeILj10240E6__halffS2_fjLj1024ELj4ENS_18Kernel_traits_baseILj10240ES2_fS2_fjLj1024EEEEEEEvNS_9BwdParamsE --------------------------
	.section	.text._ZN10layer_norm22ln_bwd_finalize_kernelINS_22Kernel_traits_finalizeILj10240E6__halffS2_fjLj1024ELj4ENS_18Kernel_traits_baseILj10240ES2_fS2_fjLj1024EEEEEEEvNS_9BwdParamsE,"ax",@progbits
	.align	128
        .global         _ZN10layer_norm22ln_bwd_finalize_kernelINS_22Kernel_traits_finalizeILj10240E6__halffS2_fjLj1024ELj4ENS_18Kernel_traits_baseILj10240ES2_fS2_fjLj1024EEEEEEEvNS_9BwdParamsE
        .type           _ZN10layer_norm22ln_bwd_finalize_kernelINS_22Kernel_traits_finalizeILj10240E6__halffS2_fjLj1024ELj4ENS_18Kernel_traits_baseILj10240ES2_fS2_fjLj1024EEEEEEEvNS_9BwdParamsE,@function
        .size           _ZN10layer_norm22ln_bwd_finalize_kernelINS_22Kernel_traits_finalizeILj10240E6__halffS2_fjLj1024ELj4ENS_18Kernel_traits_baseILj10240ES2_fS2_fjLj1024EEEEEEEvNS_9BwdParamsE,(.L_x_3121 - _ZN10layer_norm22ln_bwd_finalize_kernelINS_22Kernel_traits_finalizeILj10240E6__halffS2_fjLj1024ELj4ENS_18Kernel_traits_baseILj10240ES2_fS2_fjLj1024EEEEEEEvNS_9BwdParamsE)
        .other          _ZN10layer_norm22ln_bwd_finalize_kernelINS_22Kernel_traits_finalizeILj10240E6__halffS2_fjLj1024ELj4ENS_18Kernel_traits_baseILj10240ES2_fS2_fjLj1024EEEEEEEvNS_9BwdParamsE,@"STO_CUDA_ENTRY STV_DEFAULT"
_ZN10layer_norm22ln_bwd_finalize_kernelINS_22Kernel_traits_finalizeILj10240E6__halffS2_fjLj1024ELj4ENS_18Kernel_traits_baseILj10240ES2_fS2_fjLj1024EEEEEEEvNS_9BwdParamsE:
.text._ZN10layer_norm22ln_bwd_finalize_kernelINS_22Kernel_traits_finalizeILj10240E6__halffS2_fjLj1024ELj4ENS_18Kernel_traits_baseILj10240ES2_fS2_fjLj1024EEEEEEEvNS_9BwdParamsE:
        /* <DEDUP_REMOVED lines=37> */
.L_x_1718:
        /* <DEDUP_REMOVED lines=118> */
.L_x_1717:
[----:B------:R-:W-:Y:S05]  /*09b0*/  BSYNC.RECONVERGENT B1 ;  /* 0x0000000000017941 */ /* 0x000fea0003800200 */
.L_x_1716:
        /* <DEDUP_REMOVED lines=65> */
.L_x_1720:
[----:B------:R-:W-:Y:S05]  /*0dd0*/  BSYNC.RECONVERGENT B1 ;  /* 0x0000000000017941 */ /* 0x000fea0003800200 */
.L_x_1719:
        /* <DEDUP_REMOVED lines=37> */
.L_x_1722:
[----:B------:R-:W-:Y:S05]  /*1030*/  BSYNC.RECONVERGENT B1 ;  /* 0x0000000000017941 */ /* 0x000fea0003800200 */
.L_x_1721:
[----:B------:R-:W-:Y:S05]  /*1040*/  @!P1 BRA `(.L_x_1715) ;  /* 0x00000000003c9947 */ /* 0x000fea0003800000 */
[----:B------:R-:W0:Y:S01]  /*1050*/  LDC.64 R6, c[0x0][0x3e0] ;  /* 0x0000f800ff067b82 */ /* 0x000e220000000a00 */
[----:B------:R-:W-:Y:S01]  /*1060*/  IMAD R2, R15, 0x2800, R11 ;  /* 0x000028000f027824 */ /* 0x000fe200078e020b */
[----:B------:R-:W-:-:S04]  /*1070*/  IADD3 R24, PT, PT, -R24, RZ, RZ ;  /* 0x000000ff18187210 */ /* 0x000fc80007ffe1ff */
[----:B------:R-:W-:Y:S02]  /*1080*/  IADD3 R11, PT, PT, R13, R2, RZ ;  /* 0x000000020d0b7210 */ /* 0x000fe40007ffe0ff */
[----:B------:R-:W1:Y:S05]  /*1090*/  LDC.64 R8, c[0x0][0x3e8] ;  /* 0x0000fa00ff087b82 */ /* 0x000e6a0000000a00 */
.L_x_1723:
        /* <DEDUP_REMOVED lines=10> */
.L_x_1715:
[----:B------:R-:W-:Y:S05]  /*1140*/  BSYNC.RECONVERGENT B0 ;  /* 0x0000000000007941 */ /* 0x000fea0003800200 */
.L_x_1714:
        /* <DEDUP_REMOVED lines=55> */
.L_x_1724:
        /* <DEDUP_REMOVED lines=12> */
.L_x_3121:


//--------------------- .text._ZN10layer_norm13ln_bwd_kernelINS_13Kernel_traitsI6__halffS2_fjLj10240ELj2ELj1ELj4ELj16ENS_18Kernel_traits_baseILj10240ES2_fS2_fjLj128EEEEEEEvNS_9BwdParamsE --------------------------
	.section	.text._ZN10layer_norm13ln_bwd_kernelINS_13Kernel_traitsI6__halffS2_fjLj10240ELj2ELj1ELj4ELj16ENS_18Kernel_traits_baseILj10240ES2_fS2_fjLj128EEEEEEEvNS_9BwdParamsE,"ax",@progbits
	.align	128
        .global         _ZN10layer_norm13ln_bwd_kernelINS_13Kernel_traitsI6__halffS2_fjLj10240ELj2ELj1ELj4ELj16ENS_18Kernel_traits_baseILj10240ES2_fS2_fjLj128EEEEEEEvNS_9BwdParamsE
        .type           _ZN10layer_norm13ln_bwd_kernelINS_13Kernel_traitsI6__halffS2_fjLj10240ELj2ELj1ELj4ELj16ENS_18Kernel_traits_baseILj10240ES2_fS2_fjLj128EEEEEEEvNS_9BwdParamsE,@function
        .size           _ZN10layer_norm13ln_bwd_kernelINS_13Kernel_traitsI6__halffS2_fjLj10240ELj2ELj1ELj4ELj16ENS_18Kernel_traits_baseILj10240ES2_fS2_fjLj128EEEEEEEvNS_9BwdParamsE,(.L_x_3122 - _ZN10layer_norm13ln_bwd_kernelINS_13Kernel_traitsI6__halffS2_fjLj10240ELj2ELj1ELj4ELj16ENS_18Kernel_traits_baseILj10240ES2_fS2_fjLj128EEEEEEEvNS_9BwdParamsE)
        .other          _ZN10layer_norm13ln_bwd_kernelINS_13Kernel_traitsI6__halffS2_fjLj10240ELj2ELj1ELj4ELj16ENS_18Kernel_traits_baseILj10240ES2_fS2_fjLj128EEEEEEEvNS_9BwdParamsE,@"STO_CUDA_ENTRY STV_DEFAULT"
_ZN10layer_norm13ln_bwd_kernelINS_13Kernel_traitsI6__halffS2_fjLj10240ELj2ELj1ELj4ELj16ENS_18Kernel_traits_baseILj10240ES2_fS2_fjLj128EEEEEEEvNS_9BwdParamsE:
.text._ZN10layer_norm13ln_bwd_kernelINS_13Kernel_traitsI6__halffS2_fjLj10240ELj2ELj1ELj4ELj16ENS_18Kernel_traits_baseILj10240ES2_fS2_fjLj128EEEEEEEvNS_9BwdParamsE:
        /* <DEDUP_REMOVED lines=39> */
.L_x_1725:
        /* <DEDUP_REMOVED lines=12> */
.L_x_1726:
        /* <DEDUP_REMOVED lines=165> */
.L_x_1738:
        /* <DEDUP_REMOVED lines=64> */
.L_x_1728:
        /* <DEDUP_REMOVED lines=49> */
.L_x_1729:
        /* <DEDUP_REMOVED lines=374> */
.L_x_1730:
        /* <DEDUP_REMOVED lines=442> */
.L_x_1731:
        /* <DEDUP_REMOVED lines=206> */
.L_x_1733:
[----:B------:R-:W-:Y:S05]  /*5470*/  BSYNC.RECONVERGENT B0 ;  /* 0x0000000000007941 */ /* 0x000fea0003800200 */
.L_x_1732:
        /* <DEDUP_REMOVED lines=22> */
.L_x_1735:
[----:B------:R-:W-:Y:S05]  /*55e0*/  BSYNC.RECONVERGENT B0 ;  /* 0x0000000000007941 */ /* 0x000fea0003800200 */
.L_x_1734:
        /* <DEDUP_REMOVED lines=10> */
[----:B------:R-:W-:Y:S02]  /*5690*/  SHF.R.U32.HI R43, RZ, 0x1, R3 ;  /* 0x00000001ff2b7819 */ /* 0x000fe40000011603 */
[----:B------:R-:W-:Y:S02]  /*56a0*/  LOP3.LUT R44, R44, R121, RZ, 0xc0, !PT ;  /* 0x000000792c2c7212 */ /* 0x000fe400078ec0ff */
[----:B------:R-:W-:Y:S02]  /*56b0*/  SHF.L.U32 R42, R3, 0x3, RZ ;  /* 0x00000003032a7819 */ /* 0x000fe400000006ff */
[----:B------:R-:W-:Y:S02]  /*56c0*/  IADD3.X R120, PT, PT, RZ, RZ, RZ, P2, !PT ;  /* 0x000000ffff787210 */ /* 0x000fe400017fe4ff */
[----:B------:R-:W-:-:S02]  /*56d0*/  IADD3 R43, P3, PT, R43, R44, RZ ;  /* 0x0000002c2b2b7210 */ /* 0x000fc40007f7e0ff */
[----:B0-----:R-:W-:Y:S02]  /*56e0*/  LEA R45, P2, R118, R40, 0x3 ;  /* 0x00000028762d7211 */ /* 0x001fe400078418ff */
[----:B------:R-:W-:Y:S02]  /*56f0*/  LOP3.LUT R42, R42, 0x8, RZ, 0xc0, !PT ;  /* 0x000000082a2a7812 */ /* 0x000fe400078ec0ff */
[----:B------:R-:W-:Y:S02]  /*5700*/  LEA.HI.X.SX32 R44, R44, RZ, 0x1, P3 ;  /* 0x000000ff2c2c7211 */ /* 0x000fe400018f0eff */
[----:B-1----:R-:W-:Y:S02]  /*5710*/  LEA R40, P4, R43, UR6, 0x2 ;  /* 0x000000062b287c11 */ /* 0x002fe4000f8810ff */
[----:B------:R-:W-:Y:S02]  /*5720*/  LEA.HI.X R118, R118, R41, R120, 0x3, P2 ;  /* 0x0000002976767211 */ /* 0x000fe400010f1c78 */
[----:B------:R-:W-:-:S02]  /*5730*/  IADD3 R42, P3, PT, R42, R45, RZ ;  /* 0x0000002d2a2a7210 */ /* 0x000fc40007f7e0ff */
[----:B------:R-:W-:Y:S02]  /*5740*/  ISETP.GT.U32.AND P2, PT, R6, 0x1, PT ;  /* 0x000000010600780c */ /* 0x000fe40003f44070 */
        /* <DEDUP_REMOVED lines=11> */
.L_x_1737:
[----:B0-----:R-:W2:Y:S04]  /*5800*/  LDG.E.STRONG.GPU R42, desc[UR4][R40.64] ;  /* 0x00000004282a7981 */ /* 0x001ea8000c1ef900 */
[----:B--2---:R-:W-:Y:S01]  /*5810*/  CCTL.IVALL ;  /* 0x00000000ff00798f */ /* 0x004fe20002000000 */
[----:B------:R-:W-:Y:S05]  /*5820*/  YIELD ;  /* 0x0000000000007946 */ /* 0x000fea0003800000 */
[----:B------:R-:W-:-:S13]  /*5830*/  ISETP.NE.AND P2, PT, R42, R125, PT ;  /* 0x0000007d2a00720c */ /* 0x000fda0003f45270 */
[----:B------:R-:W-:Y:S05]  /*5840*/  @P2 BRA `(.L_x_1737) ;  /* 0xfffffffc00ec2947 */ /* 0x000fea000383ffff */
.L_x_1736:
        /* <DEDUP_REMOVED lines=264> */
.L_x_1727:
        /* <DEDUP_REMOVED lines=51> */
.L_x_1739:
        /* <DEDUP_REMOVED lines=16> */
.L_x_3122:


//--------------------- .text._ZN10layer_norm22ln_bwd_finalize_kernelINS_22Kernel_traits_finalizeILj10240E6__halfS2_S2_fjLj1024ELj4ENS_18Kernel_traits_baseILj10240ES2_S2_S2_fjLj1024EEEEEEEvNS_9BwdParamsE --------------------------
	.section	.text._ZN10layer_norm22ln_bwd_finalize_kernelINS_22Kernel_traits_finalizeILj10240E6__halfS2_S2_fjLj1024ELj4ENS_18Kernel_traits_baseILj10240ES2_S2_S2_fjLj1024EEEEEEEvNS_9BwdParamsE,"ax",@progbits
	.align	128
        .global         _ZN10layer_norm22ln_bwd_finalize_kernelINS_22Kernel_traits_finalizeILj10240E6__halfS2_S2_fjLj1024ELj4ENS_18Kernel_traits_baseILj10240ES2_S2_S2_fjLj1024EEEEEEEvNS_9BwdParamsE
        .type           _ZN10layer_norm22ln_bwd_finalize_kernelINS_22Kernel_traits_finalizeILj10240E6__halfS2_S2_fjLj1024ELj4ENS_18Kernel_traits_baseILj10240ES2_S2_S2_fjLj1024EEEEEEEvNS_9BwdParamsE,@function
        .size           _ZN10layer_norm22ln_bwd_finalize_kernelINS_22Kernel_traits_finalizeILj10240E6__halfS2_S2_fjLj1024ELj4ENS_18Kernel_traits_baseILj10240ES2_S2_S2_fjLj1024EEEEEEEvNS_9BwdParamsE,(.L_x_3123 - _ZN10layer_norm22ln_bwd_finalize_kernelINS_22Kernel_traits_finalizeILj10240E6__halfS2_S2_fjLj1024ELj4ENS_18Kernel_traits_baseILj10240ES2_S2_S2_fjLj1024EEEEEEEvNS_9BwdParamsE)
        .other          _ZN10layer_norm22ln_bwd_finalize_kernelINS_22Kernel_traits_finalizeILj10240E6__halfS2_S2_fjLj1024ELj4ENS_18Kernel_traits_baseILj10240ES2_S2_S2_fjLj1024EEEEEEEvNS_9BwdParamsE,@"STO_CUDA_ENTRY STV_DEFAULT"
_ZN10layer_norm22ln_bwd_finalize_kernelINS_22Kernel_traits_finalizeILj10240E6__halfS2_S2_fjLj1024ELj4ENS_18Kernel_traits_baseILj10240ES2_S2_S2_fjLj1024EEEEEEEvNS_9BwdParamsE:
.text._ZN10layer_norm22ln_bwd_finalize_kernelINS_22Kernel_traits_finalizeILj10240E6__halfS2_S2_fjLj1024ELj4ENS_18Kernel_traits_baseILj10240ES2_S2_S2_fjLj1024EEEEEEEvNS_9BwdParamsE:
        /* <DEDUP_REMOVED lines=37> */
.L_x_1744:
        /* <DEDUP_REMOVED lines=118> */
.L_x_1743:
[----:B------:R-:W-:Y:S05]  /*09b0*/  BSYNC.RECONVERGENT B1 ;  /* 0x0000000000017941 */ /* 0x000fea0003800200 */
.L_x_1742:
        /* <DEDUP_REMOVED lines=65> */
.L_x_1746:
[----:B------:R-:W-:Y:S05]  /*0dd0*/  BSYNC.RECONVERGENT B1 ;  /* 0x0000000000017941 */ /* 0x000fea0003800200 */
.L_x_1745:
        /* <DEDUP_REMOVED lines=37> */
.L_x_1748:
[----:B------:R-:W-:Y:S05]  /*1030*/  BSYNC.RECONVERGENT B1 ;  /* 0x0000000000017941 */ /* 0x000fea0003800200 */
.L_x_1747:
[----:B------:R-:W-:Y:S05]  /*1040*/  @!P1 BRA `(.L_x_1741) ;  /* 0x00000000003c9947 */ /* 0x000fea0003800000 */
[----:B------:R-:W0:Y:S01]  /*1050*/  LDC.64 R6, c[0x0][0x3e0] ;  /* 0x0000f800ff067b82 */ /* 0x000e220000000a00 */
[----:B------:R-:W-:Y:S01]  /*1060*/  IMAD R2, R15, 0x2800, R11 ;  /* 0x000028000f027824 */ /* 0x000fe200078e020b */
[----:B------:R-:W-:-:S04]  /*1070*/  IADD3 R24, PT, PT, -R24, RZ, RZ ;  /* 0x000000ff18187210 */ /* 0x000fc80007ffe1ff */
[----:B------:R-:W-:Y:S02]  /*1080*/  IADD3 R11, PT, PT, R13, R2, RZ ;  /* 0x000000020d0b7210 */ /* 0x000fe40007ffe0ff */
[----:B------:R-:W1:Y:S05]  /*1090*/  LDC.64 R8, c[0x0][0x3e8] ;  /* 0x0000fa00ff087b82 */ /* 0x000e6a0000000a00 */
.L_x_1749:
        /* <DEDUP_REMOVED lines=10> */
.L_x_1741:
[----:B------:R-:W-:Y:S05]  /*1140*/  BSYNC.RECONVERGENT B0 ;  /* 0x0000000000007941 */ /* 0x000fea0003800200 */
.L_x_1740:
        /* <DEDUP_REMOVED lines=55> */
.L_x_1750:
        /* <DEDUP_REMOVED lines=12> */
.L_x_3123:


//--------------------- .text._ZN10layer_norm13ln_bwd_kernelINS_13Kernel_traitsI6__halfS2_S2_fjLj10240ELj2ELj1ELj4ELj16ENS_18Kernel_traits_baseILj10240ES2_S2_S2_fjLj128EEEEEEEvNS_9BwdParamsE --------------------------
	.section	.text._ZN10layer_norm13ln_bwd_kernelINS_13Kernel_traitsI6__halfS2_S2_fjLj10240ELj2ELj1ELj4ELj16ENS_18Kernel_traits_baseILj10240ES2_S2_S2_fjLj128EEEEEEEvNS_9BwdParamsE,"ax",@progbits
	.align	128
        .global         _ZN10layer_norm13ln_bwd_kernelINS_13Kernel_traitsI6__halfS2_S2_fjLj10240ELj2ELj1ELj4ELj16ENS_18Kernel_traits_baseILj10240ES2_S2_S2_fjLj128EEEEEEEvNS_9BwdParamsE
        .type           _ZN10layer_norm13ln_bwd_kernelINS_13Kernel_traitsI6__halfS2_S2_fjLj10240ELj2ELj1ELj4ELj16ENS_18Kernel_traits_baseILj10240ES2_S2_S2_fjLj128EEEEEEEvNS_9BwdParamsE,@function
        .size           _ZN10layer_norm13ln_bwd_kernelINS_13Kernel_traitsI6__halfS2_S2_fjLj10240ELj2ELj1ELj4ELj16ENS_18Kernel_traits_baseILj10240ES2_S2_S2_fjLj128EEEEEEEvNS_9BwdParamsE,(.L_x_3124 - _ZN10layer_norm13ln_bwd_kernelINS_13Kernel_traitsI6__halfS2_S2_fjLj10240ELj2ELj1ELj4ELj16ENS_18Kernel_traits_baseILj10240ES2_S2_S2_fjLj128EEEEEEEvNS_9BwdParamsE)
        .other          _ZN10layer_norm13ln_bwd_kernelINS_13Kernel_traitsI6__halfS2_S2_fjLj10240ELj2ELj1ELj4ELj16ENS_18Kernel_traits_baseILj10240ES2_S2_S2_fjLj128EEEEEEEvNS_9BwdParamsE,@"STO_CUDA_ENTRY STV_DEFAULT"
_ZN10layer_norm13ln_bwd_kernelINS_13Kernel_traitsI6__halfS2_S2_fjLj10240ELj2ELj1ELj4ELj16ENS_18Kernel_traits_baseILj10240ES2_S2_S2_fjLj128EEEEEEEvNS_9BwdParamsE:
.text._ZN10layer_norm13ln_bwd_kernelINS_13Kernel_traitsI6__halfS2_S2_fjLj10240ELj2ELj1ELj4ELj16ENS_18Kernel_traits_baseILj10240ES2_S2_S2_fjLj128EEEEEEEvNS_9BwdParamsE:
        /* <DEDUP_REMOVED lines=137> */
.L_x_1762:
        /* <DEDUP_REMOVED lines=42> */
.L_x_1752:
        /* <DEDUP_REMOVED lines=26> */
.L_x_1753:
        /* <DEDUP_REMOVED lines=362> */
.L_x_1754:
        /* <DEDUP_REMOVED lines=440> */
.L_x_1755:
        /* <DEDUP_REMOVED lines=188> */
.L_x_1757:
[----:B------:R-:W-:Y:S05]  /*4ab0*/  BSYNC.RECONVERGENT B0 ;  /* 0x0000000000007941 */ /* 0x000fea0003800200 */
.L_x_1756:
        /* <DEDUP_REMOVED lines=22> */
.L_x_1759:
[----:B------:R-:W-:Y:S05]  /*4c20*/  BSYNC.RECONVERGENT B0 ;  /* 0x0000000000007941 */ /* 0x000fea0003800200 */
.L_x_1758:
        /* <DEDUP_REMOVED lines=33> */
.L_x_1761:
[----:B0-----:R-:W2:Y:S04]  /*4e40*/  LDG.E.STRONG.GPU R90, desc[UR4][R88.64] ;  /* 0x00000004585a7981 */ /* 0x001ea8000c1ef900 */
[----:B--2---:R-:W-:Y:S01]  /*4e50*/  CCTL.IVALL ;  /* 0x00000000ff00798f */ /* 0x004fe20002000000 */
[----:B------:R-:W-:Y:S05]  /*4e60*/  YIELD ;  /* 0x0000000000007946 */ /* 0x000fea0003800000 */
[----:B------:R-:W-:-:S13]  /*4e70*/  ISETP.NE.AND P2, PT, R90, R183, PT ;  /* 0x000000b75a00720c */ /* 0x000fda0003f45270 */
[----:B------:R-:W-:Y:S05]  /*4e80*/  @P2 BRA `(.L_x_1761) ;  /* 0xfffffffc00ec2947 */ /* 0x000fea000383ffff */
.L_x_1760:
        /* <DEDUP_REMOVED lines=282> */
.L_x_1751:
        /* <DEDUP_REMOVED lines=39> */
.L_x_1763:
        /* <DEDUP_REMOVED lines=14> */
.L_x_3124:


//--------------------- .text._ZN10layer_norm22ln_bwd_finalize_kernelINS_22Kernel_traits_finalizeILj10240EffffjLj1024ELj4ENS_18Kernel_traits_baseILj10240EffffjLj1024EEEEEEEvNS_9BwdParamsE --------------------------
	.section	.text._ZN10layer_norm22ln_bwd_finalize_kernelINS_22Kernel_traits_finalizeILj10240EffffjLj1024ELj4ENS_18Kernel_traits_baseILj10240EffffjLj1024EEEEEEEvNS_9BwdParamsE,"ax",@progbits
	.align	128
        .global         _ZN10layer_norm22ln_bwd_finalize_kernelINS_22Kernel_traits_finalizeILj10240EffffjLj1024ELj4ENS_18Kernel_traits_baseILj10240EffffjLj1024EEEEEEEvNS_9BwdParamsE
        .type           _ZN10layer_norm22ln_bwd_finalize_kernelINS_22Kernel_traits_finalizeILj10240EffffjLj1024ELj4ENS_18Kernel_traits_baseILj10240EffffjLj1024EEEEEEEvNS_9BwdParamsE,@function
        .size           _ZN10layer_norm22ln_bwd_finalize_kernelINS_22Kernel_traits_finalizeILj10240EffffjLj1024ELj4ENS_18Kernel_traits_baseILj10240EffffjLj1024EEEEEEEvNS_9BwdParamsE,(.L_x_3125 - _ZN10layer_norm22ln_bwd_finalize_kernelINS_22Kernel_traits_finalizeILj10240EffffjLj1024ELj4ENS_18Kernel_traits_baseILj10240EffffjLj1024EEEEEEEvNS_9BwdParamsE)
        .other          _ZN10layer_norm22ln_bwd_finalize_kernelINS_22Kernel_traits_finalizeILj10240EffffjLj1024ELj4ENS_18Kernel_traits_baseILj10240EffffjLj1024EEEEEEEvNS_9BwdParamsE,@"STO_CUDA_ENTRY STV_DEFAULT"
_ZN10layer_norm22ln_bwd_finalize_kernelINS_22Kernel_traits_finalizeILj10240EffffjLj1024ELj4ENS_18Kernel_traits_baseILj10240EffffjLj1024EEEEEEEvNS_9BwdParamsE:
.text._ZN10layer_norm22ln_bwd_finalize_kernelINS_22Kernel_traits_finalizeILj10240EffffjLj1024ELj4ENS_18Kernel_traits_baseILj10240EffffjLj1024EEEEEEEvNS_9BwdParamsE:
        /* <DEDUP_REMOVED lines=37> */
.L_x_1768:
        /* <DEDUP_REMOVED lines=118> */
.L_x_1767:
[----:B------:R-:W-:Y:S05]  /*09b0*/  BSYNC.RECONVERGENT B1 ;  /* 0x0000000000017941 */ /* 0x000fea0003800200 */
.L_x_1766:
        /* <DEDUP_REMOVED lines=65> */
.L_x_1770:
[----:B------:R-:W-:Y:S05]  /*0dd0*/  BSYNC.RECONVERGENT B1 ;  /* 0x0000000000017941 */ /* 0x000fea0003800200 */
.L_x_1769:
        /* <DEDUP_REMOVED lines=37> */
.L_x_1772:
[----:B------:R-:W-:Y:S05]  /*1030*/  BSYNC.RECONVERGENT B1 ;  /* 0x0000000000017941 */ /* 0x000fea0003800200 */
.L_x_1771:
[----:B------:R-:W-:Y:S05]  /*1040*/  @!P1 BRA `(.L_x_1765) ;  /* 0x00000000003c9947 */ /* 0x000fea0003800000 */
[----:B------:R-:W0:Y:S01]  /*1050*/  LDC.64 R6, c[0x0][0x3e0] ;  /* 0x0000f800ff067b82 */ /* 0x000e220000000a00 */
[----:B------:R-:W-:Y:S01]  /*1060*/  IMAD R2, R15, 0x2800, R11 ;  /* 0x000028000f027824 */ /* 0x000fe200078e020b */
[----:B------:R-:W-:-:S04]  /*1070*/  IADD3 R24, PT, PT, -R24, RZ, RZ ;  /* 0x000000ff18187210 */ /* 0x000fc80007ffe1ff */
[----:B------:R-:W-:Y:S02]  /*1080*/  IADD3 R11, PT, PT, R13, R2, RZ ;  /* 0x000000020d0b7210 */ /* 0x000fe40007ffe0ff */
[----:B------:R-:W1:Y:S05]  /*1090*/  LDC.64 R8, c[0x0][0x3e8] ;  /* 0x0000fa00ff087b82 */ /* 0x000e6a0000000a00 */
.L_x_1773:
        /* <DEDUP_REMOVED lines=10> */
.L_x_1765:
[----:B------:R-:W-:Y:S05]  /*1140*/  BSYNC.RECONVERGENT B0 ;  /* 0x0000000000007941 */ /* 0x000fea0003800200 */
.L_x_1764:
        /* <DEDUP_REMOVED lines=53> */
.L_x_1774:
        /* <DEDUP_REMOVED lines=14> */
.L_x_3125:


//--------------------- .text._ZN10layer_norm13ln_bwd_kernelINS_13Kernel_traitsIffffjLj10240ELj2ELj1ELj4ELj16ENS_18Kernel_traits_baseILj10240EffffjLj128EEEEEEEvNS_9BwdParamsE --------------------------
	.section	.text._ZN10layer_norm13ln_bwd_kernelINS_13Kernel_traitsIffffjLj10240ELj2ELj1ELj4ELj16ENS_18Kernel_traits_baseILj10240EffffjLj128EEEEEEEvNS_9BwdParamsE,"ax",@progbits
	.align	128
        .global         _ZN10layer_norm13ln_bwd_kernelINS_13Kernel_traitsIffffjLj10240ELj2ELj1ELj4ELj16ENS_18Kernel_traits_baseILj10240EffffjLj128EEEEEEEvNS_9BwdParamsE
        .type           _ZN10layer_norm13ln_bwd_kernelINS_13Kernel_traitsIffffjLj10240ELj2ELj1ELj4ELj16ENS_18Kernel_traits_baseILj10240EffffjLj128EEEEEEEvNS_9BwdParamsE,@function
        .size           _ZN10layer_norm13ln_bwd_kernelINS_13Kernel_traitsIffffjLj10240ELj2ELj1ELj4ELj16ENS_18Kernel_traits_baseILj10240EffffjLj128EEEEEEEvNS_9BwdParamsE,(.L_x_3126 - _ZN10layer_norm13ln_bwd_kernelINS_13Kernel_traitsIffffjLj10240ELj2ELj1ELj4ELj16ENS_18Kernel_traits_baseILj10240EffffjLj128EEEEEEEvNS_9BwdParamsE)
        .other          _ZN10layer_norm13ln_bwd_kernelINS_13Kernel_traitsIffffjLj10240ELj2ELj1ELj4ELj16ENS_18Kernel_traits_baseILj10240EffffjLj128EEEEEEEvNS_9BwdParamsE,@"STO_CUDA_ENTRY STV_DEFAULT"
_ZN10layer_norm13ln_bwd_kernelINS_13Kernel_traitsIffffjLj10240ELj2ELj1ELj4ELj16ENS_18Kernel_traits_baseILj10240EffffjLj128EEEEEEEvNS_9BwdParamsE:
.text._ZN10layer_norm13ln_bwd_kernelINS_13Kernel_traitsIffffjLj10240ELj2ELj1ELj4ELj16ENS_18Kernel_traits_baseILj10240EffffjLj128EEEEEEEvNS_9BwdParamsE:
        /* <DEDUP_REMOVED lines=39> */
.L_x_1775:
        /* <DEDUP_REMOVED lines=12> */
.L_x_1776:
        /* <DEDUP_REMOVED lines=106> */
.L_x_1788:
        /* <DEDUP_REMOVED lines=73> */
.L_x_1778:
        /* <DEDUP_REMOVED lines=56> */
.L_x_1779:
        /* <DEDUP_REMOVED lines=202> */
.L_x_1780:
        /* <DEDUP_REMOVED lines=240> */
.L_x_1781:
        /* <DEDUP_REMOVED lines=165> */
.L_x_1783:
[----:B------:R-:W-:Y:S05]  /*37d0*/  BSYNC.RECONVERGENT B0 ;  /* 0x0000000000007941 */ /* 0x000fea0003800200 */
.L_x_1782:
        /* <DEDUP_REMOVED lines=22> */
.L_x_1785:
[----:B------:R-:W-:Y:S05]  /*3940*/  BSYNC.RECONVERGENT B0 ;  /* 0x0000000000007941 */ /* 0x000fea0003800200 */
.L_x_1784:
        /* <DEDUP_REMOVED lines=56> */
[----:B------:R-:W-:Y:S02]  /*3cd0*/  USEL UR5, UR5, 0x1, UP0 ;  /* 0x0000000105057887 */ /* 0x000fe40008000000 */
[----:B------:R-:W-:Y:S01]  /*3ce0*/  UISETP.GE.U32.AND UP0, UPT, UR4, 0x2, UPT ;  /* 0x000000020400788c */ /* 0x000fe2000bf06070 */
[----:B0-----:R-:W-:-:S04]  /*3cf0*/  LOP3.LUT R26, R28, UR9, RZ, 0xc0, !PT ;  /* 0x000000091c1a7c12 */ /* 0x001fc8000f8ec0ff */
[----:B------:R-:W-:-:S04]  /*3d00*/  IADD3 R25, P2, PT, R26, UR7, RZ ;  /* 0x000000071a197c10 */ /* 0x000fc8000ff5e0ff */
[----:B------:R-:W-:Y:S02]  /*3d10*/  LEA.HI.X.SX32 R26, R26, RZ, 0x1, P2 ;  /* 0x000000ff1a1a7211 */ /* 0x000fe400010f0eff */
[----:B-1----:R-:W-:-:S04]  /*3d20*/  LEA R24, P2, R25, UR14, 0x2 ;  /* 0x0000000e19187c11 */ /* 0x002fc8000f8410ff */
        /* <DEDUP_REMOVED lines=8> */
.L_x_1787:
[----:B------:R-:W2:Y:S04]  /*3db0*/  LDG.E.STRONG.GPU R27, desc[UR12][R24.64] ;  /* 0x0000000c181b7981 */ /* 0x000ea8000c1ef900 */
[----:B--2---:R-:W-:Y:S01]  /*3dc0*/  CCTL.IVALL ;  /* 0x00000000ff00798f */ /* 0x004fe20002000000 */
[----:B------:R-:W-:Y:S05]  /*3dd0*/  YIELD ;  /* 0x0000000000007946 */ /* 0x000fea0003800000 */
[----:B------:R-:W-:-:S13]  /*3de0*/  ISETP.NE.AND P2, PT, R27, R26, PT ;  /* 0x0000001a1b00720c */ /* 0x000fda0003f45270 */
[----:B------:R-:W-:Y:S05]  /*3df0*/  @P2 BRA `(.L_x_1787) ;  /* 0xfffffffc00ec2947 */ /* 0x000fea000383ffff */
.L_x_1786:
        /* <DEDUP_REMOVED lines=54> */
[----:B------:R-:W-:Y:S01]  /*4160*/  FMUL.FTZ R24, R24, 9.7656251455191522837e-05 ;  /* 0x38cccccd18187820 */ /* 0x000fe20000410000 */
[----:B0-----:R-:W-:-:S04]  /*4170*/  FADD.FTZ R25, R25, R26 ;  /* 0x0000001a19197221 */ /* 0x001fc80000010000 */
        /* <DEDUP_REMOVED lines=194> */
.L_x_1777:
        /* <DEDUP_REMOVED lines=52> */
.L_x_1789:
        /* <DEDUP_REMOVED lines=10> */
.L_x_3126:


//--------------------- .text._ZN10layer_norm22ln_bwd_finalize_kernelINS_22Kernel_traits_finalizeILj8192E13__nv_bfloat16fS2_fjLj1024ELj4ENS_18Kernel_traits_baseILj8192ES2_fS2_fjLj1024EEEEEEEvNS_9BwdParamsE --------------------------
	.section	.text._ZN10layer_norm22ln_bwd_finalize_kernelINS_22Kernel_traits_finalizeILj8192E13__nv_bfloat16fS2_fjLj1024ELj4ENS_18Kernel_traits_baseILj8192ES2_fS2_fjLj1024EEEEEEEvNS_9BwdParamsE,"ax",@progbits
	.align	128
        .global         _ZN10layer_norm22ln_bwd_finalize_kernelINS_22Kernel_traits_finalizeILj8192E13__nv_bfloat16fS2_fjLj1024ELj4ENS_18Kernel_traits_baseILj8192ES2_fS2_fjLj1024EEEEEEEvNS_9BwdParamsE
        .type           _ZN10layer_norm22ln_bwd_finalize_kernelINS_22Kernel_traits_finalizeILj8192E13__nv_bfloat16fS2_fjLj1024ELj4ENS_18Kernel_traits_baseILj8192ES2_fS2_fjLj1024EEEEEEEvNS_9BwdParamsE,@function
        .size           _ZN10layer_norm22ln_bwd_finalize_kernelINS_22Kernel_traits_finalizeILj8192E13__nv_bfloat16fS2_fjLj1024ELj4ENS_18Kernel_traits_baseILj8192ES2_fS2_fjLj1024EEEEEEEvNS_9BwdParamsE,(.L_x_3127 - _ZN10layer_norm22ln_bwd_finalize_kernelINS_22Kernel_traits_finalizeILj8192E13__nv_bfloat16fS2_fjLj1024ELj4ENS_18Kernel_traits_baseILj8192ES2_fS2_fjLj1024EEEEEEEvNS_9BwdParamsE)
        .other          _ZN10layer_norm22ln_bwd_finalize_kernelINS_22Kernel_traits_finalizeILj8192E13__nv_bfloat16fS2_fjLj1024ELj4ENS_18Kernel_traits_baseILj8192ES2_fS2_fjLj1024EEEEEEEvNS_9BwdParamsE,@"STO_CUDA_ENTRY STV_DEFAULT"
_ZN10layer_norm22ln_bwd_finalize_kernelINS_22Kernel_traits_finalizeILj8192E13__nv_bfloat16fS2_fjLj1024ELj4ENS_18Kernel_traits_baseILj8192ES2_fS2_fjLj1024EEEEEEEvNS_9BwdParamsE:
.text._ZN10layer_norm22ln_bwd_finalize_kernelINS_22Kernel_traits_finalizeILj8192E13__nv_bfloat16fS2_fjLj1024ELj4ENS_18Kernel_traits_baseILj8192ES2_fS2_fjLj1024EEEEEEEvNS_9BwdParamsE:
        /* <DEDUP_REMOVED lines=37> */
.L_x_1794:
        /* <DEDUP_REMOVED lines=118> */
.L_x_1793:
[----:B------:R-:W-:Y:S05]  /*09b0*/  BSYNC.RECONVERGENT B1 ;  /* 0x0000000000017941 */ /* 0x000fea0003800200 */
.L_x_1792:
        /* <DEDUP_REMOVED lines=65> */
.L_x_1796:
[----:B------:R-:W-:Y:S05]  /*0dd0*/  BSYNC.RECONVERGENT B1 ;  /* 0x0000000000017941 */ /* 0x000fea0003800200 */
.L_x_1795:
        /* <DEDUP_REMOVED lines=37> */
.L_x_1798:
[----:B------:R-:W-:Y:S05]  /*1030*/  BSYNC.RECONVERGENT B1 ;  /* 0x0000000000017941 */ /* 0x000fea0003800200 */
.L_x_1797:
[----:B------:R-:W-:Y:S05]  /*1040*/  @!P1 BRA `(.L_x_1791) ;  /* 0x00000000003c9947 */ /* 0x000fea0003800000 */
[----:B------:R-:W0:Y:S01]  /*1050*/  LDC.64 R6, c[0x0][0x3e0] ;  /* 0x0000f800ff067b82 */ /* 0x000e220000000a00 */
[----:B------:R-:W-:Y:S02]  /*1060*/  LEA R2, R15, R11, 0xd ;  /* 0x0000000b0f027211 */ /* 0x000fe400078e68ff */
[----:B------:R-:W-:Y:S02]  /*1070*/  IADD3 R24, PT, PT, -R24, RZ, RZ ;  /* 0x000000ff18187210 */ /* 0x000fe40007ffe1ff */
[----:B------:R-:W-:-:S03]  /*1080*/  IADD3 R11, PT, PT, R13, R2, RZ ;  /* 0x000000020d0b7210 */ /* 0x000fc60007ffe0ff */
[----:B------:R-:W1:Y:S04]  /*1090*/  LDC.64 R8, c[0x0][0x3e8] ;  /* 0x0000fa00ff087b82 */ /* 0x000e680000000a00 */
.L_x_1799:
        /* <DEDUP_REMOVED lines=10> */
.L_x_1791:
[----:B------:R-:W-:Y:S05]  /*1140*/  BSYNC.RECONVERGENT B0 ;  /* 0x0000000000007941 */ /* 0x000fea0003800200 */
.L_x_1790:
        /* <DEDUP_REMOVED lines=55> */
.L_x_1800:
        /* <DEDUP_REMOVED lines=12> */
.L_x_3127:


//--------------------- .text._ZN10layer_norm13ln_bwd_kernelINS_13Kernel_traitsI13__nv_bfloat16fS2_fjLj8192ELj2ELj1ELj4ELj16ENS_18Kernel_traits_baseILj8192ES2_fS2_fjLj128EEEEEEEvNS_9BwdParamsE --------------------------
	.section	.text._ZN10layer_norm13ln_bwd_kernelINS_13Kernel_traitsI13__nv_bfloat16fS2_fjLj8192ELj2ELj1ELj4ELj16ENS_18Kernel_traits_baseILj8192ES2_fS2_fjLj128EEEEEEEvNS_9BwdParamsE,"ax",@progbits
	.align	128
        .global         _ZN10layer_norm13ln_bwd_kernelINS_13Kernel_traitsI13__nv_bfloat16fS2_fjLj8192ELj2ELj1ELj4ELj16ENS_18Kernel_traits_baseILj8192ES2_fS2_fjLj128EEEEEEEvNS_9BwdParamsE
        .type           _ZN10layer_norm13ln_bwd_kernelINS_13Kernel_traitsI13__nv_bfloat16fS2_fjLj8192ELj2ELj1ELj4ELj16ENS_18Kernel_traits_baseILj8192ES2_fS2_fjLj128EEEEEEEvNS_9BwdParamsE,@function
        .size           _ZN10layer_norm13ln_bwd_kernelINS_13Kernel_traitsI13__nv_bfloat16fS2_fjLj8192ELj2ELj1ELj4ELj16ENS_18Kernel_traits_baseILj8192ES2_fS2_fjLj128EEEEEEEvNS_9BwdParamsE,(.L_x_3128 - _ZN10layer_norm13ln_bwd_kernelINS_13Kernel_traitsI13__nv_bfloat16fS2_fjLj8192ELj2ELj1ELj4ELj16ENS_18Kernel_traits_baseILj8192ES2_fS2_fjLj128EEEEEEEvNS_9BwdParamsE)
        .other          _ZN10layer_norm13ln_bwd_kernelINS_13Kernel_traitsI13__nv_bfloat16fS2_fjLj8192ELj2ELj1ELj4ELj16ENS_18Kernel_traits_baseILj8192ES2_fS2_fjLj128EEEEEEEvNS_9BwdParamsE,@"STO_CUDA_ENTRY STV_DEFAULT"
_ZN10layer_norm13ln_bwd_kernelINS_13Kernel_traitsI13__nv_bfloat16fS2_fjLj8192ELj2ELj1ELj4ELj16ENS_18Kernel_traits_baseILj8192ES2_fS2_fjLj128EEEEEEEvNS_9BwdParamsE:
.text._ZN10layer_norm13ln_bwd_kernelINS_13Kernel_traitsI13__nv_bfloat16fS2_fjLj8192ELj2ELj1ELj4ELj16ENS_18Kernel_traits_baseILj8192ES2_fS2_fjLj128EEEEEEEvNS_9BwdParamsE:
        /* <DEDUP_REMOVED lines=143> */
.L_x_1810:
        /* <DEDUP_REMOVED lines=45> */
.L_x_1802:
        /* <DEDUP_REMOVED lines=20> */
.L_x_1803:
        /* <DEDUP_REMOVED lines=306> */
.L_x_1804:
        /* <DEDUP_REMOVED lines=352> */
.L_x_1805:
        /* <DEDUP_REMOVED lines=75> */
.L_x_1807:
[----:B------:R-:W-:Y:S05]  /*3ad0*/  BSYNC.RECONVERGENT B0 ;  /* 0x0000000000007941 */ /* 0x000fea0003800200 */
.L_x_1806:
        /* <DEDUP_REMOVED lines=57> */
[----:B------:R-:W-:Y:S02]  /*3e70*/  UISETP.NE.AND UP0, UPT, UR17, URZ, UPT ;  /* 0x000000ff1100728c */ /* 0x000fe4000bf05270 */
[----:B------:R-:W-:Y:S02]  /*3e80*/  USHF.R.U32.HI UR8, URZ, 0x1, UR14 ;  /* 0x00000001ff087899 */ /* 0x000fe4000801160e */
        /* <DEDUP_REMOVED lines=18> */
.L_x_1809:
[----:B------:R-:W2:Y:S04]  /*3fb0*/  LDG.E.STRONG.GPU R8, desc[UR12][R6.64] ;  /* 0x0000000c06087981 */ /* 0x000ea8000c1ef900 */
[----:B--2---:R-:W-:Y:S01]  /*3fc0*/  CCTL.IVALL ;  /* 0x00000000ff00798f */ /* 0x004fe20002000000 */
[----:B------:R-:W-:Y:S05]  /*3fd0*/  YIELD ;  /* 0x0000000000007946 */ /* 0x000fea0003800000 */
[----:B------:R-:W-:-:S13]  /*3fe0*/  ISETP.NE.AND P0, PT, R8, R9, PT ;  /* 0x000000090800720c */ /* 0x000fda0003f05270 */
[----:B------:R-:W-:Y:S05]  /*3ff0*/  @P0 BRA `(.L_x_1809) ;  /* 0xfffffffc00ec0947 */ /* 0x000fea000383ffff */
.L_x_1808:
        /* <DEDUP_REMOVED lines=36> */
[----:B------:R-:W-:Y:S01]  /*4240*/  FMUL.FTZ R8, R7, 0.0001220703125 ;  /* 0x3900000007087820 */ /* 0x000fe20000410000 */
[----:B------:R-:W-:-:S04]  /*4250*/  FMUL.FTZ R7, R6, 0.0001220703125 ;  /* 0x3900000006077820 */ /* 0x000fc80000410000 */
        /* <DEDUP_REMOVED lines=171> */
.L_x_1801:
        /* <DEDUP_REMOVED lines=24> */
.L_x_1811:
        /* <DEDUP_REMOVED lines=15> */
.L_x_3128:


//--------------------- .text._ZN10layer_norm22ln_bwd_finalize_kernelINS_22Kernel_traits_finalizeILj8192E13__nv_bfloat16S2_S2_fjLj1024ELj4ENS_18Kernel_traits_baseILj8192ES2_S2_S2_fjLj1024EEEEEEEvNS_9BwdParamsE --------------------------
	.section	.text._ZN10layer_norm22ln_bwd_finalize_kernelINS_22Kernel_traits_finalizeILj8192E13__nv_bfloat16S2_S2_fjLj1024ELj4ENS_18Kernel_traits_baseILj8192ES2_S2_S2_fjLj1024EEEEEEEvNS_9BwdParamsE,"ax",@progbits
	.align	128
        .global         _ZN10layer_norm22ln_bwd_finalize_kernelINS_22Kernel_traits_finalizeILj8192E13__nv_bfloat16S2_S2_fjLj1024ELj4ENS_18Kernel_traits_baseILj8192ES2_S2_S2_fjLj1024EEEEEEEvNS_9BwdParamsE
        .type           _ZN10layer_norm22ln_bwd_finalize_kernelINS_22Kernel_traits_finalizeILj8192E13__nv_bfloat16S2_S2_fjLj1024ELj4ENS_18Kernel_traits_baseILj8192ES2_S2_S2_fjLj1024EEEEEEEvNS_9BwdParamsE,@function
        .size           _ZN10layer_norm22ln_bwd_finalize_kernelINS_22Kernel_traits_finalizeILj8192E13__nv_bfloat16S2_S2_fjLj1024ELj4ENS_18Kernel_traits_baseILj8192ES2_S2_S2_fjLj1024EEEEEEEvNS_9BwdParamsE,(.L_x_3129 - _ZN10layer_norm22ln_bwd_finalize_kernelINS_22Kernel_traits_finalizeILj8192E13__nv_bfloat16S2_S2_fjLj1024ELj4ENS_18Kernel_traits_baseILj8192ES2_S2_S2_fjLj1024EEEEEEEvNS_9BwdParamsE)
        .other          _ZN10layer_norm22ln_bwd_finalize_kernelINS_22Kernel_traits_finalizeILj8192E13__nv_bfloat16S2_S2_fjLj1024ELj4ENS_18Kernel_traits_baseILj8192ES2_S2_S2_fjLj1024EEEEEEEvNS_9BwdParamsE,@"STO_CUDA_ENTRY STV_DEFAULT"
_ZN10layer_norm22ln_bwd_finalize_kernelINS_22Kernel_traits_finalizeILj8192E13__nv_bfloat16S2_S2_fjLj1024ELj4ENS_18Kernel_traits_baseILj8192ES2_S2_S2_fjLj1024EEEEEEEvNS_9BwdParamsE:
.text._ZN10layer_norm22ln_bwd_finalize_kernelINS_22Kernel_traits_finalizeILj8192E13__nv_bfloat16S2_S2_fjLj1024ELj4ENS_18Kernel_traits_baseILj8192ES2_S2_S2_fjLj1024EEEEEEEvNS_9BwdParamsE:
        /* <DEDUP_REMOVED lines=37> */
.L_x_1816:
        /* <DEDUP_REMOVED lines=118> */
.L_x_1815:
[----:B------:R-:W-:Y:S05]  /*09b0*/  BSYNC.RECONVERGENT B1 ;  /* 0x0000000000017941 */ /* 0x000fea0003800200 */
.L_x_1814:
        /* <DEDUP_REMOVED lines=65> */
.L_x_1818:
[----:B------:R-:W-:Y:S05]  /*0dd0*/  BSYNC.RECONVERGENT B1 ;  /* 0x0000000000017941 */ /* 0x000fea0003800200 */
.L_x_1817:
        /* <DEDUP_REMOVED lines=37> */
.L_x_1820:
[----:B------:R-:W-:Y:S05]  /*1030*/  BSYNC.RECONVERGENT B1 ;  /* 0x0000000000017941 */ /* 0x000fea0003800200 */
.L_x_1819:
[----:B------:R-:W-:Y:S05]  /*1040*/  @!P1 BRA `(.L_x_1813) ;  /* 0x00000000003c9947 */ /* 0x000fea0003800000 */
[----:B------:R-:W0:Y:S01]  /*1050*/  LDC.64 R6, c[0x0][0x3e0] ;  /* 0x0000f800ff067b82 */ /* 0x000e220000000a00 */
[----:B------:R-:W-:Y:S02]  /*1060*/  LEA R2, R15, R11, 0xd ;  /* 0x0000000b0f027211 */ /* 0x000fe400078e68ff */
[----:B------:R-:W-:Y:S02]  /*1070*/  IADD3 R24, PT, PT, -R24, RZ, RZ ;  /* 0x000000ff18187210 */ /* 0x000fe40007ffe1ff */
[----:B------:R-:W-:-:S03]  /*1080*/  IADD3 R11, PT, PT, R13, R2, RZ ;  /* 0x000000020d0b7210 */ /* 0x000fc60007ffe0ff */
[----:B------:R-:W1:Y:S04]  /*1090*/  LDC.64 R8, c[0x0][0x3e8] ;  /* 0x0000fa00ff087b82 */ /* 0x000e680000000a00 */
.L_x_1821:
        /* <DEDUP_REMOVED lines=10> */
.L_x_1813:
[----:B------:R-:W-:Y:S05]  /*1140*/  BSYNC.RECONVERGENT B0 ;  /* 0x0000000000007941 */ /* 0x000fea0003800200 */
.L_x_1812:
        /* <DEDUP_REMOVED lines=55> */
.L_x_1822:
        /* <DEDUP_REMOVED lines=12> */
.L_x_3129:


//--------------------- .text._ZN10layer_norm13ln_bwd_kernelINS_13Kernel_traitsI13__nv_bfloat16S2_S2_fjLj8192ELj2ELj1ELj4ELj16ENS_18Kernel_traits_baseILj8192ES2_S2_S2_fjLj128EEEEEEEvNS_9BwdParamsE --------------------------
	.section	.text._ZN10layer_norm13ln_bwd_kernelINS_13Kernel_traitsI13__nv_bfloat16S2_S2_fjLj8192ELj2ELj1ELj4ELj16ENS_18Kernel_traits_baseILj8192ES2_S2_S2_fjLj128EEEEEEEvNS_9BwdParamsE,"ax",@progbits
	.align	128
        .global         _ZN10layer_norm13ln_bwd_kernelINS_13Kernel_traitsI13__nv_bfloat16S2_S2_fjLj8192ELj2ELj1ELj4ELj16ENS_18Kernel_traits_baseILj8192ES2_S2_S2_fjLj128EEEEEEEvNS_9BwdParamsE
        .type           _ZN10layer_norm13ln_bwd_kernelINS_13Kernel_traitsI13__nv_bfloat16S2_S2_fjLj8192ELj2ELj1ELj4ELj16ENS_18Kernel_traits_baseILj8192ES2_S2_S2_fjLj128EEEEEEEvNS_9BwdParamsE,@function
        .size           _ZN10layer_norm13ln_bwd_kernelINS_13Kernel_traitsI13__nv_bfloat16S2_S2_fjLj8192ELj2ELj1ELj4ELj16ENS_18Kernel_traits_baseILj8192ES2_S2_S2_fjLj128EEEEEEEvNS_9BwdParamsE,(.L_x_3130 - _ZN10layer_norm13ln_bwd_kernelINS_13Kernel_traitsI13__nv_bfloat16S2_S2_fjLj8192ELj2ELj1ELj4ELj16ENS_18Kernel_traits_baseILj8192ES2_S2_S2_fjLj128EEEEEEEvNS_9BwdParamsE)
        .other          _ZN10layer_norm13ln_bwd_kernelINS_13Kernel_traitsI13__nv_bfloat16S2_S2_fjLj8192ELj2ELj1ELj4ELj16ENS_18Kernel_traits_baseILj8192ES2_S2_S2_fjLj128EEEEEEEvNS_9BwdParamsE,@"STO_CUDA_ENTRY STV_DEFAULT"
_ZN10layer_norm13ln_bwd_kernelINS_13Kernel_traitsI13__nv_bfloat16S2_S2_fjLj8192ELj2ELj1ELj4ELj16ENS_18Kernel_traits_baseILj8192ES2_S2_S2_fjLj128EEEEEEEvNS_9BwdParamsE:
.text._ZN10layer_norm13ln_bwd_kernelINS_13Kernel_traitsI13__nv_bfloat16S2_S2_fjLj8192ELj2ELj1ELj4ELj16ENS_18Kernel_traits_baseILj8192ES2_S2_S2_fjLj128EEEEEEEvNS_9BwdParamsE:
        /* <DEDUP_REMOVED lines=116> */
.L_x_1830:
        /* <DEDUP_REMOVED lines=398> */
.L_x_1824:
        /* <DEDUP_REMOVED lines=368> */
.L_x_1825:
        /* <DEDUP_REMOVED lines=75> */
.L_x_1827:
[----:B------:R-:W-:Y:S05]  /*3bd0*/  BSYNC.RECONVERGENT B0 ;  /* 0x0000000000007941 */ /* 0x000fea0003800200 */
.L_x_1826:
        /* <DEDUP_REMOVED lines=77> */
.L_x_1829:
[----:B------:R-:W2:Y:S04]  /*40b0*/  LDG.E.STRONG.GPU R40, desc[UR10][R38.64] ;  /* 0x0000000a26287981 */ /* 0x000ea8000c1ef900 */
[----:B--2---:R-:W-:Y:S01]  /*40c0*/  CCTL.IVALL ;  /* 0x00000000ff00798f */ /* 0x004fe20002000000 */
[----:B------:R-:W-:Y:S05]  /*40d0*/  YIELD ;  /* 0x0000000000007946 */ /* 0x000fea0003800000 */
[----:B------:R-:W-:-:S13]  /*40e0*/  ISETP.NE.AND P0, PT, R40, R41, PT ;  /* 0x000000292800720c */ /* 0x000fda0003f05270 */
[----:B------:R-:W-:Y:S05]  /*40f0*/  @P0 BRA `(.L_x_1829) ;  /* 0xfffffffc00ec0947 */ /* 0x000fea000383ffff */
.L_x_1828:
        /* <DEDUP_REMOVED lines=37> */
[----:B------:R-:W0:Y:S01]  /*4350*/  LDC.64 R36, c[0x0][0x3f0] ;  /* 0x0000fc00ff247b82 */ /* 0x000e220000000a00 */
        /* <DEDUP_REMOVED lines=183> */
.L_x_1823:
        /* <DEDUP_REMOVED lines=24> */
.L_x_1831:
        /* <DEDUP_REMOVED lines=11> */
.L_x_3130:


//--------------------- .text._ZN10layer_norm22ln_bwd_finalize_kernelINS_22Kernel_traits_finalizeILj8192E6__halffS2_fjLj1024ELj4ENS_18Kernel_traits_baseILj8192ES2_fS2_fjLj1024EEEEEEEvNS_9BwdParamsE --------------------------
	.section	.text._ZN10layer_norm22ln_bwd_finalize_kernelINS_22Kernel_traits_finalizeILj8192E6__halffS2_fjLj1024ELj4ENS_18Kernel_traits_baseILj8192ES2_fS2_fjLj1024EEEEEEEvNS_9BwdParamsE,"ax",@progbits
	.align	128
        .global         _ZN10layer_norm22ln_bwd_finalize_kernelINS_22Kernel_traits_finalizeILj8192E6__halffS2_fjLj1024ELj4ENS_18Kernel_traits_baseILj8192ES2_fS2_fjLj1024EEEEEEEvNS_9BwdParamsE
        .type           _ZN10layer_norm22ln_bwd_finalize_kernelINS_22Kernel_traits_finalizeILj8192E6__halffS2_fjLj1024ELj4ENS_18Kernel_traits_baseILj8192ES2_fS2_fjLj1024EEEEEEEvNS_9BwdParamsE,@function
        .size           _ZN10layer_norm22ln_bwd_finalize_kernelINS_22Kernel_traits_finalizeILj8192E6__halffS2_fjLj1024ELj4ENS_18Kernel_traits_baseILj8192ES2_fS2_fjLj1024EEEEEEEvNS_9BwdParamsE,(.L_x_3131 - _ZN10layer_norm22ln_bwd_finalize_kernelINS_22Kernel_traits_finalizeILj8192E6__halffS2_fjLj1024ELj4ENS_18Kernel_traits_baseILj8192ES2_fS2_fjLj1024EEEEEEEvNS_9BwdParamsE)
        .other          _ZN10layer_norm22ln_bwd_finalize_kernelINS_22Kernel_traits_finalizeILj8192E6__halffS2_fjLj1024ELj4ENS_18Kernel_traits_baseILj8192ES2_fS2_fjLj1024EEEEEEEvNS_9BwdParamsE,@"STO_CUDA_ENTRY STV_DEFAULT"
_ZN10layer_norm22ln_bwd_finalize_kernelINS_22Kernel_traits_finalizeILj8192E6__halffS2_fjLj1024ELj4ENS_18Kernel_traits_baseILj8192ES2_fS2_fjLj1024EEEEEEEvNS_9BwdParamsE:
.text._ZN10layer_norm22ln_bwd_finalize_kernelINS_22Kernel_traits_finalizeILj8192E6__halffS2_fjLj1024ELj4ENS_18Kernel_traits_baseILj8192ES2_fS2_fjLj1024EEEEEEEvNS_9BwdParamsE:
        /* <DEDUP_REMOVED lines=37> */
.L_x_1836:
        /* <DEDUP_REMOVED lines=118> */
.L_x_1835:
[----:B------:R-:W-:Y:S05]  /*09b0*/  BSYNC.RECONVERGENT B1 ;  /* 0x0000000000017941 */ /* 0x000fea0003800200 */
.L_x_1834:
        /* <DEDUP_REMOVED lines=65> */
.L_x_1838:
[----:B------:R-:W-:Y:S05]  /*0dd0*/  BSYNC.RECONVERGENT B1 ;  /* 0x0000000000017941 */ /* 0x000fea0003800200 */
.L_x_1837:
        /* <DEDUP_REMOVED lines=37> */
.L_x_1840:
[----:B------:R-:W-:Y:S05]  /*1030*/  BSYNC.RECONVERGENT B1 ;  /* 0x0000000000017941 */ /* 0x000fea0003800200 */
.L_x_1839:
[----:B------:R-:W-:Y:S05]  /*1040*/  @!P1 BRA `(.L_x_1833) ;  /* 0x00000000003c9947 */ /* 0x000fea0003800000 */
[----:B------:R-:W0:Y:S01]  /*1050*/  LDC.64 R6, c[0x0][0x3e0] ;  /* 0x0000f800ff067b82 */ /* 0x000e220000000a00 */
[----:B------:R-:W-:Y:S02]  /*1060*/  LEA R2, R15, R11, 0xd ;  /* 0x0000000b0f027211 */ /* 0x000fe400078e68ff */
[----:B------:R-:W-:Y:S02]  /*1070*/  IADD3 R24, PT, PT, -R24, RZ, RZ ;  /* 0x000000ff18187210 */ /* 0x000fe40007ffe1ff */
[----:B------:R-:W-:-:S03]  /*1080*/  IADD3 R11, PT, PT, R13, R2, RZ ;  /* 0x000000020d0b7210 */ /* 0x000fc60007ffe0ff */
[----:B------:R-:W1:Y:S04]  /*1090*/  LDC.64 R8, c[0x0][0x3e8] ;  /* 0x0000fa00ff087b82 */ /* 0x000e680000000a00 */
.L_x_1841:
        /* <DEDUP_REMOVED lines=10> */
.L_x_1833:
[----:B------:R-:W-:Y:S05]  /*1140*/  BSYNC.RECONVERGENT B0 ;  /* 0x0000000000007941 */ /* 0x000fea0003800200 */
.L_x_1832:
        /* <DEDUP_REMOVED lines=55> */
.L_x_1842:
        /* <DEDUP_REMOVED lines=12> */
.L_x_3131:


//--------------------- .text._ZN10layer_norm13ln_bwd_kernelINS_13Kernel_traitsI6__halffS2_fjLj8192ELj2ELj1ELj4ELj16ENS_18Kernel_traits_baseILj8192ES2_fS2_fjLj128EEEEEEEvNS_9BwdParamsE --------------------------
	.section	.text._ZN10layer_norm13ln_bwd_kernelINS_13Kernel_traitsI6__halffS2_fjLj8192ELj2ELj1ELj4ELj16ENS_18Kernel_traits_baseILj8192ES2_fS2_fjLj128EEEEEEEvNS_9BwdParamsE,"ax",@progbits
	.align	128
        .global         _ZN10layer_norm13ln_bwd_kernelINS_13Kernel_traitsI6__halffS2_fjLj8192ELj2ELj1ELj4ELj16ENS_18Kernel_traits_baseILj8192ES2_fS2_fjLj128EEEEEEEvNS_9BwdParamsE
        .type           _ZN10layer_norm13ln_bwd_kernelINS_13Kernel_traitsI6__halffS2_fjLj8192ELj2ELj1ELj4ELj16ENS_18Kernel_traits_baseILj8192ES2_fS2_fjLj128EEEEEEEvNS_9BwdParamsE,@function
        .size           _ZN10layer_norm13ln_bwd_kernelINS_13Kernel_traitsI6__halffS2_fjLj8192ELj2ELj1ELj4ELj16ENS_18Kernel_traits_baseILj8192ES2_fS2_fjLj128EEEEEEEvNS_9BwdParamsE,(.L_x_3132 - _ZN10layer_norm13ln_bwd_kernelINS_13Kernel_traitsI6__halffS2_fjLj8192ELj2ELj1ELj4ELj16ENS_18Kernel_traits_baseILj8192ES2_fS2_fjLj128EEEEEEEvNS_9BwdParamsE)
        .other          _ZN10layer_norm13ln_bwd_kernelINS_13Kernel_traitsI6__halffS2_fjLj8192ELj2ELj1ELj4ELj16ENS_18Kernel_traits_baseILj8192ES2_fS2_fjLj128EEEEEEEvNS_9BwdParamsE,@"STO_CUDA_ENTRY STV_DEFAULT"
_ZN10layer_norm13ln_bwd_kernelINS_13Kernel_traitsI6__halffS2_fjLj8192ELj2ELj1ELj4ELj16ENS_18Kernel_traits_baseILj8192ES2_fS2_fjLj128EEEEEEEvNS_9BwdParamsE:
.text._ZN10layer_norm13ln_bwd_kernelINS_13Kernel_traitsI6__halffS2_fjLj8192ELj2ELj1ELj4ELj16ENS_18Kernel_traits_baseILj8192ES2_fS2_fjLj128EEEEEEEvNS_9BwdParamsE:
        /* <DEDUP_REMOVED lines=159> */
.L_x_1852:
        /* <DEDUP_REMOVED lines=45> */
.L_x_1844:
        /* <DEDUP_REMOVED lines=20> */
.L_x_1845:
        /* <DEDUP_REMOVED lines=303> */
.L_x_1846:
        /* <DEDUP_REMOVED lines=352> */
.L_x_1847:
        /* <DEDUP_REMOVED lines=75> */
.L_x_1849:
[----:B------:R-:W-:Y:S05]  /*3ba0*/  BSYNC.RECONVERGENT B0 ;  /* 0x0000000000007941 */ /* 0x000fea0003800200 */
.L_x_1848:
        /* <DEDUP_REMOVED lines=77> */
.L_x_1851:
[----:B------:R-:W2:Y:S04]  /*4080*/  LDG.E.STRONG.GPU R2, desc[UR12][R6.64] ;  /* 0x0000000c06027981 */ /* 0x000ea8000c1ef900 */
[----:B--2---:R-:W-:Y:S01]  /*4090*/  CCTL.IVALL ;  /* 0x00000000ff00798f */ /* 0x004fe20002000000 */
[----:B------:R-:W-:Y:S05]  /*40a0*/  YIELD ;  /* 0x0000000000007946 */ /* 0x000fea0003800000 */
[----:B------:R-:W-:-:S13]  /*40b0*/  ISETP.NE.AND P0, PT, R2, R9, PT ;  /* 0x000000090200720c */ /* 0x000fda0003f05270 */
[----:B------:R-:W-:Y:S05]  /*40c0*/  @P0 BRA `(.L_x_1851) ;  /* 0xfffffffc00ec0947 */ /* 0x000fea000383ffff */
.L_x_1850:
        /* <DEDUP_REMOVED lines=209> */
.L_x_1843:
        /* <DEDUP_REMOVED lines=24> */
.L_x_1853:
        /* <DEDUP_REMOVED lines=10> */
.L_x_3132:


//--------------------- .text._ZN10layer_norm22ln_bwd_finalize_kernelINS_22Kernel_traits_finalizeILj8192E6__halfS2_S2_fjLj1024ELj4ENS_18Kernel_traits_baseILj8192ES2_S2_S2_fjLj1024EEEEEEEvNS_9BwdParamsE --------------------------
	.section	.text._ZN10layer_norm22ln_bwd_finalize_kernelINS_22Kernel_traits_finalizeILj8192E6__halfS2_S2_fjLj1024ELj4ENS_18Kernel_traits_baseILj8192ES2_S2_S2_fjLj1024EEEEEEEvNS_9BwdParamsE,"ax",@progbits
	.align	128
        .global         _ZN10layer_norm22ln_bwd_finalize_kernelINS_22Kernel_traits_finalizeILj8192E6__halfS2_S2_fjLj1024ELj4ENS_18Kernel_traits_baseILj8192ES2_S2_S2_fjLj1024EEEEEEEvNS_9BwdParamsE
        .type           _ZN10layer_norm22ln_bwd_finalize_kernelINS_22Kernel_traits_finalizeILj8192E6__halfS2_S2_fjLj1024ELj4ENS_18Kernel_traits_baseILj8192ES2_S2_S2_fjLj1024EEEEEEEvNS_9BwdParamsE,@function
        .size           _ZN10layer_norm22ln_bwd_finalize_kernelINS_22Kernel_traits_finalizeILj8192E6__halfS2_S2_fjLj1024ELj4ENS_18Kernel_traits_baseILj8192ES2_S2_S2_fjLj1024EEEEEEEvNS_9BwdParamsE,(.L_x_3133 - _ZN10layer_norm22ln_bwd_finalize_kernelINS_22Kernel_traits_finalizeILj8192E6__halfS2_S2_fjLj1024ELj4ENS_18Kernel_traits_baseILj8192ES2_S2_S2_fjLj1024EEEEEEEvNS_9BwdParamsE)
        .other          _ZN10layer_norm22ln_bwd_finalize_kernelINS_22Kernel_traits_finalizeILj8192E6__halfS2_S2_fjLj1024ELj4ENS_18Kernel_traits_baseILj8192ES2_S2_S2_fjLj1024EEEEEEEvNS_9BwdParamsE,@"STO_CUDA_ENTRY STV_DEFAULT"
_ZN10layer_norm22ln_bwd_finalize_kernelINS_22Kernel_traits_finalizeILj8192E6__halfS2_S2_fjLj1024ELj4ENS_18Kernel_traits_baseILj8192ES2_S2_S2_fjLj1024EEEEEEEvNS_9BwdParamsE:
.text._ZN10layer_norm22ln_bwd_finalize_kernelINS_22Kernel_traits_finalizeILj8192E6__halfS2_S2_fjLj1024ELj4ENS_18Kernel_traits_baseILj8192ES2_S2_S2_fjLj1024EEEEEEEvNS_9BwdParamsE:
        /* <DEDUP_REMOVED lines=37> */
.L_x_1858:
        /* <DEDUP_REMOVED lines=118> */
.L_x_1857:
[----:B------:R-:W-:Y:S05]  /*09b0*/  BSYNC.RECONVERGENT B1 ;  /* 0x0000000000017941 */ /* 0x000fea0003800200 */
.L_x_1856:
        /* <DEDUP_REMOVED lines=65> */
.L_x_1860:
[----:B------:R-:W-:Y:S05]  /*0dd0*/  BSYNC.RECONVERGENT B1 ;  /* 0x0000000000017941 */ /* 0x000fea0003800200 */
.L_x_1859:
        /* <DEDUP_REMOVED lines=37> */
.L_x_1862:
[----:B------:R-:W-:Y:S05]  /*1030*/  BSYNC.RECONVERGENT B1 ;  /* 0x0000000000017941 */ /* 0x000fea0003800200 */
.L_x_1861:
[----:B------:R-:W-:Y:S05]  /*1040*/  @!P1 BRA `(.L_x_1855) ;  /* 0x00000000003c9947 */ /* 0x000fea0003800000 */
[----:B------:R-:W0:Y:S01]  /*1050*/  LDC.64 R6, c[0x0][0x3e0] ;  /* 0x0000f800ff067b82 */ /* 0x000e220000000a00 */
[----:B------:R-:W-:Y:S02]  /*1060*/  LEA R2, R15, R11, 0xd ;  /* 0x0000000b0f027211 */ /* 0x000fe400078e68ff */
[----:B------:R-:W-:Y:S02]  /*1070*/  IADD3 R24, PT, PT, -R24, RZ, RZ ;  /* 0x000000ff18187210 */ /* 0x000fe40007ffe1ff */
[----:B------:R-:W-:-:S03]  /*1080*/  IADD3 R11, PT, PT, R13, R2, RZ ;  /* 0x000000020d0b7210 */ /* 0x000fc60007ffe0ff */
[----:B------:R-:W1:Y:S04]  /*1090*/  LDC.64 R8, c[0x0][0x3e8] ;  /* 0x0000fa00ff087b82 */ /* 0x000e680000000a00 */
.L_x_1863:
        /* <DEDUP_REMOVED lines=10> */
.L_x_1855:
[----:B------:R-:W-:Y:S05]  /*1140*/  BSYNC.RECONVERGENT B0 ;  /* 0x0000000000007941 */ /* 0x000fea0003800200 */
.L_x_1854:
        /* <DEDUP_REMOVED lines=55> */
.L_x_1864:
        /* <DEDUP_REMOVED lines=12> */
.L_x_3133:


//--------------------- .text._ZN10layer_norm13ln_bwd_kernelINS_13Kernel_traitsI6__halfS2_S2_fjLj8192ELj2ELj1ELj4ELj16ENS_18Kernel_traits_baseILj8192ES2_S2_S2_fjLj128EEEEEEEvNS_9BwdParamsE --------------------------
	.section	.text._ZN10layer_norm13ln_bwd_kernelINS_13Kernel_traitsI6__halfS2_S2_fjLj8192ELj2ELj1ELj4ELj16ENS_18Kernel_traits_baseILj8192ES2_S2_S2_fjLj128EEEEEEEvNS_9BwdParamsE,"ax",@progbits
	.align	128
        .global         _ZN10layer_norm13ln_bwd_kernelINS_13Kernel_traitsI6__halfS2_S2_fjLj8192ELj2ELj1ELj4ELj16ENS_18Kernel_traits_baseILj8192ES2_S2_S2_fjLj128EEEEEEEvNS_9BwdParamsE
        .type           _ZN10layer_norm13ln_bwd_kernelINS_13Kernel_traitsI6__halfS2_S2_fjLj8192ELj2ELj1ELj4ELj16ENS_18Kernel_traits_baseILj8192ES2_S2_S2_fjLj128EEEEEEEvNS_9BwdParamsE,@function
        .size           _ZN10layer_norm13ln_bwd_kernelINS_13Kernel_traitsI6__halfS2_S2_fjLj8192ELj2ELj1ELj4ELj16ENS_18Kernel_traits_baseILj8192ES2_S2_S2_fjLj128EEEEEEEvNS_9BwdParamsE,(.L_x_3134 - _ZN10layer_norm13ln_bwd_kernelINS_13Kernel_traitsI6__halfS2_S2_fjLj8192ELj2ELj1ELj4ELj16ENS_18Kernel_traits_baseILj8192ES2_S2_S2_fjLj128EEEEEEEvNS_9BwdParamsE)
        .other          _ZN10layer_norm13ln_bwd_kernelINS_13Kernel_traitsI6__halfS2_S2_fjLj8192ELj2ELj1ELj4ELj16ENS_18Kernel_traits_baseILj8192ES2_S2_S2_fjLj128EEEEEEEvNS_9BwdParamsE,@"STO_CUDA_ENTRY STV_DEFAULT"
_ZN10layer_norm13ln_bwd_kernelINS_13Kernel_traitsI6__halfS2_S2_fjLj8192ELj2ELj1ELj4ELj16ENS_18Kernel_traits_baseILj8192ES2_S2_S2_fjLj128EEEEEEEvNS_9BwdParamsE:
.text._ZN10layer_norm13ln_bwd_kernelINS_13Kernel_traitsI6__halfS2_S2_fjLj8192ELj2ELj1ELj4ELj16ENS_18Kernel_traits_baseILj8192ES2_S2_S2_fjLj128EEEEEEEvNS_9BwdParamsE:
        /* <DEDUP_REMOVED lines=100> */
.L_x_1872:
        /* <DEDUP_REMOVED lines=354> */
.L_x_1866:
        /* <DEDUP_REMOVED lines=352> */
.L_x_1867:
        /* <DEDUP_REMOVED lines=119> */
.L_x_1869:
[----:B------:R-:W-:Y:S05]  /*39d0*/  BSYNC.RECONVERGENT B0 ;  /* 0x0000000000007941 */ /* 0x000fea0003800200 */
.L_x_1868:
        /* <DEDUP_REMOVED lines=11> */
[----:B------:R-:W-:Y:S02]  /*3a90*/  SHF.R.U32.HI R39, RZ, 0x1, R110 ;  /* 0x00000001ff277819 */ /* 0x000fe4000001166e */
[----:B------:R-:W-:Y:S02]  /*3aa0*/  SEL R38, R164, RZ, P2 ;  /* 0x000000ffa4267207 */ /* 0x000fe40001000000 */
[----:B------:R-:W-:Y:S02]  /*3ab0*/  ISETP.GT.U32.AND P2, PT, R135, 0x1, PT ;  /* 0x000000018700780c */ /* 0x000fe40003f44070 */
[----:B------:R-:W-:Y:S02]  /*3ac0*/  IADD3 R40, P3, PT, R39, R38, RZ ;  /* 0x0000002627287210 */ /* 0x000fe40007f7e0ff */
[----:B------:R-:W-:-:S02]  /*3ad0*/  MOV R39, 0xffffffff ;  /* 0xffffffff00277802 */ /* 0x000fc40000000f00 */
[----:B------:R-:W-:Y:S02]  /*3ae0*/  LEA.HI.X.SX32 R38, R38, RZ, 0x1, P3 ;  /* 0x000000ff26267211 */ /* 0x000fe400018f0eff */
        /* <DEDUP_REMOVED lines=9> */
.L_x_1871:
[----:B------:R-:W2:Y:S04]  /*3b80*/  LDG.E.STRONG.GPU R38, desc[UR4][R36.64] ;  /* 0x0000000424267981 */ /* 0x000ea8000c1ef900 */
[----:B--2---:R-:W-:Y:S01]  /*3b90*/  CCTL.IVALL ;  /* 0x00000000ff00798f */ /* 0x004fe20002000000 */
[----:B------:R-:W-:Y:S05]  /*3ba0*/  YIELD ;  /* 0x0000000000007946 */ /* 0x000fea0003800000 */
[----:B------:R-:W-:-:S13]  /*3bb0*/  ISETP.NE.AND P2, PT, R38, R41, PT ;  /* 0x000000292600720c */ /* 0x000fda0003f45270 */
[----:B------:R-:W-:Y:S05]  /*3bc0*/  @P2 BRA `(.L_x_1871) ;  /* 0xfffffffc00ec2947 */ /* 0x000fea000383ffff */
.L_x_1870:
        /* <DEDUP_REMOVED lines=31> */
[----:B------:R-:W-:Y:S01]  /*3dc0*/  FMUL.FTZ R40, R39, 0.0001220703125 ;  /* 0x3900000027287820 */ /* 0x000fe20000410000 */
[----:B------:R-:W-:-:S04]  /*3dd0*/  FMUL.FTZ R39, R38, 0.0001220703125 ;  /* 0x3900000026277820 */ /* 0x000fc80000410000 */
        /* <DEDUP_REMOVED lines=186> */
.L_x_1865:
        /* <DEDUP_REMOVED lines=23> */
.L_x_1873:
        /* <DEDUP_REMOVED lines=9> */
.L_x_3134:


//--------------------- .text._ZN10layer_norm22ln_bwd_finalize_kernelINS_22Kernel_traits_finalizeILj8192EffffjLj1024ELj4ENS_18Kernel_traits_baseILj8192EffffjLj1024EEEEEEEvNS_9BwdParamsE --------------------------
	.section	.text._ZN10layer_norm22ln_bwd_finalize_kernelINS_22Kernel_traits_finalizeILj8192EffffjLj1024ELj4ENS_18Kernel_traits_baseILj8192EffffjLj1024EEEEEEEvNS_9BwdParamsE,"ax",@progbits
	.align	128
        .global         _ZN10layer_norm22ln_bwd_finalize_kernelINS_22Kernel_traits_finalizeILj8192EffffjLj1024ELj4ENS_18Kernel_traits_baseILj8192EffffjLj1024EEEEEEEvNS_9BwdParamsE
        .type           _ZN10layer_norm22ln_bwd_finalize_kernelINS_22Kernel_traits_finalizeILj8192EffffjLj1024ELj4ENS_18Kernel_traits_baseILj8192EffffjLj1024EEEEEEEvNS_9BwdParamsE,@function
        .size           _ZN10layer_norm22ln_bwd_finalize_kernelINS_22Kernel_traits_finalizeILj8192EffffjLj1024ELj4ENS_18Kernel_traits_baseILj8192EffffjLj1024EEEEEEEvNS_9BwdParamsE,(.L_x_3135 - _ZN10layer_norm22ln_bwd_finalize_kernelINS_22Kernel_traits_finalizeILj8192EffffjLj1024ELj4ENS_18Kernel_traits_baseILj8192EffffjLj1024EEEEEEEvNS_9BwdParamsE)
        .other          _ZN10layer_norm22ln_bwd_finalize_kernelINS_22Kernel_traits_finalizeILj8192EffffjLj1024ELj4ENS_18Kernel_traits_baseILj8192EffffjLj1024EEEEEEEvNS_9BwdParamsE,@"STO_CUDA_ENTRY STV_DEFAULT"
_ZN10layer_norm22ln_bwd_finalize_kernelINS_22Kernel_traits_finalizeILj8192EffffjLj1024ELj4ENS_18Kernel_traits_baseILj8192EffffjLj1024EEEEEEEvNS_9BwdParamsE:
.text._ZN10layer_norm22ln_bwd_finalize_kernelINS_22Kernel_traits_finalizeILj8192EffffjLj1024ELj4ENS_18Kernel_traits_baseILj8192EffffjLj1024EEEEEEEvNS_9BwdParamsE:
        /* <DEDUP_REMOVED lines=37> */
.L_x_1878:
        /* <DEDUP_REMOVED lines=118> */
.L_x_1877:
[----:B------:R-:W-:Y:S05]  /*09b0*/  BSYNC.RECONVERGENT B1 ;  /* 0x0000000000017941 */ /* 0x000fea0003800200 */
.L_x_1876:
        /* <DEDUP_REMOVED lines=65> */
.L_x_1880:
[----:B------:R-:W-:Y:S05]  /*0dd0*/  BSYNC.RECONVERGENT B1 ;  /* 0x0000000000017941 */ /* 0x000fea0003800200 */
.L_x_1879:
        /* <DEDUP_REMOVED lines=37> */
.L_x_1882:
[----:B------:R-:W-:Y:S05]  /*1030*/  BSYNC.RECONVERGENT B1 ;  /* 0x0000000000017941 */ /* 0x000fea0003800200 */
.L_x_1881:
[----:B------:R-:W-:Y:S05]  /*1040*/  @!P1 BRA `(.L_x_1875) ;  /* 0x00000000003c9947 */ /* 0x000fea0003800000 */
[----:B------:R-:W0:Y:S01]  /*1050*/  LDC.64 R6, c[0x0][0x3e0] ;  /* 0x0000f800ff067b82 */ /* 0x000e220000000a00 */
[----:B------:R-:W-:Y:S02]  /*1060*/  LEA R2, R15, R11, 0xd ;  /* 0x0000000b0f027211 */ /* 0x000fe400078e68ff */
[----:B------:R-:W-:Y:S02]  /*1070*/  IADD3 R24, PT, PT, -R24, RZ, RZ ;  /* 0x000000ff18187210 */ /* 0x000fe40007ffe1ff */
[----:B------:R-:W-:-:S03]  /*1080*/  IADD3 R11, PT, PT, R13, R2, RZ ;  /* 0x000000020d0b7210 */ /* 0x000fc60007ffe0ff */
[----:B------:R-:W1:Y:S04]  /*1090*/  LDC.64 R8, c[0x0][0x3e8] ;  /* 0x0000fa00ff087b82 */ /* 0x000e680000000a00 */
.L_x_1883:
        /* <DEDUP_REMOVED lines=10> */
.L_x_1875:
[----:B------:R-:W-:Y:S05]  /*1140*/  BSYNC.RECONVERGENT B0 ;  /* 0x0000000000007941 */ /* 0x000fea0003800200 */
.L_x_1874:
        /* <DEDUP_REMOVED lines=53> */
.L_x_1884:
        /* <DEDUP_REMOVED lines=14> */
.L_x_3135:


//--------------------- .text._ZN10layer_norm13ln_bwd_kernelINS_13Kernel_traitsIffffjLj8192ELj2ELj1ELj4ELj16ENS_18Kernel_traits_baseILj8192EffffjLj128EEEEEEEvNS_9BwdParamsE --------------------------
	.section	.text._ZN10layer_norm13ln_bwd_kernelINS_13Kernel_traitsIffffjLj8192ELj2ELj1ELj4ELj16ENS_18Kernel_traits_baseILj8192EffffjLj128EEEEEEEvNS_9BwdParamsE,"ax",@progbits
	.align	128
        .global         _ZN10layer_norm13ln_bwd_kernelINS_13Kernel_traitsIffffjLj8192ELj2ELj1ELj4ELj16ENS_18Kernel_traits_baseILj8192EffffjLj128EEEEEEEvNS_9BwdParamsE
        .type           _ZN10layer_norm13ln_bwd_kernelINS_13Kernel_traitsIffffjLj8192ELj2ELj1ELj4ELj16ENS_18Kernel_traits_baseILj8192EffffjLj128EEEEEEEvNS_9BwdParamsE,@function
        .size           _ZN10layer_norm13ln_bwd_kernelINS_13Kernel_traitsIffffjLj8192ELj2ELj1ELj4ELj16ENS_18Kernel_traits_baseILj8192EffffjLj128EEEEEEEvNS_9BwdParamsE,(.L_x_3136 - _ZN10layer_norm13ln_bwd_kernelINS_13Kernel_traitsIffffjLj8192ELj2ELj1ELj4ELj16ENS_18Kernel_traits_baseILj8192EffffjLj128EEEEEEEvNS_9BwdParamsE)
        .other          _ZN10layer_norm13ln_bwd_kernelINS_13Kernel_traitsIffffjLj8192ELj2ELj1ELj4ELj16ENS_18Kernel_traits_baseILj8192EffffjLj128EEEEEEEvNS_9BwdParamsE,@"STO_CUDA_ENTRY STV_DEFAULT"
_ZN10layer_norm13ln_bwd_kernelINS_13Kernel_traitsIffffjLj8192ELj2ELj1ELj4ELj16ENS_18Kernel_traits_baseILj8192EffffjLj128EEEEEEEvNS_9BwdParamsE:
.text._ZN10layer_norm13ln_bwd_kernelINS_13Kernel_traitsIffffjLj8192ELj2ELj1ELj4ELj16ENS_18Kernel_traits_baseILj8192EffffjLj128EEEEEEEvNS_9BwdParamsE:
        /* <DEDUP_REMOVED lines=115> */
.L_x_1894:
        /* <DEDUP_REMOVED lines=33> */
.L_x_1886:
        /* <DEDUP_REMOVED lines=20> */
.L_x_1887:
        /* <DEDUP_REMOVED lines=162> */
.L_x_1888:
        /* <DEDUP_REMOVED lines=192> */
.L_x_1889:
        /* <DEDUP_REMOVED lines=116> */
.L_x_1891:
[----:B------:R-:W-:Y:S05]  /*27e0*/  BSYNC.RECONVERGENT B0 ;  /* 0x0000000000007941 */ /* 0x000fea0003800200 */
.L_x_1890:
        /* <DEDUP_REMOVED lines=25> */
.L_x_1893:
[----:B------:R-:W2:Y:S04]  /*2980*/  LDG.E.STRONG.GPU R38, desc[UR4][R36.64] ;  /* 0x0000000424267981 */ /* 0x000ea8000c1ef900 */
[----:B--2---:R-:W-:Y:S01]  /*2990*/  CCTL.IVALL ;  /* 0x00000000ff00798f */ /* 0x004fe20002000000 */
[----:B------:R-:W-:Y:S05]  /*29a0*/  YIELD ;  /* 0x0000000000007946 */ /* 0x000fea0003800000 */
[----:B------:R-:W-:-:S13]  /*29b0*/  ISETP.NE.AND P2, PT, R38, R41, PT ;  /* 0x000000292600720c */ /* 0x000fda0003f45270 */
[----:B------:R-:W-:Y:S05]  /*29c0*/  @P2 BRA `(.L_x_1893) ;  /* 0xfffffffc00ec2947 */ /* 0x000fea000383ffff */
.L_x_1892:
        /* <DEDUP_REMOVED lines=204> */
.L_x_1885:
        /* <DEDUP_REMOVED lines=22> */
.L_x_1895:
        /* <DEDUP_REMOVED lines=9> */
.L_x_3136:


//--------------------- .text._ZN10layer_norm22ln_bwd_finalize_kernelINS_22Kernel_traits_finalizeILj6144E13__nv_bfloat16fS2_fjLj1024ELj4ENS_18Kernel_traits_baseILj6144ES2_fS2_fjLj1024EEEEEEEvNS_9BwdParamsE --------------------------
	.section	.text._ZN10layer_norm22ln_bwd_finalize_kernelINS_22Kernel_traits_finalizeILj6144E13__nv_bfloat16fS2_fjLj1024ELj4ENS_18Kernel_traits_baseILj6144ES2_fS2_fjLj1024EEEEEEEvNS_9BwdParamsE,"ax",@progbits
	.align	128
        .global         _ZN10layer_norm22ln_bwd_finalize_kernelINS_22Kernel_traits_finalizeILj6144E13__nv_bfloat16fS2_fjLj1024ELj4ENS_18Kernel_traits_baseILj6144ES2_fS2_fjLj1024EEEEEEEvNS_9BwdParamsE
        .type           _ZN10layer_norm22ln_bwd_finalize_kernelINS_22Kernel_traits_finalizeILj6144E13__nv_bfloat16fS2_fjLj1024ELj4ENS_18Kernel_traits_baseILj6144ES2_fS2_fjLj1024EEEEEEEvNS_9BwdParamsE,@function
        .size           _ZN10layer_norm22ln_bwd_finalize_kernelINS_22Kernel_traits_finalizeILj6144E13__nv_bfloat16fS2_fjLj1024ELj4ENS_18Kernel_traits_baseILj6144ES2_fS2_fjLj1024EEEEEEEvNS_9BwdParamsE,(.L_x_3137 - _ZN10layer_norm22ln_bwd_finalize_kernelINS_22Kernel_traits_finalizeILj6144E13__nv_bfloat16fS2_fjLj1024ELj4ENS_18Kernel_traits_baseILj6144ES2_fS2_fjLj1024EEEEEEEvNS_9BwdParamsE)
        .other          _ZN10layer_norm22ln_bwd_finalize_kernelINS_22Kernel_traits_finalizeILj6144E13__nv_bfloat16fS2_fjLj1024ELj4ENS_18Kernel_traits_baseILj6144ES2_fS2_fjLj1024EEEEEEEvNS_9BwdParamsE,@"STO_CUDA_ENTRY STV_DEFAULT"
_ZN10layer_norm22ln_bwd_finalize_kernelINS_22Kernel_traits_finalizeILj6144E13__nv_bfloat16fS2_fjLj1024ELj4ENS_18Kernel_traits_baseILj6144ES2_fS2_fjLj1024EEEEEEEvNS_9BwdParamsE:
.text._ZN10layer_norm22ln_bwd_finalize_kernelINS_22Kernel_traits_finalizeILj6144E13__nv_bfloat16fS2_fjLj1024ELj4ENS_18Kernel_traits_baseILj6144ES2_fS2_fjLj1024EEEEEEEvNS_9BwdParamsE:
        /* <DEDUP_REMOVED lines=37> */
.L_x_1900:
        /* <DEDUP_REMOVED lines=118> */
.L_x_1899:
[----:B------:R-:W-:Y:S05]  /*09b0*/  BSYNC.RECONVERGENT B1 ;  /* 0x0000000000017941 */ /* 0x000fea0003800200 */
.L_x_1898:
        /* <DEDUP_REMOVED lines=65> */
.L_x_1902:
[----:B------:R-:W-:Y:S05]  /*0dd0*/  BSYNC.RECONVERGENT B1 ;  /* 0x0000000000017941 */ /* 0x000fea0003800200 */
.L_x_1901:
        /* <DEDUP_REMOVED lines=37> */
.L_x_1904:
[----:B------:R-:W-:Y:S05]  /*1030*/  BSYNC.RECONVERGENT B1 ;  /* 0x0000000000017941 */ /* 0x000fea0003800200 */
.L_x_1903:
[----:B------:R-:W-:Y:S05]  /*1040*/  @!P1 BRA `(.L_x_1897) ;  /* 0x00000000003c9947 */ /* 0x000fea0003800000 */
[----:B------:R-:W0:Y:S01]  /*1050*/  LDC.64 R6, c[0x0][0x3e0] ;  /* 0x0000f800ff067b82 */ /* 0x000e220000000a00 */
[----:B------:R-:W-:Y:S01]  /*1060*/  IMAD R2, R15, 0x1800, R11 ;  /* 0x000018000f027824 */ /* 0x000fe200078e020b */
[----:B------:R-:W-:-:S04]  /*1070*/  IADD3 R24, PT, PT, -R24, RZ, RZ ;  /* 0x000000ff18187210 */ /* 0x000fc80007ffe1ff */
[----:B------:R-:W-:Y:S02]  /*1080*/  IADD3 R11, PT, PT, R13, R2, RZ ;  /* 0x000000020d0b7210 */ /* 0x000fe40007ffe0ff */
[----:B------:R-:W1:Y:S05]  /*1090*/  LDC.64 R8, c[0x0][0x3e8] ;  /* 0x0000fa00ff087b82 */ /* 0x000e6a0000000a00 */
.L_x_1905:
        /* <DEDUP_REMOVED lines=10> */
.L_x_1897:
[----:B------:R-:W-:Y:S05]  /*1140*/  BSYNC.RECONVERGENT B0 ;  /* 0x0000000000007941 */ /* 0x000fea0003800200 */
.L_x_1896:
        /* <DEDUP_REMOVED lines=55> */
.L_x_1906:
        /* <DEDUP_REMOVED lines=12> */
.L_x_3137:


//--------------------- .text._ZN10layer_norm13ln_bwd_kernelINS_13Kernel_traitsI13__nv_bfloat16fS2_fjLj6144ELj1ELj1ELj8ELj16ENS_18Kernel_traits_baseILj6144ES2_fS2_fjLj256EEEEEEEvNS_9BwdParamsE --------------------------
	.section	.text._ZN10layer_norm13ln_bwd_kernelINS_13Kernel_traitsI13__nv_bfloat16fS2_fjLj6144ELj1ELj1ELj8ELj16ENS_18Kernel_traits_baseILj6144ES2_fS2_fjLj256EEEEEEEvNS_9BwdParamsE,"ax",@progbits
	.align	128
        .global         _ZN10layer_norm13ln_bwd_kernelINS_13Kernel_traitsI13__nv_bfloat16fS2_fjLj6144ELj1ELj1ELj8ELj16ENS_18Kernel_traits_baseILj6144ES2_fS2_fjLj256EEEEEEEvNS_9BwdParamsE
        .type           _ZN10layer_norm13ln_bwd_kernelINS_13Kernel_traitsI13__nv_bfloat16fS2_fjLj6144ELj1ELj1ELj8ELj16ENS_18Kernel_traits_baseILj6144ES2_fS2_fjLj256EEEEEEEvNS_9BwdParamsE,@function
        .size           _ZN10layer_norm13ln_bwd_kernelINS_13Kernel_traitsI13__nv_bfloat16fS2_fjLj6144ELj1ELj1ELj8ELj16ENS_18Kernel_traits_baseILj6144ES2_fS2_fjLj256EEEEEEEvNS_9BwdParamsE,(.L_x_3138 - _ZN10layer_norm13ln_bwd_kernelINS_13Kernel_traitsI13__nv_bfloat16fS2_fjLj6144ELj1ELj1ELj8ELj16ENS_18Kernel_traits_baseILj6144ES2_fS2_fjLj256EEEEEEEvNS_9BwdParamsE)
        .other          _ZN10layer_norm13ln_bwd_kernelINS_13Kernel_traitsI13__nv_bfloat16fS2_fjLj6144ELj1ELj1ELj8ELj16ENS_18Kernel_traits_baseILj6144ES2_fS2_fjLj256EEEEEEEvNS_9BwdParamsE,@"STO_CUDA_ENTRY STV_DEFAULT"
_ZN10layer_norm13ln_bwd_kernelINS_13Kernel_traitsI13__nv_bfloat16fS2_fjLj6144ELj1ELj1ELj8ELj16ENS_18Kernel_traits_baseILj6144ES2_fS2_fjLj256EEEEEEEvNS_9BwdParamsE:
.text._ZN10layer_norm13ln_bwd_kernelINS_13Kernel_traitsI13__nv_bfloat16fS2_fjLj6144ELj1ELj1ELj8ELj16ENS_18Kernel_traits_baseILj6144ES2_fS2_fjLj256EEEEEEEvNS_9BwdParamsE:
[----:B------:R-:W-:Y:S01]  /*0000*/  LDC R1, c[0x0][0x37c] ;  /* 0x0000df00ff017b82 */ /* 0x000fe20000000800 */
[----:B------:R-:W0:Y:S01]  /*0010*/  LDCU.64 UR4, c[0x0][0x398] ;  /* 0x00007300ff0477ac */ /* 0x000e220008000a00 */
[----:B------:R-:W1:Y:S06]  /*0020*/  S2R R24, SR_TID.X ;  /* 0x0000000000187919 */ /* 0x000e6c0000002100 */
[----:B------:R-:W1:Y:S01]  /*0030*/  LDC.64 R4, c[0x0][0x3b0] ;  /* 0x0000ec00ff047b82 */ /* 0x000e620000000a00 */
[----:B------:R-:W2:Y:S07]  /*0040*/  LDCU.64 UR6, c[0x0][0x358] ;  /* 0x00006b00ff0677ac */ /* 0x000eae0008000a00 */
[----:B------:R-:W3:Y:S01]  /*0050*/  LDC.64 R12, c[0x0][0x3b8] ;  /* 0x0000ee00ff0c7b82 */ /* 0x000ee20000000a00 */
[----:B0-----:R-:W-:-:S04]  /*0060*/  UISETP.NE.U32.AND UP0, UPT, UR4, URZ, UPT ;  /* 0x000000ff0400728c */ /* 0x001fc8000bf05070 */
[----:B------:R-:W-:-:S03]  /*0070*/  UISETP.NE.AND.EX UP0, UPT, UR5, URZ, UPT, UP0 ;  /* 0x000000ff0500728c */ /* 0x000fc6000bf05300 */
[----:B------:R-:W0:Y:S01]  /*0080*/  S2UR UR4, SR_CTAID.X ;  /* 0x00000000000479c3 */ /* 0x000e220000002500 */
[----:B------:R-:W4:Y:S02]  /*0090*/  LDCU UR5, c[0x0][0x384] ;  /* 0x00007080ff0577ac */ /* 0x000f240008000800 */
[----:B------:R-:W-:-:S13]  /*00a0*/  PLOP3.LUT P0, PT, PT, PT, UP0, 0x80, 0x8 ;  /* 0x000000000008781c */ /* 0x000fda0003f0f008 */
[C---:B-1----:R-:W-:Y:S01]  /*00b0*/  @P0 IMAD.WIDE.U32 R4, R24.reuse, 0x8, R4 ;  /* 0x0000000818040825 */ /* 0x042fe200078e0004 */
[----:B------:R-:W1:Y:S04]  /*00c0*/  @!P0 LDC.64 R6, c[0x0][0x3b0] ;  /* 0x0000ec00ff068b82 */ /* 0x000e680000000a00 */
[----:B--2---:R-:W5:Y:S04]  /*00d0*/  @P0 LDG.E.64 R2, desc[UR6][R4.64] ;  /* 0x0000000604020981 */ /* 0x004f68000c1e1b00 */
[----:B------:R-:W5:Y:S04]  /*00e0*/  @P0 LDG.E.64 R26, desc[UR6][R4.64+0x800] ;  /* 0x00080006041a0981 */ /* 0x000f68000c1e1b00 */
[----:B------:R-:W5:Y:S04]  /*00f0*/  @P0 LDG.E.64 R40, desc[UR6][R4.64+0x1000] ;  /* 0x0010000604280981 */ /* 0x000f68000c1e1b00 */
[----:B------:R-:W5:Y:S04]  /*0100*/  @P0 LDG.E.64 R42, desc[UR6][R4.64+0x1800] ;  /* 0x00180006042a0981 */ /* 0x000f68000c1e1b00 */
[----:B------:R-:W5:Y:S04]  /*0110*/  @P0 LDG.E.64 R44, desc[UR6][R4.64+0x2000] ;  /* 0x00200006042c0981 */ /* 0x000f68000c1e1b00 */
[----:B------:R2:W5:Y:S01]  /*0120*/  @P0 LDG.E.64 R46, desc[UR6][R4.64+0x2800] ;  /* 0x00280006042e0981 */ /* 0x000562000c1e1b00 */
[----:B0-----:R-:W-:Y:S01]  /*0130*/  MOV R63, UR4 ;  /* 0x00000004003f7c02 */ /* 0x001fe20008000f00 */
[----:B-1----:R-:W-:-:S03]  /*0140*/  @!P0 IMAD.WIDE.U32 R6, R24, 0x8, R6 ;  /* 0x0000000818068825 */ /* 0x002fc600078e0006 */
[----:B----4-:R-:W-:Y:S01]  /*0150*/  ISETP.GE.AND P1, PT, R63, UR5, PT ;  /* 0x000000053f007c0c */ /* 0x010fe2000bf26270 */
[----:B---3--:R-:W-:Y:S01]  /*0160*/  @P0 IMAD.WIDE.U32 R12, R24, 0x8, R12 ;  /* 0x00000008180c0825 */ /* 0x008fe200078e000c */
[----:B------:R-:W-:Y:S02]  /*0170*/  CS2R R8, SRZ ;  /* 0x0000000000087805 */ /* 0x000fe4000001ff00 */
[----:B------:R-:W-:Y:S02]  /*0180*/  CS2R R10, SRZ ;  /* 0x00000000000a7805 */ /* 0x000fe4000001ff00 */
[----:B------:R-:W-:Y:S02]  /*0190*/  CS2R R14, SRZ ;  /* 0x00000000000e7805 */ /* 0x000fe4000001ff00 */
[----:B--2---:R-:W-:Y:S01]  /*01a0*/  CS2R R4, SRZ ;  /* 0x0000000000047805 */ /* 0x004fe2000001ff00 */
        /* <DEDUP_REMOVED lines=24> */
[----:B0-----:R-:W-:Y:S01]  /*0330*/  CS2R R12, SRZ ;  /* 0x00000000000c7805 */ /* 0x001fe2000001ff00 */
[----:B------:R-:W5:Y:S04]  /*0340*/  @!P0 LDG.E.64 R2, desc[UR6][R6.64] ;  /* 0x0000000606028981 */ /* 0x000f68000c1e1b00 */
[----:B------:R-:W5:Y:S04]  /*0350*/  @!P0 LDG.E.64 R26, desc[UR6][R6.64+0x800] ;  /* 0x00080006061a8981 */ /* 0x000f68000c1e1b00 */
[----:B------:R-:W5:Y:S04]  /*0360*/  @!P0 LDG.E.64 R40, desc[UR6][R6.64+0x1000] ;  /* 0x0010000606288981 */ /* 0x000f68000c1e1b00 */
[----:B------:R-:W5:Y:S04]  /*0370*/  @!P0 LDG.E.64 R42, desc[UR6][R6.64+0x1800] ;  /* 0x00180006062a8981 */ /* 0x000f68000c1e1b00 */
[----:B------:R-:W5:Y:S04]  /*0380*/  @!P0 LDG.E.64 R44, desc[UR6][R6.64+0x2000] ;  /* 0x00200006062c8981 */ /* 0x000f68000c1e1b00 */
[----:B------:R0:W5:Y:S02]  /*0390*/  @!P0 LDG.E.64 R46, desc[UR6][R6.64+0x2800] ;  /* 0x00280006062e8981 */ /* 0x000164000c1e1b00 */
[----:B0-----:R-:W-:Y:S01]  /*03a0*/  CS2R R6, SRZ ;  /* 0x0000000000067805 */ /* 0x001fe2000001ff00 */
[----:B------:R-:W-:Y:S06]  /*03b0*/  @P1 BRA `(.L_x_1907) ;  /* 0x0000003400a41947 */ /* 0x000fec0003800000 */
[----:B------:R-:W0:Y:S01]  /*03c0*/  S2UR UR5, SR_CgaCtaId ;  /* 0x00000000000579c3 */ /* 0x000e220000008800 */
[----:B------:R-:W-:Y:S01]  /*03d0*/  UMOV UR4, 0x400 ;  /* 0x0000040000047882 */ /* 0x000fe20000000000 */
[----:B------:R-:W-:Y:S01]  /*03e0*/  HFMA2 R135, -RZ, RZ, 0, 0 ;  /* 0x00000000ff877431 */ /* 0x000fe200000001ff */
[----:B-----5:R-:W-:Y:S01]  /*03f0*/  MOV R134, R2 ;  /* 0x0000000200867202 */ /* 0x020fe20000000f00 */
[----:B------:R-:W-:Y:S01]  /*0400*/  HFMA2 R62, -RZ, RZ, 0, 0 ;  /* 0x00000000ff3e7431 */ /* 0x000fe200000001ff */
[----:B------:R-:W-:Y:S02]  /*0410*/  SHF.R.U64 R132, R2, 0x10, R3 ;  /* 0x0000001002847819 */ /* 0x000fe40000001203 */
        /* <DEDUP_REMOVED lines=17> */
[----:B------:R-:W-:Y:S01]  /*0530*/  MOV R118, R44 ;  /* 0x0000002c00767202 */ /* 0x000fe20000000f00 */
[----:B0-----:R-:W-:Y:S01]  /*0540*/  ULEA UR4, UR5, UR4, 0x18 ;  /* 0x0000000405047291 */ /* 0x001fe2000f8ec0ff */
        /* <DEDUP_REMOVED lines=26> */
[----:B------:R-:W-:-:S02]  /*06f0*/  PLOP3.LUT P1, PT, PT, PT, PT, 0x8, 0x80 ;  /* 0x000000000080781c */ /* 0x000fc40003f2e170 */
        /* <DEDUP_REMOVED lines=12> */
[----:B------:R-:W-:Y:S02]  /*07c0*/  MOV R98, RZ ;  /* 0x000000ff00627202 */ /* 0x000fe40000000f00 */
[----:B------:R-:W-:Y:S02]  /*07d0*/  MOV R2, RZ ;  /* 0x000000ff00027202 */ /* 0x000fe40000000f00 */
[----:B------:R-:W-:-:S07]  /*07e0*/  MOV R166, UR4 ;  /* 0x0000000400a67c02 */ /* 0x000fce0008000f00 */
.L_x_1914:
[----:B------:R-:W0:Y:S01]  /*07f0*/  LDC.64 R136, c[0x0][0x3a8] ;  /* 0x0000ea00ff887b82 */ /* 0x000e220000000a00 */
[----:B------:R-:W-:-:S07]  /*0800*/  MOV R0, RZ ;  /* 0x000000ff00007202 */ /* 0x000fce0000000f00 */
[----:B--2---:R-:W1:Y:S01]  /*0810*/  @!P0 LDC.64 R4, c[0x0][0x3a0] ;  /* 0x0000e800ff048b82 */ /* 0x004e620000000a00 */
[----:B0-----:R-:W-:-:S06]  /*0820*/  IMAD.WIDE R136, R63, 0x4, R136 ;  /* 0x000000043f887825 */ /* 0x001fcc00078e0288 */
[----:B------:R0:W5:Y:S01]  /*0830*/  LDG.E R136, desc[UR6][R136.64] ;  /* 0x0000000688887981 */ /* 0x000162000c1e1900 */
[----:B-1----:R-:W-:-:S05]  /*0840*/  @!P0 IMAD.WIDE R4, R63, 0x4, R4 ;  /* 0x000000043f048825 */ /* 0x002fca00078e0204 */
[----:B------:R0:W5:Y:S01]  /*0850*/  @!P0 LDG.E R0, desc[UR6][R4.64] ;  /* 0x0000000604008981 */ /* 0x000162000c1e1900 */
[----:B------:R-:W-:Y:S05]  /*0860*/  @P0 BRA `(.L_x_1908) ;  /* 0x00000000007c0947 */ /* 0x000fea0003800000 */
[----:B------:R-:W1:Y:S01]  /*0870*/  LDC.64 R80, c[0x0][0x3d8] ;  /* 0x0000f600ff507b82 */ /* 0x000e620000000a00 */
[----:B------:R-:W-:-:S05]  /*0880*/  IMAD R141, R63, 0x600, RZ ;  /* 0x000006003f8d7824 */ /* 0x000fca00078e02ff */
[----:B------:R-:W-:Y:S02]  /*0890*/  LOP3.LUT R141, R141, R24, RZ, 0xfc, !PT ;  /* 0x000000188d8d7212 */ /* 0x000fe400078efcff */
[----:B0-----:R-:W0:Y:S02]  /*08a0*/  LDC.64 R4, c[0x0][0x390] ;  /* 0x0000e400ff047b82 */ /* 0x001e240000000a00 */
[C---:B------:R-:W-:Y:S02]  /*08b0*/  IADD3 R140, PT, PT, R141.reuse, 0x200, RZ ;  /* 0x000002008d8c7810 */ /* 0x040fe40007ffe0ff */
[C---:B------:R-:W-:Y:S02]  /*08c0*/  IADD3 R139, PT, PT, R141.reuse, 0x300, RZ ;  /* 0x000003008d8b7810 */ /* 0x040fe40007ffe0ff */
[C---:B------:R-:W-:Y:S02]  /*08d0*/  IADD3 R138, PT, PT, R141.reuse, 0x400, RZ ;  /* 0x000004008d8a7810 */ /* 0x040fe40007ffe0ff */
[C---:B------:R-:W-:Y:S01]  /*08e0*/  IADD3 R137, PT, PT, R141.reuse, 0x500, RZ ;  /* 0x000005008d897810 */ /* 0x040fe20007ffe0ff */
[----:B-1----:R-:W-:-:S04]  /*08f0*/  IMAD.WIDE.U32 R12, R141, 0x8, R80 ;  /* 0x000000088d0c7825 */ /* 0x002fc800078e0050 */
[--C-:B------:R-:W-:Y:S01]  /*0900*/  IMAD.WIDE.U32 R90, R140, 0x8, R80.reuse ;  /* 0x000000088c5a7825 */ /* 0x100fe200078e0050 */
[----:B------:R1:W5:Y:S03]  /*0910*/  LDG.E.64 R96, desc[UR6][R12.64] ;  /* 0x000000060c607981 */ /* 0x000366000c1e1b00 */
[--C-:B------:R-:W-:Y:S01]  /*0920*/  IMAD.WIDE.U32 R88, R139, 0x8, R80.reuse ;  /* 0x000000088b587825 */ /* 0x100fe200078e0050 */
[----:B------:R1:W5:Y:S03]  /*0930*/  LDG.E.64 R94, desc[UR6][R12.64+0x800] ;  /* 0x000800060c5e7981 */ /* 0x000366000c1e1b00 */
[--C-:B------:R-:W-:Y:S01]  /*0940*/  IMAD.WIDE.U32 R86, R138, 0x8, R80.reuse ;  /* 0x000000088a567825 */ /* 0x100fe200078e0050 */
[----:B------:R-:W5:Y:S03]  /*0950*/  LDG.E.64 R90, desc[UR6][R90.64] ;  /* 0x000000065a5a7981 */ /* 0x000f66000c1e1b00 */
[----:B------:R-:W-:Y:S01]  /*0960*/  IMAD.WIDE.U32 R80, R137, 0x8, R80 ;  /* 0x0000000889507825 */ /* 0x000fe200078e0050 */
[----:B------:R-:W5:Y:S03]  /*0970*/  LDG.E.64 R88, desc[UR6][R88.64] ;  /* 0x0000000658587981 */ /* 0x000f66000c1e1b00 */
[--C-:B0-----:R-:W-:Y:S01]  /*0980*/  IMAD.WIDE.U32 R14, R140, 0x10, R4.reuse ;  /* 0x000000108c0e7825 */ /* 0x101fe200078e0004 */
[----:B------:R-:W5:Y:S03]  /*0990*/  LDG.E.64 R86, desc[UR6][R86.64] ;  /* 0x0000000656567981 */ /* 0x000f66000c1e1b00 */
[--C-:B------:R-:W-:Y:S01]  /*09a0*/  IMAD.WIDE.U32 R16, R139, 0x10, R4.reuse ;  /* 0x000000108b107825 */ /* 0x100fe200078e0004 */
[----:B------:R-:W5:Y:S03]  /*09b0*/  LDG.E.64 R80, desc[UR6][R80.64] ;  /* 0x0000000650507981 */ /* 0x000f66000c1e1b00 */
[--C-:B------:R-:W-:Y:S01]  /*09c0*/  IMAD.WIDE.U32 R20, R138, 0x10, R4.reuse ;  /* 0x000000108a147825 */ /* 0x100fe200078e0004 */
[----:B------:R-:W5:Y:S03]  /*09d0*/  LDG.E.128 R12, desc[UR6][R14.64] ;  /* 0x000000060e0c7981 */ /* 0x000f66000c1e1d00 */
[--C-:B------:R-:W-:Y:S01]  /*09e0*/  IMAD.WIDE.U32 R24, R137, 0x10, R4.reuse ;  /* 0x0000001089187825 */ /* 0x100fe200078e0004 */
[----:B------:R-:W5:Y:S03]  /*09f0*/  LDG.E.128 R16, desc[UR6][R16.64] ;  /* 0x0000000610107981 */ /* 0x000f66000c1e1d00 */
[----:B------:R-:W-:Y:S01]  /*0a00*/  IMAD.WIDE.U32 R142, R141, 0x10, R4 ;  /* 0x000000108d8e7825 */ /* 0x000fe200078e0004 */
[----:B------:R-:W5:Y:S04]  /*0a10*/  LDG.E.128 R20, desc[UR6][R20.64] ;  /* 0x0000000614147981 */ /* 0x000f68000c1e1d00 */
[----:B------:R1:W5:Y:S04]  /*0a20*/  LDG.E.128 R4, desc[UR6][R142.64] ;  /* 0x000000068e047981 */ /* 0x000368000c1e1d00 */
[----:B------:R1:W5:Y:S04]  /*0a30*/  LDG.E.128 R8, desc[UR6][R142.64+0x1000] ;  /* 0x001000068e087981 */ /* 0x000368000c1e1d00 */
[----:B------:R-:W5:Y:S01]  /*0a40*/  LDG.E.128 R24, desc[UR6][R24.64] ;  /* 0x0000000618187981 */ /* 0x000f62000c1e1d00 */
[----:B------:R-:W-:Y:S05]  /*0a50*/  BRA `(.L_x_1909) ;  /* 0x00000000007c7947 */ /* 0x000fea0003800000 */
.L_x_1908:
[----:B------:R-:W1:Y:S01]  /*0a60*/  S2R R6, SR_TID.X ;  /* 0x0000000000067919 */ /* 0x000e620000002100 */
[----:B------:R-:W2:Y:S01]  /*0a70*/  LDC.64 R24, c[0x0][0x398] ;  /* 0x0000e600ff187b82 */ /* 0x000ea20000000a00 */
[----:B------:R-:W-:-:S07]  /*0a80*/  IMAD R141, R63, 0x600, RZ ;  /* 0x000006003f8d7824 */ /* 0x000fce00078e02ff */
[----:B0-----:R-:W0:Y:S01]  /*0a90*/  LDC.64 R4, c[0x0][0x3d8] ;  /* 0x0000f600ff047b82 */ /* 0x001e220000000a00 */
[----:B-1----:R-:W-:-:S04]  /*0aa0*/  LOP3.LUT R141, R141, R6, RZ, 0xfc, !PT ;  /* 0x000000068d8d7212 */ /* 0x002fc800078efcff */
[C---:B------:R-:W-:Y:S01]  /*0ab0*/  IADD3 R140, PT, PT, R141.reuse, 0x200, RZ ;  /* 0x000002008d8c7810 */ /* 0x040fe20007ffe0ff */
[C-C-:B--2---:R-:W-:Y:S01]  /*0ac0*/  IMAD.WIDE.U32 R142, R141.reuse, 0x10, R24.reuse ;  /* 0x000000108d8e7825 */ /* 0x144fe200078e0018 */
[C---:B------:R-:W-:Y:S02]  /*0ad0*/  IADD3 R139, PT, PT, R141.reuse, 0x300, RZ ;  /* 0x000003008d8b7810 */ /* 0x040fe40007ffe0ff */
[C---:B------:R-:W-:Y:S02]  /*0ae0*/  IADD3 R138, PT, PT, R141.reuse, 0x400, RZ ;  /* 0x000004008d8a7810 */ /* 0x040fe40007ffe0ff */
[----:B------:R-:W-:Y:S01]  /*0af0*/  IADD3 R137, PT, PT, R141, 0x500, RZ ;  /* 0x000005008d897810 */ /* 0x000fe20007ffe0ff */
[--C-:B------:R-:W-:Y:S01]  /*0b00*/  IMAD.WIDE.U32 R12, R140, 0x10, R24.reuse ;  /* 0x000000108c0c7825 */ /* 0x100fe200078e0018 */
[----:B------:R2:W5:Y:S03]  /*0b10*/  LDG.E.128 R8, desc[UR6][R142.64+0x1000] ;  /* 0x001000068e087981 */ /* 0x000566000c1e1d00 */
[----:B------:R-:W-:-:S04]  /*0b20*/  IMAD.WIDE.U32 R16, R139, 0x10, R24 ;  /* 0x000000108b107825 */ /* 0x000fc800078e0018 */
[----:B------:R-:W-:Y:S02]  /*0b30*/  IMAD.WIDE.U32 R20, R138, 0x10, R24 ;  /* 0x000000108a147825 */ /* 0x000fe400078e0018 */
[----:B------:R-:W5:Y:S02]  /*0b40*/  LDG.E.128 R16, desc[UR6][R16.64] ;  /* 0x0000000610107981 */ /* 0x000f64000c1e1d00 */
[--C-:B0-----:R-:W-:Y:S02]  /*0b50*/  IMAD.WIDE.U32 R14, R141, 0x8, R4.reuse ;  /* 0x000000088d0e7825 */ /* 0x101fe400078e0004 */
[----:B------:R-:W5:Y:S02]  /*0b60*/  LDG.E.128 R20, desc[UR6][R20.64] ;  /* 0x0000000614147981 */ /* 0x000f64000c1e1d00 */
[--C-:B------:R-:W-:Y:S02]  /*0b70*/  IMAD.WIDE.U32 R90, R140, 0x8, R4.reuse ;  /* 0x000000088c5a7825 */ /* 0x100fe400078e0004 */
[----:B------:R2:W5:Y:S02]  /*0b80*/  LDG.E.64 R96, desc[UR6][R14.64] ;  /* 0x000000060e607981 */ /* 0x000564000c1e1b00 */
[----:B------:R-:W-:-:S02]  /*0b90*/  IMAD.WIDE.U32 R88, R139, 0x8, R4 ;  /* 0x000000088b587825 */ /* 0x000fc400078e0004 */
[----:B------:R2:W5:Y:S02]  /*0ba0*/  LDG.E.64 R94, desc[UR6][R14.64+0x800] ;  /* 0x000800060e5e7981 */ /* 0x000564000c1e1b00 */
[--C-:B------:R-:W-:Y:S02]  /*0bb0*/  IMAD.WIDE.U32 R86, R138, 0x8, R4.reuse ;  /* 0x000000088a567825 */ /* 0x100fe400078e0004 */
[----:B------:R-:W5:Y:S02]  /*0bc0*/  LDG.E.64 R90, desc[UR6][R90.64] ;  /* 0x000000065a5a7981 */ /* 0x000f64000c1e1b00 */
[C---:B------:R-:W-:Y:S02]  /*0bd0*/  IMAD.WIDE.U32 R80, R137.reuse, 0x8, R4 ;  /* 0x0000000889507825 */ /* 0x040fe400078e0004 */
[----:B------:R2:W5:Y:S02]  /*0be0*/  LDG.E.128 R4, desc[UR6][R142.64] ;  /* 0x000000068e047981 */ /* 0x000564000c1e1d00 */
[----:B------:R-:W-:-:S02]  /*0bf0*/  IMAD.WIDE.U32 R24, R137, 0x10, R24 ;  /* 0x0000001089187825 */ /* 0x000fc400078e0018 */
[----:B------:R-:W5:Y:S04]  /*0c00*/  LDG.E.64 R88, desc[UR6][R88.64] ;  /* 0x0000000658587981 */ /* 0x000f68000c1e1b00 */
[----:B------:R-:W5:Y:S04]  /*0c10*/  LDG.E.64 R86, desc[UR6][R86.64] ;  /* 0x0000000656567981 */ /* 0x000f68000c1e1b00 */
[----:B------:R-:W5:Y:S04]  /*0c20*/  LDG.E.64 R80, desc[UR6][R80.64] ;  /* 0x0000000650507981 */ /* 0x000f68000c1e1b00 */
[----:B------:R-:W5:Y:S04]  /*0c30*/  LDG.E.128 R12, desc[UR6][R12.64] ;  /* 0x000000060c0c7981 */ /* 0x000f68000c1e1d00 */
[----:B--2---:R-:W5:Y:S02]  /*0c40*/  LDG.E.128 R24, desc[UR6][R24.64] ;  /* 0x0000000618187981 */ /* 0x004f64000c1e1d00 */
.L_x_1909:
[----:B-1----:R-:W0:Y:S01]  /*0c50*/  LDC.64 R142, c[0x0][0x398] ;  /* 0x0000e600ff8e7b82 */ /* 0x002e220000000a00 */
        /* <DEDUP_REMOVED lines=12> */
[----:B0-----:R-:W-:Y:S02]  /*0d20*/  ISETP.NE.U32.AND P0, PT, R142, RZ, PT ;  /* 0x000000ff8e00720c */ /* 0x001fe40003f05070 */
[----:B------:R-:W-:Y:S02]  /*0d30*/  MOV R142, R97 ;  /* 0x00000061008e7202 */ /* 0x000fe40000000f00 */
[----:B------:R-:W-:Y:S02]  /*0d40*/  ISETP.NE.AND.EX P0, PT, R143, RZ, PT, P0 ;  /* 0x000000ff8f00720c */ /* 0x000fe40003f05300 */
        /* <DEDUP_REMOVED lines=12> */
[--C-:B------:R-:W-:Y:S01]  /*0e10*/  FADD.FTZ R143, R4, -R0.reuse ;  /* 0x80000000048f7221 */ /* 0x100fe20000010000 */
[--C-:B------:R-:W-:Y:S01]  /*0e20*/  FADD.FTZ R145, R5, -R0.reuse ;  /* 0x8000000005917221 */ /* 0x100fe20000010000 */
        /* <DEDUP_REMOVED lines=8> */
[----:B------:R-:W-:Y:S01]  /*0eb0*/  FMUL.FTZ R97, R136, R19 ;  /* 0x0000001388617220 */ /* 0x000fe20000410000 */
[----:B------:R-:W-:Y:S01]  /*0ec0*/  SHF.R.U64 R170, R86, 0x10, R87 ;  /* 0x0000001056aa7819 */ /* 0x000fe20000001257 */
[--C-:B------:R-:W-:Y:S01]  /*0ed0*/  FADD.FTZ R149, R7, -R0.reuse ;  /* 0x8000000007957221 */ /* 0x100fe20000010000 */
[----:B------:R-:W-:Y:S01]  /*0ee0*/  SHF.R.U32.HI R144, RZ, 0x10, R89 ;  /* 0x00000010ff907819 */ /* 0x000fe20000011659 */
[--C-:B------:R-:W-:Y:S01]  /*0ef0*/  FADD.FTZ R151, R8, -R0.reuse ;  /* 0x8000000008977221 */ /* 0x100fe20000010000 */
[--C-:B------:R-:W-:Y:S01]  /*0f00*/  SHF.R.U64 R86, R80, 0x10, R81.reuse ;  /* 0x0000001050567819 */ /* 0x100fe20000001251 */
        /* <DEDUP_REMOVED lines=19> */
[----:B------:R-:W-:Y:S01]  /*1040*/  SHF.R.U32.HI R81, RZ, 0x10, R81 ;  /* 0x00000010ff517819 */ /* 0x000fe20000011651 */
[----:B------:R-:W-:Y:S01]  /*1050*/  FMUL.FTZ R3, R4, R5 ;  /* 0x0000000504037220 */ /* 0x000fe20000410000 */
[C---:B------:R-:W-:Y:S01]  /*1060*/  FMUL.FTZ R0, R136.reuse, R143 ;  /* 0x0000008f88007220 */ /* 0x040fe20000410000 */
[----:B------:R-:W-:Y:S01]  /*1070*/  SHF.L.U32 R15, R157, 0x10, RZ ;  /* 0x000000109d0f7819 */ /* 0x000fe200000006ff */
        /* <DEDUP_REMOVED lines=8> */
[----:B------:R-:W-:Y:S01]  /*1100*/  FFMA.FTZ R81, R0, R3, RZ ;  /* 0x0000000300517223 */ /* 0x000fe200000100ff */
        /* <DEDUP_REMOVED lines=16> */
[----:B------:R-:W-:Y:S01]  /*1210*/  SHF.R.U64 R16, R94, 0x10, R95 ;  /* 0x000000105e107819 */ /* 0x000fe2000000125f */
        /* <DEDUP_REMOVED lines=54> */
[----:B------:R-:W-:Y:S01]  /*1580*/  FMUL.FTZ R176, R181, R172 ;  /* 0x000000acb5b07220 */ /* 0x000fe20000410000 */
        /* <DEDUP_REMOVED lines=85> */
.L_x_1910:
[--C-:B------:R-:W-:Y:S02]  /*1ae0*/  SHF.R.U64 R171, R88, 0x10, R89.reuse ;  /* 0x0000001058ab7819 */ /* 0x100fe40000001259 */
[----:B------:R-:W-:Y:S02]  /*1af0*/  SHF.R.U32.HI R173, RZ, 0x10, R89 ;  /* 0x00000010ffad7819 */ /* 0x000fe40000011659 */
[--C-:B------:R-:W-:Y:S02]  /*1b00*/  SHF.R.U64 R170, R86, 0x10, R87.reuse ;  /* 0x0000001056aa7819 */ /* 0x100fe40000001257 */
[----:B------:R-:W-:Y:S02]  /*1b10*/  SHF.R.U32.HI R172, RZ, 0x10, R87 ;  /* 0x00000010ffac7819 */ /* 0x000fe40000011657 */
[----:B------:R-:W-:Y:S02]  /*1b20*/  SHF.L.U32 R89, R29, 0x10, RZ ;  /* 0x000000101d597819 */ /* 0x000fe400000006ff */
[----:B------:R-:W-:-:S02]  /*1b30*/  SHF.L.U32 R186, R109, 0x10, RZ ;  /* 0x000000106dba7819 */ /* 0x000fc400000006ff */
[----:B------:R-:W-:Y:S02]  /*1b40*/  SHF.L.U32 R87, R28, 0x10, RZ ;  /* 0x000000101c577819 */ /* 0x000fe400000006ff */
[----:B------:R-:W-:Y:S01]  /*1b50*/  SHF.R.U64 R178, R90, 0x10, R91 ;  /* 0x000000105ab27819 */ /* 0x000fe2000000125b */
[----:B------:R-:W-:Y:S01]  /*1b60*/  FADD.FTZ R90, -R89, R6 ;  /* 0x00000006595a7221 */ /* 0x000fe20000010100 */
[----:B------:R-:W-:Y:S01]  /*1b70*/  FADD.FTZ R194, -R186, R7 ;  /* 0x00000007bac27221 */ /* 0x000fe20000010100 */
[----:B------:R-:W-:Y:S01]  /*1b80*/  FADD.FTZ R87, -R87, R4 ;  /* 0x0000000457577221 */ /* 0x000fe20000010100 */
        /* <DEDUP_REMOVED lines=10> */
[----:B------:R-:W-:-:S02]  /*1c30*/  SHF.L.U32 R11, R33, 0x10, RZ ;  /* 0x00000010210b7819 */ /* 0x000fc400000006ff */
[----:B------:R-:W-:Y:S01]  /*1c40*/  SHF.L.U32 R190, R106, 0x10, RZ ;  /* 0x000000106abe7819 */ /* 0x000fe200000006ff */
[----:B------:R-:W-:Y:S01]  /*1c50*/  FADD.FTZ R9, -R9, R12 ;  /* 0x0000000c09097221 */ /* 0x000fe20000010100 */
[----:B------:R-:W-:Y:S01]  /*1c60*/  SHF.L.U32 R146, R131, 0x10, RZ ;  /* 0x0000001083927819 */ /* 0x000fe200000006ff */
[----:B------:R-:W-:Y:S01]  /*1c70*/  FADD.FTZ R11, -R11, R14 ;  /* 0x0000000e0b0b7221 */ /* 0x000fe20000010100 */
[----:B------:R-:W-:Y:S01]  /*1c80*/  FADD.FTZ R14, -R192, R15 ;  /* 0x0000000fc00e7221 */ /* 0x000fe20000010100 */
[----:B------:R-:W-:Y:S01]  /*1c90*/  FADD.FTZ R12, -R190, R13 ;  /* 0x0000000dbe0c7221 */ /* 0x000fe20000010100 */
[----:B------:R-:W-:Y:S01]  /*1ca0*/  SHF.L.U32 R13, R34, 0x10, RZ ;  /* 0x00000010220d7819 */ /* 0x000fe200000006ff */
[----:B------:R-:W0:Y:S01]  /*1cb0*/  MUFU.RCP R189, R146 ;  /* 0x0000009200bd7308 */ /* 0x000e220000001000 */
[----:B------:R-:W-:Y:S02]  /*1cc0*/  SHF.L.U32 R15, R35, 0x10, RZ ;  /* 0x00000010230f7819 */ /* 0x000fe400000006ff */
        /* <DEDUP_REMOVED lines=9> */
[----:B------:R-:W-:Y:S01]  /*1d60*/  SHF.R.U64 R86, R80, 0x10, R81 ;  /* 0x0000001050567819 */ /* 0x000fe20000001251 */
[----:B------:R-:W-:Y:S01]  /*1d70*/  FADD.FTZ R16, -R192, R17 ;  /* 0x00000011c0107221 */ /* 0x000fe20000010100 */
[----:B------:R-:W-:Y:S02]  /*1d80*/  SHF.L.U32 R80, R119, 0x10, RZ ;  /* 0x0000001077507819 */ /* 0x000fe400000006ff */
[--C-:B------:R-:W-:Y:S02]  /*1d90*/  SHF.R.U64 R184, R96, 0x10, R97.reuse ;  /* 0x0000001060b87819 */ /* 0x100fe40000001261 */
[----:B------:R-:W-:Y:S01]  /*1da0*/  SHF.L.U32 R188, R134, 0x10, RZ ;  /* 0x0000001086bc7819 */ /* 0x000fe200000006ff */
[----:B------:R-:W2:Y:S01]  /*1db0*/  MUFU.RCP R96, R148 ;  /* 0x0000009400607308 */ /* 0x000ea20000001000 */
[----:B------:R-:W-:-:S02]  /*1dc0*/  SHF.R.U32.HI R187, RZ, 0x10, R97 ;  /* 0x00000010ffbb7819 */ /* 0x000fc40000011661 */
[----:B------:R-:W-:Y:S02]  /*1dd0*/  SHF.L.U32 R176, R129, 0x10, RZ ;  /* 0x0000001081b07819 */ /* 0x000fe400000006ff */
[----:B------:R-:W-:Y:S02]  /*1de0*/  SHF.L.U32 R175, R126, 0x10, RZ ;  /* 0x000000107eaf7819 */ /* 0x000fe400000006ff */
[----:B------:R-:W-:Y:S01]  /*1df0*/  SHF.L.U32 R15, R36, 0x10, RZ ;  /* 0x00000010240f7819 */ /* 0x000fe200000006ff */
[----:B------:R-:W3:Y:S01]  /*1e00*/  MUFU.RCP R97, R174 ;  /* 0x000000ae00617308 */ /* 0x000ee20000001000 */
[----:B------:R-:W-:Y:S02]  /*1e10*/  SHF.L.U32 R181, R130, 0x10, RZ ;  /* 0x0000001082b57819 */ /* 0x000fe400000006ff */
[----:B------:R-:W-:Y:S01]  /*1e20*/  SHF.L.U32 R190, R117, 0x10, RZ ;  /* 0x0000001075be7819 */ /* 0x000fe200000006ff */
[----:B------:R-:W-:Y:S01]  /*1e30*/  FADD.FTZ R15, -R15, R20 ;  /* 0x000000140f0f7221 */ /* 0x000fe20000010100 */
        /* <DEDUP_REMOVED lines=19> */
[----:B-1----:R-:W-:Y:S01]  /*1f70*/  FMUL.FTZ R25, R8, R155 ;  /* 0x0000009b08197220 */ /* 0x002fe20000410000 */
[----:B------:R-:W-:-:S02]  /*1f80*/  SHF.L.U32 R19, R38, 0x10, RZ ;  /* 0x0000001026137819 */ /* 0x000fc400000006ff */
[----:B------:R-:W-:Y:S01]  /*1f90*/  SHF.L.U32 R189, R111, 0x10, RZ ;  /* 0x000000106fbd7819 */ /* 0x000fe200000006ff */
[----:B------:R-:W1:Y:S01]  /*1fa0*/  MUFU.RCP R152, R175 ;  /* 0x000000af00987308 */ /* 0x000e620000001000 */
[----:B------:R-:W-:Y:S01]  /*1fb0*/  SHF.R.U32.HI R179, RZ, 0x10, R91 ;  /* 0x00000010ffb37819 */ /* 0x000fe2000001165b */
[----:B--2---:R-:W-:Y:S01]  /*1fc0*/  FMUL.FTZ R91, R13, R96 ;  /* 0x000000600d5b7220 */ /* 0x004fe20000410000 */
[----:B------:R-:W-:Y:S01]  /*1fd0*/  SHF.L.U32 R21, R39, 0x10, RZ ;  /* 0x0000001027157819 */ /* 0x000fe200000006ff */
[----:B---3--:R-:W-:Y:S01]  /*1fe0*/  FMUL.FTZ R96, R18, R97 ;  /* 0x0000006112607220 */ /* 0x008fe20000410000 */
[--C-:B------:R-:W-:Y:S01]  /*1ff0*/  SHF.R.U64 R180, R94, 0x10, R95.reuse ;  /* 0x000000105eb47819 */ /* 0x100fe2000000125f */
[----:B------:R-:W-:Y:S01]  /*2000*/  FADD.FTZ R17, -R17, R22 ;  /* 0x0000001611117221 */ /* 0x000fe20000010100 */
[----:B------:R-:W-:Y:S01]  /*2010*/  SHF.L.U32 R200, R101, 0x10, RZ ;  /* 0x0000001065c87819 */ /* 0x000fe200000006ff */
[----:B------:R-:W2:Y:S01]  /*2020*/  MUFU.RCP R156, R181 ;  /* 0x000000b5009c7308 */ /* 0x000ea20000001000 */
[----:B------:R-:W-:Y:S01]  /*2030*/  SHF.L.U32 R94, R120, 0x10, RZ ;  /* 0x00000010785e7819 */ /* 0x000fe200000006ff */
[----:B------:R-:W-:Y:S01]  /*2040*/  FADD.FTZ R19, -R19, R24 ;  /* 0x0000001813137221 */ /* 0x000fe20000010100 */
[----:B----4-:R-:W-:Y:S01]  /*2050*/  FMUL.FTZ R97, R196, R5 ;  /* 0x00000005c4617220 */ /* 0x010fe20000410000 */
[----:B------:R-:W-:Y:S01]  /*2060*/  SHF.L.U32 R22, R99, 0x10, RZ ;  /* 0x0000001063167819 */ /* 0x000fe200000006ff */
[----:B------:R-:W-:Y:S01]  /*2070*/  FADD.FTZ R197, -R21, R26 ;  /* 0x0000001a15c57221 */ /* 0x000fe20000010100 */
[----:B------:R-:W-:Y:S01]  /*2080*/  SHF.L.U32 R5, R168, 0x10, RZ ;  /* 0x00000010a8057819 */ /* 0x000fe200000006ff */
[----:B-----5:R-:W-:Y:S01]  /*2090*/  FMUL.FTZ R0, R87, R0 ;  /* 0x0000000057007220 */ /* 0x020fe20000410000 */
[----:B------:R-:W3:Y:S01]  /*20a0*/  MUFU.RCP R202, R190 ;  /* 0x000000be00ca7308 */ /* 0x000ee20000001000 */
[----:B------:R-:W-:Y:S01]  /*20b0*/  SHF.R.U32.HI R182, RZ, 0x10, R95 ;  /* 0x00000010ffb67819 */ /* 0x000fe2000001165f */
[----:B------:R-:W-:Y:S01]  /*20c0*/  FADD.FTZ R200, -R200, R23 ;  /* 0x00000017c8c87221 */ /* 0x000fe20000010100 */
[----:B0-----:R-:W-:Y:S01]  /*20d0*/  FMUL.FTZ R26, R89, R154 ;  /* 0x0000009a591a7220 */ /* 0x001fe20000410000 */
[----:B-1----:R-:W-:Y:S01]  /*20e0*/  FMUL.FTZ R87, R9, R152 ;  /* 0x0000009809577220 */ /* 0x002fe20000410000 */
[----:B------:R-:W-:Y:S01]  /*20f0*/  FADD.FTZ R199, -R22, R27 ;  /* 0x0000001b16c77221 */ /* 0x000fe20000010100 */
[----:B------:R-:W-:-:S02]  /*2100*/  SHF.L.U32 R9, R160, 0x10, RZ ;  /* 0x00000010a0097819 */ /* 0x000fc400000006ff */
[----:B------:R-:W0:Y:S01]  /*2110*/  MUFU.RCP R204, R192 ;  /* 0x000000c000cc7308 */ /* 0x000e220000001000 */
[----:B--2---:R-:W-:Y:S01]  /*2120*/  FMUL.FTZ R23, R7, R156 ;  /* 0x0000009c07177220 */ /* 0x004fe20000410000 */
[----:B------:R-:W-:Y:S01]  /*2130*/  SHF.L.U32 R7, R164, 0x10, RZ ;  /* 0x00000010a4077819 */ /* 0x000fe200000006ff */
[----:B------:R-:W-:Y:S01]  /*2140*/  FMUL.FTZ R194, R9, R96 ;  /* 0x0000006009c27220 */ /* 0x000fe20000410000 */
[----:B------:R-:W-:Y:S02]  /*2150*/  SHF.L.U32 R13, R158, 0x10, RZ ;  /* 0x000000109e0d7819 */ /* 0x000fe400000006ff */
[----:B------:R-:W-:Y:S02]  /*2160*/  SHF.L.U32 R168, R173, 0x10, RZ ;  /* 0x00000010ada87819 */ /* 0x000fe400000006ff */
[----:B------:R-:W1:Y:S01]  /*2170*/  MUFU.RCP R153, R144 ;  /* 0x0000009000997308 */ /* 0x000e620000001000 */
[----:B---3--:R-:W-:Y:S01]  /*2180*/  FMUL.FTZ R154, R17, R202 ;  /* 0x000000ca119a7220 */ /* 0x008fe20000410000 */
[----:B------:R-:W-:Y:S01]  /*2190*/  SHF.L.U32 R17, R3, 0x10, RZ ;  /* 0x0000001003117819 */ /* 0x000fe200000006ff */
[----:B------:R-:W-:Y:S01]  /*21a0*/  FMUL.FTZ R3, R188, R5 ;  /* 0x00000005bc037220 */ /* 0x000fe20000410000 */
[----:B------:R-:W-:Y:S01]  /*21b0*/  SHF.L.U32 R18, R182, 0x10, RZ ;  /* 0x00000010b6127819 */ /* 0x000fe200000006ff */
[----:B------:R-:W-:Y:S01]  /*21c0*/  FMUL.FTZ R80, R80, R168 ;  /* 0x000000a850507220 */ /* 0x000fe20000410000 */
[----:B------:R-:W-:-:S02]  /*21d0*/  SHF.R.U32.HI R81, RZ, 0x10, R81 ;  /* 0x00000010ff517819 */ /* 0x000fc40000011651 */
[----:B------:R-:W2:Y:S01]  /*21e0*/  MUFU.RCP R6, R186 ;  /* 0x000000ba00067308 */ /* 0x000ea20000001000 */
[----:B0-----:R-:W-:Y:S01]  /*21f0*/  FMUL.FTZ R152, R19, R204 ;  /* 0x000000cc13987220 */ /* 0x001fe20000410000 */
[----:B------:R-:W-:Y:S02]  /*2200*/  SHF.L.U32 R19, R184, 0x10, RZ ;  /* 0x00000010b8137819 */ /* 0x000fe400000006ff */
[----:B------:R-:W-:Y:S02]  /*2210*/  SHF.L.U32 R24, R113, 0x10, RZ ;  /* 0x0000001071187819 */ /* 0x000fe400000006ff */
[----:B------:R-:W-:Y:S02]  /*2220*/  SHF.L.U32 R4, R116, 0x10, RZ ;  /* 0x0000001074047819 */ /* 0x000fe400000006ff */
[----:B------:R0:W3:Y:S01]  /*2230*/  MUFU.RCP R193, R147 ;  /* 0x0000009300c17308 */ /* 0x0000e20000001000 */
[----:B-1----:R-:W-:Y:S01]  /*2240*/  FMUL.FTZ R27, R10, R153 ;  /* 0x000000990a1b7220 */ /* 0x002fe20000410000 */
[----:B------:R-:W-:-:S02]  /*2250*/  SHF.L.U32 R10, R163, 0x10, RZ ;  /* 0x00000010a30a7819 */ /* 0x000fc400000006ff */
[----:B------:R-:W-:Y:S01]  /*2260*/  SHF.L.U32 R163, R178, 0x10, RZ ;  /* 0x00000010b2a37819 */ /* 0x000fe200000006ff */
[----:B------:R-:W-:Y:S01]  /*2270*/  FADD.FTZ R178, RZ, R3 ;  /* 0x00000003ffb27221 */ /* 0x000fe20000010000 */
[----:B------:R-:W-:Y:S01]  /*2280*/  SHF.L.U32 R170, R170, 0x10, RZ ;  /* 0x00000010aaaa7819 */ /* 0x000fe200000006ff */
[----:B------:R-:W-:Y:S01]  /*2290*/  FMUL.FTZ R188, R10, R87 ;  /* 0x000000570abc7220 */ /* 0x000fe20000410000 */
[----:B------:R1:W4:Y:S01]  /*22a0*/  MUFU.RCP R151, R143 ;  /* 0x0000008f00977308 */ /* 0x0003220000001000 */
[----:B--2---:R-:W-:Y:S01]  /*22b0*/  FMUL.FTZ R156, R15, R6 ;  /* 0x000000060f9c7220 */ /* 0x004fe20000410000 */
[----:B------:R-:W-:Y:S01]  /*22c0*/  SHF.L.U32 R6, R167, 0x10, RZ ;  /* 0x00000010a7067819 */ /* 0x000fe200000006ff */
[----:B0-----:R-:W-:Y:S01]  /*22d0*/  FMUL.FTZ R147, R147, R19 ;  /* 0x0000001393937220 */ /* 0x001fe20000410000 */
[----:B------:R-:W-:Y:S01]  /*22e0*/  SHF.L.U32 R15, R157, 0x10, RZ ;  /* 0x000000109d0f7819 */ /* 0x000fe200000006ff */
[----:B------:R-:W-:Y:S01]  /*22f0*/  FMUL.FTZ R157, R176, R7 ;  /* 0x00000007b09d7220 */ /* 0x000fe20000410000 */
[----:B------:R-:W-:Y:S01]  /*2300*/  FFMA.FTZ R176, R3, R0, RZ ;  /* 0x0000000003b07223 */ /* 0x000fe200000100ff */
[----:B------:R-:W-:Y:S01]  /*2310*/  FMUL.FTZ R158, R183, R6 ;  /* 0x00000006b79e7220 */ /* 0x000fe20000410000 */
[----:B------:R-:W0:Y:S01]  /*2320*/  MUFU.RCP R150, R169 ;  /* 0x000000a900967308 */ /* 0x000e220000001000 */
[----:B---3--:R-:W-:Y:S01]  /*2330*/  FMUL.FTZ R22, R88, R193 ;  /* 0x000000c158167220 */ /* 0x008fe20000410000 */
[----:B------:R-:W-:Y:S01]  /*2340*/  SHF.L.U32 R167, R171, 0x10, RZ ;  /* 0x00000010aba77819 */ /* 0x000fe200000006ff */
[----:B------:R-:W-:Y:S01]  /*2350*/  FADD.FTZ R173, R178, R147 ;  /* 0x00000093b2ad7221 */ /* 0x000fe20000010000 */
[----:B-1----:R-:W-:Y:S01]  /*2360*/  FMUL.FTZ R143, R143, R163 ;  /* 0x000000a38f8f7220 */ /* 0x002fe20000410000 */
[----:B------:R-:W-:Y:S01]  /*2370*/  FFMA.FTZ R171, R147, R22, R176 ;  /* 0x0000001693ab7223 */ /* 0x000fe200000100b0 */
[----:B------:R-:W-:-:S02]  /*2380*/  SHF.L.U32 R185, R112, 0x10, RZ ;  /* 0x0000001070b97819 */ /* 0x000fc400000006ff */
[----:B------:R-:W1:Y:S01]  /*2390*/  MUFU.RCP R191, R183 ;  /* 0x000000b700bf7308 */ /* 0x000e620000001000 */
[----:B----4-:R-:W-:Y:S01]  /*23a0*/  FMUL.FTZ R88, R12, R151 ;  /* 0x000000970c587220 */ /* 0x010fe20000410000 */
[----:B------:R-:W-:Y:S01]  /*23b0*/  SHF.L.U32 R12, R162, 0x10, RZ ;  /* 0x00000010a20c7819 */ /* 0x000fe200000006ff */
[----:B------:R-:W-:Y:S01]  /*23c0*/  FMUL.FTZ R162, R175, R10 ;  /* 0x0000000aafa27220 */ /* 0x000fe20000410000 */
[----:B------:R-:W-:Y:S02]  /*23d0*/  SHF.L.U32 R86, R86, 0x10, RZ ;  /* 0x0000001056567819 */ /* 0x000fe400000006ff */
[----:B------:R-:W-:Y:S01]  /*23e0*/  SHF.L.U32 R177, R115, 0x10, RZ ;  /* 0x0000001073b17819 */ /* 0x000fe200000006ff */
[----:B------:R-:W-:Y:S01]  /*23f0*/  FMUL.FTZ R164, R169, R12 ;  /* 0x0000000ca9a47220 */ /* 0x000fe20000410000 */
[----:B------:R-:W2:Y:S01]  /*2400*/  MUFU.RCP R149, R142 ;  /* 0x0000008e00957308 */ /* 0x000ea20000001000 */
[----:B0-----:R-:W-:Y:S01]  /*2410*/  FMUL.FTZ R89, R11, R150 ;  /* 0x000000960b597220 */ /* 0x001fe20000410000 */
[----:B------:R-:W-:Y:S01]  /*2420*/  SHF.L.U32 R11, R159, 0x10, RZ ;  /* 0x000000109f0b7819 */ /* 0x000fe200000006ff */
[----:B------:R-:W-:Y:S01]  /*2430*/  FMUL.FTZ R169, R174, R9 ;  /* 0x00000009aea97220 */ /* 0x000fe20000410000 */
[----:B------:R-:W-:Y:S01]  /*2440*/  SHF.L.U32 R159, R187, 0x10, RZ ;  /* 0x00000010bb9f7819 */ /* 0x000fe200000006ff */
[----:B------:R-:W-:Y:S01]  /*2450*/  FADD.FTZ R174, R173, R158 ;  /* 0x0000009eadae7221 */ /* 0x000fe20000010000 */
[----:B------:R-:W-:Y:S01]  /*2460*/  SHF.L.U32 R172, R172, 0x10, RZ ;  /* 0x00000010acac7819 */ /* 0x000fe200000006ff */
[----:B------:R-:W-:Y:S01]  /*2470*/  FMUL.FTZ R196, R11, R156 ;  /* 0x0000009c0bc47220 */ /* 0x000fe20000410000 */
[----:B------:R-:W0:Y:S01]  /*2480*/  MUFU.RCP R8, R189 ;  /* 0x000000bd00087308 */ /* 0x000e220000001000 */
[----:B-1----:R-:W-:Y:S01]  /*2490*/  FMUL.FTZ R21, R90, R191 ;  /* 0x000000bf5a157220 */ /* 0x002fe20000410000 */
[----:B------:R-:W-:-:S06]  /*24a0*/  FMUL.FTZ R191, R163, R88 ;  /* 0x00000058a3bf7220 */ /* 0x000fcc0000410000 */
[----:B------:R-:W1:Y:S01]  /*24b0*/  MUFU.RCP R95, R94 ;  /* 0x0000005e005f7308 */ /* 0x000e620000001000 */
[----:B--2---:R-:W-:Y:S01]  /*24c0*/  FMUL.FTZ R90, R14, R149 ;  /* 0x000000950e5a7220 */ /* 0x004fe20000410000 */
[----:B------:R-:W-:Y:S01]  /*24d0*/  SHF.L.U32 R14, R161, 0x10, RZ ;  /* 0x00000010a10e7819 */ /* 0x000fe200000006ff */
[----:B------:R-:W-:Y:S01]  /*24e0*/  FMUL.FTZ R161, R146, R159 ;  /* 0x0000009f92a17220 */ /* 0x000fe20000410000 */
[----:B------:R-:W-:Y:S01]  /*24f0*/  FFMA.FTZ R146, R158, R21, R171 ;  /* 0x000000159e927223 */ /* 0x000fe200000100ab */
[----:B------:R-:W-:Y:S01]  /*2500*/  FMUL.FTZ R171, R186, R11 ;  /* 0x0000000bbaab7220 */ /* 0x000fe20000410000 */
[----:B------:R-:W-:Y:S01]  /*2510*/  FMUL.FTZ R186, R7, R26 ;  /* 0x0000001a07ba7220 */ /* 0x000fe20000410000 */
[----:B------:R-:W-:Y:S01]  /*2520*/  FADD.FTZ R175, R174, R161 ;  /* 0x000000a1aeaf7221 */ /* 0x000fe20000010000 */
[----:B------:R-:W-:Y:S01]  /*2530*/  FFMA.FTZ R173, R161, R20, R146 ;  /* 0x00000014a1ad7223 */ /* 0x000fe20000010092 */
[----:B0-----:R-:W-:Y:S01]  /*2540*/  FMUL.FTZ R149, R199, R8 ;  /* 0x00000008c7957220 */ /* 0x001fe20000410000 */
[----:B------:R-:W-:Y:S01]  /*2550*/  SHF.L.U32 R8, R165, 0x10, RZ ;  /* 0x00000010a5087819 */ /* 0x000fe200000006ff */
[----:B------:R-:W-:Y:S01]  /*2560*/  FMUL.FTZ R174, R144, R18 ;  /* 0x0000001290ae7220 */ /* 0x000fe20000410000 */
[----:B------:R-:W-:Y:S01]  /*2570*/  SHF.L.U32 R165, R179, 0x10, RZ ;  /* 0x00000010b3a57819 */ /* 0x000fe200000006ff */
[----:B------:R-:W0:Y:S01]  /*2580*/  MUFU.RCP R208, R24 ;  /* 0x0000001800d07308 */ /* 0x000e220000001000 */
[----:B------:R-:W-:Y:S01]  /*2590*/  SHF.L.U32 R144, R81, 0x10, RZ ;  /* 0x0000001051907819 */ /* 0x000fe200000006ff */
[----:B------:R-:W-:Y:S01]  /*25a0*/  FMUL.FTZ R160, R181, R8 ;  /* 0x00000008b5a07220 */ /* 0x000fe20000410000 */
[----:B------:R-:W-:Y:S01]  /*25b0*/  FMUL.FTZ R81, R24, R17 ;  /* 0x0000001118517220 */ /* 0x000fe20000410000 */
[----:B-1----:R-:W-:Y:S01]  /*25c0*/  FMUL.FTZ R95, R16, R95 ;  /* 0x0000005f105f7220 */ /* 0x002fe20000410000 */
[----:B------:R-:W-:Y:S01]  /*25d0*/  SHF.L.U32 R16, R180, 0x10, RZ ;  /* 0x00000010b4107819 */ /* 0x000fe200000006ff */
[----:B------:R-:W-:Y:S01]  /*25e0*/  FADD.FTZ R179, R175, R160 ;  /* 0x000000a0afb37221 */ /* 0x000fe20000010000 */
[----:B------:R-:W-:Y:S01]  /*25f0*/  FFMA.FTZ R175, R160, R23, R173 ;  /* 0x00000017a0af7223 */ /* 0x000fe200000100ad */
[----:B------:R-:W1:Y:S01]  /*2600*/  MUFU.RCP R201, R4 ;  /* 0x0000000400c97308 */ /* 0x000e620000001000 */
[----:B------:R-:W-:Y:S01]  /*2610*/  FMUL.FTZ R148, R148, R14 ;  /* 0x0000000e94947220 */ /* 0x000fe20000410000 */
[----:B------:R-:W-:Y:S01]  /*2620*/  FMUL.FTZ R146, R145, R16 ;  /* 0x0000001091927220 */ /* 0x000fe20000410000 */
[----:B------:R-:W-:Y:S01]  /*2630*/  FMUL.FTZ R94, R94, R167 ;  /* 0x000000a75e5e7220 */ /* 0x000fe20000410000 */
[----:B------:R-:W-:Y:S01]  /*2640*/  FMUL.FTZ R145, R190, R13 ;  /* 0x0000000dbe917220 */ /* 0x000fe20000410000 */
        /* <DEDUP_REMOVED lines=12> */
[----:B------:R0:W3:Y:S01]  /*2710*/  MUFU.RCP R203, R177 ;  /* 0x000000b100cb7308 */ /* 0x0000e20000001000 */
[----:B------:R-:W-:Y:S01]  /*2720*/  FADD.FTZ R142, R181, R162 ;  /* 0x000000a2b58e7221 */ /* 0x000fe20000010000 */
[----:B------:R-:W-:Y:S01]  /*2730*/  FFMA.FTZ R24, R162, R87, R179 ;  /* 0x00000057a2187223 */ /* 0x000fe200000100b3 */
[----:B-1----:R-:W-:Y:S01]  /*2740*/  FMUL.FTZ R155, R198, R201 ;  /* 0x000000c9c69b7220 */ /* 0x002fe20000410000 */
[----:B------:R-:W-:Y:S01]  /*2750*/  FMUL.FTZ R180, R189, R144 ;  /* 0x00000090bdb47220 */ /* 0x000fe20000410000 */
[----:B------:R-:W-:Y:S01]  /*2760*/  FADD.FTZ R181, R142, R143 ;  /* 0x0000008f8eb57221 */ /* 0x000fe20000010000 */
[----:B------:R-:W-:Y:S01]  /*2770*/  FFMA.FTZ R179, R143, R88, R24 ;  /* 0x000000588fb37223 */ /* 0x000fe20000010018 */
[----:B------:R-:W-:Y:S01]  /*2780*/  FMUL.FTZ R142, R4, R170 ;  /* 0x000000aa048e7220 */ /* 0x000fe20000410000 */
        /* <DEDUP_REMOVED lines=31> */
[-C--:B------:R-:W-:Y:S01]  /*2980*/  FMUL.FTZ R198, R13, R154.reuse ;  /* 0x0000009a0dc67220 */ /* 0x080fe20000410000 */
        /* <DEDUP_REMOVED lines=11> */
[-C--:B------:R-:W-:Y:S02]  /*2a40*/  FMUL.FTZ R185, R144, R149.reuse ;  /* 0x0000009590b97220 */ /* 0x080fe40000410000 */
[----:B------:R-:W-:Y:S01]  /*2a50*/  FADD.FTZ R187, R184, R81 ;  /* 0x00000051b8bb7221 */ /* 0x000fe20000010000 */
[-C--:B------:R-:W-:Y:S01]  /*2a60*/  FFMA.FTZ R205, R81, R150.reuse, R182 ;  /* 0x0000009651cd7223 */ /* 0x080fe200000100b6 */
[----:B------:R-:W-:Y:S02]  /*2a70*/  FMUL.FTZ R184, R17, R150 ;  /* 0x0000009611b87220 */ /* 0x000fe40000410000 */
[----:B------:R-:W-:Y:S01]  /*2a80*/  FADD.FTZ R187, R187, R180 ;  /* 0x000000b4bbbb7221 */ /* 0x000fe20000010000 */
[----:B------:R-:W-:-:S07]  /*2a90*/  FFMA.FTZ R182, R180, R149, R205 ;  /* 0x00000095b4b67223 */ /* 0x000fce00000100cd */
.L_x_1911:
[----:B------:R-:W0:Y:S01]  /*2aa0*/  SHFL.DOWN PT, R202, R187, 0x10, 0x1f ;  /* 0x0a001f00bbca7f89 */ /* 0x000e2200000e0000 */
[----:B------:R-:W-:Y:S01]  /*2ab0*/  FADD.FTZ R2, R177, R2 ;  /* 0x00000002b1027221 */ /* 0x000fe20000010000 */
[----:B------:R-:W-:Y:S01]  /*2ac0*/  FADD.FTZ R41, R4, R41 ;  /* 0x0000002904297221 */ /* 0x000fe20000010000 */
[----:B------:R-:W-:Y:S01]  /*2ad0*/  FADD.FTZ R43, R24, R43 ;  /* 0x0000002b182b7221 */ /* 0x000fe20000010000 */
[----:B------:R-:W1:Y:S01]  /*2ae0*/  SHFL.DOWN PT, R205, R182, 0x10, 0x1f ;  /* 0x0a001f00b6cd7f89 */ /* 0x000e6200000e0000 */
[----:B------:R-:W-:Y:S01]  /*2af0*/  FADD.FTZ R66, R86, R66 ;  /* 0x0000004256427221 */ /* 0x000fe20000010000 */
[----:B------:R-:W-:Y:S01]  /*2b00*/  BSSY.RECONVERGENT B0, `(.L_x_1912) ;  /* 0x000004c000007945 */ /* 0x000fe20003800200 */
[----:B------:R-:W-:Y:S01]  /*2b10*/  FADD.FTZ R135, R5, R135 ;  /* 0x0000008705877221 */ /* 0x000fe20000010000 */
[----:B------:R-:W2:Y:S01]  /*2b20*/  S2R R24, SR_TID.X ;  /* 0x0000000000187919 */ /* 0x000ea20000002100 */
        /* <DEDUP_REMOVED lines=50> */
[----:B------:R-:W-:-:S03]  /*2e50*/  FADD.FTZ R98, R19, R98 ;  /* 0x0000006213627221 */ /* 0x000fc60000010000 */
        /* <DEDUP_REMOVED lines=11> */
[----:B------:R-:W-:Y:S06]  /*2f10*/  @P2 BRA `(.L_x_1913) ;  /* 0x0000000000282947 */ /* 0x000fec0003800000 */
[----:B------:R-:W0:Y:S01]  /*2f20*/  S2UR UR5, SR_CgaCtaId ;  /* 0x00000000000579c3 */ /* 0x000e220000008800 */
[----:B------:R-:W-:Y:S01]  /*2f30*/  UMOV UR4, 0x400 ;  /* 0x0000040000047882 */ /* 0x000fe20000000000 */
[----:B------:R-:W-:-:S04]  /*2f40*/  SHF.R.U32.HI R7, RZ, 0x2, R24 ;  /* 0x00000002ff077819 */ /* 0x000fc80000011618 */
[----:B------:R-:W-:Y:S01]  /*2f50*/  LOP3.LUT R7, R7, 0x38, RZ, 0xc0, !PT ;  /* 0x0000003807077812 */ /* 0x000fe200078ec0ff */
[----:B0-----:R-:W-:-:S06]  /*2f60*/  ULEA UR4, UR5, UR4, 0x18 ;  /* 0x0000000405047291 */ /* 0x001fcc000f8ec0ff */
[----:B------:R-:W-:-:S04]  /*2f70*/  MOV R166, UR4 ;  /* 0x0000000400a67c02 */ /* 0x000fc80008000f00 */
[C---:B------:R-:W-:Y:S02]  /*2f80*/  IADD3 R6, PT, PT, R166.reuse, 0x6040, RZ ;  /* 0x00006040a6067810 */ /* 0x040fe40007ffe0ff */
[----:B------:R-:W-:-:S04]  /*2f90*/  @!P1 IADD3 R6, PT, PT, R166, 0x6000, RZ ;  /* 0x00006000a6069810 */ /* 0x000fc80007ffe0ff */
[----:B------:R-:W-:-:S05]  /*2fa0*/  IADD3 R6, PT, PT, R7, R6, RZ ;  /* 0x0000000607067210 */ /* 0x000fca0007ffe0ff */
[----:B------:R0:W-:Y:S02]  /*2fb0*/  STS.64 [R6], R4 ;  /* 0x0000000406007388 */ /* 0x0001e40000000a00 */
.L_x_1913:
[----:B------:R-:W-:Y:S05]  /*2fc0*/  BSYNC.RECONVERGENT B0 ;  /* 0x0000000000007941 */ /* 0x000fea0003800200 */
.L_x_1912:
[----:B------:R-:W-:Y:S01]  /*2fd0*/  BAR.SYNC.DEFER_BLOCKING 0x0 ;  /* 0x0000000000007b1d */ /* 0x000fe20000010000 */
[C---:B0-----:R-:W-:Y:S02]  /*2fe0*/  IADD3 R4, PT, PT, R166.reuse, 0x6040, RZ ;  /* 0x00006040a6047810 */ /* 0x041fe40007ffe0ff */
[C---:B------:R-:W-:Y:S02]  /*2ff0*/  @!P1 IADD3 R4, PT, PT, R166.reuse, 0x6000, RZ ;  /* 0x00006000a6049810 */ /* 0x040fe40007ffe0ff */
[C---:B------:R-:W-:Y:S02]  /*3000*/  IADD3 R8, PT, PT, R166.reuse, 0x6050, RZ ;  /* 0x00006050a6087810 */ /* 0x040fe40007ffe0ff */
[C---:B------:R-:W-:Y:S02]  /*3010*/  @!P1 IADD3 R8, PT, PT, R166.reuse, 0x6010, RZ ;  /* 0x00006010a6089810 */ /* 0x040fe40007ffe0ff */
[C---:B------:R-:W-:Y:S02]  /*3020*/  IADD3 R12, PT, PT, R166.reuse, 0x6060, RZ ;  /* 0x00006060a60c7810 */ /* 0x040fe40007ffe0ff */
[----:B------:R-:W-:-:S02]  /*3030*/  @!P1 IADD3 R12, PT, PT, R166, 0x6020, RZ ;  /* 0x00006020a60c9810 */ /* 0x000fc40007ffe0ff */
[C---:B------:R-:W-:Y:S02]  /*3040*/  IADD3 R16, PT, PT, R166.reuse, 0x6070, RZ ;  /* 0x00006070a6107810 */ /* 0x040fe40007ffe0ff */
[----:B------:R-:W-:Y:S02]  /*3050*/  @!P1 IADD3 R16, PT, PT, R166, 0x6030, RZ ;  /* 0x00006030a6109810 */ /* 0x000fe40007ffe0ff */
[----:B------:R-:W-:Y:S01]  /*3060*/  PLOP3.LUT P1, PT, P1, PT, PT, 0x8, 0x80 ;  /* 0x000000000080781c */ /* 0x000fe20000f2e170 */
[----:B------:R-:W0:Y:S04]  /*3070*/  LDS.128 R4, [R4] ;  /* 0x0000000004047984 */ /* 0x000e280000000c00 */
[----:B------:R-:W1:Y:S04]  /*3080*/  LDS.128 R8, [R8] ;  /* 0x0000000008087984 */ /* 0x000e680000000c00 */
[----:B------:R-:W2:Y:S04]  /*3090*/  LDS.128 R12, [R12] ;  /* 0x000000000c0c7984 */ /* 0x000ea80000000c00 */
[----:B------:R-:W3:Y:S01]  /*30a0*/  LDS.128 R16, [R16] ;  /* 0x0000000010107984 */ /* 0x000ee20000000c00 */
[----:B0-----:R-:W-:Y:S01]  /*30b0*/  FADD.FTZ R159, RZ, R4 ;  /* 0x00000004ff9f7221 */ /* 0x001fe20000010000 */
[----:B------:R-:W-:-:S02]  /*30c0*/  FADD.FTZ R86, RZ, R5 ;  /* 0x00000005ff567221 */ /* 0x000fc40000010000 */
[----:B------:R-:W0:Y:S01]  /*30d0*/  LDC.64 R4, c[0x0][0x3f0] ;  /* 0x0000fc00ff047b82 */ /* 0x000e220000000a00 */
        /* <DEDUP_REMOVED lines=13> */
[----:B------:R-:W-:-:S03]  /*31b0*/  FADD.FTZ R19, R19, R86 ;  /* 0x0000005613137221 */ /* 0x000fc60000010000 */
[----:B------:R-:W-:Y:S01]  /*31c0*/  FMUL.FTZ R18, R18, 0.00016276042151730507612 ;  /* 0x392aaaab12127820 */ /* 0x000fe20000410000 */
[----:B------:R-:W-:-:S04]  /*31d0*/  FMUL.FTZ R19, R19, 0.00016276042151730507612 ;  /* 0x392aaaab13137820 */ /* 0x000fc80000410000 */
[C-C-:B------:R-:W-:Y:S01]  /*31e0*/  FFMA.FTZ R88, R19.reuse, R88, R18.reuse ;  /* 0x0000005813587223 */ /* 0x140fe20000010012 */
[C-C-:B------:R-:W-:Y:S01]  /*31f0*/  FFMA.FTZ R89, R19.reuse, R89, R18.reuse ;  /* 0x0000005913597223 */ /* 0x140fe20000010012 */
[C-C-:B------:R-:W-:Y:S01]  /*3200*/  FFMA.FTZ R0, R19.reuse, R0, R18.reuse ;  /* 0x0000000013007223 */ /* 0x140fe20000010012 */
[----:B------:R-:W-:Y:S01]  /*3210*/  FFMA.FTZ R22, R19, R22, R18 ;  /* 0x0000001613167223 */ /* 0x000fe20000010012 */
[----:B------:R-:W-:Y:S01]  /*3220*/  FADD.FTZ R143, -R88, R143 ;  /* 0x0000008f588f7221 */ /* 0x000fe20000010100 */
        /* <DEDUP_REMOVED lines=71> */
[----:B-1----:R-:W-:-:S03]  /*36a0*/  IADD3 R63, PT, PT, R63, R88, RZ ;  /* 0x000000583f3f7210 */ /* 0x002fc60007ffe0ff */
[----:B------:R2:W-:Y:S01]  /*36b0*/  STG.E.128 desc[UR6][R140.64], R8 ;  /* 0x000000088c007986 */ /* 0x0005e2000c101d06 */
[----:B------:R-:W-:-:S03]  /*36c0*/  ISETP.GE.AND P2, PT, R63, R89, PT ;  /* 0x000000593f00720c */ /* 0x000fc60003f46270 */
        /* <DEDUP_REMOVED lines=56> */
.L_x_1907:
[----:B------:R-:W0:Y:S08]  /*3a50*/  S2UR UR4, SR_CTAID.X ;  /* 0x00000000000479c3 */ /* 0x000e300000002500 */
[----:B-----5:R-:W1:Y:S08]  /*3a60*/  LDC.64 R36, c[0x0][0x3e0] ;  /* 0x0000f800ff247b82 */ /* 0x020e700000000a00 */
[----:B------:R-:W2:Y:S01]  /*3a70*/  LDC.64 R38, c[0x0][0x3e8] ;  /* 0x0000fa00ff267b82 */ /* 0x000ea20000000a00 */
[----:B0-----:R-:W-:-:S06]  /*3a80*/  UIMAD UR4, UR4, 0x600, URZ ;  /* 0x00000600040478a4 */ /* 0x001fcc000f8e02ff */
[----:B------:R-:W-:-:S04]  /*3a90*/  LOP3.LUT R25, R24, UR4, RZ, 0xfc, !PT ;  /* 0x0000000418197c12 */ /* 0x000fc8000f8efcff */
[C---:B------:R-:W-:Y:S01]  /*3aa0*/  IADD3 R29, PT, PT, R25.reuse, 0x200, RZ ;  /* 0x00000200191d7810 */ /* 0x040fe20007ffe0ff */
[C-C-:B-1----:R-:W-:Y:S01]  /*3ab0*/  IMAD.WIDE.U32 R2, R25.reuse, 0x10, R36.reuse ;  /* 0x0000001019027825 */ /* 0x142fe200078e0024 */
[C---:B------:R-:W-:Y:S02]  /*3ac0*/  IADD3 R33, PT, PT, R25.reuse, 0x300, RZ ;  /* 0x0000030019217810 */ /* 0x040fe40007ffe0ff */
[----:B------:R-:W-:Y:S01]  /*3ad0*/  IADD3 R41, PT, PT, R25, 0x400, RZ ;  /* 0x0000040019297810 */ /* 0x000fe20007ffe0ff */
[----:B------:R-:W-:Y:S01]  /*3ae0*/  IMAD.WIDE.U32 R26, R29, 0x10, R36 ;  /* 0x000000101d1a7825 */ /* 0x000fe200078e0024 */
[C---:B------:R-:W-:Y:S01]  /*3af0*/  IADD3 R43, PT, PT, R25.reuse, 0x500, RZ ;  /* 0x00000500192b7810 */ /* 0x040fe20007ffe0ff */
[----:B------:R0:W-:Y:S02]  /*3b00*/  STG.E.128 desc[UR6][R2.64], R4 ;  /* 0x0000000402007986 */ /* 0x0001e4000c101d06 */
[----:B--2---:R-:W-:-:S04]  /*3b10*/  IMAD.WIDE.U32 R24, R25, 0x10, R38 ;  /* 0x0000001019187825 */ /* 0x004fc800078e0026 */
        /* <DEDUP_REMOVED lines=19> */
.L_x_1915:
        /* <DEDUP_REMOVED lines=11> */
.L_x_3138:


//--------------------- .text._ZN10layer_norm22ln_bwd_finalize_kernelINS_22Kernel_traits_finalizeILj6144E13__nv_bfloat16S2_S2_fjLj1024ELj4ENS_18Kernel_traits_baseILj6144ES2_S2_S2_fjLj1024EEEEEEEvNS_9BwdParamsE --------------------------
	.section	.text._ZN10layer_norm22ln_bwd_finalize_kernelINS_22Kernel_traits_finalizeILj6144E13__nv_bfloat16S2_S2_fjLj1024ELj4ENS_18Kernel_traits_baseILj6144ES2_S2_S2_fjLj1024EEEEEEEvNS_9BwdParamsE,"ax",@progbits
	.align	128
        .global         _ZN10layer_norm22ln_bwd_finalize_kernelINS_22Kernel_traits_finalizeILj6144E13__nv_bfloat16S2_S2_fjLj1024ELj4ENS_18Kernel_traits_baseILj6144ES2_S2_S2_fjLj1024EEEEEEEvNS_9BwdParamsE
        .type           _ZN10layer_norm22ln_bwd_finalize_kernelINS_22Kernel_traits_finalizeILj6144E13__nv_bfloat16S2_S2_fjLj1024ELj4ENS_18Kernel_traits_baseILj6144ES2_S2_S2_fjLj1024EEEEEEEvNS_9BwdParamsE,@function
        .size           _ZN10layer_norm22ln_bwd_finalize_kernelINS_22Kernel_traits_finalizeILj6144E13__nv_bfloat16S2_S2_fjLj1024ELj4ENS_18Kernel_traits_baseILj6144ES2_S2_S2_fjLj1024EEEEEEEvNS_9BwdParamsE,(.L_x_3139 - _ZN10layer_norm22ln_bwd_finalize_kernelINS_22Kernel_traits_finalizeILj6144E13__nv_bfloat16S2_S2_fjLj1024ELj4ENS_18Kernel_traits_baseILj6144ES2_S2_S2_fjLj1024EEEEEEEvNS_9BwdParamsE)
        .other          _ZN10layer_norm22ln_bwd_finalize_kernelINS_22Kernel_traits_finalizeILj6144E13__nv_bfloat16S2_S2_fjLj1024ELj4ENS_18Kernel_traits_baseILj6144ES2_S2_S2_fjLj1024EEEEEEEvNS_9BwdParamsE,@"STO_CUDA_ENTRY STV_DEFAULT"
_ZN10layer_norm22ln_bwd_finalize_kernelINS_22Kernel_traits_finalizeILj6144E13__nv_bfloat16S2_S2_fjLj1024ELj4ENS_18Kernel_traits_baseILj6144ES2_S2_S2_fjLj1024EEEEEEEvNS_9BwdParamsE:
.text._ZN10layer_norm22ln_bwd_finalize_kernelINS_22Kernel_traits_finalizeILj6144E13__nv_bfloat16S2_S2_fjLj1024ELj4ENS_18Kernel_traits_baseILj6144ES2_S2_S2_fjLj1024EEEEEEEvNS_9BwdParamsE:
        /* <DEDUP_REMOVED lines=37> */
.L_x_1920:
        /* <DEDUP_REMOVED lines=118> */
.L_x_1919:
[----:B------:R-:W-:Y:S05]  /*09b0*/  BSYNC.RECONVERGENT B1 ;  /* 0x0000000000017941 */ /* 0x000fea0003800200 */
.L_x_1918:
        /* <DEDUP_REMOVED lines=65> */
.L_x_1922:
[----:B------:R-:W-:Y:S05]  /*0dd0*/  BSYNC.RECONVERGENT B1 ;  /* 0x0000000000017941 */ /* 0x000fea0003800200 */
.L_x_1921:
        /* <DEDUP_REMOVED lines=37> */
.L_x_1924:
[----:B------:R-:W-:Y:S05]  /*1030*/  BSYNC.RECONVERGENT B1 ;  /* 0x0000000000017941 */ /* 0x000fea0003800200 */
.L_x_1923:
[----:B------:R-:W-:Y:S05]  /*1040*/  @!P1 BRA `(.L_x_1917) ;  /* 0x00000000003c9947 */ /* 0x000fea0003800000 */
[----:B------:R-:W0:Y:S01]  /*1050*/  LDC.64 R6, c[0x0][0x3e0] ;  /* 0x0000f800ff067b82 */ /* 0x000e220000000a00 */
[----:B------:R-:W-:Y:S01]  /*1060*/  IMAD R2, R15, 0x1800, R11 ;  /* 0x000018000f027824 */ /* 0x000fe200078e020b */
[----:B------:R-:W-:-:S04]  /*1070*/  IADD3 R24, PT, PT, -R24, RZ, RZ ;  /* 0x000000ff18187210 */ /* 0x000fc80007ffe1ff */
[----:B------:R-:W-:Y:S02]  /*1080*/  IADD3 R11, PT, PT, R13, R2, RZ ;  /* 0x000000020d0b7210 */ /* 0x000fe40007ffe0ff */
[----:B------:R-:W1:Y:S05]  /*1090*/  LDC.64 R8, c[0x0][0x3e8] ;  /* 0x0000fa00ff087b82 */ /* 0x000e6a0000000a00 */
.L_x_1925:
        /* <DEDUP_REMOVED lines=10> */
.L_x_1917:
[----:B------:R-:W-:Y:S05]  /*1140*/  BSYNC.RECONVERGENT B0 ;  /* 0x0000000000007941 */ /* 0x000fea0003800200 */
.L_x_1916:
        /* <DEDUP_REMOVED lines=55> */
.L_x_1926:
        /* <DEDUP_REMOVED lines=12> */
.L_x_3139:


//--------------------- .text._ZN10layer_norm13ln_bwd_kernelINS_13Kernel_traitsI13__nv_bfloat16S2_S2_fjLj6144ELj1ELj1ELj8ELj16ENS_18Kernel_traits_baseILj6144ES2_S2_S2_fjLj256EEEEEEEvNS_9BwdParamsE --------------------------
	.section	.text._ZN10layer_norm13ln_bwd_kernelINS_13Kernel_traitsI13__nv_bfloat16S2_S2_fjLj6144ELj1ELj1ELj8ELj16ENS_18Kernel_traits_baseILj6144ES2_S2_S2_fjLj256EEEEEEEvNS_9BwdParamsE,"ax",@progbits
	.align	128
        .global         _ZN10layer_norm13ln_bwd_kernelINS_13Kernel_traitsI13__nv_bfloat16S2_S2_fjLj6144ELj1ELj1ELj8ELj16ENS_18Kernel_traits_baseILj6144ES2_S2_S2_fjLj256EEEEEEEvNS_9BwdParamsE
        .type           _ZN10layer_norm13ln_bwd_kernelINS_13Kernel_traitsI13__nv_bfloat16S2_S2_fjLj6144ELj1ELj1ELj8ELj16ENS_18Kernel_traits_baseILj6144ES2_S2_S2_fjLj256EEEEEEEvNS_9BwdParamsE,@function
        .size           _ZN10layer_norm13ln_bwd_kernelINS_13Kernel_traitsI13__nv_bfloat16S2_S2_fjLj6144ELj1ELj1ELj8ELj16ENS_18Kernel_traits_baseILj6144ES2_S2_S2_fjLj256EEEEEEEvNS_9BwdParamsE,(.L_x_3140 - _ZN10layer_norm13ln_bwd_kernelINS_13Kernel_traitsI13__nv_bfloat16S2_S2_fjLj6144ELj1ELj1ELj8ELj16ENS_18Kernel_traits_baseILj6144ES2_S2_S2_fjLj256EEEEEEEvNS_9BwdParamsE)
        .other          _ZN10layer_norm13ln_bwd_kernelINS_13Kernel_traitsI13__nv_bfloat16S2_S2_fjLj6144ELj1ELj1ELj8ELj16ENS_18Kernel_traits_baseILj6144ES2_S2_S2_fjLj256EEEEEEEvNS_9BwdParamsE,@"STO_CUDA_ENTRY STV_DEFAULT"
_ZN10layer_norm13ln_bwd_kernelINS_13Kernel_traitsI13__nv_bfloat16S2_S2_fjLj6144ELj1ELj1ELj8ELj16ENS_18Kernel_traits_baseILj6144ES2_S2_S2_fjLj256EEEEEEEvNS_9BwdParamsE:
.text._ZN10layer_norm13ln_bwd_kernelINS_13Kernel_traitsI13__nv_bfloat16S2_S2_fjLj6144ELj1ELj1ELj8ELj16ENS_18Kernel_traits_baseILj6144ES2_S2_S2_fjLj256EEEEEEEvNS_9BwdParamsE:
        /* <DEDUP_REMOVED lines=13> */
[----:B--2---:R-:W5:Y:S04]  /*00d0*/  @P0 LDG.E.128 R24, desc[UR6][R2.64] ;  /* 0x0000000602180981 */ /* 0x004f68000c1e1d00 */
[----:B------:R-:W5:Y:S04]  /*00e0*/  @P0 LDG.E.128 R20, desc[UR6][R2.64+0x1000] ;  /* 0x0010000602140981 */ /* 0x000f68000c1e1d00 */
[----:B------:R0:W5:Y:S01]  /*00f0*/  @P0 LDG.E.128 R16, desc[UR6][R2.64+0x2000] ;  /* 0x0020000602100981 */ /* 0x000162000c1e1d00 */
[----:B---3--:R-:W-:Y:S01]  /*0100*/  @P0 IMAD.WIDE.U32 R34, R45, 0x10, R34 ;  /* 0x000000102d220825 */ /* 0x008fe200078e0022 */
[----:B------:R-:W-:-:S02]  /*0110*/  CS2R R30, SRZ ;  /* 0x00000000001e7805 */ /* 0x000fc4000001ff00 */
[----:B------:R-:W-:Y:S02]  /*0120*/  CS2R R32, SRZ ;  /* 0x0000000000207805 */ /* 0x000fe4000001ff00 */
[----:B------:R-:W-:Y:S02]  /*0130*/  CS2R R38, SRZ ;  /* 0x0000000000267805 */ /* 0x000fe4000001ff00 */
[----:B------:R-:W-:Y:S01]  /*0140*/  CS2R R40, SRZ ;  /* 0x0000000000287805 */ /* 0x000fe2000001ff00 */
[----:B------:R-:W5:Y:S01]  /*0150*/  @P0 LDG.E.128 R12, desc[UR6][R34.64] ;  /* 0x00000006220c0981 */ /* 0x000f62000c1e1d00 */
[----:B0-----:R-:W-:-:S03]  /*0160*/  MOV R2, UR4 ;  /* 0x0000000400027c02 */ /* 0x001fc60008000f00 */
[----:B------:R-:W5:Y:S01]  /*0170*/  @P0 LDG.E.128 R8, desc[UR6][R34.64+0x1000] ;  /* 0x0010000622080981 */ /* 0x000f62000c1e1d00 */
[----:B-1----:R-:W-:Y:S01]  /*0180*/  @!P0 IMAD.WIDE.U32 R36, R45, 0x10, R28 ;  /* 0x000000102d248825 */ /* 0x002fe200078e001c */
[----:B----4-:R-:W-:Y:S02]  /*0190*/  ISETP.GE.AND P1, PT, R2, UR5, PT ;  /* 0x0000000502007c0c */ /* 0x010fe4000bf26270 */
        /* <DEDUP_REMOVED lines=20> */
[----:B------:R-:W5:Y:S04]  /*02e0*/  @!P0 LDG.E.128 R24, desc[UR6][R36.64] ;  /* 0x0000000624188981 */ /* 0x000f68000c1e1d00 */
[----:B------:R-:W5:Y:S04]  /*02f0*/  @!P0 LDG.E.128 R20, desc[UR6][R36.64+0x1000] ;  /* 0x0010000624148981 */ /* 0x000f68000c1e1d00 */
[----:B------:R0:W5:Y:S02]  /*0300*/  @!P0 LDG.E.128 R16, desc[UR6][R36.64+0x2000] ;  /* 0x0020000624108981 */ /* 0x000164000c1e1d00 */
[----:B0-----:R-:W-:Y:S01]  /*0310*/  CS2R R36, SRZ ;  /* 0x0000000000247805 */ /* 0x001fe2000001ff00 */
[----:B------:R-:W-:Y:S06]  /*0320*/  @P1 BRA `(.L_x_1927) ;  /* 0x0000003000f81947 */ /* 0x000fec0003800000 */
[----:B------:R-:W0:Y:S01]  /*0330*/  S2UR UR5, SR_CgaCtaId ;  /* 0x00000000000579c3 */ /* 0x000e220000008800 */
[----:B------:R-:W-:Y:S01]  /*0340*/  UMOV UR4, 0x400 ;  /* 0x0000040000047882 */ /* 0x000fe20000000000 */
[----:B------:R-:W-:Y:S02]  /*0350*/  PLOP3.LUT P1, PT, PT, PT, PT, 0x8, 0x80 ;  /* 0x000000000080781c */ /* 0x000fe40003f2e170 */
[----:B------:R-:W-:Y:S02]  /*0360*/  CS2R R98, SRZ ;  /* 0x0000000000627805 */ /* 0x000fe4000001ff00 */
[----:B-----5:R-:W-:Y:S02]  /*0370*/  PRMT R150, R19, 0x7632, R150 ;  /* 0x0000763213967816 */ /* 0x020fe40000000096 */
        /* <DEDUP_REMOVED lines=18> */
[----:B------:R-:W-:Y:S01]  /*04a0*/  CS2R R56, SRZ ;  /* 0x0000000000387805 */ /* 0x000fe2000001ff00 */
[----:B0-----:R-:W-:Y:S01]  /*04b0*/  ULEA UR4, UR5, UR4, 0x18 ;  /* 0x0000000405047291 */ /* 0x001fe2000f8ec0ff */
[----:B------:R-:W-:-:S02]  /*04c0*/  PRMT R162, R25, 0x7632, R162 ;  /* 0x0000763219a27816 */ /* 0x000fc400000000a2 */
[----:B------:R-:W-:Y:S02]  /*04d0*/  CS2R R58, SRZ ;  /* 0x00000000003a7805 */ /* 0x000fe4000001ff00 */
[----:B------:R-:W-:Y:S02]  /*04e0*/  PRMT R163, R24, 0x7632, R163 ;  /* 0x0000763218a37816 */ /* 0x000fe400000000a3 */
        /* <DEDUP_REMOVED lines=24> */
[----:B------:R-:W-:-:S07]  /*0670*/  MOV R176, UR4 ;  /* 0x0000000400b07c02 */ /* 0x000fce0008000f00 */
.L_x_1932:
[----:B0-----:R-:W0:Y:S01]  /*0680*/  @!P0 LDC.64 R48, c[0x0][0x390] ;  /* 0x0000e400ff308b82 */ /* 0x001e220000000a00 */
[----:B------:R-:W-:-:S05]  /*0690*/  IMAD R0, R2, 0x300, RZ ;  /* 0x0000030002007824 */ /* 0x000fca00078e02ff */
[----:B------:R-:W-:Y:S02]  /*06a0*/  @!P0 LOP3.LUT R100, R0, R45, RZ, 0xfc, !PT ;  /* 0x0000002d00648212 */ /* 0x000fe400078efcff */
[----:B------:R-:W1:Y:S02]  /*06b0*/  LDC.64 R110, c[0x0][0x3d8] ;  /* 0x0000f600ff6e7b82 */ /* 0x000e640000000a00 */
[C---:B------:R-:W-:Y:S02]  /*06c0*/  @!P0 IADD3 R101, PT, PT, R100.reuse, 0x100, RZ ;  /* 0x0000010064658810 */ /* 0x040fe40007ffe0ff */
[C---:B------:R-:W-:Y:S01]  /*06d0*/  @!P0 IADD3 R102, PT, PT, R100.reuse, 0x200, RZ ;  /* 0x0000020064668810 */ /* 0x040fe20007ffe0ff */
[----:B------:R-:W2:Y:S03]  /*06e0*/  @P0 S2R R3, SR_TID.X ;  /* 0x0000000000030919 */ /* 0x000ea60000002100 */
[----:B------:R-:W3:Y:S01]  /*06f0*/  @P0 LDC.64 R112, c[0x0][0x398] ;  /* 0x0000e600ff700b82 */ /* 0x000ee20000000a00 */
[----:B0-----:R-:W-:-:S07]  /*0700*/  @!P0 IMAD.WIDE.U32 R32, R100, 0x10, R48 ;  /* 0x0000001064208825 */ /* 0x001fce00078e0030 */
[----:B------:R-:W0:Y:S01]  /*0710*/  @!P0 LDC.64 R104, c[0x0][0x3a0] ;  /* 0x0000e800ff688b82 */ /* 0x000e220000000a00 */
[----:B------:R-:W-:Y:S01]  /*0720*/  @!P0 IMAD.WIDE.U32 R44, R101, 0x10, R48 ;  /* 0x00000010652c8825 */ /* 0x000fe200078e0030 */
[----:B------:R-:W4:Y:S03]  /*0730*/  @!P0 LDG.E.128 R32, desc[UR6][R32.64] ;  /* 0x0000000620208981 */ /* 0x000f26000c1e1d00 */
[----:B-1----:R-:W-:-:S03]  /*0740*/  @!P0 IMAD.WIDE.U32 R28, R100, 0x10, R110 ;  /* 0x00000010641c8825 */ /* 0x002fc600078e006e */
[----:B------:R-:W1:Y:S01]  /*0750*/  LDC.64 R106, c[0x0][0x3a8] ;  /* 0x0000ea00ff6a7b82 */ /* 0x000e620000000a00 */
[----:B------:R-:W4:Y:S01]  /*0760*/  @!P0 LDG.E.128 R44, desc[UR6][R44.64] ;  /* 0x000000062c2c8981 */ /* 0x000f22000c1e1d00 */
[----:B------:R-:W-:-:S03]  /*0770*/  @!P0 IMAD.WIDE.U32 R36, R101, 0x10, R110 ;  /* 0x0000001065248825 */ /* 0x000fc600078e006e */
[----:B------:R-:W4:Y:S01]  /*0780*/  @!P0 LDG.E.128 R28, desc[UR6][R28.64] ;  /* 0x000000061c1c8981 */ /* 0x000f22000c1e1d00 */
[----:B------:R-:W-:-:S03]  /*0790*/  @!P0 IMAD.WIDE.U32 R40, R102, 0x10, R110 ;  /* 0x0000001066288825 */ /* 0x000fc600078e006e */
[----:B------:R-:W4:Y:S01]  /*07a0*/  @!P0 LDG.E.128 R36, desc[UR6][R36.64] ;  /* 0x0000000624248981 */ /* 0x000f22000c1e1d00 */
[----:B------:R-:W-:-:S03]  /*07b0*/  @!P0 IMAD.WIDE.U32 R48, R102, 0x10, R48 ;  /* 0x0000001066308825 */ /* 0x000fc600078e0030 */
[----:B------:R-:W4:Y:S04]  /*07c0*/  @!P0 LDG.E.128 R40, desc[UR6][R40.64] ;  /* 0x0000000628288981 */ /* 0x000f28000c1e1d00 */
[----:B------:R-:W4:Y:S01]  /*07d0*/  @!P0 LDG.E.128 R48, desc[UR6][R48.64] ;  /* 0x0000000630308981 */ /* 0x000f22000c1e1d00 */
[----:B--2---:R-:W-:-:S04]  /*07e0*/  @P0 LOP3.LUT R100, R0, R3, RZ, 0xfc, !PT ;  /* 0x0000000300640212 */ /* 0x004fc800078efcff */
[C---:B------:R-:W-:Y:S02]  /*07f0*/  @P0 IADD3 R101, PT, PT, R100.reuse, 0x100, RZ ;  /* 0x0000010064650810 */ /* 0x040fe40007ffe0ff */
[C---:B------:R-:W-:Y:S01]  /*0800*/  @P0 IADD3 R102, PT, PT, R100.reuse, 0x200, RZ ;  /* 0x0000020064660810 */ /* 0x040fe20007ffe0ff */
[----:B------:R-:W-:-:S04]  /*0810*/  @P0 IMAD.WIDE.U32 R114, R100, 0x10, R110 ;  /* 0x0000001064720825 */ /* 0x000fc800078e006e */
[----:B------:R-:W-:-:S04]  /*0820*/  @P0 IMAD.WIDE.U32 R116, R101, 0x10, R110 ;  /* 0x0000001065740825 */ /* 0x000fc800078e006e */
[----:B------:R-:W-:-:S04]  /*0830*/  @P0 IMAD.WIDE.U32 R118, R102, 0x10, R110 ;  /* 0x0000001066760825 */ /* 0x000fc800078e006e */
[----:B---3--:R-:W-:-:S04]  /*0840*/  @P0 IMAD.WIDE.U32 R108, R100, 0x10, R112 ;  /* 0x00000010646c0825 */ /* 0x008fc800078e0070 */
[----:B------:R-:W-:-:S04]  /*0850*/  @P0 IMAD.WIDE.U32 R110, R101, 0x10, R112 ;  /* 0x00000010656e0825 */ /* 0x000fc800078e0070 */
[----:B------:R-:W-:Y:S01]  /*0860*/  @P0 IMAD.WIDE.U32 R112, R102, 0x10, R112 ;  /* 0x0000001066700825 */ /* 0x000fe200078e0070 */
[----:B------:R2:W4:Y:S04]  /*0870*/  @P0 LDG.E.128 R32, desc[UR6][R108.64] ;  /* 0x000000066c200981 */ /* 0x000528000c1e1d00 */
[----:B------:R-:W3:Y:S04]  /*0880*/  @P0 LDG.E.128 R44, desc[UR6][R110.64] ;  /* 0x000000066e2c0981 */ /* 0x000ee8000c1e1d00 */
[----:B------:R-:W3:Y:S01]  /*0890*/  @P0 LDG.E.128 R28, desc[UR6][R114.64] ;  /* 0x00000006721c0981 */ /* 0x000ee2000c1e1d00 */
[----:B--2---:R-:W2:Y:S03]  /*08a0*/  LDC.64 R108, c[0x0][0x398] ;  /* 0x0000e600ff6c7b82 */ /* 0x004ea60000000a00 */
[----:B------:R-:W3:Y:S04]  /*08b0*/  @P0 LDG.E.128 R36, desc[UR6][R116.64] ;  /* 0x0000000674240981 */ /* 0x000ee8000c1e1d00 */
[----:B------:R3:W3:Y:S04]  /*08c0*/  @P0 LDG.E.128 R40, desc[UR6][R118.64] ;  /* 0x0000000676280981 */ /* 0x0006e8000c1e1d00 */
[----:B------:R3:W3:Y:S01]  /*08d0*/  @P0 LDG.E.128 R48, desc[UR6][R112.64] ;  /* 0x0000000670300981 */ /* 0x0006e2000c1e1d00 */
[----:B------:R-:W-:-:S02]  /*08e0*/  HFMA2 R122, -RZ, RZ, 0, 0 ;  /* 0x00000000ff7a7431 */ /* 0x000fc400000001ff */
[----:B0-----:R-:W-:-:S05]  /*08f0*/  @!P0 IMAD.WIDE R104, R2, 0x4, R104 ;  /* 0x0000000402688825 */ /* 0x001fca00078e0268 */
[----:B------:R0:W5:Y:S01]  /*0900*/  @!P0 LDG.E R122, desc[UR6][R104.64] ;  /* 0x00000006687a8981 */ /* 0x000162000c1e1900 */
[----:B--2---:R-:W-:-:S04]  /*0910*/  ISETP.NE.U32.AND P0, PT, R108, RZ, PT ;  /* 0x000000ff6c00720c */ /* 0x004fc80003f05070 */
[----:B------:R-:W-:Y:S01]  /*0920*/  ISETP.NE.AND.EX P0, PT, R109, RZ, PT, P0 ;  /* 0x000000ff6d00720c */ /* 0x000fe20003f05300 */
[----:B-1----:R-:W-:-:S05]  /*0930*/  IMAD.WIDE R106, R2, 0x4, R106 ;  /* 0x00000004026a7825 */ /* 0x002fca00078e026a */
[----:B------:R1:W5:Y:S01]  /*0940*/  LDG.E R103, desc[UR6][R106.64] ;  /* 0x000000066a677981 */ /* 0x000362000c1e1900 */
[----:B----4-:R-:W-:Y:S02]  /*0950*/  PRMT R137, R35, 0x7632, R137 ;  /* 0x0000763223897816 */ /* 0x010fe40000000089 */
[----:B------:R-:W-:Y:S02]  /*0960*/  PRMT R143, R34, 0x7632, R143 ;  /* 0x00007632228f7816 */ /* 0x000fe4000000008f */
[----:B------:R-:W-:Y:S02]  /*0970*/  PRMT R129, R33, 0x7632, R129 ;  /* 0x0000763221817816 */ /* 0x000fe40000000081 */
[----:B------:R-:W-:Y:S02]  /*0980*/  PRMT R141, R32, 0x7632, R141 ;  /* 0x00007632208d7816 */ /* 0x000fe4000000008d */
[----:B---3--:R-:W-:Y:S02]  /*0990*/  PRMT R120, R31, 0x7632, R120 ;  /* 0x000076321f787816 */ /* 0x008fe40000000078 */
[----:B------:R-:W-:-:S02]  /*09a0*/  PRMT R121, R30, 0x7632, R121 ;  /* 0x000076321e797816 */ /* 0x000fc40000000079 */
[----:B------:R-:W-:Y:S02]  /*09b0*/  PRMT R119, R29, 0x7632, R119 ;  /* 0x000076321d777816 */ /* 0x000fe40000000077 */
[----:B------:R-:W-:Y:S02]  /*09c0*/  PRMT R117, R28, 0x7632, R117 ;  /* 0x000076321c757816 */ /* 0x000fe40000000075 */
[----:B------:R-:W-:Y:S02]  /*09d0*/  PRMT R112, R39, 0x7632, R112 ;  /* 0x0000763227707816 */ /* 0x000fe40000000070 */
[----:B------:R-:W-:Y:S02]  /*09e0*/  PRMT R113, R38, 0x7632, R113 ;  /* 0x0000763226717816 */ /* 0x000fe40000000071 */
[----:B------:R-:W-:Y:S02]  /*09f0*/  PRMT R114, R37, 0x7632, R114 ;  /* 0x0000763225727816 */ /* 0x000fe40000000072 */
[----:B------:R-:W-:-:S02]  /*0a00*/  PRMT R115, R36, 0x7632, R115 ;  /* 0x0000763224737816 */ /* 0x000fc40000000073 */
[----:B0-----:R-:W-:Y:S02]  /*0a10*/  PRMT R105, R43, 0x7632, R105 ;  /* 0x000076322b697816 */ /* 0x001fe40000000069 */
        /* <DEDUP_REMOVED lines=9> */
[----:B-1----:R-:W-:Y:S02]  /*0ab0*/  PRMT R106, R49, 0x7632, R106 ;  /* 0x00007632316a7816 */ /* 0x002fe4000000006a */
[----:B------:R-:W-:Y:S01]  /*0ac0*/  PRMT R107, R48, 0x7632, R107 ;  /* 0x00007632306b7816 */ /* 0x000fe2000000006b */
[----:B------:R-:W-:Y:S06]  /*0ad0*/  @P0 BRA `(.L_x_1928) ;  /* 0x0000000c00640947 */ /* 0x000fec0003800000 */
[----:B------:R-:W-:Y:S02]  /*0ae0*/  SHF.L.U32 R111, R32, 0x10, RZ ;  /* 0x00000010206f7819 */ /* 0x000fe400000006ff */
[----:B------:R-:W-:Y:S02]  /*0af0*/  SHF.L.U32 R107, R107, 0x10, RZ ;  /* 0x000000106b6b7819 */ /* 0x000fe400000006ff */
[----:B------:R-:W-:Y:S02]  /*0b00*/  SHF.L.U32 R123, R33, 0x10, RZ ;  /* 0x00000010217b7819 */ /* 0x000fe400000006ff */
[----:B------:R-:W-:Y:S01]  /*0b10*/  SHF.L.U32 R187, R0, 0x10, RZ ;  /* 0x0000001000bb7819 */ /* 0x000fe200000006ff */
[----:B-----5:R-:W-:Y:S01]  /*0b20*/  FADD.FTZ R194, R107, -R122 ;  /* 0x8000007a6bc27221 */ /* 0x020fe20000010000 */
[----:B------:R-:W-:Y:S02]  /*0b30*/  SHF.L.U32 R33, R28, 0x10, RZ ;  /* 0x000000101c217819 */ /* 0x000fe400000006ff */
[----:B------:R-:W-:-:S02]  /*0b40*/  SHF.L.U32 R133, R45, 0x10, RZ ;  /* 0x000000102d857819 */ /* 0x000fc400000006ff */
[----:B------:R-:W-:Y:S02]  /*0b50*/  SHF.L.U32 R0, R24, 0x10, RZ ;  /* 0x0000001018007819 */ /* 0x000fe400000006ff */
[----:B------:R-:W-:Y:S01]  /*0b60*/  SHF.L.U32 R131, R44, 0x10, RZ ;  /* 0x000000102c837819 */ /* 0x000fe200000006ff */
[--C-:B------:R-:W-:Y:S01]  /*0b70*/  FADD.FTZ R44, R111, -R122.reuse ;  /* 0x8000007a6f2c7221 */ /* 0x100fe20000010000 */
[----:B------:R-:W-:Y:S01]  /*0b80*/  SHF.L.U32 R45, R36, 0x10, RZ ;  /* 0x00000010242d7819 */ /* 0x000fe200000006ff */
[----:B------:R-:W-:Y:S01]  /*0b90*/  FADD.FTZ R180, R133, -R122 ;  /* 0x8000007a85b47221 */ /* 0x000fe20000010000 */
[----:B------:R-:W-:Y:S02]  /*0ba0*/  SHF.L.U32 R141, R141, 0x10, RZ ;  /* 0x000000108d8d7819 */ /* 0x000fe400000006ff */
[----:B------:R-:W-:Y:S02]  /*0bb0*/  SHF.L.U32 R127, R35, 0x10, RZ ;  /* 0x00000010237f7819 */ /* 0x000fe400000006ff */
[----:B------:R-:W-:-:S02]  /*0bc0*/  SHF.L.U32 R181, R50, 0x10, RZ ;  /* 0x0000001032b57819 */ /* 0x000fc400000006ff */
        /* <DEDUP_REMOVED lines=11> */
[----:B------:R-:W-:Y:S01]  /*0c80*/  FADD.FTZ R184, R145, -R122 ;  /* 0x8000007a91b87221 */ /* 0x000fe20000010000 */
[----:B------:R-:W-:Y:S02]  /*0c90*/  SHF.L.U32 R117, R117, 0x10, RZ ;  /* 0x0000001075757819 */ /* 0x000fe400000006ff */
[----:B------:R-:W-:Y:S02]  /*0ca0*/  SHF.L.U32 R120, R120, 0x10, RZ ;  /* 0x0000001078787819 */ /* 0x000fe400000006ff */
[----:B------:R-:W-:Y:S01]  /*0cb0*/  SHF.L.U32 R34, R3, 0x10, RZ ;  /* 0x0000001003227819 */ /* 0x000fe200000006ff */
[----:B------:R-:W-:Y:S01]  /*0cc0*/  FMUL.FTZ R3, R0, R33 ;  /* 0x0000002100037220 */ /* 0x000fe20000410000 */
[----:B------:R-:W-:Y:S01]  /*0cd0*/  SHF.L.U32 R46, R163, 0x10, RZ ;  /* 0x00000010a32e7819 */ /* 0x000fe200000006ff */
[----:B------:R-:W-:Y:S01]  /*0ce0*/  FMUL.FTZ R0, R103, R44 ;  /* 0x0000002c67007220 */ /* 0x000fe20000410000 */
[----:B------:R-:W-:-:S02]  /*0cf0*/  SHF.L.U32 R107, R160, 0x10, RZ ;  /* 0x00000010a06b7819 */ /* 0x000fc400000006ff */
[----:B------:R-:W-:Y:S01]  /*0d00*/  SHF.L.U32 R153, R48, 0x10, RZ ;  /* 0x0000001030997819 */ /* 0x000fe200000006ff */
[--C-:B------:R-:W-:Y:S01]  /*0d10*/  FADD.FTZ R48, R141, -R122.reuse ;  /* 0x8000007a8d307221 */ /* 0x100fe20000010000 */
[----:B------:R-:W-:Y:S02]  /*0d20*/  SHF.L.U32 R149, R47, 0x10, RZ ;  /* 0x000000102f957819 */ /* 0x000fe400000006ff */
[----:B------:R-:W-:Y:S01]  /*0d30*/  SHF.L.U32 R179, R106, 0x10, RZ ;  /* 0x000000106ab37819 */ /* 0x000fe200000006ff */
[----:B------:R-:W-:Y:S01]  /*0d40*/  FMUL.FTZ R44, R103, R48 ;  /* 0x00000030672c7220 */ /* 0x000fe20000410000 */
        /* <DEDUP_REMOVED lines=16> */
[--C-:B------:R-:W-:Y:S01]  /*0e50*/  FADD.FTZ R104, R123, -R122.reuse ;  /* 0x8000007a7b687221 */ /* 0x100fe20000010000 */
[----:B------:R-:W-:Y:S01]  /*0e60*/  SHF.L.U32 R125, R114, 0x10, RZ ;  /* 0x00000010727d7819 */ /* 0x000fe200000006ff */
[----:B------:R-:W-:Y:S01]  /*0e70*/  FFMA.FTZ R107, R0, R3, RZ ;  /* 0x00000003006b7223 */ /* 0x000fe200000100ff */
[----:B------:R-:W-:Y:S01]  /*0e80*/  SHF.L.U32 R121, R121, 0x10, RZ ;  /* 0x0000001079797819 */ /* 0x000fe200000006ff */
[--C-:B------:R-:W-:Y:S01]  /*0e90*/  FADD.FTZ R110, R129, -R122.reuse ;  /* 0x8000007a816e7221 */ /* 0x100fe20000010000 */
        /* <DEDUP_REMOVED lines=33> */
[----:B------:R-:W-:Y:S01]  /*10b0*/  FADD.FTZ R40, R187, -R122 ;  /* 0x8000007abb287221 */ /* 0x000fe20000010000 */
        /* <DEDUP_REMOVED lines=33> */
[----:B------:R-:W-:Y:S01]  /*12d0*/  FMUL.FTZ R110, R103, R134 ;  /* 0x00000086676e7220 */ /* 0x000fe20000410000 */
[----:B------:R-:W-:Y:S01]  /*12e0*/  FMUL.FTZ R136, R147, R34 ;  /* 0x0000002293887220 */ /* 0x000fe20000410000 */
        /* <DEDUP_REMOVED lines=8> */
[C---:B------:R-:W-:Y:S01]  /*1370*/  FMUL.FTZ R111, R103.reuse, R178 ;  /* 0x000000b2676f7220 */ /* 0x040fe20000410000 */
        /* <DEDUP_REMOVED lines=79> */
.L_x_1928:
        /* <DEDUP_REMOVED lines=14> */
[----:B------:R-:W-:Y:S02]  /*1950*/  SHF.L.U32 R177, R35, 0x10, RZ ;  /* 0x0000001023b17819 */ /* 0x000fe400000006ff */
[----:B------:R-:W-:Y:S02]  /*1960*/  SHF.L.U32 R148, R15, 0x10, RZ ;  /* 0x000000100f947819 */ /* 0x000fe400000006ff */
[----:B------:R-:W-:Y:S01]  /*1970*/  SHF.L.U32 R182, R143, 0x10, RZ ;  /* 0x000000108fb67819 */ /* 0x000fe200000006ff */
[----:B------:R-:W-:Y:S01]  /*1980*/  FADD.FTZ R143, R153, -R48 ;  /* 0x80000030998f7221 */ /* 0x000fe20000010000 */
[----:B------:R-:W-:Y:S01]  /*1990*/  SHF.L.U32 R186, R45, 0x10, RZ ;  /* 0x000000102dba7819 */ /* 0x000fe200000006ff */
[----:B------:R-:W-:Y:S01]  /*19a0*/  FADD.FTZ R153, R177, -R148 ;  /* 0x80000094b1997221 */ /* 0x000fe20000010000 */
[----:B------:R-:W-:Y:S02]  /*19b0*/  SHF.L.U32 R177, R9, 0x10, RZ ;  /* 0x0000001009b17819 */ /* 0x000fe400000006ff */
[----:B------:R-:W-:-:S02]  /*19c0*/  SHF.L.U32 R180, R24, 0x10, RZ ;  /* 0x0000001018b47819 */ /* 0x000fc400000006ff */
[----:B------:R-:W-:Y:S01]  /*19d0*/  SHF.L.U32 R188, R135, 0x10, RZ ;  /* 0x0000001087bc7819 */ /* 0x000fe200000006ff */
[----:B------:R-:W-:Y:S01]  /*19e0*/  FADD.FTZ R183, R186, -R177 ;  /* 0x800000b1bab77221 */ /* 0x000fe20000010000 */
[----:B------:R-:W-:Y:S01]  /*19f0*/  SHF.L.U32 R179, R170, 0x10, RZ ;  /* 0x00000010aab37819 */ /* 0x000fe200000006ff */
[----:B------:R-:W0:Y:S01]  /*1a00*/  MUFU.RCP R127, R180 ;  /* 0x000000b4007f7308 */ /* 0x000e220000001000 */
[----:B------:R-:W-:Y:S02]  /*1a10*/  SHF.L.U32 R186, R128, 0x10, RZ ;  /* 0x0000001080ba7819 */ /* 0x000fe400000006ff */
        /* <DEDUP_REMOVED lines=15> */
[----:B------:R-:W-:Y:S01]  /*1b10*/  SHF.L.U32 R49, R40, 0x10, RZ ;  /* 0x0000001028317819 */ /* 0x000fe200000006ff */
[----:B------:R-:W-:Y:S01]  /*1b20*/  FADD.FTZ R193, R188, -R179 ;  /* 0x800000b3bcc17221 */ /* 0x000fe20000010000 */
[----:B------:R-:W-:Y:S01]  /*1b30*/  SHF.L.U32 R40, R22, 0x10, RZ ;  /* 0x0000001016287819 */ /* 0x000fe200000006ff */
[----:B-----5:R-:W-:Y:S01]  /*1b40*/  MUFU.RCP R122, R136 ;  /* 0x00000088007a7308 */ /* 0x020fe20000001000 */
[----:B------:R-:W-:Y:S02]  /*1b50*/  SHF.L.U32 R203, R0, 0x10, RZ ;  /* 0x0000001000cb7819 */ /* 0x000fe400000006ff */
[----:B------:R-:W-:-:S02]  /*1b60*/  SHF.L.U32 R195, R104, 0x10, RZ ;  /* 0x0000001068c37819 */ /* 0x000fc400000006ff */
[----:B------:R-:W-:Y:S02]  /*1b70*/  SHF.L.U32 R0, R165, 0x10, RZ ;  /* 0x00000010a5007819 */ /* 0x000fe400000006ff */
[----:B------:R-:W-:Y:S01]  /*1b80*/  SHF.L.U32 R146, R163, 0x10, RZ ;  /* 0x00000010a3927819 */ /* 0x000fe200000006ff */
[----:B------:R-:W-:Y:S01]  /*1b90*/  MUFU.RCP R34, R40 ;  /* 0x0000002800227308 */ /* 0x000fe20000001000 */
[----:B------:R-:W-:Y:S01]  /*1ba0*/  SHF.L.U32 R131, R160, 0x10, RZ ;  /* 0x00000010a0837819 */ /* 0x000fe200000006ff */
[----:B------:R-:W-:Y:S01]  /*1bb0*/  FADD.FTZ R195, R195, -R0 ;  /* 0x80000000c3c37221 */ /* 0x000fe20000010000 */
[----:B------:R-:W-:Y:S01]  /*1bc0*/  SHF.L.U32 R48, R10, 0x10, RZ ;  /* 0x000000100a307819 */ /* 0x000fe200000006ff */
[----:B0-----:R-:W-:Y:S01]  /*1bd0*/  FMUL.FTZ R0, R44, R127 ;  /* 0x0000007f2c007220 */ /* 0x001fe20000410000 */
[----:B------:R-:W-:Y:S02]  /*1be0*/  SHF.L.U32 R142, R25, 0x10, RZ ;  /* 0x00000010198e7819 */ /* 0x000fe400000006ff */
[----:B------:R-:W-:Y:S01]  /*1bf0*/  SHF.L.U32 R188, R19, 0x10, RZ ;  /* 0x0000001013bc7819 */ /* 0x000fe200000006ff */
[----:B------:R-:W0:Y:S01]  /*1c00*/  MUFU.RCP R125, R146 ;  /* 0x00000092007d7308 */ /* 0x000e220000001000 */
[----:B------:R-:W-:Y:S01]  /*1c10*/  SHF.L.U32 R42, R23, 0x10, RZ ;  /* 0x00000010172a7819 */ /* 0x000fe200000006ff */
[----:B------:R-:W-:Y:S01]  /*1c20*/  FADD.FTZ R187, R187, -R48 ;  /* 0x80000030bbbb7221 */ /* 0x000fe20000010000 */
[----:B------:R-:W-:-:S02]  /*1c30*/  SHF.L.U32 R132, R161, 0x10, RZ ;  /* 0x00000010a1847819 */ /* 0x000fc400000006ff */
        /* <DEDUP_REMOVED lines=17> */
[----:B------:R-:W-:-:S02]  /*1d50*/  SHF.L.U32 R35, R30, 0x10, RZ ;  /* 0x000000101e237819 */ /* 0x000fc400000006ff */
[----:B------:R-:W-:Y:S01]  /*1d60*/  SHF.L.U32 R184, R137, 0x10, RZ ;  /* 0x0000001089b87819 */ /* 0x000fe200000006ff */
[----:B------:R-:W-:Y:S01]  /*1d70*/  FADD.FTZ R194, R50, -R107 ;  /* 0x8000006b32c27221 */ /* 0x000fe20000010000 */
[----:B------:R-:W-:Y:S01]  /*1d80*/  SHF.L.U32 R149, R172, 0x10, RZ ;  /* 0x00000010ac957819 */ /* 0x000fe200000006ff */
[----:B------:R-:W-:Y:S01]  /*1d90*/  FMUL.FTZ R50, R143, R122 ;  /* 0x0000007a8f327220 */ /* 0x000fe20000410000 */
[----:B------:R-:W-:Y:S01]  /*1da0*/  SHF.L.U32 R133, R159, 0x10, RZ ;  /* 0x000000109f857819 */ /* 0x000fe200000006ff */
[----:B------:R-:W3:Y:S01]  /*1db0*/  MUFU.RCP R36, R42 ;  /* 0x0000002a00247308 */ /* 0x000ee20000001000 */
[----:B------:R-:W-:Y:S01]  /*1dc0*/  SHF.L.U32 R181, R7, 0x10, RZ ;  /* 0x0000001007b57819 */ /* 0x000fe200000006ff */
[----:B------:R-:W-:Y:S01]  /*1dd0*/  FADD.FTZ R148, R184, -R149 ;  /* 0x80000095b8947221 */ /* 0x000fe20000010000 */
[----:B------:R-:W-:Y:S01]  /*1de0*/  SHF.L.U32 R134, R11, 0x10, RZ ;  /* 0x000000100b867819 */ /* 0x000fe200000006ff */
[----:B------:R-:W-:Y:S01]  /*1df0*/  FMUL.FTZ R122, R187, R34 ;  /* 0x00000022bb7a7220 */ /* 0x000fe20000410000 */
[----:B------:R-:W-:Y:S01]  /*1e00*/  SHF.L.U32 R33, R28, 0x10, RZ ;  /* 0x000000101c217819 */ /* 0x000fe200000006ff */
[----:B------:R-:W-:Y:S01]  /*1e10*/  FADD.FTZ R38, R38, -R181 ;  /* 0x800000b526267221 */ /* 0x000fe20000010000 */
[----:B------:R-:W-:Y:S01]  /*1e20*/  SHF.L.U32 R151, R129, 0x10, RZ ;  /* 0x0000001081977819 */ /* 0x000fe200000006ff */
[----:B------:R-:W4:Y:S01]  /*1e30*/  MUFU.RCP R118, R132 ;  /* 0x0000008400767308 */ /* 0x000f220000001000 */
[----:B------:R-:W-:Y:S01]  /*1e40*/  SHF.L.U32 R144, R174, 0x10, RZ ;  /* 0x00000010ae907819 */ /* 0x000fe200000006ff */
[----:B------:R-:W-:Y:S01]  /*1e50*/  FADD.FTZ R189, R189, -R134 ;  /* 0x80000086bdbd7221 */ /* 0x000fe20000010000 */
[----:B------:R-:W-:Y:S01]  /*1e60*/  SHF.L.U32 R137, R173, 0x10, RZ ;  /* 0x00000010ad897819 */ /* 0x000fe200000006ff */
[----:B-1----:R-:W-:Y:S01]  /*1e70*/  FMUL.FTZ R107, R148, R111 ;  /* 0x0000006f946b7220 */ /* 0x002fe20000410000 */
[----:B------:R-:W-:Y:S01]  /*1e80*/  SHF.L.U32 R117, R117, 0x10, RZ ;  /* 0x0000001075757819 */ /* 0x000fe200000006ff */
[----:B------:R-:W-:Y:S01]  /*1e90*/  FADD.FTZ R144, R151, -R144 ;  /* 0x8000009097907221 */ /* 0x000fe20000010000 */
[----:B------:R-:W-:Y:S01]  /*1ea0*/  SHF.L.U32 R34, R3, 0x10, RZ ;  /* 0x0000001003227819 */ /* 0x000fe200000006ff */
[----:B------:R-:W1:Y:S01]  /*1eb0*/  MUFU.RCP R32, R178 ;  /* 0x000000b200207308 */ /* 0x000e620000001000 */
[----:B------:R-:W-:Y:S01]  /*1ec0*/  FMUL.FTZ R3, R180, R33 ;  /* 0x00000021b4037220 */ /* 0x000fe20000410000 */
[----:B------:R-:W-:Y:S01]  /*1ed0*/  FADD.FTZ R151, R182, -R137 ;  /* 0x80000089b6977221 */ /* 0x000fe20000010000 */
[----:B--2---:R-:W-:Y:S01]  /*1ee0*/  FMUL.FTZ R46, R147, R124 ;  /* 0x0000007c932e7220 */ /* 0x004fe20000410000 */
[----:B0-----:R-:W-:Y:S01]  /*1ef0*/  FMUL.FTZ R148, R38, R127 ;  /* 0x0000007f26947220 */ /* 0x001fe20000410000 */
[----:B------:R-:W-:Y:S01]  /*1f00*/  SHF.L.U32 R29, R29, 0x10, RZ ;  /* 0x000000101d1d7819 */ /* 0x000fe200000006ff */
[----:B---3--:R-:W-:Y:S01]  /*1f10*/  FMUL.FTZ R124, R189, R36 ;  /* 0x00000024bd7c7220 */ /* 0x008fe20000410000 */
[----:B------:R-:W-:Y:S01]  /*1f20*/  SHF.L.U32 R125, R114, 0x10, RZ ;  /* 0x00000010727d7819 */ /* 0x000fe200000006ff */
[----:B------:R-:W0:Y:S01]  /*1f30*/  MUFU.RCP R116, R130 ;  /* 0x0000008200747308 */ /* 0x000e220000001000 */
[----:B------:R-:W-:Y:S01]  /*1f40*/  SHF.L.U32 R38, R105, 0x10, RZ ;  /* 0x0000001069267819 */ /* 0x000fe200000006ff */
[----:B------:R-:W-:Y:S01]  /*1f50*/  FMUL.FTZ R105, R146, R117 ;  /* 0x0000007592697220 */ /* 0x000fe20000410000 */
[----:B------:R-:W-:Y:S01]  /*1f60*/  SHF.L.U32 R184, R139, 0x10, RZ ;  /* 0x000000108bb87819 */ /* 0x000fe200000006ff */
[----:B------:R-:W-:Y:S01]  /*1f70*/  FADD.FTZ R114, RZ, R3 ;  /* 0x00000003ff727221 */ /* 0x000fe20000010000 */
[----:B------:R-:W-:Y:S01]  /*1f80*/  SHF.L.U32 R48, R164, 0x10, RZ ;  /* 0x00000010a4307819 */ /* 0x000fe200000006ff */
[----:B----4-:R-:W-:Y:S01]  /*1f90*/  FMUL.FTZ R104, R151, R118 ;  /* 0x0000007697687220 */ /* 0x010fe20000410000 */
[----:B------:R-:W-:Y:S01]  /*1fa0*/  SHF.L.U32 R36, R108, 0x10, RZ ;  /* 0x000000106c247819 */ /* 0x000fe200000006ff */
[----:B------:R-:W2:Y:S01]  /*1fb0*/  MUFU.RCP R123, R138 ;  /* 0x0000008a007b7308 */ /* 0x000ea20000001000 */
[----:B------:R-:W-:Y:S01]  /*1fc0*/  SHF.L.U32 R139, R171, 0x10, RZ ;  /* 0x00000010ab8b7819 */ /* 0x000fe200000006ff */
[----:B------:R-:W-:Y:S01]  /*1fd0*/  FFMA.FTZ R108, R3, R0, RZ ;  /* 0x00000000036c7223 */ /* 0x000fe200000100ff */
[----:B-1----:R-:W-:Y:S01]  /*1fe0*/  FMUL.FTZ R118, R185, R32 ;  /* 0x00000020b9767220 */ /* 0x002fe20000410000 */
[----:B------:R-:W-:Y:S01]  /*1ff0*/  SHF.L.U32 R121, R121, 0x10, RZ ;  /* 0x0000001079797819 */ /* 0x000fe200000006ff */
[----:B------:R-:W-:Y:S01]  /*2000*/  FADD.FTZ R114, R114, R105 ;  /* 0x0000006972727221 */ /* 0x000fe20000010000 */
[----:B------:R-:W-:Y:S01]  /*2010*/  SHF.L.U32 R119, R119, 0x10, RZ ;  /* 0x0000001077777819 */ /* 0x000fe200000006ff */
[----:B------:R-:W-:Y:S01]  /*2020*/  FADD.FTZ R196, R203, -R48 ;  /* 0x80000030cbc47221 */ /* 0x000fe20000010000 */
[----:B------:R-:W1:Y:S01]  /*2030*/  MUFU.RCP R30, R140 ;  /* 0x0000008c001e7308 */ /* 0x000e620000001000 */
[----:B------:R-:W-:Y:S01]  /*2040*/  SHF.L.U32 R32, R109, 0x10, RZ ;  /* 0x000000106d207819 */ /* 0x000fe200000006ff */
[----:B------:R-:W-:Y:S01]  /*2050*/  FMUL.FTZ R109, R142, R29 ;  /* 0x0000001d8e6d7220 */ /* 0x000fe20000410000 */
[----:B0-----:R-:W-:Y:S01]  /*2060*/  FMUL.FTZ R106, R153, R116 ;  /* 0x00000074996a7220 */ /* 0x001fe20000410000 */
[----:B------:R-:W-:Y:S01]  /*2070*/  FFMA.FTZ R108, R105, R44, R108 ;  /* 0x0000002c696c7223 */ /* 0x000fe2000001006c */
[----:B------:R-:W-:Y:S01]  /*2080*/  FADD.FTZ R139, R184, -R139 ;  /* 0x8000008bb88b7221 */ /* 0x000fe20000010000 */
[----:B------:R-:W-:-:S02]  /*2090*/  SHF.L.U32 R31, R31, 0x10, RZ ;  /* 0x000000101f1f7819 */ /* 0x000fc400000006ff */
[----:B------:R-:W0:Y:S01]  /*20a0*/  MUFU.RCP R28, R133 ;  /* 0x00000085001c7308 */ /* 0x000e220000001000 */
[----:B--2---:R-:W-:Y:S01]  /*20b0*/  FMUL.FTZ R48, R144, R123 ;  /* 0x0000007b90307220 */ /* 0x004fe20000410000 */
[----:B------:R-:W-:Y:S01]  /*20c0*/  FMUL.FTZ R123, R132, R121 ;  /* 0x00000079847b7220 */ /* 0x000fe20000410000 */
[----:B------:R-:W-:Y:S01]  /*20d0*/  SHF.L.U32 R126, R20, 0x10, RZ ;  /* 0x00000010147e7819 */ /* 0x000fe200000006ff */
[----:B------:R-:W-:Y:S01]  /*20e0*/  FADD.FTZ R132, R114, R109 ;  /* 0x0000006d72847221 */ /* 0x000fe20000010000 */
[----:B------:R-:W-:Y:S01]  /*20f0*/  FFMA.FTZ R114, R109, R46, R108 ;  /* 0x0000002e6d727223 */ /* 0x000fe2000001006c */
[----:B------:R-:W-:Y:S01]  /*2100*/  FMUL.FTZ R127, R130, R31 ;  /* 0x0000001f827f7220 */ /* 0x000fe20000410000 */
[----:B------:R-:W-:Y:S01]  /*2110*/  SHF.L.U32 R120, R120, 0x10, RZ ;  /* 0x0000001078787819 */ /* 0x000fe200000006ff */
[----:B------:R2:W3:Y:S01]  /*2120*/  MUFU.RCP R110, R126 ;  /* 0x0000007e006e7308 */ /* 0x0004e20000001000 */
[----:B-1----:R-:W-:Y:S01]  /*2130*/  FMUL.FTZ R116, R183, R30 ;  /* 0x0000001eb7747220 */ /* 0x002fe20000410000 */
[----:B------:R-:W-:Y:S01]  /*2140*/  SHF.L.U32 R30, R113, 0x10, RZ ;  /* 0x00000010711e7819 */ /* 0x000fe200000006ff */
[----:B------:R-:W-:Y:S01]  /*2150*/  FMUL.FTZ R113, R138, R119 ;  /* 0x000000778a717220 */ /* 0x000fe20000410000 */
[----:B------:R-:W-:Y:S01]  /*2160*/  SHF.L.U32 R141, R157, 0x10, RZ ;  /* 0x000000109d8d7819 */ /* 0x000fe200000006ff */
[----:B------:R-:W-:Y:S01]  /*2170*/  FMUL.FTZ R108, R131, R120 ;  /* 0x00000078836c7220 */ /* 0x000fe20000410000 */
[----:B------:R-:W-:Y:S01]  /*2180*/  SHF.L.U32 R39, R39, 0x10, RZ ;  /* 0x0000001027277819 */ /* 0x000fe200000006ff */
[----:B------:R-:W-:Y:S01]  /*2190*/  FADD.FTZ R132, R132, R113 ;  /* 0x0000007184847221 */ /* 0x000fe20000010000 */
[----:B------:R-:W-:Y:S01]  /*21a0*/  FFMA.FTZ R130, R113, R48, R114 ;  /* 0x0000003071827223 */ /* 0x000fe20000010072 */
[----:B0-----:R-:W-:Y:S01]  /*21b0*/  FMUL.FTZ R111, R139, R28 ;  /* 0x0000001c8b6f7220 */ /* 0x001fe20000410000 */
[----:B------:R-:W-:Y:S01]  /*21c0*/  SHF.L.U32 R28, R115, 0x10, RZ ;  /* 0x00000010731c7819 */ /* 0x000fe200000006ff */
[----:B------:R-:W-:Y:S01]  /*21d0*/  FMUL.FTZ R115, R136, R35 ;  /* 0x0000002388737220 */ /* 0x000fe20000410000 */
[----:B------:R-:W-:Y:S01]  /*21e0*/  FMUL.FTZ R131, R126, R45 ;  /* 0x0000002d7e837220 */ /* 0x000fe20000410000 */
[----:B------:R0:W1:Y:S01]  /*21f0*/  MUFU.RCP R129, R141 ;  /* 0x0000008d00817308 */ /* 0x0000620000001000 */
[----:B--2---:R-:W-:Y:S01]  /*2200*/  FMUL.FTZ R126, R141, R30 ;  /* 0x0000001e8d7e7220 */ /* 0x004fe20000410000 */
[----:B------:R-:W-:Y:S01]  /*2210*/  FADD.FTZ R132, R132, R115 ;  /* 0x0000007384847221 */ /* 0x000fe20000010000 */
[----:B------:R-:W-:Y:S01]  /*2220*/  FFMA.FTZ R130, R115, R50, R130 ;  /* 0x0000003273827223 */ /* 0x000fe20000010082 */
[----:B------:R-:W-:Y:S01]  /*2230*/  FMUL.FTZ R139, R40, R47 ;  /* 0x0000002f288b7220 */ /* 0x000fe20000410000 */
[----:B---3--:R-:W-:Y:S01]  /*2240*/  FMUL.FTZ R110, R135, R110 ;  /* 0x0000006e876e7220 */ /* 0x008fe20000410000 */
[----:B------:R-:W-:Y:S01]  /*2250*/  FADD.FTZ R132, R132, R123 ;  /* 0x0000007b84847221 */ /* 0x000fe20000010000 */
[----:B------:R-:W-:Y:S01]  /*2260*/  FFMA.FTZ R130, R123, R104, R130 ;  /* 0x000000687b827223 */ /* 0x000fe20000010082 */
[----:B------:R-:W-:Y:S01]  /*2270*/  SHF.L.U32 R37, R37, 0x10, RZ ;  /* 0x0000001025257819 */ /* 0x000fe200000006ff */
[----:B0-----:R-:W-:Y:S01]  /*2280*/  FMUL.FTZ R141, R42, R39 ;  /* 0x000000272a8d7220 */ /* 0x001fe20000410000 */
[----:B------:R-:W-:Y:S01]  /*2290*/  FADD.FTZ R185, R132, R127 ;  /* 0x0000007f84b97221 */ /* 0x000fe20000010000 */
[----:B------:R-:W-:Y:S01]  /*22a0*/  FFMA.FTZ R183, R127, R106, R130 ;  /* 0x0000006a7fb77223 */ /* 0x000fe20000010082 */
[----:B------:R-:W-:Y:S01]  /*22b0*/  FMUL.FTZ R114, R133, R28 ;  /* 0x0000001c85727220 */ /* 0x000fe20000410000 */
[----:B------:R-:W-:Y:S01]  /*22c0*/  SHF.L.U32 R145, R156, 0x10, RZ ;  /* 0x000000109c917819 */ /* 0x000fe200000006ff */
[----:B------:R-:W-:Y:S01]  /*22d0*/  FADD.FTZ R42, R185, R108 ;  /* 0x0000006cb92a7221 */ /* 0x000fe20000010000 */
[----:B------:R-:W-:Y:S01]  /*22e0*/  FFMA.FTZ R40, R108, R107, R183 ;  /* 0x0000006b6c287223 */ /* 0x000fe200000100b7 */
[----:B------:R-:W-:Y:S01]  /*22f0*/  FMUL.FTZ R133, R140, R37 ;  /* 0x000000258c857220 */ /* 0x000fe20000410000 */
[----:B------:R0:W2:Y:S01]  /*2300*/  MUFU.RCP R137, R145 ;  /* 0x0000009100897308 */ /* 0x0000a20000001000 */
[----:B------:R-:W-:Y:S01]  /*2310*/  FADD.FTZ R185, R42, R131 ;  /* 0x000000832ab97221 */ /* 0x000fe20000010000 */
[----:B------:R-:W-:Y:S01]  /*2320*/  FFMA.FTZ R183, R131, R110, R40 ;  /* 0x0000006e83b77223 */ /* 0x000fe20000010028 */
[----:B------:R-:W-:Y:S01]  /*2330*/  SHF.L.U32 R182, R16, 0x10, RZ ;  /* 0x0000001010b67819 */ /* 0x000fe200000006ff */
[----:B------:R-:W-:Y:S01]  /*2340*/  FMUL.FTZ R135, R178, R125 ;  /* 0x0000007db2877220 */ /* 0x000fe20000410000 */
[----:B------:R-:W-:Y:S01]  /*2350*/  FADD.FTZ R42, R185, R114 ;  /* 0x00000072b92a7221 */ /* 0x000fe20000010000 */
[----:B------:R-:W-:Y:S01]  /*2360*/  FFMA.FTZ R40, R114, R111, R183 ;  /* 0x0000006f72287223 */ /* 0x000fe200000100b7 */
[----:B------:R-:W-:Y:S01]  /*2370*/  SHF.L.U32 R181, R150, 0x10, RZ ;  /* 0x0000001096b57819 */ /* 0x000fe200000006ff */
[----:B------:R3:W4:Y:S01]  /*2380*/  MUFU.RCP R197, R182 ;  /* 0x000000b600c57308 */ /* 0x0007220000001000 */
[----:B------:R-:W-:Y:S01]  /*2390*/  FADD.FTZ R42, R42, R133 ;  /* 0x000000852a2a7221 */ /* 0x000fe20000010000 */
[----:B------:R-:W-:Y:S01]  /*23a0*/  FFMA.FTZ R40, R133, R116, R40 ;  /* 0x0000007485287223 */ /* 0x000fe20000010028 */
[----:B------:R-:W-:Y:S01]  /*23b0*/  SHF.L.U32 R149, R155, 0x10, RZ ;  /* 0x000000109b957819 */ /* 0x000fe200000006ff */
[----:B------:R-:W-:Y:S01]  /*23c0*/  FMUL.FTZ R146, R181, R38 ;  /* 0x00000026b5927220 */ /* 0x000fe20000410000 */
[----:B------:R-:W-:Y:S01]  /*23d0*/  FADD.FTZ R178, R42, R135 ;  /* 0x000000872ab27221 */ /* 0x000fe20000010000 */
[----:B------:R-:W-:Y:S01]  /*23e0*/  FFMA.FTZ R42, R135, R118, R40 ;  /* 0x00000076872a7223 */ /* 0x000fe20000010028 */
[----:B------:R-:W-:Y:S01]  /*23f0*/  SHF.L.U32 R177, R168, 0x10, RZ ;  /* 0x00000010a8b17819 */ /* 0x000fe200000006ff */
[----:B------:R-:W4:Y:S01]  /*2400*/  MUFU.RCP R198, R149 ;  /* 0x0000009500c67308 */ /* 0x000f220000001000 */
[----:B------:R-:W-:Y:S01]  /*2410*/  SHF.L.U32 R112, R112, 0x10, RZ ;  /* 0x0000001070707819 */ /* 0x000fe200000006ff */
[----:B-1----:R-:W-:Y:S01]  /*2420*/  FMUL.FTZ R129, R128, R129 ;  /* 0x0000008180817220 */ /* 0x002fe20000410000 */
[----:B------:R-:W-:Y:S01]  /*2430*/  SHF.L.U32 R184, R17, 0x10, RZ ;  /* 0x0000001011b87819 */ /* 0x000fe200000006ff */
[----:B------:R-:W-:Y:S01]  /*2440*/  FADD.FTZ R183, R178, R139 ;  /* 0x0000008bb2b77221 */ /* 0x000fe20000010000 */
[----:B------:R-:W-:Y:S01]  /*2450*/  FADD.FTZ R134, R186, -R177 ;  /* 0x800000b1ba867221 */ /* 0x000fe20000010000 */
[----:B------:R-:W-:Y:S01]  /*2460*/  FMUL.FTZ R130, R145, R112 ;  /* 0x0000007091827220 */ /* 0x000fe20000410000 */
[----:B------:R-:W-:Y:S01]  /*2470*/  SHF.L.U32 R177, R154, 0x10, RZ ;  /* 0x000000109ab17819 */ /* 0x000fe200000006ff */
[----:B------:R1:W-:Y:S01]  /*2480*/  MUFU.RCP R153, R181 ;  /* 0x000000b500997308 */ /* 0x0003e20000001000 */
[----:B0-----:R-:W-:Y:S01]  /*2490*/  FMUL.FTZ R145, R182, R49 ;  /* 0x00000031b6917220 */ /* 0x001fe20000410000 */
[----:B---3--:R-:W-:Y:S01]  /*24a0*/  FADD.FTZ R182, R183, R126 ;  /* 0x0000007eb7b67221 */ /* 0x008fe20000010000 */
[----:B------:R-:W-:Y:S01]  /*24b0*/  SHF.L.U32 R41, R41, 0x10, RZ ;  /* 0x0000001029297819 */ /* 0x000fe200000006ff */
[----:B--2---:R-:W-:Y:S01]  /*24c0*/  FMUL.FTZ R137, R134, R137 ;  /* 0x0000008986897220 */ /* 0x004fe20000410000 */
[----:B------:R-:W-:Y:S01]  /*24d0*/  SHF.L.U32 R186, R18, 0x10, RZ ;  /* 0x0000001012ba7819 */ /* 0x000fe200000006ff */
[----:B------:R-:W-:Y:S01]  /*24e0*/  FADD.FTZ R187, R182, R141 ;  /* 0x0000008db6bb7221 */ /* 0x000fe20000010000 */
[----:B------:R-:W-:Y:S01]  /*24f0*/  FMUL.FTZ R132, R149, R32 ;  /* 0x0000002095847220 */ /* 0x000fe20000410000 */
[----:B------:R0:W2:Y:S01]  /*2500*/  MUFU.RCP R199, R184 ;  /* 0x000000b800c77308 */ /* 0x0000a20000001000 */
[----:B-1----:R-:W-:Y:S01]  /*2510*/  FFMA.FTZ R181, R139, R122, R42 ;  /* 0x0000007a8bb57223 */ /* 0x002fe2000001002a */
[----:B------:R-:W-:Y:S01]  /*2520*/  SHF.L.U32 R179, R152, 0x10, RZ ;  /* 0x0000001098b37819 */ /* 0x000fe200000006ff */
[----:B------:R-:W-:Y:S01]  /*2530*/  FMUL.FTZ R149, R184, R41 ;  /* 0x00000029b8957220 */ /* 0x000fe20000410000 */
[----:B----4-:R-:W-:Y:S01]  /*2540*/  FMUL.FTZ R128, R190, R197 ;  /* 0x000000c5be807220 */ /* 0x010fe20000410000 */
[----:B------:R-:W-:Y:S01]  /*2550*/  FFMA.FTZ R180, R126, R129, R181 ;  /* 0x000000817eb47223 */ /* 0x000fe200000100b5 */
[----:B------:R-:W-:Y:S01]  /*2560*/  FMUL.FTZ R143, R191, R198 ;  /* 0x000000c6bf8f7220 */ /* 0x000fe20000410000 */
[----:B------:R-:W-:Y:S01]  /*2570*/  FMUL.FTZ R136, R177, R34 ;  /* 0x00000022b1887220 */ /* 0x000fe20000410000 */
[----:B------:R-:W1:Y:S01]  /*2580*/  MUFU.RCP R200, R177 ;  /* 0x000000b100c87308 */ /* 0x000e620000001000 */
[----:B------:R-:W-:Y:S01]  /*2590*/  FFMA.FTZ R185, R141, R124, R180 ;  /* 0x0000007c8db97223 */ /* 0x000fe200000100b4 */
[----:B0-----:R-:W-:Y:S01]  /*25a0*/  FADD.FTZ R184, R187, R130 ;  /* 0x00000082bbb87221 */ /* 0x001fe20000010000 */
[----:B------:R-:W-:Y:S01]  /*25b0*/  FMUL.FTZ R138, R186, R51 ;  /* 0x00000033ba8a7220 */ /* 0x000fe20000410000 */
[----:B------:R-:W-:Y:S01]  /*25c0*/  SHF.L.U32 R43, R43, 0x10, RZ ;  /* 0x000000102b2b7819 */ /* 0x000fe200000006ff */
[----:B------:R-:W-:Y:S01]  /*25d0*/  FFMA.FTZ R182, R130, R137, R185 ;  /* 0x0000008982b67223 */ /* 0x000fe200000100b9 */
[----:B------:R-:W-:Y:S01]  /*25e0*/  FADD.FTZ R187, R184, R145 ;  /* 0x00000091b8bb7221 */ /* 0x000fe20000010000 */
[----:B------:R-:W-:Y:S01]  /*25f0*/  FMUL.FTZ R140, R179, R36 ;  /* 0x00000024b38c7220 */ /* 0x000fe20000410000 */
[----:B------:R-:W0:Y:S01]  /*2600*/  MUFU.RCP R201, R186 ;  /* 0x000000ba00c97308 */ /* 0x000e220000001000 */
[----:B------:R-:W-:Y:S01]  /*2610*/  FFMA.FTZ R185, R145, R128, R182 ;  /* 0x0000008091b97223 */ /* 0x000fe200000100b6 */
[----:B--2---:R-:W-:Y:S01]  /*2620*/  FMUL.FTZ R134, R192, R199 ;  /* 0x000000c7c0867220 */ /* 0x004fe20000410000 */
[----:B------:R-:W-:Y:S01]  /*2630*/  FADD.FTZ R184, R187, R132 ;  /* 0x00000084bbb87221 */ /* 0x000fe20000010000 */
[----:B------:R-:W-:Y:S01]  /*2640*/  FMUL.FTZ R142, R188, R43 ;  /* 0x0000002bbc8e7220 */ /* 0x000fe20000410000 */
[----:B------:R-:W-:Y:S01]  /*2650*/  FFMA.FTZ R182, R132, R143, R185 ;  /* 0x0000008f84b67223 */ /* 0x000fe200000100b9 */
[----:B------:R-:W-:Y:S01]  /*2660*/  FMUL.FTZ R153, R196, R153 ;  /* 0x00000099c4997220 */ /* 0x000fe20000410000 */
[----:B------:R-:W-:Y:S01]  /*2670*/  FADD.FTZ R187, R184, R149 ;  /* 0x00000095b8bb7221 */ /* 0x000fe20000010000 */
[----:B------:R2:W3:Y:S01]  /*2680*/  MUFU.RCP R202, R179 ;  /* 0x000000b300ca7308 */ /* 0x0004e20000001000 */
        /* <DEDUP_REMOVED lines=8> */
[----:B0-----:R-:W-:Y:S01]  /*2710*/  FMUL.FTZ R144, R194, R201 ;  /* 0x000000c9c2907220 */ /* 0x001fe20000410000 */
[----:B--2---:R-:W-:Y:S01]  /*2720*/  FMUL.FTZ R179, R119, R48 ;  /* 0x0000003077b37220 */ /* 0x004fe20000410000 */
[----:B------:R-:W-:Y:S01]  /*2730*/  FADD.FTZ R187, R187, R140 ;  /* 0x0000008cbbbb7221 */ /* 0x000fe20000010000 */
[----:B------:R-:W-:Y:S01]  /*2740*/  FMUL.FTZ R178, R35, R50 ;  /* 0x0000003223b27220 */ /* 0x000fe20000410000 */
[----:B------:R-:W-:Y:S01]  /*2750*/  FFMA.FTZ R185, R138, R144, R185 ;  /* 0x000000908ab97223 */ /* 0x000fe200000100b9 */
[----:B------:R-:W-:Y:S01]  /*2760*/  FMUL.FTZ R181, R121, R104 ;  /* 0x0000006879b57220 */ /* 0x000fe20000410000 */
[----:B------:R-:W-:Y:S01]  /*2770*/  FADD.FTZ R187, R187, R142 ;  /* 0x0000008ebbbb7221 */ /* 0x000fe20000010000 */
[----:B------:R-:W-:Y:S01]  /*2780*/  FMUL.FTZ R180, R31, R106 ;  /* 0x0000006a1fb47220 */ /* 0x000fe20000410000 */
[----:B---3--:R-:W-:Y:S01]  /*2790*/  FMUL.FTZ R151, R195, R202 ;  /* 0x000000cac3977220 */ /* 0x008fe20000410000 */
[----:B------:R-:W-:Y:S01]  /*27a0*/  FMUL.FTZ R183, R120, R107 ;  /* 0x0000006b78b77220 */ /* 0x000fe20000410000 */
        /* <DEDUP_REMOVED lines=20> */
.L_x_1929:
[----:B------:R-:W0:Y:S01]  /*28f0*/  SHFL.DOWN PT, R200, R187, 0x10, 0x1f ;  /* 0x0a001f00bbc87f89 */ /* 0x000e2200000e0000 */
[----:B------:R-:W-:Y:S01]  /*2900*/  FADD.FTZ R82, R43, R82 ;  /* 0x000000522b527221 */ /* 0x000fe20000010000 */
[----:B------:R-:W-:Y:S01]  /*2910*/  FADD.FTZ R81, R36, R81 ;  /* 0x0000005124517221 */ /* 0x000fe20000010000 */
[----:B------:R-:W-:Y:S01]  /*2920*/  FADD.FTZ R68, R45, R68 ;  /* 0x000000442d447221 */ /* 0x000fe20000010000 */
[----:B------:R-:W1:Y:S01]  /*2930*/  SHFL.DOWN PT, R203, R182, 0x10, 0x1f ;  /* 0x0a001f00b6cb7f89 */ /* 0x000e6200000e0000 */
[----:B------:R-:W-:Y:S01]  /*2940*/  FADD.FTZ R69, R28, R69 ;  /* 0x000000451c457221 */ /* 0x000fe20000010000 */
[----:B------:R-:W-:Y:S01]  /*2950*/  FADD.FTZ R62, R29, R62 ;  /* 0x0000003e1d3e7221 */ /* 0x000fe20000010000 */
[----:B------:R-:W-:Y:S01]  /*2960*/  BSSY.RECONVERGENT B0, `(.L_x_1930) ;  /* 0x000004b000007945 */ /* 0x000fe20003800200 */
        /* <DEDUP_REMOVED lines=74> */
.L_x_1931:
[----:B------:R-:W-:Y:S05]  /*2e10*/  BSYNC.RECONVERGENT B0 ;  /* 0x0000000000007941 */ /* 0x000fea0003800200 */
.L_x_1930:
        /* <DEDUP_REMOVED lines=60> */
[----:B------:R-:W-:Y:S01]  /*31e0*/  FMUL.FTZ R32, R103, R110 ;  /* 0x0000006e67207220 */ /* 0x000fe20000410000 */
        /* <DEDUP_REMOVED lines=8> */
[----:B------:R-:W1:Y:S01]  /*3270*/  LDC.64 R110, c[0x0][0x380] ;  /* 0x0000e000ff6e7b82 */ /* 0x000e620000000a00 */
        /* <DEDUP_REMOVED lines=52> */
[----:B------:R-:W-:Y:S02]  /*35c0*/  F2FP.BF16.F32.PACK_AB R36, R51, R36 ;  /* 0x000000243324723e */ /* 0x000fe400000010ff */
[----:B-1----:R-:W-:-:S03]  /*35d0*/  IADD3 R2, PT, PT, R2, R110, RZ ;  /* 0x0000006e02027210 */ /* 0x002fc60007ffe0ff */
[----:B------:R0:W-:Y:S01]  /*35e0*/  STG.E.128 desc[UR6][R102.64], R36 ;  /* 0x0000002466007986 */ /* 0x0001e2000c101d06 */
[----:B------:R-:W-:-:S13]  /*35f0*/  ISETP.GE.AND P2, PT, R2, R111, PT ;  /* 0x0000006f0200720c */ /* 0x000fda0003f46270 */
        /* <DEDUP_REMOVED lines=17> */
.L_x_1927:
[----:B------:R-:W0:Y:S08]  /*3710*/  S2UR UR4, SR_CTAID.X ;  /* 0x00000000000479c3 */ /* 0x000e300000002500 */
[----:B-----5:R-:W1:Y:S08]  /*3720*/  LDC.64 R10, c[0x0][0x3e0] ;  /* 0x0000f800ff0a7b82 */ /* 0x020e700000000a00 */
[----:B------:R-:W2:Y:S01]  /*3730*/  LDC.64 R12, c[0x0][0x3e8] ;  /* 0x0000fa00ff0c7b82 */ /* 0x000ea20000000a00 */
[----:B0-----:R-:W-:-:S06]  /*3740*/  UIMAD UR4, UR4, 0x300, URZ ;  /* 0x00000300040478a4 */ /* 0x001fcc000f8e02ff */
[----:B------:R-:W-:-:S04]  /*3750*/  LOP3.LUT R5, R45, UR4, RZ, 0xfc, !PT ;  /* 0x000000042d057c12 */ /* 0x000fc8000f8efcff */
[C---:B------:R-:W-:Y:S01]  /*3760*/  IADD3 R9, PT, PT, R5.reuse, 0x100, RZ ;  /* 0x0000010005097810 */ /* 0x040fe20007ffe0ff */
[C---:B-1----:R-:W-:Y:S01]  /*3770*/  IMAD.WIDE.U32 R2, R5.reuse, 0x20, R10 ;  /* 0x0000002005027825 */ /* 0x042fe200078e000a */
[----:B------:R-:W-:-:S03]  /*3780*/  IADD3 R15, PT, PT, R5, 0x200, RZ ;  /* 0x00000200050f7810 */ /* 0x000fc60007ffe0ff */
[----:B------:R-:W-:Y:S01]  /*3790*/  IMAD.WIDE.U32 R6, R9, 0x20, R10 ;  /* 0x0000002009067825 */ /* 0x000fe200078e000a */
[----:B------:R-:W-:Y:S03]  /*37a0*/  STG.E.128 desc[UR6][R2.64], R60 ;  /* 0x0000003c02007986 */ /* 0x000fe6000c101d06 */
[--C-:B--2---:R-:W-:Y:S01]  /*37b0*/  IMAD.WIDE.U32 R4, R5, 0x20, R12.reuse ;  /* 0x0000002005047825 */ /* 0x104fe200078e000c */
        /* <DEDUP_REMOVED lines=15> */
.L_x_1933:
        /* <DEDUP_REMOVED lines=13> */
.L_x_3140:


//--------------------- .text._ZN10layer_norm22ln_bwd_finalize_kernelINS_22Kernel_traits_finalizeILj6144E6__halffS2_fjLj1024ELj4ENS_18Kernel_traits_baseILj6144ES2_fS2_fjLj1024EEEEEEEvNS_9BwdParamsE --------------------------
	.section	.text._ZN10layer_norm22ln_bwd_finalize_kernelINS_22Kernel_traits_finalizeILj6144E6__halffS2_fjLj1024ELj4ENS_18Kernel_traits_baseILj6144ES2_fS2_fjLj1024EEEEEEEvNS_9BwdParamsE,"ax",@progbits
	.align	128
        .global         _ZN10layer_norm22ln_bwd_finalize_kernelINS_22Kernel_traits_finalizeILj6144E6__halffS2_fjLj1024ELj4ENS_18Kernel_traits_baseILj6144ES2_fS2_fjLj1024EEEEEEEvNS_9BwdParamsE
        .type           _ZN10layer_norm22ln_bwd_finalize_kernelINS_22Kernel_traits_finalizeILj6144E6__halffS2_fjLj1024ELj4ENS_18Kernel_traits_baseILj6144ES2_fS2_fjLj1024EEEEEEEvNS_9BwdParamsE,@function
        .size           _ZN10layer_norm22ln_bwd_finalize_kernelINS_22Kernel_traits_finalizeILj6144E6__halffS2_fjLj1024ELj4ENS_18Kernel_traits_baseILj6144ES2_fS2_fjLj1024EEEEEEEvNS_9BwdParamsE,(.L_x_3141 - _ZN10layer_norm22ln_bwd_finalize_kernelINS_22Kernel_traits_finalizeILj6144E6__halffS2_fjLj1024ELj4ENS_18Kernel_traits_baseILj6144ES2_fS2_fjLj1024EEEEEEEvNS_9BwdParamsE)
        .other          _ZN10layer_norm22ln_bwd_finalize_kernelINS_22Kernel_traits_finalizeILj6144E6__halffS2_fjLj1024ELj4ENS_18Kernel_traits_baseILj6144ES2_fS2_fjLj1024EEEEEEEvNS_9BwdParamsE,@"STO_CUDA_ENTRY STV_DEFAULT"
_ZN10layer_norm22ln_bwd_finalize_kernelINS_22Kernel_traits_finalizeILj6144E6__halffS2_fjLj1024ELj4ENS_18Kernel_traits_baseILj6144ES2_fS2_fjLj1024EEEEEEEvNS_9BwdParamsE:
.text._ZN10layer_norm22ln_bwd_finalize_kernelINS_22Kernel_traits_finalizeILj6144E6__halffS2_fjLj1024ELj4ENS_18Kernel_traits_baseILj6144ES2_fS2_fjLj1024EEEEEEEvNS_9BwdParamsE:
        /* <DEDUP_REMOVED lines=37> */
.L_x_1938:
        /* <DEDUP_REMOVED lines=118> */
.L_x_1937:
[----:B------:R-:W-:Y:S05]  /*09b0*/  BSYNC.RECONVERGENT B1 ;  /* 0x0000000000017941 */ /* 0x000fea0003800200 */
.L_x_1936:
        /* <DEDUP_REMOVED lines=65> */
.L_x_1940:
[----:B------:R-:W-:Y:S05]  /*0dd0*/  BSYNC.RECONVERGENT B1 ;  /* 0x0000000000017941 */ /* 0x000fea0003800200 */
.L_x_1939:
        /* <DEDUP_REMOVED lines=37> */
.L_x_1942:
[----:B------:R-:W-:Y:S05]  /*1030*/  BSYNC.RECONVERGENT B1 ;  /* 0x0000000000017941 */ /* 0x000fea0003800200 */
.L_x_1941:
[----:B------:R-:W-:Y:S05]  /*1040*/  @!P1 BRA `(.L_x_1935) ;  /* 0x00000000003c9947 */ /* 0x000fea0003800000 */
[----:B------:R-:W0:Y:S01]  /*1050*/  LDC.64 R6, c[0x0][0x3e0] ;  /* 0x0000f800ff067b82 */ /* 0x000e220000000a00 */
[----:B------:R-:W-:Y:S01]  /*1060*/  IMAD R2, R15, 0x1800, R11 ;  /* 0x000018000f027824 */ /* 0x000fe200078e020b */
[----:B------:R-:W-:-:S04]  /*1070*/  IADD3 R24, PT, PT, -R24, RZ, RZ ;  /* 0x000000ff18187210 */ /* 0x000fc80007ffe1ff */
[----:B------:R-:W-:Y:S02]  /*1080*/  IADD3 R11, PT, PT, R13, R2, RZ ;  /* 0x000000020d0b7210 */ /* 0x000fe40007ffe0ff */
[----:B------:R-:W1:Y:S05]  /*1090*/  LDC.64 R8, c[0x0][0x3e8] ;  /* 0x0000fa00ff087b82 */ /* 0x000e6a0000000a00 */
.L_x_1943:
        /* <DEDUP_REMOVED lines=10> */
.L_x_1935:
[----:B------:R-:W-:Y:S05]  /*1140*/  BSYNC.RECONVERGENT B0 ;  /* 0x0000000000007941 */ /* 0x000fea0003800200 */
.L_x_1934:
        /* <DEDUP_REMOVED lines=55> */
.L_x_1944:
        /* <DEDUP_REMOVED lines=12> */
.L_x_3141:


//--------------------- .text._ZN10layer_norm13ln_bwd_kernelINS_13Kernel_traitsI6__halffS2_fjLj6144ELj1ELj1ELj8ELj16ENS_18Kernel_traits_baseILj6144ES2_fS2_fjLj256EEEEEEEvNS_9BwdParamsE --------------------------
	.section	.text._ZN10layer_norm13ln_bwd_kernelINS_13Kernel_traitsI6__halffS2_fjLj6144ELj1ELj1ELj8ELj16ENS_18Kernel_traits_baseILj6144ES2_fS2_fjLj256EEEEEEEvNS_9BwdParamsE,"ax",@progbits
	.align	128
        .global         _ZN10layer_norm13ln_bwd_kernelINS_13Kernel_traitsI6__halffS2_fjLj6144ELj1ELj1ELj8ELj16ENS_18Kernel_traits_baseILj6144ES2_fS2_fjLj256EEEEEEEvNS_9BwdParamsE
        .type           _ZN10layer_norm13ln_bwd_kernelINS_13Kernel_traitsI6__halffS2_fjLj6144ELj1ELj1ELj8ELj16ENS_18Kernel_traits_baseILj6144ES2_fS2_fjLj256EEEEEEEvNS_9BwdParamsE,@function
        .size           _ZN10layer_norm13ln_bwd_kernelINS_13Kernel_traitsI6__halffS2_fjLj6144ELj1ELj1ELj8ELj16ENS_18Kernel_traits_baseILj6144ES2_fS2_fjLj256EEEEEEEvNS_9BwdParamsE,(.L_x_3142 - _ZN10layer_norm13ln_bwd_kernelINS_13Kernel_traitsI6__halffS2_fjLj6144ELj1ELj1ELj8ELj16ENS_18Kernel_traits_baseILj6144ES2_fS2_fjLj256EEEEEEEvNS_9BwdParamsE)
        .other          _ZN10layer_norm13ln_bwd_kernelINS_13Kernel_traitsI6__halffS2_fjLj6144ELj1ELj1ELj8ELj16ENS_18Kernel_traits_baseILj6144ES2_fS2_fjLj256EEEEEEEvNS_9BwdParamsE,@"STO_CUDA_ENTRY STV_DEFAULT"
_ZN10layer_norm13ln_bwd_kernelINS_13Kernel_traitsI6__halffS2_fjLj6144ELj1ELj1ELj8ELj16ENS_18Kernel_traits_baseILj6144ES2_fS2_fjLj256EEEEEEEvNS_9BwdParamsE:
.text._ZN10layer_norm13ln_bwd_kernelINS_13Kernel_traitsI6__halffS2_fjLj6144ELj1ELj1ELj8ELj16ENS_18Kernel_traits_baseILj6144ES2_fS2_fjLj256EEEEEEEvNS_9BwdParamsE:
        /* <DEDUP_REMOVED lines=61> */
[----:B-----5:R-:W-:Y:S01]  /*03d0*/  MOV R117, R2 ;  /* 0x0000000200757202 */ /* 0x020fe20000000f00 */
[----:B------:R-:W-:Y:S01]  /*03e0*/  UMOV UR4, 0x400 ;  /* 0x0000040000047882 */ /* 0x000fe20000000000 */
[----:B------:R-:W-:Y:S01]  /*03f0*/  SHF.R.U64 R116, R2, 0x10, R3 ;  /* 0x0000001002747819 */ /* 0x000fe20000001203 */
[----:B------:R-:W-:Y:S01]  /*0400*/  HFMA2 R98, -RZ, RZ, 0, 0 ;  /* 0x00000000ff627431 */ /* 0x000fe200000001ff */
[----:B------:R-:W-:Y:S02]  /*0410*/  MOV R0, R3 ;  /* 0x0000000300007202 */ /* 0x000fe40000000f00 */
[----:B------:R-:W-:Y:S02]  /*0420*/  CS2R R96, SRZ ;  /* 0x0000000000607805 */ /* 0x000fe4000001ff00 */
[----:B------:R-:W-:Y:S02]  /*0430*/  MOV R115, R26 ;  /* 0x0000001a00737202 */ /* 0x000fe40000000f00 */
[----:B------:R-:W-:-:S02]  /*0440*/  CS2R R94, SRZ ;  /* 0x00000000005e7805 */ /* 0x000fc4000001ff00 */
[----:B------:R-:W-:Y:S02]  /*0450*/  MOV R2, R27 ;  /* 0x0000001b00027202 */ /* 0x000fe40000000f00 */
[----:B------:R-:W-:Y:S02]  /*0460*/  CS2R R92, SRZ ;  /* 0x00000000005c7805 */ /* 0x000fe4000001ff00 */
[----:B------:R-:W-:Y:S02]  /*0470*/  PRMT R117, R0, 0x5410, R117 ;  /* 0x0000541000757816 */ /* 0x000fe40000000075 */
[----:B------:R-:W-:Y:S02]  /*0480*/  CS2R R90, SRZ ;  /* 0x00000000005a7805 */ /* 0x000fe4000001ff00 */
[----:B------:R-:W-:Y:S02]  /*0490*/  PRMT R115, R2, 0x5410, R115 ;  /* 0x0000541002737816 */ /* 0x000fe40000000073 */
[----:B------:R-:W-:-:S02]  /*04a0*/  CS2R R88, SRZ ;  /* 0x0000000000587805 */ /* 0x000fc4000001ff00 */
[--C-:B------:R-:W-:Y:S02]  /*04b0*/  SHF.R.U64 R105, R38, 0x10, R39.reuse ;  /* 0x0000001026697819 */ /* 0x100fe40000001227 */
[----:B------:R-:W-:Y:S02]  /*04c0*/  CS2R R86, SRZ ;  /* 0x0000000000567805 */ /* 0x000fe4000001ff00 */
[----:B------:R-:W-:Y:S02]  /*04d0*/  SHF.R.U32.HI R0, RZ, 0x10, R39 ;  /* 0x00000010ff007819 */ /* 0x000fe40000011627 */
[----:B------:R-:W-:Y:S02]  /*04e0*/  CS2R R84, SRZ ;  /* 0x0000000000547805 */ /* 0x000fe4000001ff00 */
[----:B------:R-:W-:Y:S02]  /*04f0*/  SHF.R.U64 R104, R36, 0x10, R37 ;  /* 0x0000001024687819 */ /* 0x000fe40000001225 */
[----:B------:R-:W-:-:S02]  /*0500*/  CS2R R82, SRZ ;  /* 0x0000000000527805 */ /* 0x000fc4000001ff00 */
[----:B------:R-:W-:Y:S02]  /*0510*/  SHF.R.U32.HI R2, RZ, 0x10, R37 ;  /* 0x00000010ff027819 */ /* 0x000fe40000011625 */
[----:B------:R-:W-:Y:S02]  /*0520*/  CS2R R80, SRZ ;  /* 0x0000000000507805 */ /* 0x000fe4000001ff00 */
[----:B------:R-:W-:Y:S01]  /*0530*/  PRMT R105, R0, 0x5410, R105 ;  /* 0x0000541000697816 */ /* 0x000fe20000000069 */
[----:B0-----:R-:W-:Y:S01]  /*0540*/  ULEA UR4, UR5, UR4, 0x18 ;  /* 0x0000000405047291 */ /* 0x001fe2000f8ec0ff */
        /* <DEDUP_REMOVED lines=35> */
[----:B------:R-:W-:Y:S02]  /*0780*/  MOV R107, R54 ;  /* 0x00000036006b7202 */ /* 0x000fe40000000f00 */
[----:B------:R-:W-:Y:S02]  /*0790*/  MOV R6, R55 ;  /* 0x0000003700067202 */ /* 0x000fe40000000f00 */
[--C-:B------:R-:W-:Y:S02]  /*07a0*/  SHF.R.U64 R106, R54, 0x10, R55.reuse ;  /* 0x00000010366a7819 */ /* 0x100fe40000001237 */
[----:B------:R-:W-:-:S02]  /*07b0*/  SHF.R.U32.HI R12, RZ, 0x10, R55 ;  /* 0x00000010ff0c7819 */ /* 0x000fc40000011637 */
[----:B------:R-:W-:Y:S02]  /*07c0*/  CS2R R54, SRZ ;  /* 0x0000000000367805 */ /* 0x000fe4000001ff00 */
[--C-:B------:R-:W-:Y:S02]  /*07d0*/  SHF.R.U64 R101, R30, 0x10, R31.reuse ;  /* 0x000000101e657819 */ /* 0x100fe4000000121f */
[----:B------:R-:W-:Y:S02]  /*07e0*/  SHF.R.U32.HI R0, RZ, 0x10, R31 ;  /* 0x00000010ff007819 */ /* 0x000fe4000001161f */
[--C-:B------:R-:W-:Y:S02]  /*07f0*/  SHF.R.U64 R100, R28, 0x10, R29.reuse ;  /* 0x000000101c647819 */ /* 0x100fe4000000121d */
[----:B------:R-:W-:Y:S02]  /*0800*/  SHF.R.U32.HI R2, RZ, 0x10, R29 ;  /* 0x00000010ff027819 */ /* 0x000fe4000001161d */
        /* <DEDUP_REMOVED lines=14> */
[----:B------:R-:W-:-:S09]  /*08f0*/  MOV R149, UR4 ;  /* 0x0000000400957c02 */ /* 0x000fd20008000f00 */
.L_x_1952:
[----:B--2---:R-:W0:Y:S01]  /*0900*/  @!P0 LDC.64 R2, c[0x0][0x3a0] ;  /* 0x0000e800ff028b82 */ /* 0x004e220000000a00 */
[----:B------:R-:W-:-:S07]  /*0910*/  MOV R0, RZ ;  /* 0x000000ff00007202 */ /* 0x000fce0000000f00 */
[----:B------:R-:W1:Y:S01]  /*0920*/  LDC.64 R4, c[0x0][0x3a8] ;  /* 0x0000ea00ff047b82 */ /* 0x000e620000000a00 */
[----:B0-----:R-:W-:-:S05]  /*0930*/  @!P0 IMAD.WIDE R2, R74, 0x4, R2 ;  /* 0x000000044a028825 */ /* 0x001fca00078e0202 */
[----:B------:R0:W5:Y:S01]  /*0940*/  @!P0 LDG.E R0, desc[UR6][R2.64] ;  /* 0x0000000602008981 */ /* 0x000162000c1e1900 */
[----:B-1----:R-:W-:-:S05]  /*0950*/  IMAD.WIDE R4, R74, 0x4, R4 ;  /* 0x000000044a047825 */ /* 0x002fca00078e0204 */
[----:B------:R0:W5:Y:S01]  /*0960*/  LDG.E R99, desc[UR6][R4.64] ;  /* 0x0000000604637981 */ /* 0x000162000c1e1900 */
[----:B------:R-:W-:Y:S05]  /*0970*/  @P0 BRA `(.L_x_1946) ;  /* 0x00000000007c0947 */ /* 0x000fea0003800000 */
[----:B------:R-:W1:Y:S01]  /*0980*/  LDC.64 R44, c[0x0][0x3d8] ;  /* 0x0000f600ff2c7b82 */ /* 0x000e620000000a00 */
[----:B0-----:R-:W-:-:S05]  /*0990*/  IMAD R3, R74, 0x600, RZ ;  /* 0x000006004a037824 */ /* 0x001fca00078e02ff */
[----:B------:R-:W-:Y:S02]  /*09a0*/  LOP3.LUT R122, R3, R24, RZ, 0xfc, !PT ;  /* 0x00000018037a7212 */ /* 0x000fe400078efcff */
[----:B------:R-:W0:Y:S02]  /*09b0*/  LDC.64 R4, c[0x0][0x390] ;  /* 0x0000e400ff047b82 */ /* 0x000e240000000a00 */
        /* <DEDUP_REMOVED lines=11> */
[----:B------:R-:W-:-:S02]  /*0a70*/  IMAD.WIDE.U32 R44, R118, 0x8, R44 ;  /* 0x00000008762c7825 */ /* 0x000fc400078e002c */
[----:B------:R-:W5:Y:S02]  /*0a80*/  LDG.E.64 R42, desc[UR6][R42.64] ;  /* 0x000000062a2a7981 */ /* 0x000f64000c1e1b00 */
[--C-:B0-----:R-:W-:Y:S02]  /*0a90*/  IMAD.WIDE.U32 R12, R121, 0x10, R4.reuse ;  /* 0x00000010790c7825 */ /* 0x101fe400078e0004 */
[----:B------:R1:W5:Y:S02]  /*0aa0*/  LDG.E.64 R2, desc[UR6][R126.64] ;  /* 0x000000067e027981 */ /* 0x000364000c1e1b00 */
[--C-:B------:R-:W-:Y:S02]  /*0ab0*/  IMAD.WIDE.U32 R16, R120, 0x10, R4.reuse ;  /* 0x0000001078107825 */ /* 0x100fe400078e0004 */
[----:B------:R-:W5:Y:S02]  /*0ac0*/  LDG.E.64 R44, desc[UR6][R44.64] ;  /* 0x000000062c2c7981 */ /* 0x000f64000c1e1b00 */
        /* <DEDUP_REMOVED lines=10> */
.L_x_1946:
[----:B0-----:R-:W0:Y:S01]  /*0b70*/  S2R R5, SR_TID.X ;  /* 0x0000000000057919 */ /* 0x001e220000002100 */
[----:B------:R-:W1:Y:S01]  /*0b80*/  LDC.64 R24, c[0x0][0x398] ;  /* 0x0000e600ff187b82 */ /* 0x000e620000000a00 */
[----:B------:R-:W-:-:S07]  /*0b90*/  IMAD R122, R74, 0x600, RZ ;  /* 0x000006004a7a7824 */ /* 0x000fce00078e02ff */
[----:B------:R-:W2:Y:S01]  /*0ba0*/  LDC.64 R2, c[0x0][0x3d8] ;  /* 0x0000f600ff027b82 */ /* 0x000ea20000000a00 */
[----:B0-----:R-:W-:-:S04]  /*0bb0*/  LOP3.LUT R122, R122, R5, RZ, 0xfc, !PT ;  /* 0x000000057a7a7212 */ /* 0x001fc800078efcff */
[C---:B------:R-:W-:Y:S01]  /*0bc0*/  IADD3 R121, PT, PT, R122.reuse, 0x200, RZ ;  /* 0x000002007a797810 */ /* 0x040fe20007ffe0ff */
[C-C-:B-1----:R-:W-:Y:S01]  /*0bd0*/  IMAD.WIDE.U32 R124, R122.reuse, 0x10, R24.reuse ;  /* 0x000000107a7c7825 */ /* 0x142fe200078e0018 */
[C---:B------:R-:W-:Y:S02]  /*0be0*/  IADD3 R120, PT, PT, R122.reuse, 0x300, RZ ;  /* 0x000003007a787810 */ /* 0x040fe40007ffe0ff */
[C---:B------:R-:W-:Y:S02]  /*0bf0*/  IADD3 R119, PT, PT, R122.reuse, 0x400, RZ ;  /* 0x000004007a777810 */ /* 0x040fe40007ffe0ff */
[----:B------:R-:W-:Y:S01]  /*0c00*/  IADD3 R118, PT, PT, R122, 0x500, RZ ;  /* 0x000005007a767810 */ /* 0x000fe20007ffe0ff */
[--C-:B------:R-:W-:Y:S01]  /*0c10*/  IMAD.WIDE.U32 R12, R121, 0x10, R24.reuse ;  /* 0x00000010790c7825 */ /* 0x100fe200078e0018 */
[----:B------:R0:W5:Y:S03]  /*0c20*/  LDG.E.128 R4, desc[UR6][R124.64] ;  /* 0x000000067c047981 */ /* 0x000166000c1e1d00 */
[--C-:B------:R-:W-:Y:S01]  /*0c30*/  IMAD.WIDE.U32 R16, R120, 0x10, R24.reuse ;  /* 0x0000001078107825 */ /* 0x100fe200078e0018 */
[----:B------:R0:W5:Y:S03]  /*0c40*/  LDG.E.128 R8, desc[UR6][R124.64+0x1000] ;  /* 0x001000067c087981 */ /* 0x000166000c1e1d00 */
[----:B------:R-:W-:-:S02]  /*0c50*/  IMAD.WIDE.U32 R20, R119, 0x10, R24 ;  /* 0x0000001077147825 */ /* 0x000fc400078e0018 */
[----:B------:R-:W5:Y:S02]  /*0c60*/  LDG.E.128 R16, desc[UR6][R16.64] ;  /* 0x0000000610107981 */ /* 0x000f64000c1e1d00 */
[--C-:B--2---:R-:W-:Y:S02]  /*0c70*/  IMAD.WIDE.U32 R14, R122, 0x8, R2.reuse ;  /* 0x000000087a0e7825 */ /* 0x104fe400078e0002 */
[----:B------:R-:W5:Y:S02]  /*0c80*/  LDG.E.128 R20, desc[UR6][R20.64] ;  /* 0x0000000614147981 */ /* 0x000f64000c1e1d00 */
[--C-:B------:R-:W-:Y:S02]  /*0c90*/  IMAD.WIDE.U32 R40, R121, 0x8, R2.reuse ;  /* 0x0000000879287825 */ /* 0x100fe400078e0002 */
[----:B------:R0:W5:Y:S02]  /*0ca0*/  LDG.E.64 R46, desc[UR6][R14.64] ;  /* 0x000000060e2e7981 */ /* 0x000164000c1e1b00 */
[----:B------:R-:W-:-:S02]  /*0cb0*/  IMAD.WIDE.U32 R42, R119, 0x8, R2 ;  /* 0x00000008772a7825 */ /* 0x000fc400078e0002 */
[----:B------:R0:W5:Y:S02]  /*0cc0*/  LDG.E.64 R48, desc[UR6][R14.64+0x800] ;  /* 0x000800060e307981 */ /* 0x000164000c1e1b00 */
[C---:B------:R-:W-:Y:S02]  /*0cd0*/  IMAD.WIDE.U32 R44, R118.reuse, 0x8, R2 ;  /* 0x00000008762c7825 */ /* 0x040fe400078e0002 */
[----:B------:R-:W5:Y:S02]  /*0ce0*/  LDG.E.64 R40, desc[UR6][R40.64] ;  /* 0x0000000628287981 */ /* 0x000f64000c1e1b00 */
[----:B------:R-:W-:Y:S02]  /*0cf0*/  IMAD.WIDE.U32 R24, R118, 0x10, R24 ;  /* 0x0000001076187825 */ /* 0x000fe400078e0018 */
[----:B------:R-:W5:Y:S02]  /*0d00*/  LDG.E.64 R42, desc[UR6][R42.64] ;  /* 0x000000062a2a7981 */ /* 0x000f64000c1e1b00 */
[----:B------:R-:W-:-:S02]  /*0d10*/  IMAD.WIDE.U32 R126, R120, 0x8, R2 ;  /* 0x00000008787e7825 */ /* 0x000fc400078e0002 */
[----:B------:R-:W5:Y:S04]  /*0d20*/  LDG.E.64 R44, desc[UR6][R44.64] ;  /* 0x000000062c2c7981 */ /* 0x000f68000c1e1b00 */
[----:B------:R0:W5:Y:S04]  /*0d30*/  LDG.E.64 R2, desc[UR6][R126.64] ;  /* 0x000000067e027981 */ /* 0x000168000c1e1b00 */
[----:B------:R-:W5:Y:S04]  /*0d40*/  LDG.E.128 R12, desc[UR6][R12.64] ;  /* 0x000000060c0c7981 */ /* 0x000f68000c1e1d00 */
[----:B------:R-:W5:Y:S02]  /*0d50*/  LDG.E.128 R24, desc[UR6][R24.64] ;  /* 0x0000000618187981 */ /* 0x000f64000c1e1d00 */
.L_x_1947:
[----:B01----:R-:W0:Y:S01]  /*0d60*/  LDC.64 R124, c[0x0][0x398] ;  /* 0x0000e600ff7c7b82 */ /* 0x003e220000000a00 */
[----:B-----5:R-:W-:Y:S02]  /*0d70*/  MOV R123, R46 ;  /* 0x0000002e007b7202 */ /* 0x020fe40000000f00 */
[----:B------:R-:W-:Y:S02]  /*0d80*/  MOV R126, R47 ;  /* 0x0000002f007e7202 */ /* 0x000fe40000000f00 */
[----:B------:R-:W-:Y:S02]  /*0d90*/  MOV R127, R49 ;  /* 0x00000031007f7202 */ /* 0x000fe40000000f00 */
[----:B------:R-:W-:Y:S02]  /*0da0*/  PRMT R148, R126, 0x5410, R123 ;  /* 0x000054107e947816 */ /* 0x000fe4000000007b */
[----:B------:R-:W-:Y:S02]  /*0db0*/  MOV R123, R48 ;  /* 0x00000030007b7202 */ /* 0x000fe40000000f00 */
[----:B------:R-:W-:-:S02]  /*0dc0*/  MOV R128, R40 ;  /* 0x0000002800807202 */ /* 0x000fc40000000f00 */
[----:B------:R-:W-:Y:S02]  /*0dd0*/  PRMT R147, R127, 0x5410, R123 ;  /* 0x000054107f937816 */ /* 0x000fe4000000007b */
[----:B------:R-:W-:Y:S02]  /*0de0*/  PRMT R146, R128, 0x7610, R146 ;  /* 0x0000761080927816 */ /* 0x000fe40000000092 */
[----:B------:R-:W-:Y:S02]  /*0df0*/  MOV R123, R41 ;  /* 0x00000029007b7202 */ /* 0x000fe40000000f00 */
[----:B------:R-:W-:Y:S02]  /*0e00*/  MOV R126, R2 ;  /* 0x00000002007e7202 */ /* 0x000fe40000000f00 */
[----:B------:R-:W-:Y:S02]  /*0e10*/  MOV R127, R3 ;  /* 0x00000003007f7202 */ /* 0x000fe40000000f00 */
[----:B------:R-:W-:-:S02]  /*0e20*/  PRMT R146, R146, 0x5410, R123 ;  /* 0x0000541092927816 */ /* 0x000fc4000000007b */
[----:B0-----:R-:W-:Y:S02]  /*0e30*/  ISETP.NE.U32.AND P0, PT, R124, RZ, PT ;  /* 0x000000ff7c00720c */ /* 0x001fe40003f05070 */
[----:B------:R-:W-:Y:S02]  /*0e40*/  PRMT R145, R145, 0x5410, R126 ;  /* 0x0000541091917816 */ /* 0x000fe4000000007e */
[----:B------:R-:W-:Y:S02]  /*0e50*/  ISETP.NE.AND.EX P0, PT, R125, RZ, PT, P0 ;  /* 0x000000ff7d00720c */ /* 0x000fe40003f05300 */
        /* <DEDUP_REMOVED lines=8> */
[----:B------:R-:W-:Y:S06]  /*0ee0*/  @P0 BRA `(.L_x_1948) ;  /* 0x0000000c00340947 */ /* 0x000fec0003800000 */
[--C-:B------:R-:W-:Y:S01]  /*0ef0*/  FADD.FTZ R14, R14, -R0.reuse ;  /* 0x800000000e0e7221 */ /* 0x100fe20000010000 */
[----:B------:R-:W-:Y:S01]  /*0f00*/  SHF.R.U64 R184, R46, 0x10, R47 ;  /* 0x000000102eb87819 */ /* 0x000fe2000000122f */
[--C-:B------:R-:W-:Y:S01]  /*0f10*/  FADD.FTZ R124, R4, -R0.reuse ;  /* 0x80000000047c7221 */ /* 0x100fe20000010000 */
[--C-:B------:R-:W-:Y:S01]  /*0f20*/  SHF.R.U64 R173, R2, 0x10, R3.reuse ;  /* 0x0000001002ad7819 */ /* 0x100fe20000001203 */
[--C-:B------:R-:W-:Y:S01]  /*0f30*/  FADD.FTZ R126, R5, -R0.reuse ;  /* 0x80000000057e7221 */ /* 0x100fe20000010000 */
[----:B------:R-:W-:Y:S01]  /*0f40*/  SHF.R.U32.HI R163, RZ, 0x10, R3 ;  /* 0x00000010ffa37819 */ /* 0x000fe20000011603 */
[--C-:B------:R-:W-:Y:S01]  /*0f50*/  FADD.FTZ R152, R17, -R0.reuse ;  /* 0x8000000011987221 */ /* 0x100fe20000010000 */
[--C-:B------:R-:W-:Y:S01]  /*0f60*/  SHF.R.U32.HI R3, RZ, 0x10, R43.reuse ;  /* 0x00000010ff037819 */ /* 0x100fe2000001162b */
[----:B------:R-:W-:Y:S01]  /*0f70*/  HADD2.F32 R5, -RZ, R148.H1_H1 ;  /* 0x30000094ff057230 */ /* 0x000fe20000004100 */
[----:B------:R-:W-:Y:S01]  /*0f80*/  SHF.R.U64 R155, R42, 0x10, R43 ;  /* 0x000000102a9b7819 */ /* 0x000fe2000000122b */
[----:B------:R-:W-:Y:S01]  /*0f90*/  HADD2.F32 R4, -RZ, R117.H1_H1 ;  /* 0x30000075ff047230 */ /* 0x000fe20000004100 */
[----:B------:R-:W-:Y:S01]  /*0fa0*/  SHF.R.U32.HI R183, RZ, 0x10, R47 ;  /* 0x00000010ffb77819 */ /* 0x000fe2000001162f */
[----:B------:R-:W-:Y:S01]  /*0fb0*/  FMUL.FTZ R43, R99, R14 ;  /* 0x0000000e632b7220 */ /* 0x000fe20000410000 */
[--C-:B------:R-:W-:Y:S01]  /*0fc0*/  SHF.R.U64 R177, R40, 0x10, R41.reuse ;  /* 0x0000001028b17819 */ /* 0x100fe20000001229 */
[----:B------:R-:W-:Y:S01]  /*0fd0*/  FADD.FTZ R134, R9, -R0 ;  /* 0x8000000009867221 */ /* 0x000fe20000010000 */
[----:B------:R-:W-:Y:S01]  /*0fe0*/  SHF.R.U32.HI R175, RZ, 0x10, R41 ;  /* 0x00000010ffaf7819 */ /* 0x000fe20000011629 */
[----:B------:R-:W-:-:S02]  /*0ff0*/  HADD2.F32 R41, -RZ, R116.H1_H1 ;  /* 0x30000074ff297230 */ /* 0x000fc40000004100 */
[----:B------:R-:W-:Y:S01]  /*1000*/  FMUL.FTZ R47, R99, R152 ;  /* 0x00000098632f7220 */ /* 0x000fe20000410000 */
        /* <DEDUP_REMOVED lines=23> */
[----:B------:R-:W-:Y:S01]  /*1180*/  FMUL.FTZ R0, R99, R124 ;  /* 0x0000007c63007220 */ /* 0x000fe20000410000 */
[----:B------:R-:W-:-:S02]  /*1190*/  HADD2.F32 R7, -RZ, R148.H0_H0 ;  /* 0x20000094ff077230 */ /* 0x000fc40000004100 */
[----:B------:R-:W-:Y:S01]  /*11a0*/  FMUL.FTZ R23, R99, R134 ;  /* 0x0000008663177220 */ /* 0x000fe20000410000 */
[----:B------:R-:W-:Y:S02]  /*11b0*/  HADD2.F32 R24, -RZ, R117.H0_H0 ;  /* 0x20000075ff187230 */ /* 0x000fe40000004100 */
[----:B------:R-:W-:Y:S01]  /*11c0*/  FMUL.FTZ R134, R41, R14 ;  /* 0x0000000e29867220 */ /* 0x000fe20000410000 */
[----:B------:R-:W-:Y:S01]  /*11d0*/  SHF.R.U64 R181, R48, 0x10, R49 ;  /* 0x0000001030b57819 */ /* 0x000fe20000001231 */
[----:B------:R-:W-:Y:S01]  /*11e0*/  FADD.FTZ R41, RZ, R3 ;  /* 0x00000003ff297221 */ /* 0x000fe20000010000 */
[----:B------:R-:W-:Y:S01]  /*11f0*/  SHF.R.U32.HI R179, RZ, 0x10, R49 ;  /* 0x00000010ffb37819 */ /* 0x000fe20000011631 */
[C---:B------:R-:W-:Y:S01]  /*1200*/  FMUL.FTZ R21, R99.reuse, R126 ;  /* 0x0000007e63157220 */ /* 0x040fe20000410000 */
[----:B------:R-:W-:Y:S01]  /*1210*/  FMUL.FTZ R49, R99, R154 ;  /* 0x0000009a63317220 */ /* 0x000fe20000410000 */
[----:B------:R-:W-:Y:S01]  /*1220*/  FFMA.FTZ R4, R0, R3, RZ ;  /* 0x0000000300047223 */ /* 0x000fe200000100ff */
[----:B------:R-:W-:Y:S01]  /*1230*/  SHF.R.U32.HI R131, RZ, 0x10, R45 ;  /* 0x00000010ff837819 */ /* 0x000fe2000001162d */
[----:B------:R-:W-:-:S02]  /*1240*/  HADD2.F32 R12, -RZ, R145.H1_H1 ;  /* 0x30000091ff0c7230 */ /* 0x000fc40000004100 */
[C---:B------:R-:W-:Y:S01]  /*1250*/  FMUL.FTZ R20, R99.reuse, R128 ;  /* 0x0000008063147220 */ /* 0x040fe20000410000 */
[----:B------:R-:W-:Y:S02]  /*1260*/  HADD2.F32 R13, -RZ, R145.H0_H0 ;  /* 0x20000091ff0d7230 */ /* 0x000fe40000004100 */
[----:B------:R-:W-:Y:S01]  /*1270*/  FMUL.FTZ R42, R99, R142 ;  /* 0x0000008e632a7220 */ /* 0x000fe20000410000 */
[----:B------:R-:W-:Y:S02]  /*1280*/  HADD2.F32 R154, -RZ, R133.H0_H0 ;  /* 0x20000085ff9a7230 */ /* 0x000fe40000004100 */
[----:B------:R-:W-:Y:S01]  /*1290*/  FMUL.FTZ R133, R24, R7 ;  /* 0x0000000718857220 */ /* 0x000fe20000410000 */
[----:B------:R-:W-:Y:S02]  /*12a0*/  HADD2.F32 R40, -RZ, R116.H0_H0 ;  /* 0x20000074ff287230 */ /* 0x000fe40000004100 */
[----:B------:R-:W-:Y:S01]  /*12b0*/  FADD.FTZ R24, R41, R134 ;  /* 0x0000008629187221 */ /* 0x000fe20000010000 */
[----:B------:R-:W-:-:S02]  /*12c0*/  HADD2.F32 R145, -RZ, R183.H0_H0 ;  /* 0x200000b7ff917230 */ /* 0x000fc40000004100 */
[----:B------:R-:W-:Y:S01]  /*12d0*/  FFMA.FTZ R41, R21, R134, R4 ;  /* 0x0000008615297223 */ /* 0x000fe20000010004 */
[C---:B------:R-:W-:Y:S01]  /*12e0*/  FMUL.FTZ R142, R99.reuse, R156 ;  /* 0x0000009c638e7220 */ /* 0x040fe20000410000 */
[----:B------:R-:W-:Y:S02]  /*12f0*/  HADD2.F32 R9, -RZ, R147.H1_H1 ;  /* 0x30000093ff097230 */ /* 0x000fe40000004100 */
[----:B------:R-:W-:Y:S01]  /*1300*/  FADD.FTZ R24, R24, R133 ;  /* 0x0000008518187221 */ /* 0x000fe20000010000 */
[----:B------:R-:W-:Y:S02]  /*1310*/  HADD2.F32 R46, -RZ, R115.H1_H1 ;  /* 0x30000073ff2e7230 */ /* 0x000fe40000004100 */
[C---:B------:R-:W-:Y:S01]  /*1320*/  FMUL.FTZ R2, R99.reuse, R130 ;  /* 0x0000008263027220 */ /* 0x040fe20000410000 */
[----:B------:R-:W-:Y:S02]  /*1330*/  HADD2.F32 R156, -RZ, R131.H0_H0 ;  /* 0x20000083ff9c7230 */ /* 0x000fe40000004100 */
[----:B------:R-:W-:Y:S01]  /*1340*/  FMUL.FTZ R131, R40, R145 ;  /* 0x0000009128837220 */ /* 0x000fe20000410000 */
[----:B------:R-:W-:Y:S01]  /*1350*/  FMUL.FTZ R45, R99, R16 ;  /* 0x00000010632d7220 */ /* 0x000fe20000410000 */
[----:B------:R-:W-:Y:S01]  /*1360*/  FFMA.FTZ R41, R20, R133, R41 ;  /* 0x0000008514297223 */ /* 0x000fe20000010029 */
[----:B------:R-:W-:-:S02]  /*1370*/  HADD2.F32 R123, -RZ, R114.H1_H1 ;  /* 0x30000072ff7b7230 */ /* 0x000fc40000004100 */
[----:B------:R-:W-:Y:S01]  /*1380*/  FADD.FTZ R24, R24, R131 ;  /* 0x0000008318187221 */ /* 0x000fe20000010000 */
[----:B------:R-:W-:Y:S02]  /*1390*/  HADD2.F32 R16, -RZ, R181.H0_H0 ;  /* 0x200000b5ff107230 */ /* 0x000fe40000004100 */
[----:B------:R-:W-:Y:S01]  /*13a0*/  FMUL.FTZ R22, R99, R132 ;  /* 0x0000008463167220 */ /* 0x000fe20000410000 */
[--C-:B------:R-:W-:Y:S02]  /*13b0*/  HADD2.F32 R17, -RZ, R143.reuse.H1_H1 ;  /* 0x3000008fff117230 */ /* 0x100fe40000004100 */
[----:B------:R-:W-:Y:S01]  /*13c0*/  FFMA.FTZ R41, R2, R131, R41 ;  /* 0x0000008302297223 */ /* 0x000fe20000010029 */
[----:B------:R-:W-:Y:S02]  /*13d0*/  HADD2.F32 R19, -RZ, R143.H0_H0 ;  /* 0x2000008fff137230 */ /* 0x000fe40000004100 */
[----:B------:R-:W-:Y:S01]  /*13e0*/  FMUL.FTZ R143, R46, R9 ;  /* 0x000000092e8f7220 */ /* 0x000fe20000410000 */
[----:B------:R-:W-:-:S02]  /*13f0*/  HADD2.F32 R6, -RZ, R147.H0_H0 ;  /* 0x20000093ff067230 */ /* 0x000fc40000004100 */
[----:B------:R-:W-:Y:S01]  /*1400*/  FMUL.FTZ R126, R123, R16 ;  /* 0x000000107b7e7220 */ /* 0x000fe20000410000 */
[----:B------:R-:W-:Y:S02]  /*1410*/  HADD2.F32 R125, -RZ, R115.H0_H0 ;  /* 0x20000073ff7d7230 */ /* 0x000fe40000004100 */
[----:B------:R-:W-:Y:S01]  /*1420*/  FADD.FTZ R123, R24, R143 ;  /* 0x0000008f187b7221 */ /* 0x000fe20000010000 */
[----:B------:R-:W-:Y:S01]  /*1430*/  FFMA.FTZ R4, R22, R143, R41 ;  /* 0x0000008f16047223 */ /* 0x000fe20000010029 */
[----:B------:R-:W-:Y:S01]  /*1440*/  FMUL.FTZ R48, R99, R18 ;  /* 0x0000001263307220 */ /* 0x000fe20000410000 */
[----:B------:R-:W-:Y:S02]  /*1450*/  HADD2.F32 R151, -RZ, R114.H0_H0 ;  /* 0x20000072ff977230 */ /* 0x000fe40000004100 */
[----:B------:R-:W-:Y:S01]  /*1460*/  FMUL.FTZ R132, R125, R6 ;  /* 0x000000067d847220 */ /* 0x000fe20000410000 */
[----:B------:R-:W-:Y:S02]  /*1470*/  HADD2.F32 R18, -RZ, R179.H0_H0 ;  /* 0x200000b3ff127230 */ /* 0x000fe40000004100 */
[----:B------:R-:W-:Y:S01]  /*1480*/  FADD.FTZ R123, R123, R126 ;  /* 0x0000007e7b7b7221 */ /* 0x000fe20000010000 */
[----:B------:R-:W-:Y:S01]  /*1490*/  FMUL.FTZ R25, R99, R136 ;  /* 0x0000008863197220 */ /* 0x000fe20000410000 */
[----:B------:R-:W-:Y:S01]  /*14a0*/  FFMA.FTZ R4, R23, R126, R4 ;  /* 0x0000007e17047223 */ /* 0x000fe20000010004 */
[----:B------:R-:W-:-:S02]  /*14b0*/  HADD2.F32 R8, -RZ, R146.H0_H0 ;  /* 0x20000092ff087230 */ /* 0x000fc40000004100 */
[----:B------:R-:W-:Y:S01]  /*14c0*/  FMUL.FTZ R125, R151, R18 ;  /* 0x00000012977d7220 */ /* 0x000fe20000410000 */
[----:B------:R-:W-:Y:S02]  /*14d0*/  HADD2.F32 R127, -RZ, R113.H1_H1 ;  /* 0x30000071ff7f7230 */ /* 0x000fe40000004100 */
[----:B------:R-:W-:Y:S01]  /*14e0*/  FADD.FTZ R24, R123, R132 ;  /* 0x000000847b187221 */ /* 0x000fe20000010000 */
[----:B------:R-:W-:Y:S01]  /*14f0*/  FMUL.FTZ R26, R99, R138 ;  /* 0x0000008a631a7220 */ /* 0x000fe20000410000 */
[----:B------:R-:W-:Y:S01]  /*1500*/  FFMA.FTZ R123, R25, R132, R4 ;  /* 0x00000084197b7223 */ /* 0x000fe20000010004 */
[----:B------:R-:W-:Y:S02]  /*1510*/  HADD2.F32 R160, -RZ, R112.H1_H1 ;  /* 0x30000070ffa07230 */ /* 0x000fe40000004100 */
[----:B------:R-:W-:Y:S01]  /*1520*/  FMUL.FTZ R130, R127, R8 ;  /* 0x000000087f827220 */ /* 0x000fe20000410000 */
[----:B------:R-:W-:Y:S02]  /*1530*/  HADD2.F32 R147, -RZ, R177.H0_H0 ;  /* 0x200000b1ff937230 */ /* 0x000fe40000004100 */
[----:B------:R-:W-:Y:S01]  /*1540*/  FMUL.FTZ R27, R99, R140 ;  /* 0x0000008c631b7220 */ /* 0x000fe20000410000 */
[----:B------:R-:W-:-:S02]  /*1550*/  HADD2.F32 R148, -RZ, R163.H0_H0 ;  /* 0x200000a3ff947230 */ /* 0x000fc40000004100 */
[----:B------:R-:W-:Y:S01]  /*1560*/  FADD.FTZ R163, R24, R125 ;  /* 0x0000007d18a37221 */ /* 0x000fe20000010000 */
[--C-:B------:R-:W-:Y:S02]  /*1570*/  HADD2.F32 R11, -RZ, R144.reuse.H1_H1 ;  /* 0x30000090ff0b7230 */ /* 0x100fe40000004100 */
        /* <DEDUP_REMOVED lines=15> */
[--C-:B------:R-:W-:Y:S02]  /*1670*/  HADD2.F32 R162, -RZ, R111.reuse.H0_H0 ;  /* 0x2000006fffa27230 */ /* 0x100fe40000004100 */
[----:B------:R-:W-:Y:S01]  /*1680*/  FADD.FTZ R165, R24, R155 ;  /* 0x0000009b18a57221 */ /* 0x000fe20000010000 */
[----:B------:R-:W-:Y:S01]  /*1690*/  FFMA.FTZ R4, R42, R155, R163 ;  /* 0x0000009b2a047223 */ /* 0x000fe200000100a3 */
[----:B------:R-:W-:Y:S02]  /*16a0*/  HADD2.F32 R159, -RZ, R106.H1_H1 ;  /* 0x3000006aff9f7230 */ /* 0x000fe40000004100 */
[----:B------:R-:W-:Y:S01]  /*16b0*/  FMUL.FTZ R160, R161, R152 ;  /* 0x00000098a1a07220 */ /* 0x000fe20000410000 */
[----:B------:R-:W-:Y:S02]  /*16c0*/  HADD2.F32 R153, -RZ, R111.H1_H1 ;  /* 0x3000006fff997230 */ /* 0x000fe40000004100 */
[----:B------:R-:W-:Y:S01]  /*16d0*/  FADD.FTZ R24, R165, R128 ;  /* 0x00000080a5187221 */ /* 0x000fe20000010000 */
[----:B------:R-:W-:Y:S01]  /*16e0*/  FFMA.FTZ R161, R43, R128, R4 ;  /* 0x000000802ba17223 */ /* 0x000fe20000010004 */
[----:B------:R-:W-:Y:S01]  /*16f0*/  FMUL.FTZ R41, R162, R11 ;  /* 0x0000000ba2297220 */ /* 0x000fe20000410000 */
[----:B------:R-:W-:-:S02]  /*1700*/  HADD2.F32 R167, -RZ, R110.H1_H1 ;  /* 0x3000006effa77230 */ /* 0x000fc40000004100 */
[----:B------:R-:W-:Y:S01]  /*1710*/  FMUL.FTZ R162, R159, R154 ;  /* 0x0000009a9fa27220 */ /* 0x000fe20000410000 */
[----:B------:R-:W-:Y:S02]  /*1720*/  HADD2.F32 R166, -RZ, R109.H0_H0 ;  /* 0x2000006dffa67230 */ /* 0x000fe40000004100 */
        /* <DEDUP_REMOVED lines=73> */
.L_x_1948:
[----:B------:R-:W-:Y:S01]  /*1bc0*/  SHF.R.U64 R155, R2, 0x10, R3 ;  /* 0x00000010029b7819 */ /* 0x000fe20000001203 */
[----:B------:R-:W-:Y:S01]  /*1bd0*/  HADD2.F32 R2, -RZ, R105.H1_H1 ;  /* 0x30000069ff027230 */ /* 0x000fe20000004100 */
[--C-:B------:R-:W-:Y:S01]  /*1be0*/  SHF.R.U64 R151, R44, 0x10, R45.reuse ;  /* 0x000000102c977819 */ /* 0x100fe2000000122d */
[----:B------:R-:W-:Y:S01]  /*1bf0*/  HADD2.F32 R130, -RZ, R116.H0_H0 ;  /* 0x20000074ff827230 */ /* 0x000fe20000004100 */
[----:B------:R-:W-:Y:S01]  /*1c00*/  SHF.R.U32.HI R156, RZ, 0x10, R45 ;  /* 0x00000010ff9c7819 */ /* 0x000fe2000001162d */
[----:B------:R-:W-:Y:S02]  /*1c10*/  HADD2.F32 R133, -RZ, R117.H0_H0 ;  /* 0x20000075ff857230 */ /* 0x000fe40000004100 */
[----:B------:R-:W-:Y:S01]  /*1c20*/  FADD.FTZ R45, -R2, R5 ;  /* 0x00000005022d7221 */ /* 0x000fe20000010100 */
[----:B------:R-:W-:Y:S01]  /*1c30*/  HADD2.F32 R2, -RZ, R104.H1_H1 ;  /* 0x30000068ff027230 */ /* 0x000fe20000004100 */
[----:B------:R-:W-:Y:S01]  /*1c40*/  SHF.R.U32.HI R164, RZ, 0x10, R3 ;  /* 0x00000010ffa47819 */ /* 0x000fe20000011603 */
[----:B------:R-:W-:Y:S01]  /*1c50*/  HADD2.F32 R5, -RZ, R36.H0_H0 ;  /* 0x20000024ff057230 */ /* 0x000fe20000004100 */
[----:B------:R-:W-:Y:S01]  /*1c60*/  SHF.R.U64 R3, R42, 0x10, R43 ;  /* 0x000000102a037819 */ /* 0x000fe2000000122b */
[----:B------:R-:W-:-:S02]  /*1c70*/  HADD2.F32 R42, -RZ, R105.H0_H0 ;  /* 0x20000069ff2a7230 */ /* 0x000fc40000004100 */
[----:B------:R-:W-:Y:S01]  /*1c80*/  FADD.FTZ R9, -R2, R9 ;  /* 0x0000000902097221 */ /* 0x000fe20000010100 */
[--C-:B------:R-:W-:Y:S01]  /*1c90*/  HADD2.F32 R2, -RZ, R103.reuse.H1_H1 ;  /* 0x30000067ff027230 */ /* 0x100fe20000004100 */
[----:B------:R-:W0:Y:S01]  /*1ca0*/  MUFU.RCP R167, R130 ;  /* 0x0000008200a77308 */ /* 0x000e220000001000 */
[----:B------:R-:W-:Y:S02]  /*1cb0*/  HADD2.F32 R126, -RZ, R114.H1_H1 ;  /* 0x30000072ff7e7230 */ /* 0x000fe40000004100 */
[----:B------:R-:W-:Y:S01]  /*1cc0*/  FADD.FTZ R42, -R42, R7 ;  /* 0x000000072a2a7221 */ /* 0x000fe20000010100 */
[----:B------:R-:W-:Y:S01]  /*1cd0*/  FADD.FTZ R7, -R5, R8 ;  /* 0x0000000805077221 */ /* 0x000fe20000010100 */
[----:B------:R-:W-:Y:S02]  /*1ce0*/  HADD2.F32 R8, -RZ, R103.H0_H0 ;  /* 0x20000067ff087230 */ /* 0x000fe40000004100 */
[----:B------:R-:W-:Y:S01]  /*1cf0*/  FADD.FTZ R13, -R2, R13 ;  /* 0x0000000d020d7221 */ /* 0x000fe20000010100 */
[----:B------:R-:W-:Y:S01]  /*1d00*/  HADD2.F32 R2, -RZ, R102.H1_H1 ;  /* 0x30000066ff027230 */ /* 0x000fe20000004100 */
[----:B------:R-:W-:Y:S01]  /*1d10*/  SHF.R.U64 R152, R48, 0x10, R49 ;  /* 0x0000001030987819 */ /* 0x000fe20000001231 */
[----:B------:R-:W1:Y:S01]  /*1d20*/  MUFU.RCP R169, R133 ;  /* 0x0000008500a97308 */ /* 0x000e620000001000 */
[----:B------:R-:W-:Y:S01]  /*1d30*/  FADD.FTZ R15, -R8, R15 ;  /* 0x0000000f080f7221 */ /* 0x000fe20000010100 */
[----:B------:R-:W-:Y:S01]  /*1d40*/  SHF.R.U32.HI R161, RZ, 0x10, R49 ;  /* 0x00000010ffa17819 */ /* 0x000fe20000011631 */
[----:B------:R-:W-:Y:S01]  /*1d50*/  FADD.FTZ R8, -R2, R17 ;  /* 0x0000001102087221 */ /* 0x000fe20000010100 */
[----:B------:R-:W-:Y:S01]  /*1d60*/  HADD2.F32 R17, -RZ, R30.H0_H0 ;  /* 0x2000001eff117230 */ /* 0x000fe20000004100 */
[----:B------:R-:W-:Y:S01]  /*1d70*/  SHF.R.U32.HI R165, RZ, 0x10, R43 ;  /* 0x00000010ffa57819 */ /* 0x000fe2000001162b */
[----:B------:R-:W-:Y:S01]  /*1d80*/  HADD2.F32 R2, -RZ, R101.H1_H1 ;  /* 0x30000065ff027230 */ /* 0x000fe20000004100 */
[----:B------:R-:W-:Y:S01]  /*1d90*/  SHF.R.U64 R150, R46, 0x10, R47 ;  /* 0x000000102e967819 */ /* 0x000fe2000000122f */
[----:B------:R-:W-:-:S02]  /*1da0*/  HADD2.F32 R49, -RZ, R39.H0_H0 ;  /* 0x20000027ff317230 */ /* 0x000fc40000004100 */
[----:B------:R-:W-:Y:S01]  /*1db0*/  FADD.FTZ R172, -R17, R20 ;  /* 0x0000001411ac7221 */ /* 0x000fe20000010100 */
[----:B------:R-:W-:Y:S02]  /*1dc0*/  HADD2.F32 R160, -RZ, R109.H1_H1 ;  /* 0x3000006dffa07230 */ /* 0x000fe40000004100 */
[----:B------:R-:W-:Y:S01]  /*1dd0*/  FADD.FTZ R17, -R2, R21 ;  /* 0x0000001502117221 */ /* 0x000fe20000010100 */
[----:B------:R-:W-:Y:S01]  /*1de0*/  HADD2.F32 R2, -RZ, R100.H1_H1 ;  /* 0x30000064ff027230 */ /* 0x000fe20000004100 */
[----:B------:R-:W-:Y:S01]  /*1df0*/  MUFU.RCP R142, R126 ;  /* 0x0000007e008e7308 */ /* 0x000fe20000001000 */
[----:B------:R-:W-:Y:S02]  /*1e00*/  HADD2.F32 R171, -RZ, R33.H0_H0 ;  /* 0x20000021ffab7230 */ /* 0x000fe40000004100 */
[----:B------:R-:W-:Y:S01]  /*1e10*/  FADD.FTZ R6, -R49, R6 ;  /* 0x0000000631067221 */ /* 0x000fe20000010100 */
[----:B------:R-:W-:Y:S02]  /*1e20*/  HADD2.F32 R154, -RZ, R117.H1_H1 ;  /* 0x30000075ff9a7230 */ /* 0x000fe40000004100 */
[----:B------:R-:W-:Y:S01]  /*1e30*/  FADD.FTZ R175, -R2, R25 ;  /* 0x0000001902af7221 */ /* 0x000fe20000010100 */
[----:B------:R-:W-:-:S02]  /*1e40*/  HADD2.F32 R43, -RZ, R38.H0_H0 ;  /* 0x20000026ff2b7230 */ /* 0x000fc40000004100 */
[----:B------:R-:W-:Y:S01]  /*1e50*/  FADD.FTZ R171, -R171, R18 ;  /* 0x00000012abab7221 */ /* 0x000fe20000010100 */
[----:B------:R-:W-:Y:S01]  /*1e60*/  HADD2.F32 R44, -RZ, R102.H0_H0 ;  /* 0x20000066ff2c7230 */ /* 0x000fe20000004100 */
[----:B------:R-:W-:Y:S01]  /*1e70*/  MUFU.RCP R5, R160 ;  /* 0x000000a000057308 */ /* 0x000fe20000001000 */
[----:B------:R-:W-:Y:S02]  /*1e80*/  HADD2.F32 R128, -RZ, R113.H0_H0 ;  /* 0x20000071ff807230 */ /* 0x000fe40000004100 */
[----:B0-----:R-:W-:Y:S01]  /*1e90*/  FMUL.FTZ R2, R42, R167 ;  /* 0x000000a72a027220 */ /* 0x001fe20000410000 */
[----:B------:R-:W-:Y:S02]  /*1ea0*/  HADD2.F32 R20, -RZ, R100.H0_H0 ;  /* 0x20000064ff147230 */ /* 0x000fe40000004100 */
[----:B------:R-:W-:Y:S01]  /*1eb0*/  FADD.FTZ R43, -R43, R4 ;  /* 0x000000042b2b7221 */ /* 0x000fe20000010100 */
[----:B------:R-:W-:Y:S02]  /*1ec0*/  HADD2.F32 R134, -RZ, R116.H1_H1 ;  /* 0x30000074ff867230 */ /* 0x000fe40000004100 */
[----:B------:R-:W-:Y:S01]  /*1ed0*/  FADD.FTZ R18, -R44, R19 ;  /* 0x000000132c127221 */ /* 0x000fe20000010100 */
[----:B------:R-:W-:Y:S01]  /*1ee0*/  HADD2.F32 R127, -RZ, R111.H1_H1 ;  /* 0x3000006fff7f7230 */ /* 0x000fe20000004100 */
[----:B------:R-:W0:Y:S01]  /*1ef0*/  MUFU.RCP R0, R154 ;  /* 0x0000009a00007308 */ /* 0x000e220000001000 */
[----:B------:R-:W-:-:S02]  /*1f00*/  HADD2.F32 R167, -RZ, R106.H0_H0 ;  /* 0x2000006affa77230 */ /* 0x000fc40000004100 */
[----:B------:R-:W-:Y:S01]  /*1f10*/  FADD.FTZ R177, -R20, R27 ;  /* 0x0000001b14b17221 */ /* 0x000fe20000010100 */
[----:B------:R-:W-:Y:S02]  /*1f20*/  HADD2.F32 R132, -RZ, R115.H1_H1 ;  /* 0x30000073ff847230 */ /* 0x000fe40000004100 */
[----:B-1----:R-:W-:Y:S01]  /*1f30*/  FMUL.FTZ R20, R6, R169 ;  /* 0x000000a906147220 */ /* 0x002fe20000410000 */
[----:B------:R-:W-:Y:S01]  /*1f40*/  HADD2.F32 R4, -RZ, R104.H0_H0 ;  /* 0x20000068ff047230 */ /* 0x000fe20000004100 */
[----:B------:R-:W-:Y:S01]  /*1f50*/  SHF.R.U32.HI R158, RZ, 0x10, R47 ;  /* 0x00000010ff9e7819 */ /* 0x000fe2000001162f */
[----:B------:R-:W-:Y:S01]  /*1f60*/  HADD2.F32 R44, -RZ, R101.H0_H0 ;  /* 0x20000065ff2c7230 */ /* 0x000fe20000004100 */
[----:B------:R-:W1:Y:S01]  /*1f70*/  MUFU.RCP R137, R128 ;  /* 0x0000008000897308 */ /* 0x000e620000001000 */
[----:B------:R-:W-:Y:S02]  /*1f80*/  HADD2.F32 R129, -RZ, R113.H1_H1 ;  /* 0x30000071ff817230 */ /* 0x000fe40000004100 */
[----:B------:R-:W-:Y:S01]  /*1f90*/  FADD.FTZ R11, -R4, R11 ;  /* 0x0000000b040b7221 */ /* 0x000fe20000010100 */
[----:B------:R-:W-:-:S02]  /*1fa0*/  HADD2.F32 R124, -RZ, R112.H1_H1 ;  /* 0x30000070ff7c7230 */ /* 0x000fc40000004100 */
[----:B------:R-:W-:Y:S01]  /*1fb0*/  FADD.FTZ R173, -R44, R23 ;  /* 0x000000172cad7221 */ /* 0x000fe20000010100 */
[----:B------:R-:W-:Y:S01]  /*1fc0*/  HADD2.F32 R159, -RZ, R35.H0_H0 ;  /* 0x20000023ff9f7230 */ /* 0x000fe20000004100 */
[--C-:B------:R-:W-:Y:S01]  /*1fd0*/  SHF.R.U64 R153, R40, 0x10, R41.reuse ;  /* 0x0000001028997819 */ /* 0x100fe20000001229 */
[----:B------:R-:W-:Y:S01]  /*1fe0*/  HADD2.F32 R131, -RZ, R115.H0_H0 ;  /* 0x20000073ff837230 */ /* 0x000fe20000004100 */
[----:B------:R-:W2:Y:S01]  /*1ff0*/  MUFU.RCP R170, R134 ;  /* 0x0000008600aa7308 */ /* 0x000ea20000001000 */
[----:B------:R-:W-:Y:S02]  /*2000*/  HADD2.F32 R125, -RZ, R114.H0_H0 ;  /* 0x20000072ff7d7230 */ /* 0x000fe40000004100 */
[----:B------:R-:W-:Y:S01]  /*2010*/  FADD.FTZ R14, -R159, R14 ;  /* 0x0000000e9f0e7221 */ /* 0x000fe20000010100 */
[----:B------:R-:W-:Y:S02]  /*2020*/  HADD2.F32 R4, -RZ, R108.H1_H1 ;  /* 0x3000006cff047230 */ /* 0x000fe40000004100 */
[----:B0-----:R-:W-:Y:S01]  /*2030*/  FMUL.FTZ R0, R43, R0 ;  /* 0x000000002b007220 */ /* 0x001fe20000410000 */
[----:B------:R-:W-:Y:S01]  /*2040*/  HADD2.F32 R162, -RZ, R109.H0_H0 ;  /* 0x2000006dffa27230 */ /* 0x000fe20000004100 */
[----:B------:R-:W-:Y:S01]  /*2050*/  SHF.R.U32.HI R163, RZ, 0x10, R41 ;  /* 0x00000010ffa37819 */ /* 0x000fe20000011629 */
[----:B------:R-:W-:Y:S01]  /*2060*/  HADD2.F32 R23, -RZ, R29.H0_H0 ;  /* 0x2000001dff177230 */ /* 0x000fe20000004100 */
[----:B------:R-:W0:Y:S01]  /*2070*/  MUFU.RCP R135, R127 ;  /* 0x0000007f00877308 */ /* 0x000e220000001000 */
[----:B------:R-:W-:-:S02]  /*2080*/  HADD2.F32 R157, -RZ, R37.H0_H0 ;  /* 0x20000025ff9d7230 */ /* 0x000fc40000004100 */
[----:B-1----:R-:W-:Y:S01]  /*2090*/  FMUL.FTZ R43, R14, R137 ;  /* 0x000000890e2b7220 */ /* 0x002fe20000410000 */
[----:B------:R-:W-:Y:S02]  /*20a0*/  HADD2.F32 R159, -RZ, R32.H0_H0 ;  /* 0x20000020ff9f7230 */ /* 0x000fe40000004100 */
[----:B------:R-:W-:Y:S01]  /*20b0*/  FADD.FTZ R176, -R23, R26 ;  /* 0x0000001a17b07221 */ /* 0x000fe20000010100 */
[----:B------:R-:W-:Y:S02]  /*20c0*/  HADD2.F32 R46, -RZ, R110.H1_H1 ;  /* 0x3000006eff2e7230 */ /* 0x000fe40000004100 */
[----:B------:R-:W-:Y:S01]  /*20d0*/  FMUL.FTZ R23, R9, R142 ;  /* 0x0000008e09177220 */ /* 0x000fe20000410000 */
[----:B------:R-:W-:Y:S01]  /*20e0*/  HADD2.F32 R21, -RZ, R28.H0_H0 ;  /* 0x2000001cff157230 */ /* 0x000fe20000004100 */
[----:B------:R-:W1:Y:S01]  /*20f0*/  MUFU.RCP R6, R167 ;  /* 0x000000a700067308 */ /* 0x000e620000001000 */
[----:B------:R-:W-:Y:S01]  /*2100*/  FMUL.FTZ R142, R172, R5 ;  /* 0x00000005ac8e7220 */ /* 0x000fe20000410000 */
[----:B------:R-:W-:Y:S01]  /*2110*/  FADD.FTZ R10, -R157, R10 ;  /* 0x0000000a9d0a7221 */ /* 0x000fe20000010100 */
[----:B------:R-:W-:-:S02]  /*2120*/  HADD2.F32 R5, -RZ, R148.H1_H1 ;  /* 0x30000094ff057230 */ /* 0x000fc40000004100 */
[----:B------:R-:W-:Y:S01]  /*2130*/  FADD.FTZ R16, -R159, R16 ;  /* 0x000000109f107221 */ /* 0x000fe20000010100 */
[----:B------:R-:W-:Y:S02]  /*2140*/  HADD2.F32 R157, -RZ, R34.H0_H0 ;  /* 0x20000022ff9d7230 */ /* 0x000fe40000004100 */
[----:B------:R-:W-:Y:S01]  /*2150*/  FADD.FTZ R174, -R21, R24 ;  /* 0x0000001815ae7221 */ /* 0x000fe20000010100 */
[----:B------:R-:W-:Y:S01]  /*2160*/  HADD2.F32 R19, -RZ, R31.H0_H0 ;  /* 0x2000001fff137230 */ /* 0x000fe20000004100 */
[----:B------:R-:W3:Y:S01]  /*2170*/  MUFU.RCP R168, R132 ;  /* 0x0000008400a87308 */ /* 0x000ee20000001000 */
[----:B------:R-:W-:Y:S02]  /*2180*/  HADD2.F32 R14, -RZ, R150.H0_H0 ;  /* 0x20000096ff0e7230 */ /* 0x000fe40000004100 */
[----:B--2---:R-:W-:Y:S01]  /*2190*/  FMUL.FTZ R21, R45, R170 ;  /* 0x000000aa2d157220 */ /* 0x004fe20000410000 */
[----:B------:R-:W-:Y:S02]  /*21a0*/  HADD2.F32 R150, -RZ, R3.H0_H0 ;  /* 0x20000003ff967230 */ /* 0x000fe40000004100 */
[----:B0-----:R-:W-:Y:S01]  /*21b0*/  FMUL.FTZ R45, R16, R135 ;  /* 0x00000087102d7220 */ /* 0x001fe20000410000 */
[----:B------:R-:W-:-:S02]  /*21c0*/  HADD2.F32 R123, -RZ, R112.H0_H0 ;  /* 0x20000070ff7b7230 */ /* 0x000fc40000004100 */
[----:B------:R-:W-:Y:S01]  /*21d0*/  FMUL.FTZ R3, R154, R5 ;  /* 0x000000059a037220 */ /* 0x000fe20000410000 */
[----:B------:R-:W-:Y:S01]  /*21e0*/  HADD2.F32 R40, -RZ, R110.H0_H0 ;  /* 0x2000006eff287230 */ /* 0x000fe20000004100 */
[----:B------:R-:W0:Y:S01]  /*21f0*/  MUFU.RCP R139, R129 ;  /* 0x00000081008b7308 */ /* 0x000e220000001000 */
[----:B------:R-:W-:Y:S01]  /*2200*/  FADD.FTZ R12, -R157, R12 ;  /* 0x0000000c9d0c7221 */ /* 0x000fe20000010100 */
[----:B------:R-:W-:Y:S01]  /*2210*/  FADD.FTZ R19, -R19, R22 ;  /* 0x0000001613137221 */ /* 0x000fe20000010100 */
[----:B-1----:R-:W-:Y:S01]  /*2220*/  FMUL.FTZ R135, R177, R6 ;  /* 0x00000006b1877220 */ /* 0x002fe20000410000 */
[--C-:B------:R-:W-:Y:S02]  /*2230*/  HADD2.F32 R9, -RZ, R147.reuse.H1_H1 ;  /* 0x30000093ff097230 */ /* 0x100fe40000004100 */
[----:B------:R-:W-:Y:S01]  /*2240*/  FMUL.FTZ R134, R134, R14 ;  /* 0x0000000e86867220 */ /* 0x000fe20000410000 */
[----:B------:R-:W-:Y:S01]  /*2250*/  HADD2.F32 R6, -RZ, R147.H0_H0 ;  /* 0x20000093ff067230 */ /* 0x000fe20000004100 */
[----:B------:R-:W1:Y:S01]  /*2260*/  MUFU.RCP R138, R124 ;  /* 0x0000007c008a7308 */ /* 0x000e620000001000 */
[----:B---3--:R-:W-:Y:S01]  /*2270*/  FMUL.FTZ R22, R7, R168 ;  /* 0x000000a807167220 */ /* 0x008fe20000410000 */
[----:B------:R-:W-:-:S02]  /*2280*/  HADD2.F32 R7, -RZ, R148.H0_H0 ;  /* 0x20000094ff077230 */ /* 0x000fc40000004100 */
[----:B------:R-:W-:Y:S02]  /*2290*/  HADD2.F32 R147, -RZ, R153.H0_H0 ;  /* 0x20000099ff937230 */ /* 0x000fe40000004100 */
[----:B------:R-:W-:Y:S01]  /*22a0*/  FADD.FTZ R153, RZ, R3 ;  /* 0x00000003ff997221 */ /* 0x000fe20000010000 */
[----:B------:R-:W-:Y:S02]  /*22b0*/  HADD2.F32 R154, -RZ, R151.H0_H0 ;  /* 0x20000097ff9a7230 */ /* 0x000fe40000004100 */
[----:B------:R-:W-:Y:S01]  /*22c0*/  FFMA.FTZ R151, R3, R0, RZ ;  /* 0x0000000003977223 */ /* 0x000fe200000100ff */
[----:B------:R-:W2:Y:S01]  /*22d0*/  MUFU.RCP R141, R131 ;  /* 0x00000083008d7308 */ /* 0x000ea20000001000 */
[----:B0-----:R-:W-:Y:S01]  /*22e0*/  FMUL.FTZ R27, R12, R139 ;  /* 0x0000008b0c1b7220 */ /* 0x001fe20000410000 */
[----:B------:R-:W-:Y:S02]  /*22f0*/  HADD2.F32 R12, -RZ, R145.H1_H1 ;  /* 0x30000091ff0c7230 */ /* 0x000fe40000004100 */
[----:B------:R-:W-:Y:S01]  /*2300*/  FMUL.FTZ R133, R133, R7 ;  /* 0x0000000785857220 */ /* 0x000fe20000410000 */
[----:B------:R-:W-:-:S02]  /*2310*/  HADD2.F32 R148, -RZ, R164.H0_H0 ;  /* 0x200000a4ff947230 */ /* 0x000fc40000004100 */
[----:B------:R-:W-:Y:S01]  /*2320*/  FADD.FTZ R164, R153, R134 ;  /* 0x0000008699a47221 */ /* 0x000fe20000010000 */
[----:B------:R-:W-:Y:S01]  /*2330*/  HADD2.F32 R16, -RZ, R152.H0_H0 ;  /* 0x20000098ff107230 */ /* 0x000fe20000004100 */
[----:B------:R-:W0:Y:S01]  /*2340*/  MUFU.RCP R140, R125 ;  /* 0x0000007d008c7308 */ /* 0x000e220000001000 */
[----:B-1----:R-:W-:Y:S01]  /*2350*/  FMUL.FTZ R42, R13, R138 ;  /* 0x0000008a0d2a7220 */ /* 0x002fe20000410000 */
[----:B------:R-:W-:Y:S02]  /*2360*/  HADD2.F32 R13, -RZ, R145.H0_H0 ;  /* 0x20000091ff0d7230 */ /* 0x000fe40000004100 */
[----:B------:R-:W-:Y:S01]  /*2370*/  FADD.FTZ R164, R164, R133 ;  /* 0x00000085a4a47221 */ /* 0x000fe20000010000 */
[----:B------:R-:W-:Y:S02]  /*2380*/  HADD2.F32 R145, -RZ, R158.H0_H0 ;  /* 0x2000009eff917230 */ /* 0x000fe40000004100 */
[----:B------:R-:W-:Y:S01]  /*2390*/  FFMA.FTZ R158, R134, R21, R151 ;  /* 0x00000015869e7223 */ /* 0x000fe20000010097 */
[----:B------:R-:W-:Y:S01]  /*23a0*/  FMUL.FTZ R126, R126, R16 ;  /* 0x000000107e7e7220 */ /* 0x000fe20000410000 */
[----:B------:R-:W-:Y:S01]  /*23b0*/  HADD2.F32 R24, -RZ, R107.H0_H0 ;  /* 0x2000006bff187230 */ /* 0x000fe20000004100 */
[----:B------:R-:W1:Y:S01]  /*23c0*/  MUFU.RCP R178, R4 ;  /* 0x0000000400b27308 */ /* 0x000e620000001000 */
[----:B--2---:R-:W-:Y:S01]  /*23d0*/  FMUL.FTZ R25, R10, R141 ;  /* 0x0000008d0a197220 */ /* 0x004fe20000410000 */
[----:B------:R-:W-:Y:S01]  /*23e0*/  FFMA.FTZ R158, R133, R20, R158 ;  /* 0x00000014859e7223 */ /* 0x000fe2000001009e */
[----:B------:R-:W-:-:S02]  /*23f0*/  HADD2.F32 R10, -RZ, R146.H1_H1 ;  /* 0x30000092ff0a7230 */ /* 0x000fc40000004100 */
[----:B------:R-:W-:Y:S01]  /*2400*/  FMUL.FTZ R177, R13, R142 ;  /* 0x0000008e0db17220 */ /* 0x000fe20000410000 */
[----:B------:R-:W-:Y:S02]  /*2410*/  HADD2.F32 R41, -RZ, R111.H0_H0 ;  /* 0x2000006fff297230 */ /* 0x000fe40000004100 */
[----:B------:R-:W-:Y:S01]  /*2420*/  HADD2.F32 R159, -RZ, R106.H1_H1 ;  /* 0x3000006aff9f7230 */ /* 0x000fe20000004100 */
[----:B------:R-:W2:Y:S01]  /*2430*/  MUFU.RCP R180, R162 ;  /* 0x000000a200b47308 */ /* 0x000ea20000001000 */
[----:B0-----:R-:W-:Y:S01]  /*2440*/  FMUL.FTZ R26, R11, R140 ;  /* 0x0000008c0b1a7220 */ /* 0x001fe20000410000 */
[----:B------:R-:W-:Y:S02]  /*2450*/  HADD2.F32 R11, -RZ, R144.H1_H1 ;  /* 0x30000090ff0b7230 */ /* 0x000fe40000004100 */
[----:B------:R-:W-:Y:S01]  /*2460*/  FMUL.FTZ R128, R128, R10 ;  /* 0x0000000a80807220 */ /* 0x000fe20000410000 */
[----:B------:R-:W-:Y:S02]  /*2470*/  HADD2.F32 R157, -RZ, R108.H0_H0 ;  /* 0x2000006cff9d7230 */ /* 0x000fe40000004100 */
[----:B------:R-:W-:Y:S01]  /*2480*/  HADD2.F32 R166, -RZ, R107.H1_H1 ;  /* 0x3000006bffa67230 */ /* 0x000fe20000004100 */
[----:B------:R-:W0:Y:S01]  /*2490*/  MUFU.RCP R47, R46 ;  /* 0x0000002e002f7308 */ /* 0x000e220000001000 */
[----:B-1----:R-:W-:Y:S01]  /*24a0*/  FMUL.FTZ R141, R17, R178 ;  /* 0x000000b2118d7220 */ /* 0x002fe20000410000 */
[----:B------:R-:W-:-:S02]  /*24b0*/  HADD2.F32 R17, -RZ, R143.H1_H1 ;  /* 0x3000008fff117230 */ /* 0x000fc40000004100 */
[----:B------:R-:W-:Y:S02]  /*24c0*/  HADD2.F32 R152, -RZ, R165.H0_H0 ;  /* 0x200000a5ff987230 */ /* 0x000fe40000004100 */
[----:B------:R-:W-:Y:S02]  /*24d0*/  HADD2.F32 R156, -RZ, R156.H0_H0 ;  /* 0x2000009cff9c7230 */ /* 0x000fe40000004100 */
[----:B------:R-:W1:Y:S01]  /*24e0*/  MUFU.RCP R136, R123 ;  /* 0x0000007b00887308 */ /* 0x000e620000001000 */
[----:B--2---:R-:W-:Y:S01]  /*24f0*/  FMUL.FTZ R140, R19, R180 ;  /* 0x000000b4138c7220 */ /* 0x004fe20000410000 */
[----:B------:R-:W-:Y:S02]  /*2500*/  HADD2.F32 R19, -RZ, R143.H0_H0 ;  /* 0x2000008fff137230 */ /* 0x000fe40000004100 */
[----:B------:R-:W-:Y:S01]  /*2510*/  FMUL.FTZ R143, R132, R9 ;  /* 0x00000009848f7220 */ /* 0x000fe20000410000 */
[----:B------:R-:W-:Y:S01]  /*2520*/  FMUL.FTZ R132, R131, R6 ;  /* 0x0000000683847220 */ /* 0x000fe20000410000 */
[----:B------:R-:W-:-:S02]  /*2530*/  FMUL.FTZ R131, R130, R145 ;  /* 0x0000009182837220 */ /* 0x000fc40000410000 */
[----:B------:R-:W2:Y:S01]  /*2540*/  MUFU.RCP R49, R40 ;  /* 0x0000002800317308 */ /* 0x000ea20000001000 */
[----:B0-----:R-:W-:Y:S01]  /*2550*/  FMUL.FTZ R47, R8, R47 ;  /* 0x0000002f082f7220 */ /* 0x001fe20000410000 */
[----:B------:R-:W-:Y:S02]  /*2560*/  HADD2.F32 R8, -RZ, R146.H0_H0 ;  /* 0x20000092ff087230 */ /* 0x000fe40000004100 */
[----:B------:R-:W-:Y:S01]  /*2570*/  FADD.FTZ R168, R164, R131 ;  /* 0x00000083a4a87221 */ /* 0x000fe20000010000 */
[----:B------:R-:W-:Y:S01]  /*2580*/  FFMA.FTZ R164, R131, R2, R158 ;  /* 0x0000000283a47223 */ /* 0x000fe2000001009e */
[----:B------:R-:W-:Y:S01]  /*2590*/  FMUL.FTZ R158, R127, R12 ;  /* 0x0000000c7f9e7220 */ /* 0x000fe20000410000 */
[----:B------:R-:W-:Y:S01]  /*25a0*/  FMUL.FTZ R127, R160, R13 ;  /* 0x0000000da07f7220 */ /* 0x000fe20000410000 */
[----:B------:R-:W-:Y:S01]  /*25b0*/  FMUL.FTZ R130, R129, R8 ;  /* 0x0000000881827220 */ /* 0x000fe20000410000 */
[----:B------:R-:W-:Y:S01]  /*25c0*/  FADD.FTZ R151, R168, R143 ;  /* 0x0000008fa8977221 */ /* 0x000fe20000010000 */
[----:B-1----:R-:W-:Y:S01]  /*25d0*/  FMUL.FTZ R44, R15, R136 ;  /* 0x000000880f2c7220 */ /* 0x002fe20000410000 */
[----:B------:R-:W-:Y:S01]  /*25e0*/  FFMA.FTZ R129, R143, R22, R164 ;  /* 0x000000168f817223 */ /* 0x000fe200000100a4 */
[----:B------:R-:W-:-:S02]  /*25f0*/  HADD2.F32 R15, -RZ, R144.H0_H0 ;  /* 0x20000090ff0f7230 */ /* 0x000fc40000004100 */
[----:B------:R-:W-:Y:S01]  /*2600*/  FADD.FTZ R153, R151, R126 ;  /* 0x0000007e97997221 */ /* 0x000fe20000010000 */
[----:B------:R-:W-:Y:S02]  /*2610*/  HADD2.F32 R144, -RZ, R163.H0_H0 ;  /* 0x200000a3ff907230 */ /* 0x000fe40000004100 */
[----:B------:R-:W-:Y:S01]  /*2620*/  FFMA.FTZ R151, R126, R23, R129 ;  /* 0x000000177e977223 */ /* 0x000fe20000010081 */
[----:B------:R-:W-:Y:S02]  /*2630*/  HADD2.F32 R146, -RZ, R155.H0_H0 ;  /* 0x2000009bff927230 */ /* 0x000fe40000004100 */
[----:B------:R-:W-:Y:S01]  /*2640*/  FMUL.FTZ R129, R162, R15 ;  /* 0x0000000fa2817220 */ /* 0x000fe20000410000 */
[----:B--2---:R-:W-:Y:S01]  /*2650*/  FMUL.FTZ R49, R18, R49 ;  /* 0x0000003112317220 */ /* 0x004fe20000410000 */
[----:B------:R-:W-:Y:S02]  /*2660*/  HADD2.F32 R18, -RZ, R161.H0_H0 ;  /* 0x200000a1ff127230 */ /* 0x000fe40000004100 */
[----:B------:R-:W-:Y:S01]  /*2670*/  FADD.FTZ R162, R153, R132 ;  /* 0x0000008499a27221 */ /* 0x000fe20000010000 */
[----:B------:R-:W-:Y:S01]  /*2680*/  FFMA.FTZ R160, R132, R25, R151 ;  /* 0x0000001984a07223 */ /* 0x000fe20000010097 */
[----:B------:R-:W-:Y:S01]  /*2690*/  FMUL.FTZ R155, R124, R147 ;  /* 0x000000937c9b7220 */ /* 0x000fe20000410000 */
[----:B------:R0:W1:Y:S01]  /*26a0*/  MUFU.RCP R181, R24 ;  /* 0x0000001800b57308 */ /* 0x0000620000001000 */
[----:B------:R-:W-:Y:S01]  /*26b0*/  FMUL.FTZ R125, R125, R18 ;  /* 0x000000127d7d7220 */ /* 0x000fe20000410000 */
[----:B------:R-:W-:Y:S01]  /*26c0*/  FMUL.FTZ R153, R24, R19 ;  /* 0x0000001318997220 */ /* 0x000fe20000410000 */
[----:B------:R-:W-:Y:S01]  /*26d0*/  FMUL.FTZ R123, R123, R144 ;  /* 0x000000907b7b7220 */ /* 0x000fe20000410000 */
[----:B------:R-:W-:Y:S01]  /*26e0*/  FMUL.FTZ R46, R46, R146 ;  /* 0x000000922e2e7220 */ /* 0x000fe20000410000 */
[----:B------:R-:W-:Y:S01]  /*26f0*/  FADD.FTZ R163, R162, R125 ;  /* 0x0000007da2a37221 */ /* 0x000fe20000010000 */
[----:B------:R-:W-:Y:S01]  /*2700*/  FFMA.FTZ R161, R125, R26, R160 ;  /* 0x0000001a7da17223 */ /* 0x000fe200000100a0 */
[----:B------:R-:W-:Y:S01]  /*2710*/  FMUL.FTZ R162, R159, R154 ;  /* 0x0000009a9fa27220 */ /* 0x000fe20000410000 */
[----:B------:R2:W3:Y:S01]  /*2720*/  MUFU.RCP R48, R41 ;  /* 0x0000002900307308 */ /* 0x0004e20000001000 */
[----:B------:R-:W-:Y:S01]  /*2730*/  FADD.FTZ R124, R163, R130 ;  /* 0x00000082a37c7221 */ /* 0x000fe20000010000 */
[----:B0-----:R-:W-:Y:S01]  /*2740*/  FFMA.FTZ R24, R130, R27, R161 ;  /* 0x0000001b82187223 */ /* 0x001fe200000100a1 */
[----:B------:R-:W-:Y:S01]  /*2750*/  FMUL.FTZ R40, R40, R148 ;  /* 0x0000009428287220 */ /* 0x000fe20000410000 */
[----:B------:R-:W-:Y:S01]  /*2760*/  FMUL.FTZ R160, R157, R152 ;  /* 0x000000989da07220 */ /* 0x000fe20000410000 */
[----:B------:R-:W-:Y:S01]  /*2770*/  FADD.FTZ R163, R124, R155 ;  /* 0x0000009b7ca37221 */ /* 0x000fe20000010000 */
[----:B------:R-:W-:Y:S01]  /*2780*/  FFMA.FTZ R161, R155, R42, R24 ;  /* 0x0000002a9ba17223 */ /* 0x000fe20000010018 */
[----:B------:R-:W-:Y:S01]  /*2790*/  FMUL.FTZ R124, R4, R150 ;  /* 0x00000096047c7220 */ /* 0x000fe20000410000 */
[----:B------:R0:W4:Y:S01]  /*27a0*/  MUFU.RCP R184, R159 ;  /* 0x0000009f00b87308 */ /* 0x0001220000001000 */
[----:B------:R-:W-:Y:S01]  /*27b0*/  FADD.FTZ R24, R163, R128 ;  /* 0x00000080a3187221 */ /* 0x000fe20000010000 */
[----:B------:R-:W-:Y:S01]  /*27c0*/  FFMA.FTZ R4, R128, R43, R161 ;  /* 0x0000002b80047223 */ /* 0x000fe200000100a1 */
[----:B--2---:R-:W-:Y:S01]  /*27d0*/  FMUL.FTZ R41, R41, R11 ;  /* 0x0000000b29297220 */ /* 0x004fe20000410000 */
[----:B------:R-:W-:Y:S01]  /*27e0*/  FMUL.FTZ R151, R166, R17 ;  /* 0x00000011a6977220 */ /* 0x000fe20000410000 */
[----:B------:R-:W-:Y:S01]  /*27f0*/  FADD.FTZ R161, R24, R123 ;  /* 0x0000007b18a17221 */ /* 0x000fe20000010000 */
[----:B-1----:R-:W-:Y:S01]  /*2800*/  FMUL.FTZ R136, R176, R181 ;  /* 0x000000b5b0887220 */ /* 0x002fe20000410000 */
[----:B------:R-:W-:Y:S01]  /*2810*/  FMUL.FTZ R164, R167, R156 ;  /* 0x0000009ca7a47220 */ /* 0x000fe20000410000 */
[----:B------:R1:W2:Y:S01]  /*2820*/  MUFU.RCP R182, R157 ;  /* 0x0000009d00b67308 */ /* 0x0002a20000001000 */
[----:B0-----:R-:W-:Y:S01]  /*2830*/  FFMA.FTZ R159, R123, R44, R4 ;  /* 0x0000002c7b9f7223 */ /* 0x001fe20000010004 */
[----:B------:R-:W-:Y:S01]  /*2840*/  FADD.FTZ R163, R161, R158 ;  /* 0x0000009ea1a37221 */ /* 0x000fe20000010000 */
[----:B---3--:R-:W-:Y:S01]  /*2850*/  FMUL.FTZ R48, R171, R48 ;  /* 0x00000030ab307220 */ /* 0x008fe20000410000 */
[----:B------:R-:W-:Y:S01]  /*2860*/  FMUL.FTZ R4, R14, R21 ;  /* 0x000000150e047220 */ /* 0x000fe20000410000 */
[----:B------:R-:W-:Y:S01]  /*2870*/  FFMA.FTZ R161, R158, R45, R159 ;  /* 0x0000002d9ea17223 */ /* 0x000fe2000001009f */
[----:B------:R-:W-:Y:S01]  /*2880*/  FADD.FTZ R170, R163, R46 ;  /* 0x0000002ea3aa7221 */ /* 0x000fe20000010000 */
[----:B------:R-:W-:Y:S01]  /*2890*/  FMUL.FTZ R159, R7, R20 ;  /* 0x00000014079f7220 */ /* 0x000fe20000410000 */
[----:B------:R0:W3:Y:S01]  /*28a0*/  MUFU.RCP R179, R166 ;  /* 0x000000a600b37308 */ /* 0x0000e20000001000 */
[----:B------:R-:W-:Y:S01]  /*28b0*/  FFMA.FTZ R168, R46, R47, R161 ;  /* 0x0000002f2ea87223 */ /* 0x000fe200000100a1 */
[----:B------:R-:W-:Y:S01]  /*28c0*/  FADD.FTZ R165, R170, R41 ;  /* 0x00000029aaa57221 */ /* 0x000fe20000010000 */
[----:B----4-:R-:W-:Y:S01]  /*28d0*/  FMUL.FTZ R137, R175, R184 ;  /* 0x000000b8af897220 */ /* 0x010fe20000410000 */
[----:B-1----:R-:W-:Y:S01]  /*28e0*/  FMUL.FTZ R157, R5, R0 ;  /* 0x00000000059d7220 */ /* 0x002fe20000410000 */
[----:B------:R-:W-:Y:S01]  /*28f0*/  FFMA.FTZ R163, R41, R48, R168 ;  /* 0x0000003029a37223 */ /* 0x000fe200000100a8 */
[----:B------:R-:W-:Y:S01]  /*2900*/  FADD.FTZ R170, R165, R40 ;  /* 0x00000028a5aa7221 */ /* 0x000fe20000010000 */
[----:B------:R-:W-:Y:S01]  /*2910*/  FMUL.FTZ R24, R145, R2 ;  /* 0x0000000291187220 */ /* 0x000fe20000410000 */
[----:B------:R-:W-:Y:S01]  /*2920*/  FMUL.FTZ R161, R9, R22 ;  /* 0x0000001609a17220 */ /* 0x000fe20000410000 */
[----:B------:R-:W-:Y:S01]  /*2930*/  FFMA.FTZ R168, R40, R49, R163 ;  /* 0x0000003128a87223 */ /* 0x000fe200000100a3 */
[----:B------:R-:W-:Y:S01]  /*2940*/  FADD.FTZ R165, R170, R127 ;  /* 0x0000007faaa57221 */ /* 0x000fe20000010000 */
[----:B--2---:R-:W-:Y:S01]  /*2950*/  FMUL.FTZ R139, R173, R182 ;  /* 0x000000b6ad8b7220 */ /* 0x004fe20000410000 */
[----:B0-----:R-:W-:Y:S01]  /*2960*/  FMUL.FTZ R166, R16, R23 ;  /* 0x0000001710a67220 */ /* 0x001fe20000410000 */
        /* <DEDUP_REMOVED lines=33> */
.L_x_1949:
        /* <DEDUP_REMOVED lines=82> */
.L_x_1951:
[----:B------:R-:W-:Y:S05]  /*30a0*/  BSYNC.RECONVERGENT B0 ;  /* 0x0000000000007941 */ /* 0x000fea0003800200 */
.L_x_1950:
        /* <DEDUP_REMOVED lines=36> */
[----:B------:R-:W-:Y:S01]  /*32f0*/  FADD.FTZ R0, -R0, R3 ;  /* 0x0000000300007221 */ /* 0x000fe20000010100 */
[----:B------:R-:W-:Y:S01]  /*3300*/  FFMA.FTZ R21, R19, R21, R18 ;  /* 0x0000001513157223 */ /* 0x000fe20000010012 */
[----:B------:R-:W0:Y:S01]  /*3310*/  LDC.64 R2, c[0x0][0x3f0] ;  /* 0x0000fc00ff027b82 */ /* 0x000e220000000a00 */
[----:B------:R-:W-:Y:S01]  /*3320*/  FADD.FTZ R10, -R42, R155 ;  /* 0x0000009b2a0a7221 */ /* 0x000fe20000010100 */
[----:B------:R-:W-:Y:S01]  /*3330*/  FADD.FTZ R128, -R43, R128 ;  /* 0x000000802b807221 */ /* 0x000fe20000010100 */
[C-C-:B------:R-:W-:Y:S01]  /*3340*/  FFMA.FTZ R20, R19.reuse, R20, R18.reuse ;  /* 0x0000001413147223 */ /* 0x140fe20000010012 */
        /* <DEDUP_REMOVED lines=65> */
[----:B------:R-:W-:Y:S01]  /*3760*/  FMUL.FTZ R23, R99, R164 ;  /* 0x000000a463177220 */ /* 0x000fe20000410000 */
[----:B------:R2:W-:Y:S01]  /*3770*/  STG.E.128 desc[UR6][R122.64+0x1000], R4 ;  /* 0x001000047a007986 */ /* 0x0005e2000c101d06 */
[----:B-1----:R-:W-:-:S03]  /*3780*/  IADD3 R74, PT, PT, R74, R42, RZ ;  /* 0x0000002a4a4a7210 */ /* 0x002fc60007ffe0ff */
[----:B------:R2:W-:Y:S01]  /*3790*/  STG.E.128 desc[UR6][R26.64], R8 ;  /* 0x000000081a007986 */ /* 0x0005e2000c101d06 */
[----:B------:R-:W-:Y:S01]  /*37a0*/  ISETP.GE.AND P2, PT, R74, R43, PT ;  /* 0x0000002b4a00720c */ /* 0x000fe20003f46270 */
        /* <DEDUP_REMOVED lines=22> */
[----:B--2---:R-:W-:Y:S02]  /*3910*/  MOV R23, R79 ;  /* 0x0000004f00177202 */ /* 0x004fe40000000f00 */
        /* <DEDUP_REMOVED lines=33> */
.L_x_1945:
        /* <DEDUP_REMOVED lines=32> */
.L_x_1953:
        /* <DEDUP_REMOVED lines=13> */
.L_x_3142:


//--------------------- .text._ZN10layer_norm22ln_bwd_finalize_kernelINS_22Kernel_traits_finalizeILj6144E6__halfS2_S2_fjLj1024ELj4ENS_18Kernel_traits_baseILj6144ES2_S2_S2_fjLj1024EEEEEEEvNS_9BwdParamsE --------------------------
	.section	.text._ZN10layer_norm22ln_bwd_finalize_kernelINS_22Kernel_traits_finalizeILj6144E6__halfS2_S2_fjLj1024ELj4ENS_18Kernel_traits_baseILj6144ES2_S2_S2_fjLj1024EEEEEEEvNS_9BwdParamsE,"ax",@progbits
	.align	128
        .global         _ZN10layer_norm22ln_bwd_finalize_kernelINS_22Kernel_traits_finalizeILj6144E6__halfS2_S2_fjLj1024ELj4ENS_18Kernel_traits_baseILj6144ES2_S2_S2_fjLj1024EEEEEEEvNS_9BwdParamsE
        .type           _ZN10layer_norm22ln_bwd_finalize_kernelINS_22Kernel_traits_finalizeILj6144E6__halfS2_S2_fjLj1024ELj4ENS_18Kernel_traits_baseILj6144ES2_S2_S2_fjLj1024EEEEEEEvNS_9BwdParamsE,@function
        .size           _ZN10layer_norm22ln_bwd_finalize_kernelINS_22Kernel_traits_finalizeILj6144E6__halfS2_S2_fjLj1024ELj4ENS_18Kernel_traits_baseILj6144ES2_S2_S2_fjLj1024EEEEEEEvNS_9BwdParamsE,(.L_x_3143 - _ZN10layer_norm22ln_bwd_finalize_kernelINS_22Kernel_traits_finalizeILj6144E6__halfS2_S2_fjLj1024ELj4ENS_18Kernel_traits_baseILj6144ES2_S2_S2_fjLj1024EEEEEEEvNS_9BwdParamsE)
        .other          _ZN10layer_norm22ln_bwd_finalize_kernelINS_22Kernel_traits_finalizeILj6144E6__halfS2_S2_fjLj1024ELj4ENS_18Kernel_traits_baseILj6144ES2_S2_S2_fjLj1024EEEEEEEvNS_9BwdParamsE,@"STO_CUDA_ENTRY STV_DEFAULT"
_ZN10layer_norm22ln_bwd_finalize_kernelINS_22Kernel_traits_finalizeILj6144E6__halfS2_S2_fjLj1024ELj4ENS_18Kernel_traits_baseILj6144ES2_S2_S2_fjLj1024EEEEEEEvNS_9BwdParamsE:
.text._ZN10layer_norm22ln_bwd_finalize_kernelINS_22Kernel_traits_finalizeILj6144E6__halfS2_S2_fjLj1024ELj4ENS_18Kernel_traits_baseILj6144ES2_S2_S2_fjLj1024EEEEEEEvNS_9BwdParamsE:
        /* <DEDUP_REMOVED lines=37> */
.L_x_1958:
        /* <DEDUP_REMOVED lines=118> */
.L_x_1957:
[----:B------:R-:W-:Y:S05]  /*09b0*/  BSYNC.RECONVERGENT B1 ;  /* 0x0000000000017941 */ /* 0x000fea0003800200 */
.L_x_1956:
        /* <DEDUP_REMOVED lines=65> */
.L_x_1960:
[----:B------:R-:W-:Y:S05]  /*0dd0*/  BSYNC.RECONVERGENT B1 ;  /* 0x0000000000017941 */ /* 0x000fea0003800200 */
.L_x_1959:
        /* <DEDUP_REMOVED lines=37> */
.L_x_1962:
[----:B------:R-:W-:Y:S05]  /*1030*/  BSYNC.RECONVERGENT B1 ;  /* 0x0000000000017941 */ /* 0x000fea0003800200 */
.L_x_1961:
[----:B------:R-:W-:Y:S05]  /*1040*/  @!P1 BRA `(.L_x_1955) ;  /* 0x00000000003c9947 */ /* 0x000fea0003800000 */
[----:B------:R-:W0:Y:S01]  /*1050*/  LDC.64 R6, c[0x0][0x3e0] ;  /* 0x0000f800ff067b82 */ /* 0x000e220000000a00 */
[----:B------:R-:W-:Y:S01]  /*1060*/  IMAD R2, R15, 0x1800, R11 ;  /* 0x000018000f027824 */ /* 0x000fe200078e020b */
[----:B------:R-:W-:-:S04]  /*1070*/  IADD3 R24, PT, PT, -R24, RZ, RZ ;  /* 0x000000ff18187210 */ /* 0x000fc80007ffe1ff */
[----:B------:R-:W-:Y:S02]  /*1080*/  IADD3 R11, PT, PT, R13, R2, RZ ;  /* 0x000000020d0b7210 */ /* 0x000fe40007ffe0ff */
[----:B------:R-:W1:Y:S05]  /*1090*/  LDC.64 R8, c[0x0][0x3e8] ;  /* 0x0000fa00ff087b82 */ /* 0x000e6a0000000a00 */
.L_x_1963:
        /* <DEDUP_REMOVED lines=10> */
.L_x_1955:
[----:B------:R-:W-:Y:S05]  /*1140*/  BSYNC.RECONVERGENT B0 ;  /* 0x0000000000007941 */ /* 0x000fea0003800200 */
.L_x_1954:
        /* <DEDUP_REMOVED lines=55> */
.L_x_1964:
        /* <DEDUP_REMOVED lines=12> */
.L_x_3143:


//--------------------- .text._ZN10layer_norm13ln_bwd_kernelINS_13Kernel_traitsI6__halfS2_S2_fjLj6144ELj1ELj1ELj8ELj16ENS_18Kernel_traits_baseILj6144ES2_S2_S2_fjLj256EEEEEEEvNS_9BwdParamsE --------------------------
	.section	.text._ZN10layer_norm13ln_bwd_kernelINS_13Kernel_traitsI6__halfS2_S2_fjLj6144ELj1ELj1ELj8ELj16ENS_18Kernel_traits_baseILj6144ES2_S2_S2_fjLj256EEEEEEEvNS_9BwdParamsE,"ax",@progbits
	.align	128
        .global         _ZN10layer_norm13ln_bwd_kernelINS_13Kernel_traitsI6__halfS2_S2_fjLj6144ELj1ELj1ELj8ELj16ENS_18Kernel_traits_baseILj6144ES2_S2_S2_fjLj256EEEEEEEvNS_9BwdParamsE
        .type           _ZN10layer_norm13ln_bwd_kernelINS_13Kernel_traitsI6__halfS2_S2_fjLj6144ELj1ELj1ELj8ELj16ENS_18Kernel_traits_baseILj6144ES2_S2_S2_fjLj256EEEEEEEvNS_9BwdParamsE,@function
        .size           _ZN10layer_norm13ln_bwd_kernelINS_13Kernel_traitsI6__halfS2_S2_fjLj6144ELj1ELj1ELj8ELj16ENS_18Kernel_traits_baseILj6144ES2_S2_S2_fjLj256EEEEEEEvNS_9BwdParamsE,(.L_x_3144 - _ZN10layer_norm13ln_bwd_kernelINS_13Kernel_traitsI6__halfS2_S2_fjLj6144ELj1ELj1ELj8ELj16ENS_18Kernel_traits_baseILj6144ES2_S2_S2_fjLj256EEEEEEEvNS_9BwdParamsE)
        .other          _ZN10layer_norm13ln_bwd_kernelINS_13Kernel_traitsI6__halfS2_S2_fjLj6144ELj1ELj1ELj8ELj16ENS_18Kernel_traits_baseILj6144ES2_S2_S2_fjLj256EEEEEEEvNS_9BwdParamsE,@"STO_CUDA_ENTRY STV_DEFAULT"
_ZN10layer_norm13ln_bwd_kernelINS_13Kernel_traitsI6__halfS2_S2_fjLj6144ELj1ELj1ELj8ELj16ENS_18Kernel_traits_baseILj6144ES2_S2_S2_fjLj256EEEEEEEvNS_9BwdParamsE:
.text._ZN10layer_norm13ln_bwd_kernelINS_13Kernel_traitsI6__halfS2_S2_fjLj6144ELj1ELj1ELj8ELj16ENS_18Kernel_traits_baseILj6144ES2_S2_S2_fjLj256EEEEEEEvNS_9BwdParamsE:
        /* <DEDUP_REMOVED lines=75> */
[----:B0-----:R-:W-:Y:S01]  /*04b0*/  ULEA UR4, UR5, UR4, 0x18 ;  /* 0x0000000405047291 */ /* 0x001fe2000f8ec0ff */
[----:B------:R-:W-:-:S02]  /*04c0*/  CS2R R78, SRZ ;  /* 0x00000000004e7805 */ /* 0x000fc4000001ff00 */
[----:B------:R-:W-:Y:S02]  /*04d0*/  CS2R R80, SRZ ;  /* 0x0000000000507805 */ /* 0x000fe4000001ff00 */
[----:B------:R-:W-:Y:S02]  /*04e0*/  CS2R R82, SRZ ;  /* 0x0000000000527805 */ /* 0x000fe4000001ff00 */
[----:B------:R-:W-:-:S07]  /*04f0*/  MOV R151, UR4 ;  /* 0x0000000400977c02 */ /* 0x000fce0008000f00 */
.L_x_1970:
[----:B0-----:R-:W0:Y:S01]  /*0500*/  @!P0 LDC.64 R48, c[0x0][0x390] ;  /* 0x0000e400ff308b82 */ /* 0x001e220000000a00 */
[----:B------:R-:W-:-:S05]  /*0510*/  IMAD R3, R2, 0x300, RZ ;  /* 0x0000030002037824 */ /* 0x000fca00078e02ff */
[----:B------:R-:W-:Y:S02]  /*0520*/  @!P0 LOP3.LUT R102, R3, R44, RZ, 0xfc, !PT ;  /* 0x0000002c03668212 */ /* 0x000fe400078efcff */
[----:B------:R-:W1:Y:S02]  /*0530*/  LDC.64 R108, c[0x0][0x3d8] ;  /* 0x0000f600ff6c7b82 */ /* 0x000e640000000a00 */
[C---:B------:R-:W-:Y:S02]  /*0540*/  @!P0 IADD3 R101, PT, PT, R102.reuse, 0x100, RZ ;  /* 0x0000010066658810 */ /* 0x040fe40007ffe0ff */
[----:B------:R-:W-:-:S04]  /*0550*/  @!P0 IADD3 R100, PT, PT, R102, 0x200, RZ ;  /* 0x0000020066648810 */ /* 0x000fc80007ffe0ff */
[----:B------:R-:W2:Y:S01]  /*0560*/  LDC.64 R106, c[0x0][0x3a8] ;  /* 0x0000ea00ff6a7b82 */ /* 0x000ea20000000a00 */
[C-C-:B0-----:R-:W-:Y:S01]  /*0570*/  @!P0 IMAD.WIDE.U32 R40, R102.reuse, 0x10, R48.reuse ;  /* 0x0000001066288825 */ /* 0x141fe200078e0030 */
[----:B------:R-:W0:Y:S06]  /*0580*/  @P0 S2R R0, SR_TID.X ;  /* 0x0000000000000919 */ /* 0x000e2c0000002100 */
[----:B------:R-:W3:Y:S01]  /*0590*/  @!P0 LDC.64 R104, c[0x0][0x3a0] ;  /* 0x0000e800ff688b82 */ /* 0x000ee20000000a00 */
[----:B------:R-:W-:Y:S01]  /*05a0*/  @!P0 IMAD.WIDE.U32 R44, R101, 0x10, R48 ;  /* 0x00000010652c8825 */ /* 0x000fe200078e0030 */
[----:B-----5:R-:W5:Y:S03]  /*05b0*/  @!P0 LDG.E.128 R40, desc[UR6][R40.64] ;  /* 0x0000000628288981 */ /* 0x020f66000c1e1d00 */
[----:B-1----:R-:W-:-:S02]  /*05c0*/  @!P0 IMAD.WIDE.U32 R28, R102, 0x10, R108 ;  /* 0x00000010661c8825 */ /* 0x002fc400078e006c */
[----:B------:R-:W5:Y:S01]  /*05d0*/  @!P0 LDG.E.128 R44, desc[UR6][R44.64] ;  /* 0x000000062c2c8981 */ /* 0x000f62000c1e1d00 */
[----:B------:R-:W1:Y:S01]  /*05e0*/  @P0 LDC.64 R112, c[0x0][0x398] ;  /* 0x0000e600ff700b82 */ /* 0x000e620000000a00 */
[--C-:B------:R-:W-:Y:S02]  /*05f0*/  @!P0 IMAD.WIDE.U32 R32, R101, 0x10, R108.reuse ;  /* 0x0000001065208825 */ /* 0x100fe400078e006c */
[----:B------:R-:W5:Y:S02]  /*0600*/  @!P0 LDG.E.128 R28, desc[UR6][R28.64] ;  /* 0x000000061c1c8981 */ /* 0x000f64000c1e1d00 */
[C---:B------:R-:W-:Y:S02]  /*0610*/  @!P0 IMAD.WIDE.U32 R36, R100.reuse, 0x10, R108 ;  /* 0x0000001064248825 */ /* 0x040fe400078e006c */
[----:B------:R-:W5:Y:S02]  /*0620*/  @!P0 LDG.E.128 R32, desc[UR6][R32.64] ;  /* 0x0000000620208981 */ /* 0x000f64000c1e1d00 */
[----:B------:R-:W-:-:S02]  /*0630*/  @!P0 IMAD.WIDE.U32 R48, R100, 0x10, R48 ;  /* 0x0000001064308825 */ /* 0x000fc400078e0030 */
[----:B------:R-:W5:Y:S04]  /*0640*/  @!P0 LDG.E.128 R36, desc[UR6][R36.64] ;  /* 0x0000000624248981 */ /* 0x000f68000c1e1d00 */
[----:B------:R-:W5:Y:S01]  /*0650*/  @!P0 LDG.E.128 R48, desc[UR6][R48.64] ;  /* 0x0000000630308981 */ /* 0x000f62000c1e1d00 */
[----:B--2---:R-:W-:-:S05]  /*0660*/  IMAD.WIDE R106, R2, 0x4, R106 ;  /* 0x00000004026a7825 */ /* 0x004fca00078e026a */
[----:B------:R-:W5:Y:S01]  /*0670*/  LDG.E R103, desc[UR6][R106.64] ;  /* 0x000000066a677981 */ /* 0x000f62000c1e1900 */
[----:B0-----:R-:W-:Y:S01]  /*0680*/  @P0 LOP3.LUT R102, R3, R0, RZ, 0xfc, !PT ;  /* 0x0000000003660212 */ /* 0x001fe200078efcff */
[----:B------:R-:W-:Y:S02]  /*0690*/  HFMA2 R0, -RZ, RZ, 0, 0 ;  /* 0x00000000ff007431 */ /* 0x000fe400000001ff */
[----:B---3--:R-:W-:-:S05]  /*06a0*/  @!P0 IMAD.WIDE R104, R2, 0x4, R104 ;  /* 0x0000000402688825 */ /* 0x008fca00078e0268 */
[----:B------:R0:W5:Y:S02]  /*06b0*/  @!P0 LDG.E R0, desc[UR6][R104.64] ;  /* 0x0000000668008981 */ /* 0x000164000c1e1900 */
[----:B0-----:R-:W0:Y:S01]  /*06c0*/  LDC.64 R104, c[0x0][0x398] ;  /* 0x0000e600ff687b82 */ /* 0x001e220000000a00 */
[C---:B------:R-:W-:Y:S02]  /*06d0*/  @P0 IADD3 R101, PT, PT, R102.reuse, 0x100, RZ ;  /* 0x0000010066650810 */ /* 0x040fe40007ffe0ff */
[C---:B------:R-:W-:Y:S01]  /*06e0*/  @P0 IADD3 R100, PT, PT, R102.reuse, 0x200, RZ ;  /* 0x0000020066640810 */ /* 0x040fe20007ffe0ff */
[----:B------:R-:W-:-:S04]  /*06f0*/  @P0 IMAD.WIDE.U32 R114, R102, 0x10, R108 ;  /* 0x0000001066720825 */ /* 0x000fc800078e006c */
[----:B------:R-:W-:-:S04]  /*0700*/  @P0 IMAD.WIDE.U32 R116, R101, 0x10, R108 ;  /* 0x0000001065740825 */ /* 0x000fc800078e006c */
[----:B------:R-:W-:-:S04]  /*0710*/  @P0 IMAD.WIDE.U32 R118, R100, 0x10, R108 ;  /* 0x0000001064760825 */ /* 0x000fc800078e006c */
[----:B-1----:R-:W-:-:S04]  /*0720*/  @P0 IMAD.WIDE.U32 R108, R102, 0x10, R112 ;  /* 0x00000010666c0825 */ /* 0x002fc800078e0070 */
[----:B------:R-:W-:-:S04]  /*0730*/  @P0 IMAD.WIDE.U32 R110, R101, 0x10, R112 ;  /* 0x00000010656e0825 */ /* 0x000fc800078e0070 */
[----:B------:R-:W-:Y:S01]  /*0740*/  @P0 IMAD.WIDE.U32 R112, R100, 0x10, R112 ;  /* 0x0000001064700825 */ /* 0x000fe200078e0070 */
[----:B------:R1:W5:Y:S04]  /*0750*/  @P0 LDG.E.128 R40, desc[UR6][R108.64] ;  /* 0x000000066c280981 */ /* 0x000368000c1e1d00 */
[----:B------:R1:W5:Y:S04]  /*0760*/  @P0 LDG.E.128 R44, desc[UR6][R110.64] ;  /* 0x000000066e2c0981 */ /* 0x000368000c1e1d00 */
[----:B------:R1:W5:Y:S04]  /*0770*/  @P0 LDG.E.128 R28, desc[UR6][R114.64] ;  /* 0x00000006721c0981 */ /* 0x000368000c1e1d00 */
[----:B------:R1:W5:Y:S04]  /*0780*/  @P0 LDG.E.128 R32, desc[UR6][R116.64] ;  /* 0x0000000674200981 */ /* 0x000368000c1e1d00 */
[----:B------:R1:W5:Y:S04]  /*0790*/  @P0 LDG.E.128 R36, desc[UR6][R118.64] ;  /* 0x0000000676240981 */ /* 0x000368000c1e1d00 */
[----:B------:R1:W5:Y:S01]  /*07a0*/  @P0 LDG.E.128 R48, desc[UR6][R112.64] ;  /* 0x0000000670300981 */ /* 0x000362000c1e1d00 */
[----:B0-----:R-:W-:-:S04]  /*07b0*/  ISETP.NE.U32.AND P0, PT, R104, RZ, PT ;  /* 0x000000ff6800720c */ /* 0x001fc80003f05070 */
[----:B------:R-:W-:-:S13]  /*07c0*/  ISETP.NE.AND.EX P0, PT, R105, RZ, PT, P0 ;  /* 0x000000ff6900720c */ /* 0x000fda0003f05300 */
[----:B-1----:R-:W-:Y:S05]  /*07d0*/  @P0 BRA `(.L_x_1966) ;  /* 0x0000000c00640947 */ /* 0x002fea0003800000 */
        /* <DEDUP_REMOVED lines=48> */
[----:B------:R-:W-:Y:S02]  /*0ae0*/  HADD2.F32 R3, -RZ, R24.H0_H0 ;  /* 0x20000018ff037230 */ /* 0x000fe40000004100 */
[----:B------:R-:W-:Y:S01]  /*0af0*/  FADD.FTZ R176, R149, -R0 ;  /* 0x8000000095b07221 */ /* 0x000fe20000010000 */
[--C-:B------:R-:W-:Y:S02]  /*0b00*/  HADD2.F32 R45, -RZ, R33.reuse.H0_H0 ;  /* 0x20000021ff2d7230 */ /* 0x100fe40000004100 */
[----:B------:R-:W-:Y:S01]  /*0b10*/  FMUL.FTZ R143, R103, R162 ;  /* 0x000000a2678f7220 */ /* 0x000fe20000410000 */
[----:B------:R-:W-:Y:S02]  /*0b20*/  HADD2.F32 R46, -RZ, R33.H1_H1 ;  /* 0x30000021ff2e7230 */ /* 0x000fe40000004100 */
[----:B------:R-:W-:Y:S01]  /*0b30*/  FMUL.FTZ R0, R3, R40 ;  /* 0x0000002803007220 */ /* 0x000fe20000410000 */
[----:B------:R-:W-:-:S02]  /*0b40*/  HADD2.F32 R33, -RZ, R34.H0_H0 ;  /* 0x20000022ff217230 */ /* 0x000fc40000004100 */
[C---:B------:R-:W-:Y:S01]  /*0b50*/  FMUL.FTZ R3, R103.reuse, R116 ;  /* 0x0000007467037220 */ /* 0x040fe20000410000 */
[----:B------:R-:W-:Y:S02]  /*0b60*/  HADD2.F32 R47, -RZ, R35.H0_H0 ;  /* 0x20000023ff2f7230 */ /* 0x000fe40000004100 */
[C---:B------:R-:W-:Y:S01]  /*0b70*/  FMUL.FTZ R116, R103.reuse, R118 ;  /* 0x0000007667747220 */ /* 0x040fe20000410000 */
[--C-:B------:R-:W-:Y:S02]  /*0b80*/  HADD2.F32 R51, -RZ, R39.reuse.H0_H0 ;  /* 0x20000027ff337230 */ /* 0x100fe40000004100 */
[C---:B------:R-:W-:Y:S01]  /*0b90*/  FMUL.FTZ R118, R103.reuse, R126 ;  /* 0x0000007e67767220 */ /* 0x040fe20000410000 */
[----:B------:R-:W-:Y:S02]  /*0ba0*/  HADD2.F32 R104, -RZ, R39.H1_H1 ;  /* 0x30000027ff687230 */ /* 0x000fe40000004100 */
[----:B------:R-:W-:Y:S01]  /*0bb0*/  FMUL.FTZ R126, R103, R140 ;  /* 0x0000008c677e7220 */ /* 0x000fe20000410000 */
[----:B------:R-:W-:-:S02]  /*0bc0*/  HADD2.F32 R120, -RZ, R22.H0_H0 ;  /* 0x20000016ff787230 */ /* 0x000fc40000004100 */
[----:B------:R-:W-:Y:S01]  /*0bd0*/  FMUL.FTZ R147, R103, R170 ;  /* 0x000000aa67937220 */ /* 0x000fe20000410000 */
[----:B------:R-:W-:Y:S02]  /*0be0*/  HADD2.F32 R122, -RZ, R23.H0_H0 ;  /* 0x20000017ff7a7230 */ /* 0x000fe40000004100 */
[----:B------:R-:W-:Y:S02]  /*0bf0*/  HADD2.F32 R28, -RZ, R28.H1_H1 ;  /* 0x3000001cff1c7230 */ /* 0x000fe40000004100 */
[----:B------:R-:W-:Y:S01]  /*0c00*/  FMUL.FTZ R117, R120, R33 ;  /* 0x0000002178757220 */ /* 0x000fe20000410000 */
[----:B------:R-:W-:Y:S02]  /*0c10*/  HADD2.F32 R34, -RZ, R34.H1_H1 ;  /* 0x30000022ff227230 */ /* 0x000fe40000004100 */
[----:B------:R-:W-:Y:S01]  /*0c20*/  FMUL.FTZ R121, R122, R47 ;  /* 0x0000002f7a797220 */ /* 0x000fe20000410000 */
[----:B------:R-:W-:Y:S02]  /*0c30*/  HADD2.F32 R105, -RZ, R24.H1_H1 ;  /* 0x30000018ff697230 */ /* 0x000fe40000004100 */
[----:B------:R-:W-:Y:S01]  /*0c40*/  FADD.FTZ R122, RZ, R0 ;  /* 0x00000000ff7a7221 */ /* 0x000fe20000010000 */
[----:B------:R-:W-:-:S02]  /*0c50*/  HADD2.F32 R39, -RZ, R22.H1_H1 ;  /* 0x30000016ff277230 */ /* 0x000fc40000004100 */
[-C--:B------:R-:W-:Y:S01]  /*0c60*/  FMUL.FTZ R155, R116, R28.reuse ;  /* 0x0000001c749b7220 */ /* 0x080fe20000410000 */
[----:B------:R-:W-:Y:S02]  /*0c70*/  HADD2.F32 R49, -RZ, R37.H0_H0 ;  /* 0x20000025ff317230 */ /* 0x000fe40000004100 */
[----:B------:R-:W-:Y:S01]  /*0c80*/  FMUL.FTZ R105, R105, R28 ;  /* 0x0000001c69697220 */ /* 0x000fe20000410000 */
[----:B------:R-:W-:Y:S02]  /*0c90*/  HADD2.F32 R132, -RZ, R17.H0_H0 ;  /* 0x20000011ff847230 */ /* 0x000fe40000004100 */
[----:B------:R-:W-:Y:S01]  /*0ca0*/  FMUL.FTZ R120, R39, R34 ;  /* 0x0000002227787220 */ /* 0x000fe20000410000 */
[----:B------:R-:W-:Y:S02]  /*0cb0*/  HADD2.F32 R50, -RZ, R37.H1_H1 ;  /* 0x30000025ff327230 */ /* 0x000fe40000004100 */
[----:B------:R-:W-:Y:S01]  /*0cc0*/  FFMA.FTZ R39, R3, R0, RZ ;  /* 0x0000000003277223 */ /* 0x000fe200000100ff */
[----:B------:R-:W-:-:S02]  /*0cd0*/  HADD2.F32 R127, -RZ, R17.H1_H1 ;  /* 0x30000011ff7f7230 */ /* 0x000fc40000004100 */
[----:B------:R-:W-:Y:S01]  /*0ce0*/  FMUL.FTZ R129, R132, R49 ;  /* 0x0000003184817220 */ /* 0x000fe20000410000 */
[----:B------:R-:W-:Y:S02]  /*0cf0*/  HADD2.F32 R41, -RZ, R29.H0_H0 ;  /* 0x2000001dff297230 */ /* 0x000fe40000004100 */
[----:B------:R-:W-:Y:S01]  /*0d00*/  FFMA.FTZ R39, R116, R105, R39 ;  /* 0x0000006974277223 */ /* 0x000fe20000010027 */
[----:B------:R-:W-:Y:S02]  /*0d10*/  HADD2.F32 R106, -RZ, R25.H0_H0 ;  /* 0x20000019ff6a7230 */ /* 0x000fe40000004100 */
[----:B------:R-:W-:Y:S01]  /*0d20*/  FMUL.FTZ R132, R127, R50 ;  /* 0x000000327f847220 */ /* 0x000fe20000410000 */
[----:B------:R-:W-:Y:S02]  /*0d30*/  HADD2.F32 R48, -RZ, R35.H1_H1 ;  /* 0x30000023ff307230 */ /* 0x000fe40000004100 */
[----:B------:R-:W-:Y:S01]  /*0d40*/  FADD.FTZ R127, R122, R105 ;  /* 0x000000697a7f7221 */ /* 0x000fe20000010000 */
[----:B------:R-:W-:-:S02]  /*0d50*/  HADD2.F32 R119, -RZ, R23.H1_H1 ;  /* 0x30000017ff777230 */ /* 0x000fc40000004100 */
[----:B------:R-:W-:Y:S01]  /*0d60*/  FMUL.FTZ R106, R106, R41 ;  /* 0x000000296a6a7220 */ /* 0x000fe20000410000 */
[----:B------:R-:W-:Y:S02]  /*0d70*/  HADD2.F32 R42, -RZ, R29.H1_H1 ;  /* 0x3000001dff2a7230 */ /* 0x000fe40000004100 */
[----:B------:R-:W-:Y:S01]  /*0d80*/  FMUL.FTZ R122, R103, R134 ;  /* 0x00000086677a7220 */ /* 0x000fe20000410000 */
[----:B------:R-:W-:Y:S02]  /*0d90*/  HADD2.F32 R107, -RZ, R25.H1_H1 ;  /* 0x30000019ff6b7230 */ /* 0x000fe40000004100 */
[----:B------:R-:W-:Y:S01]  /*0da0*/  FMUL.FTZ R124, R119, R48 ;  /* 0x00000030777c7220 */ /* 0x000fe20000410000 */
        /* <DEDUP_REMOVED lines=10> */
[----:B------:R-:W-:Y:S02]  /*0e50*/  HADD2.F32 R30, -RZ, R30.H1_H1 ;  /* 0x3000001eff1e7230 */ /* 0x000fe40000004100 */
[----:B------:R-:W-:Y:S01]  /*0e60*/  FFMA.FTZ R139, R119, R107, R134 ;  /* 0x0000006b778b7223 */ /* 0x000fe20000010086 */
[----:B------:R-:W-:-:S02]  /*0e70*/  HADD2.F32 R36, -RZ, R36.H1_H1 ;  /* 0x30000024ff247230 */ /* 0x000fc40000004100 */
[----:B------:R-:W-:Y:S01]  /*0e80*/  FMUL.FTZ R125, R128, R35 ;  /* 0x00000023807d7220 */ /* 0x000fe20000410000 */
[----:B------:R-:W-:Y:S02]  /*0e90*/  HADD2.F32 R109, -RZ, R26.H1_H1 ;  /* 0x3000001aff6d7230 */ /* 0x000fe40000004100 */
[----:B------:R-:W-:Y:S01]  /*0ea0*/  FMUL.FTZ R127, R103, R142 ;  /* 0x0000008e677f7220 */ /* 0x000fe20000410000 */
[----:B------:R-:W-:Y:S02]  /*0eb0*/  HADD2.F32 R123, -RZ, R16.H1_H1 ;  /* 0x30000010ff7b7230 */ /* 0x000fe40000004100 */
[----:B------:R-:W-:Y:S01]  /*0ec0*/  FADD.FTZ R140, R39, R108 ;  /* 0x0000006c278c7221 */ /* 0x000fe20000010000 */
[----:B------:R-:W-:Y:S02]  /*0ed0*/  HADD2.F32 R43, -RZ, R31.H0_H0 ;  /* 0x2000001fff2b7230 */ /* 0x000fe40000004100 */
[----:B------:R-:W-:Y:S01]  /*0ee0*/  FMUL.FTZ R109, R109, R30 ;  /* 0x0000001e6d6d7220 */ /* 0x000fe20000410000 */
[----:B------:R-:W-:-:S02]  /*0ef0*/  HADD2.F32 R110, -RZ, R27.H0_H0 ;  /* 0x2000001bff6e7230 */ /* 0x000fc40000004100 */
[----:B------:R-:W-:Y:S01]  /*0f00*/  FMUL.FTZ R128, R123, R36 ;  /* 0x000000247b807220 */ /* 0x000fe20000410000 */
        /* <DEDUP_REMOVED lines=8> */
[----:B------:R-:W-:Y:S02]  /*0f90*/  HADD2.F32 R111, -RZ, R27.H1_H1 ;  /* 0x3000001bff6f7230 */ /* 0x000fe40000004100 */
[----:B------:R-:W-:Y:S01]  /*0fa0*/  FFMA.FTZ R141, R123, R109, R142 ;  /* 0x0000006d7b8d7223 */ /* 0x000fe2000001008e */
[----:B------:R-:W-:Y:S01]  /*0fb0*/  FMUL.FTZ R133, R138, R37 ;  /* 0x000000258a857220 */ /* 0x000fe20000410000 */
[----:B------:R-:W-:Y:S02]  /*0fc0*/  HADD2.F32 R31, -RZ, R32.H0_H0 ;  /* 0x20000020ff1f7230 */ /* 0x000fe40000004100 */
[----:B------:R-:W-:Y:S01]  /*0fd0*/  FMUL.FTZ R138, R131, R104 ;  /* 0x00000068838a7220 */ /* 0x000fe20000410000 */
[----:B------:R-:W-:Y:S02]  /*0fe0*/  HADD2.F32 R112, -RZ, R20.H0_H0 ;  /* 0x20000014ff707230 */ /* 0x000fe40000004100 */
[----:B------:R-:W-:Y:S01]  /*0ff0*/  FMUL.FTZ R130, R103, R144 ;  /* 0x0000009067827220 */ /* 0x000fe20000410000 */
[----:B------:R-:W-:Y:S01]  /*1000*/  FMUL.FTZ R111, R111, R44 ;  /* 0x0000002c6f6f7220 */ /* 0x000fe20000410000 */
[----:B------:R-:W-:Y:S01]  /*1010*/  FMUL.FTZ R131, R103, R146 ;  /* 0x0000009267837220 */ /* 0x000fe20000410000 */
[----:B------:R-:W-:Y:S01]  /*1020*/  FADD.FTZ R144, R39, R110 ;  /* 0x0000006e27907221 */ /* 0x000fe20000010000 */
[----:B------:R-:W-:Y:S01]  /*1030*/  FFMA.FTZ R146, R126, R110, R141 ;  /* 0x0000006e7e927223 */ /* 0x000fe2000001008d */
[----:B------:R-:W-:-:S02]  /*1040*/  HADD2.F32 R32, -RZ, R32.H1_H1 ;  /* 0x30000020ff207230 */ /* 0x000fc40000004100 */
[----:B------:R-:W-:Y:S01]  /*1050*/  FMUL.FTZ R112, R112, R31 ;  /* 0x0000001f70707220 */ /* 0x000fe20000410000 */
[----:B------:R-:W-:Y:S02]  /*1060*/  HADD2.F32 R113, -RZ, R20.H1_H1 ;  /* 0x30000014ff717230 */ /* 0x000fe40000004100 */
[----:B------:R-:W-:Y:S01]  /*1070*/  FADD.FTZ R39, R144, R111 ;  /* 0x0000006f90277221 */ /* 0x000fe20000010000 */
[----:B------:R-:W-:Y:S01]  /*1080*/  FFMA.FTZ R145, R127, R111, R146 ;  /* 0x0000006f7f917223 */ /* 0x000fe20000010092 */
[--C-:B------:R-:W-:Y:S02]  /*1090*/  HADD2.F32 R114, -RZ, R21.reuse.H0_H0 ;  /* 0x20000015ff727230 */ /* 0x100fe40000004100 */
        /* <DEDUP_REMOVED lines=77> */
.L_x_1966:
[----:B------:R-:W-:Y:S02]  /*1570*/  HADD2.F32 R105, -RZ, R24.H1_H1 ;  /* 0x30000018ff697230 */ /* 0x000fe40000004100 */
[----:B-----5:R-:W-:Y:S02]  /*1580*/  HADD2.F32 R116, -RZ, R40.H1_H1 ;  /* 0x30000028ff747230 */ /* 0x020fe40000004100 */
[----:B------:R-:W-:Y:S01]  /*1590*/  HADD2.F32 R3, -RZ, R12.H1_H1 ;  /* 0x3000000cff037230 */ /* 0x000fe20000004100 */
[----:B------:R-:W0:Y:S01]  /*15a0*/  MUFU.RCP R155, R105 ;  /* 0x00000069009b7308 */ /* 0x000e220000001000 */
[----:B------:R-:W-:Y:S02]  /*15b0*/  HADD2.F32 R107, -RZ, R25.H1_H1 ;  /* 0x30000019ff6b7230 */ /* 0x000fe40000004100 */
[----:B------:R-:W-:Y:S02]  /*15c0*/  HADD2.F32 R123, -RZ, R40.H0_H0 ;  /* 0x20000028ff7b7230 */ /* 0x000fe40000004100 */
[----:B------:R-:W-:Y:S01]  /*15d0*/  FADD.FTZ R116, R116, -R3 ;  /* 0x8000000374747221 */ /* 0x000fe20000010000 */
[----:B------:R-:W-:-:S02]  /*15e0*/  HADD2.F32 R0, -RZ, R12.H0_H0 ;  /* 0x2000000cff007230 */ /* 0x000fc40000004100 */
[----:B------:R-:W-:Y:S01]  /*15f0*/  HADD2.F32 R122, -RZ, R41.H1_H1 ;  /* 0x30000029ff7a7230 */ /* 0x000fe20000004100 */
[----:B------:R-:W1:Y:S01]  /*1600*/  MUFU.RCP R152, R107 ;  /* 0x0000006b00987308 */ /* 0x000e620000001000 */
[----:B------:R-:W-:Y:S02]  /*1610*/  HADD2.F32 R119, -RZ, R13.H1_H1 ;  /* 0x3000000dff777230 */ /* 0x000fe40000004100 */
[----:B------:R-:W-:Y:S01]  /*1620*/  FADD.FTZ R0, R123, -R0 ;  /* 0x800000007b007221 */ /* 0x000fe20000010000 */
[----:B------:R-:W-:Y:S02]  /*1630*/  HADD2.F32 R125, -RZ, R41.H0_H0 ;  /* 0x20000029ff7d7230 */ /* 0x000fe40000004100 */
[----:B------:R-:W-:Y:S02]  /*1640*/  HADD2.F32 R130, -RZ, R42.H0_H0 ;  /* 0x2000002aff827230 */ /* 0x000fe40000004100 */
[----:B------:R-:W-:Y:S01]  /*1650*/  FADD.FTZ R119, R122, -R119 ;  /* 0x800000777a777221 */ /* 0x000fe20000010000 */
[----:B------:R-:W-:-:S02]  /*1660*/  HADD2.F32 R118, -RZ, R13.H0_H0 ;  /* 0x2000000dff767230 */ /* 0x000fc40000004100 */
[----:B------:R-:W-:Y:S02]  /*1670*/  HADD2.F32 R3, -RZ, R14.H0_H0 ;  /* 0x2000000eff037230 */ /* 0x000fe40000004100 */
[----:B0-----:R-:W-:Y:S01]  /*1680*/  FMUL.FTZ R116, R116, R155 ;  /* 0x0000009b74747220 */ /* 0x001fe20000410000 */
[----:B------:R-:W-:Y:S02]  /*1690*/  HADD2.F32 R132, -RZ, R42.H1_H1 ;  /* 0x3000002aff847230 */ /* 0x000fe40000004100 */
[----:B------:R-:W-:Y:S01]  /*16a0*/  FADD.FTZ R118, R125, -R118 ;  /* 0x800000767d767221 */ /* 0x000fe20000010000 */
[----:B------:R-:W-:Y:S02]  /*16b0*/  HADD2.F32 R123, -RZ, R14.H1_H1 ;  /* 0x3000000eff7b7230 */ /* 0x000fe40000004100 */
[----:B------:R-:W-:Y:S01]  /*16c0*/  FADD.FTZ R122, R130, -R3 ;  /* 0x80000003827a7221 */ /* 0x000fe20000010000 */
[----:B------:R-:W-:Y:S02]  /*16d0*/  HADD2.F32 R134, -RZ, R43.H0_H0 ;  /* 0x2000002bff867230 */ /* 0x000fe40000004100 */
[----:B------:R-:W-:-:S02]  /*16e0*/  HADD2.F32 R136, -RZ, R44.H0_H0 ;  /* 0x2000002cff887230 */ /* 0x000fc40000004100 */
[----:B------:R-:W-:Y:S01]  /*16f0*/  FADD.FTZ R123, R132, -R123 ;  /* 0x8000007b847b7221 */ /* 0x000fe20000010000 */
[----:B------:R-:W-:Y:S02]  /*1700*/  HADD2.F32 R125, -RZ, R15.H0_H0 ;  /* 0x2000000fff7d7230 */ /* 0x000fe40000004100 */
[----:B-1----:R-:W-:Y:S01]  /*1710*/  FMUL.FTZ R119, R119, R152 ;  /* 0x0000009877777220 */ /* 0x002fe20000410000 */
        /* <DEDUP_REMOVED lines=11> */
[----:B------:R-:W-:Y:S01]  /*17d0*/  HADD2.F32 R3, -RZ, R10.H0_H0 ;  /* 0x2000000aff037230 */ /* 0x000fe20000004100 */
[----:B------:R-:W-:Y:S01]  /*17e0*/  MUFU.RCP R153, R117 ;  /* 0x0000007500997308 */ /* 0x000fe20000001000 */
[----:B------:R-:W-:-:S02]  /*17f0*/  HADD2.F32 R109, -RZ, R26.H1_H1 ;  /* 0x3000001aff6d7230 */ /* 0x000fc40000004100 */
[----:B------:R-:W-:Y:S02]  /*1800*/  HADD2.F32 R142, -RZ, R47.H0_H0 ;  /* 0x2000002fff8e7230 */ /* 0x000fe40000004100 */
[----:B------:R-:W-:Y:S01]  /*1810*/  FADD.FTZ R140, R140, -R3 ;  /* 0x800000038c8c7221 */ /* 0x000fe20000010000 */
[----:B------:R-:W-:Y:S02]  /*1820*/  HADD2.F32 R135, -RZ, R11.H0_H0 ;  /* 0x2000000bff877230 */ /* 0x000fe40000004100 */
[----:B------:R-:W-:Y:S01]  /*1830*/  HADD2.F32 R155, -RZ, R19.H1_H1 ;  /* 0x30000013ff9b7230 */ /* 0x000fe20000004100 */
[----:B------:R-:W0:Y:S01]  /*1840*/  MUFU.RCP R154, R109 ;  /* 0x0000006d009a7308 */ /* 0x000e220000001000 */
[----:B------:R-:W-:Y:S02]  /*1850*/  HADD2.F32 R131, -RZ, R44.H1_H1 ;  /* 0x3000002cff837230 */ /* 0x000fe40000004100 */
[----:B------:R-:W-:Y:S01]  /*1860*/  FADD.FTZ R135, R142, -R135 ;  /* 0x800000878e877221 */ /* 0x000fe20000010000 */
[----:B------:R-:W-:-:S02]  /*1870*/  HADD2.F32 R126, -RZ, R8.H1_H1 ;  /* 0x30000008ff7e7230 */ /* 0x000fc40000004100 */
[----:B------:R-:W-:Y:S02]  /*1880*/  HADD2.F32 R110, -RZ, R27.H0_H0 ;  /* 0x2000001bff6e7230 */ /* 0x000fe40000004100 */
[----:B------:R-:W-:Y:S01]  /*1890*/  HADD2.F32 R144, -RZ, R47.H1_H1 ;  /* 0x3000002fff907230 */ /* 0x000fe20000004100 */
[----:B------:R-:W1:Y:S01]  /*18a0*/  MUFU.RCP R152, R155 ;  /* 0x0000009b00987308 */ /* 0x000e620000001000 */
[----:B------:R-:W-:Y:S02]  /*18b0*/  HADD2.F32 R137, -RZ, R11.H1_H1 ;  /* 0x3000000bff897230 */ /* 0x000fe40000004100 */
[----:B------:R-:W-:Y:S01]  /*18c0*/  FADD.FTZ R131, R131, -R126 ;  /* 0x8000007e83837221 */ /* 0x000fe20000010000 */
[----:B------:R-:W-:Y:S02]  /*18d0*/  HADD2.F32 R106, -RZ, R25.H0_H0 ;  /* 0x20000019ff6a7230 */ /* 0x000fe40000004100 */
[----:B------:R-:W-:Y:S02]  /*18e0*/  HADD2.F32 R146, -RZ, R48.H0_H0 ;  /* 0x20000030ff927230 */ /* 0x000fe40000004100 */
[----:B------:R-:W-:Y:S01]  /*18f0*/  FADD.FTZ R137, R144, -R137 ;  /* 0x8000008990897221 */ /* 0x000fe20000010000 */
[----:B------:R-:W-:Y:S01]  /*1900*/  HADD2.F32 R3, -RZ, R4.H0_H0 ;  /* 0x20000004ff037230 */ /* 0x000fe20000004100 */
[----:B------:R-:W2:Y:S01]  /*1910*/  MUFU.RCP R156, R110 ;  /* 0x0000006e009c7308 */ /* 0x000ea20000001000 */
[----:B------:R-:W-:-:S02]  /*1920*/  HADD2.F32 R145, -RZ, R49.H1_H1 ;  /* 0x30000031ff917230 */ /* 0x000fc40000004100 */
[----:B0-----:R-:W-:Y:S01]  /*1930*/  FMUL.FTZ R123, R123, R154 ;  /* 0x0000009a7b7b7220 */ /* 0x001fe20000410000 */
[----:B------:R-:W-:Y:S02]  /*1940*/  HADD2.F32 R142, -RZ, R5.H1_H1 ;  /* 0x30000005ff8e7230 */ /* 0x000fe40000004100 */
[----:B------:R-:W-:Y:S01]  /*1950*/  FADD.FTZ R144, R146, -R3 ;  /* 0x8000000392907221 */ /* 0x000fe20000010000 */
[----:B------:R-:W-:Y:S02]  /*1960*/  HADD2.F32 R139, -RZ, R46.H1_H1 ;  /* 0x3000002eff8b7230 */ /* 0x000fe40000004100 */
[----:B------:R-:W-:Y:S01]  /*1970*/  HADD2.F32 R126, -RZ, R10.H1_H1 ;  /* 0x3000000aff7e7230 */ /* 0x000fe20000004100 */
[----:B------:R-:W0:Y:S01]  /*1980*/  MUFU.RCP R157, R106 ;  /* 0x0000006a009d7308 */ /* 0x000e220000001000 */
        /* <DEDUP_REMOVED lines=10> */
[----:B------:R-:W-:-:S02]  /*1a30*/  HADD2.F32 R108, -RZ, R26.H0_H0 ;  /* 0x2000001aff6c7230 */ /* 0x000fc40000004100 */
[----:B------:R-:W-:Y:S01]  /*1a40*/  FMUL.FTZ R3, R0, R153 ;  /* 0x0000009900037220 */ /* 0x000fe20000410000 */
[----:B------:R-:W-:Y:S02]  /*1a50*/  HADD2.F32 R143, -RZ, R48.H1_H1 ;  /* 0x30000030ff8f7230 */ /* 0x000fe40000004100 */
[----:B------:R-:W-:Y:S01]  /*1a60*/  FADD.FTZ R149, R149, -R142 ;  /* 0x8000008e95957221 */ /* 0x000fe20000010000 */
[----:B------:R-:W-:Y:S01]  /*1a70*/  HADD2.F32 R40, -RZ, R28.H0_H0 ;  /* 0x2000001cff287230 */ /* 0x000fe20000004100 */
[----:B------:R-:W3:Y:S01]  /*1a80*/  MUFU.RCP R159, R108 ;  /* 0x0000006c009f7308 */ /* 0x000ee20000001000 */
[----:B------:R-:W-:Y:S02]  /*1a90*/  HADD2.F32 R126, -RZ, R4.H1_H1 ;  /* 0x30000004ff7e7230 */ /* 0x000fe40000004100 */
[----:B-1----:R-:W-:Y:S01]  /*1aa0*/  FMUL.FTZ R149, R149, R152 ;  /* 0x0000009895957220 */ /* 0x002fe20000410000 */
[----:B------:R-:W-:Y:S02]  /*1ab0*/  HADD2.F32 R28, -RZ, R28.H1_H1 ;  /* 0x3000001cff1c7230 */ /* 0x000fe40000004100 */
[----:B------:R-:W-:Y:S01]  /*1ac0*/  FMUL.FTZ R0, R117, R40 ;  /* 0x0000002875007220 */ /* 0x000fe20000410000 */
[----:B------:R-:W-:-:S02]  /*1ad0*/  HADD2.F32 R147, -RZ, R50.H1_H1 ;  /* 0x30000032ff937230 */ /* 0x000fc40000004100 */
[----:B------:R-:W-:Y:S01]  /*1ae0*/  FADD.FTZ R143, R143, -R126 ;  /* 0x8000007e8f8f7221 */ /* 0x000fe20000010000 */
[----:B------:R-:W-:Y:S02]  /*1af0*/  HADD2.F32 R126, -RZ, R6.H1_H1 ;  /* 0x30000006ff7e7230 */ /* 0x000fe40000004100 */
[----:B------:R-:W-:Y:S01]  /*1b00*/  FMUL.FTZ R105, R105, R28 ;  /* 0x0000001c69697220 */ /* 0x000fe20000410000 */
[----:B------:R-:W-:Y:S02]  /*1b10*/  HADD2.F32 R124, -RZ, R23.H0_H0 ;  /* 0x20000017ff7c7230 */ /* 0x000fe40000004100 */
[----:B------:R-:W-:Y:S01]  /*1b20*/  FADD.FTZ R154, RZ, R0 ;  /* 0x00000000ff9a7221 */ /* 0x000fe20000010000 */
[----:B------:R-:W-:Y:S02]  /*1b30*/  HADD2.F32 R41, -RZ, R29.H0_H0 ;  /* 0x2000001dff297230 */ /* 0x000fe40000004100 */
[----:B------:R-:W-:Y:S01]  /*1b40*/  FFMA.FTZ R152, R0, R3, RZ ;  /* 0x0000000300987223 */ /* 0x000fe200000100ff */
[----:B------:R-:W1:Y:S01]  /*1b50*/  MUFU.RCP R164, R124 ;  /* 0x0000007c00a47308 */ /* 0x000e620000001000 */
[----:B------:R-:W-:Y:S01]  /*1b60*/  FADD.FTZ R147, R147, -R126 ;  /* 0x8000007e93937221 */ /* 0x000fe20000010000 */
[----:B------:R-:W-:-:S02]  /*1b70*/  HADD2.F32 R111, -RZ, R27.H1_H1 ;  /* 0x3000001bff6f7230 */ /* 0x000fc40000004100 */
[----:B--2---:R-:W-:Y:S01]  /*1b80*/  FMUL.FTZ R126, R125, R156 ;  /* 0x0000009c7d7e7220 */ /* 0x004fe20000410000 */
[----:B------:R-:W-:Y:S02]  /*1b90*/  HADD2.F32 R42, -RZ, R29.H1_H1 ;  /* 0x3000001dff2a7230 */ /* 0x000fe40000004100 */
[----:B0-----:R-:W-:Y:S01]  /*1ba0*/  FMUL.FTZ R118, R118, R157 ;  /* 0x0000009d76767220 */ /* 0x001fe20000410000 */
[----:B------:R-:W-:Y:S01]  /*1bb0*/  FMUL.FTZ R106, R106, R41 ;  /* 0x000000296a6a7220 */ /* 0x000fe20000410000 */
[----:B------:R-:W-:Y:S01]  /*1bc0*/  FADD.FTZ R125, R154, R105 ;  /* 0x000000699a7d7221 */ /* 0x000fe20000010000 */
[----:B------:R-:W-:Y:S01]  /*1bd0*/  FFMA.FTZ R117, R105, R116, R152 ;  /* 0x0000007469757223 */ /* 0x000fe20000010098 */
[----:B------:R-:W0:Y:S01]  /*1be0*/  MUFU.RCP R158, R111 ;  /* 0x0000006f009e7308 */ /* 0x000e220000001000 */
[----:B------:R-:W-:Y:S02]  /*1bf0*/  HADD2.F32 R112, -RZ, R20.H0_H0 ;  /* 0x20000014ff707230 */ /* 0x000fe40000004100 */
[----:B------:R-:W-:Y:S01]  /*1c00*/  FMUL.FTZ R107, R107, R42 ;  /* 0x0000002a6b6b7220 */ /* 0x000fe20000410000 */
[----:B------:R-:W-:-:S02]  /*1c10*/  HADD2.F32 R29, -RZ, R30.H0_H0 ;  /* 0x2000001eff1d7230 */ /* 0x000fc40000004100 */
[----:B------:R-:W-:Y:S01]  /*1c20*/  FADD.FTZ R154, R125, R106 ;  /* 0x0000006a7d9a7221 */ /* 0x000fe20000010000 */
[----:B------:R-:W-:Y:S01]  /*1c30*/  FFMA.FTZ R152, R106, R118, R117 ;  /* 0x000000766a987223 */ /* 0x000fe20000010075 */
[----:B------:R-:W-:Y:S02]  /*1c40*/  HADD2.F32 R113, -RZ, R20.H1_H1 ;  /* 0x30000014ff717230 */ /* 0x000fe40000004100 */
[----:B---3--:R-:W-:Y:S01]  /*1c50*/  FMUL.FTZ R122, R122, R159 ;  /* 0x0000009f7a7a7220 */ /* 0x008fe20000410000 */
[----:B------:R-:W2:Y:S01]  /*1c60*/  MUFU.RCP R161, R112 ;  /* 0x0000007000a17308 */ /* 0x000ea20000001000 */
[----:B------:R-:W-:Y:S02]  /*1c70*/  HADD2.F32 R30, -RZ, R30.H1_H1 ;  /* 0x3000001eff1e7230 */ /* 0x000fe40000004100 */
[----:B------:R-:W-:Y:S01]  /*1c80*/  FMUL.FTZ R108, R108, R29 ;  /* 0x0000001d6c6c7220 */ /* 0x000fe20000410000 */
[----:B------:R-:W-:Y:S02]  /*1c90*/  HADD2.F32 R174, -RZ, R51.H0_H0 ;  /* 0x20000033ffae7230 */ /* 0x000fe40000004100 */
[----:B------:R-:W-:Y:S01]  /*1ca0*/  FADD.FTZ R125, R154, R107 ;  /* 0x0000006b9a7d7221 */ /* 0x000fe20000010000 */
[----:B------:R-:W-:Y:S01]  /*1cb0*/  FFMA.FTZ R117, R107, R119, R152 ;  /* 0x000000776b757223 */ /* 0x000fe20000010098 */
[----:B------:R-:W-:-:S02]  /*1cc0*/  HADD2.F32 R51, -RZ, R39.H0_H0 ;  /* 0x20000027ff337230 */ /* 0x000fc40000004100 */
[----:B------:R-:W-:Y:S01]  /*1cd0*/  FMUL.FTZ R109, R109, R30 ;  /* 0x0000001e6d6d7220 */ /* 0x000fe20000410000 */
[----:B------:R-:W-:Y:S01]  /*1ce0*/  HADD2.F32 R104, -RZ, R39.H1_H1 ;  /* 0x30000027ff687230 */ /* 0x000fe20000004100 */
[----:B------:R-:W3:Y:S01]  /*1cf0*/  MUFU.RCP R160, R113 ;  /* 0x0000007100a07308 */ /* 0x000ee20000001000 */
[----:B------:R-:W-:Y:S02]  /*1d00*/  HADD2.F32 R39, -RZ, R23.H1_H1 ;  /* 0x30000017ff277230 */ /* 0x000fe40000004100 */
[----:B------:R-:W-:Y:S01]  /*1d10*/  FADD.FTZ R154, R125, R108 ;  /* 0x0000006c7d9a7221 */ /* 0x000fe20000010000 */
[----:B------:R-:W-:Y:S02]  /*1d20*/  HADD2.F32 R114, -RZ, R21.H0_H0 ;  /* 0x20000015ff727230 */ /* 0x000fe40000004100 */
[----:B------:R-:W-:Y:S01]  /*1d30*/  FFMA.FTZ R152, R108, R122, R117 ;  /* 0x0000007a6c987223 */ /* 0x000fe20000010075 */
[----:B------:R-:W-:Y:S02]  /*1d40*/  HADD2.F32 R43, -RZ, R31.H0_H0 ;  /* 0x2000001fff2b7230 */ /* 0x000fe40000004100 */
[----:B-1----:R-:W-:Y:S01]  /*1d50*/  FMUL.FTZ R142, R135, R164 ;  /* 0x000000a4878e7220 */ /* 0x002fe20000410000 */
[----:B------:R-:W-:Y:S01]  /*1d60*/  HADD2.F32 R138, -RZ, R45.H1_H1 ;  /* 0x3000002dff8a7230 */ /* 0x000fe20000004100 */
[----:B------:R-:W1:Y:S01]  /*1d70*/  MUFU.RCP R166, R39 ;  /* 0x0000002700a67308 */ /* 0x000e620000001000 */
[----:B------:R-:W-:-:S02]  /*1d80*/  HADD2.F32 R45, -RZ, R33.H0_H0 ;  /* 0x20000021ff2d7230 */ /* 0x000fc40000004100 */
[----:B------:R-:W-:Y:S01]  /*1d90*/  FMUL.FTZ R110, R110, R43 ;  /* 0x0000002b6e6e7220 */ /* 0x000fe20000410000 */
[----:B------:R-:W-:Y:S02]  /*1da0*/  HADD2.F32 R46, -RZ, R33.H1_H1 ;  /* 0x30000021ff2e7230 */ /* 0x000fe40000004100 */
[----:B------:R-:W-:Y:S01]  /*1db0*/  FADD.FTZ R135, R154, R109 ;  /* 0x0000006d9a877221 */ /* 0x000fe20000010000 */
[----:B------:R-:W-:Y:S02]  /*1dc0*/  HADD2.F32 R115, -RZ, R21.H1_H1 ;  /* 0x30000015ff737230 */ /* 0x000fe40000004100 */
[----:B------:R-:W-:Y:S01]  /*1dd0*/  FFMA.FTZ R125, R109, R123, R152 ;  /* 0x0000007b6d7d7223 */ /* 0x000fe20000010098 */
[----:B------:R-:W-:Y:S01]  /*1de0*/  HADD2.F32 R44, -RZ, R31.H1_H1 ;  /* 0x3000001fff2c7230 */ /* 0x000fe20000004100 */
[----:B------:R-:W4:Y:S01]  /*1df0*/  MUFU.RCP R163, R114 ;  /* 0x0000007200a37308 */ /* 0x000f220000001000 */
[----:B------:R-:W-:Y:S02]  /*1e00*/  HADD2.F32 R120, -RZ, R22.H0_H0 ;  /* 0x20000016ff787230 */ /* 0x000fe40000004100 */
[----:B0-----:R-:W-:Y:S01]  /*1e10*/  FMUL.FTZ R127, R127, R158 ;  /* 0x0000009e7f7f7220 */ /* 0x001fe20000410000 */
[----:B------:R-:W-:-:S02]  /*1e20*/  HADD2.F32 R33, -RZ, R34.H0_H0 ;  /* 0x20000022ff217230 */ /* 0x000fc40000004100 */
[----:B------:R-:W-:Y:S01]  /*1e30*/  FMUL.FTZ R111, R111, R44 ;  /* 0x0000002c6f6f7220 */ /* 0x000fe20000410000 */
[----:B------:R-:W-:Y:S02]  /*1e40*/  HADD2.F32 R34, -RZ, R34.H1_H1 ;  /* 0x30000022ff227230 */ /* 0x000fe40000004100 */
[----:B------:R-:W-:Y:S01]  /*1e50*/  FADD.FTZ R154, R135, R110 ;  /* 0x0000006e879a7221 */ /* 0x000fe20000010000 */
[----:B------:R-:W-:Y:S01]  /*1e60*/  HADD2.F32 R121, -RZ, R22.H1_H1 ;  /* 0x30000016ff797230 */ /* 0x000fe20000004100 */
[----:B------:R-:W0:Y:S01]  /*1e70*/  MUFU.RCP R165, R115 ;  /* 0x0000007300a57308 */ /* 0x000e220000001000 */
[----:B------:R-:W-:Y:S02]  /*1e80*/  HADD2.F32 R141, -RZ, R7.H0_H0 ;  /* 0x20000007ff8d7230 */ /* 0x000fe40000004100 */
[----:B------:R-:W-:Y:S01]  /*1e90*/  FMUL.FTZ R117, R120, R33 ;  /* 0x0000002178757220 */ /* 0x000fe20000410000 */
[--C-:B------:R-:W-:Y:S02]  /*1ea0*/  HADD2.F32 R47, -RZ, R35.reuse.H0_H0 ;  /* 0x20000023ff2f7230 */ /* 0x100fe40000004100 */
[----:B------:R-:W-:Y:S01]  /*1eb0*/  FFMA.FTZ R152, R110, R126, R125 ;  /* 0x0000007e6e987223 */ /* 0x000fe2000001007d */
[----:B------:R-:W-:-:S02]  /*1ec0*/  HADD2.F32 R48, -RZ, R35.H1_H1 ;  /* 0x30000023ff307230 */ /* 0x000fc40000004100 */
[----:B------:R-:W-:Y:S01]  /*1ed0*/  FADD.FTZ R150, R174, -R141 ;  /* 0x8000008dae967221 */ /* 0x000fe20000010000 */
[--C-:B------:R-:W-:Y:S01]  /*1ee0*/  HADD2.F32 R31, -RZ, R32.reuse.H0_H0 ;  /* 0x20000020ff1f7230 */ /* 0x100fe20000004100 */
[----:B------:R1:W0:Y:S01]  /*1ef0*/  MUFU.RCP R167, R120 ;  /* 0x0000007800a77308 */ /* 0x0002220000001000 */
[----:B------:R-:W-:Y:S02]  /*1f00*/  HADD2.F32 R174, -RZ, R19.H0_H0 ;  /* 0x20000013ffae7230 */ /* 0x000fe40000004100 */
[----:B--2---:R-:W-:Y:S01]  /*1f10*/  FMUL.FTZ R130, R130, R161 ;  /* 0x000000a182827220 */ /* 0x004fe20000410000 */
[----:B------:R-:W-:Y:S02]  /*1f20*/  HADD2.F32 R32, -RZ, R32.H1_H1 ;  /* 0x30000020ff207230 */ /* 0x000fe40000004100 */
[----:B------:R-:W-:Y:S01]  /*1f30*/  FMUL.FTZ R112, R112, R31 ;  /* 0x0000001f70707220 */ /* 0x000fe20000410000 */
[----:B------:R-:W-:Y:S01]  /*1f40*/  FADD.FTZ R135, R154, R111 ;  /* 0x0000006f9a877221 */ /* 0x000fe20000010000 */
[----:B------:R-:W-:-:S02]  /*1f50*/  HADD2.F32 R133, -RZ, R9.H1_H1 ;  /* 0x30000009ff857230 */ /* 0x000fc40000004100 */
[----:B---3--:R-:W-:Y:S01]  /*1f60*/  FMUL.FTZ R131, R131, R160 ;  /* 0x000000a083837220 */ /* 0x008fe20000410000 */
[----:B------:R2:W-:Y:S01]  /*1f70*/  MUFU.RCP R162, R121 ;  /* 0x0000007900a27308 */ /* 0x0005e20000001000 */
[----:B-1----:R-:W-:Y:S01]  /*1f80*/  FMUL.FTZ R120, R121, R34 ;  /* 0x0000002279787220 */ /* 0x002fe20000410000 */
[----:B------:R-:W-:Y:S01]  /*1f90*/  FMUL.FTZ R113, R113, R32 ;  /* 0x0000002071717220 */ /* 0x000fe20000410000 */
[----:B------:R-:W-:Y:S01]  /*1fa0*/  FADD.FTZ R154, R135, R112 ;  /* 0x00000070879a7221 */ /* 0x000fe20000010000 */
[----:B------:R-:W-:Y:S01]  /*1fb0*/  FMUL.FTZ R141, R137, R166 ;  /* 0x000000a6898d7220 */ /* 0x000fe20000410000 */
[----:B------:R-:W-:Y:S01]  /*1fc0*/  FADD.FTZ R136, R138, -R133 ;  /* 0x800000858a887221 */ /* 0x000fe20000010000 */
[----:B----4-:R-:W-:Y:S01]  /*1fd0*/  FMUL.FTZ R134, R134, R163 ;  /* 0x000000a386867220 */ /* 0x010fe20000410000 */
[----:B------:R-:W-:Y:S01]  /*1fe0*/  FMUL.FTZ R114, R114, R45 ;  /* 0x0000002d72727220 */ /* 0x000fe20000410000 */
[----:B------:R-:W1:Y:S01]  /*1ff0*/  MUFU.RCP R153, R174 ;  /* 0x000000ae00997308 */ /* 0x000e620000001000 */
[----:B--2---:R-:W-:Y:S01]  /*2000*/  FMUL.FTZ R121, R124, R47 ;  /* 0x0000002f7c797220 */ /* 0x004fe20000410000 */
[----:B------:R-:W-:Y:S01]  /*2010*/  FMUL.FTZ R124, R39, R48 ;  /* 0x00000030277c7220 */ /* 0x000fe20000410000 */
[----:B------:R-:W-:Y:S01]  /*2020*/  FFMA.FTZ R39, R111, R127, R152 ;  /* 0x0000007f6f277223 */ /* 0x000fe20000010098 */
[----:B------:R-:W-:Y:S01]  /*2030*/  FADD.FTZ R137, R154, R113 ;  /* 0x000000719a897221 */ /* 0x000fe20000010000 */
[----:B------:R-:W-:-:S02]  /*2040*/  HADD2.F32 R128, -RZ, R16.H0_H0 ;  /* 0x20000010ff807230 */ /* 0x000fc40000004100 */
[----:B0-----:R-:W-:Y:S01]  /*2050*/  FMUL.FTZ R136, R136, R165 ;  /* 0x000000a588887220 */ /* 0x001fe20000410000 */
[----:B------:R-:W-:Y:S01]  /*2060*/  FFMA.FTZ R152, R112, R130, R39 ;  /* 0x0000008270987223 */ /* 0x000fe20000010027 */
[----:B------:R-:W-:Y:S01]  /*2070*/  FMUL.FTZ R115, R115, R46 ;  /* 0x0000002e73737220 */ /* 0x000fe20000410000 */
[----:B------:R-:W-:Y:S01]  /*2080*/  FADD.FTZ R154, R137, R114 ;  /* 0x00000072899a7221 */ /* 0x000fe20000010000 */
[----:B------:R-:W0:Y:S01]  /*2090*/  MUFU.RCP R169, R128 ;  /* 0x0000008000a97308 */ /* 0x000e220000001000 */
[----:B------:R-:W-:Y:S01]  /*20a0*/  FFMA.FTZ R39, R113, R131, R152 ;  /* 0x0000008371277223 */ /* 0x000fe20000010098 */
[----:B------:R-:W-:Y:S02]  /*20b0*/  HADD2.F32 R129, -RZ, R16.H1_H1 ;  /* 0x30000010ff817230 */ /* 0x000fe40000004100 */
[----:B------:R-:W-:Y:S01]  /*20c0*/  FMUL.FTZ R140, R140, R167 ;  /* 0x000000a78c8c7220 */ /* 0x000fe20000410000 */
[----:B------:R-:W-:Y:S01]  /*20d0*/  FADD.FTZ R154, R154, R115 ;  /* 0x000000739a9a7221 */ /* 0x000fe20000010000 */
[----:B------:R-:W-:Y:S01]  /*20e0*/  FFMA.FTZ R152, R114, R134, R39 ;  /* 0x0000008672987223 */ /* 0x000fe20000010027 */
[----:B------:R-:W-:-:S02]  /*20f0*/  HADD2.F32 R132, -RZ, R17.H0_H0 ;  /* 0x20000011ff847230 */ /* 0x000fc40000004100 */
[----:B-1----:R-:W-:Y:S01]  /*2100*/  FMUL.FTZ R150, R150, R153 ;  /* 0x0000009996967220 */ /* 0x002fe20000410000 */
[----:B------:R-:W1:Y:S01]  /*2110*/  MUFU.RCP R168, R129 ;  /* 0x0000008100a87308 */ /* 0x000e620000001000 */
[----:B------:R-:W-:Y:S01]  /*2120*/  FFMA.FTZ R152, R115, R136, R152 ;  /* 0x0000008873987223 */ /* 0x000fe20000010098 */
[----:B------:R-:W-:Y:S01]  /*2130*/  FMUL.FTZ R139, R139, R162 ;  /* 0x000000a28b8b7220 */ /* 0x000fe20000410000 */
[----:B------:R-:W-:Y:S01]  /*2140*/  FADD.FTZ R153, R154, R117 ;  /* 0x000000759a997221 */ /* 0x000fe20000010000 */
[----:B------:R-:W-:Y:S02]  /*2150*/  HADD2.F32 R133, -RZ, R17.H1_H1 ;  /* 0x30000011ff857230 */ /* 0x000fe40000004100 */
[----:B------:R-:W-:Y:S01]  /*2160*/  FFMA.FTZ R39, R117, R140, R152 ;  /* 0x0000008c75277223 */ /* 0x000fe20000010098 */
[----:B------:R-:W-:Y:S02]  /*2170*/  HADD2.F32 R35, -RZ, R36.H0_H0 ;  /* 0x20000024ff237230 */ /* 0x000fe40000004100 */
[----:B------:R-:W-:Y:S01]  /*2180*/  FADD.FTZ R154, R153, R120 ;  /* 0x00000078999a7221 */ /* 0x000fe20000010000 */
[----:B------:R-:W2:Y:S01]  /*2190*/  MUFU.RCP R171, R132 ;  /* 0x0000008400ab7308 */ /* 0x000ea20000001000 */
[----:B------:R-:W-:Y:S01]  /*21a0*/  FFMA.FTZ R152, R120, R139, R39 ;  /* 0x0000008b78987223 */ /* 0x000fe20000010027 */
[----:B------:R-:W-:-:S02]  /*21b0*/  HADD2.F32 R138, -RZ, R18.H0_H0 ;  /* 0x20000012ff8a7230 */ /* 0x000fc40000004100 */
[----:B------:R-:W-:Y:S01]  /*21c0*/  FADD.FTZ R153, R154, R121 ;  /* 0x000000799a997221 */ /* 0x000fe20000010000 */
[----:B------:R-:W-:Y:S02]  /*21d0*/  HADD2.F32 R36, -RZ, R36.H1_H1 ;  /* 0x30000024ff247230 */ /* 0x000fe40000004100 */
[----:B------:R-:W-:Y:S01]  /*21e0*/  FFMA.FTZ R39, R121, R142, R152 ;  /* 0x0000008e79277223 */ /* 0x000fe20000010098 */
[----:B------:R-:W-:Y:S02]  /*21f0*/  HADD2.F32 R175, -RZ, R18.H1_H1 ;  /* 0x30000012ffaf7230 */ /* 0x000fe40000004100 */
[----:B0-----:R-:W-:Y:S01]  /*2200*/  FMUL.FTZ R144, R144, R169 ;  /* 0x000000a990907220 */ /* 0x001fe20000410000 */
[----:B------:R-:W0:Y:S01]  /*2210*/  MUFU.RCP R170, R133 ;  /* 0x0000008500aa7308 */ /* 0x000e220000001000 */
[----:B------:R-:W-:Y:S01]  /*2220*/  FMUL.FTZ R125, R128, R35 ;  /* 0x00000023807d7220 */ /* 0x000fe20000410000 */
[----:B------:R-:W-:Y:S01]  /*2230*/  FADD.FTZ R154, R153, R124 ;  /* 0x0000007c999a7221 */ /* 0x000fe20000010000 */
[----:B------:R-:W-:Y:S01]  /*2240*/  FFMA.FTZ R152, R124, R141, R39 ;  /* 0x0000008d7c987223 */ /* 0x000fe20000010027 */
[----:B------:R-:W-:-:S02]  /*2250*/  HADD2.F32 R49, -RZ, R37.H0_H0 ;  /* 0x20000025ff317230 */ /* 0x000fc40000004100 */
[----:B-1----:R-:W-:Y:S01]  /*2260*/  FMUL.FTZ R143, R143, R168 ;  /* 0x000000a88f8f7220 */ /* 0x002fe20000410000 */
[----:B------:R-:W-:Y:S01]  /*2270*/  FMUL.FTZ R128, R129, R36 ;  /* 0x0000002481807220 */ /* 0x000fe20000410000 */
[----:B------:R-:W-:Y:S01]  /*2280*/  FADD.FTZ R153, R154, R125 ;  /* 0x0000007d9a997221 */ /* 0x000fe20000010000 */
[----:B------:R-:W1:Y:S01]  /*2290*/  MUFU.RCP R173, R138 ;  /* 0x0000008a00ad7308 */ /* 0x000e620000001000 */
[----:B------:R-:W-:Y:S01]  /*22a0*/  FFMA.FTZ R39, R125, R144, R152 ;  /* 0x000000907d277223 */ /* 0x000fe20000010098 */
[----:B------:R-:W-:Y:S02]  /*22b0*/  HADD2.F32 R50, -RZ, R37.H1_H1 ;  /* 0x30000025ff327230 */ /* 0x000fe40000004100 */
[----:B--2---:R-:W-:Y:S01]  /*22c0*/  FMUL.FTZ R146, R146, R171 ;  /* 0x000000ab92927220 */ /* 0x004fe20000410000 */
[----:B------:R-:W-:Y:S01]  /*22d0*/  FMUL.FTZ R129, R132, R49 ;  /* 0x0000003184817220 */ /* 0x000fe20000410000 */
[----:B------:R-:W-:Y:S01]  /*22e0*/  FADD.FTZ R154, R153, R128 ;  /* 0x00000080999a7221 */ /* 0x000fe20000010000 */
[----:B------:R-:W-:Y:S01]  /*22f0*/  FFMA.FTZ R152, R128, R143, R39 ;  /* 0x0000008f80987223 */ /* 0x000fe20000010027 */
[--C-:B------:R-:W-:Y:S01]  /*2300*/  HADD2.F32 R37, -RZ, R38.reuse.H0_H0 ;  /* 0x20000026ff257230 */ /* 0x100fe20000004100 */
[----:B------:R-:W2:Y:S01]  /*2310*/  MUFU.RCP R172, R175 ;  /* 0x000000af00ac7308 */ /* 0x000ea20000001000 */
[----:B0-----:R-:W-:Y:S01]  /*2320*/  FMUL.FTZ R145, R145, R170 ;  /* 0x000000aa91917220 */ /* 0x001fe20000410000 */
[----:B------:R-:W-:Y:S01]  /*2330*/  FMUL.FTZ R132, R133, R50 ;  /* 0x0000003285847220 */ /* 0x000fe20000410000 */
[----:B------:R-:W-:Y:S01]  /*2340*/  FADD.FTZ R153, R154, R129 ;  /* 0x000000819a997221 */ /* 0x000fe20000010000 */
[----:B------:R-:W-:Y:S01]  /*2350*/  FFMA.FTZ R39, R129, R146, R152 ;  /* 0x0000009281277223 */ /* 0x000fe20000010098 */
[----:B------:R-:W-:-:S02]  /*2360*/  HADD2.F32 R38, -RZ, R38.H1_H1 ;  /* 0x30000026ff267230 */ /* 0x000fc40000004100 */
[----:B------:R-:W-:Y:S01]  /*2370*/  FMUL.FTZ R133, R138, R37 ;  /* 0x000000258a857220 */ /* 0x000fe20000410000 */
[----:B------:R-:W-:Y:S01]  /*2380*/  FADD.FTZ R154, R153, R132 ;  /* 0x00000084999a7221 */ /* 0x000fe20000010000 */
[----:B------:R-:W-:Y:S01]  /*2390*/  FFMA.FTZ R152, R132, R145, R39 ;  /* 0x0000009184987223 */ /* 0x000fe20000010027 */
[----:B-1----:R-:W-:Y:S01]  /*23a0*/  FMUL.FTZ R148, R148, R173 ;  /* 0x000000ad94947220 */ /* 0x002fe20000410000 */
[----:B------:R-:W-:Y:S01]  /*23b0*/  FMUL.FTZ R135, R175, R38 ;  /* 0x00000026af877220 */ /* 0x000fe20000410000 */
[----:B------:R-:W-:Y:S01]  /*23c0*/  FADD.FTZ R154, R154, R133 ;  /* 0x000000859a9a7221 */ /* 0x000fe20000010000 */
[----:B------:R-:W-:Y:S01]  /*23d0*/  FMUL.FTZ R137, R174, R51 ;  /* 0x00000033ae897220 */ /* 0x000fe20000410000 */
[----:B------:R-:W-:Y:S01]  /*23e0*/  FFMA.FTZ R152, R133, R148, R152 ;  /* 0x0000009485987223 */ /* 0x000fe20000010098 */
[----:B------:R-:W-:Y:S01]  /*23f0*/  FMUL.FTZ R138, R155, R104 ;  /* 0x000000689b8a7220 */ /* 0x000fe20000410000 */
[----:B------:R-:W-:Y:S01]  /*2400*/  FADD.FTZ R154, R154, R135 ;  /* 0x000000879a9a7221 */ /* 0x000fe20000010000 */
[----:B------:R-:W-:Y:S01]  /*2410*/  FMUL.FTZ R156, R40, R3 ;  /* 0x00000003289c7220 */ /* 0x000fe20000410000 */
[----:B--2---:R-:W-:Y:S01]  /*2420*/  FMUL.FTZ R147, R147, R172 ;  /* 0x000000ac93937220 */ /* 0x004fe20000410000 */
        /* <DEDUP_REMOVED lines=28> */
.L_x_1967:
        /* <DEDUP_REMOVED lines=82> */
.L_x_1969:
[----:B------:R-:W-:Y:S05]  /*2b10*/  BSYNC.RECONVERGENT B0 ;  /* 0x0000000000007941 */ /* 0x000fea0003800200 */
.L_x_1968:
        /* <DEDUP_REMOVED lines=60> */
[C---:B------:R-:W-:Y:S01]  /*2ee0*/  FMUL.FTZ R33, R103.reuse, R30 ;  /* 0x0000001e67217220 */ /* 0x040fe20000410000 */
[----:B------:R-:W0:Y:S01]  /*2ef0*/  LDC.64 R28, c[0x0][0x3f0] ;  /* 0x0000fc00ff1c7b82 */ /* 0x000e220000000a00 */
[----:B------:R-:W-:Y:S01]  /*2f00*/  FMUL.FTZ R30, R103, R108 ;  /* 0x0000006c671e7220 */ /* 0x000fe20000410000 */
        /* <DEDUP_REMOVED lines=80> */
.L_x_1965:
        /* <DEDUP_REMOVED lines=26> */
.L_x_1971:
        /* <DEDUP_REMOVED lines=13> */
.L_x_3144:


//--------------------- .text._ZN10layer_norm22ln_bwd_finalize_kernelINS_22Kernel_traits_finalizeILj6144EffffjLj1024ELj4ENS_18Kernel_traits_baseILj6144EffffjLj1024EEEEEEEvNS_9BwdParamsE --------------------------
	.section	.text._ZN10layer_norm22ln_bwd_finalize_kernelINS_22Kernel_traits_finalizeILj6144EffffjLj1024ELj4ENS_18Kernel_traits_baseILj6144EffffjLj1024EEEEEEEvNS_9BwdParamsE,"ax",@progbits
	.align	128
        .global         _ZN10layer_norm22ln_bwd_finalize_kernelINS_22Kernel_traits_finalizeILj6144EffffjLj1024ELj4ENS_18Kernel_traits_baseILj6144EffffjLj1024EEEEEEEvNS_9BwdParamsE
        .type           _ZN10layer_norm22ln_bwd_finalize_kernelINS_22Kernel_traits_finalizeILj6144EffffjLj1024ELj4ENS_18Kernel_traits_baseILj6144EffffjLj1024EEEEEEEvNS_9BwdParamsE,@function
        .size           _ZN10layer_norm22ln_bwd_finalize_kernelINS_22Kernel_traits_finalizeILj6144EffffjLj1024ELj4ENS_18Kernel_traits_baseILj6144EffffjLj1024EEEEEEEvNS_9BwdParamsE,(.L_x_3145 - _ZN10layer_norm22ln_bwd_finalize_kernelINS_22Kernel_traits_finalizeILj6144EffffjLj1024ELj4ENS_18Kernel_traits_baseILj6144EffffjLj1024EEEEEEEvNS_9BwdParamsE)
        .other          _ZN10layer_norm22ln_bwd_finalize_kernelINS_22Kernel_traits_finalizeILj6144EffffjLj1024ELj4ENS_18Kernel_traits_baseILj6144EffffjLj1024EEEEEEEvNS_9BwdParamsE,@"STO_CUDA_ENTRY STV_DEFAULT"
_ZN10layer_norm22ln_bwd_finalize_kernelINS_22Kernel_traits_finalizeILj6144EffffjLj1024ELj4ENS_18Kernel_traits_baseILj6144EffffjLj1024EEEEEEEvNS_9BwdParamsE:
.text._ZN10layer_norm22ln_bwd_finalize_kernelINS_22Kernel_traits_finalizeILj6144EffffjLj1024ELj4ENS_18Kernel_traits_baseILj6144EffffjLj1024EEEEEEEvNS_9BwdParamsE:
        /* <DEDUP_REMOVED lines=37> */
.L_x_1976:
        /* <DEDUP_REMOVED lines=118> */
.L_x_1975:
[----:B------:R-:W-:Y:S05]  /*09b0*/  BSYNC.RECONVERGENT B1 ;  /* 0x0000000000017941 */ /* 0x000fea0003800200 */
.L_x_1974:
        /* <DEDUP_REMOVED lines=65> */
.L_x_1978:
[----:B------:R-:W-:Y:S05]  /*0dd0*/  BSYNC.RECONVERGENT B1 ;  /* 0x0000000000017941 */ /* 0x000fea0003800200 */
.L_x_1977:
        /* <DEDUP_REMOVED lines=37> */
.L_x_1980:
[----:B------:R-:W-:Y:S05]  /*1030*/  BSYNC.RECONVERGENT B1 ;  /* 0x0000000000017941 */ /* 0x000fea0003800200 */
.L_x_1979:
[----:B------:R-:W-:Y:S05]  /*1040*/  @!P1 BRA `(.L_x_1973) ;  /* 0x00000000003c9947 */ /* 0x000fea0003800000 */
[----:B------:R-:W0:Y:S01]  /*1050*/  LDC.64 R6, c[0x0][0x3e0] ;  /* 0x0000f800ff067b82 */ /* 0x000e220000000a00 */
[----:B------:R-:W-:Y:S01]  /*1060*/  IMAD R2, R15, 0x1800, R11 ;  /* 0x000018000f027824 */ /* 0x000fe200078e020b */
[----:B------:R-:W-:-:S04]  /*1070*/  IADD3 R24, PT, PT, -R24, RZ, RZ ;  /* 0x000000ff18187210 */ /* 0x000fc80007ffe1ff */
[----:B------:R-:W-:Y:S02]  /*1080*/  IADD3 R11, PT, PT, R13, R2, RZ ;  /* 0x000000020d0b7210 */ /* 0x000fe40007ffe0ff */
[----:B------:R-:W1:Y:S05]  /*1090*/  LDC.64 R8, c[0x0][0x3e8] ;  /* 0x0000fa00ff087b82 */ /* 0x000e6a0000000a00 */
.L_x_1981:
        /* <DEDUP_REMOVED lines=10> */
.L_x_1973:
[----:B------:R-:W-:Y:S05]  /*1140*/  BSYNC.RECONVERGENT B0 ;  /* 0x0000000000007941 */ /* 0x000fea0003800200 */
.L_x_1972:
        /* <DEDUP_REMOVED lines=53> */
.L_x_1982:
        /* <DEDUP_REMOVED lines=14> */
.L_x_3145:


//--------------------- .text._ZN10layer_norm13ln_bwd_kernelINS_13Kernel_traitsIffffjLj6144ELj1ELj1ELj8ELj16ENS_18Kernel_traits_baseILj6144EffffjLj256EEEEEEEvNS_9BwdParamsE --------------------------
	.section	.text._ZN10layer_norm13ln_bwd_kernelINS_13Kernel_traitsIffffjLj6144ELj1ELj1ELj8ELj16ENS_18Kernel_traits_baseILj6144EffffjLj256EEEEEEEvNS_9BwdParamsE,"ax",@progbits
	.align	128
        .global         _ZN10layer_norm13ln_bwd_kernelINS_13Kernel_traitsIffffjLj6144ELj1ELj1ELj8ELj16ENS_18Kernel_traits_baseILj6144EffffjLj256EEEEEEEvNS_9BwdParamsE
        .type           _ZN10layer_norm13ln_bwd_kernelINS_13Kernel_traitsIffffjLj6144ELj1ELj1ELj8ELj16ENS_18Kernel_traits_baseILj6144EffffjLj256EEEEEEEvNS_9BwdParamsE,@function
        .size           _ZN10layer_norm13ln_bwd_kernelINS_13Kernel_traitsIffffjLj6144ELj1ELj1ELj8ELj16ENS_18Kernel_traits_baseILj6144EffffjLj256EEEEEEEvNS_9BwdParamsE,(.L_x_3146 - _ZN10layer_norm13ln_bwd_kernelINS_13Kernel_traitsIffffjLj6144ELj1ELj1ELj8ELj16ENS_18Kernel_traits_baseILj6144EffffjLj256EEEEEEEvNS_9BwdParamsE)
        .other          _ZN10layer_norm13ln_bwd_kernelINS_13Kernel_traitsIffffjLj6144ELj1ELj1ELj8ELj16ENS_18Kernel_traits_baseILj6144EffffjLj256EEEEEEEvNS_9BwdParamsE,@"STO_CUDA_ENTRY STV_DEFAULT"
_ZN10layer_norm13ln_bwd_kernelINS_13Kernel_traitsIffffjLj6144ELj1ELj1ELj8ELj16ENS_18Kernel_traits_baseILj6144EffffjLj256EEEEEEEvNS_9BwdParamsE:
.text._ZN10layer_norm13ln_bwd_kernelINS_13Kernel_traitsIffffjLj6144ELj1ELj1ELj8ELj16ENS_18Kernel_traits_baseILj6144EffffjLj256EEEEEEEvNS_9BwdParamsE:
        /* <DEDUP_REMOVED lines=15> */
[----:B------:R-:W5:Y:S04]  /*00f0*/  @P1 LDG.E.128 R40, desc[UR6][R2.64+0x2000] ;  /* 0x0020000602281981 */ /* 0x000f68000c1e1d00 */
[----:B------:R-:W5:Y:S04]  /*0100*/  @P1 LDG.E.128 R36, desc[UR6][R2.64+0x3000] ;  /* 0x0030000602241981 */ /* 0x000f68000c1e1d00 */
[----:B------:R-:W5:Y:S04]  /*0110*/  @P1 LDG.E.128 R32, desc[UR6][R2.64+0x4000] ;  /* 0x0040000602201981 */ /* 0x000f68000c1e1d00 */
[----:B------:R-:W5:Y:S01]  /*0120*/  @P1 LDG.E.128 R28, desc[UR6][R2.64+0x5000] ;  /* 0x00500006021c1981 */ /* 0x000f62000c1e1d00 */
[----:B0-----:R-:W-:Y:S01]  /*0130*/  MOV R127, UR4 ;  /* 0x00000004007f7c02 */ /* 0x001fe20008000f00 */
[----:B---3--:R-:W-:-:S03]  /*0140*/  @P1 IMAD.WIDE.U32 R52, R128, 0x10, R52 ;  /* 0x0000001080341825 */ /* 0x008fc600078e0034 */
[----:B----4-:R-:W-:Y:S01]  /*0150*/  ISETP.GE.AND P0, PT, R127, UR5, PT ;  /* 0x000000057f007c0c */ /* 0x010fe2000bf06270 */
[----:B-1----:R-:W-:Y:S01]  /*0160*/  @!P1 IMAD.WIDE.U32 R54, R128, 0x10, R54 ;  /* 0x0000001080369825 */ /* 0x002fe200078e0036 */
[----:B------:R-:W5:Y:S01]  /*0170*/  @P1 LDG.E.128 R24, desc[UR6][R52.64] ;  /* 0x0000000634181981 */ /* 0x000f62000c1e1d00 */
[----:B------:R-:W-:-:S03]  /*0180*/  CS2R R80, SRZ ;  /* 0x0000000000507805 */ /* 0x000fc6000001ff00 */
        /* <DEDUP_REMOVED lines=8> */
[----:B------:R0:W5:Y:S01]  /*0210*/  @P1 LDG.E.128 R4, desc[UR6][R52.64+0x5000] ;  /* 0x0050000634041981 */ /* 0x000162000c1e1d00 */
        /* <DEDUP_REMOVED lines=23> */
[----:B------:R0:W5:Y:S02]  /*0390*/  @!P1 LDG.E.128 R28, desc[UR6][R54.64+0x5000] ;  /* 0x00500006361c9981 */ /* 0x000164000c1e1d00 */
[----:B0-----:R-:W-:Y:S01]  /*03a0*/  CS2R R54, SRZ ;  /* 0x0000000000367805 */ /* 0x001fe2000001ff00 */
[----:B------:R-:W-:Y:S06]  /*03b0*/  @P0 BRA `(.L_x_1983) ;  /* 0x00000024009c0947 */ /* 0x000fec0003800000 */
[----:B------:R-:W0:Y:S01]  /*03c0*/  S2R R3, SR_CgaCtaId ;  /* 0x0000000000037919 */ /* 0x000e220000008800 */
[----:B------:R-:W-:Y:S01]  /*03d0*/  MOV R148, 0x400 ;  /* 0x0000040000947802 */ /* 0x000fe20000000f00 */
[----:B------:R-:W-:Y:S01]  /*03e0*/  HFMA2 R126, -RZ, RZ, 0, 0 ;  /* 0x00000000ff7e7431 */ /* 0x000fe200000001ff */
[----:B------:R-:W-:Y:S01]  /*03f0*/  PLOP3.LUT P2, PT, PT, PT, PT, 0x8, 0x80 ;  /* 0x000000000080781c */ /* 0x000fe20003f4e170 */
[----:B------:R-:W-:Y:S01]  /*0400*/  HFMA2 R150, -RZ, RZ, 0, 0 ;  /* 0x00000000ff967431 */ /* 0x000fe200000001ff */
        /* <DEDUP_REMOVED lines=24> */
[----:B0-----:R-:W-:-:S07]  /*0590*/  LEA R148, R3, R148, 0x18 ;  /* 0x0000009403947211 */ /* 0x001fce00078ec0ff */
.L_x_1988:
[----:B------:R-:W0:Y:S01]  /*05a0*/  @!P1 LDC.64 R52, c[0x0][0x3a0] ;  /* 0x0000e800ff349b82 */ /* 0x000e220000000a00 */
[----:B------:R-:W-:-:S07]  /*05b0*/  MOV R0, RZ ;  /* 0x000000ff00007202 */ /* 0x000fce0000000f00 */
[----:B-1----:R-:W1:Y:S01]  /*05c0*/  LDC.64 R54, c[0x0][0x3a8] ;  /* 0x0000ea00ff367b82 */ /* 0x002e620000000a00 */
[----:B0-----:R-:W-:-:S05]  /*05d0*/  @!P1 IMAD.WIDE R52, R127, 0x4, R52 ;  /* 0x000000047f349825 */ /* 0x001fca00078e0234 */
[----:B-----5:R0:W5:Y:S01]  /*05e0*/  @!P1 LDG.E R0, desc[UR6][R52.64] ;  /* 0x0000000634009981 */ /* 0x020162000c1e1900 */
[----:B-1----:R-:W-:-:S05]  /*05f0*/  IMAD.WIDE R54, R127, 0x4, R54 ;  /* 0x000000047f367825 */ /* 0x002fca00078e0236 */
[----:B------:R0:W5:Y:S01]  /*0600*/  LDG.E R149, desc[UR6][R54.64] ;  /* 0x0000000636957981 */ /* 0x000162000c1e1900 */
[----:B------:R-:W-:Y:S05]  /*0610*/  @P1 BRA `(.L_x_1984) ;  /* 0x00000000007c1947 */ /* 0x000fea0003800000 */
[----:B------:R-:W1:Y:S01]  /*0620*/  LDC.64 R72, c[0x0][0x3d8] ;  /* 0x0000f600ff487b82 */ /* 0x000e620000000a00 */
[----:B------:R-:W-:-:S05]  /*0630*/  IMAD R155, R127, 0x600, RZ ;  /* 0x000006007f9b7824 */ /* 0x000fca00078e02ff */
[----:B------:R-:W-:Y:S02]  /*0640*/  LOP3.LUT R155, R155, R128, RZ, 0xfc, !PT ;  /* 0x000000809b9b7212 */ /* 0x000fe400078efcff */
[----:B------:R-:W2:Y:S02]  /*0650*/  LDC.64 R96, c[0x0][0x390] ;  /* 0x0000e400ff607b82 */ /* 0x000ea40000000a00 */
[C---:B------:R-:W-:Y:S02]  /*0660*/  IADD3 R151, PT, PT, R155.reuse, 0x200, RZ ;  /* 0x000002009b977810 */ /* 0x040fe40007ffe0ff */
[C---:B------:R-:W-:Y:S02]  /*0670*/  IADD3 R152, PT, PT, R155.reuse, 0x300, RZ ;  /* 0x000003009b987810 */ /* 0x040fe40007ffe0ff */
[C---:B------:R-:W-:Y:S02]  /*0680*/  IADD3 R153, PT, PT, R155.reuse, 0x400, RZ ;  /* 0x000004009b997810 */ /* 0x040fe40007ffe0ff */
[C---:B------:R-:W-:Y:S01]  /*0690*/  IADD3 R154, PT, PT, R155.reuse, 0x500, RZ ;  /* 0x000005009b9a7810 */ /* 0x040fe20007ffe0ff */
[----:B-1----:R-:W-:-:S04]  /*06a0*/  IMAD.WIDE.U32 R156, R155, 0x10, R72 ;  /* 0x000000109b9c7825 */ /* 0x002fc800078e0048 */
[----:B------:R-:W-:Y:S01]  /*06b0*/  IMAD.WIDE.U32 R60, R151, 0x10, R72 ;  /* 0x00000010973c7825 */ /* 0x000fe200078e0048 */
[----:B0-----:R0:W5:Y:S03]  /*06c0*/  LDG.E.128 R52, desc[UR6][R156.64] ;  /* 0x000000069c347981 */ /* 0x001166000c1e1d00 */
[----:B--2---:R-:W-:Y:S01]  /*06d0*/  IMAD.WIDE.U32 R158, R155, 0x10, R96 ;  /* 0x000000109b9e7825 */ /* 0x004fe200078e0060 */
[----:B------:R0:W5:Y:S03]  /*06e0*/  LDG.E.128 R56, desc[UR6][R156.64+0x1000] ;  /* 0x001000069c387981 */ /* 0x000166000c1e1d00 */
[C-C-:B------:R-:W-:Y:S01]  /*06f0*/  IMAD.WIDE.U32 R64, R152.reuse, 0x10, R72.reuse ;  /* 0x0000001098407825 */ /* 0x140fe200078e0048 */
[----:B------:R0:W5:Y:S03]  /*0700*/  LDG.E.128 R76, desc[UR6][R158.64] ;  /* 0x000000069e4c7981 */ /* 0x000166000c1e1d00 */
[----:B------:R-:W-:Y:S01]  /*0710*/  IMAD.WIDE.U32 R68, R153, 0x10, R72 ;  /* 0x0000001099447825 */ /* 0x000fe200078e0048 */
[----:B------:R0:W5:Y:S03]  /*0720*/  LDG.E.128 R80, desc[UR6][R158.64+0x1000] ;  /* 0x001000069e507981 */ /* 0x000166000c1e1d00 */
[--C-:B------:R-:W-:Y:S01]  /*0730*/  IMAD.WIDE.U32 R84, R151, 0x10, R96.reuse ;  /* 0x0000001097547825 */ /* 0x100fe200078e0060 */
[----:B------:R-:W5:Y:S03]  /*0740*/  LDG.E.128 R60, desc[UR6][R60.64] ;  /* 0x000000063c3c7981 */ /* 0x000f66000c1e1d00 */
[--C-:B------:R-:W-:Y:S01]  /*0750*/  IMAD.WIDE.U32 R88, R152, 0x10, R96.reuse ;  /* 0x0000001098587825 */ /* 0x100fe200078e0060 */
[----:B------:R-:W5:Y:S03]  /*0760*/  LDG.E.128 R64, desc[UR6][R64.64] ;  /* 0x0000000640407981 */ /* 0x000f66000c1e1d00 */
[----:B------:R-:W-:Y:S01]  /*0770*/  IMAD.WIDE.U32 R92, R153, 0x10, R96 ;  /* 0x00000010995c7825 */ /* 0x000fe200078e0060 */
[----:B------:R-:W5:Y:S03]  /*0780*/  LDG.E.128 R68, desc[UR6][R68.64] ;  /* 0x0000000644447981 */ /* 0x000f66000c1e1d00 */
[C---:B------:R-:W-:Y:S01]  /*0790*/  IMAD.WIDE.U32 R72, R154.reuse, 0x10, R72 ;  /* 0x000000109a487825 */ /* 0x040fe200078e0048 */
[----:B------:R-:W5:Y:S03]  /*07a0*/  LDG.E.128 R84, desc[UR6][R84.64] ;  /* 0x0000000654547981 */ /* 0x000f66000c1e1d00 */
[----:B------:R-:W-:Y:S01]  /*07b0*/  IMAD.WIDE.U32 R96, R154, 0x10, R96 ;  /* 0x000000109a607825 */ /* 0x000fe200078e0060 */
[----:B------:R-:W5:Y:S04]  /*07c0*/  LDG.E.128 R88, desc[UR6][R88.64] ;  /* 0x0000000658587981 */ /* 0x000f68000c1e1d00 */
[----:B------:R-:W5:Y:S04]  /*07d0*/  LDG.E.128 R72, desc[UR6][R72.64] ;  /* 0x0000000648487981 */ /* 0x000f68000c1e1d00 */
[----:B------:R-:W5:Y:S04]  /*07e0*/  LDG.E.128 R92, desc[UR6][R92.64] ;  /* 0x000000065c5c7981 */ /* 0x000f68000c1e1d00 */
[----:B------:R-:W5:Y:S01]  /*07f0*/  LDG.E.128 R96, desc[UR6][R96.64] ;  /* 0x0000000660607981 */ /* 0x000f62000c1e1d00 */
[----:B0-----:R-:W-:Y:S05]  /*0800*/  BRA `(.L_x_1985) ;  /* 0x00000000007c7947 */ /* 0x001fea0003800000 */
.L_x_1984:
        /* <DEDUP_REMOVED lines=8> */
[----:B------:R-:W-:Y:S01]  /*0890*/  IADD3 R153, PT, PT, R155, 0x400, RZ ;  /* 0x000004009b997810 */ /* 0x000fe20007ffe0ff */
[--C-:B------:R-:W-:Y:S01]  /*08a0*/  IMAD.WIDE.U32 R84, R151, 0x10, R96.reuse ;  /* 0x0000001097547825 */ /* 0x100fe200078e0060 */
[----:B------:R-:W-:Y:S01]  /*08b0*/  IADD3 R154, PT, PT, R155, 0x500, RZ ;  /* 0x000005009b9a7810 */ /* 0x000fe20007ffe0ff */
[----:B------:R1:W5:Y:S02]  /*08c0*/  LDG.E.128 R76, desc[UR6][R156.64] ;  /* 0x000000069c4c7981 */ /* 0x000364000c1e1d00 */
[--C-:B------:R-:W-:Y:S02]  /*08d0*/  IMAD.WIDE.U32 R88, R152, 0x10, R96.reuse ;  /* 0x0000001098587825 */ /* 0x100fe400078e0060 */
[----:B------:R1:W5:Y:S02]  /*08e0*/  LDG.E.128 R80, desc[UR6][R156.64+0x1000] ;  /* 0x001000069c507981 */ /* 0x000364000c1e1d00 */
[----:B------:R-:W-:-:S02]  /*08f0*/  IMAD.WIDE.U32 R92, R153, 0x10, R96 ;  /* 0x00000010995c7825 */ /* 0x000fc400078e0060 */
[----:B------:R-:W5:Y:S02]  /*0900*/  LDG.E.128 R84, desc[UR6][R84.64] ;  /* 0x0000000654547981 */ /* 0x000f64000c1e1d00 */
[--C-:B0-----:R-:W-:Y:S02]  /*0910*/  IMAD.WIDE.U32 R60, R151, 0x10, R52.reuse ;  /* 0x00000010973c7825 */ /* 0x101fe400078e0034 */
        /* <DEDUP_REMOVED lines=8> */
[----:B------:R-:W5:Y:S02]  /*09a0*/  LDG.E.128 R72, desc[UR6][R72.64] ;  /* 0x0000000648487981 */ /* 0x000f64000c1e1d00 */
[----:B------:R-:W-:-:S02]  /*09b0*/  IMAD.WIDE.U32 R158, R155, 0x10, R52 ;  /* 0x000000109b9e7825 */ /* 0x000fc400078e0034 */
[----:B------:R-:W5:Y:S04]  /*09c0*/  LDG.E.128 R92, desc[UR6][R92.64] ;  /* 0x000000065c5c7981 */ /* 0x000f68000c1e1d00 */
[----:B------:R1:W5:Y:S04]  /*09d0*/  LDG.E.128 R52, desc[UR6][R158.64] ;  /* 0x000000069e347981 */ /* 0x000368000c1e1d00 */
[----:B------:R1:W5:Y:S04]  /*09e0*/  LDG.E.128 R56, desc[UR6][R158.64+0x1000] ;  /* 0x001000069e387981 */ /* 0x000368000c1e1d00 */
[----:B------:R-:W5:Y:S02]  /*09f0*/  LDG.E.128 R96, desc[UR6][R96.64] ;  /* 0x0000000660607981 */ /* 0x000f64000c1e1d00 */
.L_x_1985:
[----:B-1----:R-:W0:Y:S02]  /*0a00*/  LDC.64 R156, c[0x0][0x398] ;  /* 0x0000e600ff9c7b82 */ /* 0x002e240000000a00 */
[----:B0-----:R-:W-:-:S04]  /*0a10*/  ISETP.NE.U32.AND P1, PT, R156, RZ, PT ;  /* 0x000000ff9c00720c */ /* 0x001fc80003f25070 */
[----:B------:R-:W-:-:S13]  /*0a20*/  ISETP.NE.AND.EX P1, PT, R157, RZ, PT, P1 ;  /* 0x000000ff9d00720c */ /* 0x000fda0003f25310 */
        /* <DEDUP_REMOVED lines=122> */
.L_x_1986:
        /* <DEDUP_REMOVED lines=10> */
[----:B------:R-:W-:Y:S01]  /*1270*/  FMUL.FTZ R94, R53, R49 ;  /* 0x00000031355e7220 */ /* 0x000fe20000410000 */
[----:B------:R-:W-:Y:S01]  /*1280*/  FADD.FTZ R83, -R23, R83 ;  /* 0x0000005317537221 */ /* 0x000fe20000010100 */
[----:B------:R-:W-:Y:S01]  /*1290*/  FADD.FTZ R187, -R11, R95 ;  /* 0x0000005f0bbb7221 */ /* 0x000fe20000010100 */
[----:B------:R-:W-:Y:S01]  /*12a0*/  FADD.FTZ R79, -R27, R79 ;  /* 0x0000004f1b4f7221 */ /* 0x000fe20000010100 */
[----:B------:R-:W-:Y:S01]  /*12b0*/  FMUL.FTZ R95, R54, R50 ;  /* 0x00000032365f7220 */ /* 0x000fe20000410000 */
[----:B------:R-:W-:Y:S01]  /*12c0*/  FADD.FTZ R193, -R6, R98 ;  /* 0x0000006206c17221 */ /* 0x000fe20000010100 */
[----:B------:R-:W2:Y:S01]  /*12d0*/  MUFU.RCP R159, R44 ;  /* 0x0000002c009f7308 */ /* 0x000ea20000001000 */
[----:B0-----:R-:W-:Y:S01]  /*12e0*/  FMUL.FTZ R3, R3, R0 ;  /* 0x0000000003037220 */ /* 0x001fe20000410000 */
[----:B------:R-:W-:Y:S01]  /*12f0*/  FMUL.FTZ R0, R52, R48 ;  /* 0x0000003034007220 */ /* 0x000fe20000410000 */
[----:B------:R-:W-:Y:S01]  /*1300*/  FADD.FTZ R195, -R7, R99 ;  /* 0x0000006307c37221 */ /* 0x000fe20000010100 */
[----:B------:R-:W-:Y:S01]  /*1310*/  FMUL.FTZ R98, R55, R51 ;  /* 0x0000003337627220 */ /* 0x000fe20000410000 */
        /* <DEDUP_REMOVED lines=14> */
[----:B------:R-:W-:Y:S01]  /*1400*/  FADD.FTZ R91, -R15, R91 ;  /* 0x0000005b0f5b7221 */ /* 0x000fe20000010100 */
[----:B------:R-:W-:Y:S01]  /*1410*/  FMUL.FTZ R177, R66, R38 ;  /* 0x0000002642b17220 */ /* 0x000fe20000410000 */
[----:B------:R-:W-:Y:S01]  /*1420*/  FADD.FTZ R92, -R8, R92 ;  /* 0x0000005c085c7221 */ /* 0x000fe20000010100 */
[----:B------:R-:W-:Y:S01]  /*1430*/  FMUL.FTZ R178, R67, R39 ;  /* 0x0000002743b27220 */ /* 0x000fe20000410000 */
[----:B------:R-:W-:Y:S01]  /*1440*/  FADD.FTZ R93, -R9, R93 ;  /* 0x0000005d095d7221 */ /* 0x000fe20000010100 */
[----:B------:R-:W2:Y:S01]  /*1450*/  MUFU.RCP R162, R47 ;  /* 0x0000002f00a27308 */ /* 0x000ea20000001000 */
[----:B0-----:R-:W-:Y:S01]  /*1460*/  FMUL.FTZ R97, R77, R156 ;  /* 0x0000009c4d617220 */ /* 0x001fe20000410000 */
[----:B------:R-:W-:Y:S01]  /*1470*/  FFMA.FTZ R77, R0, R3, RZ ;  /* 0x00000003004d7223 */ /* 0x000fe200000100ff */
[----:B------:R-:W-:Y:S01]  /*1480*/  FMUL.FTZ R156, R56, R44 ;  /* 0x0000002c389c7220 */ /* 0x000fe20000410000 */
[----:B------:R-:W-:Y:S01]  /*1490*/  FMUL.FTZ R181, R68, R32 ;  /* 0x0000002044b57220 */ /* 0x000fe20000410000 */
[----:B------:R-:W-:Y:S01]  /*14a0*/  FMUL.FTZ R182, R69, R33 ;  /* 0x0000002145b67220 */ /* 0x000fe20000410000 */
[----:B------:R-:W-:Y:S01]  /*14b0*/  FFMA.FTZ R76, R94, R97, R77 ;  /* 0x000000615e4c7223 */ /* 0x000fe2000001004d */
[----:B------:R-:W-:Y:S01]  /*14c0*/  FMUL.FTZ R184, R70, R34 ;  /* 0x0000002246b87220 */ /* 0x000fe20000410000 */
[----:B------:R-:W0:Y:S01]  /*14d0*/  MUFU.RCP R158, R51 ;  /* 0x00000033009e7308 */ /* 0x000e220000001000 */
[----:B-1----:R-:W-:Y:S01]  /*14e0*/  FMUL.FTZ R159, R81, R160 ;  /* 0x000000a0519f7220 */ /* 0x002fe20000410000 */
[----:B------:R-:W-:Y:S01]  /*14f0*/  FADD.FTZ R81, RZ, R0 ;  /* 0x00000000ff517221 */ /* 0x000fe20000010000 */
[----:B------:R-:W-:Y:S01]  /*1500*/  FFMA.FTZ R77, R95, R96, R76 ;  /* 0x000000605f4d7223 */ /* 0x000fe2000001004c */
[----:B------:R-:W-:Y:S01]  /*1510*/  FMUL.FTZ R160, R58, R46 ;  /* 0x0000002e3aa07220 */ /* 0x000fe20000410000 */
[----:B------:R-:W-:Y:S01]  /*1520*/  FMUL.FTZ R186, R71, R35 ;  /* 0x0000002347ba7220 */ /* 0x000fe20000410000 */
[----:B------:R-:W-:Y:S01]  /*1530*/  FADD.FTZ R80, R81, R94 ;  /* 0x0000005e51507221 */ /* 0x000fe20000010000 */
[----:B------:R-:W-:Y:S01]  /*1540*/  FMUL.FTZ R188, R72, R28 ;  /* 0x0000001c48bc7220 */ /* 0x000fe20000410000 */
[----:B------:R-:W1:Y:S01]  /*1550*/  MUFU.RCP R161, R46 ;  /* 0x0000002e00a17308 */ /* 0x000e620000001000 */
[----:B--2---:R-:W-:Y:S01]  /*1560*/  FMUL.FTZ R165, R83, R162 ;  /* 0x000000a253a57220 */ /* 0x004fe20000410000 */
[----:B------:R-:W-:Y:S01]  /*1570*/  FADD.FTZ R83, R80, R95 ;  /* 0x0000005f50537221 */ /* 0x000fe20000010000 */
[----:B------:R-:W-:Y:S01]  /*1580*/  FMUL.FTZ R162, R59, R47 ;  /* 0x0000002f3ba27220 */ /* 0x000fe20000410000 */
[----:B------:R-:W-:Y:S01]  /*1590*/  FMUL.FTZ R190, R73, R29 ;  /* 0x0000001d49be7220 */ /* 0x000fe20000410000 */
[----:B------:R-:W-:Y:S01]  /*15a0*/  FMUL.FTZ R192, R74, R30 ;  /* 0x0000001e4ac07220 */ /* 0x000fe20000410000 */
[----:B------:R-:W-:Y:S01]  /*15b0*/  FADD.FTZ R83, R83, R98 ;  /* 0x0000006253537221 */ /* 0x000fe20000010000 */
[----:B------:R-:W-:Y:S01]  /*15c0*/  FMUL.FTZ R194, R75, R31 ;  /* 0x0000001f4bc27220 */ /* 0x000fe20000410000 */
[----:B------:R-:W2:Y:S01]  /*15d0*/  MUFU.RCP R163, R40 ;  /* 0x0000002800a37308 */ /* 0x000ea20000001000 */
[----:B0-----:R-:W-:Y:S01]  /*15e0*/  FMUL.FTZ R99, R79, R158 ;  /* 0x0000009e4f637220 */ /* 0x001fe20000410000 */
[----:B------:R-:W-:Y:S01]  /*15f0*/  FMUL.FTZ R158, R57, R45 ;  /* 0x0000002d399e7220 */ /* 0x000fe20000410000 */
[----:B------:R-:W-:-:S02]  /*1600*/  FADD.FTZ R83, R83, R156 ;  /* 0x0000009c53537221 */ /* 0x000fc40000010000 */
[----:B------:R-:W-:Y:S02]  /*1610*/  FFMA.FTZ R77, R98, R99, R77 ;  /* 0x00000063624d7223 */ /* 0x000fe4000001004d */
[----:B------:R-:W-:Y:S01]  /*1620*/  FADD.FTZ R83, R83, R158 ;  /* 0x0000009e53537221 */ /* 0x000fe20000010000 */
[----:B------:R-:W0:Y:S01]  /*1630*/  MUFU.RCP R166, R41 ;  /* 0x0000002900a67308 */ /* 0x000e220000001000 */
[----:B------:R-:W-:Y:S01]  /*1640*/  FFMA.FTZ R77, R156, R157, R77 ;  /* 0x0000009d9c4d7223 */ /* 0x000fe2000001004d */
[----:B-1----:R-:W-:Y:S01]  /*1650*/  FMUL.FTZ R161, R82, R161 ;  /* 0x000000a152a17220 */ /* 0x002fe20000410000 */
[----:B------:R-:W-:Y:S02]  /*1660*/  FADD.FTZ R83, R83, R160 ;  /* 0x000000a053537221 */ /* 0x000fe40000010000 */
[----:B------:R-:W-:-:S03]  /*1670*/  FFMA.FTZ R77, R158, R159, R77 ;  /* 0x0000009f9e4d7223 */ /* 0x000fc6000001004d */
[----:B------:R-:W1:Y:S01]  /*1680*/  MUFU.RCP R169, R42 ;  /* 0x0000002a00a97308 */ /* 0x000e620000001000 */
[----:B------:R-:W-:Y:S01]  /*1690*/  FFMA.FTZ R77, R160, R161, R77 ;  /* 0x000000a1a04d7223 */ /* 0x000fe2000001004d */
[----:B--2---:R-:W-:Y:S01]  /*16a0*/  FMUL.FTZ R164, R84, R163 ;  /* 0x000000a354a47220 */ /* 0x004fe20000410000 */
[----:B------:R-:W-:Y:S01]  /*16b0*/  FMUL.FTZ R163, R60, R40 ;  /* 0x000000283ca37220 */ /* 0x000fe20000410000 */
[----:B------:R-:W-:Y:S01]  /*16c0*/  FADD.FTZ R84, R83, R162 ;  /* 0x000000a253547221 */ /* 0x000fe20000010000 */
[----:B------:R-:W-:-:S03]  /*16d0*/  FFMA.FTZ R76, R162, R165, R77 ;  /* 0x000000a5a24c7223 */ /* 0x000fc6000001004d */
[----:B------:R-:W2:Y:S01]  /*16e0*/  MUFU.RCP R168, R43 ;  /* 0x0000002b00a87308 */ /* 0x000ea20000001000 */
[----:B0-----:R-:W-:Y:S01]  /*16f0*/  FMUL.FTZ R167, R85, R166 ;  /* 0x000000a655a77220 */ /* 0x001fe20000410000 */
[----:B------:R-:W-:-:S06]  /*1700*/  FFMA.FTZ R77, R163, R164, R76 ;  /* 0x000000a4a34d7223 */ /* 0x000fcc000001004c */
[----:B------:R-:W0:Y:S01]  /*1710*/  MUFU.RCP R79, R38 ;  /* 0x00000026004f7308 */ /* 0x000e220000001000 */
[----:B-1----:R-:W-:-:S07]  /*1720*/  FMUL.FTZ R166, R86, R169 ;  /* 0x000000a956a67220 */ /* 0x002fce0000410000 */
[----:B------:R-:W1:Y:S01]  /*1730*/  MUFU.RCP R171, R36 ;  /* 0x0000002400ab7308 */ /* 0x000e620000001000 */
[----:B--2---:R-:W-:Y:S01]  /*1740*/  FMUL.FTZ R169, R87, R168 ;  /* 0x000000a857a97220 */ /* 0x004fe20000410000 */
[----:B------:R-:W-:-:S04]  /*1750*/  FMUL.FTZ R168, R61, R41 ;  /* 0x000000293da87220 */ /* 0x000fc80000410000 */
[----:B------:R-:W-:Y:S02]  /*1760*/  FFMA.FTZ R76, R168, R167, R77 ;  /* 0x000000a7a84c7223 */ /* 0x000fe4000001004d */
[----:B------:R-:W2:Y:S01]  /*1770*/  MUFU.RCP R172, R37 ;  /* 0x0000002500ac7308 */ /* 0x000ea20000001000 */
[----:B0-----:R-:W-:Y:S01]  /*1780*/  FMUL.FTZ R176, R90, R79 ;  /* 0x0000004f5ab07220 */ /* 0x001fe20000410000 */
[----:B------:R-:W-:-:S04]  /*1790*/  FADD.FTZ R79, R84, R163 ;  /* 0x000000a3544f7221 */ /* 0x000fc80000010000 */
[----:B------:R-:W-:Y:S02]  /*17a0*/  FADD.FTZ R86, R79, R168 ;  /* 0x000000a84f567221 */ /* 0x000fe40000010000 */
        /* <DEDUP_REMOVED lines=20> */
[----:B------:R-:W-:Y:S01]  /*18f0*/  FADD.FTZ R88, R79, R178 ;  /* 0x000000b24f587221 */ /* 0x000fe20000010000 */
[----:B------:R-:W-:Y:S01]  /*1900*/  FFMA.FTZ R76, R178, R179, R77 ;  /* 0x000000b3b24c7223 */ /* 0x000fe2000001004d */
[----:B------:R-:W1:Y:S01]  /*1910*/  MUFU.RCP R84, R35 ;  /* 0x0000002300547308 */ /* 0x000e620000001000 */
[----:B--2---:R-:W-:Y:S01]  /*1920*/  FMUL.FTZ R183, R93, R80 ;  /* 0x000000505db77220 */ /* 0x004fe20000410000 */
[----:B------:R-:W-:Y:S01]  /*1930*/  FADD.FTZ R79, R88, R181 ;  /* 0x000000b5584f7221 */ /* 0x000fe20000010000 */
[----:B------:R-:W-:-:S03]  /*1940*/  FFMA.FTZ R77, R181, R180, R76 ;  /* 0x000000b4b54d7223 */ /* 0x000fc6000001004c */
[----:B------:R-:W-:Y:S01]  /*1950*/  FADD.FTZ R79, R79, R182 ;  /* 0x000000b64f4f7221 */ /* 0x000fe20000010000 */
[----:B------:R-:W-:Y:S01]  /*1960*/  FFMA.FTZ R77, R182, R183, R77 ;  /* 0x000000b7b64d7223 */ /* 0x000fe2000001004d */
[----:B------:R-:W2:Y:S01]  /*1970*/  MUFU.RCP R78, R28 ;  /* 0x0000001c004e7308 */ /* 0x000ea20000001000 */
[----:B0-----:R-:W-:Y:S01]  /*1980*/  FMUL.FTZ R185, R185, R82 ;  /* 0x00000052b9b97220 */ /* 0x001fe20000410000 */
[----:B------:R-:W-:-:S03]  /*1990*/  FADD.FTZ R79, R79, R184 ;  /* 0x000000b84f4f7221 */ /* 0x000fc60000010000 */
[----:B------:R-:W-:Y:S01]  /*19a0*/  FFMA.FTZ R77, R184, R185, R77 ;  /* 0x000000b9b84d7223 */ /* 0x000fe2000001004d */
[----:B------:R-:W-:Y:S02]  /*19b0*/  FADD.FTZ R79, R79, R186 ;  /* 0x000000ba4f4f7221 */ /* 0x000fe40000010000 */
[----:B------:R-:W0:Y:S01]  /*19c0*/  MUFU.RCP R86, R29 ;  /* 0x0000001d00567308 */ /* 0x000e220000001000 */
[----:B-1----:R-:W-:Y:S01]  /*19d0*/  FMUL.FTZ R187, R187, R84 ;  /* 0x00000054bbbb7220 */ /* 0x002fe20000410000 */
[----:B------:R-:W-:-:S03]  /*19e0*/  FADD.FTZ R79, R79, R188 ;  /* 0x000000bc4f4f7221 */ /* 0x000fc60000010000 */
[----:B------:R-:W-:Y:S01]  /*19f0*/  FFMA.FTZ R77, R186, R187, R77 ;  /* 0x000000bbba4d7223 */ /* 0x000fe2000001004d */
[----:B------:R-:W-:Y:S02]  /*1a00*/  FADD.FTZ R79, R79, R190 ;  /* 0x000000be4f4f7221 */ /* 0x000fe40000010000 */
[----:B------:R-:W1:Y:S01]  /*1a10*/  MUFU.RCP R80, R30 ;  /* 0x0000001e00507308 */ /* 0x000e620000001000 */
[----:B--2---:R-:W-:Y:S01]  /*1a20*/  FMUL.FTZ R189, R189, R78 ;  /* 0x0000004ebdbd7220 */ /* 0x004fe20000410000 */
[----:B------:R-:W-:-:S03]  /*1a30*/  FADD.FTZ R79, R79, R192 ;  /* 0x000000c04f4f7221 */ /* 0x000fc60000010000 */
[----:B------:R-:W-:Y:S01]  /*1a40*/  FFMA.FTZ R77, R188, R189, R77 ;  /* 0x000000bdbc4d7223 */ /* 0x000fe2000001004d */
[----:B------:R-:W-:Y:S02]  /*1a50*/  FADD.FTZ R79, R79, R194 ;  /* 0x000000c24f4f7221 */ /* 0x000fe40000010000 */
[----:B------:R-:W2:Y:S01]  /*1a60*/  MUFU.RCP R76, R31 ;  /* 0x0000001f004c7308 */ /* 0x000ea20000001000 */
[----:B0-----:R-:W-:-:S04]  /*1a70*/  FMUL.FTZ R191, R191, R86 ;  /* 0x00000056bfbf7220 */ /* 0x001fc80000410000 */
[----:B------:R-:W-:Y:S01]  /*1a80*/  FFMA.FTZ R77, R190, R191, R77 ;  /* 0x000000bfbe4d7223 */ /* 0x000fe2000001004d */
[----:B-1----:R-:W-:-:S04]  /*1a90*/  FMUL.FTZ R193, R193, R80 ;  /* 0x00000050c1c17220 */ /* 0x002fc80000410000 */
[----:B------:R-:W-:Y:S01]  /*1aa0*/  FFMA.FTZ R77, R192, R193, R77 ;  /* 0x000000c1c04d7223 */ /* 0x000fe2000001004d */
[----:B--2---:R-:W-:-:S04]  /*1ab0*/  FMUL.FTZ R195, R195, R76 ;  /* 0x0000004cc3c37220 */ /* 0x004fc80000410000 */
[----:B------:R-:W-:-:S07]  /*1ac0*/  FFMA.FTZ R76, R194, R195, R77 ;  /* 0x000000c3c24c7223 */ /* 0x000fce000001004d */
.L_x_1987:
[----:B------:R-:W0:Y:S01]  /*1ad0*/  SHFL.DOWN PT, R78, R79, 0x10, 0x1f ;  /* 0x0a001f004f4e7f89 */ /* 0x000e2200000e0000 */
[----:B------:R-:W-:Y:S01]  /*1ae0*/  LOP3.LUT P3, RZ, R128, 0x1f, RZ, 0xc0, !PT ;  /* 0x0000001f80ff7812 */ /* 0x000fe2000786c0ff */
[----:B------:R-:W-:Y:S01]  /*1af0*/  FFMA.FTZ R121, R193, R74, R121 ;  /* 0x0000004ac1797223 */ /* 0x000fe20000010079 */
[----:B------:R-:W-:Y:S01]  /*1b00*/  PLOP3.LUT P0, PT, PT, PT, PT, 0x80, 0x8 ;  /* 0x000000000008781c */ /* 0x000fe20003f0f070 */
[----:B------:R-:W1:Y:S01]  /*1b10*/  SHFL.DOWN PT, R77, R76, 0x10, 0x1f ;  /* 0x0a001f004c4d7f89 */ /* 0x000e6200000e0000 */
[----:B------:R-:W-:Y:S01]  /*1b20*/  IADD3 R197, PT, PT, R148, 0x6040, RZ ;  /* 0x0000604094c57810 */ /* 0x000fe20007ffe0ff */
[----:B------:R-:W-:Y:S01]  /*1b30*/  FADD.FTZ R147, R74, R147 ;  /* 0x000000934a937221 */ /* 0x000fe20000010000 */
[C---:B------:R-:W-:Y:S01]  /*1b40*/  IADD3 R84, PT, PT, R148.reuse, 0x6060, RZ ;  /* 0x0000606094547810 */ /* 0x040fe20007ffe0ff */
[----:B------:R-:W-:Y:S01]  /*1b50*/  FFMA.FTZ R120, R191, R73, R120 ;  /* 0x00000049bf787223 */ /* 0x000fe20000010078 */
[C---:B------:R-:W-:Y:S01]  /*1b60*/  @!P2 IADD3 R84, PT, PT, R148.reuse, 0x6020, RZ ;  /* 0x000060209454a810 */ /* 0x040fe20007ffe0ff */
[----:B------:R-:W-:Y:S01]  /*1b70*/  FADD.FTZ R146, R73, R146 ;  /* 0x0000009249927221 */ /* 0x000fe20000010000 */
[C---:B------:R-:W-:Y:S01]  /*1b80*/  IADD3 R88, PT, PT, R148.reuse, 0x6070, RZ ;  /* 0x0000607094587810 */ /* 0x040fe20007ffe0ff */
[----:B------:R-:W-:Y:S01]  /*1b90*/  FFMA.FTZ R114, R179, R67, R114 ;  /* 0x00000043b3727223 */ /* 0x000fe20000010072 */
[----:B------:R-:W-:Y:S01]  /*1ba0*/  @!P2 IADD3 R88, PT, PT, R148, 0x6030, RZ ;  /* 0x000060309458a810 */ /* 0x000fe20007ffe0ff */
[----:B------:R-:W2:Y:S01]  /*1bb0*/  @!P3 S2R R128, SR_TID.X ;  /* 0x000000000080b919 */ /* 0x000ea20000002100 */
[----:B------:R-:W-:Y:S01]  /*1bc0*/  @!P3 PLOP3.LUT P0, PT, P2, PT, PT, 0x80, 0x8 ;  /* 0x000000000008b81c */ /* 0x000fe2000170f070 */
[----:B------:R-:W-:Y:S01]  /*1bd0*/  FADD.FTZ R140, R67, R140 ;  /* 0x0000008c438c7221 */ /* 0x000fe20000010000 */
[----:B------:R-:W-:Y:S01]  /*1be0*/  FFMA.FTZ R113, R176, R66, R113 ;  /* 0x00000042b0717223 */ /* 0x000fe20000010071 */
[----:B------:R-:W-:Y:S01]  /*1bf0*/  FADD.FTZ R139, R66, R139 ;  /* 0x0000008b428b7221 */ /* 0x000fe20000010000 */
[----:B------:R-:W-:Y:S01]  /*1c00*/  FFMA.FTZ R100, R97, R53, R100 ;  /* 0x0000003561647223 */ /* 0x000fe20000010064 */
[----:B------:R-:W-:Y:S01]  /*1c10*/  FFMA.FTZ R101, R96, R54, R101 ;  /* 0x0000003660657223 */ /* 0x000fe20000010065 */
[----:B------:R-:W-:Y:S01]  /*1c20*/  FFMA.FTZ R122, R195, R75, R122 ;  /* 0x0000004bc37a7223 */ /* 0x000fe2000001007a */
[----:B------:R-:W-:Y:S01]  /*1c30*/  FFMA.FTZ R119, R189, R72, R119 ;  /* 0x00000048bd777223 */ /* 0x000fe20000010077 */
[----:B------:R-:W-:Y:S01]  /*1c40*/  FFMA.FTZ R118, R187, R71, R118 ;  /* 0x00000047bb767223 */ /* 0x000fe20000010076 */
[----:B0-----:R-:W-:Y:S01]  /*1c50*/  FADD.FTZ R78, R78, R79 ;  /* 0x0000004f4e4e7221 */ /* 0x001fe20000010000 */
[----:B------:R-:W-:Y:S01]  /*1c60*/  FFMA.FTZ R117, R185, R70, R117 ;  /* 0x00000046b9757223 */ /* 0x000fe20000010075 */
[----:B------:R-:W-:Y:S01]  /*1c70*/  FFMA.FTZ R116, R183, R69, R116 ;  /* 0x00000045b7747223 */ /* 0x000fe20000010074 */
[----:B------:R-:W-:Y:S01]  /*1c80*/  FFMA.FTZ R115, R180, R68, R115 ;  /* 0x00000044b4737223 */ /* 0x000fe20000010073 */
[----:B-1----:R-:W-:Y:S01]  /*1c90*/  FADD.FTZ R77, R77, R76 ;  /* 0x0000004c4d4d7221 */ /* 0x002fe20000010000 */
[----:B------:R-:W0:Y:S01]  /*1ca0*/  SHFL.DOWN PT, R81, R78, 0x8, 0x1f ;  /* 0x09001f004e517f89 */ /* 0x000e2200000e0000 */
[----:B------:R-:W-:Y:S01]  /*1cb0*/  FFMA.FTZ R2, R3, R52, R2 ;  /* 0x0000003403027223 */ /* 0x000fe20000010002 */
[----:B------:R-:W-:Y:S01]  /*1cc0*/  FFMA.FTZ R102, R99, R55, R102 ;  /* 0x0000003763667223 */ /* 0x000fe20000010066 */
[----:B------:R-:W-:Y:S01]  /*1cd0*/  FFMA.FTZ R103, R157, R56, R103 ;  /* 0x000000389d677223 */ /* 0x000fe20000010067 */
[----:B------:R-:W1:Y:S01]  /*1ce0*/  SHFL.DOWN PT, R80, R77, 0x8, 0x1f ;  /* 0x09001f004d507f89 */ /* 0x000e6200000e0000 */
        /* <DEDUP_REMOVED lines=20> */
[----:B--2---:R-:W-:Y:S01]  /*1e30*/  @!P3 SHF.R.U32.HI R78, RZ, 0x2, R128 ;  /* 0x00000002ff4eb819 */ /* 0x004fe20000011680 */
[----:B------:R-:W-:Y:S01]  /*1e40*/  FADD.FTZ R134, R61, R134 ;  /* 0x000000863d867221 */ /* 0x000fe20000010000 */
[----:B------:R-:W-:Y:S01]  /*1e50*/  FADD.FTZ R133, R60, R133 ;  /* 0x000000853c857221 */ /* 0x000fe20000010000 */
[----:B-1----:R-:W-:Y:S01]  /*1e60*/  FADD.FTZ R80, R77, R80 ;  /* 0x000000504d507221 */ /* 0x002fe20000010000 */
[----:B------:R-:W0:Y:S01]  /*1e70*/  SHFL.DOWN PT, R82, R81, 0x4, 0x1f ;  /* 0x08801f0051527f89 */ /* 0x000e2200000e0000 */
[----:B------:R-:W-:Y:S01]  /*1e80*/  @!P3 MOV R77, R197 ;  /* 0x000000c5004db202 */ /* 0x000fe20000000f00 */
[----:B------:R-:W-:Y:S01]  /*1e90*/  FADD.FTZ R132, R59, R132 ;  /* 0x000000843b847221 */ /* 0x000fe20000010000 */
[----:B------:R-:W-:Y:S01]  /*1ea0*/  @!P0 IADD3 R77, PT, PT, R148, 0x6000, RZ ;  /* 0x00006000944d8810 */ /* 0x000fe20007ffe0ff */
[----:B------:R-:W1:Y:S01]  /*1eb0*/  SHFL.DOWN PT, R83, R80, 0x4, 0x1f ;  /* 0x08801f0050537f89 */ /* 0x000e6200000e0000 */
[----:B------:R-:W-:Y:S01]  /*1ec0*/  @!P3 LOP3.LUT R78, R78, 0x38, RZ, 0xc0, !PT ;  /* 0x000000384e4eb812 */ /* 0x000fe200078ec0ff */
[----:B------:R-:W-:Y:S01]  /*1ed0*/  FADD.FTZ R131, R58, R131 ;  /* 0x000000833a837221 */ /* 0x000fe20000010000 */
[----:B------:R-:W-:Y:S01]  /*1ee0*/  @!P2 IADD3 R197, PT, PT, R148, 0x6000, RZ ;  /* 0x0000600094c5a810 */ /* 0x000fe20007ffe0ff */
[----:B------:R-:W-:Y:S01]  /*1ef0*/  FADD.FTZ R130, R57, R130 ;  /* 0x0000008239827221 */ /* 0x000fe20000010000 */
[----:B------:R-:W-:Y:S01]  /*1f00*/  @!P3 IADD3 R196, PT, PT, R78, R77, RZ ;  /* 0x0000004d4ec4b210 */ /* 0x000fe20007ffe0ff */
[----:B------:R-:W-:Y:S01]  /*1f10*/  FADD.FTZ R129, R56, R129 ;  /* 0x0000008138817221 */ /* 0x000fe20000010000 */
[----:B------:R-:W-:Y:S01]  /*1f20*/  FADD.FTZ R124, R55, R124 ;  /* 0x0000007c377c7221 */ /* 0x000fe20000010000 */
[----:B------:R-:W-:Y:S01]  /*1f30*/  FADD.FTZ R123, R54, R123 ;  /* 0x0000007b367b7221 */ /* 0x000fe20000010000 */
[----:B------:R-:W-:Y:S01]  /*1f40*/  FADD.FTZ R126, R53, R126 ;  /* 0x0000007e357e7221 */ /* 0x000fe20000010000 */
[----:B------:R-:W-:Y:S01]  /*1f50*/  FADD.FTZ R125, R52, R125 ;  /* 0x0000007d347d7221 */ /* 0x000fe20000010000 */
[----:B0-----:R-:W-:Y:S01]  /*1f60*/  FADD.FTZ R82, R81, R82 ;  /* 0x0000005251527221 */ /* 0x001fe20000010000 */
[----:B-1----:R-:W-:-:S04]  /*1f70*/  FADD.FTZ R83, R80, R83 ;  /* 0x0000005350537221 */ /* 0x002fc80000010000 */
[----:B------:R-:W0:Y:S01]  /*1f80*/  SHFL.DOWN PT, R79, R82, 0x2, 0x1f ;  /* 0x08401f00524f7f89 */ /* 0x000e2200000e0000 */
[C---:B------:R-:W-:Y:S02]  /*1f90*/  IADD3 R80, PT, PT, R148.reuse, 0x6050, RZ ;  /* 0x0000605094507810 */ /* 0x040fe40007ffe0ff */
[----:B------:R-:W-:Y:S01]  /*1fa0*/  @!P2 IADD3 R80, PT, PT, R148, 0x6010, RZ ;  /* 0x000060109450a810 */ /* 0x000fe20007ffe0ff */
[----:B------:R-:W1:Y:S01]  /*1fb0*/  SHFL.DOWN PT, R76, R83, 0x2, 0x1f ;  /* 0x08401f00534c7f89 */ /* 0x000e6200000e0000 */
[----:B------:R-:W-:Y:S01]  /*1fc0*/  PLOP3.LUT P2, PT, P2, PT, PT, 0x8, 0x80 ;  /* 0x000000000080781c */ /* 0x000fe2000174e170 */
[----:B0-----:R-:W-:Y:S01]  /*1fd0*/  FADD.FTZ R79, R82, R79 ;  /* 0x0000004f524f7221 */ /* 0x001fe20000010000 */
[----:B-1----:R-:W-:-:S04]  /*1fe0*/  FADD.FTZ R76, R83, R76 ;  /* 0x0000004c534c7221 */ /* 0x002fc80000010000 */
[----:B------:R-:W0:Y:S04]  /*1ff0*/  SHFL.DOWN PT, R92, R79, 0x1, 0x1f ;  /* 0x08201f004f5c7f89 */ /* 0x000e2800000e0000 */
[----:B------:R-:W1:Y:S01]  /*2000*/  SHFL.DOWN PT, R93, R76, 0x1, 0x1f ;  /* 0x08201f004c5d7f89 */ /* 0x000e6200000e0000 */
[----:B0-----:R-:W-:Y:S01]  /*2010*/  FADD.FTZ R92, R79, R92 ;  /* 0x0000005c4f5c7221 */ /* 0x001fe20000010000 */
[----:B-1----:R-:W-:-:S05]  /*2020*/  FADD.FTZ R93, R76, R93 ;  /* 0x0000005d4c5d7221 */ /* 0x002fca0000010000 */
[----:B------:R-:W-:Y:S01]  /*2030*/  @!P3 STS.64 [R196], R92 ;  /* 0x0000005cc400b388 */ /* 0x000fe20000000a00 */
[----:B------:R-:W-:Y:S06]  /*2040*/  BAR.SYNC.DEFER_BLOCKING 0x0 ;  /* 0x0000000000007b1d */ /* 0x000fec0000010000 */
        /* <DEDUP_REMOVED lines=50> */
[----:B------:R-:W1:Y:S01]  /*2370*/  LDC.64 R66, c[0x0][0x3f0] ;  /* 0x0000fc00ff427b82 */ /* 0x000e620000000a00 */
[----:B------:R-:W-:Y:S01]  /*2380*/  FADD.FTZ R98, -R99, R98 ;  /* 0x0000006263627221 */ /* 0x000fe20000010100 */
[----:B------:R-:W-:Y:S01]  /*2390*/  FADD.FTZ R68, -R157, R156 ;  /* 0x0000009c9d447221 */ /* 0x000fe20000010100 */
[----:B0-----:R-:W-:Y:S01]  /*23a0*/  IADD3 R127, PT, PT, R127, R96, RZ ;  /* 0x000000607f7f7210 */ /* 0x001fe20007ffe0ff */
        /* <DEDUP_REMOVED lines=11> */
[----:B------:R-:W-:Y:S01]  /*2460*/  ISETP.GE.AND P0, PT, R127, R97, PT ;  /* 0x000000617f00720c */ /* 0x000fe20003f06270 */
        /* <DEDUP_REMOVED lines=8> */
[----:B-1----:R-:W-:-:S04]  /*24f0*/  IMAD.WIDE.U32 R88, R155, 0x10, R66 ;  /* 0x000000109b587825 */ /* 0x002fc800078e0042 */
        /* <DEDUP_REMOVED lines=83> */
.L_x_1983:
[----:B-----5:R-:W0:Y:S01]  /*2a30*/  S2R R5, SR_TID.X ;  /* 0x0000000000057919 */ /* 0x020e220000002100 */
[----:B------:R-:W1:Y:S08]  /*2a40*/  S2UR UR4, SR_CTAID.X ;  /* 0x00000000000479c3 */ /* 0x000e700000002500 */
[----:B------:R-:W2:Y:S08]  /*2a50*/  LDC.64 R18, c[0x0][0x3e0] ;  /* 0x0000f800ff127b82 */ /* 0x000eb00000000a00 */
[----:B------:R-:W3:Y:S01]  /*2a60*/  LDC.64 R20, c[0x0][0x3e8] ;  /* 0x0000fa00ff147b82 */ /* 0x000ee20000000a00 */
[----:B-1----:R-:W-:-:S06]  /*2a70*/  UIMAD UR4, UR4, 0x600, URZ ;  /* 0x00000600040478a4 */ /* 0x002fcc000f8e02ff */
[----:B0-----:R-:W-:-:S04]  /*2a80*/  LOP3.LUT R5, R5, UR4, RZ, 0xfc, !PT ;  /* 0x0000000405057c12 */ /* 0x001fc8000f8efcff */
[C---:B------:R-:W-:Y:S01]  /*2a90*/  IADD3 R9, PT, PT, R5.reuse, 0x200, RZ ;  /* 0x0000020005097810 */ /* 0x040fe20007ffe0ff */
[C-C-:B--2---:R-:W-:Y:S01]  /*2aa0*/  IMAD.WIDE.U32 R2, R5.reuse, 0x10, R18.reuse ;  /* 0x0000001005027825 */ /* 0x144fe200078e0012 */
[C---:B------:R-:W-:Y:S02]  /*2ab0*/  IADD3 R13, PT, PT, R5.reuse, 0x300, RZ ;  /* 0x00000300050d7810 */ /* 0x040fe40007ffe0ff */
[----:B------:R-:W-:Y:S01]  /*2ac0*/  IADD3 R17, PT, PT, R5, 0x400, RZ ;  /* 0x0000040005117810 */ /* 0x000fe20007ffe0ff */
[----:B------:R-:W-:Y:S01]  /*2ad0*/  IMAD.WIDE.U32 R6, R9, 0x10, R18 ;  /* 0x0000001009067825 */ /* 0x000fe200078e0012 */
[C---:B------:R-:W-:Y:S01]  /*2ae0*/  IADD3 R23, PT, PT, R5.reuse, 0x500, RZ ;  /* 0x0000050005177810 */ /* 0x040fe20007ffe0ff */
[----:B------:R-:W-:Y:S02]  /*2af0*/  STG.E.128 desc[UR6][R2.64], R80 ;  /* 0x0000005002007986 */ /* 0x000fe4000c101d06 */
[----:B---3--:R-:W-:-:S04]  /*2b00*/  IMAD.WIDE.U32 R4, R5, 0x10, R20 ;  /* 0x0000001005047825 */ /* 0x008fc800078e0014 */
        /* <DEDUP_REMOVED lines=19> */
.L_x_1989:
        /* <DEDUP_REMOVED lines=12> */
.L_x_3146:


//--------------------- .text._ZN10layer_norm22ln_bwd_finalize_kernelINS_22Kernel_traits_finalizeILj5120E13__nv_bfloat16fS2_fjLj1024ELj4ENS_18Kernel_traits_baseILj5120ES2_fS2_fjLj1024EEEEEEEvNS_9BwdParamsE --------------------------
	.section	.text._ZN10layer_norm22ln_bwd_finalize_kernelINS_22Kernel_traits_finalizeILj5120E13__nv_bfloat16fS2_fjLj1024ELj4ENS_18Kernel_traits_baseILj5120ES2_fS2_fjLj1024EEEEEEEvNS_9BwdParamsE,"ax",@progbits
	.align	128
        .global         _ZN10layer_norm22ln_bwd_finalize_kernelINS_22Kernel_traits_finalizeILj5120E13__nv_bfloat16fS2_fjLj1024ELj4ENS_18Kernel_traits_baseILj5120ES2_fS2_fjLj1024EEEEEEEvNS_9BwdParamsE
        .type           _ZN10layer_norm22ln_bwd_finalize_kernelINS_22Kernel_traits_finalizeILj5120E13__nv_bfloat16fS2_fjLj1024ELj4ENS_18Kernel_traits_baseILj5120ES2_fS2_fjLj1024EEEEEEEvNS_9BwdParamsE,@function
        .size           _ZN10layer_norm22ln_bwd_finalize_kernelINS_22Kernel_traits_finalizeILj5120E13__nv_bfloat16fS2_fjLj1024ELj4ENS_18Kernel_traits_baseILj5120ES2_fS2_fjLj1024EEEEEEEvNS_9BwdParamsE,(.L_x_3147 - _ZN10layer_norm22ln_bwd_finalize_kernelINS_22Kernel_traits_finalizeILj5120E13__nv_bfloat16fS2_fjLj1024ELj4ENS_18Kernel_traits_baseILj5120ES2_fS2_fjLj1024EEEEEEEvNS_9BwdParamsE)
        .other          _ZN10layer_norm22ln_bwd_finalize_kernelINS_22Kernel_traits_finalizeILj5120E13__nv_bfloat16fS2_fjLj1024ELj4ENS_18Kernel_traits_baseILj5120ES2_fS2_fjLj1024EEEEEEEvNS_9BwdParamsE,@"STO_CUDA_ENTRY STV_DEFAULT"
_ZN10layer_norm22ln_bwd_finalize_kernelINS_22Kernel_traits_finalizeILj5120E13__nv_bfloat16fS2_fjLj1024ELj4ENS_18Kernel_traits_baseILj5120ES2_fS2_fjLj1024EEEEEEEvNS_9BwdParamsE:
.text._ZN10layer_norm22ln_bwd_finalize_kernelINS_22Kernel_traits_finalizeILj5120E13__nv_bfloat16fS2_fjLj1024ELj4ENS_18Kernel_traits_baseILj5120ES2_fS2_fjLj1024EEEEEEEvNS_9BwdParamsE:
        /* <DEDUP_REMOVED lines=37> */
.L_x_1994:
        /* <DEDUP_REMOVED lines=118> */
.L_x_1993:
[----:B------:R-:W-:Y:S05]  /*09b0*/  BSYNC.RECONVERGENT B1 ;  /* 0x0000000000017941 */ /* 0x000fea0003800200 */
.L_x_1992:
        /* <DEDUP_REMOVED lines=65> */
.L_x_1996:
[----:B------:R-:W-:Y:S05]  /*0dd0*/  BSYNC.RECONVERGENT B1 ;  /* 0x0000000000017941 */ /* 0x000fea0003800200 */
.L_x_1995:
        /* <DEDUP_REMOVED lines=37> */
.L_x_1998:
[----:B------:R-:W-:Y:S05]  /*1030*/  BSYNC.RECONVERGENT B1 ;  /* 0x0000000000017941 */ /* 0x000fea0003800200 */
.L_x_1997:
[----:B------:R-:W-:Y:S05]  /*1040*/  @!P1 BRA `(.L_x_1991) ;  /* 0x00000000003c9947 */ /* 0x000fea0003800000 */
[----:B------:R-:W0:Y:S01]  /*1050*/  LDC.64 R6, c[0x0][0x3e0] ;  /* 0x0000f800ff067b82 */ /* 0x000e220000000a00 */
[----:B------:R-:W-:Y:S01]  /*1060*/  IMAD R2, R15, 0x1400, R11 ;  /* 0x000014000f027824 */ /* 0x000fe200078e020b */
[----:B------:R-:W-:-:S04]  /*1070*/  IADD3 R24, PT, PT, -R24, RZ, RZ ;  /* 0x000000ff18187210 */ /* 0x000fc80007ffe1ff */
[----:B------:R-:W-:Y:S02]  /*1080*/  IADD3 R11, PT, PT, R13, R2, RZ ;  /* 0x000000020d0b7210 */ /* 0x000fe40007ffe0ff */
[----:B------:R-:W1:Y:S05]  /*1090*/  LDC.64 R8, c[0x0][0x3e8] ;  /* 0x0000fa00ff087b82 */ /* 0x000e6a0000000a00 */
.L_x_1999:
        /* <DEDUP_REMOVED lines=10> */
.L_x_1991:
[----:B------:R-:W-:Y:S05]  /*1140*/  BSYNC.RECONVERGENT B0 ;  /* 0x0000000000007941 */ /* 0x000fea0003800200 */
.L_x_1990:
        /* <DEDUP_REMOVED lines=55> */
.L_x_2000:
        /* <DEDUP_REMOVED lines=12> */
.L_x_3147:


//--------------------- .text._ZN10layer_norm13ln_bwd_kernelINS_13Kernel_traitsI13__nv_bfloat16fS2_fjLj5120ELj1ELj1ELj4ELj16ENS_18Kernel_traits_baseILj5120ES2_fS2_fjLj128EEEEEEEvNS_9BwdParamsE --------------------------
	.section	.text._ZN10layer_norm13ln_bwd_kernelINS_13Kernel_traitsI13__nv_bfloat16fS2_fjLj5120ELj1ELj1ELj4ELj16ENS_18Kernel_traits_baseILj5120ES2_fS2_fjLj128EEEEEEEvNS_9BwdParamsE,"ax",@progbits
	.align	128
        .global         _ZN10layer_norm13ln_bwd_kernelINS_13Kernel_traitsI13__nv_bfloat16fS2_fjLj5120ELj1ELj1ELj4ELj16ENS_18Kernel_traits_baseILj5120ES2_fS2_fjLj128EEEEEEEvNS_9BwdParamsE
        .type           _ZN10layer_norm13ln_bwd_kernelINS_13Kernel_traitsI13__nv_bfloat16fS2_fjLj5120ELj1ELj1ELj4ELj16ENS_18Kernel_traits_baseILj5120ES2_fS2_fjLj128EEEEEEEvNS_9BwdParamsE,@function
        .size           _ZN10layer_norm13ln_bwd_kernelINS_13Kernel_traitsI13__nv_bfloat16fS2_fjLj5120ELj1ELj1ELj4ELj16ENS_18Kernel_traits_baseILj5120ES2_fS2_fjLj128EEEEEEEvNS_9BwdParamsE,(.L_x_3148 - _ZN10layer_norm13ln_bwd_kernelINS_13Kernel_traitsI13__nv_bfloat16fS2_fjLj5120ELj1ELj1ELj4ELj16ENS_18Kernel_traits_baseILj5120ES2_fS2_fjLj128EEEEEEEvNS_9BwdParamsE)
        .other          _ZN10layer_norm13ln_bwd_kernelINS_13Kernel_traitsI13__nv_bfloat16fS2_fjLj5120ELj1ELj1ELj4ELj16ENS_18Kernel_traits_baseILj5120ES2_fS2_fjLj128EEEEEEEvNS_9BwdParamsE,@"STO_CUDA_ENTRY STV_DEFAULT"
_ZN10layer_norm13ln_bwd_kernelINS_13Kernel_traitsI13__nv_bfloat16fS2_fjLj5120ELj1ELj1ELj4ELj16ENS_18Kernel_traits_baseILj5120ES2_fS2_fjLj128EEEEEEEvNS_9BwdParamsE:
.text._ZN10layer_norm13ln_bwd_kernelINS_13Kernel_traitsI13__nv_bfloat16fS2_fjLj5120ELj1ELj1ELj4ELj16ENS_18Kernel_traits_baseILj5120ES2_fS2_fjLj128EEEEEEEvNS_9BwdParamsE:
[----:B------:R-:W0:Y:S01]  /*0000*/  LDC R1, c[0x0][0x37c] ;  /* 0x0000df00ff017b82 */ /* 0x000e220000000800 */
[----:B------:R-:W1:Y:S07]  /*0010*/  LDCU.64 UR6, c[0x0][0x398] ;  /* 0x00007300ff0677ac */ /* 0x000e6e0008000a00 */
[----:B------:R-:W2:Y:S01]  /*0020*/  S2UR UR4, SR_CTAID.X ;  /* 0x00000000000479c3 */ /* 0x000ea20000002500 */
[----:B------:R-:W3:Y:S01]  /*0030*/  S2R R137, SR_TID.X ;  /* 0x0000000000897919 */ /* 0x000ee20000002100 */
[----:B0-----:R-:W-:Y:S01]  /*0040*/  IADD3 R1, PT, PT, R1, -0x108, RZ ;  /* 0xfffffef801017810 */ /* 0x001fe20007ffe0ff */
[----:B-1----:R-:W-:-:S04]  /*0050*/  UISETP.NE.U32.AND UP0, UPT, UR6, URZ, UPT ;  /* 0x000000ff0600728c */ /* 0x002fc8000bf05070 */
[----:B------:R-:W-:Y:S01]  /*0060*/  UISETP.NE.AND.EX UP0, UPT, UR7, URZ, UPT, UP0 ;  /* 0x000000ff0700728c */ /* 0x000fe2000bf05300 */
[----:B------:R-:W0:Y:S01]  /*0070*/  LDCU.64 UR6, c[0x0][0x358] ;  /* 0x00006b00ff0677ac */ /* 0x000e220008000a00 */
[----:B--2---:R-:W-:-:S04]  /*0080*/  MOV R3, UR4 ;  /* 0x0000000400037c02 */ /* 0x004fc80008000f00 */
[----:B------:R-:W-:-:S13]  /*0090*/  PLOP3.LUT P0, PT, PT, PT, UP0, 0x80, 0x8 ;  /* 0x000000000008781c */ /* 0x000fda0003f0f008 */
[----:B0--3--:R-:W-:Y:S05]  /*00a0*/  @!P0 BRA `(.L_x_2001) ;  /* 0x00000000006c8947 */ /* 0x009fea0003800000 */
        /* <DEDUP_REMOVED lines=14> */
[----:B------:R-:W3:Y:S04]  /*0190*/  LDG.E.64 R8, desc[UR6][R6.64+0x2000] ;  /* 0x0020000606087981 */ /* 0x000ee8000c1e1b00 */
[----:B------:R2:W5:Y:S04]  /*01a0*/  LDG.E.64 R114, desc[UR6][R6.64] ;  /* 0x0000000606727981 */ /* 0x000568000c1e1b00 */
[----:B------:R-:W4:Y:S04]  /*01b0*/  LDG.E.64 R4, desc[UR6][R6.64+0x2400] ;  /* 0x0024000606047981 */ /* 0x000f28000c1e1b00 */
[----:B------:R2:W5:Y:S04]  /*01c0*/  LDG.E.64 R116, desc[UR6][R6.64+0x400] ;  /* 0x0004000606747981 */ /* 0x000568000c1e1b00 */
[----:B------:R2:W5:Y:S04]  /*01d0*/  LDG.E.64 R118, desc[UR6][R6.64+0x800] ;  /* 0x0008000606767981 */ /* 0x000568000c1e1b00 */
[----:B------:R2:W5:Y:S04]  /*01e0*/  LDG.E.64 R120, desc[UR6][R6.64+0xc00] ;  /* 0x000c000606787981 */ /* 0x000568000c1e1b00 */
[----:B------:R2:W5:Y:S04]  /*01f0*/  LDG.E.64 R122, desc[UR6][R6.64+0x1000] ;  /* 0x00100006067a7981 */ /* 0x000568000c1e1b00 */
[----:B------:R2:W5:Y:S04]  /*0200*/  LDG.E.64 R124, desc[UR6][R6.64+0x1400] ;  /* 0x00140006067c7981 */ /* 0x000568000c1e1b00 */
[----:B------:R2:W5:Y:S04]  /*0210*/  LDG.E.64 R126, desc[UR6][R6.64+0x1800] ;  /* 0x00180006067e7981 */ /* 0x000568000c1e1b00 */
[----:B------:R2:W5:Y:S04]  /*0220*/  LDG.E.64 R128, desc[UR6][R6.64+0x1c00] ;  /* 0x001c000606807981 */ /* 0x000568000c1e1b00 */
[----:B----4-:R2:W-:Y:S04]  /*0230*/  STL.64 [R1+0xe8], R4 ;  /* 0x0000e80401007387 */ /* 0x0105e80000100a00 */
[----:B---3--:R2:W-:Y:S01]  /*0240*/  STL.64 [R1+0xf0], R8 ;  /* 0x0000f00801007387 */ /* 0x0085e20000100a00 */
[----:B------:R-:W-:Y:S05]  /*0250*/  BRA `(.L_x_2002) ;  /* 0x0000000000307947 */ /* 0x000fea0003800000 */
.L_x_2001:
        /* <DEDUP_REMOVED lines=12> */
.L_x_2002:
        /* <DEDUP_REMOVED lines=36> */
[----:B--2---:R-:W-:-:S02]  /*0560*/  CS2R R6, SRZ ;  /* 0x0000000000067805 */ /* 0x004fc4000001ff00 */
[----:B0-----:R-:W-:Y:S02]  /*0570*/  CS2R R4, SRZ ;  /* 0x0000000000047805 */ /* 0x001fe4000001ff00 */
[----:B------:R-:W-:Y:S02]  /*0580*/  CS2R R10, SRZ ;  /* 0x00000000000a7805 */ /* 0x000fe4000001ff00 */
[----:B------:R-:W-:Y:S02]  /*0590*/  CS2R R8, SRZ ;  /* 0x0000000000087805 */ /* 0x000fe4000001ff00 */
[----:B------:R-:W-:Y:S02]  /*05a0*/  CS2R R14, SRZ ;  /* 0x00000000000e7805 */ /* 0x000fe4000001ff00 */
[----:B------:R-:W-:Y:S01]  /*05b0*/  CS2R R12, SRZ ;  /* 0x00000000000c7805 */ /* 0x000fe2000001ff00 */
[----:B------:R-:W-:Y:S06]  /*05c0*/  @P1 BRA `(.L_x_2003) ;  /* 0x00000060001c1947 */ /* 0x000fec0003800000 */
[----:B------:R-:W2:Y:S04]  /*05d0*/  LDL R104, [R1+0xf4] ;  /* 0x0000f40001687983 */ /* 0x000ea80000100800 */
[----:B------:R-:W3:Y:S04]  /*05e0*/  LDL R105, [R1+0xf0] ;  /* 0x0000f00001697983 */ /* 0x000ee80000100800 */
[----:B------:R-:W4:Y:S04]  /*05f0*/  LDL R102, [R1+0xec] ;  /* 0x0000ec0001667983 */ /* 0x000f280000100800 */
[----:B------:R-:W4:Y:S04]  /*0600*/  LDL R103, [R1+0xe8] ;  /* 0x0000e80001677983 */ /* 0x000f280000100800 */
        /* <DEDUP_REMOVED lines=44> */
[----:B------:R0:W-:Y:S01]  /*08d0*/  STL [R1+0x34], RZ ;  /* 0x000034ff01007387 */ /* 0x0001e20000100800 */
[----:B-----5:R-:W-:-:S03]  /*08e0*/  MOV R57, R99 ;  /* 0x0000006300397202 */ /* 0x020fc60000000f00 */
[----:B------:R0:W-:Y:S01]  /*08f0*/  STL [R1+0x30], RZ ;  /* 0x000030ff01007387 */ /* 0x0001e20000100800 */
[----:B------:R-:W-:-:S03]  /*0900*/  MOV R56, R98 ;  /* 0x0000006200387202 */ /* 0x000fc60000000f00 */
[----:B------:R0:W-:Y:S01]  /*0910*/  STL [R1+0x2c], RZ ;  /* 0x00002cff01007387 */ /* 0x0001e20000100800 */
[----:B------:R-:W-:-:S03]  /*0920*/  MOV R2, R17 ;  /* 0x0000001100027202 */ /* 0x000fc60000000f00 */
[----:B------:R0:W-:Y:S01]  /*0930*/  STL [R1+0x28], RZ ;  /* 0x000028ff01007387 */ /* 0x0001e20000100800 */
[----:B------:R-:W-:-:S03]  /*0940*/  MOV R0, R16 ;  /* 0x0000001000007202 */ /* 0x000fc60000000f00 */
[----:B------:R0:W-:Y:S01]  /*0950*/  STL [R1+0x24], RZ ;  /* 0x000024ff01007387 */ /* 0x0001e20000100800 */
[--C-:B------:R-:W-:Y:S01]  /*0960*/  SHF.R.U64 R100, R98, 0x10, R99.reuse ;  /* 0x0000001062647819 */ /* 0x100fe20000001263 */
[----:B------:R-:W1:Y:S02]  /*0970*/  S2UR UR5, SR_CgaCtaId ;  /* 0x00000000000579c3 */ /* 0x000e640000008800 */
[----:B------:R0:W-:Y:S01]  /*0980*/  STL [R1+0x20], RZ ;  /* 0x000020ff01007387 */ /* 0x0001e20000100800 */
[----:B------:R-:W-:-:S03]  /*0990*/  SHF.R.U32.HI R101, RZ, 0x10, R99 ;  /* 0x00000010ff657819 */ /* 0x000fc60000011663 */
[----:B------:R0:W-:Y:S01]  /*09a0*/  STL [R1+0x1c], RZ ;  /* 0x00001cff01007387 */ /* 0x0001e20000100800 */
[----:B------:R-:W-:-:S03]  /*09b0*/  PRMT R99, R57, 0x7610, R99 ;  /* 0x0000761039637816 */ /* 0x000fc60000000063 */
[----:B------:R0:W-:Y:S01]  /*09c0*/  STL [R1+0x18], RZ ;  /* 0x000018ff01007387 */ /* 0x0001e20000100800 */
[----:B------:R-:W-:Y:S02]  /*09d0*/  MOV R35, R23 ;  /* 0x0000001700237202 */ /* 0x000fe40000000f00 */
[--C-:B------:R-:W-:Y:S01]  /*09e0*/  SHF.R.U64 R36, R22, 0x10, R23.reuse ;  /* 0x0000001016247819 */ /* 0x100fe20000001217 */
[----:B------:R0:W-:Y:S01]  /*09f0*/  STL [R1+0x14], RZ ;  /* 0x000014ff01007387 */ /* 0x0001e20000100800 */
[--C-:B------:R-:W-:Y:S02]  /*0a00*/  SHF.R.U32.HI R37, RZ, 0x10, R23.reuse ;  /* 0x00000010ff257819 */ /* 0x100fe40000011617 */
[----:B------:R-:W-:Y:S01]  /*0a10*/  PRMT R98, R56, 0x7610, R98 ;  /* 0x0000761038627816 */ /* 0x000fe20000000062 */
[----:B------:R0:W-:Y:S01]  /*0a20*/  STL [R1+0x10], RZ ;  /* 0x000010ff01007387 */ /* 0x0001e20000100800 */
[----:B------:R-:W-:Y:S02]  /*0a30*/  MOV R34, R22 ;  /* 0x0000001600227202 */ /* 0x000fe40000000f00 */
[----:B------:R-:W-:Y:S01]  /*0a40*/  PRMT R23, R2, 0x7610, R23 ;  /* 0x0000761002177816 */ /* 0x000fe20000000017 */
[----:B------:R0:W-:Y:S01]  /*0a50*/  STL [R1+0xc], RZ ;  /* 0x00000cff01007387 */ /* 0x0001e20000100800 */
[----:B------:R-:W-:-:S03]  /*0a60*/  PRMT R22, R0, 0x7610, R22 ;  /* 0x0000761000167816 */ /* 0x000fc60000000016 */
[----:B------:R0:W-:Y:S04]  /*0a70*/  STL [R1+0x8], RZ ;  /* 0x000008ff01007387 */ /* 0x0001e80000100800 */
[----:B------:R0:W-:Y:S04]  /*0a80*/  STL [R1+0x4], RZ ;  /* 0x000004ff01007387 */ /* 0x0001e80000100800 */
[----:B------:R0:W-:Y:S01]  /*0a90*/  STL [R1], RZ ;  /* 0x000000ff01007387 */ /* 0x0001e20000100800 */
[----:B------:R-:W-:Y:S02]  /*0aa0*/  UMOV UR4, 0x400 ;  /* 0x0000040000047882 */ /* 0x000fe40000000000 */
[----:B-1----:R-:W-:Y:S01]  /*0ab0*/  ULEA UR4, UR5, UR4, 0x18 ;  /* 0x0000000405047291 */ /* 0x002fe2000f8ec0ff */
[----:B------:R-:W-:Y:S01]  /*0ac0*/  MOV R54, R96 ;  /* 0x0000006000367202 */ /* 0x000fe20000000f00 */
[----:B------:R-:W-:Y:S01]  /*0ad0*/  HFMA2 R232, -RZ, RZ, 0, 0 ;  /* 0x00000000ffe87431 */ /* 0x000fe200000001ff */
        /* <DEDUP_REMOVED lines=21> */
[--C-:B--2---:R-:W-:Y:S02]  /*0c30*/  SHF.R.U32.HI R59, RZ, 0x10, R104.reuse ;  /* 0x00000010ff3b7819 */ /* 0x104fe40000011668 */
[----:B---3--:R-:W-:Y:S02]  /*0c40*/  SHF.R.U64 R58, R105, 0x10, R104 ;  /* 0x00000010693a7819 */ /* 0x008fe40000001268 */
[----:B------:R-:W-:Y:S02]  /*0c50*/  PRMT R56, R59, 0x7610, R56 ;  /* 0x000076103b387816 */ /* 0x000fe40000000038 */
[----:B----4-:R-:W-:-:S02]  /*0c60*/  SHF.R.U32.HI R61, RZ, 0x10, R102 ;  /* 0x00000010ff3d7819 */ /* 0x010fc40000011666 */
[----:B------:R-:W-:Y:S02]  /*0c70*/  PRMT R57, R58, 0x7610, R57 ;  /* 0x000076103a397816 */ /* 0x000fe40000000039 */
[----:B------:R-:W-:Y:S02]  /*0c80*/  SHF.R.U64 R60, R103, 0x10, R102 ;  /* 0x00000010673c7819 */ /* 0x000fe40000001266 */
[----:B------:R-:W-:Y:S02]  /*0c90*/  PRMT R0, R61, 0x7610, R0 ;  /* 0x000076103d007816 */ /* 0x000fe40000000000 */
[----:B------:R-:W-:Y:S01]  /*0ca0*/  PRMT R2, R60, 0x7610, R2 ;  /* 0x000076103c027816 */ /* 0x000fe20000000002 */
[----:B------:R0:W-:Y:S04]  /*0cb0*/  STL.S16 [R1+0xfc], R57 ;  /* 0x0000fc3901007387 */ /* 0x0001e80000100600 */
[----:B------:R0:W-:Y:S04]  /*0cc0*/  STL.S16 [R1+0x104], R56 ;  /* 0x0001043801007387 */ /* 0x0001e80000100600 */
[----:B------:R0:W-:Y:S04]  /*0cd0*/  STL.S16 [R1+0xf8], R2 ;  /* 0x0000f80201007387 */ /* 0x0001e80000100600 */
[----:B------:R0:W-:Y:S01]  /*0ce0*/  STL.S16 [R1+0x100], R0 ;  /* 0x0001000001007387 */ /* 0x0001e20000100600 */
[----:B------:R-:W-:-:S02]  /*0cf0*/  SHF.R.U64 R96, R96, 0x10, R97 ;  /* 0x0000001060607819 */ /* 0x000fc40000001261 */
        /* <DEDUP_REMOVED lines=8> */
[----:B------:R-:W-:Y:S02]  /*0d80*/  MOV R46, R92 ;  /* 0x0000005c002e7202 */ /* 0x000fe40000000f00 */
[----:B------:R-:W-:Y:S02]  /*0d90*/  MOV R47, R93 ;  /* 0x0000005d002f7202 */ /* 0x000fe40000000f00 */
[--C-:B------:R-:W-:Y:S02]  /*0da0*/  SHF.R.U64 R48, R92, 0x10, R93.reuse ;  /* 0x000000105c307819 */ /* 0x100fe4000000125d */
[----:B------:R-:W-:-:S02]  /*0db0*/  SHF.R.U32.HI R49, RZ, 0x10, R93 ;  /* 0x00000010ff317819 */ /* 0x000fc4000001165d */
[----:B------:R-:W-:Y:S02]  /*0dc0*/  MOV R50, R94 ;  /* 0x0000005e00327202 */ /* 0x000fe40000000f00 */
[----:B------:R-:W-:Y:S02]  /*0dd0*/  MOV R51, R95 ;  /* 0x0000005f00337202 */ /* 0x000fe40000000f00 */
[--C-:B------:R-:W-:Y:S02]  /*0de0*/  SHF.R.U64 R52, R94, 0x10, R95.reuse ;  /* 0x000000105e347819 */ /* 0x100fe4000000125f */
[----:B------:R-:W-:Y:S02]  /*0df0*/  SHF.R.U32.HI R53, RZ, 0x10, R95 ;  /* 0x00000010ff357819 */ /* 0x000fe4000001165f */
[----:B------:R-:W-:Y:S02]  /*0e00*/  SHF.R.U32.HI R97, RZ, 0x10, R97 ;  /* 0x00000010ff617819 */ /* 0x000fe40000011661 */
[----:B------:R-:W-:-:S02]  /*0e10*/  PLOP3.LUT P1, PT, PT, PT, PT, 0x8, 0x80 ;  /* 0x000000000080781c */ /* 0x000fc40003f2e170 */
[----:B------:R-:W-:Y:S02]  /*0e20*/  MOV R231, RZ ;  /* 0x000000ff00e77202 */ /* 0x000fe40000000f00 */
[----:B0-----:R-:W-:-:S09]  /*0e30*/  MOV R102, UR4 ;  /* 0x0000000400667c02 */ /* 0x001fd20008000f00 */
.L_x_2010:
[----:B0---4-:R-:W0:Y:S01]  /*0e40*/  LDC.64 R58, c[0x0][0x3a8] ;  /* 0x0000ea00ff3a7b82 */ /* 0x011e220000000a00 */
[----:B------:R-:W-:-:S07]  /*0e50*/  MOV R130, RZ ;  /* 0x000000ff00827202 */ /* 0x000fce0000000f00 */
[----:B------:R-:W1:Y:S01]  /*0e60*/  @!P0 LDC.64 R56, c[0x0][0x3a0] ;  /* 0x0000e800ff388b82 */ /* 0x000e620000000a00 */
[----:B0-----:R-:W-:-:S05]  /*0e70*/  IMAD.WIDE R58, R3, 0x4, R58 ;  /* 0x00000004033a7825 */ /* 0x001fca00078e023a */
[----:B------:R-:W5:Y:S01]  /*0e80*/  LDG.E R103, desc[UR6][R58.64] ;  /* 0x000000063a677981 */ /* 0x000f62000c1e1900 */
[----:B-1----:R-:W-:-:S05]  /*0e90*/  @!P0 IMAD.WIDE R56, R3, 0x4, R56 ;  /* 0x0000000403388825 */ /* 0x002fca00078e0238 */
[----:B------:R0:W5:Y:S02]  /*0ea0*/  @!P0 LDG.E R130, desc[UR6][R56.64] ;  /* 0x0000000638828981 */ /* 0x000164000c1e1900 */
[----:B0-----:R-:W0:Y:S02]  /*0eb0*/  LDC.64 R56, c[0x0][0x398] ;  /* 0x0000e600ff387b82 */ /* 0x001e240000000a00 */
[----:B0-----:R-:W-:-:S04]  /*0ec0*/  ISETP.NE.U32.AND P0, PT, R56, RZ, PT ;  /* 0x000000ff3800720c */ /* 0x001fc80003f05070 */
[----:B------:R-:W-:-:S13]  /*0ed0*/  ISETP.NE.AND.EX P0, PT, R57, RZ, PT, P0 ;  /* 0x000000ff3900720c */ /* 0x000fda0003f05300 */
[----:B------:R-:W-:Y:S05]  /*0ee0*/  @P0 BRA `(.L_x_2004) ;  /* 0x0000000000cc0947 */ /* 0x000fea0003800000 */
[----:B------:R-:W0:Y:S01]  /*0ef0*/  LDC.64 R146, c[0x0][0x3d8] ;  /* 0x0000f600ff927b82 */ /* 0x000e220000000a00 */
[----:B------:R-:W-:-:S05]  /*0f00*/  IMAD R104, R3, 0x500, RZ ;  /* 0x0000050003687824 */ /* 0x000fca00078e02ff */
[----:B------:R-:W-:Y:S02]  /*0f10*/  LOP3.LUT R104, R104, R137, RZ, 0xfc, !PT ;  /* 0x0000008968687212 */ /* 0x000fe400078efcff */
[----:B------:R-:W1:Y:S02]  /*0f20*/  LDC.64 R92, c[0x0][0x390] ;  /* 0x0000e400ff5c7b82 */ /* 0x000e640000000a00 */
[C---:B------:R-:W-:Y:S02]  /*0f30*/  IADD3 R105, PT, PT, R104.reuse, 0x100, RZ ;  /* 0x0000010068697810 */ /* 0x040fe40007ffe0ff */
[C---:B------:R-:W-:Y:S02]  /*0f40*/  IADD3 R106, PT, PT, R104.reuse, 0x180, RZ ;  /* 0x00000180686a7810 */ /* 0x040fe40007ffe0ff */
[C---:B------:R-:W-:Y:S02]  /*0f50*/  IADD3 R107, PT, PT, R104.reuse, 0x200, RZ ;  /* 0x00000200686b7810 */ /* 0x040fe40007ffe0ff */
[----:B------:R-:W-:-:S02]  /*0f60*/  IADD3 R108, PT, PT, R104, 0x280, RZ ;  /* 0x00000280686c7810 */ /* 0x000fc40007ffe0ff */
[C---:B------:R-:W-:Y:S02]  /*0f70*/  IADD3 R109, PT, PT, R104.reuse, 0x300, RZ ;  /* 0x00000300686d7810 */ /* 0x040fe40007ffe0ff */
[C---:B------:R-:W-:Y:S02]  /*0f80*/  IADD3 R110, PT, PT, R104.reuse, 0x380, RZ ;  /* 0x00000380686e7810 */ /* 0x040fe40007ffe0ff */
[C---:B------:R-:W-:Y:S02]  /*0f90*/  IADD3 R111, PT, PT, R104.reuse, 0x400, RZ ;  /* 0x00000400686f7810 */ /* 0x040fe40007ffe0ff */
[C---:B------:R-:W-:Y:S01]  /*0fa0*/  IADD3 R112, PT, PT, R104.reuse, 0x480, RZ ;  /* 0x0000048068707810 */ /* 0x040fe20007ffe0ff */
[----:B0-----:R-:W-:-:S04]  /*0fb0*/  IMAD.WIDE.U32 R162, R104, 0x8, R146 ;  /* 0x0000000868a27825 */ /* 0x001fc800078e0092 */
[----:B------:R-:W-:Y:S01]  /*0fc0*/  IMAD.WIDE.U32 R160, R105, 0x8, R146 ;  /* 0x0000000869a07825 */ /* 0x000fe200078e0092 */
[----:B------:R0:W5:Y:S03]  /*0fd0*/  LDG.E.64 R164, desc[UR6][R162.64] ;  /* 0x00000006a2a47981 */ /* 0x000166000c1e1b00 */
[----:B-1----:R-:W-:Y:S02]  /*0fe0*/  IMAD.WIDE.U32 R60, R104, 0x10, R92 ;  /* 0x00000010683c7825 */ /* 0x002fe400078e005c */
        /* <DEDUP_REMOVED lines=34> */
[----:B0-----:R-:W-:Y:S05]  /*1210*/  BRA `(.L_x_2005) ;  /* 0x0000000000c87947 */ /* 0x001fea0003800000 */
.L_x_2004:
        /* <DEDUP_REMOVED lines=49> */
[----:B0-----:R-:W5:Y:S02]  /*1530*/  LDG.E.128 R92, desc[UR6][R92.64] ;  /* 0x000000065c5c7981 */ /* 0x001f64000c1e1d00 */
.L_x_2005:
[----:B-----5:R-:W-:Y:S02]  /*1540*/  MOV R0, R164 ;  /* 0x000000a400007202 */ /* 0x020fe40000000f00 */
[----:B------:R-:W-:Y:S02]  /*1550*/  MOV R113, R162 ;  /* 0x000000a200717202 */ /* 0x000fe40000000f00 */
[----:B------:R-:W-:Y:S02]  /*1560*/  PRMT R182, R0, 0x7610, R182 ;  /* 0x0000761000b67816 */ /* 0x000fe400000000b6 */
[----:B------:R-:W-:Y:S02]  /*1570*/  MOV R131, R163 ;  /* 0x000000a300837202 */ /* 0x000fe40000000f00 */
[----:B------:R-:W-:Y:S02]  /*1580*/  MOV R132, R160 ;  /* 0x000000a000847202 */ /* 0x000fe40000000f00 */
[----:B------:R-:W-:-:S02]  /*1590*/  MOV R0, R148 ;  /* 0x0000009400007202 */ /* 0x000fc40000000f00 */
        /* <DEDUP_REMOVED lines=37> */
[--C-:B------:R-:W-:Y:S01]  /*17f0*/  FADD.FTZ R0, R56, -R130.reuse ;  /* 0x8000008238007221 */ /* 0x100fe20000010000 */
[--C-:B------:R-:W-:Y:S01]  /*1800*/  SHF.R.U64 R132, R164, 0x10, R165.reuse ;  /* 0x00000010a4847819 */ /* 0x100fe200000012a5 */
[----:B------:R-:W-:Y:S01]  /*1810*/  FMUL.FTZ R179, R103, R63 ;  /* 0x0000003f67b37220 */ /* 0x000fe20000410000 */
[----:B------:R-:W-:Y:S01]  /*1820*/  SHF.L.U32 R182, R182, 0x10, RZ ;  /* 0x00000010b6b67819 */ /* 0x000fe200000006ff */
[--C-:B------:R-:W-:Y:S01]  /*1830*/  FADD.FTZ R57, R57, -R130.reuse ;  /* 0x8000008239397221 */ /* 0x100fe20000010000 */
[----:B------:R-:W-:Y:S01]  /*1840*/  SHF.L.U32 R2, R22, 0x10, RZ ;  /* 0x0000001016027819 */ /* 0x000fe200000006ff */
[C---:B------:R-:W-:Y:S01]  /*1850*/  FMUL.FTZ R0, R103.reuse, R0 ;  /* 0x0000000067007220 */ /* 0x040fe20000410000 */
[----:B------:R-:W-:Y:S01]  /*1860*/  SHF.L.U32 R176, R24, 0x10, RZ ;  /* 0x0000001018b07819 */ /* 0x000fe200000006ff */
[----:B------:R-:W-:Y:S01]  /*1870*/  FADD.FTZ R58, R58, -R130 ;  /* 0x800000823a3a7221 */ /* 0x000fe20000010000 */
[----:B------:R-:W-:Y:S01]  /*1880*/  SHF.L.U32 R63, R132, 0x10, RZ ;  /* 0x00000010843f7819 */ /* 0x000fe200000006ff */
[----:B------:R-:W-:Y:S01]  /*1890*/  FMUL.FTZ R2, R2, R182 ;  /* 0x000000b602027220 */ /* 0x000fe20000410000 */
[----:B------:R-:W-:Y:S01]  /*18a0*/  SHF.R.U32.HI R164, RZ, 0x10, R165 ;  /* 0x00000010ffa47819 */ /* 0x000fe200000116a5 */
[----:B------:R-:W-:Y:S01]  /*18b0*/  FMUL.FTZ R185, R103, R57 ;  /* 0x0000003967b97220 */ /* 0x000fe20000410000 */
[----:B------:R-:W-:Y:S01]  /*18c0*/  SHF.L.U32 R194, R23, 0x10, RZ ;  /* 0x0000001017c27819 */ /* 0x000fe200000006ff */
[----:B------:R-:W-:Y:S01]  /*18d0*/  FMUL.FTZ R176, R176, R63 ;  /* 0x0000003fb0b07220 */ /* 0x000fe20000410000 */
[----:B------:R-:W-:Y:S01]  /*18e0*/  FADD.FTZ R225, RZ, R2 ;  /* 0x00000002ffe17221 */ /* 0x000fe20000010000 */
[----:B------:R-:W-:Y:S01]  /*18f0*/  FFMA.FTZ R228, R0, R2, RZ ;  /* 0x0000000200e47223 */ /* 0x000fe200000100ff */
[----:B------:R-:W-:Y:S01]  /*1900*/  SHF.L.U32 R165, R25, 0x10, RZ ;  /* 0x0000001019a57819 */ /* 0x000fe200000006ff */
[----:B------:R-:W-:Y:S01]  /*1910*/  FMUL.FTZ R187, R103, R58 ;  /* 0x0000003a67bb7220 */ /* 0x000fe20000410000 */
        /* <DEDUP_REMOVED lines=88> */
[----:B------:R-:W-:Y:S01]  /*1ea0*/  FADD.FTZ R225, R225, R160 ;  /* 0x000000a0e1e17221 */ /* 0x000fe20000010000 */
[----:B------:R-:W-:Y:S01]  /*1eb0*/  FFMA.FTZ R228, R180, R160, R228 ;  /* 0x000000a0b4e47223 */ /* 0x000fe200000100e4 */
[--C-:B------:R-:W-:Y:S01]  /*1ec0*/  SHF.R.U64 R135, R154, 0x10, R155.reuse ;  /* 0x000000109a877819 */ /* 0x100fe2000000129b */
[----:B------:R-:W-:Y:S01]  /*1ed0*/  FMUL.FTZ R67, R103, R67 ;  /* 0x0000004367437220 */ /* 0x000fe20000410000 */
[----:B------:R-:W-:Y:S01]  /*1ee0*/  SHF.R.U32.HI R154, RZ, 0x10, R155 ;  /* 0x00000010ff9a7819 */ /* 0x000fe2000001169b */
[----:B------:R-:W-:Y:S01]  /*1ef0*/  FMUL.FTZ R161, R161, R221 ;  /* 0x000000dda1a17220 */ /* 0x000fe20000410000 */
[----:B------:R-:W-:Y:S01]  /*1f00*/  SHF.R.U64 R131, R158, 0x10, R159 ;  /* 0x000000109e837819 */ /* 0x000fe2000000129f */
[----:B------:R-:W-:Y:S01]  /*1f10*/  FADD.FTZ R225, R225, R143 ;  /* 0x0000008fe1e17221 */ /* 0x000fe20000010000 */
[----:B------:R-:W-:Y:S01]  /*1f20*/  SHF.L.U32 R168, R168, 0x10, RZ ;  /* 0x00000010a8a87819 */ /* 0x000fe200000006ff */
[----:B------:R-:W-:Y:S01]  /*1f30*/  FFMA.FTZ R228, R188, R143, R228 ;  /* 0x0000008fbce47223 */ /* 0x000fe200000100e4 */
[----:B------:R-:W-:Y:S01]  /*1f40*/  SHF.L.U32 R155, R34, 0x10, RZ ;  /* 0x00000010229b7819 */ /* 0x000fe200000006ff */
[----:B------:R-:W-:Y:S01]  /*1f50*/  FMUL.FTZ R68, R103, R68 ;  /* 0x0000004467447220 */ /* 0x000fe20000410000 */
[----:B------:R-:W-:Y:S01]  /*1f60*/  SHF.R.U64 R142, R146, 0x10, R147 ;  /* 0x00000010928e7819 */ /* 0x000fe20000001293 */
[----:B------:R-:W-:Y:S01]  /*1f70*/  FADD.FTZ R225, R225, R161 ;  /* 0x000000a1e1e17221 */ /* 0x000fe20000010000 */
[----:B------:R-:W-:Y:S01]  /*1f80*/  SHF.R.U32.HI R146, RZ, 0x10, R147 ;  /* 0x00000010ff927819 */ /* 0x000fe20000011693 */
[----:B------:R-:W-:Y:S01]  /*1f90*/  FMUL.FTZ R155, R155, R168 ;  /* 0x000000a89b9b7220 */ /* 0x000fe20000410000 */
        /* <DEDUP_REMOVED lines=8> */
[----:B------:R-:W-:Y:S01]  /*2020*/  SHF.R.U32.HI R158, RZ, 0x10, R159 ;  /* 0x00000010ff9e7819 */ /* 0x000fe2000001169f */
[----:B------:R-:W-:Y:S01]  /*2030*/  FFMA.FTZ R228, R68, R155, R228 ;  /* 0x0000009b44e47223 */ /* 0x000fe200000100e4 */
[----:B------:R-:W-:Y:S01]  /*2040*/  SHF.R.U64 R133, R156, 0x10, R157 ;  /* 0x000000109c857819 */ /* 0x000fe2000000129d */
        /* <DEDUP_REMOVED lines=10> */
[C---:B------:R-:W-:Y:S01]  /*20f0*/  FMUL.FTZ R72, R103.reuse, R72 ;  /* 0x0000004867487220 */ /* 0x040fe20000410000 */
[----:B------:R-:W-:Y:S01]  /*2100*/  SHF.L.U32 R158, R158, 0x10, RZ ;  /* 0x000000109e9e7819 */ /* 0x000fe200000006ff */
[----:B------:R-:W-:Y:S01]  /*2110*/  FMUL.FTZ R201, R103, R74 ;  /* 0x0000004a67c97220 */ /* 0x000fe20000410000 */
[----:B------:R-:W-:Y:S01]  /*2120*/  SHF.L.U32 R56, R133, 0x10, RZ ;  /* 0x0000001085387819 */ /* 0x000fe200000006ff */
[----:B------:R-:W-:Y:S01]  /*2130*/  FMUL.FTZ R133, R149, R169 ;  /* 0x000000a995857220 */ /* 0x000fe20000410000 */
[--C-:B------:R-:W-:Y:S01]  /*2140*/  SHF.R.U64 R136, R152, 0x10, R153.reuse ;  /* 0x0000001098887819 */ /* 0x100fe20000001299 */
[----:B------:R-:W-:Y:S01]  /*2150*/  FMUL.FTZ R82, R151, R158 ;  /* 0x0000009e97527220 */ /* 0x000fe20000410000 */
[----:B------:R-:W-:Y:S01]  /*2160*/  SHF.R.U32.HI R152, RZ, 0x10, R153 ;  /* 0x00000010ff987819 */ /* 0x000fe20000011699 */
[----:B------:R-:W-:Y:S01]  /*2170*/  FADD.FTZ R225, R225, R133 ;  /* 0x00000085e1e17221 */ /* 0x000fe20000010000 */
[----:B------:R-:W-:Y:S01]  /*2180*/  SHF.L.U32 R170, R170, 0x10, RZ ;  /* 0x00000010aaaa7819 */ /* 0x000fe200000006ff */
[----:B------:R-:W-:Y:S01]  /*2190*/  FFMA.FTZ R228, R70, R133, R228 ;  /* 0x0000008546e47223 */ /* 0x000fe200000100e4 */
[----:B------:R-:W-:Y:S01]  /*21a0*/  SHF.L.U32 R153, R38, 0x10, RZ ;  /* 0x0000001026997819 */ /* 0x000fe200000006ff */
[----:B------:R-:W-:Y:S01]  /*21b0*/  FADD.FTZ R225, R225, R82 ;  /* 0x00000052e1e17221 */ /* 0x000fe20000010000 */
[----:B------:R-:W-:Y:S01]  /*21c0*/  SHF.R.U32.HI R156, RZ, 0x10, R157 ;  /* 0x00000010ff9c7819 */ /* 0x000fe2000001169d */
        /* <DEDUP_REMOVED lines=47> */
[C---:B------:R-:W-:Y:S01]  /*24c0*/  FMUL.FTZ R224, R103.reuse, R95 ;  /* 0x0000005f67e07220 */ /* 0x040fe20000410000 */
        /* <DEDUP_REMOVED lines=132> */
.L_x_2006:
[----:B------:R-:W2:Y:S04]  /*2d10*/  LDL R251, [R1+0x104] ;  /* 0x0001040001fb7983 */ /* 0x000ea80000100800 */
[----:B------:R-:W3:Y:S04]  /*2d20*/  LDL R229, [R1+0xf8] ;  /* 0x0000f80001e57983 */ /* 0x000ee80000100800 */
[----:B------:R-:W4:Y:S04]  /*2d30*/  LDL R248, [R1+0xf0] ;  /* 0x0000f00001f87983 */ /* 0x000f280000100800 */
[----:B------:R-:W5:Y:S04]  /*2d40*/  LDL R249, [R1+0xfc] ;  /* 0x0000fc0001f97983 */ /* 0x000f680000100800 */
[----:B------:R-:W5:Y:S04]  /*2d50*/  LDL R252, [R1+0xe8] ;  /* 0x0000e80001fc7983 */ /* 0x000f680000100800 */
[----:B------:R-:W5:Y:S04]  /*2d60*/  LDL R250, [R1+0xf4] ;  /* 0x0000f40001fa7983 */ /* 0x000f680000100800 */
[----:B------:R-:W5:Y:S04]  /*2d70*/  LDL R233, [R1+0xec] ;  /* 0x0000ec0001e97983 */ /* 0x000f680000100800 */
[----:B------:R-:W5:Y:S01]  /*2d80*/  LDL R230, [R1+0x100] ;  /* 0x0001000001e67983 */ /* 0x000f620000100800 */
[----:B------:R-:W-:-:S02]  /*2d90*/  SHF.L.U32 R203, R120, 0x10, RZ ;  /* 0x0000001078cb7819 */ /* 0x000fc400000006ff */
[----:B------:R-:W-:Y:S02]  /*2da0*/  SHF.L.U32 R196, R114, 0x10, RZ ;  /* 0x0000001072c47819 */ /* 0x000fe400000006ff */
[----:B------:R-:W-:Y:S01]  /*2db0*/  SHF.L.U32 R140, R30, 0x10, RZ ;  /* 0x000000101e8c7819 */ /* 0x000fe200000006ff */
[----:B------:R-:W-:Y:S01]  /*2dc0*/  FADD.FTZ R68, -R203, R68 ;  /* 0x00000044cb447221 */ /* 0x000fe20000010100 */
[----:B------:R-:W-:Y:S01]  /*2dd0*/  SHF.L.U32 R195, R115, 0x10, RZ ;  /* 0x0000001073c37819 */ /* 0x000fe200000006ff */
        /* <DEDUP_REMOVED lines=8> */
[----:B------:R-:W-:Y:S01]  /*2e60*/  SHF.R.U32.HI R217, RZ, 0x10, R121 ;  /* 0x00000010ffd97819 */ /* 0x000fe20000011679 */
[----:B------:R-:W1:Y:S01]  /*2e70*/  MUFU.RCP R188, R143 ;  /* 0x0000008f00bc7308 */ /* 0x000e620000001000 */
[----:B------:R-:W-:-:S02]  /*2e80*/  SHF.R.U32.HI R220, RZ, 0x10, R125 ;  /* 0x00000010ffdc7819 */ /* 0x000fc4000001167d */
[----:B------:R-:W-:Y:S01]  /*2e90*/  SHF.L.U32 R82, R39, 0x10, RZ ;  /* 0x0000001027527819 */ /* 0x000fe200000006ff */
[----:B------:R-:W-:Y:S01]  /*2ea0*/  FADD.FTZ R80, -R204, R80 ;  /* 0x00000050cc507221 */ /* 0x000fe20000010100 */
[----:B------:R-:W-:-:S03]  /*2eb0*/  SHF.L.U32 R200, R116, 0x10, RZ ;  /* 0x0000001074c87819 */ /* 0x000fc600000006ff */
[----:B------:R-:W1:Y:S01]  /*2ec0*/  MUFU.RCP R195, R56 ;  /* 0x0000003800c37308 */ /* 0x000e620000001000 */
[----:B------:R-:W-:Y:S02]  /*2ed0*/  SHF.L.U32 R217, R217, 0x10, RZ ;  /* 0x00000010d9d97819 */ /* 0x000fe400000006ff */
[----:B------:R-:W-:Y:S02]  /*2ee0*/  SHF.L.U32 R220, R220, 0x10, RZ ;  /* 0x00000010dcdc7819 */ /* 0x000fe400000006ff */
[----:B------:R-:W-:Y:S02]  /*2ef0*/  SHF.R.U32.HI R228, RZ, 0x10, R127 ;  /* 0x00000010ffe47819 */ /* 0x000fe4000001167f */
[----:B------:R-:W-:Y:S01]  /*2f00*/  SHF.L.U32 R131, R25, 0x10, RZ ;  /* 0x0000001019837819 */ /* 0x000fe200000006ff */
[----:B------:R-:W1:Y:S01]  /*2f10*/  MUFU.RCP R204, R82 ;  /* 0x0000005200cc7308 */ /* 0x000e620000001000 */
[----:B------:R-:W-:Y:S02]  /*2f20*/  SHF.L.U32 R133, R29, 0x10, RZ ;  /* 0x000000101d857819 */ /* 0x000fe400000006ff */
[----:B------:R-:W-:-:S02]  /*2f30*/  SHF.L.U32 R199, R118, 0x10, RZ ;  /* 0x0000001076c77819 */ /* 0x000fc400000006ff */
[----:B------:R-:W-:Y:S01]  /*2f40*/  SHF.L.U32 R198, R119, 0x10, RZ ;  /* 0x0000001077c67819 */ /* 0x000fe200000006ff */
[----:B------:R-:W-:Y:S01]  /*2f50*/  FADD.FTZ R60, -R200, R60 ;  /* 0x0000003cc83c7221 */ /* 0x000fe20000010100 */
[----:B------:R-:W-:Y:S02]  /*2f60*/  SHF.L.U32 R176, R22, 0x10, RZ ;  /* 0x0000001016b07819 */ /* 0x000fe400000006ff */
        /* <DEDUP_REMOVED lines=8> */
[----:B------:R-:W-:Y:S01]  /*2ff0*/  FADD.FTZ R198, -R198, R66 ;  /* 0x00000042c6c67221 */ /* 0x000fe20000010100 */
[----:B------:R-:W1:Y:S01]  /*3000*/  MUFU.RCP R179, R133 ;  /* 0x0000008500b37308 */ /* 0x000e620000001000 */
[----:B------:R-:W-:-:S02]  /*3010*/  SHF.L.U32 R217, R47, 0x10, RZ ;  /* 0x000000102fd97819 */ /* 0x000fc400000006ff */
[----:B------:R-:W-:Y:S02]  /*3020*/  SHF.L.U32 R220, R50, 0x10, RZ ;  /* 0x0000001032dc7819 */ /* 0x000fe400000006ff */
[----:B------:R-:W-:Y:S02]  /*3030*/  SHF.L.U32 R130, R24, 0x10, RZ ;  /* 0x0000001018827819 */ /* 0x000fe400000006ff */
[----:B------:R-:W-:Y:S01]  /*3040*/  SHF.L.U32 R66, R38, 0x10, RZ ;  /* 0x0000001026427819 */ /* 0x000fe200000006ff */
[----:B------:R-:W1:Y:S01]  /*3050*/  MUFU.RCP R0, R176 ;  /* 0x000000b000007308 */ /* 0x000e620000001000 */
[----:B------:R-:W-:Y:S01]  /*3060*/  SHF.R.U64 R160, R160, 0x10, R161 ;  /* 0x00000010a0a07819 */ /* 0x000fe200000012a1 */
[----:B------:R-:W-:Y:S01]  /*3070*/  FADD.FTZ R83, -R228, R83 ;  /* 0x00000053e4537221 */ /* 0x000fe20000010100 */
[----:B------:R-:W-:Y:S01]  /*3080*/  SHF.R.U32.HI R189, RZ, 0x10, R161 ;  /* 0x00000010ffbd7819 */ /* 0x000fe200000116a1 */
[----:B------:R-:W-:Y:S01]  /*3090*/  FADD.FTZ R70, -R202, R70 ;  /* 0x00000046ca467221 */ /* 0x000fe20000010100 */
[----:B------:R-:W-:-:S03]  /*30a0*/  SHF.L.U32 R161, R33, 0x10, RZ ;  /* 0x0000001021a17819 */ /* 0x000fc600000006ff */
[----:B------:R-:W1:Y:S01]  /*30b0*/  MUFU.RCP R181, R138 ;  /* 0x0000008a00b57308 */ /* 0x000e620000001000 */
[----:B------:R-:W-:Y:S01]  /*30c0*/  SHF.L.U32 R201, R123, 0x10, RZ ;  /* 0x000000107bc97819 */ /* 0x000fe200000006ff */
[----:B------:R-:W-:Y:S01]  /*30d0*/  FADD.FTZ R72, -R200, R72 ;  /* 0x00000048c8487221 */ /* 0x000fe20000010100 */
[----:B------:R-:W-:Y:S01]  /*30e0*/  SHF.R.U32.HI R215, RZ, 0x10, R115 ;  /* 0x00000010ffd77819 */ /* 0x000fe20000011673 */
[----:B0-----:R-:W-:Y:S01]  /*30f0*/  FMUL.FTZ R64, R64, R186 ;  /* 0x000000ba40407220 */ /* 0x001fe20000410000 */
[----:B------:R-:W-:Y:S02]  /*3100*/  SHF.R.U32.HI R213, RZ, 0x10, R117 ;  /* 0x00000010ffd57819 */ /* 0x000fe40000011675 */
[----:B------:R-:W-:Y:S01]  /*3110*/  SHF.L.U32 R135, R23, 0x10, RZ ;  /* 0x0000001017877819 */ /* 0x000fe200000006ff */
[----:B------:R-:W0:Y:S01]  /*3120*/  MUFU.RCP R225, R217 ;  /* 0x000000d900e17308 */ /* 0x000e220000001000 */
[----:B------:R-:W-:Y:S01]  /*3130*/  SHF.L.U32 R186, R97, 0x10, RZ ;  /* 0x0000001061ba7819 */ /* 0x000fe200000006ff */
[----:B------:R-:W-:Y:S01]  /*3140*/  FADD.FTZ R201, -R201, R74 ;  /* 0x0000004ac9c97221 */ /* 0x000fe20000010100 */
[----:B------:R-:W-:Y:S01]  /*3150*/  SHF.L.U32 R215, R215, 0x10, RZ ;  /* 0x00000010d7d77819 */ /* 0x000fe200000006ff */
[----:B-1----:R-:W-:Y:S01]  /*3160*/  FMUL.FTZ R188, R198, R188 ;  /* 0x000000bcc6bc7220 */ /* 0x002fe20000410000 */
[----:B------:R-:W-:-:S03]  /*3170*/  SHF.L.U32 R213, R213, 0x10, RZ ;  /* 0x00000010d5d57819 */ /* 0x000fc600000006ff */
[----:B------:R-:W1:Y:S01]  /*3180*/  MUFU.RCP R228, R220 ;  /* 0x000000dc00e47308 */ /* 0x000e620000001000 */
[----:B------:R-:W-:Y:S01]  /*3190*/  FMUL.FTZ R70, R70, R195 ;  /* 0x000000c346467220 */ /* 0x000fe20000410000 */
[----:B------:R-:W-:Y:S02]  /*31a0*/  SHF.L.U32 R197, R117, 0x10, RZ ;  /* 0x0000001075c57819 */ /* 0x000fe400000006ff */
[----:B------:R-:W-:-:S04]  /*31b0*/  SHF.R.U64 R210, R114, 0x10, R115 ;  /* 0x0000001072d27819 */ /* 0x000fc80000001273 */
[----:B------:R-:W-:Y:S01]  /*31c0*/  MUFU.RCP R185, R130 ;  /* 0x0000008200b97308 */ /* 0x000fe20000001000 */
[----:B------:R-:W-:Y:S02]  /*31d0*/  SHF.L.U32 R195, R100, 0x10, RZ ;  /* 0x0000001064c37819 */ /* 0x000fe400000006ff */
[----:B------:R-:W-:-:S05]  /*31e0*/  SHF.R.U64 R148, R148, 0x10, R149 ;  /* 0x0000001094947819 */ /* 0x000fca0000001295 */
[----:B------:R-:W1:Y:S01]  /*31f0*/  MUFU.RCP R200, R66 ;  /* 0x0000004200c87308 */ /* 0x000e620000001000 */
[----:B------:R-:W-:Y:S01]  /*3200*/  SHF.R.U32.HI R193, RZ, 0x10, R149 ;  /* 0x00000010ffc17819 */ /* 0x000fe20000011695 */
[----:B------:R-:W-:Y:S01]  /*3210*/  FADD.FTZ R59, -R215, R59 ;  /* 0x0000003bd73b7221 */ /* 0x000fe20000010100 */
[----:B------:R-:W-:-:S05]  /*3220*/  SHF.L.U32 R149, R36, 0x10, RZ ;  /* 0x0000001024957819 */ /* 0x000fca00000006ff */
[----:B------:R-:W1:Y:S01]  /*3230*/  MUFU.RCP R190, R161 ;  /* 0x000000a100be7308 */ /* 0x000e620000001000 */
[----:B------:R-:W-:Y:S01]  /*3240*/  SHF.L.U32 R208, R128, 0x10, RZ ;  /* 0x0000001080d07819 */ /* 0x000fe200000006ff */
[----:B------:R-:W-:Y:S01]  /*3250*/  FADD.FTZ R63, -R213, R63 ;  /* 0x0000003fd53f7221 */ /* 0x000fe20000010100 */
[----:B------:R-:W-:Y:S01]  /*3260*/  SHF.R.U32.HI R219, RZ, 0x10, R119 ;  /* 0x00000010ffdb7819 */ /* 0x000fe20000011677 */
[----:B------:R-:W-:-:S04]  /*3270*/  FMUL.FTZ R201, R201, R204 ;  /* 0x000000ccc9c97220 */ /* 0x000fc80000410000 */
[----:B------:R-:W1:Y:S01]  /*3280*/  MUFU.RCP R187, R135 ;  /* 0x0000008700bb7308 */ /* 0x000e620000001000 */
[----:B------:R-:W-:Y:S01]  /*3290*/  SHF.L.U32 R136, R26, 0x10, RZ ;  /* 0x000000101a887819 */ /* 0x000fe200000006ff */
[----:B------:R-:W-:Y:S01]  /*32a0*/  FADD.FTZ R197, -R197, R62 ;  /* 0x0000003ec5c57221 */ /* 0x000fe20000010100 */
[----:B------:R-:W-:-:S05]  /*32b0*/  SHF.R.U64 R164, R164, 0x10, R165 ;  /* 0x00000010a4a47819 */ /* 0x000fca00000012a5 */
[----:B------:R-:W-:Y:S01]  /*32c0*/  MUFU.RCP R198, R186 ;  /* 0x000000ba00c67308 */ /* 0x000fe20000001000 */
[----:B------:R-:W-:Y:S02]  /*32d0*/  SHF.L.U32 R210, R210, 0x10, RZ ;  /* 0x00000010d2d27819 */ /* 0x000fe400000006ff */
[----:B------:R-:W-:Y:S01]  /*32e0*/  SHF.L.U32 R182, R182, 0x10, RZ ;  /* 0x00000010b6b67819 */ /* 0x000fe200000006ff */
[----:B------:R-:W-:Y:S01]  /*32f0*/  FADD.FTZ R84, -R208, R84 ;  /* 0x00000054d0547221 */ /* 0x000fe20000010100 */
[----:B------:R-:W-:-:S03]  /*3300*/  SHF.L.U32 R219, R219, 0x10, RZ ;  /* 0x00000010dbdb7819 */ /* 0x000fc600000006ff */
[----:B------:R-:W-:Y:S01]  /*3310*/  MUFU.RCP R204, R195 ;  /* 0x000000c300cc7308 */ /* 0x000fe20000001000 */
[----:B------:R-:W-:Y:S01]  /*3320*/  FMUL.FTZ R177, R59, R177 ;  /* 0x000000b13bb17220 */ /* 0x000fe20000410000 */
[----:B------:R-:W-:Y:S01]  /*3330*/  FMUL.FTZ R179, R63, R179 ;  /* 0x000000b33fb37220 */ /* 0x000fe20000410000 */
[----:B------:R-:W-:Y:S01]  /*3340*/  SHF.L.U32 R132, R28, 0x10, RZ ;  /* 0x000000101c847819 */ /* 0x000fe200000006ff */
[----:B------:R-:W-:Y:S01]  /*3350*/  FADD.FTZ R210, -R210, R57 ;  /* 0x00000039d2d27221 */ /* 0x000fe20000010100 */
[----:B------:R-:W-:-:S03]  /*3360*/  SHF.L.U32 R59, R2, 0x10, RZ ;  /* 0x00000010023b7819 */ /* 0x000fc600000006ff */
[----:B------:R-:W1:Y:S01]  /*3370*/  MUFU.RCP R194, R149 ;  /* 0x0000009500c27308 */ /* 0x000e620000001000 */
[----:B------:R-:W-:Y:S01]  /*3380*/  SHF.L.U32 R63, R164, 0x10, RZ ;  /* 0x00000010a43f7819 */ /* 0x000fe200000006ff */
[----:B------:R-:W-:Y:S01]  /*3390*/  FMUL.FTZ R0, R196, R0 ;  /* 0x00000000c4007220 */ /* 0x000fe20000410000 */
[----:B------:R-:W-:Y:S01]  /*33a0*/  FMUL.FTZ R181, R197, R181 ;  /* 0x000000b5c5b57220 */ /* 0x000fe20000410000 */
[----:B------:R-:W-:Y:S01]  /*33b0*/  FMUL.FTZ R2, R176, R182 ;  /* 0x000000b6b0027220 */ /* 0x000fe20000410000 */
[----:B------:R-:W-:-:S03]  /*33c0*/  SHF.R.U64 R216, R120, 0x10, R121 ;  /* 0x0000001078d87819 */ /* 0x000fc60000001279 */
[----:B------:R-:W1:Y:S01]  /*33d0*/  MUFU.RCP R184, R136 ;  /* 0x0000008800b87308 */ /* 0x000e620000001000 */
[----:B------:R-:W-:Y:S01]  /*33e0*/  SHF.L.U32 R197, R52, 0x10, RZ ;  /* 0x0000001034c57819 */ /* 0x000fe200000006ff */
[----:B------:R-:W-:Y:S01]  /*33f0*/  FADD.FTZ R67, -R219, R67 ;  /* 0x00000043db437221 */ /* 0x000fe20000010100 */
[----:B------:R-:W-:Y:S01]  /*3400*/  SHF.R.U32.HI R165, RZ, 0x10, R165 ;  /* 0x00000010ffa57819 */ /* 0x000fe200000116a5 */
[----:B0-----:R-:W-:Y:S01]  /*3410*/  FMUL.FTZ R203, R203, R225 ;  /* 0x000000e1cbcb7220 */ /* 0x001fe20000410000 */
[----:B-1----:R-:W-:Y:S01]  /*3420*/  FMUL.FTZ R84, R84, R228 ;  /* 0x000000e454547220 */ /* 0x002fe20000410000 */
[----:B------:R-:W-:Y:S01]  /*3430*/  FMUL.FTZ R72, R72, R200 ;  /* 0x000000c848487220 */ /* 0x000fe20000410000 */
[----:B------:R-:W-:Y:S01]  /*3440*/  FMUL.FTZ R185, R210, R185 ;  /* 0x000000b9d2b97220 */ /* 0x000fe20000410000 */
[----:B------:R-:W0:Y:S01]  /*3450*/  MUFU.RCP R178, R132 ;  /* 0x0000008400b27308 */ /* 0x000e220000001000 */
[----:B------:R-:W-:Y:S01]  /*3460*/  FMUL.FTZ R176, R130, R63 ;  /* 0x0000003f82b07220 */ /* 0x000fe20000410000 */
[----:B------:R-:W-:Y:S01]  /*3470*/  FADD.FTZ R225, RZ, R2 ;  /* 0x00000002ffe17221 */ /* 0x000fe20000010000 */
[----:B------:R-:W-:Y:S01]  /*3480*/  FFMA.FTZ R228, R2, R0, RZ ;  /* 0x0000000002e47223 */ /* 0x000fe200000100ff */
[----:B------:R-:W-:Y:S01]  /*3490*/  SHF.L.U32 R216, R216, 0x10, RZ ;  /* 0x00000010d8d87819 */ /* 0x000fe200000006ff */
[----:B------:R-:W-:Y:S01]  /*34a0*/  FMUL.FTZ R67, R67, R190 ;  /* 0x000000be43437220 */ /* 0x000fe20000410000 */
[----:B------:R-:W-:-:S02]  /*34b0*/  SHF.R.U64 R212, R116, 0x10, R117 ;  /* 0x0000001074d47819 */ /* 0x000fc40000001275 */
[----:B------:R-:W1:Y:S01]  /*34c0*/  MUFU.RCP R200, R197 ;  /* 0x000000c500c87308 */ /* 0x000e620000001000 */
        /* <DEDUP_REMOVED lines=8> */
[----:B------:R-:W-:Y:S01]  /*3550*/  FADD.FTZ R69, -R216, R69 ;  /* 0x00000045d8457221 */ /* 0x000fe20000010100 */
[----:B------:R-:W-:Y:S01]  /*3560*/  SHF.L.U32 R62, R37, 0x10, RZ ;  /* 0x00000010253e7819 */ /* 0x000fe200000006ff */
[----:B------:R-:W-:Y:S01]  /*3570*/  FMUL.FTZ R165, R131, R190 ;  /* 0x000000be83a57220 */ /* 0x000fe20000410000 */
[----:B------:R-:W-:Y:S01]  /*3580*/  SHF.R.U64 R162, R162, 0x10, R163 ;  /* 0x00000010a2a27819 */ /* 0x000fe200000012a3 */
[----:B------:R-:W-:Y:S01]  /*3590*/  FADD.FTZ R225, R225, R164 ;  /* 0x000000a4e1e17221 */ /* 0x000fe20000010000 */
[----:B------:R-:W-:Y:S01]  /*35a0*/  SHF.L.U32 R212, R212, 0x10, RZ ;  /* 0x00000010d4d47819 */ /* 0x000fe200000006ff */
[----:B------:R-:W-:Y:S01]  /*35b0*/  FFMA.FTZ R228, R164, R187, R228 ;  /* 0x000000bba4e47223 */ /* 0x000fe200000100e4 */
[----:B------:R-:W-:-:S02]  /*35c0*/  SHF.L.U32 R218, R218, 0x10, RZ ;  /* 0x00000010dada7819 */ /* 0x000fc400000006ff */
[----:B------:R-:W-:Y:S02]  /*35d0*/  SHF.L.U32 R223, R223, 0x10, RZ ;  /* 0x00000010dfdf7819 */ /* 0x000fe400000006ff */
[----:B------:R-:W-:Y:S01]  /*35e0*/  SHF.L.U32 R144, R144, 0x10, RZ ;  /* 0x0000001090907819 */ /* 0x000fe200000006ff */
[----:B------:R-:W1:Y:S01]  /*35f0*/  MUFU.RCP R199, R62 ;  /* 0x0000003e00c77308 */ /* 0x000e620000001000 */
[----:B------:R-:W-:Y:S01]  /*3600*/  SHF.L.U32 R224, R224, 0x10, RZ ;  /* 0x00000010e0e07819 */ /* 0x000fe200000006ff */
[----:B------:R-:W-:Y:S01]  /*3610*/  FMUL.FTZ R69, R69, R194 ;  /* 0x000000c245457220 */ /* 0x000fe20000410000 */
[----:B------:R-:W-:Y:S01]  /*3620*/  SHF.L.U32 R142, R32, 0x10, RZ ;  /* 0x00000010208e7819 */ /* 0x000fe200000006ff */
[----:B------:R-:W-:Y:S01]  /*3630*/  FADD.FTZ R212, -R212, R61 ;  /* 0x0000003dd4d47221 */ /* 0x000fe20000010100 */
[----:B------:R-:W-:Y:S01]  /*3640*/  SHF.L.U32 R194, R162, 0x10, RZ ;  /* 0x00000010a2c27819 */ /* 0x000fe200000006ff */
[----:B------:R-:W-:Y:S01]  /*3650*/  FADD.FTZ R218, -R218, R73 ;  /* 0x00000049dada7221 */ /* 0x000fe20000010100 */
[----:B------:R-:W-:Y:S01]  /*3660*/  FADD.FTZ R75, -R223, R75 ;  /* 0x0000004bdf4b7221 */ /* 0x000fe20000010100 */
[----:B------:R-:W-:Y:S01]  /*3670*/  FMUL.FTZ R184, R60, R184 ;  /* 0x000000b83cb87220 */ /* 0x000fe20000410000 */
[----:B------:R-:W-:Y:S01]  /*3680*/  FMUL.FTZ R130, R136, R144 ;  /* 0x0000009088827220 */ /* 0x000fe20000410000 */
[----:B------:R-:W-:Y:S01]  /*3690*/  FADD.FTZ R225, R225, R165 ;  /* 0x000000a5e1e17221 */ /* 0x000fe20000010000 */
[----:B------:R-:W-:Y:S01]  /*36a0*/  FFMA.FTZ R228, R165, R177, R228 ;  /* 0x000000b1a5e47223 */ /* 0x000fe200000100e4 */
[----:B------:R-:W-:Y:S01]  /*36b0*/  SHF.L.U32 R73, R48, 0x10, RZ ;  /* 0x0000001030497819 */ /* 0x000fe200000006ff */
[----:B------:R-:W-:Y:S01]  /*36c0*/  FADD.FTZ R85, -R224, R85 ;  /* 0x00000055e0557221 */ /* 0x000fe20000010100 */
[----:B------:R-:W-:Y:S01]  /*36d0*/  SHF.R.U32.HI R223, RZ, 0x10, R129 ;  /* 0x00000010ffdf7819 */ /* 0x000fe20000011681 */
[----:B------:R-:W3:Y:S01]  /*36e0*/  MUFU.RCP R180, R142 ;  /* 0x0000008e00b47308 */ /* 0x000ee20000001000 */
[----:B------:R-:W-:Y:S01]  /*36f0*/  SHF.R.U32.HI R163, RZ, 0x10, R163 ;  /* 0x00000010ffa37819 */ /* 0x000fe200000116a3 */
[----:B0-----:R-:W-:Y:S01]  /*3700*/  FMUL.FTZ R178, R212, R178 ;  /* 0x000000b2d4b27220 */ /* 0x001fe20000410000 */
[----:B------:R-:W-:Y:S01]  /*3710*/  SHF.L.U32 R145, R145, 0x10, RZ ;  /* 0x0000001091917819 */ /* 0x000fe200000006ff */
[----:B------:R-:W-:Y:S01]  /*3720*/  FMUL.FTZ R132, R132, R194 ;  /* 0x000000c284847220 */ /* 0x000fe20000410000 */
[----:B------:R-:W-:Y:S01]  /*3730*/  FADD.FTZ R225, R225, R130 ;  /* 0x00000082e1e17221 */ /* 0x000fe20000010000 */
[----:B------:R-:W-:Y:S01]  /*3740*/  FFMA.FTZ R228, R130, R184, R228 ;  /* 0x000000b882e47223 */ /* 0x000fe200000100e4 */
[----:B------:R-:W-:Y:S01]  /*3750*/  SHF.L.U32 R223, R223, 0x10, RZ ;  /* 0x00000010dfdf7819 */ /* 0x000fe200000006ff */
[----:B------:R-:W0:Y:S01]  /*3760*/  MUFU.RCP R219, R73 ;  /* 0x0000004900db7308 */ /* 0x000e220000001000 */
[----:B-1----:R-:W-:Y:S01]  /*3770*/  FMUL.FTZ R85, R85, R200 ;  /* 0x000000c855557220 */ /* 0x002fe20000410000 */
[----:B------:R-:W-:Y:S01]  /*3780*/  SHF.R.U64 R214, R118, 0x10, R119 ;  /* 0x0000001076d67819 */ /* 0x000fe20000001277 */
[----:B------:R-:W-:Y:S01]  /*3790*/  FMUL.FTZ R162, R138, R145 ;  /* 0x000000918aa27220 */ /* 0x000fe20000410000 */
[----:B------:R-:W-:Y:S01]  /*37a0*/  SHF.L.U32 R200, R163, 0x10, RZ ;  /* 0x00000010a3c87819 */ /* 0x000fe200000006ff */
[----:B------:R-:W-:Y:S01]  /*37b0*/  FADD.FTZ R225, R225, R132 ;  /* 0x00000084e1e17221 */ /* 0x000fe20000010000 */
[----:B------:R-:W-:Y:S01]  /*37c0*/  FFMA.FTZ R228, R132, R178, R228 ;  /* 0x000000b284e47223 */ /* 0x000fe200000100e4 */
[----:B------:R-:W-:Y:S01]  /*37d0*/  SHF.R.U64 R221, R126, 0x10, R127 ;  /* 0x000000107edd7819 */ /* 0x000fe2000000127f */
[----:B------:R-:W-:Y:S01]  /*37e0*/  FADD.FTZ R223, -R223, R87 ;  /* 0x00000057dfdf7221 */ /* 0x000fe20000010100 */
[----:B------:R-:W-:-:S02]  /*37f0*/  SHF.R.U64 R154, R154, 0x10, R155 ;  /* 0x000000109a9a7819 */ /* 0x000fc4000000129b */
[----:B------:R-:W-:Y:S01]  /*3800*/  SHF.R.U32.HI R191, RZ, 0x10, R155 ;  /* 0x00000010ffbf7819 */ /* 0x000fe2000001169b */
[----:B------:R-:W-:Y:S01]  /*3810*/  FMUL.FTZ R163, R133, R200 ;  /* 0x000000c885a37220 */ /* 0x000fe20000410000 */
[----:B------:R-:W-:Y:S01]  /*3820*/  SHF.L.U32 R155, R34, 0x10, RZ ;  /* 0x00000010229b7819 */ /* 0x000fe200000006ff */
[----:B------:R-:W-:Y:S01]  /*3830*/  FADD.FTZ R225, R225, R162 ;  /* 0x000000a2e1e17221 */ /* 0x000fe20000010000 */
[----:B------:R-:W-:Y:S01]  /*3840*/  SHF.L.U32 R214, R214, 0x10, RZ ;  /* 0x00000010d6d67819 */ /* 0x000fe200000006ff */
[----:B------:R-:W-:Y:S01]  /*3850*/  FFMA.FTZ R228, R162, R181, R228 ;  /* 0x000000b5a2e47223 */ /* 0x000fe200000100e4 */
[----:B------:R-:W-:Y:S02]  /*3860*/  SHF.L.U32 R166, R166, 0x10, RZ ;  /* 0x00000010a6a67819 */ /* 0x000fe400000006ff */
[----:B------:R-:W-:Y:S01]  /*3870*/  SHF.L.U32 R221, R221, 0x10, RZ ;  /* 0x00000010dddd7819 */ /* 0x000fe200000006ff */
[----:B------:R-:W-:Y:S01]  /*3880*/  MUFU.RCP R192, R155 ;  /* 0x0000009b00c07308 */ /* 0x000fe20000001000 */
[----:B------:R-:W-:Y:S01]  /*3890*/  FMUL.FTZ R71, R71, R199 ;  /* 0x000000c747477220 */ /* 0x000fe20000410000 */
[----:B------:R-:W-:Y:S01]  /*38a0*/  FADD.FTZ R214, -R214, R65 ;  /* 0x00000041d6d67221 */ /* 0x000fe20000010100 */
[----:B------:R-:W-:Y:S01]  /*38b0*/  FMUL.FTZ R199, R140, R166 ;  /* 0x000000a68cc77220 */ /* 0x000fe20000410000 */
[----:B------:R-:W-:Y:S01]  /*38c0*/  FADD.FTZ R225, R225, R163 ;  /* 0x000000a3e1e17221 */ /* 0x000fe20000010000 */
[----:B------:R-:W-:Y:S01]  /*38d0*/  FFMA.FTZ R228, R163, R179, R228 ;  /* 0x000000b3a3e47223 */ /* 0x000fe200000100e4 */
[----:B------:R-:W-:Y:S01]  /*38e0*/  FADD.FTZ R221, -R221, R81 ;  /* 0x00000051dddd7221 */ /* 0x000fe20000010100 */
[----:B------:R-:W-:-:S02]  /*38f0*/  SHF.L.U32 R167, R167, 0x10, RZ ;  /* 0x00000010a7a77819 */ /* 0x000fc400000006ff */
[----:B--2---:R-:W-:Y:S02]  /*3900*/  SHF.L.U32 R208, R251, 0x10, RZ ;  /* 0x00000010fbd07819 */ /* 0x004fe400000006ff */
[----:B---3--:R-:W-:-:S03]  /*3910*/  SHF.L.U32 R229, R229, 0x10, RZ ;  /* 0x00000010e5e57819 */ /* 0x008fc600000006ff */
[----:B------:R-:W-:Y:S02]  /*3920*/  FADD.FTZ R91, -R208, R91 ;  /* 0x0000005bd05b7221 */ /* 0x000fe40000010100 */
[----:B------:R-:W-:Y:S02]  /*3930*/  FADD.FTZ R93, -R229, R93 ;  /* 0x0000005de55d7221 */ /* 0x000fe40000010100 */
[----:B------:R-:W-:Y:S01]  /*3940*/  FMUL.FTZ R91, R91, R198 ;  /* 0x000000c65b5b7220 */ /* 0x000fe20000410000 */
[----:B------:R-:W-:Y:S01]  /*3950*/  SHF.L.U32 R198, R53, 0x10, RZ ;  /* 0x0000001035c67819 */ /* 0x000fe200000006ff */
[----:B------:R-:W-:-:S03]  /*3960*/  FMUL.FTZ R93, R93, R204 ;  /* 0x000000cc5d5d7220 */ /* 0x000fc60000410000 */
[----:B------:R-:W1:Y:S01]  /*3970*/  MUFU.RCP R204, R198 ;  /* 0x000000c600cc7308 */ /* 0x000e620000001000 */
[----:B------:R-:W-:Y:S01]  /*3980*/  FMUL.FTZ R180, R214, R180 ;  /* 0x000000b4d6b47220 */ /* 0x000fe20000410000 */
[----:B------:R-:W-:Y:S01]  /*3990*/  FADD.FTZ R225, R225, R199 ;  /* 0x000000c7e1e17221 */ /* 0x000fe20000010000 */
[----:B------:R-:W-:Y:S01]  /*39a0*/  FFMA.FTZ R228, R199, R64, R228 ;  /* 0x00000040c7e47223 */ /* 0x000fe200000100e4 */
[----:B0-----:R-:W-:Y:S01]  /*39b0*/  FMUL.FTZ R219, R221, R219 ;  /* 0x000000dbdddb7220 */ /* 0x001fe20000410000 */
[----:B------:R-:W-:Y:S01]  /*39c0*/  SHF.L.U32 R221, R189, 0x10, RZ ;  /* 0x00000010bddd7819 */ /* 0x000fe200000006ff */
[----:B------:R-:W-:Y:S01]  /*39d0*/  FMUL.FTZ R143, R143, R167 ;  /* 0x000000a78f8f7220 */ /* 0x000fe20000410000 */
[----:B-1----:R-:W-:Y:S01]  /*39e0*/  FMUL.FTZ R223, R223, R204 ;  /* 0x000000ccdfdf7220 */ /* 0x002fe20000410000 */
[----:B------:R-:W-:-:S05]  /*39f0*/  SHF.L.U32 R204, R160, 0x10, RZ ;  /* 0x00000010a0cc7819 */ /* 0x000fca00000006ff */
[----:B------:R-:W-:Y:S01]  /*3a00*/  FMUL.FTZ R160, R142, R204 ;  /* 0x000000cc8ea07220 */ /* 0x000fe20000410000 */
[----:B------:R-:W-:-:S03]  /*3a10*/  SHF.R.U64 R158, R158, 0x10, R159 ;  /* 0x000000109e9e7819 */ /* 0x000fc6000000129f */
[----:B------:R-:W-:Y:S01]  /*3a20*/  FADD.FTZ R225, R225, R160 ;  /* 0x000000a0e1e17221 */ /* 0x000fe20000010000 */
[----:B------:R-:W-:Y:S01]  /*3a30*/  FFMA.FTZ R228, R160, R180, R228 ;  /* 0x000000b4a0e47223 */ /* 0x000fe200000100e4 */
[----:B------:R-:W-:Y:S01]  /*3a40*/  SHF.L.U32 R205, R125, 0x10, RZ ;  /* 0x000000107dcd7819 */ /* 0x000fe200000006ff */
[----:B------:R-:W-:Y:S01]  /*3a50*/  FMUL.FTZ R161, R161, R221 ;  /* 0x000000dda1a17220 */ /* 0x000fe20000410000 */
[----:B------:R-:W-:Y:S01]  /*3a60*/  SHF.L.U32 R168, R168, 0x10, RZ ;  /* 0x00000010a8a87819 */ /* 0x000fe200000006ff */
[----:B------:R-:W-:Y:S01]  /*3a70*/  FADD.FTZ R225, R225, R143 ;  /* 0x0000008fe1e17221 */ /* 0x000fe20000010000 */
[----:B------:R-:W-:Y:S01]  /*3a80*/  FFMA.FTZ R228, R143, R188, R228 ;  /* 0x000000bc8fe47223 */ /* 0x000fe200000100e4 */
[----:B------:R-:W-:Y:S02]  /*3a90*/  SHF.L.U32 R202, R124, 0x10, RZ ;  /* 0x000000107cca7819 */ /* 0x000fe400000006ff */
[----:B------:R-:W-:Y:S01]  /*3aa0*/  SHF.L.U32 R170, R170, 0x10, RZ ;  /* 0x00000010aaaa7819 */ /* 0x000fe200000006ff */
[----:B------:R-:W-:Y:S01]  /*3ab0*/  FADD.FTZ R78, -R205, R78 ;  /* 0x0000004ecd4e7221 */ /* 0x000fe20000010100 */
[----:B------:R-:W-:Y:S01]  /*3ac0*/  SHF.L.U32 R74, R40, 0x10, RZ ;  /* 0x00000010284a7819 */ /* 0x000fe200000006ff */
[----:B------:R-:W-:Y:S01]  /*3ad0*/  FMUL.FTZ R68, R68, R192 ;  /* 0x000000c044447220 */ /* 0x000fe20000410000 */
[----:B------:R-:W-:Y:S01]  /*3ae0*/  SHF.L.U32 R131, R158, 0x10, RZ ;  /* 0x000000109e837819 */ /* 0x000fe200000006ff */
[----:B------:R-:W-:Y:S01]  /*3af0*/  FMUL.FTZ R155, R155, R168 ;  /* 0x000000a89b9b7220 */ /* 0x000fe20000410000 */
[----:B------:R-:W-:Y:S01]  /*3b00*/  FADD.FTZ R225, R225, R161 ;  /* 0x000000a1e1e17221 */ /* 0x000fe20000010000 */
[----:B------:R-:W-:Y:S01]  /*3b10*/  FFMA.FTZ R228, R161, R67, R228 ;  /* 0x00000043a1e47223 */ /* 0x000fe200000100e4 */
[----:B------:R-:W-:Y:S01]  /*3b20*/  SHF.L.U32 R205, R129, 0x10, RZ ;  /* 0x0000001081cd7819 */ /* 0x000fe200000006ff */
[----:B------:R-:W-:Y:S01]  /*3b30*/  FADD.FTZ R202, -R202, R76 ;  /* 0x0000004ccaca7221 */ /* 0x000fe20000010100 */
[----:B------:R-:W-:Y:S01]  /*3b40*/  SHF.R.U32.HI R159, RZ, 0x10, R159 ;  /* 0x00000010ff9f7819 */ /* 0x000fe2000001169f */
[----:B------:R-:W0:Y:S01]  /*3b50*/  MUFU.RCP R76, R74 ;  /* 0x0000004a004c7308 */ /* 0x000e220000001000 */
[----:B------:R-:W-:Y:S01]  /*3b60*/  SHF.L.U32 R169, R169, 0x10, RZ ;  /* 0x00000010a9a97819 */ /* 0x000fe200000006ff */
[----:B------:R-:W-:Y:S01]  /*3b70*/  FMUL.FTZ R135, R66, R170 ;  /* 0x000000aa42877220 */ /* 0x000fe20000410000 */
[----:B------:R-:W-:Y:S01]  /*3b80*/  FMUL.FTZ R66, R149, R131 ;  /* 0x0000008395427220 */ /* 0x000fe20000410000 */
[----:B------:R-:W-:Y:S01]  /*3b90*/  FADD.FTZ R225, R225, R155 ;  /* 0x0000009be1e17221 */ /* 0x000fe20000010000 */
[----:B------:R-:W-:Y:S01]  /*3ba0*/  FFMA.FTZ R228, R155, R68, R228 ;  /* 0x000000449be47223 */ /* 0x000fe200000100e4 */
[----:B----4-:R-:W-:Y:S01]  /*3bb0*/  SHF.L.U32 R206, R248, 0x10, RZ ;  /* 0x00000010f8ce7819 */ /* 0x010fe200000006ff */
[----:B------:R-:W-:Y:S01]  /*3bc0*/  FADD.FTZ R205, -R205, R86 ;  /* 0x00000056cdcd7221 */ /* 0x000fe20000010100 */
[----:B-----5:R-:W-:-:S02]  /*3bd0*/  SHF.L.U32 R207, R249, 0x10, RZ ;  /* 0x00000010f9cf7819 */ /* 0x020fc400000006ff */
        /* <DEDUP_REMOVED lines=10> */
[----:B------:R-:W1:Y:S01]  /*3c80*/  MUFU.RCP R206, R86 ;  /* 0x0000005600ce7308 */ /* 0x000e620000001000 */
[----:B------:R-:W-:Y:S01]  /*3c90*/  SHF.L.U32 R89, R42, 0x10, RZ ;  /* 0x000000102a597819 */ /* 0x000fe200000006ff */
[----:B------:R-:W-:Y:S01]  /*3ca0*/  FMUL.FTZ R159, R82, R171 ;  /* 0x000000ab529f7220 */ /* 0x000fe20000410000 */
[----:B------:R-:W-:Y:S01]  /*3cb0*/  FMUL.FTZ R82, R62, R158 ;  /* 0x0000009e3e527220 */ /* 0x000fe20000410000 */
[----:B------:R-:W-:Y:S01]  /*3cc0*/  FADD.FTZ R225, R225, R133 ;  /* 0x00000085e1e17221 */ /* 0x000fe20000010000 */
[----:B------:R-:W-:Y:S01]  /*3cd0*/  FFMA.FTZ R228, R133, R70, R228 ;  /* 0x0000004685e47223 */ /* 0x000fe200000100e4 */
[----:B------:R-:W-:Y:S01]  /*3ce0*/  SHF.L.U32 R211, R250, 0x10, RZ ;  /* 0x00000010fad37819 */ /* 0x000fe200000006ff */
[----:B------:R-:W-:Y:S01]  /*3cf0*/  FADD.FTZ R92, -R209, R92 ;  /* 0x0000005cd15c7221 */ /* 0x000fe20000010100 */
[----:B------:R-:W2:Y:S01]  /*3d00*/  MUFU.RCP R208, R89 ;  /* 0x0000005900d07308 */ /* 0x000ea20000001000 */
[----:B------:R-:W-:Y:S01]  /*3d10*/  SHF.L.U32 R209, R44, 0x10, RZ ;  /* 0x000000102cd17819 */ /* 0x000fe200000006ff */
[----:B------:R-:W-:Y:S01]  /*3d20*/  FADD.FTZ R225, R225, R82 ;  /* 0x00000052e1e17221 */ /* 0x000fe20000010000 */
[----:B------:R-:W-:Y:S01]  /*3d30*/  SHF.L.U32 R56, R156, 0x10, RZ ;  /* 0x000000109c387819 */ /* 0x000fe200000006ff */
[----:B------:R-:W-:Y:S01]  /*3d40*/  FFMA.FTZ R228, R82, R71, R228 ;  /* 0x0000004752e47223 */ /* 0x000fe200000100e4 */
[----:B------:R-:W-:Y:S01]  /*3d50*/  FADD.FTZ R90, -R211, R90 ;  /* 0x0000005ad35a7221 */ /* 0x000fe20000010100 */
[----:B------:R-:W-:Y:S01]  /*3d60*/  SHF.R.U32.HI R157, RZ, 0x10, R157 ;  /* 0x00000010ff9d7819 */ /* 0x000fe2000001169d */
[----:B0-----:R-:W-:Y:S01]  /*3d70*/  FMUL.FTZ R76, R218, R76 ;  /* 0x0000004cda4c7220 */ /* 0x001fe20000410000 */
[----:B------:R-:W0:Y:S01]  /*3d80*/  MUFU.RCP R211, R209 ;  /* 0x000000d100d37308 */ /* 0x000e220000001000 */
[----:B------:R-:W-:Y:S01]  /*3d90*/  SHF.L.U32 R57, R43, 0x10, RZ ;  /* 0x000000102b397819 */ /* 0x000fe200000006ff */
[----:B------:R-:W-:Y:S01]  /*3da0*/  FMUL.FTZ R74, R74, R56 ;  /* 0x000000384a4a7220 */ /* 0x000fe20000410000 */
[----:B------:R-:W-:Y:S01]  /*3db0*/  FADD.FTZ R225, R225, R135 ;  /* 0x00000087e1e17221 */ /* 0x000fe20000010000 */
[----:B------:R-:W-:Y:S01]  /*3dc0*/  FFMA.FTZ R228, R135, R72, R228 ;  /* 0x0000004887e47223 */ /* 0x000fe200000100e4 */
[----:B------:R-:W-:-:S02]  /*3dd0*/  SHF.L.U32 R65, R45, 0x10, RZ ;  /* 0x000000102d417819 */ /* 0x000fc400000006ff */
[----:B------:R-:W-:Y:S01]  /*3de0*/  SHF.R.U64 R222, R124, 0x10, R125 ;  /* 0x000000107cde7819 */ /* 0x000fe2000000127d */
[----:B------:R-:W3:Y:S01]  /*3df0*/  MUFU.RCP R61, R57 ;  /* 0x00000039003d7308 */ /* 0x000ee20000001000 */
[----:B------:R-:W-:Y:S01]  /*3e00*/  SHF.L.U32 R156, R157, 0x10, RZ ;  /* 0x000000109d9c7819 */ /* 0x000fe200000006ff */
[----:B------:R-:W-:Y:S01]  /*3e10*/  FADD.FTZ R225, R225, R74 ;  /* 0x0000004ae1e17221 */ /* 0x000fe20000010000 */
[----:B------:R-:W-:Y:S01]  /*3e20*/  FFMA.FTZ R228, R74, R76, R228 ;  /* 0x0000004c4ae47223 */ /* 0x000fe200000100e4 */
[----:B------:R-:W-:Y:S01]  /*3e30*/  SHF.L.U32 R213, R46, 0x10, RZ ;  /* 0x000000102ed57819 */ /* 0x000fe200000006ff */
[----:B-1----:R-:W-:Y:S01]  /*3e40*/  FMUL.FTZ R75, R75, R206 ;  /* 0x000000ce4b4b7220 */ /* 0x002fe20000410000 */
[----:B------:R-:W-:Y:S01]  /*3e50*/  SHF.L.U32 R222, R222, 0x10, RZ ;  /* 0x00000010dede7819 */ /* 0x000fe200000006ff */
[----:B------:R-:W-:Y:S01]  /*3e60*/  FMUL.FTZ R86, R86, R156 ;  /* 0x0000009c56567220 */ /* 0x000fe20000410000 */
[----:B------:R-:W1:Y:S01]  /*3e70*/  MUFU.RCP R215, R65 ;  /* 0x0000004100d77308 */ /* 0x000e620000001000 */
[----:B------:R-:W-:Y:S01]  /*3e80*/  SHF.L.U32 R172, R172, 0x10, RZ ;  /* 0x00000010acac7819 */ /* 0x000fe200000006ff */
[----:B------:R-:W-:Y:S01]  /*3e90*/  FADD.FTZ R225, R225, R159 ;  /* 0x0000009fe1e17221 */ /* 0x000fe20000010000 */
[----:B------:R-:W-:Y:S01]  /*3ea0*/  FFMA.FTZ R228, R159, R201, R228 ;  /* 0x000000c99fe47223 */ /* 0x000fe200000100e4 */
[----:B------:R-:W-:Y:S01]  /*3eb0*/  SHF.L.U32 R62, R154, 0x10, RZ ;  /* 0x000000109a3e7819 */ /* 0x000fe200000006ff */
[----:B------:R-:W-:Y:S01]  /*3ec0*/  FADD.FTZ R77, -R222, R77 ;  /* 0x0000004dde4d7221 */ /* 0x000fe20000010100 */
[----:B--2---:R-:W-:Y:S01]  /*3ed0*/  FMUL.FTZ R202, R202, R208 ;  /* 0x000000d0caca7220 */ /* 0x004fe20000410000 */
[----:B------:R-:W-:Y:S01]  /*3ee0*/  FMUL.FTZ R89, R89, R172 ;  /* 0x000000ac59597220 */ /* 0x000fe20000410000 */
[----:B------:R-:W2:Y:S01]  /*3ef0*/  MUFU.RCP R216, R213 ;  /* 0x000000d500d87308 */ /* 0x000ea20000001000 */
[----:B------:R-:W-:Y:S01]  /*3f00*/  FADD.FTZ R225, R225, R86 ;  /* 0x00000056e1e17221 */ /* 0x000fe20000010000 */
[----:B------:R-:W-:Y:S01]  /*3f10*/  FFMA.FTZ R228, R86, R75, R228 ;  /* 0x0000004b56e47223 */ /* 0x000fe200000100e4 */
[----:B------:R-:W-:Y:S01]  /*3f20*/  SHF.L.U32 R173, R173, 0x10, RZ ;  /* 0x00000010adad7819 */ /* 0x000fe200000006ff */
[----:B0-----:R-:W-:Y:S01]  /*3f30*/  FMUL.FTZ R77, R77, R211 ;  /* 0x000000d34d4d7220 */ /* 0x001fe20000410000 */
        /* <DEDUP_REMOVED lines=9> */
[----:B------:R-:W-:Y:S01]  /*3fd0*/  SHF.R.U64 R152, R152, 0x10, R153 ;  /* 0x0000001098987819 */ /* 0x000fe20000001299 */
[----:B------:R-:W0:Y:S01]  /*3fe0*/  MUFU.RCP R222, R81 ;  /* 0x0000005100de7308 */ /* 0x000e220000001000 */
[----:B------:R-:W-:Y:S01]  /*3ff0*/  SHF.L.U32 R174, R174, 0x10, RZ ;  /* 0x00000010aeae7819 */ /* 0x000fe200000006ff */
[----:B-1----:R-:W-:Y:S01]  /*4000*/  FMUL.FTZ R79, R79, R215 ;  /* 0x000000d74f4f7220 */ /* 0x002fe20000410000 */
        /* <DEDUP_REMOVED lines=17> */
[----:B------:R-:W1:Y:S01]  /*4120*/  MUFU.RCP R229, R87 ;  /* 0x0000005700e57308 */ /* 0x000e620000001000 */
[----:B------:R-:W-:Y:S01]  /*4130*/  SHF.L.U32 R152, R153, 0x10, RZ ;  /* 0x0000001099987819 */ /* 0x000fe200000006ff */
[----:B------:R-:W-:Y:S01]  /*4140*/  FMUL.FTZ R142, R217, R175 ;  /* 0x000000afd98e7220 */ /* 0x000fe20000410000 */
[----:B------:R-:W-:Y:S01]  /*4150*/  FADD.FTZ R225, R225, R73 ;  /* 0x00000049e1e17221 */ /* 0x000fe20000010000 */
[----:B------:R-:W-:Y:S01]  /*4160*/  FFMA.FTZ R228, R73, R219, R228 ;  /* 0x000000db49e47223 */ /* 0x000fe200000100e4 */
[----:B------:R-:W-:Y:S01]  /*4170*/  FADD.FTZ R224, -R224, R95 ;  /* 0x0000005fe0e07221 */ /* 0x000fe20000010100 */
[----:B------:R-:W-:Y:S01]  /*4180*/  SHF.R.U64 R150, R150, 0x10, R151 ;  /* 0x0000001096967819 */ /* 0x000fe20000001297 */
[----:B0-----:R-:W-:Y:S01]  /*4190*/  FMUL.FTZ R83, R83, R222 ;  /* 0x000000de53537220 */ /* 0x001fe20000410000 */
[----:B------:R-:W-:Y:S01]  /*41a0*/  SHF.L.U32 R95, R54, 0x10, RZ ;  /* 0x00000010365f7819 */ /* 0x000fe200000006ff */
[----:B------:R-:W-:Y:S01]  /*41b0*/  FMUL.FTZ R81, R81, R152 ;  /* 0x0000009851517220 */ /* 0x000fe20000410000 */
[----:B------:R-:W-:Y:S01]  /*41c0*/  SHF.L.U32 R183, R183, 0x10, RZ ;  /* 0x00000010b7b77819 */ /* 0x000fe200000006ff */
[----:B------:R-:W-:Y:S01]  /*41d0*/  FADD.FTZ R225, R225, R142 ;  /* 0x0000008ee1e17221 */ /* 0x000fe20000010000 */
[----:B------:R-:W-:Y:S01]  /*41e0*/  FFMA.FTZ R228, R142, R203, R228 ;  /* 0x000000cb8ee47223 */ /* 0x000fe200000100e4 */
[----:B------:R0:W2:Y:S01]  /*41f0*/  MUFU.RCP R230, R95 ;  /* 0x0000005f00e67308 */ /* 0x0000a20000001000 */
[----:B------:R-:W-:Y:S01]  /*4200*/  SHF.L.U32 R58, R96, 0x10, RZ ;  /* 0x00000010603a7819 */ /* 0x000fe200000006ff */
[----:B------:R-:W-:Y:S01]  /*4210*/  FMUL.FTZ R206, R220, R183 ;  /* 0x000000b7dcce7220 */ /* 0x000fe20000410000 */
[----:B------:R-:W-:Y:S01]  /*4220*/  SHF.L.U32 R57, R150, 0x10, RZ ;  /* 0x0000001096397819 */ /* 0x000fe200000006ff */
[----:B------:R-:W-:Y:S01]  /*4230*/  FADD.FTZ R225, R225, R81 ;  /* 0x00000051e1e17221 */ /* 0x000fe20000010000 */
[----:B------:R-:W-:Y:S01]  /*4240*/  FFMA.FTZ R228, R81, R83, R228 ;  /* 0x0000005351e47223 */ /* 0x000fe200000100e4 */
[----:B------:R-:W-:-:S02]  /*4250*/  SHF.R.U32.HI R151, RZ, 0x10, R151 ;  /* 0x00000010ff977819 */ /* 0x000fc40000011697 */
[----:B------:R-:W3:Y:S01]  /*4260*/  MUFU.RCP R233, R58 ;  /* 0x0000003a00e97308 */ /* 0x000ee20000001000 */
[----:B------:R-:W-:Y:S01]  /*4270*/  SHF.L.U32 R60, R55, 0x10, RZ ;  /* 0x00000010373c7819 */ /* 0x000fe200000006ff */
[----:B------:R-:W-:Y:S01]  /*4280*/  FMUL.FTZ R197, R197, R57 ;  /* 0x00000039c5c57220 */ /* 0x000fe20000410000 */
[----:B------:R-:W-:Y:S01]  /*4290*/  SHF.L.U32 R134, R134, 0x10, RZ ;  /* 0x0000001086867819 */ /* 0x000fe200000006ff */
[----:B------:R-:W-:Y:S01]  /*42a0*/  FADD.FTZ R225, R225, R206 ;  /* 0x000000cee1e17221 */ /* 0x000fe20000010000 */
[----:B------:R-:W-:Y:S01]  /*42b0*/  FFMA.FTZ R228, R206, R84, R228 ;  /* 0x00000054cee47223 */ /* 0x000fe200000100e4 */
[----:B------:R-:W-:Y:S01]  /*42c0*/  SHF.L.U32 R150, R151, 0x10, RZ ;  /* 0x0000001097967819 */ /* 0x000fe200000006ff */
[----:B-1----:R-:W-:Y:S01]  /*42d0*/  FMUL.FTZ R205, R205, R229 ;  /* 0x000000e5cdcd7220 */ /* 0x002fe20000410000 */
        /* <DEDUP_REMOVED lines=10> */
[----:B------:R-:W4:Y:S01]  /*4380*/  MUFU.RCP R235, R192 ;  /* 0x000000c000eb7308 */ /* 0x000f220000001000 */
[----:B0-----:R-:W-:Y:S01]  /*4390*/  SHF.L.U32 R95, R148, 0x10, RZ ;  /* 0x00000010945f7819 */ /* 0x001fe200000006ff */
[----:B--2---:R-:W-:Y:S01]  /*43a0*/  FMUL.FTZ R88, R88, R230 ;  /* 0x000000e658587220 */ /* 0x004fe20000410000 */
[----:B------:R-:W-:Y:S01]  /*43b0*/  FADD.FTZ R225, R225, R198 ;  /* 0x000000c6e1e17221 */ /* 0x000fe20000010000 */
[----:B------:R-:W-:Y:S01]  /*43c0*/  FFMA.FTZ R228, R198, R223, R228 ;  /* 0x000000dfc6e47223 */ /* 0x000fe200000100e4 */
[----:B------:R-:W-:Y:S01]  /*43d0*/  SHF.L.U32 R61, R99, 0x10, RZ ;  /* 0x00000010633d7819 */ /* 0x000fe200000006ff */
[----:B---3--:R-:W-:Y:S01]  /*43e0*/  FMUL.FTZ R207, R207, R233 ;  /* 0x000000e9cfcf7220 */ /* 0x008fe20000410000 */
        /* <DEDUP_REMOVED lines=13> */
[----:B------:R-:W-:Y:S01]  /*44c0*/  SHF.L.U32 R139, R139, 0x10, RZ ;  /* 0x000000108b8b7819 */ /* 0x000fe200000006ff */
[----:B------:R-:W-:Y:S01]  /*44d0*/  FMUL.FTZ R186, R186, R148 ;  /* 0x00000094baba7220 */ /* 0x000fe20000410000 */
[----:B------:R-:W-:Y:S01]  /*44e0*/  FADD.FTZ R225, R225, R213 ;  /* 0x000000d5e1e17221 */ /* 0x000fe20000010000 */
[----:B------:R-:W-:Y:S01]  /*44f0*/  FFMA.FTZ R228, R213, R90, R228 ;  /* 0x0000005ad5e47223 */ /* 0x000fe200000100e4 */
[----:B------:R-:W-:Y:S01]  /*4500*/  SHF.L.U32 R60, R146, 0x10, RZ ;  /* 0x00000010923c7819 */ /* 0x000fe200000006ff */
[----:B----4-:R-:W-:Y:S01]  /*4510*/  FMUL.FTZ R92, R92, R235 ;  /* 0x000000eb5c5c7220 */ /* 0x010fe20000410000 */
        /* <DEDUP_REMOVED lines=59> */
.L_x_2007:
[----:B------:R-:W-:Y:S01]  /*48d0*/  FADD.FTZ R21, R58, R21 ;  /* 0x000000153a157221 */ /* 0x000fe20000010000 */
[----:B------:R-:W-:Y:S01]  /*48e0*/  FADD.FTZ R20, R61, R20 ;  /* 0x000000143d147221 */ /* 0x000fe20000010000 */
[----:B------:R-:W0:Y:S01]  /*48f0*/  SHFL.DOWN PT, R58, R225, 0x10, 0x1f ;  /* 0x0a001f00e13a7f89 */ /* 0x000e2200000e0000 */
[----:B------:R-:W-:Y:S01]  /*4900*/  FADD.FTZ R19, R147, R19 ;  /* 0x0000001393137221 */ /* 0x000fe20000010000 */
[----:B------:R-:W-:Y:S02]  /*4910*/  FADD.FTZ R18, R149, R18 ;  /* 0x0000001295127221 */ /* 0x000fe40000010000 */
[----:B------:R-:W1:Y:S01]  /*4920*/  SHFL.DOWN PT, R61, R228, 0x10, 0x1f ;  /* 0x0a001f00e43d7f89 */ /* 0x000e6200000e0000 */
[----:B------:R-:W-:Y:S01]  /*4930*/  FADD.FTZ R17, R151, R17 ;  /* 0x0000001197117221 */ /* 0x000fe20000010000 */
[----:B------:R-:W-:Y:S01]  /*4940*/  FADD.FTZ R16, R153, R16 ;  /* 0x0000001099107221 */ /* 0x000fe20000010000 */
[----:B------:R-:W-:Y:S01]  /*4950*/  FADD.FTZ R15, R157, R15 ;  /* 0x0000000f9d0f7221 */ /* 0x000fe20000010000 */
[----:B------:R-:W-:Y:S01]  /*4960*/  FADD.FTZ R14, R189, R14 ;  /* 0x0000000ebd0e7221 */ /* 0x000fe20000010000 */
[----:B------:R-:W-:Y:S01]  /*4970*/  FADD.FTZ R13, R193, R13 ;  /* 0x0000000dc10d7221 */ /* 0x000fe20000010000 */
[----:B------:R-:W-:Y:S01]  /*4980*/  FADD.FTZ R12, R208, R12 ;  /* 0x0000000cd00c7221 */ /* 0x000fe20000010000 */
[----:B0-----:R-:W-:-:S02]  /*4990*/  FADD.FTZ R58, R58, R225 ;  /* 0x000000e13a3a7221 */ /* 0x001fc40000010000 */
[----:B------:R-:W2:Y:S01]  /*49a0*/  LDL.LU R225, [R1] ;  /* 0x0000000001e17983 */ /* 0x000ea20000300800 */
[----:B-1----:R-:W-:-:S03]  /*49b0*/  FADD.FTZ R61, R61, R228 ;  /* 0x000000e43d3d7221 */ /* 0x002fc60000010000 */
[----:B------:R-:W3:Y:S04]  /*49c0*/  LDL.LU R228, [R1+0x4] ;  /* 0x0000040001e47983 */ /* 0x000ee80000300800 */
[----:B------:R-:W4:Y:S04]  /*49d0*/  LDL.LU R151, [R1+0x8] ;  /* 0x0000080001977983 */ /* 0x000f280000300800 */
[----:B------:R-:W5:Y:S04]  /*49e0*/  LDL.LU R153, [R1+0xc] ;  /* 0x00000c0001997983 */ /* 0x000f680000300800 */
[----:B------:R-:W5:Y:S04]  /*49f0*/  LDL.LU R157, [R1+0x10] ;  /* 0x00001000019d7983 */ /* 0x000f680000300800 */
[----:B------:R-:W5:Y:S04]  /*4a00*/  LDL.LU R189, [R1+0x14] ;  /* 0x0000140001bd7983 */ /* 0x000f680000300800 */
[----:B------:R-:W5:Y:S04]  /*4a10*/  LDL.LU R193, [R1+0x18] ;  /* 0x0000180001c17983 */ /* 0x000f680000300800 */
[----:B------:R-:W5:Y:S01]  /*4a20*/  LDL.LU R208, [R1+0x1c] ;  /* 0x00001c0001d07983 */ /* 0x000f620000300800 */
[----:B------:R-:W-:Y:S01]  /*4a30*/  FADD.FTZ R11, R209, R11 ;  /* 0x0000000bd10b7221 */ /* 0x000fe20000010000 */
[----:B------:R-:W-:-:S02]  /*4a40*/  FADD.FTZ R10, R210, R10 ;  /* 0x0000000ad20a7221 */ /* 0x000fc40000010000 */
[----:B------:R-:W5:Y:S04]  /*4a50*/  LDL.LU R209, [R1+0x20] ;  /* 0x0000200001d17983 */ /* 0x000f680000300800 */
[----:B------:R-:W5:Y:S01]  /*4a60*/  LDL.LU R210, [R1+0x24] ;  /* 0x0000240001d27983 */ /* 0x000f620000300800 */
[----:B------:R-:W-:-:S03]  /*4a70*/  FADD.FTZ R9, R214, R9 ;  /* 0x00000009d6097221 */ /* 0x000fc60000010000 */
[----:B------:R-:W5:Y:S01]  /*4a80*/  LDL.LU R214, [R1+0x28] ;  /* 0x0000280001d67983 */ /* 0x000f620000300800 */
[----:B------:R-:W-:Y:S01]  /*4a90*/  FADD.FTZ R8, R215, R8 ;  /* 0x00000008d7087221 */ /* 0x000fe20000010000 */
[----:B------:R-:W-:Y:S02]  /*4aa0*/  FADD.FTZ R7, R216, R7 ;  /* 0x00000007d8077221 */ /* 0x000fe40000010000 */
[----:B------:R-:W5:Y:S04]  /*4ab0*/  LDL.LU R215, [R1+0x2c] ;  /* 0x00002c0001d77983 */ /* 0x000f680000300800 */
[----:B------:R-:W5:Y:S01]  /*4ac0*/  LDL.LU R216, [R1+0x30] ;  /* 0x0000300001d87983 */ /* 0x000f620000300800 */
[----:B------:R-:W-:Y:S01]  /*4ad0*/  FADD.FTZ R6, R218, R6 ;  /* 0x00000006da067221 */ /* 0x000fe20000010000 */
[----:B------:R-:W-:Y:S01]  /*4ae0*/  FADD.FTZ R5, R220, R5 ;  /* 0x00000005dc057221 */ /* 0x000fe20000010000 */
[----:B------:R-:W-:Y:S01]  /*4af0*/  FADD.FTZ R4, R222, R4 ;  /* 0x00000004de047221 */ /* 0x000fe20000010000 */
[----:B------:R-:W5:Y:S01]  /*4b00*/  LDL.LU R218, [R1+0x34] ;  /* 0x0000340001da7983 */ /* 0x000f620000300800 */
[----:B------:R-:W-:-:S03]  /*4b10*/  FADD.FTZ R226, R229, R226 ;  /* 0x000000e2e5e27221 */ /* 0x000fc60000010000 */
[----:B------:R-:W5:Y:S01]  /*4b20*/  LDL.LU R220, [R1+0x38] ;  /* 0x0000380001dc7983 */ /* 0x000f620000300800 */
[----:B------:R-:W-:-:S03]  /*4b30*/  FADD.FTZ R227, R230, R227 ;  /* 0x000000e3e6e37221 */ /* 0x000fc60000010000 */
[----:B------:R-:W5:Y:S01]  /*4b40*/  LDL.LU R222, [R1+0x3c] ;  /* 0x00003c0001de7983 */ /* 0x000f620000300800 */
[----:B------:R-:W-:-:S03]  /*4b50*/  FADD.FTZ R231, R233, R231 ;  /* 0x000000e7e9e77221 */ /* 0x000fc60000010000 */
[----:B------:R-:W5:Y:S01]  /*4b60*/  LDL.LU R229, [R1+0x40] ;  /* 0x0000400001e57983 */ /* 0x000f620000300800 */
[----:B------:R-:W-:-:S03]  /*4b70*/  FADD.FTZ R232, R234, R232 ;  /* 0x000000e8eae87221 */ /* 0x000fc60000010000 */
[----:B------:R-:W5:Y:S04]  /*4b80*/  LDL.LU R230, [R1+0x44] ;  /* 0x0000440001e67983 */ /* 0x000f680000300800 */
[----:B------:R-:W5:Y:S04]  /*4b90*/  LDL.LU R233, [R1+0x48] ;  /* 0x0000480001e97983 */ /* 0x000f680000300800 */
[----:B------:R-:W5:Y:S04]  /*4ba0*/  LDL.LU R234, [R1+0xdc] ;  /* 0x0000dc0001ea7983 */ /* 0x000f680000300800 */
[----:B------:R-:W0:Y:S04]  /*4bb0*/  SHFL.DOWN PT, R147, R58, 0x8, 0x1f ;  /* 0x09001f003a937f89 */ /* 0x000e2800000e0000 */
[----:B------:R-:W1:Y:S01]  /*4bc0*/  SHFL.DOWN PT, R149, R61, 0x8, 0x1f ;  /* 0x09001f003d957f89 */ /* 0x000e6200000e0000 */
[----:B--2---:R-:W-:-:S03]  /*4bd0*/  FADD.FTZ R225, R235, R225 ;  /* 0x000000e1ebe17221 */ /* 0x004fc60000010000 */
[----:B------:R-:W2:Y:S01]  /*4be0*/  LDL.LU R235, [R1+0xe0] ;  /* 0x0000e00001eb7983 */ /* 0x000ea20000300800 */
[----:B---3--:R-:W-:-:S03]  /*4bf0*/  FADD.FTZ R228, R236, R228 ;  /* 0x000000e4ece47221 */ /* 0x008fc60000010000 */
[----:B------:R-:W3:Y:S01]  /*4c00*/  LDL.LU R236, [R1+0xe4] ;  /* 0x0000e40001ec7983 */ /* 0x000ee20000300800 */
[----:B----4-:R-:W-:-:S03]  /*4c10*/  FADD.FTZ R151, R237, R151 ;  /* 0x00000097ed977221 */ /* 0x010fc60000010000 */
[----:B------:R-:W4:Y:S01]  /*4c20*/  LDL.LU R237, [R1+0x4c] ;  /* 0x00004c0001ed7983 */ /* 0x000f220000300800 */
[----:B-----5:R-:W-:-:S03]  /*4c30*/  FADD.FTZ R153, R238, R153 ;  /* 0x00000099ee997221 */ /* 0x020fc60000010000 */
[----:B------:R-:W5:Y:S04]  /*4c40*/  LDL.LU R238, [R1+0xd0] ;  /* 0x0000d00001ee7983 */ /* 0x000f680000300800 */
        /* <DEDUP_REMOVED lines=8> */
[----:B------:R-:W5:Y:S04]  /*4cd0*/  LDL.LU R239, [R1+0xd4] ;  /* 0x0000d40001ef7983 */ /* 0x000f680000300800 */
[----:B------:R-:W5:Y:S04]  /*4ce0*/  LDL.LU R240, [R1+0xd8] ;  /* 0x0000d80001f07983 */ /* 0x000f680000300800 */
[----:B------:R-:W5:Y:S04]  /*4cf0*/  LDL.LU R241, [R1+0x50] ;  /* 0x0000500001f17983 */ /* 0x000f680000300800 */
[----:B------:R-:W5:Y:S01]  /*4d00*/  LDL.LU R242, [R1+0xc4] ;  /* 0x0000c40001f27983 */ /* 0x000f620000300800 */
[----:B------:R-:W-:-:S03]  /*4d10*/  FADD.FTZ R209, R243, R209 ;  /* 0x000000d1f3d17221 */ /* 0x000fc60000010000 */
[----:B------:R-:W-:Y:S01]  /*4d20*/  STL [R1+0x10], R157 ;  /* 0x0000109d01007387 */ /* 0x000fe20000100800 */
[----:B------:R-:W-:-:S03]  /*4d30*/  FADD.FTZ R210, R244, R210 ;  /* 0x000000d2f4d27221 */ /* 0x000fc60000010000 */
[----:B------:R-:W-:Y:S04]  /*4d40*/  STL [R1+0x14], R189 ;  /* 0x000014bd01007387 */ /* 0x000fe80000100800 */
[----:B------:R-:W-:Y:S04]  /*4d50*/  STL [R1+0x18], R193 ;  /* 0x000018c101007387 */ /* 0x000fe80000100800 */
[----:B------:R-:W-:Y:S04]  /*4d60*/  STL [R1+0x1c], R208 ;  /* 0x00001cd001007387 */ /* 0x000fe80000100800 */
[----:B------:R-:W5:Y:S04]  /*4d70*/  LDL.LU R243, [R1+0xc8] ;  /* 0x0000c80001f37983 */ /* 0x000f680000300800 */
[----:B------:R-:W5:Y:S01]  /*4d80*/  LDL.LU R244, [R1+0xcc] ;  /* 0x0000cc0001f47983 */ /* 0x000f620000300800 */
[----:B------:R-:W-:-:S03]  /*4d90*/  FADD.FTZ R214, R245, R214 ;  /* 0x000000d6f5d67221 */ /* 0x000fc60000010000 */
[----:B------:R-:W-:Y:S04]  /*4da0*/  STL [R1+0x20], R209 ;  /* 0x000020d101007387 */ /* 0x000fe80000100800 */
[----:B------:R-:W-:Y:S04]  /*4db0*/  STL [R1+0x24], R210 ;  /* 0x000024d201007387 */ /* 0x000fe80000100800 */
[----:B------:R-:W5:Y:S01]  /*4dc0*/  LDL.LU R245, [R1+0x54] ;  /* 0x0000540001f57983 */ /* 0x000f620000300800 */
[----:B------:R-:W-:Y:S01]  /*4dd0*/  FADD.FTZ R215, R246, R215 ;  /* 0x000000d7f6d77221 */ /* 0x000fe20000010000 */
[----:B------:R-:W-:-:S02]  /*4de0*/  FADD.FTZ R216, R247, R216 ;  /* 0x000000d8f7d87221 */ /* 0x000fc40000010000 */
[----:B------:R-:W5:Y:S01]  /*4df0*/  LDL.LU R246, [R1+0xb8] ;  /* 0x0000b80001f67983 */ /* 0x000f620000300800 */
[----:B------:R-:W-:-:S03]  /*4e00*/  FADD.FTZ R218, R248, R218 ;  /* 0x000000daf8da7221 */ /* 0x000fc60000010000 */
[----:B------:R-:W5:Y:S01]  /*4e10*/  LDL.LU R247, [R1+0xbc] ;  /* 0x0000bc0001f77983 */ /* 0x000f620000300800 */
[----:B------:R-:W-:-:S03]  /*4e20*/  FADD.FTZ R220, R249, R220 ;  /* 0x000000dcf9dc7221 */ /* 0x000fc60000010000 */
[----:B------:R-:W-:Y:S01]  /*4e30*/  STL [R1+0x28], R214 ;  /* 0x000028d601007387 */ /* 0x000fe20000100800 */
[----:B------:R-:W-:-:S03]  /*4e40*/  FADD.FTZ R222, R250, R222 ;  /* 0x000000defade7221 */ /* 0x000fc60000010000 */
[----:B------:R-:W-:Y:S01]  /*4e50*/  STL [R1+0x2c], R215 ;  /* 0x00002cd701007387 */ /* 0x000fe20000100800 */
[----:B------:R-:W-:-:S03]  /*4e60*/  FADD.FTZ R229, R251, R229 ;  /* 0x000000e5fbe57221 */ /* 0x000fc60000010000 */
[----:B------:R-:W-:Y:S04]  /*4e70*/  STL [R1+0x30], R216 ;  /* 0x000030d801007387 */ /* 0x000fe80000100800 */
[----:B------:R-:W5:Y:S04]  /*4e80*/  LDL.LU R248, [R1+0xc0] ;  /* 0x0000c00001f87983 */ /* 0x000f680000300800 */
[----:B------:R-:W5:Y:S04]  /*4e90*/  LDL.LU R249, [R1+0x58] ;  /* 0x0000580001f97983 */ /* 0x000f680000300800 */
[----:B------:R-:W5:Y:S01]  /*4ea0*/  LDL.LU R250, [R1+0xac] ;  /* 0x0000ac0001fa7983 */ /* 0x000f620000300800 */
[----:B------:R-:W-:-:S03]  /*4eb0*/  FADD.FTZ R230, R252, R230 ;  /* 0x000000e6fce67221 */ /* 0x000fc60000010000 */
        /* <DEDUP_REMOVED lines=8> */
[----:B------:R-:W5:Y:S04]  /*4f40*/  LDL.LU R146, [R1+0x5c] ;  /* 0x00005c0001927983 */ /* 0x000f680000300800 */
[----:B------:R-:W5:Y:S04]  /*4f50*/  LDL.LU R141, [R1+0xa0] ;  /* 0x0000a000018d7983 */ /* 0x000f680000300800 */
[----:B------:R-:W-:Y:S04]  /*4f60*/  STL [R1+0x44], R230 ;  /* 0x000044e601007387 */ /* 0x000fe80000100800 */
[----:B------:R-:W-:Y:S04]  /*4f70*/  STL [R1+0x48], R233 ;  /* 0x000048e901007387 */ /* 0x000fe80000100800 */
[----:B------:R-:W-:Y:S01]  /*4f80*/  STL [R1+0xdc], R234 ;  /* 0x0000dcea01007387 */ /* 0x000fe20000100800 */
[----:B--2---:R-:W-:Y:S01]  /*4f90*/  FADD.FTZ R235, R60, R235 ;  /* 0x000000eb3ceb7221 */ /* 0x004fe20000010000 */
[----:B---3--:R-:W-:-:S04]  /*4fa0*/  FADD.FTZ R236, R139, R236 ;  /* 0x000000ec8bec7221 */ /* 0x008fc80000010000 */
[----:B------:R-:W-:Y:S01]  /*4fb0*/  STL [R1+0xe0], R235 ;  /* 0x0000e0eb01007387 */ /* 0x000fe20000100800 */
[----:B----4-:R-:W-:-:S03]  /*4fc0*/  FADD.FTZ R237, R148, R237 ;  /* 0x000000ed94ed7221 */ /* 0x010fc60000010000 */
[----:B------:R-:W2:Y:S01]  /*4fd0*/  LDL.LU R139, [R1+0xa4] ;  /* 0x0000a400018b7983 */ /* 0x000ea20000300800 */
[----:B-----5:R-:W-:-:S03]  /*4fe0*/  FADD.FTZ R238, R137, R238 ;  /* 0x000000ee89ee7221 */ /* 0x020fc60000010000 */
[----:B------:R-:W3:Y:S04]  /*4ff0*/  LDL.LU R148, [R1+0xa8] ;  /* 0x0000a80001947983 */ /* 0x000ee80000300800 */
[----:B------:R-:W-:Y:S04]  /*5000*/  STL [R1+0xe4], R236 ;  /* 0x0000e4ec01007387 */ /* 0x000fe80000100800 */
[----:B------:R-:W-:Y:S04]  /*5010*/  STL [R1+0x4c], R237 ;  /* 0x00004ced01007387 */ /* 0x000fe80000100800 */
[----:B------:R-:W-:Y:S01]  /*5020*/  STL [R1+0xd0], R238 ;  /* 0x0000d0ee01007387 */ /* 0x000fe20000100800 */
[----:B------:R-:W-:Y:S01]  /*5030*/  FADD.FTZ R239, R95, R239 ;  /* 0x000000ef5fef7221 */ /* 0x000fe20000010000 */
[----:B------:R-:W-:-:S04]  /*5040*/  FADD.FTZ R240, R113, R240 ;  /* 0x000000f071f07221 */ /* 0x000fc80000010000 */
[----:B------:R-:W-:Y:S01]  /*5050*/  STL [R1+0xd4], R239 ;  /* 0x0000d4ef01007387 */ /* 0x000fe20000100800 */
[----:B------:R-:W-:-:S03]  /*5060*/  FADD.FTZ R241, R150, R241 ;  /* 0x000000f196f17221 */ /* 0x000fc60000010000 */
[----:B------:R-:W4:Y:S01]  /*5070*/  LDL.LU R150, [R1+0x60] ;  /* 0x0000600001967983 */ /* 0x000f220000300800 */
[----:B------:R-:W-:-:S03]  /*5080*/  FADD.FTZ R242, R134, R242 ;  /* 0x000000f286f27221 */ /* 0x000fc60000010000 */
[----:B------:R-:W5:Y:S04]  /*5090*/  LDL.LU R134, [R1+0x94] ;  /* 0x0000940001867983 */ /* 0x000f680000300800 */
[----:B------:R-:W-:Y:S04]  /*50a0*/  STL [R1+0xd8], R240 ;  /* 0x0000d8f001007387 */ /* 0x000fe80000100800 */
[----:B------:R-:W-:Y:S04]  /*50b0*/  STL [R1+0x50], R241 ;  /* 0x000050f101007387 */ /* 0x000fe80000100800 */
[----:B------:R-:W-:Y:S01]  /*50c0*/  STL [R1+0xc4], R242 ;  /* 0x0000c4f201007387 */ /* 0x000fe20000100800 */
[----:B------:R-:W-:-:S03]  /*50d0*/  FADD.FTZ R244, R183, R244 ;  /* 0x000000f4b7f47221 */ /* 0x000fc60000010000 */
[----:B------:R-:W5:Y:S01]  /*50e0*/  LDL.LU R183, [R1+0x98] ;  /* 0x0000980001b77983 */ /* 0x000f620000300800 */
[----:B------:R-:W-:-:S03]  /*50f0*/  FADD.FTZ R245, R152, R245 ;  /* 0x000000f598f57221 */ /* 0x000fc60000010000 */
[----:B------:R-:W5:Y:S01]  /*5100*/  LDL.LU R152, [R1+0x9c] ;  /* 0x00009c0001987983 */ /* 0x000f620000300800 */
[----:B------:R-:W-:Y:S01]  /*5110*/  FADD.FTZ R243, R57, R243 ;  /* 0x000000f339f37221 */ /* 0x000fe20000010000 */
[----:B------:R-:W-:-:S04]  /*5120*/  FADD.FTZ R246, R175, R246 ;  /* 0x000000f6aff67221 */ /* 0x000fc80000010000 */
[----:B------:R-:W-:Y:S01]  /*5130*/  STL [R1+0xc8], R243 ;  /* 0x0000c8f301007387 */ /* 0x000fe20000100800 */
[----:B------:R-:W-:-:S03]  /*5140*/  FADD.FTZ R247, R136, R247 ;  /* 0x000000f788f77221 */ /* 0x000fc60000010000 */
[----:B------:R-:W5:Y:S04]  /*5150*/  LDL.LU R175, [R1+0x64] ;  /* 0x0000640001af7983 */ /* 0x000f680000300800 */
[----:B------:R-:W-:Y:S04]  /*5160*/  STL [R1+0xcc], R244 ;  /* 0x0000ccf401007387 */ /* 0x000fe80000100800 */
[----:B------:R-:W-:Y:S01]  /*5170*/  STL [R1+0x54], R245 ;  /* 0x000054f501007387 */ /* 0x000fe20000100800 */
[----:B------:R-:W-:-:S03]  /*5180*/  FADD.FTZ R248, R174, R248 ;  /* 0x000000f8aef87221 */ /* 0x000fc60000010000 */
[----:B------:R-:W5:Y:S01]  /*5190*/  LDL.LU R136, [R1+0x88] ;  /* 0x0000880001887983 */ /* 0x000f620000300800 */
[----:B------:R-:W-:-:S03]  /*51a0*/  FADD.FTZ R249, R154, R249 ;  /* 0x000000f99af97221 */ /* 0x000fc60000010000 */
[----:B------:R-:W-:Y:S01]  /*51b0*/  STL [R1+0xb8], R246 ;  /* 0x0000b8f601007387 */ /* 0x000fe20000100800 */
[----:B------:R-:W-:-:S03]  /*51c0*/  FADD.FTZ R250, R173, R250 ;  /* 0x000000faadfa7221 */ /* 0x000fc60000010000 */
[----:B------:R-:W5:Y:S01]  /*51d0*/  LDL.LU R174, [R1+0x8c] ;  /* 0x00008c0001ae7983 */ /* 0x000f620000300800 */
[----:B------:R-:W-:-:S03]  /*51e0*/  FADD.FTZ R251, R62, R251 ;  /* 0x000000fb3efb7221 */ /* 0x000fc60000010000 */
[----:B------:R-:W-:Y:S04]  /*51f0*/  STL [R1+0xbc], R247 ;  /* 0x0000bcf701007387 */ /* 0x000fe80000100800 */
[----:B------:R-:W-:Y:S04]  /*5200*/  STL [R1+0xc0], R248 ;  /* 0x0000c0f801007387 */ /* 0x000fe80000100800 */
[----:B------:R-:W5:Y:S04]  /*5210*/  LDL.LU R154, [R1+0x90] ;  /* 0x00009000019a7983 */ /* 0x000f680000300800 */
[----:B------:R-:W5:Y:S04]  /*5220*/  LDL.LU R173, [R1+0x68] ;  /* 0x0000680001ad7983 */ /* 0x000f680000300800 */
        /* <DEDUP_REMOVED lines=14> */
[----:B------:R-:W-:Y:S04]  /*5310*/  STL [R1+0xa4], R139 ;  /* 0x0000a48b01007387 */ /* 0x000fe80000100800 */
[----:B------:R-:W2:Y:S01]  /*5320*/  LDL.LU R170, [R1+0x6c] ;  /* 0x00006c0001aa7983 */ /* 0x000ea20000300800 */
[----:B----4-:R-:W-:-:S03]  /*5330*/  FADD.FTZ R150, R158, R150 ;  /* 0x000000969e967221 */ /* 0x010fc60000010000 */
[----:B------:R-:W3:Y:S01]  /*5340*/  LDL.LU R158, [R1+0x70] ;  /* 0x00007000019e7983 */ /* 0x000ee20000300800 */
[----:B-----5:R-:W-:-:S03]  /*5350*/  FADD.FTZ R134, R169, R134 ;  /* 0x00000086a9867221 */ /* 0x020fc60000010000 */
[----:B------:R-:W4:Y:S04]  /*5360*/  LDL.LU R169, [R1+0x74] ;  /* 0x0000740001a97983 */ /* 0x000f280000300800 */
[----:B------:R-:W-:Y:S04]  /*5370*/  STL [R1+0xa8], R148 ;  /* 0x0000a89401007387 */ /* 0x000fe80000100800 */
[----:B------:R-:W-:Y:S04]  /*5380*/  STL [R1+0x60], R150 ;  /* 0x0000609601007387 */ /* 0x000fe80000100800 */
[----:B------:R-:W-:Y:S01]  /*5390*/  STL [R1+0x94], R134 ;  /* 0x0000948601007387 */ /* 0x000fe20000100800 */
[----:B------:R-:W-:-:S05]  /*53a0*/  FADD.FTZ R183, R131, R183 ;  /* 0x000000b783b77221 */ /* 0x000fca0000010000 */
[----:B------:R-:W-:Y:S01]  /*53b0*/  STL [R1+0x98], R183 ;  /* 0x000098b701007387 */ /* 0x000fe20000100800 */
[----:B------:R-:W-:-:S03]  /*53c0*/  FADD.FTZ R152, R168, R152 ;  /* 0x00000098a8987221 */ /* 0x000fc60000010000 */
[----:B------:R-:W5:Y:S01]  /*53d0*/  LDL.LU R168, [R1+0x78] ;  /* 0x0000780001a87983 */ /* 0x000f620000300800 */
[----:B0-----:R-:W-:Y:S01]  /*53e0*/  FADD.FTZ R147, R58, R147 ;  /* 0x000000933a937221 */ /* 0x001fe20000010000 */
[----:B-1----:R-:W-:-:S04]  /*53f0*/  FADD.FTZ R149, R61, R149 ;  /* 0x000000953d957221 */ /* 0x002fc80000010000 */
[----:B------:R-:W0:Y:S04]  /*5400*/  SHFL.DOWN PT, R58, R147, 0x4, 0x1f ;  /* 0x08801f00933a7f89 */ /* 0x000e2800000e0000 */
[----:B------:R-:W1:Y:S01]  /*5410*/  SHFL.DOWN PT, R61, R149, 0x4, 0x1f ;  /* 0x08801f00953d7f89 */ /* 0x000e6200000e0000 */
[----:B------:R-:W1:Y:S01]  /*5420*/  S2R R137, SR_TID.X ;  /* 0x0000000000897919 */ /* 0x000e620000002100 */
        /* <DEDUP_REMOVED lines=9> */
[----:B------:R-:W-:-:S03]  /*54c0*/  FADD.FTZ R173, R200, R173 ;  /* 0x000000adc8ad7221 */ /* 0x000fc60000010000 */
[----:B------:R-:W-:Y:S04]  /*54d0*/  STL [R1+0x64], R175 ;  /* 0x000064af01007387 */ /* 0x000fe80000100800 */
[----:B------:R-:W-:Y:S04]  /*54e0*/  STL [R1+0x88], R136 ;  /* 0x0000888801007387 */ /* 0x000fe80000100800 */
[----:B------:R-:W-:Y:S01]  /*54f0*/  STL [R1+0x8c], R174 ;  /* 0x00008cae01007387 */ /* 0x000fe20000100800 */
[----:B0-----:R-:W-:Y:S01]  /*5500*/  FADD.FTZ R147, R58, R147 ;  /* 0x000000933a937221 */ /* 0x001fe20000010000 */
[----:B------:R-:W-:-:S02]  /*5510*/  FADD.FTZ R172, R145, R172 ;  /* 0x000000ac91ac7221 */ /* 0x000fc40000010000 */
[----:B------:R-:W-:Y:S01]  /*5520*/  STL [R1+0x90], R154 ;  /* 0x0000909a01007387 */ /* 0x000fe20000100800 */
[----:B-1----:R-:W-:Y:S01]  /*5530*/  FADD.FTZ R149, R61, R149 ;  /* 0x000000953d957221 */ /* 0x002fe20000010000 */
[----:B------:R-:W-:Y:S02]  /*5540*/  FADD.FTZ R156, R194, R156 ;  /* 0x0000009cc29c7221 */ /* 0x000fe40000010000 */
[----:B------:R-:W-:Y:S01]  /*5550*/  STL [R1+0x68], R173 ;  /* 0x000068ad01007387 */ /* 0x000fe20000100800 */
[----:B------:R-:W-:-:S03]  /*5560*/  FADD.FTZ R171, R144, R171 ;  /* 0x000000ab90ab7221 */ /* 0x000fc60000010000 */
[----:B------:R-:W-:Y:S04]  /*5570*/  STL [R1+0x7c], R172 ;  /* 0x00007cac01007387 */ /* 0x000fe80000100800 */
[----:B------:R-:W-:Y:S04]  /*5580*/  STL [R1+0x80], R156 ;  /* 0x0000809c01007387 */ /* 0x000fe80000100800 */
[----:B------:R-:W0:Y:S04]  /*5590*/  SHFL.DOWN PT, R58, R147, 0x1, 0x1f ;  /* 0x08201f00933a7f89 */ /* 0x000e2800000e0000 */
[----:B------:R-:W1:Y:S04]  /*55a0*/  SHFL.DOWN PT, R57, R149, 0x1, 0x1f ;  /* 0x08201f0095397f89 */ /* 0x000e6800000e0000 */
[----:B------:R0:W-:Y:S01]  /*55b0*/  STL [R1+0x84], R171 ;  /* 0x000084ab01007387 */ /* 0x0001e20000100800 */
[----:B------:R-:W-:Y:S01]  /*55c0*/  LOP3.LUT P2, RZ, R137, 0x1f, RZ, 0xc0, !PT ;  /* 0x0000001f89ff7812 */ /* 0x000fe2000784c0ff */
[----:B------:R-:W-:Y:S01]  /*55d0*/  BSSY.RECONVERGENT B0, `(.L_x_2008) ;  /* 0x0000016000007945 */ /* 0x000fe20003800200 */
[----:B0-----:R-:W-:Y:S01]  /*55e0*/  FADD.FTZ R56, R147, R58 ;  /* 0x0000003a93387221 */ /* 0x001fe20000010000 */
[----:B-1----:R-:W-:Y:S01]  /*55f0*/  FADD.FTZ R57, R149, R57 ;  /* 0x0000003995397221 */ /* 0x002fe20000010000 */
[----:B--2---:R-:W-:-:S05]  /*5600*/  FADD.FTZ R170, R190, R170 ;  /* 0x000000aabeaa7221 */ /* 0x004fca0000010000 */
[----:B------:R0:W-:Y:S01]  /*5610*/  STL [R1+0x6c], R170 ;  /* 0x00006caa01007387 */ /* 0x0001e20000100800 */
[----:B---3--:R-:W-:Y:S01]  /*5620*/  FADD.FTZ R158, R59, R158 ;  /* 0x0000009e3b9e7221 */ /* 0x008fe20000010000 */
[----:B----4-:R-:W-:-:S04]  /*5630*/  FADD.FTZ R169, R63, R169 ;  /* 0x000000a93fa97221 */ /* 0x010fc80000010000 */
[----:B------:R0:W-:Y:S04]  /*5640*/  STL [R1+0x70], R158 ;  /* 0x0000709e01007387 */ /* 0x0001e80000100800 */
[----:B------:R0:W-:Y:S01]  /*5650*/  STL [R1+0x74], R169 ;  /* 0x000074a901007387 */ /* 0x0001e20000100800 */
[----:B-----5:R-:W-:-:S05]  /*5660*/  FADD.FTZ R168, R182, R168 ;  /* 0x000000a8b6a87221 */ /* 0x020fca0000010000 */
[----:B------:R0:W-:Y:S01]  /*5670*/  STL [R1+0x78], R168 ;  /* 0x000078a801007387 */ /* 0x0001e20000100800 */
[----:B------:R-:W-:Y:S05]  /*5680*/  @P2 BRA `(.L_x_2009) ;  /* 0x0000000000282947 */ /* 0x000fea0003800000 */
[----:B------:R-:W1:Y:S01]  /*5690*/  S2UR UR5, SR_CgaCtaId ;  /* 0x00000000000579c3 */ /* 0x000e620000008800 */
[----:B------:R-:W-:Y:S01]  /*56a0*/  UMOV UR4, 0x400 ;  /* 0x0000040000047882 */ /* 0x000fe20000000000 */
[----:B------:R-:W-:-:S04]  /*56b0*/  SHF.R.U32.HI R59, RZ, 0x2, R137 ;  /* 0x00000002ff3b7819 */ /* 0x000fc80000011689 */
[----:B------:R-:W-:Y:S01]  /*56c0*/  LOP3.LUT R59, R59, 0x18, RZ, 0xc0, !PT ;  /* 0x000000183b3b7812 */ /* 0x000fe200078ec0ff */
[----:B-1----:R-:W-:-:S06]  /*56d0*/  ULEA UR4, UR5, UR4, 0x18 ;  /* 0x0000000405047291 */ /* 0x002fcc000f8ec0ff */
[----:B------:R-:W-:-:S04]  /*56e0*/  MOV R102, UR4 ;  /* 0x0000000400667c02 */ /* 0x000fc80008000f00 */
[C---:B------:R-:W-:Y:S02]  /*56f0*/  IADD3 R58, PT, PT, R102.reuse, 0x5020, RZ ;  /* 0x00005020663a7810 */ /* 0x040fe40007ffe0ff */
[----:B------:R-:W-:-:S04]  /*5700*/  @!P1 IADD3 R58, PT, PT, R102, 0x5000, RZ ;  /* 0x00005000663a9810 */ /* 0x000fc80007ffe0ff */
[----:B------:R-:W-:-:S05]  /*5710*/  IADD3 R58, PT, PT, R59, R58, RZ ;  /* 0x0000003a3b3a7210 */ /* 0x000fca0007ffe0ff */
[----:B------:R1:W-:Y:S02]  /*5720*/  STS.64 [R58], R56 ;  /* 0x000000383a007388 */ /* 0x0003e40000000a00 */
.L_x_2009:
[----:B------:R-:W-:Y:S05]  /*5730*/  BSYNC.RECONVERGENT B0 ;  /* 0x0000000000007941 */ /* 0x000fea0003800200 */
.L_x_2008:
[----:B------:R-:W-:Y:S01]  /*5740*/  BAR.SYNC.DEFER_BLOCKING 0x0 ;  /* 0x0000000000007b1d */ /* 0x000fe20000010000 */
[C---:B-1----:R-:W-:Y:S02]  /*5750*/  IADD3 R57, PT, PT, R102.reuse, 0x5020, RZ ;  /* 0x0000502066397810 */ /* 0x042fe40007ffe0ff */
[C---:B------:R-:W-:Y:S02]  /*5760*/  @!P1 IADD3 R57, PT, PT, R102.reuse, 0x5000, RZ ;  /* 0x0000500066399810 */ /* 0x040fe40007ffe0ff */
[C---:B------:R-:W-:Y:S02]  /*5770*/  IADD3 R60, PT, PT, R102.reuse, 0x5030, RZ ;  /* 0x00005030663c7810 */ /* 0x040fe40007ffe0ff */
[----:B------:R-:W-:Y:S02]  /*5780*/  @!P1 IADD3 R60, PT, PT, R102, 0x5010, RZ ;  /* 0x00005010663c9810 */ /* 0x000fe40007ffe0ff */
[----:B------:R-:W-:Y:S01]  /*5790*/  PLOP3.LUT P1, PT, P1, PT, PT, 0x8, 0x80 ;  /* 0x000000000080781c */ /* 0x000fe20000f2e170 */
        /* <DEDUP_REMOVED lines=9> */
[----:B------:R-:W-:-:S03]  /*5830*/  FADD.FTZ R63, R63, R56 ;  /* 0x000000383f3f7221 */ /* 0x000fc60000010000 */
[----:B------:R-:W-:Y:S01]  /*5840*/  FMUL.FTZ R56, R62, 0.00019531250291038304567 ;  /* 0x394ccccd3e387820 */ /* 0x000fe20000410000 */
[----:B------:R-:W-:-:S04]  /*5850*/  FMUL.FTZ R57, R63, 0.00019531250291038304567 ;  /* 0x394ccccd3f397820 */ /* 0x000fc80000410000 */
[C-C-:B------:R-:W-:Y:S01]  /*5860*/  FFMA.FTZ R184, R57.reuse, R184, R56.reuse ;  /* 0x000000b839b87223 */ /* 0x140fe20000010038 */
[C-C-:B------:R-:W-:Y:S01]  /*5870*/  FFMA.FTZ R0, R57.reuse, R0, R56.reuse ;  /* 0x0000000039007223 */ /* 0x140fe20000010038 */
[C-C-:B------:R-:W-:Y:S01]  /*5880*/  FFMA.FTZ R185, R57.reuse, R185, R56.reuse ;  /* 0x000000b939b97223 */ /* 0x140fe20000010038 */
[C---:B------:R-:W-:Y:S01]  /*5890*/  FFMA.FTZ R187, R57.reuse, R187, R56 ;  /* 0x000000bb39bb7223 */ /* 0x040fe20000010038 */
        /* <DEDUP_REMOVED lines=57> */
[----:B------:R-:W-:Y:S01]  /*5c30*/  STG.E.128 desc[UR6][R84.64], R56 ;  /* 0x0000003854007986 */ /* 0x000fe2000c101d06 */
        /* <DEDUP_REMOVED lines=20> */
[----:B------:R-:W-:Y:S01]  /*5d80*/  IMAD.WIDE.U32 R86, R105, 0x10, R130 ;  /* 0x0000001069567825 */ /* 0x000fe200078e0082 */
[----:B-1----:R-:W1:Y:S03]  /*5d90*/  LDC.64 R84, c[0x0][0x380] ;  /* 0x0000e000ff547b82 */ /* 0x002e660000000a00 */
        /* <DEDUP_REMOVED lines=35> */
[----:B------:R-:W-:Y:S01]  /*5fd0*/  IMAD.WIDE.U32 R80, R110, 0x10, R130 ;  /* 0x000000106e507825 */ /* 0x000fe200078e0082 */
[----:B------:R3:W-:Y:S01]  /*5fe0*/  STG.E.128 desc[UR6][R88.64], R68 ;  /* 0x0000004458007986 */ /* 0x0007e2000c101d06 */
[----:B-1----:R-:W-:-:S02]  /*5ff0*/  IADD3 R3, PT, PT, R3, R84, RZ ;  /* 0x0000005403037210 */ /* 0x002fc40007ffe0ff */
[--C-:B------:R-:W-:Y:S01]  /*6000*/  IMAD.WIDE.U32 R82, R111, 0x10, R130.reuse ;  /* 0x000000106f527825 */ /* 0x100fe200078e0082 */
[----:B------:R1:W-:Y:S01]  /*6010*/  STG.E.128 desc[UR6][R90.64], R72 ;  /* 0x000000485a007986 */ /* 0x0003e2000c101d06 */
[----:B------:R-:W-:Y:S02]  /*6020*/  ISETP.GE.AND P2, PT, R3, R85, PT ;  /* 0x000000550300720c */ /* 0x000fe40003f46270 */
[----:B------:R-:W-:Y:S01]  /*6030*/  IMAD.WIDE.U32 R112, R112, 0x10, R130 ;  /* 0x0000001070707825 */ /* 0x000fe200078e0082 */
[----:B------:R4:W-:Y:S03]  /*6040*/  STG.E.128 desc[UR6][R76.64], R56 ;  /* 0x000000384c007986 */ /* 0x0009e6000c101d06 */
[C---:B--2---:R-:W-:Y:S01]  /*6050*/  FMUL.FTZ R64, R103.reuse, R206 ;  /* 0x000000ce67407220 */ /* 0x044fe20000410000 */
[C---:B------:R-:W-:Y:S01]  /*6060*/  FMUL.FTZ R65, R103.reuse, R197 ;  /* 0x000000c567417220 */ /* 0x040fe20000410000 */
[C---:B------:R-:W-:Y:S01]  /*6070*/  FMUL.FTZ R66, R103.reuse, R205 ;  /* 0x000000cd67427220 */ /* 0x040fe20000410000 */
[C---:B------:R-:W-:Y:S01]  /*6080*/  FMUL.FTZ R67, R103.reuse, R223 ;  /* 0x000000df67437220 */ /* 0x040fe20000410000 */
[----:B------:R4:W-:Y:S01]  /*6090*/  STG.E.128 desc[UR6][R78.64], R60 ;  /* 0x0000003c4e007986 */ /* 0x0009e2000c101d06 */
[C---:B---3--:R-:W-:Y:S01]  /*60a0*/  FMUL.FTZ R68, R103.reuse, R211 ;  /* 0x000000d367447220 */ /* 0x048fe20000410000 */
[C---:B------:R-:W-:Y:S01]  /*60b0*/  FMUL.FTZ R69, R103.reuse, R207 ;  /* 0x000000cf67457220 */ /* 0x040fe20000410000 */
[C---:B------:R-:W-:Y:S01]  /*60c0*/  FMUL.FTZ R70, R103.reuse, R213 ;  /* 0x000000d567467220 */ /* 0x040fe20000410000 */
[C---:B------:R-:W-:Y:S01]  /*60d0*/  FMUL.FTZ R71, R103.reuse, R186 ;  /* 0x000000ba67477220 */ /* 0x040fe20000410000 */
[C---:B-1----:R-:W-:Y:S01]  /*60e0*/  FMUL.FTZ R72, R103.reuse, R92 ;  /* 0x0000005c67487220 */ /* 0x042fe20000410000 */
[C---:B------:R-:W-:Y:S01]  /*60f0*/  FMUL.FTZ R73, R103.reuse, R93 ;  /* 0x0000005d67497220 */ /* 0x040fe20000410000 */
[C---:B------:R-:W-:Y:S01]  /*6100*/  FMUL.FTZ R74, R103.reuse, R94 ;  /* 0x0000005e674a7220 */ /* 0x040fe20000410000 */
[----:B------:R-:W-:Y:S01]  /*6110*/  FMUL.FTZ R75, R103, R196 ;  /* 0x000000c4674b7220 */ /* 0x000fe20000410000 */
[----:B------:R4:W-:Y:S04]  /*6120*/  STG.E.128 desc[UR6][R80.64], R64 ;  /* 0x0000004050007986 */ /* 0x0009e8000c101d06 */
[----:B------:R4:W-:Y:S04]  /*6130*/  STG.E.128 desc[UR6][R82.64], R68 ;  /* 0x0000004452007986 */ /* 0x0009e8000c101d06 */
[----:B------:R4:W-:Y:S01]  /*6140*/  STG.E.128 desc[UR6][R112.64], R72 ;  /* 0x0000004870007986 */ /* 0x0009e2000c101d06 */
[----:B------:R-:W-:Y:S05]  /*6150*/  @!P2 BRA `(.L_x_2010) ;  /* 0xffffffac0038a947 */ /* 0x000fea000383ffff */
[----:B----4-:R-:W-:Y:S02]  /*6160*/  MOV R82, R225 ;  /* 0x000000e100527202 */ /* 0x010fe40000000f00 */
        /* <DEDUP_REMOVED lines=77> */
.L_x_2003:
[----:B------:R-:W1:Y:S08]  /*6640*/  S2UR UR4, SR_CTAID.X ;  /* 0x00000000000479c3 */ /* 0x000e700000002500 */
[----:B------:R-:W2:Y:S08]  /*6650*/  LDC.64 R106, c[0x0][0x3e0] ;  /* 0x0000f800ff6a7b82 */ /* 0x000eb00000000a00 */
[----:B------:R-:W3:Y:S01]  /*6660*/  LDC.64 R108, c[0x0][0x3e8] ;  /* 0x0000fa00ff6c7b82 */ /* 0x000ee20000000a00 */
[----:B-1----:R-:W-:-:S06]  /*6670*/  UIMAD UR4, UR4, 0x500, URZ ;  /* 0x00000500040478a4 */ /* 0x002fcc000f8e02ff */
[----:B-----5:R-:W-:-:S04]  /*6680*/  LOP3.LUT R17, R137, UR4, RZ, 0xfc, !PT ;  /* 0x0000000489117c12 */ /* 0x020fc8000f8efcff */
[C---:B------:R-:W-:Y:S01]  /*6690*/  IADD3 R21, PT, PT, R17.reuse, 0x100, RZ ;  /* 0x0000010011157810 */ /* 0x040fe20007ffe0ff */
[C-C-:B--2---:R-:W-:Y:S01]  /*66a0*/  IMAD.WIDE.U32 R2, R17.reuse, 0x10, R106.reuse ;  /* 0x0000001011027825 */ /* 0x144fe200078e006a */
[C---:B------:R-:W-:Y:S02]  /*66b0*/  IADD3 R89, PT, PT, R17.reuse, 0x180, RZ ;  /* 0x0000018011597810 */ /* 0x040fe40007ffe0ff */
[----:B------:R-:W-:Y:S01]  /*66c0*/  IADD3 R93, PT, PT, R17, 0x200, RZ ;  /* 0x00000200115d7810 */ /* 0x000fe20007ffe0ff */
[----:B------:R-:W-:Y:S01]  /*66d0*/  IMAD.WIDE.U32 R18, R21, 0x10, R106 ;  /* 0x0000001015127825 */ /* 0x000fe200078e006a */
[C---:B------:R-:W-:Y:S01]  /*66e0*/  IADD3 R97, PT, PT, R17.reuse, 0x280, RZ ;  /* 0x0000028011617810 */ /* 0x040fe20007ffe0ff */
[----:B------:R1:W-:Y:S01]  /*66f0*/  STG.E.128 desc[UR6][R2.64], R24 ;  /* 0x0000001802007986 */ /* 0x0003e2000c101d06 */
[----:B------:R-:W-:Y:S01]  /*6700*/  IADD3 R101, PT, PT, R17, 0x300, RZ ;  /* 0x0000030011657810 */ /* 0x000fe20007ffe0ff */
[----:B---3--:R-:W-:Y:S01]  /*6710*/  IMAD.WIDE.U32 R20, R21, 0x10, R108 ;  /* 0x0000001015147825 */ /* 0x008fe200078e006c */
[----:B------:R-:W-:-:S02]  /*6720*/  IADD3 R105, PT, PT, R17, 0x380, RZ ;  /* 0x0000038011697810 */ /* 0x000fc40007ffe0ff */
[----:B------:R-:W-:Y:S01]  /*6730*/  IADD3 R111, PT, PT, R17, 0x400, RZ ;  /* 0x00000400116f7810 */ /* 0x000fe20007ffe0ff */
[----:B------:R-:W-:Y:S01]  /*6740*/  IMAD.WIDE.U32 R22, R89, 0x10, R106 ;  /* 0x0000001059167825 */ /* 0x000fe200078e006a */
[----:B------:R-:W-:-:S03]  /*6750*/  IADD3 R113, PT, PT, R17, 0x480, RZ ;  /* 0x0000048011717810 */ /* 0x000fc60007ffe0ff */
[----:B------:R-:W-:-:S04]  /*6760*/  IMAD.WIDE.U32 R16, R17, 0x10, R108 ;  /* 0x0000001011107825 */ /* 0x000fc800078e006c */
[----:B------:R-:W-:Y:S01]  /*6770*/  IMAD.WIDE.U32 R90, R97, 0x10, R106 ;  /* 0x00000010615a7825 */ /* 0x000fe200078e006a */
[----:B------:R-:W-:Y:S03]  /*6780*/  STG.E.128 desc[UR6][R16.64], R12 ;  /* 0x0000000c10007986 */ /* 0x000fe6000c101d06 */
[----:B-1----:R-:W-:Y:S01]  /*6790*/  IMAD.WIDE.U32 R24, R89, 0x10, R108 ;  /* 0x0000001059187825 */ /* 0x002fe200078e006c */
        /* <DEDUP_REMOVED lines=30> */
.L_x_2011:
        /* <DEDUP_REMOVED lines=16> */
.L_x_3148:


//--------------------- .text._ZN10layer_norm22ln_bwd_finalize_kernelINS_22Kernel_traits_finalizeILj5120E13__nv_bfloat16S2_S2_fjLj1024ELj4ENS_18Kernel_traits_baseILj5120ES2_S2_S2_fjLj1024EEEEEEEvNS_9BwdParamsE --------------------------
	.section	.text._ZN10layer_norm22ln_bwd_finalize_kernelINS_22Kernel_traits_finalizeILj5120E13__nv_bfloat16S2_S2_fjLj1024ELj4ENS_18Kernel_traits_baseILj5120ES2_S2_S2_fjLj1024EEEEEEEvNS_9BwdParamsE,"ax",@progbits
	.align	128
        .global         _ZN10layer_norm22ln_bwd_finalize_kernelINS_22Kernel_traits_finalizeILj5120E13__nv_bfloat16S2_S2_fjLj1024ELj4ENS_18Kernel_traits_baseILj5120ES2_S2_S2_fjLj1024EEEEEEEvNS_9BwdParamsE
        .type           _ZN10layer_norm22ln_bwd_finalize_kernelINS_22Kernel_traits_finalizeILj5120E13__nv_bfloat16S2_S2_fjLj1024ELj4ENS_18Kernel_traits_baseILj5120ES2_S2_S2_fjLj1024EEEEEEEvNS_9BwdParamsE,@function
        .size           _ZN10layer_norm22ln_bwd_finalize_kernelINS_22Kernel_traits_finalizeILj5120E13__nv_bfloat16S2_S2_fjLj1024ELj4ENS_18Kernel_traits_baseILj5120ES2_S2_S2_fjLj1024EEEEEEEvNS_9BwdParamsE,(.L_x_3149 - _ZN10layer_norm22ln_bwd_finalize_kernelINS_22Kernel_traits_finalizeILj5120E13__nv_bfloat16S2_S2_fjLj1024ELj4ENS_18Kernel_traits_baseILj5120ES2_S2_S2_fjLj1024EEEEEEEvNS_9BwdParamsE)
        .other          _ZN10layer_norm22ln_bwd_finalize_kernelINS_22Kernel_traits_finalizeILj5120E13__nv_bfloat16S2_S2_fjLj1024ELj4ENS_18Kernel_traits_baseILj5120ES2_S2_S2_fjLj1024EEEEEEEvNS_9BwdParamsE,@"STO_CUDA_ENTRY STV_DEFAULT"
_ZN10layer_norm22ln_bwd_finalize_kernelINS_22Kernel_traits_finalizeILj5120E13__nv_bfloat16S2_S2_fjLj1024ELj4ENS_18Kernel_traits_baseILj5120ES2_S2_S2_fjLj1024EEEEEEEvNS_9BwdParamsE:
.text._ZN10layer_norm22ln_bwd_finalize_kernelINS_22Kernel_traits_finalizeILj5120E13__nv_bfloat16S2_S2_fjLj1024ELj4ENS_18Kernel_traits_baseILj5120ES2_S2_S2_fjLj1024EEEEEEEvNS_9BwdParamsE:
        /* <DEDUP_REMOVED lines=37> */
.L_x_2016:
        /* <DEDUP_REMOVED lines=118> */
.L_x_2015:
[----:B------:R-:W-:Y:S05]  /*09b0*/  BSYNC.RECONVERGENT B1 ;  /* 0x0000000000017941 */ /* 0x000fea0003800200 */
.L_x_2014:
        /* <DEDUP_REMOVED lines=65> */
.L_x_2018:
[----:B------:R-:W-:Y:S05]  /*0dd0*/  BSYNC.RECONVERGENT B1 ;  /* 0x0000000000017941 */ /* 0x000fea0003800200 */
.L_x_2017:
        /* <DEDUP_REMOVED lines=37> */
.L_x_2020:
[----:B------:R-:W-:Y:S05]  /*1030*/  BSYNC.RECONVERGENT B1 ;  /* 0x0000000000017941 */ /* 0x000fea0003800200 */
.L_x_2019:
[----:B------:R-:W-:Y:S05]  /*1040*/  @!P1 BRA `(.L_x_2013) ;  /* 0x00000000003c9947 */ /* 0x000fea0003800000 */
[----:B------:R-:W0:Y:S01]  /*1050*/  LDC.64 R6, c[0x0][0x3e0] ;  /* 0x0000f800ff067b82 */ /* 0x000e220000000a00 */
[----:B------:R-:W-:Y:S01]  /*1060*/  IMAD R2, R15, 0x1400, R11 ;  /* 0x000014000f027824 */ /* 0x000fe200078e020b */
[----:B------:R-:W-:-:S04]  /*1070*/  IADD3 R24, PT, PT, -R24, RZ, RZ ;  /* 0x000000ff18187210 */ /* 0x000fc80007ffe1ff */
[----:B------:R-:W-:Y:S02]  /*1080*/  IADD3 R11, PT, PT, R13, R2, RZ ;  /* 0x000000020d0b7210 */ /* 0x000fe40007ffe0ff */
[----:B------:R-:W1:Y:S05]  /*1090*/  LDC.64 R8, c[0x0][0x3e8] ;  /* 0x0000fa00ff087b82 */ /* 0x000e6a0000000a00 */
.L_x_2021:
        /* <DEDUP_REMOVED lines=10> */
.L_x_2013:
[----:B------:R-:W-:Y:S05]  /*1140*/  BSYNC.RECONVERGENT B0 ;  /* 0x0000000000007941 */ /* 0x000fea0003800200 */
.L_x_2012:
        /* <DEDUP_REMOVED lines=55> */
.L_x_2022:
        /* <DEDUP_REMOVED lines=12> */
.L_x_3149:


//--------------------- .text._ZN10layer_norm13ln_bwd_kernelINS_13Kernel_traitsI13__nv_bfloat16S2_S2_fjLj5120ELj1ELj1ELj4ELj16ENS_18Kernel_traits_baseILj5120ES2_S2_S2_fjLj128EEEEEEEvNS_9BwdParamsE --------------------------
	.section	.text._ZN10layer_norm13ln_bwd_kernelINS_13Kernel_traitsI13__nv_bfloat16S2_S2_fjLj5120ELj1ELj1ELj4ELj16ENS_18Kernel_traits_baseILj5120ES2_S2_S2_fjLj128EEEEEEEvNS_9BwdParamsE,"ax",@progbits
	.align	128
        .global         _ZN10layer_norm13ln_bwd_kernelINS_13Kernel_traitsI13__nv_bfloat16S2_S2_fjLj5120ELj1ELj1ELj4ELj16ENS_18Kernel_traits_baseILj5120ES2_S2_S2_fjLj128EEEEEEEvNS_9BwdParamsE
        .type           _ZN10layer_norm13ln_bwd_kernelINS_13Kernel_traitsI13__nv_bfloat16S2_S2_fjLj5120ELj1ELj1ELj4ELj16ENS_18Kernel_traits_baseILj5120ES2_S2_S2_fjLj128EEEEEEEvNS_9BwdParamsE,@function
        .size           _ZN10layer_norm13ln_bwd_kernelINS_13Kernel_traitsI13__nv_bfloat16S2_S2_fjLj5120ELj1ELj1ELj4ELj16ENS_18Kernel_traits_baseILj5120ES2_S2_S2_fjLj128EEEEEEEvNS_9BwdParamsE,(.L_x_3150 - _ZN10layer_norm13ln_bwd_kernelINS_13Kernel_traitsI13__nv_bfloat16S2_S2_fjLj5120ELj1ELj1ELj4ELj16ENS_18Kernel_traits_baseILj5120ES2_S2_S2_fjLj128EEEEEEEvNS_9BwdParamsE)
        .other          _ZN10layer_norm13ln_bwd_kernelINS_13Kernel_traitsI13__nv_bfloat16S2_S2_fjLj5120ELj1ELj1ELj4ELj16ENS_18Kernel_traits_baseILj5120ES2_S2_S2_fjLj128EEEEEEEvNS_9BwdParamsE,@"STO_CUDA_ENTRY STV_DEFAULT"
_ZN10layer_norm13ln_bwd_kernelINS_13Kernel_traitsI13__nv_bfloat16S2_S2_fjLj5120ELj1ELj1ELj4ELj16ENS_18Kernel_traits_baseILj5120ES2_S2_S2_fjLj128EEEEEEEvNS_9BwdParamsE:
.text._ZN10layer_norm13ln_bwd_kernelINS_13Kernel_traitsI13__nv_bfloat16S2_S2_fjLj5120ELj1ELj1ELj4ELj16ENS_18Kernel_traits_baseILj5120ES2_S2_S2_fjLj128EEEEEEEvNS_9BwdParamsE:
[----:B------:R-:W0:Y:S01]  /*0000*/  LDC R1, c[0x0][0x37c] ;  /* 0x0000df00ff017b82 */ /* 0x000e220000000800 */
[----:B------:R-:W1:Y:S01]  /*0010*/  LDCU.64 UR4, c[0x0][0x398] ;  /* 0x00007300ff0477ac */ /* 0x000e620008000a00 */
[----:B------:R-:W2:Y:S06]  /*0020*/  S2R R186, SR_TID.X ;  /* 0x0000000000ba7919 */ /* 0x000eac0000002100 */
[----:B------:R-:W2:Y:S01]  /*0030*/  LDC.64 R2, c[0x0][0x3b0] ;  /* 0x0000ec00ff027b82 */ /* 0x000ea20000000a00 */
[----:B0-----:R-:W-:Y:S01]  /*0040*/  IADD3 R1, PT, PT, R1, -0xf0, RZ ;  /* 0xffffff1001017810 */ /* 0x001fe20007ffe0ff */
[----:B------:R-:W0:Y:S06]  /*0050*/  LDCU.64 UR6, c[0x0][0x358] ;  /* 0x00006b00ff0677ac */ /* 0x000e2c0008000a00 */
[----:B------:R-:W3:Y:S01]  /*0060*/  LDC.64 R4, c[0x0][0x3b8] ;  /* 0x0000ee00ff047b82 */ /* 0x000ee20000000a00 */
[----:B-1----:R-:W-:-:S04]  /*0070*/  UISETP.NE.U32.AND UP0, UPT, UR4, URZ, UPT ;  /* 0x000000ff0400728c */ /* 0x002fc8000bf05070 */
[----:B------:R-:W-:-:S03]  /*0080*/  UISETP.NE.AND.EX UP0, UPT, UR5, URZ, UPT, UP0 ;  /* 0x000000ff0500728c */ /* 0x000fc6000bf05300 */
[----:B------:R-:W1:Y:S01]  /*0090*/  S2UR UR4, SR_CTAID.X ;  /* 0x00000000000479c3 */ /* 0x000e620000002500 */
[----:B------:R-:W4:Y:S02]  /*00a0*/  LDCU UR5, c[0x0][0x384] ;  /* 0x00007080ff0577ac */ /* 0x000f240008000800 */
[----:B------:R-:W-:-:S13]  /*00b0*/  PLOP3.LUT P0, PT, PT, PT, UP0, 0x80, 0x8 ;  /* 0x000000000008781c */ /* 0x000fda0003f0f008 */
[C---:B--2---:R-:W-:Y:S01]  /*00c0*/  @P0 IMAD.WIDE.U32 R2, R186.reuse, 0x10, R2 ;  /* 0x00000010ba020825 */ /* 0x044fe200078e0002 */
[----:B------:R-:W2:Y:S04]  /*00d0*/  @!P0 LDC.64 R6, c[0x0][0x3b0] ;  /* 0x0000ec00ff068b82 */ /* 0x000ea80000000a00 */
[----:B0-----:R0:W5:Y:S04]  /*00e0*/  @P0 LDG.E.128 R84, desc[UR6][R2.64] ;  /* 0x0000000602540981 */ /* 0x001168000c1e1d00 */
[----:B------:R0:W5:Y:S04]  /*00f0*/  @P0 LDG.E.128 R80, desc[UR6][R2.64+0x800] ;  /* 0x0008000602500981 */ /* 0x000168000c1e1d00 */
[----:B------:R0:W5:Y:S04]  /*0100*/  @P0 LDG.E.128 R76, desc[UR6][R2.64+0x1000] ;  /* 0x00100006024c0981 */ /* 0x000168000c1e1d00 */
[----:B------:R0:W5:Y:S04]  /*0110*/  @P0 LDG.E.128 R72, desc[UR6][R2.64+0x1800] ;  /* 0x0018000602480981 */ /* 0x000168000c1e1d00 */
[----:B------:R0:W5:Y:S01]  /*0120*/  @P0 LDG.E.128 R68, desc[UR6][R2.64+0x2000] ;  /* 0x0020000602440981 */ /* 0x000162000c1e1d00 */
[----:B---3--:R-:W-:-:S04]  /*0130*/  @P0 IMAD.WIDE.U32 R4, R186, 0x10, R4 ;  /* 0x00000010ba040825 */ /* 0x008fc800078e0004 */
        /* <DEDUP_REMOVED lines=11> */
[----:B-1----:R-:W-:-:S02]  /*01f0*/  MOV R130, UR4 ;  /* 0x0000000400827c02 */ /* 0x002fc40008000f00 */
[----:B------:R-:W-:Y:S02]  /*0200*/  CS2R R32, SRZ ;  /* 0x0000000000207805 */ /* 0x000fe4000001ff00 */
[----:B------:R-:W-:Y:S02]  /*0210*/  CS2R R34, SRZ ;  /* 0x0000000000227805 */ /* 0x000fe4000001ff00 */
[----:B------:R-:W-:Y:S02]  /*0220*/  CS2R R36, SRZ ;  /* 0x0000000000247805 */ /* 0x000fe4000001ff00 */
[----:B----4-:R-:W-:Y:S02]  /*0230*/  ISETP.GE.AND P1, PT, R130, UR5, PT ;  /* 0x0000000582007c0c */ /* 0x010fe4000bf26270 */
        /* <DEDUP_REMOVED lines=37> */
[----:B0-----:R-:W-:Y:S06]  /*0490*/  @P1 BRA `(.L_x_2023) ;  /* 0x0000005c00981947 */ /* 0x001fec0003800000 */
[----:B------:R-:W-:Y:S01]  /*04a0*/  STL [R1+0x60], RZ ;  /* 0x000060ff01007387 */ /* 0x000fe20000100800 */
[----:B------:R-:W0:Y:S01]  /*04b0*/  S2UR UR5, SR_CgaCtaId ;  /* 0x00000000000579c3 */ /* 0x000e220000008800 */
[----:B-----5:R-:W-:Y:S01]  /*04c0*/  PRMT R89, R60, 0x7632, R89 ;  /* 0x000076323c597816 */ /* 0x020fe20000000059 */
[----:B------:R-:W-:Y:S01]  /*04d0*/  UMOV UR4, 0x400 ;  /* 0x0000040000047882 */ /* 0x000fe20000000000 */
[----:B------:R-:W-:Y:S01]  /*04e0*/  STL [R1+0x5c], RZ ;  /* 0x00005cff01007387 */ /* 0x000fe20000100800 */
[----:B------:R-:W-:Y:S02]  /*04f0*/  PRMT R88, R67, 0x7632, R88 ;  /* 0x0000763243587816 */ /* 0x000fe40000000058 */
[----:B------:R-:W-:Y:S02]  /*0500*/  CS2R R28, SRZ ;  /* 0x00000000001c7805 */ /* 0x000fe4000001ff00 */
[----:B------:R-:W-:Y:S01]  /*0510*/  PRMT R3, R66, 0x7632, R3 ;  /* 0x0000763242037816 */ /* 0x000fe20000000003 */
[----:B------:R-:W-:Y:S01]  /*0520*/  STL [R1+0x58], RZ ;  /* 0x000058ff01007387 */ /* 0x000fe20000100800 */
[----:B------:R-:W-:-:S02]  /*0530*/  PRMT R2, R65, 0x7632, R2 ;  /* 0x0000763241027816 */ /* 0x000fc40000000002 */
[----:B------:R-:W-:Y:S02]  /*0540*/  CS2R R26, SRZ ;  /* 0x00000000001a7805 */ /* 0x000fe4000001ff00 */
[----:B------:R-:W-:Y:S01]  /*0550*/  PRMT R0, R64, 0x7632, R0 ;  /* 0x0000763240007816 */ /* 0x000fe20000000000 */
[----:B------:R-:W-:Y:S01]  /*0560*/  STL [R1+0x54], RZ ;  /* 0x000054ff01007387 */ /* 0x000fe20000100800 */
[----:B------:R-:W-:Y:S02]  /*0570*/  PLOP3.LUT P1, PT, PT, PT, PT, 0x8, 0x80 ;  /* 0x000000000080781c */ /* 0x000fe40003f2e170 */
[----:B------:R-:W-:Y:S02]  /*0580*/  CS2R R24, SRZ ;  /* 0x0000000000187805 */ /* 0x000fe4000001ff00 */
[----:B------:R-:W-:Y:S01]  /*0590*/  PRMT R129, R71, 0x7632, R129 ;  /* 0x0000763247817816 */ /* 0x000fe20000000081 */
[----:B------:R-:W-:Y:S01]  /*05a0*/  STL [R1+0x6c], RZ ;  /* 0x00006cff01007387 */ /* 0x000fe20000100800 */
[----:B------:R-:W-:-:S02]  /*05b0*/  PRMT R128, R70, 0x7632, R128 ;  /* 0x0000763246807816 */ /* 0x000fc40000000080 */
[----:B------:R-:W-:Y:S02]  /*05c0*/  CS2R R22, SRZ ;  /* 0x0000000000167805 */ /* 0x000fe4000001ff00 */
[----:B------:R-:W-:Y:S01]  /*05d0*/  PRMT R47, R69, 0x7632, R47 ;  /* 0x00007632452f7816 */ /* 0x000fe2000000002f */
[----:B------:R-:W-:Y:S01]  /*05e0*/  STL [R1+0x68], RZ ;  /* 0x000068ff01007387 */ /* 0x000fe20000100800 */
[----:B------:R-:W-:Y:S02]  /*05f0*/  PRMT R46, R68, 0x7632, R46 ;  /* 0x00007632442e7816 */ /* 0x000fe4000000002e */
[----:B------:R-:W-:Y:S02]  /*0600*/  CS2R R20, SRZ ;  /* 0x0000000000147805 */ /* 0x000fe4000001ff00 */
[----:B------:R-:W-:Y:S01]  /*0610*/  PRMT R45, R75, 0x7632, R45 ;  /* 0x000076324b2d7816 */ /* 0x000fe2000000002d */
[----:B------:R-:W-:Y:S01]  /*0620*/  STL [R1+0x64], RZ ;  /* 0x000064ff01007387 */ /* 0x000fe20000100800 */
[----:B0-----:R-:W-:Y:S01]  /*0630*/  ULEA UR4, UR5, UR4, 0x18 ;  /* 0x0000000405047291 */ /* 0x001fe2000f8ec0ff */
[----:B------:R-:W-:-:S02]  /*0640*/  PRMT R44, R74, 0x7632, R44 ;  /* 0x000076324a2c7816 */ /* 0x000fc4000000002c */
[----:B------:R-:W-:Y:S01]  /*0650*/  CS2R R18, SRZ ;  /* 0x0000000000127805 */ /* 0x000fe2000001ff00 */
[----:B------:R-:W-:Y:S01]  /*0660*/  STL [R1+0x50], RZ ;  /* 0x000050ff01007387 */ /* 0x000fe20000100800 */
[----:B------:R-:W-:Y:S02]  /*0670*/  PRMT R43, R73, 0x7632, R43 ;  /* 0x00007632492b7816 */ /* 0x000fe4000000002b */
[----:B------:R-:W-:Y:S02]  /*0680*/  CS2R R16, SRZ ;  /* 0x0000000000107805 */ /* 0x000fe4000001ff00 */
[----:B------:R-:W-:Y:S01]  /*0690*/  PRMT R42, R72, 0x7632, R42 ;  /* 0x00007632482a7816 */ /* 0x000fe2000000002a */
[----:B------:R-:W-:Y:S01]  /*06a0*/  STL [R1+0x78], RZ ;  /* 0x000078ff01007387 */ /* 0x000fe20000100800 */
[----:B------:R-:W-:Y:S02]  /*06b0*/  PRMT R41, R79, 0x7632, R41 ;  /* 0x000076324f297816 */ /* 0x000fe40000000029 */
[----:B------:R-:W-:-:S02]  /*06c0*/  CS2R R14, SRZ ;  /* 0x00000000000e7805 */ /* 0x000fc4000001ff00 */
[----:B------:R-:W-:Y:S01]  /*06d0*/  PRMT R40, R78, 0x7632, R40 ;  /* 0x000076324e287816 */ /* 0x000fe20000000028 */
        /* <DEDUP_REMOVED lines=20> */
[----:B------:R-:W-:Y:S04]  /*0820*/  STL [R1+0x7c], RZ ;  /* 0x00007cff01007387 */ /* 0x000fe80000100800 */
        /* <DEDUP_REMOVED lines=38> */
[----:B------:R-:W-:Y:S04]  /*0a90*/  STL [R1], RZ ;  /* 0x000000ff01007387 */ /* 0x000fe80000100800 */
[----:B------:R-:W-:Y:S04]  /*0aa0*/  STL.S16 [R1+0xe8], R89 ;  /* 0x0000e85901007387 */ /* 0x000fe80000100600 */
[----:B------:R-:W-:Y:S04]  /*0ab0*/  STL.S16 [R1+0xe4], R88 ;  /* 0x0000e45801007387 */ /* 0x000fe80000100600 */
[----:B------:R0:W-:Y:S04]  /*0ac0*/  STL.S16 [R1+0xe0], R3 ;  /* 0x0000e00301007387 */ /* 0x0001e80000100600 */
[----:B------:R1:W-:Y:S04]  /*0ad0*/  STL.S16 [R1+0xdc], R2 ;  /* 0x0000dc0201007387 */ /* 0x0003e80000100600 */
[----:B------:R1:W-:Y:S01]  /*0ae0*/  STL.S16 [R1+0xd8], R0 ;  /* 0x0000d80001007387 */ /* 0x0003e20000100600 */
[----:B0-----:R-:W-:-:S07]  /*0af0*/  MOV R3, UR4 ;  /* 0x0000000400037c02 */ /* 0x001fce0008000f00 */
.L_x_2030:
[----:B0-----:R-:W0:Y:S01]  /*0b00*/  LDC.64 R132, c[0x0][0x3a8] ;  /* 0x0000ea00ff847b82 */ /* 0x001e220000000a00 */
[----:B-1----:R-:W-:-:S07]  /*0b10*/  HFMA2 R0, -RZ, RZ, 0, 0 ;  /* 0x00000000ff007431 */ /* 0x002fce00000001ff */
[----:B---3--:R-:W1:Y:S01]  /*0b20*/  @!P0 LDC.64 R88, c[0x0][0x3a0] ;  /* 0x0000e800ff588b82 */ /* 0x008e620000000a00 */
[----:B0-----:R-:W-:-:S06]  /*0b30*/  IMAD.WIDE R132, R130, 0x4, R132 ;  /* 0x0000000482847825 */ /* 0x001fcc00078e0284 */
[----:B------:R-:W5:Y:S01]  /*0b40*/  LDG.E R132, desc[UR6][R132.64] ;  /* 0x0000000684847981 */ /* 0x000f62000c1e1900 */
[----:B-1----:R-:W-:-:S05]  /*0b50*/  @!P0 IMAD.WIDE R88, R130, 0x4, R88 ;  /* 0x0000000482588825 */ /* 0x002fca00078e0258 */
[----:B------:R0:W5:Y:S02]  /*0b60*/  @!P0 LDG.E R0, desc[UR6][R88.64] ;  /* 0x0000000658008981 */ /* 0x000164000c1e1900 */
[----:B0-----:R-:W0:Y:S01]  /*0b70*/  LDC.64 R88, c[0x0][0x398] ;  /* 0x0000e600ff587b82 */ /* 0x001e220000000a00 */
[----:B------:R-:W-:Y:S01]  /*0b80*/  IMAD R131, R130, 0x280, RZ ;  /* 0x0000028082837824 */ /* 0x000fe200078e02ff */
[----:B0-----:R-:W-:-:S04]  /*0b90*/  ISETP.NE.U32.AND P0, PT, R88, RZ, PT ;  /* 0x000000ff5800720c */ /* 0x001fc80003f05070 */
[----:B------:R-:W-:Y:S02]  /*0ba0*/  ISETP.NE.AND.EX P0, PT, R89, RZ, PT, P0 ;  /* 0x000000ff5900720c */ /* 0x000fe40003f05300 */
[----:B------:R-:W-:-:S11]  /*0bb0*/  LOP3.LUT R131, R131, R186, RZ, 0xfc, !PT ;  /* 0x000000ba83837212 */ /* 0x000fd600078efcff */
[----:B------:R-:W-:Y:S05]  /*0bc0*/  @P0 BRA `(.L_x_2024) ;  /* 0x00000000006c0947 */ /* 0x000fea0003800000 */
        /* <DEDUP_REMOVED lines=27> */
.L_x_2024:
        /* <DEDUP_REMOVED lines=26> */
.L_x_2025:
        /* <DEDUP_REMOVED lines=52> */
[C---:B------:R-:W-:Y:S01]  /*1260*/  FMUL.FTZ R165, R132.reuse, R165 ;  /* 0x000000a584a57220 */ /* 0x040fe20000410000 */
        /* <DEDUP_REMOVED lines=13> */
[C---:B------:R-:W-:Y:S01]  /*1340*/  FMUL.FTZ R153, R132.reuse, R153 ;  /* 0x0000009984997220 */ /* 0x040fe20000410000 */
        /* <DEDUP_REMOVED lines=335> */
.L_x_2026:
[----:B------:R-:W2:Y:S04]  /*2840*/  LDL R249, [R1+0xdc] ;  /* 0x0000dc0001f97983 */ /* 0x000ea80000100800 */
[----:B------:R-:W3:Y:S04]  /*2850*/  LDL R250, [R1+0xe0] ;  /* 0x0000e00001fa7983 */ /* 0x000ee80000100800 */
[----:B------:R-:W4:Y:S04]  /*2860*/  LDL R252, [R1+0xe8] ;  /* 0x0000e80001fc7983 */ /* 0x000f280000100800 */
[----:B------:R-:W5:Y:S04]  /*2870*/  LDL R248, [R1+0xd8] ;  /* 0x0000d80001f87983 */ /* 0x000f680000100800 */
[----:B------:R-:W5:Y:S01]  /*2880*/  LDL R251, [R1+0xe4] ;  /* 0x0000e40001fb7983 */ /* 0x000f620000100800 */
[----:B------:R-:W-:-:S02]  /*2890*/  SHF.L.U32 R181, R31, 0x10, RZ ;  /* 0x000000101fb57819 */ /* 0x000fc400000006ff */
[----:B------:R-:W-:Y:S02]  /*28a0*/  SHF.L.U32 R178, R87, 0x10, RZ ;  /* 0x0000001057b27819 */ /* 0x000fe400000006ff */
[----:B------:R-:W-:Y:S01]  /*28b0*/  MUFU.RCP R163, R181 ;  /* 0x000000b500a37308 */ /* 0x000fe20000001000 */
[----:B------:R-:W-:Y:S02]  /*28c0*/  SHF.L.U32 R179, R32, 0x10, RZ ;  /* 0x0000001020b37819 */ /* 0x000fe400000006ff */
[----:B------:R-:W-:-:S05]  /*28d0*/  SHF.L.U32 R187, R104, 0x10, RZ ;  /* 0x0000001068bb7819 */ /* 0x000fca00000006ff */
[----:B------:R-:W0:Y:S01]  /*28e0*/  MUFU.RCP R157, R178 ;  /* 0x000000b2009d7308 */ /* 0x000e220000001000 */
[----:B------:R-:W-:Y:S02]  /*28f0*/  SHF.L.U32 R214, R160, 0x10, RZ ;  /* 0x00000010a0d67819 */ /* 0x000fe400000006ff */
[----:B------:R-:W-:Y:S02]  /*2900*/  SHF.L.U32 R111, R111, 0x10, RZ ;  /* 0x000000106f6f7819 */ /* 0x000fe400000006ff */
[----:B------:R-:W-:-:S03]  /*2910*/  SHF.L.U32 R213, R67, 0x10, RZ ;  /* 0x0000001043d57819 */ /* 0x000fc600000006ff */
[----:B------:R-:W-:Y:S01]  /*2920*/  MUFU.RCP R159, R179 ;  /* 0x000000b3009f7308 */ /* 0x000fe20000001000 */
[----:B------:R-:W-:Y:S01]  /*2930*/  SHF.L.U32 R172, R82, 0x10, RZ ;  /* 0x0000001052ac7819 */ /* 0x000fe200000006ff */
[----:B------:R-:W-:Y:S01]  /*2940*/  FADD.FTZ R213, R111, -R213 ;  /* 0x800000d56fd57221 */ /* 0x000fe20000010000 */
[----:B------:R-:W-:Y:S02]  /*2950*/  SHF.L.U32 R170, R83, 0x10, RZ ;  /* 0x0000001053aa7819 */ /* 0x000fe400000006ff */
[----:B------:R-:W-:-:S03]  /*2960*/  SHF.L.U32 R215, R150, 0x10, RZ ;  /* 0x0000001096d77819 */ /* 0x000fc600000006ff */
[----:B------:R-:W1:Y:S01]  /*2970*/  MUFU.RCP R145, R172 ;  /* 0x000000ac00917308 */ /* 0x000e620000001000 */
[----:B0-----:R-:W-:Y:S01]  /*2980*/  FMUL.FTZ R157, R213, R157 ;  /* 0x0000009dd59d7220 */ /* 0x001fe20000410000 */
[----:B------:R-:W-:Y:S02]  /*2990*/  SHF.L.U32 R216, R121, 0x10, RZ ;  /* 0x0000001079d87819 */ /* 0x000fe400000006ff */
[----:B------:R-:W-:Y:S02]  /*29a0*/  SHF.L.U32 R154, R123, 0x10, RZ ;  /* 0x000000107b9a7819 */ /* 0x000fe400000006ff */
[----:B------:R-:W-:Y:S02]  /*29b0*/  SHF.L.U32 R168, R76, 0x10, RZ ;  /* 0x000000104ca87819 */ /* 0x000fe400000006ff */
[----:B------:R-:W-:Y:S01]  /*29c0*/  SHF.L.U32 R213, R144, 0x10, RZ ;  /* 0x0000001090d57819 */ /* 0x000fe200000006ff */
[----:B------:R-:W-:Y:S01]  /*29d0*/  MUFU.RCP R123, R170 ;  /* 0x000000aa007b7308 */ /* 0x000fe20000001000 */
[----:B------:R-:W-:-:S02]  /*29e0*/  SHF.L.U32 R180, R86, 0x10, RZ ;  /* 0x0000001056b47819 */ /* 0x000fc400000006ff */
[----:B------:R-:W-:Y:S02]  /*29f0*/  SHF.L.U32 R176, R80, 0x10, RZ ;  /* 0x0000001050b07819 */ /* 0x000fe400000006ff */
[----:B------:R-:W-:Y:S02]  /*2a00*/  SHF.L.U32 R116, R116, 0x10, RZ ;  /* 0x0000001074747819 */ /* 0x000fe400000006ff */
[----:B------:R-:W-:Y:S02]  /*2a10*/  SHF.L.U32 R121, R56, 0x10, RZ ;  /* 0x0000001038797819 */ /* 0x000fe400000006ff */
[----:B------:R-:W-:Y:S02]  /*2a20*/  SHF.L.U32 R158, R112, 0x10, RZ ;  /* 0x00000010709e7819 */ /* 0x000fe400000006ff */
[----:B------:R-:W-:Y:S02]  /*2a30*/  SHF.L.U32 R164, R77, 0x10, RZ ;  /* 0x000000104da47819 */ /* 0x000fe400000006ff */
        /* <DEDUP_REMOVED lines=8> */
[----:B------:R-:W0:Y:S01]  /*2ac0*/  MUFU.RCP R161, R180 ;  /* 0x000000b400a17308 */ /* 0x000e220000001000 */
[----:B------:R-:W-:-:S02]  /*2ad0*/  SHF.L.U32 R127, R62, 0x10, RZ ;  /* 0x000000103e7f7819 */ /* 0x000fc400000006ff */
[----:B------:R-:W-:Y:S02]  /*2ae0*/  SHF.L.U32 R186, R103, 0x10, RZ ;  /* 0x0000001067ba7819 */ /* 0x000fe400000006ff */
[----:B------:R-:W-:-:S03]  /*2af0*/  SHF.L.U32 R156, R120, 0x10, RZ ;  /* 0x00000010789c7819 */ /* 0x000fc600000006ff */
[----:B------:R-:W0:Y:S01]  /*2b00*/  MUFU.RCP R153, R176 ;  /* 0x000000b000997308 */ /* 0x000e220000001000 */
[----:B------:R-:W-:Y:S02]  /*2b10*/  SHF.L.U32 R103, R64, 0x10, RZ ;  /* 0x0000001040677819 */ /* 0x000fe400000006ff */
[----:B------:R-:W-:Y:S02]  /*2b20*/  SHF.L.U32 R116, R52, 0x10, RZ ;  /* 0x0000001034747819 */ /* 0x000fe400000006ff */
[----:B------:R-:W-:-:S03]  /*2b30*/  SHF.L.U32 R152, R110, 0x10, RZ ;  /* 0x000000106e987819 */ /* 0x000fc600000006ff */
[----:B------:R-:W-:Y:S01]  /*2b40*/  MUFU.RCP R113, R164 ;  /* 0x000000a400717308 */ /* 0x000fe20000001000 */
        /* <DEDUP_REMOVED lines=11> */
[----:B------:R-:W-:Y:S01]  /*2c00*/  FADD.FTZ R116, R156, -R116 ;  /* 0x800000749c747221 */ /* 0x000fe20000010000 */
[----:B------:R-:W-:Y:S01]  /*2c10*/  SHF.L.U32 R103, R66, 0x10, RZ ;  /* 0x0000001042677819 */ /* 0x000fe200000006ff */
[----:B------:R-:W-:Y:S01]  /*2c20*/  FADD.FTZ R125, R110, -R125 ;  /* 0x8000007d6e7d7221 */ /* 0x000fe20000010000 */
[----:B------:R-:W-:Y:S01]  /*2c30*/  SHF.L.U32 R148, R60, 0x10, RZ ;  /* 0x000000103c947819 */ /* 0x000fe200000006ff */
[----:B-1----:R-:W-:Y:S01]  /*2c40*/  FMUL.FTZ R145, R127, R145 ;  /* 0x000000917f917220 */ /* 0x002fe20000410000 */
[----:B------:R-:W-:Y:S02]  /*2c50*/  SHF.L.U32 R156, R79, 0x10, RZ ;  /* 0x000000104f9c7819 */ /* 0x000fe400000006ff */
[----:B------:R-:W-:-:S02]  /*2c60*/  SHF.L.U32 R182, R85, 0x10, RZ ;  /* 0x0000001055b67819 */ /* 0x000fc400000006ff */
[----:B------:R-:W-:Y:S02]  /*2c70*/  SHF.L.U32 R117, R117, 0x10, RZ ;  /* 0x0000001075757819 */ /* 0x000fe400000006ff */
[----:B------:R-:W-:Y:S02]  /*2c80*/  PRMT R127, R57, 0x7632, R127 ;  /* 0x00007632397f7816 */ /* 0x000fe4000000007f */
[----:B------:R-:W-:Y:S01]  /*2c90*/  SHF.L.U32 R190, R107, 0x10, RZ ;  /* 0x000000106bbe7819 */ /* 0x000fe200000006ff */
[----:B------:R-:W-:Y:S01]  /*2ca0*/  MUFU.RCP R165, R182 ;  /* 0x000000b600a57308 */ /* 0x000fe20000001000 */
[----:B------:R-:W-:Y:S01]  /*2cb0*/  SHF.L.U32 R133, R133, 0x10, RZ ;  /* 0x0000001085857819 */ /* 0x000fe200000006ff */
[----:B------:R-:W-:Y:S01]  /*2cc0*/  FADD.FTZ R152, R152, -R103 ;  /* 0x8000006798987221 */ /* 0x000fe20000010000 */
[----:B------:R-:W-:Y:S01]  /*2cd0*/  FADD.FTZ R148, R158, -R148 ;  /* 0x800000949e947221 */ /* 0x000fe20000010000 */
[----:B------:R-:W-:Y:S02]  /*2ce0*/  SHF.L.U32 R220, R124, 0x10, RZ ;  /* 0x000000107cdc7819 */ /* 0x000fe400000006ff */
[----:B------:R-:W-:-:S02]  /*2cf0*/  SHF.L.U32 R127, R127, 0x10, RZ ;  /* 0x000000107f7f7819 */ /* 0x000fc400000006ff */
[----:B------:R-:W1:Y:S01]  /*2d00*/  MUFU.RCP R107, R156 ;  /* 0x0000009c006b7308 */ /* 0x000e620000001000 */
[----:B------:R-:W-:Y:S02]  /*2d10*/  SHF.L.U32 R118, R118, 0x10, RZ ;  /* 0x0000001076767819 */ /* 0x000fe400000006ff */
[----:B------:R-:W-:Y:S01]  /*2d20*/  SHF.L.U32 R124, R58, 0x10, RZ ;  /* 0x000000103a7c7819 */ /* 0x000fe200000006ff */
[----:B0-----:R-:W-:Y:S01]  /*2d30*/  FMUL.FTZ R161, R152, R161 ;  /* 0x000000a198a17220 */ /* 0x001fe20000410000 */
[----:B------:R-:W-:Y:S01]  /*2d40*/  SHF.L.U32 R217, R126, 0x10, RZ ;  /* 0x000000107ed97819 */ /* 0x000fe200000006ff */
[----:B------:R-:W-:Y:S01]  /*2d50*/  FMUL.FTZ R153, R148, R153 ;  /* 0x0000009994997220 */ /* 0x000fe20000410000 */
[----:B------:R-:W-:Y:S02]  /*2d60*/  SHF.L.U32 R114, R53, 0x10, RZ ;  /* 0x0000001035727819 */ /* 0x000fe400000006ff */
[----:B------:R-:W-:Y:S02]  /*2d70*/  SHF.L.U32 R152, R72, 0x10, RZ ;  /* 0x0000001048987819 */ /* 0x000fe400000006ff */
[----:B------:R-:W-:Y:S01]  /*2d80*/  SHF.L.U32 R148, R73, 0x10, RZ ;  /* 0x0000001049947819 */ /* 0x000fe200000006ff */
[----:B------:R-:W-:Y:S01]  /*2d90*/  FADD.FTZ R124, R118, -R124 ;  /* 0x8000007c767c7221 */ /* 0x000fe20000010000 */
[----:B------:R-:W-:Y:S01]  /*2da0*/  SHF.L.U32 R188, R105, 0x10, RZ ;  /* 0x0000001069bc7819 */ /* 0x000fe200000006ff */
[----:B------:R-:W-:Y:S01]  /*2db0*/  FADD.FTZ R114, R216, -R114 ;  /* 0x80000072d8727221 */ /* 0x000fe20000010000 */
[----:B------:R-:W-:Y:S01]  /*2dc0*/  SHF.L.U32 R120, R59, 0x10, RZ ;  /* 0x000000103b787819 */ /* 0x000fe200000006ff */
[----:B------:R-:W0:Y:S01]  /*2dd0*/  MUFU.RCP R216, R152 ;  /* 0x0000009800d87308 */ /* 0x000e220000001000 */
[----:B------:R-:W-:-:S02]  /*2de0*/  SHF.L.U32 R183, R30, 0x10, RZ ;  /* 0x000000101eb77819 */ /* 0x000fc400000006ff */
[----:B------:R-:W-:Y:S02]  /*2df0*/  SHF.L.U32 R219, R109, 0x10, RZ ;  /* 0x000000106ddb7819 */ /* 0x000fe400000006ff */
[----:B------:R-:W-:Y:S01]  /*2e00*/  SHF.L.U32 R105, R65, 0x10, RZ ;  /* 0x0000001041697819 */ /* 0x000fe200000006ff */
[----:B------:R-:W-:Y:S01]  /*2e10*/  FMUL.FTZ R124, R124, R111 ;  /* 0x0000006f7c7c7220 */ /* 0x000fe20000410000 */
[----:B------:R-:W-:Y:S01]  /*2e20*/  FADD.FTZ R120, R112, -R120 ;  /* 0x8000007870787221 */ /* 0x000fe20000010000 */
[----:B------:R-:W-:Y:S01]  /*2e30*/  MUFU.RCP R167, R183 ;  /* 0x000000b700a77308 */ /* 0x000fe20000001000 */
[----:B------:R-:W-:Y:S01]  /*2e40*/  SHF.L.U32 R212, R212, 0x10, RZ ;  /* 0x00000010d4d47819 */ /* 0x000fe200000006ff */
[----:B------:R-:W-:Y:S01]  /*2e50*/  FADD.FTZ R219, R219, -R105 ;  /* 0x80000069dbdb7221 */ /* 0x000fe20000010000 */
[----:B-1----:R-:W-:Y:S01]  /*2e60*/  FMUL.FTZ R120, R120, R107 ;  /* 0x0000006b78787220 */ /* 0x002fe20000410000 */
[----:B------:R-:W-:Y:S02]  /*2e70*/  SHF.L.U32 R115, R61, 0x10, RZ ;  /* 0x000000103d737819 */ /* 0x000fe400000006ff */
[----:B------:R-:W-:Y:S01]  /*2e80*/  FMUL.FTZ R165, R219, R165 ;  /* 0x000000a5dba57220 */ /* 0x000fe20000410000 */
[----:B------:R-:W-:-:S02]  /*2e90*/  PRMT R219, R53, 0x7632, R219 ;  /* 0x0000763235db7816 */ /* 0x000fc400000000db */
[----:B------:R-:W-:Y:S02]  /*2ea0*/  FADD.FTZ R115, R108, -R115 ;  /* 0x800000736c737221 */ /* 0x000fe40000010000 */
[----:B------:R-:W-:Y:S01]  /*2eb0*/  SHF.L.U32 R219, R219, 0x10, RZ ;  /* 0x00000010dbdb7819 */ /* 0x000fe200000006ff */
[----:B0-----:R-:W-:Y:S01]  /*2ec0*/  FMUL.FTZ R116, R116, R216 ;  /* 0x000000d874747220 */ /* 0x001fe20000410000 */
[----:B------:R-:W-:Y:S02]  /*2ed0*/  SHF.L.U32 R108, R48, 0x10, RZ ;  /* 0x00000010306c7819 */ /* 0x000fe400000006ff */
[----:B------:R-:W-:-:S03]  /*2ee0*/  SHF.L.U32 R110, R55, 0x10, RZ ;  /* 0x00000010376e7819 */ /* 0x000fc600000006ff */
[----:B------:R-:W-:Y:S01]  /*2ef0*/  FADD.FTZ R108, R220, -R108 ;  /* 0x8000006cdc6c7221 */ /* 0x000fe20000010000 */
[----:B------:R-:W-:Y:S01]  /*2f00*/  SHF.L.U32 R220, R143, 0x10, RZ ;  /* 0x000000108fdc7819 */ /* 0x000fe200000006ff */
[----:B------:R-:W-:Y:S01]  /*2f10*/  FADD.FTZ R110, R154, -R110 ;  /* 0x8000006e9a6e7221 */ /* 0x000fe20000010000 */
[----:B------:R-:W-:Y:S02]  /*2f20*/  SHF.L.U32 R2, R84, 0x10, RZ ;  /* 0x0000001054027819 */ /* 0x000fe400000006ff */
[----:B------:R-:W-:Y:S02]  /*2f30*/  SHF.L.U32 R173, R35, 0x10, RZ ;  /* 0x0000001023ad7819 */ /* 0x000fe400000006ff */
[----:B------:R-:W-:Y:S01]  /*2f40*/  SHF.L.U32 R171, R36, 0x10, RZ ;  /* 0x0000001024ab7819 */ /* 0x000fe200000006ff */
[----:B------:R-:W0:Y:S01]  /*2f50*/  MUFU.RCP R0, R2 ;  /* 0x0000000200007308 */ /* 0x000e220000001000 */
[----:B------:R-:W-:-:S07]  /*2f60*/  SHF.L.U32 R184, R101, 0x10, RZ ;  /* 0x0000001065b87819 */ /* 0x000fce00000006ff */
[----:B------:R-:W-:Y:S08]  /*2f70*/  MUFU.RCP R109, R173 ;  /* 0x000000ad006d7308 */ /* 0x000ff00000001000 */
[----:B------:R-:W-:Y:S01]  /*2f80*/  MUFU.RCP R101, R171 ;  /* 0x000000ab00657308 */ /* 0x000fe20000001000 */
[----:B------:R-:W-:Y:S01]  /*2f90*/  SHF.L.U32 R88, R88, 0x10, RZ ;  /* 0x0000001058587819 */ /* 0x000fe200000006ff */
[----:B0-----:R-:W-:Y:S01]  /*2fa0*/  FMUL.FTZ R0, R222, R0 ;  /* 0x00000000de007220 */ /* 0x001fe20000410000 */
[----:B------:R-:W-:-:S03]  /*2fb0*/  SHF.L.U32 R191, R191, 0x10, RZ ;  /* 0x00000010bfbf7819 */ /* 0x000fc600000006ff */
[----:B------:R-:W-:Y:S01]  /*2fc0*/  FMUL.FTZ R2, R2, R88 ;  /* 0x0000005802027220 */ /* 0x000fe20000410000 */
[----:B------:R-:W-:Y:S01]  /*2fd0*/  SHF.L.U32 R89, R89, 0x10, RZ ;  /* 0x0000001059597819 */ /* 0x000fe200000006ff */
[----:B------:R-:W-:Y:S01]  /*2fe0*/  FMUL.FTZ R183, R183, R191 ;  /* 0x000000bfb7b77220 */ /* 0x000fe20000410000 */
[----:B------:R-:W-:Y:S02]  /*2ff0*/  SHF.L.U32 R177, R33, 0x10, RZ ;  /* 0x0000001021b17819 */ /* 0x000fe400000006ff */
[----:B--2---:R-:W-:-:S05]  /*3000*/  SHF.L.U32 R104, R249, 0x10, RZ ;  /* 0x00000010f9687819 */ /* 0x004fca00000006ff */
[----:B------:R-:W-:Y:S01]  /*3010*/  FADD.FTZ R214, R214, -R104 ;  /* 0x80000068d6d67221 */ /* 0x000fe20000010000 */
[----:B---3--:R-:W-:-:S03]  /*3020*/  SHF.L.U32 R104, R250, 0x10, RZ ;  /* 0x00000010fa687819 */ /* 0x008fc600000006ff */
[----:B------:R-:W-:Y:S01]  /*3030*/  FMUL.FTZ R163, R214, R163 ;  /* 0x000000a3d6a37220 */ /* 0x000fe20000410000 */
[----:B------:R-:W-:Y:S01]  /*3040*/  PRMT R214, R61, 0x7632, R214 ;  /* 0x000076323dd67816 */ /* 0x000fe200000000d6 */
[----:B------:R-:W-:-:S03]  /*3050*/  FADD.FTZ R215, R215, -R104 ;  /* 0x80000068d7d77221 */ /* 0x000fc60000010000 */
[----:B------:R-:W-:Y:S02]  /*3060*/  SHF.L.U32 R144, R214, 0x10, RZ ;  /* 0x00000010d6907819 */ /* 0x000fe400000006ff */
[----:B------:R-:W-:Y:S02]  /*3070*/  SHF.L.U32 R214, R142, 0x10, RZ ;  /* 0x000000108ed67819 */ /* 0x000fe400000006ff */
[----:B------:R-:W-:Y:S01]  /*3080*/  PRMT R142, R63, 0x7632, R142 ;  /* 0x000076323f8e7816 */ /* 0x000fe2000000008e */
[----:B------:R-:W-:Y:S01]  /*3090*/  FMUL.FTZ R159, R215, R159 ;  /* 0x0000009fd79f7220 */ /* 0x000fe20000410000 */
[----:B------:R-:W-:Y:S02]  /*30a0*/  SHF.L.U32 R215, R141, 0x10, RZ ;  /* 0x000000108dd77819 */ /* 0x000fe400000006ff */
[----:B------:R-:W-:Y:S02]  /*30b0*/  SHF.L.U32 R142, R142, 0x10, RZ ;  /* 0x000000108e8e7819 */ /* 0x000fe400000006ff */
[----:B----4-:R-:W-:-:S02]  /*30c0*/  SHF.L.U32 R104, R252, 0x10, RZ ;  /* 0x00000010fc687819 */ /* 0x010fc400000006ff */
[----:B-----5:R-:W-:Y:S01]  /*30d0*/  SHF.L.U32 R106, R248, 0x10, RZ ;  /* 0x00000010f86a7819 */ /* 0x020fe200000006ff */
[--C-:B------:R-:W-:Y:S01]  /*30e0*/  FADD.FTZ R215, R215, -R142.reuse ;  /* 0x8000008ed7d77221 */ /* 0x100fe20000010000 */
[----:B------:R-:W-:Y:S01]  /*30f0*/  PRMT R142, R56, 0x7632, R142 ;  /* 0x00007632388e7816 */ /* 0x000fe2000000008e */
[----:B------:R-:W-:Y:S01]  /*3100*/  FADD.FTZ R146, R146, -R104 ;  /* 0x8000006892927221 */ /* 0x000fe20000010000 */
[----:B------:R-:W-:Y:S01]  /*3110*/  SHF.L.U32 R104, R57, 0x10, RZ ;  /* 0x0000001039687819 */ /* 0x000fe200000006ff */
[----:B------:R-:W-:Y:S01]  /*3120*/  FADD.FTZ R221, R221, -R106 ;  /* 0x8000006adddd7221 */ /* 0x000fe20000010000 */
[----:B------:R-:W-:Y:S01]  /*3130*/  SHF.L.U32 R106, R49, 0x10, RZ ;  /* 0x00000010316a7819 */ /* 0x000fe200000006ff */
[----:B------:R-:W-:Y:S01]  /*3140*/  FMUL.FTZ R141, R125, R123 ;  /* 0x0000007b7d8d7220 */ /* 0x000fe20000410000 */
        /* <DEDUP_REMOVED lines=8> */
[----:B------:R-:W-:Y:S01]  /*31d0*/  FMUL.FTZ R133, R117, R113 ;  /* 0x0000007175857220 */ /* 0x000fe20000410000 */
[----:B------:R-:W-:Y:S01]  /*31e0*/  FADD.FTZ R113, R123, -R127 ;  /* 0x8000007f7b717221 */ /* 0x000fe20000010000 */
[----:B------:R-:W-:Y:S01]  /*31f0*/  SHF.L.U32 R127, R140, 0x10, RZ ;  /* 0x000000108c7f7819 */ /* 0x000fe200000006ff */
[----:B------:R-:W-:Y:S01]  /*3200*/  FADD.FTZ R104, R217, -R104 ;  /* 0x80000068d9687221 */ /* 0x000fe20000010000 */
[----:B------:R-:W-:Y:S01]  /*3210*/  SHF.L.U32 R218, R218, 0x10, RZ ;  /* 0x00000010dada7819 */ /* 0x000fe200000006ff */
[----:B------:R-:W0:Y:S01]  /*3220*/  MUFU.RCP R217, R148 ;  /* 0x0000009400d97308 */ /* 0x000e220000001000 */
[----:B------:R-:W-:-:S03]  /*3230*/  PRMT R123, R59, 0x7632, R123 ;  /* 0x000076323b7b7816 */ /* 0x000fc6000000007b */
[----:B------:R-:W-:Y:S01]  /*3240*/  FADD.FTZ R111, R127, -R218 ;  /* 0x800000da7f6f7221 */ /* 0x000fe20000010000 */
[----:B------:R-:W-:Y:S02]  /*3250*/  SHF.L.U32 R123, R123, 0x10, RZ ;  /* 0x000000107b7b7819 */ /* 0x000fe400000006ff */
[----:B------:R-:W-:Y:S02]  /*3260*/  PRMT R127, R52, 0x7632, R127 ;  /* 0x00007632347f7816 */ /* 0x000fe4000000007f */
[----:B------:R-:W-:Y:S01]  /*3270*/  SHF.L.U32 R140, R75, 0x10, RZ ;  /* 0x000000104b8c7819 */ /* 0x000fe200000006ff */
[----:B------:R-:W-:Y:S01]  /*3280*/  FADD.FTZ R107, R212, -R123 ;  /* 0x8000007bd46b7221 */ /* 0x000fe20000010000 */
[----:B------:R-:W-:Y:S02]  /*3290*/  SHF.L.U32 R218, R136, 0x10, RZ ;  /* 0x0000001088da7819 */ /* 0x000fe400000006ff */
[----:B------:R-:W-:Y:S01]  /*32a0*/  SHF.L.U32 R127, R127, 0x10, RZ ;  /* 0x000000107f7f7819 */ /* 0x000fe200000006ff */
[----:B------:R-:W1:Y:S01]  /*32b0*/  MUFU.RCP R212, R140 ;  /* 0x0000008c00d47308 */ /* 0x000e620000001000 */
[----:B------:R-:W-:-:S03]  /*32c0*/  SHF.L.U32 R123, R211, 0x10, RZ ;  /* 0x00000010d37b7819 */ /* 0x000fc600000006ff */
[----:B------:R-:W-:Y:S01]  /*32d0*/  FADD.FTZ R218, R218, -R127 ;  /* 0x8000007fdada7221 */ /* 0x000fe20000010000 */
[----:B------:R-:W-:Y:S01]  /*32e0*/  SHF.L.U32 R127, R69, 0x10, RZ ;  /* 0x00000010457f7819 */ /* 0x000fe200000006ff */
[----:B0-----:R-:W-:Y:S01]  /*32f0*/  FMUL.FTZ R114, R114, R217 ;  /* 0x000000d972727220 */ /* 0x001fe20000410000 */
[----:B------:R-:W-:Y:S01]  /*3300*/  FADD.FTZ R217, R123, -R219 ;  /* 0x800000db7bd97221 */ /* 0x000fe20000010000 */
[----:B------:R-:W-:Y:S01]  /*3310*/  PRMT R123, R54, 0x7632, R123 ;  /* 0x00007632367b7816 */ /* 0x000fe2000000007b */
[----:B------:R-:W0:Y:S01]  /*3320*/  MUFU.RCP R216, R127 ;  /* 0x0000007f00d87308 */ /* 0x000e220000001000 */
[----:B------:R-:W-:Y:S01]  /*3330*/  FMUL.FTZ R167, R221, R167 ;  /* 0x000000a7dda77220 */ /* 0x000fe20000410000 */
[----:B------:R-:W-:Y:S02]  /*3340*/  PRMT R221, R55, 0x7632, R221 ;  /* 0x0000763237dd7816 */ /* 0x000fe400000000dd */
[----:B------:R-:W-:Y:S02]  /*3350*/  SHF.L.U32 R143, R123, 0x10, RZ ;  /* 0x000000107b8f7819 */ /* 0x000fe400000006ff */
[----:B------:R-:W-:-:S02]  /*3360*/  SHF.L.U32 R219, R147, 0x10, RZ ;  /* 0x0000001093db7819 */ /* 0x000fc400000006ff */
[----:B------:R-:W-:Y:S01]  /*3370*/  SHF.L.U32 R123, R70, 0x10, RZ ;  /* 0x00000010467b7819 */ /* 0x000fe200000006ff */
[----:B-1----:R-:W-:Y:S01]  /*3380*/  FMUL.FTZ R110, R110, R212 ;  /* 0x000000d46e6e7220 */ /* 0x002fe20000410000 */
[----:B------:R-:W-:Y:S01]  /*3390*/  SHF.L.U32 R147, R221, 0x10, RZ ;  /* 0x00000010dd937819 */ /* 0x000fe200000006ff */
[----:B------:R-:W-:Y:S01]  /*33a0*/  FADD.FTZ R220, R220, -R143 ;  /* 0x8000008fdcdc7221 */ /* 0x000fe20000010000 */
[----:B------:R-:W-:Y:S01]  /*33b0*/  PRMT R212, R49, 0x7632, R212 ;  /* 0x0000763231d47816 */ /* 0x000fe200000000d4 */
[----:B------:R-:W1:Y:S02]  /*33c0*/  MUFU.RCP R143, R123 ;  /* 0x0000007b008f7308 */ /* 0x000e640000001000 */
[----:B------:R-:W-:Y:S01]  /*33d0*/  FADD.FTZ R219, R219, -R147 ;  /* 0x80000093dbdb7221 */ /* 0x000fe20000010000 */
[----:B------:R-:W-:Y:S02]  /*33e0*/  SHF.L.U32 R147, R138, 0x10, RZ ;  /* 0x000000108a937819 */ /* 0x000fe400000006ff */
[----:B------:R-:W-:Y:S01]  /*33f0*/  SHF.L.U32 R212, R212, 0x10, RZ ;  /* 0x00000010d4d47819 */ /* 0x000fe200000006ff */
[--C-:B------:R-:W-:Y:S01]  /*3400*/  FADD.FTZ R213, R213, -R144.reuse ;  /* 0x80000090d5d57221 */ /* 0x100fe20000010000 */
[----:B------:R-:W-:Y:S01]  /*3410*/  PRMT R144, R62, 0x7632, R144 ;  /* 0x000076323e907816 */ /* 0x000fe20000000090 */
[----:B0-----:R-:W-:-:S02]  /*3420*/  FMUL.FTZ R106, R106, R216 ;  /* 0x000000d86a6a7220 */ /* 0x001fc40000410000 */
[----:B------:R-:W-:Y:S01]  /*3430*/  FADD.FTZ R216, R147, -R212 ;  /* 0x800000d493d87221 */ /* 0x000fe20000010000 */
[----:B------:R-:W-:Y:S02]  /*3440*/  PRMT R147, R50, 0x7632, R147 ;  /* 0x0000763232937816 */ /* 0x000fe40000000093 */
[----:B------:R-:W-:Y:S02]  /*3450*/  SHF.L.U32 R144, R144, 0x10, RZ ;  /* 0x0000001090907819 */ /* 0x000fe400000006ff */
[----:B------:R-:W-:Y:S02]  /*3460*/  SHF.L.U32 R212, R134, 0x10, RZ ;  /* 0x0000001086d47819 */ /* 0x000fe400000006ff */
[----:B------:R-:W-:Y:S01]  /*3470*/  SHF.L.U32 R147, R147, 0x10, RZ ;  /* 0x0000001093937819 */ /* 0x000fe200000006ff */
[----:B------:R-:W-:Y:S01]  /*3480*/  FADD.FTZ R214, R214, -R144 ;  /* 0x80000090d6d67221 */ /* 0x000fe20000010000 */
[----:B-1----:R-:W-:-:S03]  /*3490*/  FMUL.FTZ R104, R104, R143 ;  /* 0x0000008f68687220 */ /* 0x002fc60000410000 */
[----:B------:R-:W-:Y:S01]  /*34a0*/  FADD.FTZ R212, R212, -R147 ;  /* 0x80000093d4d47221 */ /* 0x000fe20000010000 */
[----:B------:R-:W-:Y:S01]  /*34b0*/  FMUL.FTZ R147, R213, R109 ;  /* 0x0000006dd5937220 */ /* 0x000fe20000410000 */
[----:B------:R-:W-:Y:S01]  /*34c0*/  FMUL.FTZ R143, R214, R101 ;  /* 0x00000065d68f7220 */ /* 0x000fe20000410000 */
[----:B------:R-:W-:Y:S01]  /*34d0*/  FADD.FTZ R213, RZ, R2 ;  /* 0x00000002ffd57221 */ /* 0x000fe20000010000 */
[----:B------:R-:W-:Y:S01]  /*34e0*/  FFMA.FTZ R214, R2, R0, RZ ;  /* 0x0000000002d67223 */ /* 0x000fe200000100ff */
[----:B------:R-:W-:Y:S01]  /*34f0*/  SHF.L.U32 R192, R192, 0x10, RZ ;  /* 0x00000010c0c07819 */ /* 0x000fe200000006ff */
[----:B------:R-:W-:Y:S01]  /*3500*/  FMUL.FTZ R182, R182, R89 ;  /* 0x00000059b6b67220 */ /* 0x000fe20000410000 */
[----:B------:R-:W-:Y:S01]  /*3510*/  FADD.FTZ R213, R213, R183 ;  /* 0x000000b7d5d57221 */ /* 0x000fe20000010000 */
[----:B------:R-:W-:Y:S01]  /*3520*/  FFMA.FTZ R214, R183, R167, R214 ;  /* 0x000000a7b7d67223 */ /* 0x000fe200000100d6 */
[----:B------:R-:W0:Y:S01]  /*3530*/  MUFU.RCP R155, R177 ;  /* 0x000000b1009b7308 */ /* 0x000e220000001000 */
        /* <DEDUP_REMOVED lines=11> */
[----:B------:R-:W1:Y:S01]  /*35f0*/  MUFU.RCP R151, R175 ;  /* 0x000000af00977308 */ /* 0x000e620000001000 */
[----:B------:R-:W-:Y:S01]  /*3600*/  SHF.L.U32 R174, R81, 0x10, RZ ;  /* 0x0000001051ae7819 */ /* 0x000fe200000006ff */
[----:B------:R-:W-:Y:S01]  /*3610*/  FMUL.FTZ R179, R179, R193 ;  /* 0x000000c1b3b37220 */ /* 0x000fe20000410000 */
[----:B------:R-:W-:Y:S01]  /*3620*/  SHF.L.U32 R103, R251, 0x10, RZ ;  /* 0x00000010fb677819 */ /* 0x000fe200000006ff */
[----:B------:R-:W-:Y:S01]  /*3630*/  FADD.FTZ R213, R213, R180 ;  /* 0x000000b4d5d57221 */ /* 0x000fe20000010000 */
[----:B------:R-:W-:-:S03]  /*3640*/  FFMA.FTZ R214, R180, R161, R214 ;  /* 0x000000a1b4d67223 */ /* 0x000fc600000100d6 */
[----:B------:R-:W2:Y:S01]  /*3650*/  MUFU.RCP R119, R144 ;  /* 0x0000009000777308 */ /* 0x000ea20000001000 */
[----:B------:R-:W-:Y:S01]  /*3660*/  SHF.L.U32 R194, R194, 0x10, RZ ;  /* 0x00000010c2c27819 */ /* 0x000fe200000006ff */
[----:B------:R-:W-:Y:S01]  /*3670*/  FADD.FTZ R150, R150, -R103 ;  /* 0x8000006796967221 */ /* 0x000fe20000010000 */
[----:B------:R-:W-:Y:S01]  /*3680*/  FMUL.FTZ R178, R178, R91 ;  /* 0x0000005bb2b27220 */ /* 0x000fe20000410000 */
[----:B------:R-:W-:Y:S01]  /*3690*/  FADD.FTZ R213, R213, R179 ;  /* 0x000000b3d5d57221 */ /* 0x000fe20000010000 */
[----:B------:R-:W-:-:S03]  /*36a0*/  FFMA.FTZ R214, R179, R159, R214 ;  /* 0x0000009fb3d67223 */ /* 0x000fc600000100d6 */
[----:B------:R-:W3:Y:S01]  /*36b0*/  MUFU.RCP R149, R174 ;  /* 0x000000ae00957308 */ /* 0x000ee20000001000 */
[----:B------:R-:W-:Y:S01]  /*36c0*/  SHF.L.U32 R92, R92, 0x10, RZ ;  /* 0x000000105c5c7819 */ /* 0x000fe200000006ff */
[----:B0-----:R-:W-:Y:S01]  /*36d0*/  FMUL.FTZ R155, R150, R155 ;  /* 0x0000009b969b7220 */ /* 0x001fe20000410000 */
        /* <DEDUP_REMOVED lines=9> */
[----:B------:R-:W-:Y:S01]  /*3770*/  FADD.FTZ R112, R122, -R112 ;  /* 0x800000707a707221 */ /* 0x000fe20000010000 */
[----:B------:R-:W-:Y:S01]  /*3780*/  SHF.L.U32 R93, R93, 0x10, RZ ;  /* 0x000000105d5d7819 */ /* 0x000fe200000006ff */
[----:B-1----:R-:W-:Y:S01]  /*3790*/  FMUL.FTZ R151, R146, R151 ;  /* 0x0000009792977220 */ /* 0x002fe20000410000 */
[----:B------:R-:W-:Y:S01]  /*37a0*/  FMUL.FTZ R175, R175, R195 ;  /* 0x000000c3afaf7220 */ /* 0x000fe20000410000 */
[----:B------:R-:W-:Y:S01]  /*37b0*/  FADD.FTZ R213, R213, R176 ;  /* 0x000000b0d5d57221 */ /* 0x000fe20000010000 */
[----:B------:R-:W-:Y:S01]  /*37c0*/  FFMA.FTZ R214, R176, R153, R214 ;  /* 0x00000099b0d67223 */ /* 0x000fe200000100d6 */
[----:B--2---:R-:W-:Y:S01]  /*37d0*/  FMUL.FTZ R112, R112, R119 ;  /* 0x0000007770707220 */ /* 0x004fe20000410000 */
        /* <DEDUP_REMOVED lines=8> */
[----:B------:R-:W-:Y:S01]  /*3860*/  SHF.L.U32 R221, R139, 0x10, RZ ;  /* 0x000000108bdd7819 */ /* 0x000fe200000006ff */
[----:B------:R-:W-:Y:S01]  /*3870*/  MUFU.RCP R105, R169 ;  /* 0x000000a900697308 */ /* 0x000fe20000001000 */
[----:B------:R-:W-:Y:S01]  /*3880*/  SHF.L.U32 R94, R94, 0x10, RZ ;  /* 0x000000105e5e7819 */ /* 0x000fe200000006ff */
[----:B------:R-:W-:Y:S01]  /*3890*/  FMUL.FTZ R173, R173, R196 ;  /* 0x000000c4adad7220 */ /* 0x000fe20000410000 */
[----:B------:R-:W-:Y:S01]  /*38a0*/  FADD.FTZ R213, R213, R174 ;  /* 0x000000aed5d57221 */ /* 0x000fe20000010000 */
[----:B------:R-:W-:-:S04]  /*38b0*/  FFMA.FTZ R214, R174, R149, R214 ;  /* 0x00000095aed67223 */ /* 0x000fc800000100d6 */
[----:B------:R-:W0:Y:S01]  /*38c0*/  MUFU.RCP R139, R119 ;  /* 0x00000077008b7308 */ /* 0x000e220000001000 */
[----:B------:R-:W-:Y:S01]  /*38d0*/  SHF.L.U32 R166, R38, 0x10, RZ ;  /* 0x0000001026a67819 */ /* 0x000fe200000006ff */
[----:B------:R-:W-:Y:S01]  /*38e0*/  FMUL.FTZ R172, R172, R94 ;  /* 0x0000005eacac7220 */ /* 0x000fe20000410000 */
[----:B------:R-:W-:-:S05]  /*38f0*/  SHF.L.U32 R197, R197, 0x10, RZ ;  /* 0x00000010c5c57819 */ /* 0x000fca00000006ff */
[----:B------:R-:W1:Y:S01]  /*3900*/  MUFU.RCP R211, R136 ;  /* 0x0000008800d37308 */ /* 0x000e620000001000 */
        /* <DEDUP_REMOVED lines=10> */
[----:B------:R-:W-:Y:S01]  /*39b0*/  SHF.L.U32 R198, R198, 0x10, RZ ;  /* 0x00000010c6c67819 */ /* 0x000fe200000006ff */
[----:B------:R-:W-:Y:S01]  /*39c0*/  FMUL.FTZ R170, R170, R95 ;  /* 0x0000005faaaa7220 */ /* 0x000fe20000410000 */
[----:B------:R-:W-:Y:S01]  /*39d0*/  FADD.FTZ R213, R213, R171 ;  /* 0x000000abd5d57221 */ /* 0x000fe20000010000 */
[----:B------:R-:W-:Y:S01]  /*39e0*/  FFMA.FTZ R214, R171, R143, R214 ;  /* 0x0000008fabd67223 */ /* 0x000fe200000100d6 */
[----:B------:R-:W-:Y:S01]  /*39f0*/  PRMT R223, R51, 0x7632, R223 ;  /* 0x0000763233df7816 */ /* 0x000fe200000000df */
[----:B------:R-:W3:Y:S01]  /*3a00*/  MUFU.RCP R126, R162 ;  /* 0x000000a2007e7308 */ /* 0x000ee20000001000 */
[----:B------:R-:W-:Y:S01]  /*3a10*/  SHF.L.U32 R96, R96, 0x10, RZ ;  /* 0x0000001060607819 */ /* 0x000fe200000006ff */
[----:B0-----:R-:W-:Y:S01]  /*3a20*/  FMUL.FTZ R102, R102, R139 ;  /* 0x0000008b66667220 */ /* 0x001fe20000410000 */
[----:B-1----:R-:W-:Y:S01]  /*3a30*/  FMUL.FTZ R108, R108, R211 ;  /* 0x000000d36c6c7220 */ /* 0x002fe20000410000 */
[----:B------:R-:W-:Y:S01]  /*3a40*/  FMUL.FTZ R139, R215, R105 ;  /* 0x00000069d78b7220 */ /* 0x000fe20000410000 */
[----:B------:R-:W-:Y:S01]  /*3a50*/  FMUL.FTZ R169, R169, R198 ;  /* 0x000000c6a9a97220 */ /* 0x000fe20000410000 */
[----:B------:R-:W-:Y:S01]  /*3a60*/  FADD.FTZ R213, R213, R170 ;  /* 0x000000aad5d57221 */ /* 0x000fe20000010000 */
[----:B------:R-:W-:Y:S01]  /*3a70*/  FFMA.FTZ R214, R170, R141, R214 ;  /* 0x0000008daad67223 */ /* 0x000fe200000100d6 */
[----:B------:R-:W-:-:S02]  /*3a80*/  SHF.L.U32 R211, R135, 0x10, RZ ;  /* 0x0000001087d37819 */ /* 0x000fc400000006ff */
[----:B------:R-:W-:Y:S01]  /*3a90*/  SHF.L.U32 R135, R223, 0x10, RZ ;  /* 0x00000010df877819 */ /* 0x000fe200000006ff */
[----:B------:R-:W-:Y:S01]  /*3aa0*/  FMUL.FTZ R168, R168, R96 ;  /* 0x00000060a8a87220 */ /* 0x000fe20000410000 */
[----:B------:R-:W-:Y:S01]  /*3ab0*/  SHF.L.U32 R158, R40, 0x10, RZ ;  /* 0x00000010289e7819 */ /* 0x000fe200000006ff */
[----:B------:R-:W-:Y:S01]  /*3ac0*/  FADD.FTZ R213, R213, R169 ;  /* 0x000000a9d5d57221 */ /* 0x000fe20000010000 */
[----:B------:R-:W-:Y:S01]  /*3ad0*/  SHF.L.U32 R199, R199, 0x10, RZ ;  /* 0x00000010c7c77819 */ /* 0x000fe200000006ff */
[----:B------:R-:W-:Y:S01]  /*3ae0*/  FFMA.FTZ R214, R169, R139, R214 ;  /* 0x0000008ba9d67223 */ /* 0x000fe200000100d6 */
[----:B------:R-:W-:Y:S01]  /*3af0*/  SHF.L.U32 R97, R97, 0x10, RZ ;  /* 0x0000001061617819 */ /* 0x000fe200000006ff */
[----:B------:R-:W0:Y:S01]  /*3b00*/  MUFU.RCP R122, R158 ;  /* 0x0000009e007a7308 */ /* 0x000e220000001000 */
[----:B------:R-:W-:Y:S01]  /*3b10*/  FADD.FTZ R211, R211, -R135 ;  /* 0x80000087d3d37221 */ /* 0x000fe20000010000 */
[----:B--2---:R-:W-:Y:S01]  /*3b20*/  FMUL.FTZ R135, R121, R103 ;  /* 0x0000006779877220 */ /* 0x004fe20000410000 */
        /* <DEDUP_REMOVED lines=10> */
[----:B---3--:R-:W-:Y:S01]  /*3bd0*/  FMUL.FTZ R126, R113, R126 ;  /* 0x0000007e717e7220 */ /* 0x008fe20000410000 */
        /* <DEDUP_REMOVED lines=30> */
[----:B------:R-:W-:Y:S01]  /*3dc0*/  PRMT R222, R48, 0x7632, R222 ;  /* 0x0000763230de7816 */ /* 0x000fe200000000de */
[----:B------:R-:W1:Y:S01]  /*3dd0*/  MUFU.RCP R117, R142 ;  /* 0x0000008e00757308 */ /* 0x000e620000001000 */
        /* <DEDUP_REMOVED lines=10> */
[----:B------:R-:W-:Y:S01]  /*3e80*/  FADD.FTZ R221, R221, -R222 ;  /* 0x800000dedddd7221 */ /* 0x000fe20000010000 */
[----:B0-----:R-:W-:Y:S01]  /*3e90*/  FMUL.FTZ R113, R217, R125 ;  /* 0x0000007dd9717220 */ /* 0x001fe20000410000 */
        /* <DEDUP_REMOVED lines=102> */
.L_x_2027:
[----:B------:R-:W-:Y:S01]  /*4500*/  FADD.FTZ R7, R189, R7 ;  /* 0x00000007bd077221 */ /* 0x000fe20000010000 */
[----:B------:R-:W-:Y:S01]  /*4510*/  FADD.FTZ R4, R210, R4 ;  /* 0x00000004d2047221 */ /* 0x000fe20000010000 */
[----:B------:R-:W0:Y:S01]  /*4520*/  SHFL.DOWN PT, R189, R228, 0x10, 0x1f ;  /* 0x0a001f00e4bd7f89 */ /* 0x000e2200000e0000 */
[----:B------:R-:W-:-:S03]  /*4530*/  FADD.FTZ R5, R190, R5 ;  /* 0x00000005be057221 */ /* 0x000fc60000010000 */
[----:B------:R-:W1:Y:S01]  /*4540*/  SHFL.DOWN PT, R190, R229, 0x10, 0x1f ;  /* 0x0a001f00e5be7f89 */ /* 0x000e6200000e0000 */
[----:B------:R-:W-:Y:S01]  /*4550*/  FADD.FTZ R9, R188, R9 ;  /* 0x00000009bc097221 */ /* 0x000fe20000010000 */
[----:B------:R-:W-:Y:S01]  /*4560*/  FADD.FTZ R8, R208, R8 ;  /* 0x00000008d0087221 */ /* 0x000fe20000010000 */
[----:B------:R-:W-:Y:S01]  /*4570*/  FADD.FTZ R6, R209, R6 ;  /* 0x00000006d1067221 */ /* 0x000fe20000010000 */
[----:B------:R-:W2:Y:S04]  /*4580*/  LDL.LU R210, [R1] ;  /* 0x0000000001d27983 */ /* 0x000ea80000300800 */
[----:B------:R-:W3:Y:S01]  /*4590*/  LDL.LU R209, [R1+0x4] ;  /* 0x0000040001d17983 */ /* 0x000ee20000300800 */
[----:B0-----:R-:W-:-:S03]  /*45a0*/  FADD.FTZ R189, R189, R228 ;  /* 0x000000e4bdbd7221 */ /* 0x001fc60000010000 */
[----:B------:R-:W4:Y:S01]  /*45b0*/  LDL.LU R228, [R1+0x8] ;  /* 0x0000080001e47983 */ /* 0x000f220000300800 */
[----:B-1----:R-:W-:-:S03]  /*45c0*/  FADD.FTZ R190, R190, R229 ;  /* 0x000000e5bebe7221 */ /* 0x002fc60000010000 */
[----:B------:R-:W0:Y:S04]  /*45d0*/  SHFL.DOWN PT, R188, R189, 0x8, 0x1f ;  /* 0x09001f00bdbc7f89 */ /* 0x000e2800000e0000 */
[----:B------:R-:W1:Y:S01]  /*45e0*/  SHFL.DOWN PT, R208, R190, 0x8, 0x1f ;  /* 0x09001f00bed07f89 */ /* 0x000e6200000e0000 */
[----:B------:R-:W-:-:S03]  /*45f0*/  FADD.FTZ R10, R207, R10 ;  /* 0x0000000acf0a7221 */ /* 0x000fc60000010000 */
        /* <DEDUP_REMOVED lines=9> */
[----:B0-----:R-:W-:-:S03]  /*4690*/  FADD.FTZ R188, R189, R188 ;  /* 0x000000bcbdbc7221 */ /* 0x001fc60000010000 */
[----:B------:R-:W5:Y:S01]  /*46a0*/  LDL.LU R189, [R1+0x20] ;  /* 0x0000200001bd7983 */ /* 0x000f620000300800 */
[----:B-1----:R-:W-:Y:S01]  /*46b0*/  FADD.FTZ R208, R190, R208 ;  /* 0x000000d0bed07221 */ /* 0x002fe20000010000 */
[----:B------:R-:W-:Y:S01]  /*46c0*/  FADD.FTZ R16, R204, R16 ;  /* 0x00000010cc107221 */ /* 0x000fe20000010000 */
[----:B------:R-:W-:Y:S01]  /*46d0*/  FADD.FTZ R18, R203, R18 ;  /* 0x00000012cb127221 */ /* 0x000fe20000010000 */
[----:B------:R-:W5:Y:S01]  /*46e0*/  LDL.LU R190, [R1+0x24] ;  /* 0x0000240001be7983 */ /* 0x000f620000300800 */
[----:B------:R-:W-:Y:S01]  /*46f0*/  FADD.FTZ R20, R202, R20 ;  /* 0x00000014ca147221 */ /* 0x000fe20000010000 */
[----:B------:R-:W-:Y:S02]  /*4700*/  FADD.FTZ R15, R185, R15 ;  /* 0x0000000fb90f7221 */ /* 0x000fe40000010000 */
[----:B------:R-:W5:Y:S01]  /*4710*/  LDL.LU R204, [R1+0x28] ;  /* 0x0000280001cc7983 */ /* 0x000f620000300800 */
[----:B------:R-:W-:-:S03]  /*4720*/  FADD.FTZ R17, R184, R17 ;  /* 0x00000011b8117221 */ /* 0x000fc60000010000 */
[----:B------:R-:W5:Y:S01]  /*4730*/  LDL.LU R203, [R1+0x2c] ;  /* 0x00002c0001cb7983 */ /* 0x000f620000300800 */
[----:B------:R-:W-:-:S03]  /*4740*/  FADD.FTZ R22, R201, R22 ;  /* 0x00000016c9167221 */ /* 0x000fc60000010000 */
[----:B------:R-:W5:Y:S01]  /*4750*/  LDL.LU R202, [R1+0xd0] ;  /* 0x0000d00001ca7983 */ /* 0x000f620000300800 */
[----:B------:R-:W-:Y:S01]  /*4760*/  FADD.FTZ R24, R200, R24 ;  /* 0x00000018c8187221 */ /* 0x000fe20000010000 */
[----:B------:R-:W-:Y:S02]  /*4770*/  FADD.FTZ R26, R199, R26 ;  /* 0x0000001ac71a7221 */ /* 0x000fe40000010000 */
[----:B------:R-:W5:Y:S04]  /*4780*/  LDL.LU R201, [R1+0xd4] ;  /* 0x0000d40001c97983 */ /* 0x000f680000300800 */
[----:B------:R-:W5:Y:S01]  /*4790*/  LDL.LU R200, [R1+0x30] ;  /* 0x0000300001c87983 */ /* 0x000f620000300800 */
[----:B------:R-:W-:-:S03]  /*47a0*/  FADD.FTZ R28, R198, R28 ;  /* 0x0000001cc61c7221 */ /* 0x000fc60000010000 */
[----:B------:R-:W5:Y:S04]  /*47b0*/  LDL.LU R199, [R1+0xc4] ;  /* 0x0000c40001c77983 */ /* 0x000f680000300800 */
[----:B------:R-:W5:Y:S04]  /*47c0*/  LDL.LU R198, [R1+0xc8] ;  /* 0x0000c80001c67983 */ /* 0x000f680000300800 */
[----:B------:R-:W0:Y:S04]  /*47d0*/  SHFL.DOWN PT, R184, R188, 0x4, 0x1f ;  /* 0x08801f00bcb87f89 */ /* 0x000e2800000e0000 */
[----:B------:R-:W1:Y:S01]  /*47e0*/  SHFL.DOWN PT, R185, R208, 0x4, 0x1f ;  /* 0x08801f00d0b97f89 */ /* 0x000e6200000e0000 */
[----:B0-----:R-:W-:Y:S01]  /*47f0*/  FADD.FTZ R184, R188, R184 ;  /* 0x000000b8bcb87221 */ /* 0x001fe20000010000 */
[----:B-1----:R-:W-:Y:S01]  /*4800*/  FADD.FTZ R185, R208, R185 ;  /* 0x000000b9d0b97221 */ /* 0x002fe20000010000 */
[----:B--2---:R-:W-:-:S02]  /*4810*/  FADD.FTZ R210, R197, R210 ;  /* 0x000000d2c5d27221 */ /* 0x004fc40000010000 */
[----:B------:R-:W2:Y:S01]  /*4820*/  LDL.LU R197, [R1+0xcc] ;  /* 0x0000cc0001c57983 */ /* 0x000ea20000300800 */
[----:B---3--:R-:W-:Y:S01]  /*4830*/  FADD.FTZ R209, R94, R209 ;  /* 0x000000d15ed17221 */ /* 0x008fe20000010000 */
[----:B----4-:R-:W-:Y:S02]  /*4840*/  FADD.FTZ R228, R196, R228 ;  /* 0x000000e4c4e47221 */ /* 0x010fe40000010000 */
[----:B------:R-:W3:Y:S04]  /*4850*/  LDL.LU R196, [R1+0x34] ;  /* 0x0000340001c47983 */ /* 0x000ee80000300800 */
[----:B------:R-:W-:Y:S01]  /*4860*/  STL [R1], R210 ;  /* 0x000000d201007387 */ /* 0x000fe20000100800 */
[----:B-----5:R-:W-:-:S03]  /*4870*/  FADD.FTZ R229, R93, R229 ;  /* 0x000000e55de57221 */ /* 0x020fc60000010000 */
[----:B------:R-:W-:Y:S01]  /*4880*/  STL [R1+0x4], R209 ;  /* 0x000004d101007387 */ /* 0x000fe20000100800 */
[----:B------:R-:W-:-:S03]  /*4890*/  FADD.FTZ R207, R195, R207 ;  /* 0x000000cfc3cf7221 */ /* 0x000fc60000010000 */
[----:B------:R-:W-:Y:S01]  /*48a0*/  STL [R1+0x8], R228 ;  /* 0x000008e401007387 */ /* 0x000fe20000100800 */
[----:B------:R-:W-:-:S03]  /*48b0*/  FADD.FTZ R187, R92, R187 ;  /* 0x000000bb5cbb7221 */ /* 0x000fc60000010000 */
[----:B------:R-:W-:Y:S04]  /*48c0*/  STL [R1+0xc], R229 ;  /* 0x00000ce501007387 */ /* 0x000fe80000100800 */
[----:B------:R-:W4:Y:S01]  /*48d0*/  LDL.LU R195, [R1+0xb8] ;  /* 0x0000b80001c37983 */ /* 0x000f220000300800 */
[----:B------:R-:W-:-:S03]  /*48e0*/  FADD.FTZ R206, R194, R206 ;  /* 0x000000cec2ce7221 */ /* 0x000fc60000010000 */
        /* <DEDUP_REMOVED lines=8> */
[----:B------:R-:W5:Y:S01]  /*4970*/  LDL.LU R194, [R1+0x38] ;  /* 0x0000380001c27983 */ /* 0x000f620000300800 */
[----:B------:R-:W-:-:S03]  /*4980*/  FADD.FTZ R203, R89, R203 ;  /* 0x000000cb59cb7221 */ /* 0x000fc60000010000 */
[----:B------:R-:W5:Y:S01]  /*4990*/  LDL.LU R193, [R1+0xac] ;  /* 0x0000ac0001c17983 */ /* 0x000f620000300800 */
        /* <DEDUP_REMOVED lines=8> */
[----:B------:R-:W-:Y:S01]  /*4a20*/  STL [R1+0x28], R204 ;  /* 0x000028cc01007387 */ /* 0x000fe20000100800 */
[----:B------:R-:W-:-:S03]  /*4a30*/  FADD.FTZ R199, R251, R199 ;  /* 0x000000c7fbc77221 */ /* 0x000fc60000010000 */
[----:B------:R-:W-:Y:S04]  /*4a40*/  STL [R1+0x2c], R203 ;  /* 0x00002ccb01007387 */ /* 0x000fe80000100800 */
[----:B------:R-:W-:Y:S04]  /*4a50*/  STL [R1+0xd0], R202 ;  /* 0x0000d0ca01007387 */ /* 0x000fe80000100800 */
[----:B------:R-:W5:Y:S01]  /*4a60*/  LDL.LU R252, [R1+0x3c] ;  /* 0x00003c0001fc7983 */ /* 0x000f620000300800 */
[----:B------:R-:W-:-:S03]  /*4a70*/  FADD.FTZ R198, R250, R198 ;  /* 0x000000c6fac67221 */ /* 0x000fc60000010000 */
[----:B------:R-:W5:Y:S04]  /*4a80*/  LDL.LU R251, [R1+0xa0] ;  /* 0x0000a00001fb7983 */ /* 0x000f680000300800 */
[----:B------:R-:W5:Y:S01]  /*4a90*/  LDL.LU R250, [R1+0xa4] ;  /* 0x0000a40001fa7983 */ /* 0x000f620000300800 */
[----:B------:R-:W-:-:S05]  /*4aa0*/  FADD.FTZ R201, R88, R201 ;  /* 0x000000c958c97221 */ /* 0x000fca0000010000 */
[----:B------:R-:W-:Y:S04]  /*4ab0*/  STL [R1+0xd4], R201 ;  /* 0x0000d4c901007387 */ /* 0x000fe80000100800 */
[----:B------:R-:W-:Y:S04]  /*4ac0*/  STL [R1+0x30], R200 ;  /* 0x000030c801007387 */ /* 0x000fe80000100800 */
[----:B------:R-:W-:Y:S04]  /*4ad0*/  STL [R1+0xc4], R199 ;  /* 0x0000c4c701007387 */ /* 0x000fe80000100800 */
[----:B------:R-:W-:Y:S01]  /*4ae0*/  STL [R1+0xc8], R198 ;  /* 0x0000c8c601007387 */ /* 0x000fe20000100800 */
[----:B--2---:R-:W-:-:S03]  /*4af0*/  FADD.FTZ R197, R249, R197 ;  /* 0x000000c5f9c57221 */ /* 0x004fc60000010000 */
[----:B------:R-:W2:Y:S01]  /*4b00*/  LDL.LU R249, [R1+0xa8] ;  /* 0x0000a80001f97983 */ /* 0x000ea20000300800 */
[----:B---3--:R-:W-:-:S03]  /*4b10*/  FADD.FTZ R196, R248, R196 ;  /* 0x000000c4f8c47221 */ /* 0x008fc60000010000 */
[----:B------:R-:W3:Y:S01]  /*4b20*/  LDL.LU R248, [R1+0x40] ;  /* 0x0000400001f87983 */ /* 0x000ee20000300800 */
[----:B----4-:R-:W-:-:S03]  /*4b30*/  FADD.FTZ R195, R247, R195 ;  /* 0x000000c3f7c37221 */ /* 0x010fc60000010000 */
[----:B------:R-:W4:Y:S01]  /*4b40*/  LDL.LU R247, [R1+0x94] ;  /* 0x0000940001f77983 */ /* 0x000f220000300800 */
[----:B-----5:R-:W-:-:S03]  /*4b50*/  FADD.FTZ R188, R246, R188 ;  /* 0x000000bcf6bc7221 */ /* 0x020fc60000010000 */
[----:B------:R-:W5:Y:S01]  /*4b60*/  LDL.LU R246, [R1+0x98] ;  /* 0x0000980001f67983 */ /* 0x000f620000300800 */
[----:B------:R-:W-:-:S03]  /*4b70*/  FADD.FTZ R208, R245, R208 ;  /* 0x000000d0f5d07221 */ /* 0x000fc60000010000 */
[----:B------:R-:W-:Y:S04]  /*4b80*/  STL [R1+0xcc], R197 ;  /* 0x0000ccc501007387 */ /* 0x000fe80000100800 */
[----:B------:R-:W-:Y:S04]  /*4b90*/  STL [R1+0x34], R196 ;  /* 0x000034c401007387 */ /* 0x000fe80000100800 */
[----:B------:R-:W-:Y:S01]  /*4ba0*/  STL [R1+0xb8], R195 ;  /* 0x0000b8c301007387 */ /* 0x000fe20000100800 */
[----:B------:R-:W-:-:S03]  /*4bb0*/  FADD.FTZ R194, R244, R194 ;  /* 0x000000c2f4c27221 */ /* 0x000fc60000010000 */
[----:B------:R-:W-:Y:S01]  /*4bc0*/  STL [R1+0xbc], R188 ;  /* 0x0000bcbc01007387 */ /* 0x000fe20000100800 */
[----:B------:R-:W-:-:S03]  /*4bd0*/  FADD.FTZ R193, R243, R193 ;  /* 0x000000c1f3c17221 */ /* 0x000fc60000010000 */
[----:B------:R-:W5:Y:S04]  /*4be0*/  LDL.LU R245, [R1+0x9c] ;  /* 0x00009c0001f57983 */ /* 0x000f680000300800 */
[----:B------:R-:W5:Y:S04]  /*4bf0*/  LDL.LU R244, [R1+0x44] ;  /* 0x0000440001f47983 */ /* 0x000f680000300800 */
[----:B------:R-:W5:Y:S04]  /*4c00*/  LDL.LU R243, [R1+0x88] ;  /* 0x0000880001f37983 */ /* 0x000f680000300800 */
[----:B------:R-:W-:Y:S01]  /*4c10*/  STL [R1+0xc0], R208 ;  /* 0x0000c0d001007387 */ /* 0x000fe20000100800 */
[----:B------:R-:W-:-:S03]  /*4c20*/  FADD.FTZ R192, R242, R192 ;  /* 0x000000c0f2c07221 */ /* 0x000fc60000010000 */
[----:B------:R-:W-:Y:S01]  /*4c30*/  STL [R1+0x38], R194 ;  /* 0x000038c201007387 */ /* 0x000fe20000100800 */
[----:B------:R-:W-:-:S03]  /*4c40*/  FADD.FTZ R191, R241, R191 ;  /* 0x000000bff1bf7221 */ /* 0x000fc60000010000 */
[----:B------:R-:W5:Y:S04]  /*4c50*/  LDL.LU R242, [R1+0x8c] ;  /* 0x00008c0001f27983 */ /* 0x000f680000300800 */
[----:B------:R-:W-:Y:S04]  /*4c60*/  STL [R1+0xac], R193 ;  /* 0x0000acc101007387 */ /* 0x000fe80000100800 */
[----:B------:R-:W5:Y:S01]  /*4c70*/  LDL.LU R241, [R1+0x90] ;  /* 0x0000900001f17983 */ /* 0x000f620000300800 */
[----:B------:R-:W-:-:S03]  /*4c80*/  FADD.FTZ R252, R240, R252 ;  /* 0x000000fcf0fc7221 */ /* 0x000fc60000010000 */
[----:B------:R-:W5:Y:S01]  /*4c90*/  LDL.LU R240, [R1+0x48] ;  /* 0x0000480001f07983 */ /* 0x000f620000300800 */
[----:B------:R-:W-:-:S03]  /*4ca0*/  FADD.FTZ R251, R239, R251 ;  /* 0x000000fbeffb7221 */ /* 0x000fc60000010000 */
[----:B------:R-:W-:Y:S01]  /*4cb0*/  STL [R1+0xb0], R192 ;  /* 0x0000b0c001007387 */ /* 0x000fe20000100800 */
[----:B------:R-:W-:-:S03]  /*4cc0*/  FADD.FTZ R250, R238, R250 ;  /* 0x000000faeefa7221 */ /* 0x000fc60000010000 */
[----:B------:R-:W5:Y:S04]  /*4cd0*/  LDL.LU R239, [R1+0x7c] ;  /* 0x00007c0001ef7983 */ /* 0x000f680000300800 */
[----:B------:R-:W-:Y:S04]  /*4ce0*/  STL [R1+0xb4], R191 ;  /* 0x0000b4bf01007387 */ /* 0x000fe80000100800 */
[----:B------:R-:W-:Y:S04]  /*4cf0*/  STL [R1+0x3c], R252 ;  /* 0x00003cfc01007387 */ /* 0x000fe80000100800 */
[----:B------:R-:W5:Y:S04]  /*4d00*/  LDL.LU R238, [R1+0x80] ;  /* 0x0000800001ee7983 */ /* 0x000f680000300800 */
[----:B------:R-:W0:Y:S04]  /*4d10*/  SHFL.DOWN PT, R92, R185, 0x2, 0x1f ;  /* 0x08401f00b95c7f89 */ /* 0x000e2800000e0000 */
[----:B------:R-:W-:Y:S01]  /*4d20*/  STL [R1+0xa0], R251 ;  /* 0x0000a0fb01007387 */ /* 0x000fe20000100800 */
[----:B0-----:R-:W-:Y:S01]  /*4d30*/  FADD.FTZ R92, R185, R92 ;  /* 0x0000005cb95c7221 */ /* 0x001fe20000010000 */
[----:B--2---:R-:W-:-:S02]  /*4d40*/  FADD.FTZ R249, R237, R249 ;  /* 0x000000f9edf97221 */ /* 0x004fc40000010000 */
[----:B------:R-:W2:Y:S04]  /*4d50*/  LDL.LU R237, [R1+0x84] ;  /* 0x0000840001ed7983 */ /* 0x000ea80000300800 */
[----:B------:R-:W-:Y:S04]  /*4d60*/  STL [R1+0xa4], R250 ;  /* 0x0000a4fa01007387 */ /* 0x000fe80000100800 */
[----:B------:R-:W2:Y:S04]  /*4d70*/  LDL.LU R185, [R1+0x4c] ;  /* 0x00004c0001b97983 */ /* 0x000ea80000300800 */
[----:B------:R-:W-:Y:S01]  /*4d80*/  STL [R1+0xa8], R249 ;  /* 0x0000a8f901007387 */ /* 0x000fe20000100800 */
[----:B---3--:R-:W-:-:S03]  /*4d90*/  FADD.FTZ R248, R236, R248 ;  /* 0x000000f8ecf87221 */ /* 0x008fc60000010000 */
[----:B------:R-:W3:Y:S01]  /*4da0*/  LDL.LU R236, [R1+0x70] ;  /* 0x0000700001ec7983 */ /* 0x000ee20000300800 */
[----:B----4-:R-:W-:-:S03]  /*4db0*/  FADD.FTZ R247, R235, R247 ;  /* 0x000000f7ebf77221 */ /* 0x010fc60000010000 */
[----:B------:R-:W4:Y:S01]  /*4dc0*/  LDL.LU R235, [R1+0x74] ;  /* 0x0000740001eb7983 */ /* 0x000f220000300800 */
[----:B-----5:R-:W-:-:S03]  /*4dd0*/  FADD.FTZ R246, R234, R246 ;  /* 0x000000f6eaf67221 */ /* 0x020fc60000010000 */
        /* <DEDUP_REMOVED lines=12> */
[----:B------:R-:W-:Y:S01]  /*4ea0*/  STL [R1+0x9c], R245 ;  /* 0x00009cf501007387 */ /* 0x000fe20000100800 */
[----:B------:R-:W-:-:S03]  /*4eb0*/  FADD.FTZ R241, R227, R241 ;  /* 0x000000f1e3f17221 */ /* 0x000fc60000010000 */
[----:B------:R-:W-:Y:S04]  /*4ec0*/  STL [R1+0x44], R244 ;  /* 0x000044f401007387 */ /* 0x000fe80000100800 */
[----:B------:R-:W-:Y:S04]  /*4ed0*/  STL [R1+0x88], R243 ;  /* 0x000088f301007387 */ /* 0x000fe80000100800 */
[----:B------:R-:W-:Y:S01]  /*4ee0*/  STL [R1+0x8c], R242 ;  /* 0x00008cf201007387 */ /* 0x000fe20000100800 */
[----:B------:R-:W-:-:S03]  /*4ef0*/  FADD.FTZ R240, R226, R240 ;  /* 0x000000f0e2f07221 */ /* 0x000fc60000010000 */
[----:B------:R-:W5:Y:S04]  /*4f00*/  LDL.LU R227, [R1+0x54] ;  /* 0x0000540001e37983 */ /* 0x000f680000300800 */
[----:B------:R-:W5:Y:S01]  /*4f10*/  LDL.LU R226, [R1+0x58] ;  /* 0x0000580001e27983 */ /* 0x000f620000300800 */
[----:B------:R-:W-:-:S03]  /*4f20*/  FADD.FTZ R239, R225, R239 ;  /* 0x000000efe1ef7221 */ /* 0x000fc60000010000 */
[----:B------:R-:W5:Y:S01]  /*4f30*/  LDL.LU R225, [R1+0x5c] ;  /* 0x00005c0001e17983 */ /* 0x000f620000300800 */
[----:B------:R-:W-:-:S03]  /*4f40*/  FADD.FTZ R238, R224, R238 ;  /* 0x000000eee0ee7221 */ /* 0x000fc60000010000 */
[----:B------:R-:W5:Y:S04]  /*4f50*/  LDL.LU R224, [R1+0x60] ;  /* 0x0000600001e07983 */ /* 0x000f680000300800 */
[----:B------:R-:W0:Y:S01]  /*4f60*/  SHFL.DOWN PT, R91, R184, 0x2, 0x1f ;  /* 0x08401f00b85b7f89 */ /* 0x000e2200000e0000 */
[----:B------:R-:W1:Y:S03]  /*4f70*/  S2R R186, SR_TID.X ;  /* 0x0000000000ba7919 */ /* 0x000e660000002100 */
[----:B------:R-:W-:Y:S04]  /*4f80*/  STL [R1+0x90], R241 ;  /* 0x000090f101007387 */ /* 0x000fe80000100800 */
[----:B------:R-:W-:Y:S04]  /*4f90*/  STL [R1+0x48], R240 ;  /* 0x000048f001007387 */ /* 0x000fe80000100800 */
[----:B------:R-:W-:Y:S04]  /*4fa0*/  STL [R1+0x7c], R239 ;  /* 0x00007cef01007387 */ /* 0x000fe80000100800 */
[----:B------:R-:W-:Y:S01]  /*4fb0*/  STL [R1+0x80], R238 ;  /* 0x000080ee01007387 */ /* 0x000fe20000100800 */
[----:B0-----:R-:W-:-:S03]  /*4fc0*/  FADD.FTZ R91, R184, R91 ;  /* 0x0000005bb85b7221 */ /* 0x001fc60000010000 */
[----:B------:R-:W0:Y:S04]  /*4fd0*/  SHFL.DOWN PT, R89, R92, 0x1, 0x1f ;  /* 0x08201f005c597f89 */ /* 0x000e2800000e0000 */
[----:B------:R-:W0:Y:S01]  /*4fe0*/  SHFL.DOWN PT, R88, R91, 0x1, 0x1f ;  /* 0x08201f005b587f89 */ /* 0x000e2200000e0000 */
[----:B-1----:R-:W-:Y:S01]  /*4ff0*/  LOP3.LUT P2, RZ, R186, 0x1f, RZ, 0xc0, !PT ;  /* 0x0000001fbaff7812 */ /* 0x002fe2000784c0ff */
[----:B------:R-:W-:Y:S01]  /*5000*/  BSSY.RECONVERGENT B0, `(.L_x_2028) ;  /* 0x000002e000007945 */ /* 0x000fe20003800200 */
        /* <DEDUP_REMOVED lines=8> */
[----:B--2---:R-:W-:Y:S01]  /*5090*/  FADD.FTZ R237, R223, R237 ;  /* 0x000000eddfed7221 */ /* 0x004fe20000010000 */
[----:B------:R-:W-:-:S04]  /*50a0*/  FADD.FTZ R185, R222, R185 ;  /* 0x000000b9deb97221 */ /* 0x000fc80000010000 */
[----:B------:R0:W-:Y:S04]  /*50b0*/  STL [R1+0x84], R237 ;  /* 0x000084ed01007387 */ /* 0x0001e80000100800 */
[----:B------:R0:W-:Y:S01]  /*50c0*/  STL [R1+0x4c], R185 ;  /* 0x00004cb901007387 */ /* 0x0001e20000100800 */
[----:B---3--:R-:W-:-:S05]  /*50d0*/  FADD.FTZ R236, R221, R236 ;  /* 0x000000ecddec7221 */ /* 0x008fca0000010000 */
[----:B------:R0:W-:Y:S01]  /*50e0*/  STL [R1+0x70], R236 ;  /* 0x000070ec01007387 */ /* 0x0001e20000100800 */
[----:B----4-:R-:W-:Y:S01]  /*50f0*/  FADD.FTZ R235, R220, R235 ;  /* 0x000000ebdceb7221 */ /* 0x010fe20000010000 */
[----:B-----5:R-:W-:-:S04]  /*5100*/  FADD.FTZ R234, R219, R234 ;  /* 0x000000eadbea7221 */ /* 0x020fc80000010000 */
        /* <DEDUP_REMOVED lines=8> */
[----:B------:R-:W-:-:S05]  /*5190*/  FADD.FTZ R230, R215, R230 ;  /* 0x000000e6d7e67221 */ /* 0x000fca0000010000 */
        /* <DEDUP_REMOVED lines=20> */
.L_x_2029:
[----:B------:R-:W-:Y:S05]  /*52e0*/  BSYNC.RECONVERGENT B0 ;  /* 0x0000000000007941 */ /* 0x000fea0003800200 */
.L_x_2028:
        /* <DEDUP_REMOVED lines=63> */
[----:B------:R-:W1:Y:S01]  /*56e0*/  LDC.64 R116, c[0x0][0x3f0] ;  /* 0x0000fc00ff747b82 */ /* 0x000e620000000a00 */
[----:B------:R-:W-:Y:S01]  /*56f0*/  FMUL.FTZ R107, R132, R119 ;  /* 0x00000077846b7220 */ /* 0x000fe20000410000 */
[----:B------:R-:W-:Y:S01]  /*5700*/  FADD.FTZ R183, -R0, R183 ;  /* 0x000000b700b77221 */ /* 0x000fe20000010100 */
[----:B------:R-:W-:Y:S01]  /*5710*/  FADD.FTZ R165, -R165, R182 ;  /* 0x000000b6a5a57221 */ /* 0x000fe20000010100 */
[----:B------:R-:W-:Y:S01]  /*5720*/  FADD.FTZ R181, -R90, R181 ;  /* 0x000000b55ab57221 */ /* 0x000fe20000010100 */
[----:B------:R-:W-:Y:S01]  /*5730*/  FADD.FTZ R161, -R161, R180 ;  /* 0x000000b4a1a17221 */ /* 0x000fe20000010100 */
[----:B------:R-:W-:Y:S01]  /*5740*/  FADD.FTZ R179, -R92, R179 ;  /* 0x000000b35cb37221 */ /* 0x000fe20000010100 */
[----:B------:R-:W-:Y:S01]  /*5750*/  FADD.FTZ R157, -R157, R178 ;  /* 0x000000b29d9d7221 */ /* 0x000fe20000010100 */
[----:B------:R-:W2:Y:S01]  /*5760*/  LDC.64 R118, c[0x0][0x380] ;  /* 0x0000e000ff767b82 */ /* 0x000ea20000000a00 */
        /* <DEDUP_REMOVED lines=72> */
[----:B-1----:R-:W-:Y:S01]  /*5bf0*/  IMAD.WIDE.U32 R108, R131, 0x10, R116 ;  /* 0x00000010836c7825 */ /* 0x002fe200078e0074 */
[----:B------:R-:W-:-:S02]  /*5c00*/  F2FP.BF16.F32.PACK_AB R91, R2, R91 ;  /* 0x0000005b025b723e */ /* 0x000fc400000010ff */
[----:B------:R-:W-:Y:S01]  /*5c10*/  F2FP.BF16.F32.PACK_AB R90, R179, R90 ;  /* 0x0000005ab35a723e */ /* 0x000fe200000010ff */
[--C-:B------:R-:W-:Y:S01]  /*5c20*/  IMAD.WIDE.U32 R110, R111, 0x10, R116.reuse ;  /* 0x000000106f6e7825 */ /* 0x100fe200078e0074 */
[----:B------:R-:W-:Y:S02]  /*5c30*/  F2FP.BF16.F32.PACK_AB R89, R0, R89 ;  /* 0x000000590059723e */ /* 0x000fe400000010ff */
[----:B------:R-:W-:Y:S01]  /*5c40*/  F2FP.BF16.F32.PACK_AB R88, R183, R88 ;  /* 0x00000058b758723e */ /* 0x000fe200000010ff */
[--C-:B------:R-:W-:Y:S01]  /*5c50*/  IMAD.WIDE.U32 R112, R113, 0x10, R116.reuse ;  /* 0x0000001071707825 */ /* 0x100fe200078e0074 */
[----:B------:R-:W-:Y:S02]  /*5c60*/  F2FP.BF16.F32.PACK_AB R95, R98, R95 ;  /* 0x0000005f625f723e */ /* 0x000fe400000010ff */
[----:B------:R-:W-:Y:S01]  /*5c70*/  F2FP.BF16.F32.PACK_AB R94, R171, R94 ;  /* 0x0000005eab5e723e */ /* 0x000fe200000010ff */
[--C-:B------:R-:W-:Y:S01]  /*5c80*/  IMAD.WIDE.U32 R114, R115, 0x10, R116.reuse ;  /* 0x0000001073727825 */ /* 0x100fe200078e0074 */
[----:B------:R-:W-:Y:S01]  /*5c90*/  F2FP.BF16.F32.PACK_AB R93, R96, R93 ;  /* 0x0000005d605d723e */ /* 0x000fe200000010ff */
[----:B------:R3:W-:Y:S01]  /*5ca0*/  STG.E.128 desc[UR6][R108.64], R88 ;  /* 0x000000586c007986 */ /* 0x0007e2000c101d06 */
[----:B------:R-:W-:Y:S01]  /*5cb0*/  F2FP.BF16.F32.PACK_AB R92, R175, R92 ;  /* 0x0000005caf5c723e */ /* 0x000fe200000010ff */
[----:B------:R-:W-:Y:S01]  /*5cc0*/  IMAD.WIDE.U32 R116, R105, 0x10, R116 ;  /* 0x0000001069747825 */ /* 0x000fe200078e0074 */
[----:B------:R-:W-:-:S02]  /*5cd0*/  F2FP.BF16.F32.PACK_AB R99, R106, R99 ;  /* 0x000000636a63723e */ /* 0x000fc400000010ff */
[----:B------:R-:W-:Y:S01]  /*5ce0*/  F2FP.BF16.F32.PACK_AB R98, R104, R103 ;  /* 0x000000676862723e */ /* 0x000fe200000010ff */
[----:B------:R3:W-:Y:S01]  /*5cf0*/  STG.E.128 desc[UR6][R110.64], R92 ;  /* 0x0000005c6e007986 */ /* 0x0007e2000c101d06 */
[----:B------:R-:W-:Y:S02]  /*5d00*/  F2FP.BF16.F32.PACK_AB R97, R102, R97 ;  /* 0x000000616661723e */ /* 0x000fe400000010ff */
[----:B------:R-:W-:Y:S02]  /*5d10*/  F2FP.BF16.F32.PACK_AB R96, R100, R137 ;  /* 0x000000896460723e */ /* 0x000fe400000010ff */
[----:B------:R-:W-:Y:S02]  /*5d20*/  F2FP.BF16.F32.PACK_AB R103, R126, R155 ;  /* 0x0000009b7e67723e */ /* 0x000fe400000010ff */
[----:B------:R-:W-:Y:S01]  /*5d30*/  F2FP.BF16.F32.PACK_AB R102, R124, R151 ;  /* 0x000000977c66723e */ /* 0x000fe200000010ff */
[----:B------:R3:W-:Y:S01]  /*5d40*/  STG.E.128 desc[UR6][R112.64], R96 ;  /* 0x0000006070007986 */ /* 0x0007e2000c101d06 */
[----:B------:R-:W-:-:S02]  /*5d50*/  F2FP.BF16.F32.PACK_AB R101, R122, R101 ;  /* 0x000000657a65723e */ /* 0x000fc400000010ff */
[----:B------:R-:W-:Y:S02]  /*5d60*/  F2FP.BF16.F32.PACK_AB R100, R120, R143 ;  /* 0x0000008f7864723e */ /* 0x000fe400000010ff */
[----:B------:R-:W-:Y:S02]  /*5d70*/  F2FP.BF16.F32.PACK_AB R107, R132, R107 ;  /* 0x0000006b846b723e */ /* 0x000fe400000010ff */
[----:B------:R-:W-:Y:S01]  /*5d80*/  F2FP.BF16.F32.PACK_AB R106, R138, R123 ;  /* 0x0000007b8a6a723e */ /* 0x000fe200000010ff */
[----:B------:R3:W-:Y:S01]  /*5d90*/  STG.E.128 desc[UR6][R114.64], R100 ;  /* 0x0000006472007986 */ /* 0x0007e2000c101d06 */
[----:B------:R-:W-:Y:S02]  /*5da0*/  F2FP.BF16.F32.PACK_AB R105, R136, R127 ;  /* 0x0000007f8869723e */ /* 0x000fe400000010ff */
[----:B------:R-:W-:Y:S02]  /*5db0*/  F2FP.BF16.F32.PACK_AB R104, R134, R159 ;  /* 0x0000009f8668723e */ /* 0x000fe400000010ff */
[----:B--2---:R-:W-:-:S03]  /*5dc0*/  IADD3 R130, PT, PT, R130, R118, RZ ;  /* 0x0000007682827210 */ /* 0x004fc60007ffe0ff */
[----:B------:R3:W-:Y:S01]  /*5dd0*/  STG.E.128 desc[UR6][R116.64], R104 ;  /* 0x0000006874007986 */ /* 0x0007e2000c101d06 */
[----:B------:R-:W-:-:S13]  /*5de0*/  ISETP.GE.AND P2, PT, R130, R119, PT ;  /* 0x000000778200720c */ /* 0x000fda0003f46270 */
        /* <DEDUP_REMOVED lines=81> */
.L_x_2023:
[----:B------:R-:W1:Y:S08]  /*6300*/  S2UR UR4, SR_CTAID.X ;  /* 0x00000000000479c3 */ /* 0x000e700000002500 */
[----:B------:R-:W2:Y:S08]  /*6310*/  LDC.64 R16, c[0x0][0x3e0] ;  /* 0x0000f800ff107b82 */ /* 0x000eb00000000a00 */
[----:B------:R-:W3:Y:S01]  /*6320*/  LDC.64 R18, c[0x0][0x3e8] ;  /* 0x0000fa00ff127b82 */ /* 0x000ee20000000a00 */
[----:B-1----:R-:W-:-:S06]  /*6330*/  UIMAD UR4, UR4, 0x280, URZ ;  /* 0x00000280040478a4 */ /* 0x002fcc000f8e02ff */
[----:B------:R-:W-:-:S04]  /*6340*/  LOP3.LUT R5, R186, UR4, RZ, 0xfc, !PT ;  /* 0x00000004ba057c12 */ /* 0x000fc8000f8efcff */
[C---:B------:R-:W-:Y:S01]  /*6350*/  IADD3 R9, PT, PT, R5.reuse, 0x80, RZ ;  /* 0x0000008005097810 */ /* 0x040fe20007ffe0ff */
[C-C-:B--2---:R-:W-:Y:S01]  /*6360*/  IMAD.WIDE.U32 R2, R5.reuse, 0x20, R16.reuse ;  /* 0x0000002005027825 */ /* 0x144fe200078e0010 */
[C---:B------:R-:W-:Y:S02]  /*6370*/  IADD3 R15, PT, PT, R5.reuse, 0x100, RZ ;  /* 0x00000100050f7810 */ /* 0x040fe40007ffe0ff */
[----:B-----5:R-:W-:Y:S01]  /*6380*/  IADD3 R49, PT, PT, R5, 0x180, RZ ;  /* 0x0000018005317810 */ /* 0x020fe20007ffe0ff */
[----:B------:R-:W-:Y:S01]  /*6390*/  IMAD.WIDE.U32 R6, R9, 0x20, R16 ;  /* 0x0000002009067825 */ /* 0x000fe200078e0010 */
[C---:B------:R-:W-:Y:S01]  /*63a0*/  IADD3 R51, PT, PT, R5.reuse, 0x200, RZ ;  /* 0x0000020005337810 */ /* 0x040fe20007ffe0ff */
[----:B------:R-:W-:Y:S02]  /*63b0*/  STG.E.128 desc[UR6][R2.64], R112 ;  /* 0x0000007002007986 */ /* 0x000fe4000c101d06 */
[--C-:B---3--:R-:W-:Y:S02]  /*63c0*/  IMAD.WIDE.U32 R4, R5, 0x20, R18.reuse ;  /* 0x0000002005047825 */ /* 0x108fe400078e0012 */
[----:B------:R1:W-:Y:S02]  /*63d0*/  STG.E.128 desc[UR6][R2.64+0x10], R116 ;  /* 0x0000107402007986 */ /* 0x0003e4000c101d06 */
[----:B------:R-:W-:-:S02]  /*63e0*/  IMAD.WIDE.U32 R8, R9, 0x20, R18 ;  /* 0x0000002009087825 */ /* 0x000fc400078e0012 */
[----:B------:R-:W-:Y:S02]  /*63f0*/  STG.E.128 desc[UR6][R4.64], R32 ;  /* 0x0000002004007986 */ /* 0x000fe4000c101d06 */
[--C-:B------:R-:W-:Y:S02]  /*6400*/  IMAD.WIDE.U32 R10, R15, 0x20, R16.reuse ;  /* 0x000000200f0a7825 */ /* 0x100fe400078e0010 */
[----:B------:R-:W-:Y:S02]  /*6410*/  STG.E.128 desc[UR6][R4.64+0x10], R36 ;  /* 0x0000102404007986 */ /* 0x000fe4000c101d06 */
[--C-:B------:R-:W-:Y:S02]  /*6420*/  IMAD.WIDE.U32 R12, R49, 0x20, R16.reuse ;  /* 0x00000020310c7825 */ /* 0x100fe400078e0010 */
[----:B------:R-:W-:Y:S02]  /*6430*/  STG.E.128 desc[UR6][R6.64], R120 ;  /* 0x0000007806007986 */ /* 0x000fe4000c101d06 */
[----:B------:R-:W-:-:S02]  /*6440*/  IMAD.WIDE.U32 R16, R51, 0x20, R16 ;  /* 0x0000002033107825 */ /* 0x000fc400078e0010 */
[----:B------:R-:W-:Y:S02]  /*6450*/  STG.E.128 desc[UR6][R6.64+0x10], R124 ;  /* 0x0000107c06007986 */ /* 0x000fe4000c101d06 */
[--C-:B-1----:R-:W-:Y:S02]  /*6460*/  IMAD.WIDE.U32 R2, R15, 0x20, R18.reuse ;  /* 0x000000200f027825 */ /* 0x102fe400078e0012 */
[----:B------:R-:W-:Y:S02]  /*6470*/  STG.E.128 desc[UR6][R8.64], R40 ;  /* 0x0000002808007986 */ /* 0x000fe4000c101d06 */
[--C-:B------:R-:W-:Y:S02]  /*6480*/  IMAD.WIDE.U32 R14, R49, 0x20, R18.reuse ;  /* 0x00000020310e7825 */ /* 0x100fe400078e0012 */
[----:B------:R-:W-:Y:S02]  /*6490*/  STG.E.128 desc[UR6][R8.64+0x10], R44 ;  /* 0x0000102c08007986 */ /* 0x000fe4000c101d06 */
[----:B------:R-:W-:-:S02]  /*64a0*/  IMAD.WIDE.U32 R18, R51, 0x20, R18 ;  /* 0x0000002033127825 */ /* 0x000fc400078e0012 */
        /* <DEDUP_REMOVED lines=13> */
.L_x_2031:
        /* <DEDUP_REMOVED lines=16> */
.L_x_3150:


//--------------------- .text._ZN10layer_norm22ln_bwd_finalize_kernelINS_22Kernel_traits_finalizeILj5120E6__halffS2_fjLj1024ELj4ENS_18Kernel_traits_baseILj5120ES2_fS2_fjLj1024EEEEEEEvNS_9BwdParamsE --------------------------
	.section	.text._ZN10layer_norm22ln_bwd_finalize_kernelINS_22Kernel_traits_finalizeILj5120E6__halffS2_fjLj1024ELj4ENS_18Kernel_traits_baseILj5120ES2_fS2_fjLj1024EEEEEEEvNS_9BwdParamsE,"ax",@progbits
	.align	128
        .global         _ZN10layer_norm22ln_bwd_finalize_kernelINS_22Kernel_traits_finalizeILj5120E6__halffS2_fjLj1024ELj4ENS_18Kernel_traits_baseILj5120ES2_fS2_fjLj1024EEEEEEEvNS_9BwdParamsE
        .type           _ZN10layer_norm22ln_bwd_finalize_kernelINS_22Kernel_traits_finalizeILj5120E6__halffS2_fjLj1024ELj4ENS_18Kernel_traits_baseILj5120ES2_fS2_fjLj1024EEEEEEEvNS_9BwdParamsE,@function
        .size           _ZN10layer_norm22ln_bwd_finalize_kernelINS_22Kernel_traits_finalizeILj5120E6__halffS2_fjLj1024ELj4ENS_18Kernel_traits_baseILj5120ES2_fS2_fjLj1024EEEEEEEvNS_9BwdParamsE,(.L_x_3151 - _ZN10layer_norm22ln_bwd_finalize_kernelINS_22Kernel_traits_finalizeILj5120E6__halffS2_fjLj1024ELj4ENS_18Kernel_traits_baseILj5120ES2_fS2_fjLj1024EEEEEEEvNS_9BwdParamsE)
        .other          _ZN10layer_norm22ln_bwd_finalize_kernelINS_22Kernel_traits_finalizeILj5120E6__halffS2_fjLj1024ELj4ENS_18Kernel_traits_baseILj5120ES2_fS2_fjLj1024EEEEEEEvNS_9BwdParamsE,@"STO_CUDA_ENTRY STV_DEFAULT"
_ZN10layer_norm22ln_bwd_finalize_kernelINS_22Kernel_traits_finalizeILj5120E6__halffS2_fjLj1024ELj4ENS_18Kernel_traits_baseILj5120ES2_fS2_fjLj1024EEEEEEEvNS_9BwdParamsE:
.text._ZN10layer_norm22ln_bwd_finalize_kernelINS_22Kernel_traits_finalizeILj5120E6__halffS2_fjLj1024ELj4ENS_18Kernel_traits_baseILj5120ES2_fS2_fjLj1024EEEEEEEvNS_9BwdParamsE:
        /* <DEDUP_REMOVED lines=37> */
.L_x_2036:
        /* <DEDUP_REMOVED lines=118> */
.L_x_2035:
[----:B------:R-:W-:Y:S05]  /*09b0*/  BSYNC.RECONVERGENT B1 ;  /* 0x0000000000017941 */ /* 0x000fea0003800200 */
.L_x_2034:
        /* <DEDUP_REMOVED lines=65> */
.L_x_2038:
[----:B------:R-:W-:Y:S05]  /*0dd0*/  BSYNC.RECONVERGENT B1 ;  /* 0x0000000000017941 */ /* 0x000fea0003800200 */
.L_x_2037:
        /* <DEDUP_REMOVED lines=37> */
.L_x_2040:
[----:B------:R-:W-:Y:S05]  /*1030*/  BSYNC.RECONVERGENT B1 ;  /* 0x0000000000017941 */ /* 0x000fea0003800200 */
.L_x_2039:
[----:B------:R-:W-:Y:S05]  /*1040*/  @!P1 BRA `(.L_x_2033) ;  /* 0x00000000003c9947 */ /* 0x000fea0003800000 */
[----:B------:R-:W0:Y:S01]  /*1050*/  LDC.64 R6, c[0x0][0x3e0] ;  /* 0x0000f800ff067b82 */ /* 0x000e220000000a00 */
[----:B------:R-:W-:Y:S01]  /*1060*/  IMAD R2, R15, 0x1400, R11 ;  /* 0x000014000f027824 */ /* 0x000fe200078e020b */
[----:B------:R-:W-:-:S04]  /*1070*/  IADD3 R24, PT, PT, -R24, RZ, RZ ;  /* 0x000000ff18187210 */ /* 0x000fc80007ffe1ff */
[----:B------:R-:W-:Y:S02]  /*1080*/  IADD3 R11, PT, PT, R13, R2, RZ ;  /* 0x000000020d0b7210 */ /* 0x000fe40007ffe0ff */
[----:B------:R-:W1:Y:S05]  /*1090*/  LDC.64 R8, c[0x0][0x3e8] ;  /* 0x0000fa00ff087b82 */ /* 0x000e6a0000000a00 */
.L_x_2041:
        /* <DEDUP_REMOVED lines=10> */
.L_x_2033:
[----:B------:R-:W-:Y:S05]  /*1140*/  BSYNC.RECONVERGENT B0 ;  /* 0x0000000000007941 */ /* 0x000fea0003800200 */
.L_x_2032:
        /* <DEDUP_REMOVED lines=55> */
.L_x_2042:
        /* <DEDUP_REMOVED lines=12> */
.L_x_3151:


//--------------------- .text._ZN10layer_norm13ln_bwd_kernelINS_13Kernel_traitsI6__halffS2_fjLj5120ELj1ELj1ELj4ELj16ENS_18Kernel_traits_baseILj5120ES2_fS2_fjLj128EEEEEEEvNS_9BwdParamsE --------------------------
	.section	.text._ZN10layer_norm13ln_bwd_kernelINS_13Kernel_traitsI6__halffS2_fjLj5120ELj1ELj1ELj4ELj16ENS_18Kernel_traits_baseILj5120ES2_fS2_fjLj128EEEEEEEvNS_9BwdParamsE,"ax",@progbits
	.align	128
        .global         _ZN10layer_norm13ln_bwd_kernelINS_13Kernel_traitsI6__halffS2_fjLj5120ELj1ELj1ELj4ELj16ENS_18Kernel_traits_baseILj5120ES2_fS2_fjLj128EEEEEEEvNS_9BwdParamsE
        .type           _ZN10layer_norm13ln_bwd_kernelINS_13Kernel_traitsI6__halffS2_fjLj5120ELj1ELj1ELj4ELj16ENS_18Kernel_traits_baseILj5120ES2_fS2_fjLj128EEEEEEEvNS_9BwdParamsE,@function
        .size           _ZN10layer_norm13ln_bwd_kernelINS_13Kernel_traitsI6__halffS2_fjLj5120ELj1ELj1ELj4ELj16ENS_18Kernel_traits_baseILj5120ES2_fS2_fjLj128EEEEEEEvNS_9BwdParamsE,(.L_x_3152 - _ZN10layer_norm13ln_bwd_kernelINS_13Kernel_traitsI6__halffS2_fjLj5120ELj1ELj1ELj4ELj16ENS_18Kernel_traits_baseILj5120ES2_fS2_fjLj128EEEEEEEvNS_9BwdParamsE)
        .other          _ZN10layer_norm13ln_bwd_kernelINS_13Kernel_traitsI6__halffS2_fjLj5120ELj1ELj1ELj4ELj16ENS_18Kernel_traits_baseILj5120ES2_fS2_fjLj128EEEEEEEvNS_9BwdParamsE,@"STO_CUDA_ENTRY STV_DEFAULT"
_ZN10layer_norm13ln_bwd_kernelINS_13Kernel_traitsI6__halffS2_fjLj5120ELj1ELj1ELj4ELj16ENS_18Kernel_traits_baseILj5120ES2_fS2_fjLj128EEEEEEEvNS_9BwdParamsE:
.text._ZN10layer_norm13ln_bwd_kernelINS_13Kernel_traitsI6__halffS2_fjLj5120ELj1ELj1ELj4ELj16ENS_18Kernel_traits_baseILj5120ES2_fS2_fjLj128EEEEEEEvNS_9BwdParamsE:
        /* <DEDUP_REMOVED lines=38> */
.L_x_2043:
        /* <DEDUP_REMOVED lines=12> */
.L_x_2044:
        /* <DEDUP_REMOVED lines=41> */
[----:B0-----:R-:W-:Y:S01]  /*05b0*/  CS2R R4, SRZ ;  /* 0x0000000000047805 */ /* 0x001fe2000001ff00 */
[----:B------:R-:W-:Y:S06]  /*05c0*/  @P1 BRA `(.L_x_2045) ;  /* 0x0000005c00181947 */ /* 0x000fec0003800000 */
[----:B------:R-:W2:Y:S04]  /*05d0*/  LDL R122, [R1+0xa4] ;  /* 0x0000a400017a7983 */ /* 0x000ea80000100800 */
[----:B------:R-:W3:Y:S04]  /*05e0*/  LDL R123, [R1+0xa0] ;  /* 0x0000a000017b7983 */ /* 0x000ee80000100800 */
[----:B------:R-:W4:Y:S04]  /*05f0*/  LDL R120, [R1+0x9c] ;  /* 0x00009c0001787983 */ /* 0x000f280000100800 */
[----:B------:R-:W4:Y:S01]  /*0600*/  LDL R121, [R1+0x98] ;  /* 0x0000980001797983 */ /* 0x000f220000100800 */
[----:B-----5:R-:W-:-:S02]  /*0610*/  MOV R27, R2 ;  /* 0x00000002001b7202 */ /* 0x020fc40000000f00 */
[----:B------:R-:W-:Y:S02]  /*0620*/  MOV R0, R3 ;  /* 0x0000000300007202 */ /* 0x000fe40000000f00 */
[--C-:B------:R-:W-:Y:S02]  /*0630*/  SHF.R.U64 R28, R2, 0x10, R3.reuse ;  /* 0x00000010021c7819 */ /* 0x100fe40000001203 */
[----:B------:R-:W-:Y:S02]  /*0640*/  SHF.R.U32.HI R11, RZ, 0x10, R3 ;  /* 0x00000010ff0b7819 */ /* 0x000fe40000011603 */
        /* <DEDUP_REMOVED lines=9> */
[----:B------:R-:W-:Y:S01]  /*06e0*/  PRMT R33, R33, 0x5410, R4 ;  /* 0x0000541021217816 */ /* 0x000fe20000000004 */
[----:B------:R-:W0:Y:S01]  /*06f0*/  S2UR UR5, SR_CgaCtaId ;  /* 0x00000000000579c3 */ /* 0x000e220000008800 */
[----:B------:R-:W-:Y:S01]  /*0700*/  UMOV UR4, 0x400 ;  /* 0x0000040000047882 */ /* 0x000fe20000000000 */
[--C-:B------:R-:W-:Y:S02]  /*0710*/  SHF.R.U64 R30, R24, 0x10, R25.reuse ;  /* 0x00000010181e7819 */ /* 0x100fe40000001219 */
[----:B------:R-:W-:Y:S02]  /*0720*/  SHF.R.U32.HI R12, RZ, 0x10, R25 ;  /* 0x00000010ff0c7819 */ /* 0x000fe40000011619 */
[--C-:B------:R-:W-:Y:S02]  /*0730*/  SHF.R.U64 R32, R88, 0x10, R89.reuse ;  /* 0x0000001058207819 */ /* 0x100fe40000001259 */
[----:B------:R-:W-:Y:S02]  /*0740*/  SHF.R.U32.HI R13, RZ, 0x10, R89 ;  /* 0x00000010ff0d7819 */ /* 0x000fe40000011659 */
[----:B------:R-:W-:-:S02]  /*0750*/  SHF.R.U64 R34, R90, 0x10, R91 ;  /* 0x000000105a227819 */ /* 0x000fc4000000125b */
[----:B------:R-:W-:Y:S02]  /*0760*/  SHF.R.U32.HI R14, RZ, 0x10, R91 ;  /* 0x00000010ff0e7819 */ /* 0x000fe4000001165b */
[----:B------:R-:W-:Y:S02]  /*0770*/  MOV R35, R92 ;  /* 0x0000005c00237202 */ /* 0x000fe40000000f00 */
[----:B------:R-:W-:Y:S02]  /*0780*/  MOV R5, R93 ;  /* 0x0000005d00057202 */ /* 0x000fe40000000f00 */
[--C-:B------:R-:W-:Y:S02]  /*0790*/  SHF.R.U64 R36, R92, 0x10, R93.reuse ;  /* 0x000000105c247819 */ /* 0x100fe4000000125d */
[----:B------:R-:W-:Y:S02]  /*07a0*/  SHF.R.U32.HI R15, RZ, 0x10, R93 ;  /* 0x00000010ff0f7819 */ /* 0x000fe4000001165d */
[----:B------:R-:W-:Y:S01]  /*07b0*/  MOV R37, R110 ;  /* 0x0000006e00257202 */ /* 0x000fe20000000f00 */
[----:B0-----:R-:W-:Y:S01]  /*07c0*/  ULEA UR4, UR5, UR4, 0x18 ;  /* 0x0000000405047291 */ /* 0x001fe2000f8ec0ff */
        /* <DEDUP_REMOVED lines=18> */
[----:B------:R-:W-:Y:S01]  /*08f0*/  SHF.R.U32.HI R20, RZ, 0x10, R119 ;  /* 0x00000010ff147819 */ /* 0x000fe20000011677 */
[----:B------:R-:W-:Y:S01]  /*0900*/  HFMA2 R252, -RZ, RZ, 0, 0 ;  /* 0x00000000fffc7431 */ /* 0x000fe200000001ff */
        /* <DEDUP_REMOVED lines=32> */
[----:B------:R-:W-:Y:S02]  /*0b10*/  PLOP3.LUT P1, PT, PT, PT, PT, 0x8, 0x80 ;  /* 0x000000000080781c */ /* 0x000fe40003f2e170 */
[----:B------:R-:W-:Y:S02]  /*0b20*/  CS2R R10, SRZ ;  /* 0x00000000000a7805 */ /* 0x000fe4000001ff00 */
[----:B------:R-:W-:Y:S02]  /*0b30*/  MOV R233, RZ ;  /* 0x000000ff00e97202 */ /* 0x000fe40000000f00 */
[----:B------:R-:W-:Y:S02]  /*0b40*/  CS2R R8, SRZ ;  /* 0x0000000000087805 */ /* 0x000fe4000001ff00 */
[----:B------:R-:W-:-:S02]  /*0b50*/  CS2R R6, SRZ ;  /* 0x0000000000067805 */ /* 0x000fc4000001ff00 */
[--C-:B--2---:R-:W-:Y:S02]  /*0b60*/  SHF.R.U32.HI R2, RZ, 0x10, R122.reuse ;  /* 0x00000010ff027819 */ /* 0x104fe4000001167a */
[----:B---3--:R-:W-:Y:S02]  /*0b70*/  SHF.R.U64 R0, R123, 0x10, R122 ;  /* 0x000000107b007819 */ /* 0x008fe4000000127a */
[----:B----4-:R-:W-:-:S03]  /*0b80*/  SHF.R.U32.HI R4, RZ, 0x10, R120 ;  /* 0x00000010ff047819 */ /* 0x010fc60000011678 */
[----:B------:R-:W-:Y:S01]  /*0b90*/  STL.S16 [R1+0xaa], R0 ;  /* 0x0000aa0001007387 */ /* 0x000fe20000100600 */
[----:B------:R-:W-:-:S03]  /*0ba0*/  SHF.R.U64 R3, R121, 0x10, R120 ;  /* 0x0000001079037819 */ /* 0x000fc60000001278 */
[----:B------:R-:W-:Y:S04]  /*0bb0*/  STL.S16 [R1+0xae], R2 ;  /* 0x0000ae0201007387 */ /* 0x000fe80000100600 */
[----:B------:R-:W-:Y:S04]  /*0bc0*/  STL.S16 [R1+0xa8], R3 ;  /* 0x0000a80301007387 */ /* 0x000fe80000100600 */
[----:B------:R0:W-:Y:S04]  /*0bd0*/  STL.S16 [R1+0xac], R4 ;  /* 0x0000ac0401007387 */ /* 0x0001e80000100600 */
        /* <DEDUP_REMOVED lines=37> */
[----:B------:R1:W-:Y:S01]  /*0e30*/  STL [R1+0x8c], RZ ;  /* 0x00008cff01007387 */ /* 0x0003e20000100800 */
[----:B0-----:R-:W-:-:S02]  /*0e40*/  CS2R R4, SRZ ;  /* 0x0000000000047805 */ /* 0x001fc4000001ff00 */
[----:B------:R-:W-:-:S07]  /*0e50*/  MOV R3, UR4 ;  /* 0x0000000400037c02 */ /* 0x000fce0008000f00 */
.L_x_2052:
[----:B---3--:R-:W0:Y:S01]  /*0e60*/  LDC.64 R46, c[0x0][0x3a8] ;  /* 0x0000ea00ff2e7b82 */ /* 0x008e220000000a00 */
[----:B------:R-:W-:-:S07]  /*0e70*/  MOV R2, RZ ;  /* 0x000000ff00027202 */ /* 0x000fce0000000f00 */
[----:B------:R-:W2:Y:S01]  /*0e80*/  @!P0 LDC.64 R44, c[0x0][0x3a0] ;  /* 0x0000e800ff2c8b82 */ /* 0x000ea20000000a00 */
[----:B0-----:R-:W-:-:S05]  /*0e90*/  IMAD.WIDE R46, R26, 0x4, R46 ;  /* 0x000000041a2e7825 */ /* 0x001fca00078e022e */
[----:B------:R-:W5:Y:S01]  /*0ea0*/  LDG.E R87, desc[UR6][R46.64] ;  /* 0x000000062e577981 */ /* 0x000f62000c1e1900 */
[----:B--2---:R-:W-:-:S05]  /*0eb0*/  @!P0 IMAD.WIDE R44, R26, 0x4, R44 ;  /* 0x000000041a2c8825 */ /* 0x004fca00078e022c */
        /* <DEDUP_REMOVED lines=8> */
[----:B------:R-:W2:Y:S02]  /*0f40*/  LDC.64 R80, c[0x0][0x390] ;  /* 0x0000e400ff507b82 */ /* 0x000ea40000000a00 */
        /* <DEDUP_REMOVED lines=47> */
.L_x_2046:
        /* <DEDUP_REMOVED lines=50> */
.L_x_2047:
        /* <DEDUP_REMOVED lines=72> */
[----:B------:R-:W-:-:S02]  /*19e0*/  HADD2.F32 R149, -RZ, R207.H1_H1 ;  /* 0x300000cfff957230 */ /* 0x000fc40000004100 */
[C---:B------:R-:W-:Y:S01]  /*19f0*/  FMUL.FTZ R188, R87.reuse, R44 ;  /* 0x0000002c57bc7220 */ /* 0x040fe20000410000 */
[----:B------:R-:W-:Y:S02]  /*1a00*/  HADD2.F32 R193, -RZ, R27.H0_H0 ;  /* 0x2000001bffc17230 */ /* 0x000fe40000004100 */
[----:B------:R-:W-:Y:S01]  /*1a10*/  FMUL.FTZ R0, R87, R0 ;  /* 0x0000000057007220 */ /* 0x000fe20000410000 */
[----:B------:R-:W-:Y:S01]  /*1a20*/  HADD2.F32 R198, -RZ, R28.H0_H0 ;  /* 0x2000001cffc67230 */ /* 0x000fe20000004100 */
[----:B------:R-:W-:Y:S01]  /*1a30*/  SHF.R.U32.HI R116, RZ, 0x10, R117 ;  /* 0x00000010ff747819 */ /* 0x000fe20000011675 */
[----:B------:R-:W-:Y:S02]  /*1a40*/  HADD2.F32 R44, -RZ, R2.H0_H0 ;  /* 0x20000002ff2c7230 */ /* 0x000fe40000004100 */
[----:B------:R-:W-:Y:S01]  /*1a50*/  FMUL.FTZ R2, R193, R149 ;  /* 0x00000095c1027220 */ /* 0x000fe20000410000 */
[----:B------:R-:W-:Y:S02]  /*1a60*/  HADD2.F32 R148, -RZ, R207.H0_H0 ;  /* 0x200000cfff947230 */ /* 0x000fe40000004100 */
[----:B------:R-:W-:Y:S01]  /*1a70*/  FMUL.FTZ R193, R87, R80 ;  /* 0x0000005057c17220 */ /* 0x000fe20000410000 */
[----:B------:R-:W-:-:S02]  /*1a80*/  HADD2.F32 R197, -RZ, R27.H1_H1 ;  /* 0x3000001bffc57230 */ /* 0x000fc40000004100 */
[C---:B------:R-:W-:Y:S01]  /*1a90*/  FMUL.FTZ R73, R87.reuse, R73 ;  /* 0x0000004957497220 */ /* 0x040fe20000410000 */
[----:B------:R-:W-:Y:S01]  /*1aa0*/  FMUL.FTZ R80, R198, R44 ;  /* 0x0000002cc6507220 */ /* 0x000fe20000410000 */
[----:B------:R-:W-:Y:S01]  /*1ab0*/  FADD.FTZ R209, RZ, R2 ;  /* 0x00000002ffd17221 */ /* 0x000fe20000010000 */
[----:B------:R-:W-:Y:S01]  /*1ac0*/  FFMA.FTZ R210, R0, R2, RZ ;  /* 0x0000000200d27223 */ /* 0x000fe200000100ff */
[C---:B------:R-:W-:Y:S01]  /*1ad0*/  FMUL.FTZ R190, R87.reuse, R45 ;  /* 0x0000002d57be7220 */ /* 0x040fe20000410000 */
[----:B------:R-:W-:Y:S01]  /*1ae0*/  HADD2.F32 R194, -RZ, R28.H1_H1 ;  /* 0x3000001cffc27230 */ /* 0x000fe20000004100 */
[--C-:B------:R-:W-:Y:S01]  /*1af0*/  SHF.R.U64 R113, R128, 0x10, R129.reuse ;  /* 0x0000001080717819 */ /* 0x100fe20000001281 */
[----:B------:R-:W-:Y:S02]  /*1b00*/  HADD2.F32 R45, -RZ, R116.H0_H0 ;  /* 0x20000074ff2d7230 */ /* 0x000fe40000004100 */
[----:B------:R-:W-:Y:S01]  /*1b10*/  FMUL.FTZ R74, R87, R74 ;  /* 0x0000004a574a7220 */ /* 0x000fe20000410000 */
[----:B------:R-:W-:Y:S01]  /*1b20*/  FMUL.FTZ R116, R197, R148 ;  /* 0x00000094c5747220 */ /* 0x000fe20000410000 */
[----:B------:R-:W-:Y:S01]  /*1b30*/  FADD.FTZ R209, R209, R80 ;  /* 0x00000050d1d17221 */ /* 0x000fe20000010000 */
[----:B------:R-:W-:Y:S01]  /*1b40*/  FFMA.FTZ R210, R73, R80, R210 ;  /* 0x0000005049d27223 */ /* 0x000fe200000100d2 */
[----:B------:R-:W-:Y:S01]  /*1b50*/  SHF.R.U32.HI R128, RZ, 0x10, R129 ;  /* 0x00000010ff807819 */ /* 0x000fe20000011681 */
[----:B------:R-:W-:Y:S01]  /*1b60*/  HADD2.F32 R129, -RZ, R196.H1_H1 ;  /* 0x300000c4ff817230 */ /* 0x000fe20000004100 */
[--C-:B------:R-:W-:Y:S01]  /*1b70*/  SHF.R.U64 R120, R120, 0x10, R121.reuse ;  /* 0x0000001078787819 */ /* 0x100fe20000001279 */
[----:B------:R-:W-:Y:S01]  /*1b80*/  HADD2.F32 R147, -RZ, R206.H1_H1 ;  /* 0x300000ceff937230 */ /* 0x000fe20000004100 */
[----:B------:R-:W-:Y:S01]  /*1b90*/  SHF.R.U32.HI R150, RZ, 0x10, R121 ;  /* 0x00000010ff967819 */ /* 0x000fe20000011679 */
[----:B------:R-:W-:Y:S01]  /*1ba0*/  HADD2.F32 R121, -RZ, R196.H0_H0 ;  /* 0x200000c4ff797230 */ /* 0x000fe20000004100 */
[----:B------:R-:W-:Y:S01]  /*1bb0*/  SHF.R.U64 R72, R130, 0x10, R131 ;  /* 0x0000001082487819 */ /* 0x000fe20000001283 */
[----:B------:R-:W-:-:S02]  /*1bc0*/  HADD2.F32 R196, -RZ, R29.H0_H0 ;  /* 0x2000001dffc47230 */ /* 0x000fc40000004100 */
[----:B------:R-:W-:Y:S01]  /*1bd0*/  FMUL.FTZ R75, R87, R75 ;  /* 0x0000004b574b7220 */ /* 0x000fe20000410000 */
[----:B------:R-:W-:Y:S01]  /*1be0*/  FMUL.FTZ R194, R194, R45 ;  /* 0x0000002dc2c27220 */ /* 0x000fe20000410000 */
[----:B------:R-:W-:Y:S01]  /*1bf0*/  FADD.FTZ R209, R209, R116 ;  /* 0x00000074d1d17221 */ /* 0x000fe20000010000 */
[----:B------:R-:W-:Y:S01]  /*1c00*/  FFMA.FTZ R210, R74, R116, R210 ;  /* 0x000000744ad27223 */ /* 0x000fe200000100d2 */
[C---:B------:R-:W-:Y:S01]  /*1c10*/  FMUL.FTZ R191, R87.reuse, R46 ;  /* 0x0000002e57bf7220 */ /* 0x040fe20000410000 */
        /* <DEDUP_REMOVED lines=13> */
[C---:B------:R-:W-:Y:S01]  /*1cf0*/  FMUL.FTZ R192, R87.reuse, R47 ;  /* 0x0000002f57c07220 */ /* 0x040fe20000410000 */
[----:B------:R-:W-:Y:S02]  /*1d00*/  HADD2.F32 R151, -RZ, R30.H1_H1 ;  /* 0x3000001eff977230 */ /* 0x000fe40000004100 */
[----:B------:R-:W-:Y:S01]  /*1d10*/  FMUL.FTZ R70, R87, R70 ;  /* 0x0000004657467220 */ /* 0x000fe20000410000 */
[----:B------:R-:W-:-:S02]  /*1d20*/  HADD2.F32 R47, -RZ, R130.H0_H0 ;  /* 0x20000082ff2f7230 */ /* 0x000fc40000004100 */
        /* <DEDUP_REMOVED lines=9> */
[C---:B------:R-:W-:Y:S01]  /*1dc0*/  FMUL.FTZ R185, R87.reuse, R53 ;  /* 0x0000003557b97220 */ /* 0x040fe20000410000 */
[----:B------:R-:W-:Y:S01]  /*1dd0*/  FMUL.FTZ R53, R87, R48 ;  /* 0x0000003057357220 */ /* 0x000fe20000410000 */
[----:B------:R-:W-:-:S02]  /*1de0*/  HADD2.F32 R153, -RZ, R32.H0_H0 ;  /* 0x20000020ff997230 */ /* 0x000fc40000004100 */
[----:B------:R-:W-:Y:S01]  /*1df0*/  FMUL.FTZ R64, R87, R64 ;  /* 0x0000004057407220 */ /* 0x000fe20000410000 */
[----:B------:R-:W-:Y:S02]  /*1e00*/  HADD2.F32 R48, -RZ, R113.H0_H0 ;  /* 0x20000071ff307230 */ /* 0x000fe40000004100 */
[----:B------:R-:W-:Y:S01]  /*1e10*/  FMUL.FTZ R113, R152, R145 ;  /* 0x0000009198717220 */ /* 0x000fe20000410000 */
[----:B------:R-:W-:Y:S01]  /*1e20*/  FADD.FTZ R209, R209, R196 ;  /* 0x000000c4d1d17221 */ /* 0x000fe20000010000 */
[----:B------:R-:W-:Y:S01]  /*1e30*/  FFMA.FTZ R210, R71, R196, R210 ;  /* 0x000000c447d27223 */ /* 0x000fe200000100d2 */
[C---:B------:R-:W-:Y:S01]  /*1e40*/  FMUL.FTZ R187, R87.reuse, R49 ;  /* 0x0000003157bb7220 */ /* 0x040fe20000410000 */
[----:B------:R-:W-:Y:S02]  /*1e50*/  HADD2.F32 R144, -RZ, R205.H0_H0 ;  /* 0x200000cdff907230 */ /* 0x000fe40000004100 */
        /* <DEDUP_REMOVED lines=130> */
[----:B------:R-:W-:Y:S01]  /*2680*/  HADD2.F32 R175, -RZ, R42.H1_H1 ;  /* 0x3000002affaf7230 */ /* 0x000fe20000004100 */
[----:B------:R-:W-:Y:S01]  /*2690*/  SHF.R.U64 R126, R126, 0x10, R127 ;  /* 0x000000107e7e7819 */ /* 0x000fe2000000127f */
        /* <DEDUP_REMOVED lines=96> */
.L_x_2048:
[----:B------:R-:W2:Y:S04]  /*2ca0*/  LDL.S16 R226, [R1+0xaa] ;  /* 0x0000aa0001e27983 */ /* 0x000ea80000100600 */
[----:B------:R-:W3:Y:S04]  /*2cb0*/  LDL R231, [R1+0x9c] ;  /* 0x00009c0001e77983 */ /* 0x000ee80000100800 */
[----:B------:R-:W4:Y:S04]  /*2cc0*/  LDL.S16 R230, [R1+0xa8] ;  /* 0x0000a80001e67983 */ /* 0x000f280000100600 */
[----:B------:R-:W5:Y:S04]  /*2cd0*/  LDL R225, [R1+0xa0] ;  /* 0x0000a00001e17983 */ /* 0x000f680000100800 */
[----:B------:R-:W5:Y:S04]  /*2ce0*/  LDL.S16 R228, [R1+0xae] ;  /* 0x0000ae0001e47983 */ /* 0x000f680000100600 */
[----:B------:R-:W5:Y:S04]  /*2cf0*/  LDL R227, [R1+0xa4] ;  /* 0x0000a40001e37983 */ /* 0x000f680000100800 */
[----:B------:R-:W5:Y:S04]  /*2d00*/  LDL.S16 R232, [R1+0xac] ;  /* 0x0000ac0001e87983 */ /* 0x000f680000100600 */
[----:B------:R-:W5:Y:S01]  /*2d10*/  LDL R229, [R1+0x98] ;  /* 0x0000980001e57983 */ /* 0x000f620000100800 */
[----:B------:R-:W-:-:S04]  /*2d20*/  HADD2.F32 R151, -RZ, R31.H1_H1 ;  /* 0x3000001fff977230 */ /* 0x000fc80000004100 */
[----:B------:R-:W0:Y:S01]  /*2d30*/  MUFU.RCP R146, R151 ;  /* 0x0000009700927308 */ /* 0x000e220000001000 */
[----:B------:R-:W-:Y:S02]  /*2d40*/  HADD2.F32 R178, -RZ, R108.H0_H0 ;  /* 0x2000006cffb27230 */ /* 0x000fe40000004100 */
[----:B------:R-:W-:Y:S01]  /*2d50*/  HADD2.F32 R172, -RZ, R105.H0_H0 ;  /* 0x20000069ffac7230 */ /* 0x000fe20000004100 */
[--C-:B------:R-:W-:Y:S02]  /*2d60*/  SHF.R.U64 R132, R132, 0x10, R133.reuse ;  /* 0x0000001084847819 */ /* 0x100fe40000001285 */
[----:B------:R-:W-:Y:S01]  /*2d70*/  SHF.R.U32.HI R165, RZ, 0x10, R133 ;  /* 0x00000010ffa57819 */ /* 0x000fe20000011685 */
[----:B------:R-:W-:Y:S02]  /*2d80*/  HADD2.F32 R133, -RZ, R107.H0_H0 ;  /* 0x2000006bff857230 */ /* 0x000fe40000004100 */
[----:B------:R-:W-:Y:S01]  /*2d90*/  FADD.FTZ R178, -R178, R72 ;  /* 0x00000048b2b27221 */ /* 0x000fe20000010100 */
[----:B------:R-:W-:-:S02]  /*2da0*/  HADD2.F32 R157, -RZ, R35.H0_H0 ;  /* 0x20000023ff9d7230 */ /* 0x000fc40000004100 */
[----:B------:R-:W-:Y:S01]  /*2db0*/  FADD.FTZ R66, -R172, R66 ;  /* 0x00000042ac427221 */ /* 0x000fe20000010100 */
[----:B------:R-:W-:Y:S02]  /*2dc0*/  HADD2.F32 R170, -RZ, R109.H0_H0 ;  /* 0x2000006dffaa7230 */ /* 0x000fe40000004100 */
[----:B------:R-:W-:Y:S02]  /*2dd0*/  HADD2.F32 R163, -RZ, R35.H1_H1 ;  /* 0x30000023ffa37230 */ /* 0x000fe40000004100 */
[----:B------:R-:W-:Y:S02]  /*2de0*/  HADD2.F32 R72, -RZ, R104.H0_H0 ;  /* 0x20000068ff487230 */ /* 0x000fe40000004100 */
[----:B------:R-:W-:Y:S01]  /*2df0*/  FADD.FTZ R70, -R133, R70 ;  /* 0x0000004685467221 */ /* 0x000fe20000010100 */
[----:B------:R-:W1:Y:S01]  /*2e00*/  MUFU.RCP R143, R157 ;  /* 0x0000009d008f7308 */ /* 0x000e620000001000 */
[----:B------:R-:W-:Y:S02]  /*2e10*/  HADD2.F32 R133, -RZ, R103.H0_H0 ;  /* 0x20000067ff857230 */ /* 0x000fe40000004100 */
[----:B0-----:R-:W-:Y:S01]  /*2e20*/  FMUL.FTZ R66, R66, R146 ;  /* 0x0000009242427220 */ /* 0x001fe20000410000 */
[----:B------:R-:W-:-:S02]  /*2e30*/  HADD2.F32 R173, -RZ, R98.H0_H0 ;  /* 0x20000062ffad7230 */ /* 0x000fc40000004100 */
[----:B------:R-:W-:Y:S01]  /*2e40*/  FADD.FTZ R74, -R170, R74 ;  /* 0x0000004aaa4a7221 */ /* 0x000fe20000010100 */
[----:B------:R-:W-:Y:S01]  /*2e50*/  FADD.FTZ R64, -R72, R64 ;  /* 0x0000004048407221 */ /* 0x000fe20000010100 */
[----:B------:R-:W-:Y:S01]  /*2e60*/  HADD2.F32 R170, -RZ, R37.H1_H1 ;  /* 0x30000025ffaa7230 */ /* 0x000fe20000004100 */
[----:B------:R-:W0:Y:S01]  /*2e70*/  MUFU.RCP R149, R163 ;  /* 0x000000a300957308 */ /* 0x000e220000001000 */
[----:B------:R-:W-:Y:S02]  /*2e80*/  HADD2.F32 R172, -RZ, R99.H0_H0 ;  /* 0x20000063ffac7230 */ /* 0x000fe40000004100 */
[----:B------:R-:W-:Y:S02]  /*2e90*/  HADD2.F32 R72, -RZ, R100.H0_H0 ;  /* 0x20000064ff487230 */ /* 0x000fe40000004100 */
[----:B------:R-:W-:Y:S01]  /*2ea0*/  FADD.FTZ R62, -R133, R62 ;  /* 0x0000003e853e7221 */ /* 0x000fe20000010100 */
[----:B------:R-:W-:Y:S01]  /*2eb0*/  FADD.FTZ R52, -R173, R52 ;  /* 0x00000034ad347221 */ /* 0x000fe20000010100 */
[----:B------:R-:W-:-:S02]  /*2ec0*/  HADD2.F32 R168, -RZ, R37.H0_H0 ;  /* 0x20000025ffa87230 */ /* 0x000fc40000004100 */
[----:B------:R-:W-:Y:S01]  /*2ed0*/  FADD.FTZ R54, -R172, R54 ;  /* 0x00000036ac367221 */ /* 0x000fe20000010100 */
[----:B------:R-:W0:Y:S01]  /*2ee0*/  MUFU.RCP R133, R170 ;  /* 0x000000aa00857308 */ /* 0x000e220000001000 */
[----:B------:R-:W-:Y:S02]  /*2ef0*/  HADD2.F32 R188, -RZ, R96.H0_H0 ;  /* 0x20000060ffbc7230 */ /* 0x000fe40000004100 */
[----:B------:R-:W-:Y:S01]  /*2f00*/  FADD.FTZ R56, -R72, R56 ;  /* 0x0000003848387221 */ /* 0x000fe20000010100 */
[----:B------:R-:W-:Y:S01]  /*2f10*/  HADD2.F32 R2, -RZ, R27.H0_H0 ;  /* 0x2000001bff027230 */ /* 0x000fe20000004100 */
[--C-:B------:R-:W-:Y:S01]  /*2f20*/  SHF.R.U64 R120, R120, 0x10, R121.reuse ;  /* 0x0000001078787819 */ /* 0x100fe20000001279 */
[----:B------:R-:W-:Y:S01]  /*2f30*/  HADD2.F32 R172, -RZ, R39.H0_H0 ;  /* 0x20000027ffac7230 */ /* 0x000fe20000004100 */
[----:B------:R-:W-:Y:S01]  /*2f40*/  SHF.R.U32.HI R167, RZ, 0x10, R121 ;  /* 0x00000010ffa77819 */ /* 0x000fe20000011679 */
[----:B------:R-:W-:Y:S01]  /*2f50*/  HADD2.F32 R72, -RZ, R101.H0_H0 ;  /* 0x20000065ff487230 */ /* 0x000fe20000004100 */
[----:B------:R-:W0:Y:S01]  /*2f60*/  MUFU.RCP R121, R168 ;  /* 0x000000a800797308 */ /* 0x000e220000001000 */
[----:B------:R-:W-:-:S02]  /*2f70*/  HADD2.F32 R159, -RZ, R29.H0_H0 ;  /* 0x2000001dff9f7230 */ /* 0x000fc40000004100 */
[----:B------:R-:W-:Y:S01]  /*2f80*/  FADD.FTZ R188, -R188, R48 ;  /* 0x00000030bcbc7221 */ /* 0x000fe20000010100 */
[----:B------:R-:W-:Y:S02]  /*2f90*/  HADD2.F32 R175, -RZ, R94.H0_H0 ;  /* 0x2000005effaf7230 */ /* 0x000fe40000004100 */
[----:B------:R-:W-:Y:S01]  /*2fa0*/  FADD.FTZ R58, -R72, R58 ;  /* 0x0000003a483a7221 */ /* 0x000fe20000010100 */
[----:B------:R-:W-:Y:S01]  /*2fb0*/  HADD2.F32 R184, -RZ, R29.H1_H1 ;  /* 0x3000001dffb87230 */ /* 0x000fe20000004100 */
[----:B------:R-:W0:Y:S01]  /*2fc0*/  MUFU.RCP R0, R2 ;  /* 0x0000000200007308 */ /* 0x000e220000001000 */
[----:B------:R-:W-:Y:S01]  /*2fd0*/  FADD.FTZ R44, -R175, R44 ;  /* 0x0000002caf2c7221 */ /* 0x000fe20000010100 */
[----:B-1----:R-:W-:-:S06]  /*2fe0*/  FMUL.FTZ R56, R56, R143 ;  /* 0x0000008f38387220 */ /* 0x002fcc0000410000 */
[----:B------:R-:W1:Y:S01]  /*2ff0*/  MUFU.RCP R48, R172 ;  /* 0x000000ac00307308 */ /* 0x000e620000001000 */
[----:B------:R-:W-:Y:S01]  /*3000*/  SHF.R.U64 R143, R98, 0x10, R99 ;  /* 0x00000010628f7819 */ /* 0x000fe20000001263 */
[----:B0-----:R-:W-:Y:S01]  /*3010*/  FMUL.FTZ R58, R58, R149 ;  /* 0x000000953a3a7220 */ /* 0x001fe20000410000 */
[----:B------:R-:W-:-:S05]  /*3020*/  SHF.R.U64 R149, R96, 0x10, R97 ;  /* 0x0000001060957819 */ /* 0x000fca0000001261 */
[----:B------:R-:W0:Y:S01]  /*3030*/  MUFU.RCP R177, R159 ;  /* 0x0000009f00b17308 */ /* 0x000e220000001000 */
[----:B------:R-:W-:Y:S02]  /*3040*/  HADD2.F32 R162, -RZ, R27.H1_H1 ;  /* 0x3000001bffa27230 */ /* 0x000fe40000004100 */
[----:B------:R-:W-:Y:S01]  /*3050*/  FMUL.FTZ R54, R54, R133 ;  /* 0x0000008536367220 */ /* 0x000fe20000410000 */
[----:B------:R-:W-:-:S04]  /*3060*/  HADD2.F32 R113, -RZ, R31.H0_H0 ;  /* 0x2000001fff717230 */ /* 0x000fc80000004100 */
[----:B------:R-:W0:Y:S01]  /*3070*/  MUFU.RCP R148, R184 ;  /* 0x000000b800947308 */ /* 0x000e220000001000 */
[----:B------:R-:W-:Y:S02]  /*3080*/  HADD2.F32 R169, -RZ, R106.H0_H0 ;  /* 0x2000006affa97230 */ /* 0x000fe40000004100 */
[----:B------:R-:W-:Y:S02]  /*3090*/  HADD2.F32 R143, -RZ, R143.H0_H0 ;  /* 0x2000008fff8f7230 */ /* 0x000fe40000004100 */
[----:B------:R-:W-:Y:S02]  /*30a0*/  HADD2.F32 R186, -RZ, R97.H0_H0 ;  /* 0x20000061ffba7230 */ /* 0x000fe40000004100 */
[----:B------:R-:W-:Y:S01]  /*30b0*/  HADD2.F32 R133, -RZ, R149.H0_H0 ;  /* 0x20000095ff857230 */ /* 0x000fe20000004100 */
[----:B------:R-:W-:Y:S01]  /*30c0*/  SHF.R.U32.HI R149, RZ, 0x10, R97 ;  /* 0x00000010ff957819 */ /* 0x000fe20000011661 */
[----:B------:R-:W0:Y:S01]  /*30d0*/  MUFU.RCP R176, R162 ;  /* 0x000000a200b07308 */ /* 0x000e220000001000 */
[----:B------:R-:W-:Y:S01]  /*30e0*/  FADD.FTZ R68, -R169, R68 ;  /* 0x00000044a9447221 */ /* 0x000fe20000010100 */
[----:B------:R-:W-:Y:S01]  /*30f0*/  FMUL.FTZ R52, R52, R121 ;  /* 0x0000007934347220 */ /* 0x000fe20000410000 */
[----:B------:R-:W-:Y:S01]  /*3100*/  FMUL.FTZ R0, R178, R0 ;  /* 0x00000000b2007220 */ /* 0x000fe20000410000 */
[----:B------:R-:W-:Y:S01]  /*3110*/  FADD.FTZ R121, -R143, R53 ;  /* 0x000000358f797221 */ /* 0x000fe20000010100 */
[----:B------:R-:W-:-:S03]  /*3120*/  FADD.FTZ R186, -R186, R50 ;  /* 0x00000032baba7221 */ /* 0x000fc60000010100 */
[----:B------:R-:W0:Y:S01]  /*3130*/  MUFU.RCP R147, R113 ;  /* 0x0000007100937308 */ /* 0x000e220000001000 */
[----:B------:R-:W-:Y:S01]  /*3140*/  SHF.R.U32.HI R178, RZ, 0x10, R107 ;  /* 0x00000010ffb27819 */ /* 0x000fe2000001166b */
[----:B-1----:R-:W-:Y:S01]  /*3150*/  FMUL.FTZ R53, R188, R48 ;  /* 0x00000030bc357220 */ /* 0x002fe20000410000 */
[----:B------:R-:W-:Y:S02]  /*3160*/  HADD2.F32 R48, -RZ, R149.H0_H0 ;  /* 0x20000095ff307230 */ /* 0x000fe40000004100 */
[----:B0-----:R-:W-:Y:S01]  /*3170*/  FMUL.FTZ R68, R68, R177 ;  /* 0x000000b144447220 */ /* 0x001fe20000410000 */
[----:B------:R-:W-:Y:S02]  /*3180*/  HADD2.F32 R177, -RZ, R43.H0_H0 ;  /* 0x2000002bffb17230 */ /* 0x000fe40000004100 */
[----:B------:R-:W-:Y:S01]  /*3190*/  FMUL.FTZ R70, R70, R148 ;  /* 0x0000009446467220 */ /* 0x000fe20000410000 */
[----:B------:R-:W-:Y:S01]  /*31a0*/  HADD2.F32 R164, -RZ, R28.H0_H0 ;  /* 0x2000001cffa47230 */ /* 0x000fe20000004100 */
[----:B------:R-:W-:Y:S01]  /*31b0*/  SHF.R.U32.HI R149, RZ, 0x10, R95 ;  /* 0x00000010ff957819 */ /* 0x000fe2000001165f */
[----:B------:R-:W-:-:S02]  /*31c0*/  HADD2.F32 R178, -RZ, R178.H0_H0 ;  /* 0x200000b2ffb27230 */ /* 0x000fc40000004100 */
[----:B------:R-:W-:Y:S01]  /*31d0*/  FADD.FTZ R48, -R48, R51 ;  /* 0x0000003330307221 */ /* 0x000fe20000010100 */
[----:B------:R-:W-:Y:S01]  /*31e0*/  MUFU.RCP R148, R177 ;  /* 0x000000b100947308 */ /* 0x000fe20000001000 */
[----:B------:R-:W-:Y:S02]  /*31f0*/  HADD2.F32 R51, -RZ, R42.H0_H0 ;  /* 0x2000002aff337230 */ /* 0x000fe40000004100 */
[----:B------:R-:W-:Y:S02]  /*3200*/  HADD2.F32 R153, -RZ, R33.H0_H0 ;  /* 0x20000021ff997230 */ /* 0x000fe40000004100 */
[----:B------:R-:W-:Y:S01]  /*3210*/  FADD.FTZ R71, -R178, R71 ;  /* 0x00000047b2477221 */ /* 0x000fe20000010100 */
[----:B------:R-:W-:Y:S02]  /*3220*/  HADD2.F32 R171, -RZ, R102.H0_H0 ;  /* 0x20000066ffab7230 */ /* 0x000fe40000004100 */
[----:B------:R-:W-:Y:S01]  /*3230*/  HADD2.F32 R174, -RZ, R95.H0_H0 ;  /* 0x2000005fffae7230 */ /* 0x000fe20000004100 */
[----:B------:R-:W-:Y:S01]  /*3240*/  MUFU.RCP R142, R164 ;  /* 0x000000a4008e7308 */ /* 0x000fe20000001000 */
[----:B------:R-:W-:-:S02]  /*3250*/  HADD2.F32 R178, -RZ, R84.H0_H0 ;  /* 0x20000054ffb27230 */ /* 0x000fc40000004100 */
[----:B------:R-:W-:Y:S02]  /*3260*/  HADD2.F32 R149, -RZ, R149.H0_H0 ;  /* 0x20000095ff957230 */ /* 0x000fe40000004100 */
[----:B------:R-:W-:Y:S01]  /*3270*/  FMUL.FTZ R74, R74, R176 ;  /* 0x000000b04a4a7220 */ /* 0x000fe20000410000 */
[----:B------:R-:W-:Y:S02]  /*3280*/  HADD2.F32 R194, -RZ, R28.H1_H1 ;  /* 0x3000001cffc27230 */ /* 0x000fe40000004100 */
[----:B------:R-:W-:Y:S01]  /*3290*/  FMUL.FTZ R64, R64, R147 ;  /* 0x0000009340407220 */ /* 0x000fe20000410000 */
[----:B------:R-:W0:Y:S01]  /*32a0*/  MUFU.RCP R145, R153 ;  /* 0x0000009900917308 */ /* 0x000e220000001000 */
[----:B------:R-:W-:Y:S01]  /*32b0*/  FADD.FTZ R60, -R171, R60 ;  /* 0x0000003cab3c7221 */ /* 0x000fe20000010100 */
[----:B------:R-:W-:Y:S01]  /*32c0*/  FADD.FTZ R46, -R174, R46 ;  /* 0x0000002eae2e7221 */ /* 0x000fe20000010100 */
[----:B------:R-:W-:Y:S01]  /*32d0*/  HADD2.F32 R176, -RZ, R41.H1_H1 ;  /* 0x30000029ffb07230 */ /* 0x000fe20000004100 */
[----:B------:R-:W-:Y:S01]  /*32e0*/  SHF.R.U64 R134, R116, 0x10, R117 ;  /* 0x0000001074867819 */ /* 0x000fe20000001275 */
[----:B------:R-:W-:-:S02]  /*32f0*/  HADD2.F32 R171, -RZ, R38.H1_H1 ;  /* 0x30000026ffab7230 */ /* 0x000fc40000004100 */
[----:B------:R-:W-:Y:S01]  /*3300*/  FADD.FTZ R47, -R149, R47 ;  /* 0x0000002f952f7221 */ /* 0x000fe20000010100 */
[----:B------:R-:W-:Y:S01]  /*3310*/  MUFU.RCP R147, R178 ;  /* 0x000000b200937308 */ /* 0x000fe20000001000 */
[----:B------:R-:W-:Y:S02]  /*3320*/  HADD2.F32 R155, -RZ, R33.H1_H1 ;  /* 0x30000021ff9b7230 */ /* 0x000fe40000004100 */
[----:B------:R-:W-:Y:S02]  /*3330*/  HADD2.F32 R149, -RZ, R207.H1_H1 ;  /* 0x300000cfff957230 */ /* 0x000fe40000004100 */
[----:B------:R-:W-:-:S03]  /*3340*/  HADD2.F32 R197, -RZ, R86.H1_H1 ;  /* 0x30000056ffc57230 */ /* 0x000fc60000004100 */
[----:B------:R-:W-:Y:S01]  /*3350*/  MUFU.RCP R141, R194 ;  /* 0x000000c2008d7308 */ /* 0x000fe20000001000 */
[----:B------:R-:W-:Y:S02]  /*3360*/  HADD2.F32 R195, -RZ, R30.H0_H0 ;  /* 0x2000001effc37230 */ /* 0x000fe40000004100 */
[----:B------:R-:W-:Y:S01]  /*3370*/  FMUL.FTZ R2, R2, R149 ;  /* 0x0000009502027220 */ /* 0x000fe20000410000 */
[----:B------:R-:W-:-:S04]  /*3380*/  HADD2.F32 R198, -RZ, R42.H1_H1 ;  /* 0x3000002affc67230 */ /* 0x000fc80000004100 */
[----:B------:R-:W1:Y:S01]  /*3390*/  MUFU.RCP R191, R176 ;  /* 0x000000b000bf7308 */ /* 0x000e620000001000 */
[----:B------:R-:W-:Y:S01]  /*33a0*/  SHF.R.U32.HI R116, RZ, 0x10, R117 ;  /* 0x00000010ff747819 */ /* 0x000fe20000011675 */
[----:B------:R-:W-:-:S06]  /*33b0*/  FADD.FTZ R209, RZ, R2 ;  /* 0x00000002ffd17221 */ /* 0x000fcc0000010000 */
[----:B------:R-:W-:Y:S01]  /*33c0*/  MUFU.RCP R72, R171 ;  /* 0x000000ab00487308 */ /* 0x000fe20000001000 */
[----:B------:R-:W-:Y:S01]  /*33d0*/  SHF.R.U64 R161, R130, 0x10, R131 ;  /* 0x0000001082a17819 */ /* 0x000fe20000001283 */
[----:B------:R-:W-:-:S06]  /*33e0*/  FFMA.FTZ R210, R2, R0, RZ ;  /* 0x0000000002d27223 */ /* 0x000fcc00000100ff */
[----:B------:R-:W-:Y:S01]  /*33f0*/  MUFU.RCP R144, R155 ;  /* 0x0000009b00907308 */ /* 0x000fe20000001000 */
[----:B------:R-:W-:Y:S02]  /*3400*/  HADD2.F32 R130, -RZ, R36.H0_H0 ;  /* 0x20000024ff827230 */ /* 0x000fe40000004100 */
[----:B------:R-:W-:Y:S01]  /*3410*/  HADD2.F32 R169, -RZ, R38.H0_H0 ;  /* 0x20000026ffa97230 */ /* 0x000fe20000004100 */
[----:B------:R-:W-:-:S04]  /*3420*/  SHF.R.U64 R117, R128, 0x10, R129 ;  /* 0x0000001080757819 */ /* 0x000fc80000001281 */
[----:B------:R-:W-:Y:S01]  /*3430*/  MUFU.RCP R140, R195 ;  /* 0x000000c3008c7308 */ /* 0x000fe20000001000 */
[----:B------:R-:W-:Y:S01]  /*3440*/  HADD2.F32 R158, -RZ, R30.H1_H1 ;  /* 0x3000001eff9e7230 */ /* 0x000fe20000004100 */
[----:B------:R-:W-:Y:S01]  /*3450*/  SHF.R.U32.HI R128, RZ, 0x10, R129 ;  /* 0x00000010ff807819 */ /* 0x000fe20000011681 */
[----:B0-----:R-:W-:Y:S01]  /*3460*/  FMUL.FTZ R60, R60, R145 ;  /* 0x000000913c3c7220 */ /* 0x001fe20000410000 */
[----:B------:R-:W-:-:S04]  /*3470*/  SHF.R.U32.HI R182, RZ, 0x10, R103 ;  /* 0x00000010ffb67819 */ /* 0x000fc80000011667 */
[----:B------:R-:W-:Y:S01]  /*3480*/  MUFU.RCP R129, R130 ;  /* 0x0000008200817308 */ /* 0x000fe20000001000 */
[----:B------:R-:W-:Y:S02]  /*3490*/  HADD2.F32 R50, -RZ, R40.H0_H0 ;  /* 0x20000028ff327230 */ /* 0x000fe40000004100 */
[----:B-1----:R-:W-:Y:S01]  /*34a0*/  FMUL.FTZ R191, R46, R191 ;  /* 0x000000bf2ebf7220 */ /* 0x002fe20000410000 */
[----:B--2---:R-:W-:-:S05]  /*34b0*/  HADD2.F32 R180, -RZ, R226.H0_H0 ;  /* 0x200000e2ffb47230 */ /* 0x004fca0000004100 */
[----:B------:R-:W-:Y:S01]  /*34c0*/  FADD.FTZ R77, -R180, R77 ;  /* 0x0000004db44d7221 */ /* 0x000fe20000010100 */
[----:B---3--:R-:W-:-:S05]  /*34d0*/  HADD2.F32 R180, -RZ, R231.H0_H0 ;  /* 0x200000e7ffb47230 */ /* 0x008fca0000004100 */
[----:B------:R-:W-:Y:S01]  /*34e0*/  FADD.FTZ R82, -R180, R82 ;  /* 0x00000052b4527221 */ /* 0x000fe20000010100 */
[----:B------:R-:W-:-:S05]  /*34f0*/  SHF.R.U32.HI R180, RZ, 0x10, R109 ;  /* 0x00000010ffb47819 */ /* 0x000fca000001166d */
[----:B------:R-:W-:-:S05]  /*3500*/  HADD2.F32 R180, -RZ, R180.H0_H0 ;  /* 0x200000b4ffb47230 */ /* 0x000fca0000004100 */
[----:B------:R-:W-:Y:S01]  /*3510*/  FADD.FTZ R75, -R180, R75 ;  /* 0x0000004bb44b7221 */ /* 0x000fe20000010100 */
[----:B------:R-:W-:Y:S01]  /*3520*/  SHF.R.U64 R180, R102, 0x10, R103 ;  /* 0x0000001066b47819 */ /* 0x000fe20000001267 */
[----:B----4-:R-:W-:-:S04]  /*3530*/  HADD2.F32 R181, -RZ, R230.H0_H0 ;  /* 0x200000e6ffb57230 */ /* 0x010fc80000004100 */
[----:B------:R-:W-:Y:S02]  /*3540*/  HADD2.F32 R146, -RZ, R180.H0_H0 ;  /* 0x200000b4ff927230 */ /* 0x000fe40000004100 */
[----:B-----5:R-:W-:-:S03]  /*3550*/  HADD2.F32 R173, -RZ, R225.H0_H0 ;  /* 0x200000e1ffad7230 */ /* 0x020fc60000004100 */
[----:B------:R-:W-:Y:S01]  /*3560*/  FADD.FTZ R61, -R146, R61 ;  /* 0x0000003d923d7221 */ /* 0x000fe20000010100 */
[----:B------:R-:W-:Y:S01]  /*3570*/  SHF.R.U32.HI R146, RZ, 0x10, R101 ;  /* 0x00000010ff927819 */ /* 0x000fe20000011665 */
[----:B------:R-:W-:Y:S01]  /*3580*/  FADD.FTZ R81, -R181, R81 ;  /* 0x00000051b5517221 */ /* 0x000fe20000010100 */
[----:B------:R-:W-:Y:S01]  /*3590*/  FADD.FTZ R76, -R173, R76 ;  /* 0x0000004cad4c7221 */ /* 0x000fe20000010100 */
[----:B------:R-:W-:Y:S01]  /*35a0*/  SHF.R.U64 R181, R104, 0x10, R105 ;  /* 0x0000001068b57819 */ /* 0x000fe20000001269 */
[----:B------:R-:W-:Y:S02]  /*35b0*/  HADD2.F32 R173, -RZ, R39.H1_H1 ;  /* 0x30000027ffad7230 */ /* 0x000fe40000004100 */
[----:B------:R-:W-:Y:S02]  /*35c0*/  HADD2.F32 R146, -RZ, R146.H0_H0 ;  /* 0x20000092ff927230 */ /* 0x000fe40000004100 */
[----:B------:R-:W-:Y:S01]  /*35d0*/  HADD2.F32 R175, -RZ, R228.H0_H0 ;  /* 0x200000e4ffaf7230 */ /* 0x000fe20000004100 */
[----:B------:R-:W0:Y:S01]  /*35e0*/  MUFU.RCP R190, R173 ;  /* 0x000000ad00be7308 */ /* 0x000e220000001000 */
[----:B------:R-:W-:-:S02]  /*35f0*/  HADD2.F32 R181, -RZ, R181.H0_H0 ;  /* 0x200000b5ffb57230 */ /* 0x000fc40000004100 */
[----:B------:R-:W-:Y:S01]  /*3600*/  FADD.FTZ R59, -R146, R59 ;  /* 0x0000003b923b7221 */ /* 0x000fe20000010100 */
[----:B------:R-:W-:Y:S01]  /*3610*/  HADD2.F32 R179, -RZ, R227.H0_H0 ;  /* 0x200000e3ffb37230 */ /* 0x000fe20000004100 */
[----:B------:R-:W-:Y:S01]  /*3620*/  SHF.R.U32.HI R146, RZ, 0x10, R99 ;  /* 0x00000010ff927819 */ /* 0x000fe20000011663 */
[----:B------:R-:W-:Y:S01]  /*3630*/  FADD.FTZ R79, -R175, R79 ;  /* 0x0000004faf4f7221 */ /* 0x000fe20000010100 */
[----:B------:R-:W-:Y:S01]  /*3640*/  FADD.FTZ R65, -R181, R65 ;  /* 0x00000041b5417221 */ /* 0x000fe20000010100 */
[----:B------:R-:W-:Y:S02]  /*3650*/  HADD2.F32 R175, -RZ, R232.H0_H0 ;  /* 0x200000e8ffaf7230 */ /* 0x000fe40000004100 */
[----:B------:R-:W-:Y:S01]  /*3660*/  FADD.FTZ R78, -R179, R78 ;  /* 0x0000004eb34e7221 */ /* 0x000fe20000010100 */
[----:B------:R-:W-:Y:S01]  /*3670*/  SHF.R.U64 R181, R100, 0x10, R101 ;  /* 0x0000001064b57819 */ /* 0x000fe20000001265 */
[----:B------:R-:W-:Y:S01]  /*3680*/  HADD2.F32 R146, -RZ, R146.H0_H0 ;  /* 0x20000092ff927230 */ /* 0x000fe20000004100 */
[----:B------:R-:W-:Y:S01]  /*3690*/  SHF.R.U64 R179, R108, 0x10, R109 ;  /* 0x000000106cb37819 */ /* 0x000fe2000000126d */
[----:B------:R-:W-:Y:S01]  /*36a0*/  FADD.FTZ R83, -R175, R83 ;  /* 0x00000053af537221 */ /* 0x000fe20000010100 */
[----:B------:R-:W-:-:S02]  /*36b0*/  HADD2.F32 R175, -RZ, R41.H0_H0 ;  /* 0x20000029ffaf7230 */ /* 0x000fc40000004100 */
[----:B------:R-:W-:Y:S02]  /*36c0*/  HADD2.F32 R181, -RZ, R181.H0_H0 ;  /* 0x200000b5ffb57230 */ /* 0x000fe40000004100 */
[----:B------:R-:W-:Y:S01]  /*36d0*/  FADD.FTZ R55, -R146, R55 ;  /* 0x0000003792377221 */ /* 0x000fe20000010100 */
[----:B------:R-:W-:Y:S01]  /*36e0*/  HADD2.F32 R179, -RZ, R179.H0_H0 ;  /* 0x200000b3ffb37230 */ /* 0x000fe20000004100 */
[----:B------:R-:W-:Y:S01]  /*36f0*/  SHF.R.U64 R146, R94, 0x10, R95 ;  /* 0x000000105e927819 */ /* 0x000fe2000000125f */
[----:B------:R-:W1:Y:S01]  /*3700*/  MUFU.RCP R192, R175 ;  /* 0x000000af00c07308 */ /* 0x000e620000001000 */
[----:B------:R-:W-:Y:S01]  /*3710*/  FADD.FTZ R57, -R181, R57 ;  /* 0x00000039b5397221 */ /* 0x000fe20000010100 */
[----:B------:R-:W-:Y:S02]  /*3720*/  HADD2.F32 R181, -RZ, R85.H0_H0 ;  /* 0x20000055ffb57230 */ /* 0x000fe40000004100 */
[----:B------:R-:W-:Y:S01]  /*3730*/  FADD.FTZ R73, -R179, R73 ;  /* 0x00000049b3497221 */ /* 0x000fe20000010100 */
[----:B0-----:R-:W-:Y:S01]  /*3740*/  FMUL.FTZ R186, R186, R190 ;  /* 0x000000bebaba7220 */ /* 0x001fe20000410000 */
[----:B------:R-:W-:Y:S01]  /*3750*/  SHF.R.U64 R179, R106, 0x10, R107 ;  /* 0x000000106ab37819 */ /* 0x000fe2000000126b */
[----:B------:R-:W-:Y:S01]  /*3760*/  HADD2.F32 R190, -RZ, R146.H0_H0 ;  /* 0x20000092ffbe7230 */ /* 0x000fe20000004100 */
[----:B------:R-:W0:Y:S03]  /*3770*/  MUFU.RCP R193, R181 ;  /* 0x000000b500c17308 */ /* 0x000e260000001000 */
[----:B------:R-:W-:-:S02]  /*3780*/  HADD2.F32 R179, -RZ, R179.H0_H0 ;  /* 0x200000b3ffb37230 */ /* 0x000fc40000004100 */
[----:B------:R-:W-:-:S03]  /*3790*/  FADD.FTZ R45, -R190, R45 ;  /* 0x0000002dbe2d7221 */ /* 0x000fc60000010100 */
[----:B------:R-:W2:Y:S01]  /*37a0*/  MUFU.RCP R190, R51 ;  /* 0x0000003300be7308 */ /* 0x000ea20000001000 */
[----:B------:R-:W-:Y:S01]  /*37b0*/  FADD.FTZ R69, -R179, R69 ;  /* 0x00000045b3457221 */ /* 0x000fe20000010100 */
[----:B------:R-:W-:Y:S01]  /*37c0*/  HADD2.F32 R174, -RZ, R229.H0_H0 ;  /* 0x200000e5ffae7230 */ /* 0x000fe20000004100 */
[----:B------:R-:W-:Y:S01]  /*37d0*/  SHF.R.U32.HI R179, RZ, 0x10, R105 ;  /* 0x00000010ffb37819 */ /* 0x000fe20000011669 */
[----:B-1----:R-:W-:Y:S01]  /*37e0*/  FMUL.FTZ R188, R44, R192 ;  /* 0x000000c02cbc7220 */ /* 0x002fe20000410000 */
[----:B------:R-:W-:Y:S02]  /*37f0*/  HADD2.F32 R44, -RZ, R134.H0_H0 ;  /* 0x20000086ff2c7230 */ /* 0x000fe40000004100 */
[----:B------:R-:W-:Y:S01]  /*3800*/  FADD.FTZ R80, -R174, R80 ;  /* 0x00000050ae507221 */ /* 0x000fe20000010100 */
[----:B------:R-:W-:Y:S01]  /*3810*/  HADD2.F32 R179, -RZ, R179.H0_H0 ;  /* 0x200000b3ffb37230 */ /* 0x000fe20000004100 */
[----:B------:R-:W1:Y:S01]  /*3820*/  MUFU.RCP R146, R197 ;  /* 0x000000c500927308 */ /* 0x000e620000001000 */
[----:B------:R-:W-:Y:S01]  /*3830*/  FMUL.FTZ R76, R76, R148 ;  /* 0x000000944c4c7220 */ /* 0x000fe20000410000 */
[----:B0-----:R-:W-:Y:S01]  /*3840*/  FMUL.FTZ R193, R80, R193 ;  /* 0x000000c150c17220 */ /* 0x001fe20000410000 */
[----:B------:R-:W-:-:S02]  /*3850*/  HADD2.F32 R148, -RZ, R207.H0_H0 ;  /* 0x200000cfff947230 */ /* 0x000fc40000004100 */
[----:B------:R-:W-:Y:S01]  /*3860*/  FADD.FTZ R67, -R179, R67 ;  /* 0x00000043b3437221 */ /* 0x000fe20000010100 */
[----:B------:R-:W-:Y:S01]  /*3870*/  FMUL.FTZ R73, R73, R142 ;  /* 0x0000008e49497220 */ /* 0x000fe20000410000 */
[----:B------:R-:W-:Y:S01]  /*3880*/  FMUL.FTZ R80, R164, R44 ;  /* 0x0000002ca4507220 */ /* 0x000fe20000410000 */
[----:B------:R-:W-:Y:S01]  /*3890*/  HADD2.F32 R179, -RZ, R43.H1_H1 ;  /* 0x3000002bffb37230 */ /* 0x000fe20000004100 */
[----:B------:R-:W0:Y:S01]  /*38a0*/  MUFU.RCP R192, R198 ;  /* 0x000000c600c07308 */ /* 0x000e220000001000 */
[----:B--2---:R-:W-:Y:S01]  /*38b0*/  FMUL.FTZ R190, R45, R190 ;  /* 0x000000be2dbe7220 */ /* 0x004fe20000410000 */
[----:B------:R-:W-:Y:S02]  /*38c0*/  HADD2.F32 R45, -RZ, R116.H0_H0 ;  /* 0x20000074ff2d7230 */ /* 0x000fe40000004100 */
[----:B------:R-:W-:Y:S01]  /*38d0*/  FMUL.FTZ R116, R162, R148 ;  /* 0x00000094a2747220 */ /* 0x000fe20000410000 */
[----:B------:R-:W-:Y:S01]  /*38e0*/  FADD.FTZ R209, R209, R80 ;  /* 0x00000050d1d17221 */ /* 0x000fe20000010000 */
[----:B------:R-:W-:Y:S01]  /*38f0*/  FFMA.FTZ R210, R80, R73, R210 ;  /* 0x0000004950d27223 */ /* 0x000fe200000100d2 */
[----:B------:R-:W-:-:S02]  /*3900*/  HADD2.F32 R174, -RZ, R40.H1_H1 ;  /* 0x30000028ffae7230 */ /* 0x000fc40000004100 */
[----:B------:R-:W-:Y:S01]  /*3910*/  FMUL.FTZ R77, R77, R147 ;  /* 0x000000934d4d7220 */ /* 0x000fe20000410000 */
[----:B------:R-:W-:Y:S01]  /*3920*/  MUFU.RCP R185, R169 ;  /* 0x000000a900b97308 */ /* 0x000fe20000001000 */
[----:B------:R-:W-:Y:S02]  /*3930*/  HADD2.F32 R147, -RZ, R206.H1_H1 ;  /* 0x300000ceff937230 */ /* 0x000fe40000004100 */
[----:B------:R-:W-:Y:S01]  /*3940*/  FMUL.FTZ R75, R75, R141 ;  /* 0x0000008d4b4b7220 */ /* 0x000fe20000410000 */
[----:B------:R-:W-:Y:S01]  /*3950*/  FMUL.FTZ R194, R194, R45 ;  /* 0x0000002dc2c27220 */ /* 0x000fe20000410000 */
[----:B------:R-:W-:Y:S01]  /*3960*/  FADD.FTZ R209, R209, R116 ;  /* 0x00000074d1d17221 */ /* 0x000fe20000010000 */
[----:B------:R-:W-:Y:S02]  /*3970*/  FFMA.FTZ R210, R116, R74, R210 ;  /* 0x0000004a74d27223 */ /* 0x000fe400000100d2 */
[----:B------:R-:W2:Y:S01]  /*3980*/  MUFU.RCP R145, R179 ;  /* 0x000000b300917308 */ /* 0x000ea20000001000 */
[----:B------:R-:W-:-:S02]  /*3990*/  HADD2.F32 R180, -RZ, R84.H1_H1 ;  /* 0x30000054ffb47230 */ /* 0x000fc40000004100 */
[----:B------:R-:W-:Y:S01]  /*39a0*/  FMUL.FTZ R55, R55, R72 ;  /* 0x0000004837377220 */ /* 0x000fe20000410000 */
[----:B------:R-:W-:-:S04]  /*39b0*/  HADD2.F32 R150, -RZ, R32.H0_H0 ;  /* 0x20000020ff967230 */ /* 0x000fc80000004100 */
[----:B------:R-:W3:Y:S01]  /*39c0*/  MUFU.RCP R139, R158 ;  /* 0x0000009e008b7308 */ /* 0x000ee20000001000 */
[----:B------:R-:W-:Y:S02]  /*39d0*/  HADD2.F32 R182, -RZ, R182.H0_H0 ;  /* 0x200000b6ffb67230 */ /* 0x000fe40000004100 */
[----:B------:R-:W-:Y:S01]  /*39e0*/  FMUL.FTZ R62, R62, R144 ;  /* 0x000000903e3e7220 */ /* 0x000fe20000410000 */
[----:B------:R-:W-:Y:S02]  /*39f0*/  HADD2.F32 R46, -RZ, R161.H0_H0 ;  /* 0x200000a1ff2e7230 */ /* 0x000fe40000004100 */
[----:B------:R-:W-:Y:S01]  /*3a00*/  FMUL.FTZ R72, R159, R147 ;  /* 0x000000939f487220 */ /* 0x000fe20000410000 */
[----:B------:R-:W-:Y:S01]  /*3a10*/  FADD.FTZ R209, R209, R194 ;  /* 0x000000c2d1d17221 */ /* 0x000fe20000010000 */
[----:B------:R-:W4:Y:S01]  /*3a20*/  MUFU.RCP R189, R174 ;  /* 0x000000ae00bd7308 */ /* 0x000f220000001000 */
[----:B------:R-:W-:Y:S01]  /*3a30*/  FFMA.FTZ R210, R194, R75, R210 ;  /* 0x0000004bc2d27223 */ /* 0x000fe200000100d2 */
[----:B------:R-:W-:Y:S01]  /*3a40*/  SHF.R.U32.HI R160, RZ, 0x10, R131 ;  /* 0x00000010ffa07819 */ /* 0x000fe20000011683 */
[----:B-1----:R-:W-:Y:S01]  /*3a50*/  FMUL.FTZ R83, R83, R146 ;  /* 0x0000009253537220 */ /* 0x002fe20000410000 */
[----:B------:R-:W-:-:S02]  /*3a60*/  HADD2.F32 R146, -RZ, R206.H0_H0 ;  /* 0x200000ceff927230 */ /* 0x000fc40000004100 */
[----:B------:R-:W-:Y:S02]  /*3a70*/  FADD.FTZ R63, -R182, R63 ;  /* 0x0000003fb63f7221 */ /* 0x000fe40000010100 */
[----:B------:R-:W-:Y:S01]  /*3a80*/  MUFU.RCP R187, R50 ;  /* 0x0000003200bb7308 */ /* 0x000fe20000001000 */
[----:B------:R-:W-:Y:S01]  /*3a90*/  FMUL.FTZ R69, R69, R140 ;  /* 0x0000008c45457220 */ /* 0x000fe20000410000 */
[----:B------:R-:W-:Y:S01]  /*3aa0*/  FMUL.FTZ R195, R195, R46 ;  /* 0x0000002ec3c37220 */ /* 0x000fe20000410000 */
[----:B------:R-:W-:Y:S01]  /*3ab0*/  FADD.FTZ R209, R209, R72 ;  /* 0x00000048d1d17221 */ /* 0x000fe20000010000 */
[----:B------:R-:W-:-:S04]  /*3ac0*/  FFMA.FTZ R210, R72, R68, R210 ;  /* 0x0000004448d27223 */ /* 0x000fc800000100d2 */
[----:B------:R-:W1:Y:S01]  /*3ad0*/  MUFU.RCP R144, R180 ;  /* 0x000000b400907308 */ /* 0x000e620000001000 */
[----:B------:R-:W-:Y:S02]  /*3ae0*/  HADD2.F32 R182, -RZ, R86.H0_H0 ;  /* 0x20000056ffb67230 */ /* 0x000fe40000004100 */
[----:B0-----:R-:W-:Y:S01]  /*3af0*/  FMUL.FTZ R192, R47, R192 ;  /* 0x000000c02fc07220 */ /* 0x001fe20000410000 */
[----:B------:R-:W-:-:S04]  /*3b00*/  HADD2.F32 R152, -RZ, R32.H1_H1 ;  /* 0x30000020ff987230 */ /* 0x000fc80000004100 */
[----:B------:R-:W0:Y:S01]  /*3b10*/  MUFU.RCP R138, R150 ;  /* 0x00000096008a7308 */ /* 0x000e220000001000 */
[----:B------:R-:W-:Y:S02]  /*3b20*/  HADD2.F32 R47, -RZ, R160.H0_H0 ;  /* 0x200000a0ff2f7230 */ /* 0x000fe40000004100 */
[----:B------:R-:W-:Y:S01]  /*3b30*/  FMUL.FTZ R184, R184, R146 ;  /* 0x00000092b8b87220 */ /* 0x000fe20000410000 */
[----:B------:R-:W-:Y:S01]  /*3b40*/  FADD.FTZ R209, R209, R195 ;  /* 0x000000c3d1d17221 */ /* 0x000fe20000010000 */
[----:B------:R-:W-:Y:S01]  /*3b50*/  FFMA.FTZ R210, R195, R69, R210 ;  /* 0x00000045c3d27223 */ /* 0x000fe200000100d2 */
[----:B--2---:R-:W-:Y:S01]  /*3b60*/  FMUL.FTZ R78, R78, R145 ;  /* 0x000000914e4e7220 */ /* 0x004fe20000410000 */
[----:B------:R-:W-:Y:S01]  /*3b70*/  FMUL.FTZ R57, R57, R129 ;  /* 0x0000008139397220 */ /* 0x000fe20000410000 */
[----:B------:R-:W-:Y:S01]  /*3b80*/  FMUL.FTZ R185, R121, R185 ;  /* 0x000000b979b97220 */ /* 0x000fe20000410000 */
[----:B------:R-:W2:Y:S01]  /*3b90*/  MUFU.RCP R143, R182 ;  /* 0x000000b6008f7308 */ /* 0x000ea20000001000 */
[----:B------:R-:W-:-:S02]  /*3ba0*/  HADD2.F32 R145, -RZ, R205.H1_H1 ;  /* 0x300000cdff917230 */ /* 0x000fc40000004100 */
[----:B---3--:R-:W-:Y:S01]  /*3bb0*/  FMUL.FTZ R71, R71, R139 ;  /* 0x0000008b47477220 */ /* 0x008fe20000410000 */
[--C-:B------:R-:W-:Y:S02]  /*3bc0*/  HADD2.F32 R129, -RZ, R196.reuse.H1_H1 ;  /* 0x300000c4ff817230 */ /* 0x100fe40000004100 */
[----:B------:R-:W-:Y:S01]  /*3bd0*/  FADD.FTZ R209, R209, R184 ;  /* 0x000000b8d1d17221 */ /* 0x000fe20000010000 */
[----:B------:R-:W-:Y:S02]  /*3be0*/  HADD2.F32 R121, -RZ, R196.H0_H0 ;  /* 0x200000c4ff797230 */ /* 0x000fe40000004100 */
[----:B------:R-:W-:Y:S01]  /*3bf0*/  FMUL.FTZ R196, R158, R47 ;  /* 0x0000002f9ec47220 */ /* 0x000fe20000410000 */
[----:B------:R-:W-:Y:S01]  /*3c00*/  FFMA.FTZ R210, R184, R70, R210 ;  /* 0x00000046b8d27223 */ /* 0x000fe200000100d2 */
[----:B------:R-:W3:Y:S01]  /*3c10*/  MUFU.RCP R137, R152 ;  /* 0x0000009800897308 */ /* 0x000ee20000001000 */
[----:B------:R-:W-:Y:S01]  /*3c20*/  FADD.FTZ R49, -R133, R49 ;  /* 0x0000003185317221 */ /* 0x000fe20000010100 */
[----:B----4-:R-:W-:Y:S01]  /*3c30*/  FMUL.FTZ R189, R48, R189 ;  /* 0x000000bd30bd7220 */ /* 0x010fe20000410000 */
[----:B------:R-:W-:-:S02]  /*3c40*/  HADD2.F32 R154, -RZ, R34.H0_H0 ;  /* 0x20000022ff9a7230 */ /* 0x000fc40000004100 */
[----:B------:R-:W-:Y:S01]  /*3c50*/  FMUL.FTZ R113, R113, R145 ;  /* 0x0000009171717220 */ /* 0x000fe20000410000 */
[----:B------:R-:W-:Y:S02]  /*3c60*/  HADD2.F32 R48, -RZ, R117.H0_H0 ;  /* 0x20000075ff307230 */ /* 0x000fe40000004100 */
[----:B------:R-:W-:Y:S01]  /*3c70*/  FADD.FTZ R209, R209, R196 ;  /* 0x000000c4d1d17221 */ /* 0x000fe20000010000 */
[----:B------:R-:W-:Y:S01]  /*3c80*/  FFMA.FTZ R210, R196, R71, R210 ;  /* 0x00000047c4d27223 */ /* 0x000fe200000100d2 */
[----:B-1----:R-:W-:Y:S01]  /*3c90*/  FMUL.FTZ R79, R79, R144 ;  /* 0x000000904f4f7220 */ /* 0x002fe20000410000 */
[----:B------:R-:W-:Y:S01]  /*3ca0*/  FMUL.FTZ R187, R49, R187 ;  /* 0x000000bb31bb7220 */ /* 0x000fe20000410000 */
[----:B------:R-:W1:Y:S01]  /*3cb0*/  MUFU.RCP R136, R154 ;  /* 0x0000009a00887308 */ /* 0x000e620000001000 */
[----:B------:R-:W-:Y:S02]  /*3cc0*/  HADD2.F32 R144, -RZ, R205.H0_H0 ;  /* 0x200000cdff907230 */ /* 0x000fe40000004100 */
[----:B0-----:R-:W-:Y:S01]  /*3cd0*/  FMUL.FTZ R65, R65, R138 ;  /* 0x0000008a41417220 */ /* 0x001fe20000410000 */
        /* <DEDUP_REMOVED lines=8> */
[----:B------:R-:W-:Y:S01]  /*3d60*/  SHF.R.U64 R114, R114, 0x10, R115 ;  /* 0x0000001072727819 */ /* 0x000fe20000001273 */
[----:B--2---:R-:W-:Y:S01]  /*3d70*/  FMUL.FTZ R81, R81, R143 ;  /* 0x0000008f51517220 */ /* 0x004fe20000410000 */
[----:B------:R-:W0:Y:S01]  /*3d80*/  MUFU.RCP R135, R156 ;  /* 0x0000009c00877308 */ /* 0x000e220000001000 */
[----:B------:R-:W-:-:S02]  /*3d90*/  HADD2.F32 R143, -RZ, R204.H1_H1 ;  /* 0x300000ccff8f7230 */ /* 0x000fc40000004100 */
[----:B---3--:R-:W-:Y:S01]  /*3da0*/  FMUL.FTZ R67, R67, R137 ;  /* 0x0000008943437220 */ /* 0x008fe20000410000 */
[----:B------:R-:W-:Y:S01]  /*3db0*/  FMUL.FTZ R152, R152, R49 ;  /* 0x0000003198987220 */ /* 0x000fe20000410000 */
[----:B------:R-:W-:Y:S01]  /*3dc0*/  FADD.FTZ R209, R209, R151 ;  /* 0x00000097d1d17221 */ /* 0x000fe20000010000 */
[----:B------:R-:W-:Y:S01]  /*3dd0*/  FFMA.FTZ R210, R151, R66, R210 ;  /* 0x0000004297d27223 */ /* 0x000fe200000100d2 */
[----:B------:R-:W-:Y:S02]  /*3de0*/  HADD2.F32 R114, -RZ, R114.H0_H0 ;  /* 0x20000072ff727230 */ /* 0x000fe40000004100 */
[----:B------:R-:W-:Y:S01]  /*3df0*/  FMUL.FTZ R153, R153, R143 ;  /* 0x0000008f99997220 */ /* 0x000fe20000410000 */
[----:B------:R-:W-:Y:S01]  /*3e00*/  FADD.FTZ R209, R209, R152 ;  /* 0x00000098d1d17221 */ /* 0x000fe20000010000 */
[----:B------:R-:W-:Y:S01]  /*3e10*/  FFMA.FTZ R210, R152, R67, R210 ;  /* 0x0000004398d27223 */ /* 0x000fe200000100d2 */
[----:B------:R-:W-:Y:S01]  /*3e20*/  SHF.R.U32.HI R115, RZ, 0x10, R115 ;  /* 0x00000010ff737819 */ /* 0x000fe20000011673 */
[----:B------:R-:W-:-:S02]  /*3e30*/  HADD2.F32 R142, -RZ, R204.H0_H0 ;  /* 0x200000ccff8e7230 */ /* 0x000fc40000004100 */
[----:B-1----:R-:W-:Y:S01]  /*3e40*/  FMUL.FTZ R61, R61, R136 ;  /* 0x000000883d3d7220 */ /* 0x002fe20000410000 */
        /* <DEDUP_REMOVED lines=8> */
[----:B------:R-:W-:Y:S01]  /*3ed0*/  SHF.R.U64 R122, R122, 0x10, R123 ;  /* 0x000000107a7a7819 */ /* 0x000fe2000000127b */
[----:B------:R-:W1:Y:S01]  /*3ee0*/  MUFU.RCP R131, R166 ;  /* 0x000000a600837308 */ /* 0x000e620000001000 */
[----:B------:R-:W-:-:S02]  /*3ef0*/  HADD2.F32 R141, -RZ, R203.H1_H1 ;  /* 0x300000cbff8d7230 */ /* 0x000fc40000004100 */
        /* <DEDUP_REMOVED lines=17> */
[--C-:B------:R-:W-:Y:S01]  /*4010*/  SHF.R.U64 R124, R124, 0x10, R125.reuse ;  /* 0x000000107c7c7819 */ /* 0x100fe2000000127d */
[----:B------:R-:W-:Y:S01]  /*4020*/  HADD2.F32 R139, -RZ, R202.H1_H1 ;  /* 0x300000caff8b7230 */ /* 0x000fe20000004100 */
[----:B------:R-:W-:Y:S01]  /*4030*/  SHF.R.U32.HI R125, RZ, 0x10, R125 ;  /* 0x00000010ff7d7819 */ /* 0x000fe2000001167d */
        /* <DEDUP_REMOVED lines=9> */
[----:B------:R-:W-:Y:S02]  /*40d0*/  HADD2.F32 R125, -RZ, R132.H0_H0 ;  /* 0x20000084ff7d7230 */ /* 0x000fe40000004100 */
[----:B------:R-:W-:Y:S01]  /*40e0*/  FADD.FTZ R209, R209, R164 ;  /* 0x000000a4d1d17221 */ /* 0x000fe20000010000 */
[----:B------:R-:W-:Y:S02]  /*40f0*/  HADD2.F32 R138, -RZ, R202.H0_H0 ;  /* 0x200000caff8a7230 */ /* 0x000fe40000004100 */
[----:B------:R-:W-:Y:S01]  /*4100*/  FFMA.FTZ R210, R164, R52, R210 ;  /* 0x00000034a4d27223 */ /* 0x000fe200000100d2 */
[----:B------:R-:W-:-:S02]  /*4110*/  HADD2.F32 R132, -RZ, R165.H0_H0 ;  /* 0x200000a5ff847230 */ /* 0x000fc40000004100 */
[----:B------:R-:W-:Y:S01]  /*4120*/  FMUL.FTZ R165, R169, R123 ;  /* 0x0000007ba9a57220 */ /* 0x000fe20000410000 */
[----:B------:R-:W-:-:S03]  /*4130*/  FMUL.FTZ R166, R170, R138 ;  /* 0x0000008aaaa67220 */ /* 0x000fc60000410000 */
[----:B------:R-:W-:Y:S01]  /*4140*/  FADD.FTZ R209, R209, R165 ;  /* 0x000000a5d1d17221 */ /* 0x000fe20000010000 */
[----:B------:R-:W-:Y:S01]  /*4150*/  FFMA.FTZ R210, R165, R185, R210 ;  /* 0x000000b9a5d27223 */ /* 0x000fe200000100d2 */
[----:B------:R-:W-:Y:S01]  /*4160*/  SHF.R.U64 R118, R118, 0x10, R119 ;  /* 0x0000001076767819 */ /* 0x000fe20000001277 */
[----:B------:R-:W-:Y:S02]  /*4170*/  HADD2.F32 R137, -RZ, R201.H1_H1 ;  /* 0x300000c9ff897230 */ /* 0x000fe40000004100 */
[----:B------:R-:W-:Y:S01]  /*4180*/  FADD.FTZ R209, R209, R166 ;  /* 0x000000a6d1d17221 */ /* 0x000fe20000010000 */
[----:B------:R-:W-:Y:S02]  /*4190*/  HADD2.F32 R150, -RZ, R167.H0_H0 ;  /* 0x200000a7ff967230 */ /* 0x000fe40000004100 */
[----:B------:R-:W-:Y:S01]  /*41a0*/  FMUL.FTZ R167, R171, R124 ;  /* 0x0000007caba77220 */ /* 0x000fe20000410000 */
[----:B------:R-:W-:Y:S01]  /*41b0*/  FFMA.FTZ R210, R166, R54, R210 ;  /* 0x00000036a6d27223 */ /* 0x000fe200000100d2 */
        /* <DEDUP_REMOVED lines=9> */
[----:B------:R-:W-:Y:S02]  /*4250*/  HADD2.F32 R183, -RZ, R85.H1_H1 ;  /* 0x30000055ffb77230 */ /* 0x000fe40000004100 */
[----:B------:R-:W-:Y:S01]  /*4260*/  FMUL.FTZ R170, R173, R136 ;  /* 0x00000088adaa7220 */ /* 0x000fe20000410000 */
[----:B------:R-:W-:-:S02]  /*4270*/  HADD2.F32 R119, -RZ, R119.H0_H0 ;  /* 0x20000077ff777230 */ /* 0x000fc40000004100 */
[----:B------:R-:W-:Y:S01]  /*4280*/  FADD.FTZ R209, R209, R169 ;  /* 0x000000a9d1d17221 */ /* 0x000fe20000010000 */
[----:B------:R-:W-:Y:S01]  /*4290*/  FFMA.FTZ R210, R169, R187, R210 ;  /* 0x000000bba9d27223 */ /* 0x000fe200000100d2 */
[----:B------:R-:W0:Y:S01]  /*42a0*/  MUFU.RCP R133, R183 ;  /* 0x000000b700857308 */ /* 0x000e220000001000 */
[--C-:B------:R-:W-:Y:S02]  /*42b0*/  HADD2.F32 R135, -RZ, R200.reuse.H1_H1 ;  /* 0x300000c8ff877230 */ /* 0x100fe40000004100 */
        /* <DEDUP_REMOVED lines=10> */
[----:B------:R-:W-:Y:S02]  /*4360*/  FMUL.FTZ R158, R176, R134 ;  /* 0x00000086b09e7220 */ /* 0x000fe40000410000 */
[----:B------:R-:W-:Y:S01]  /*4370*/  FADD.FTZ R209, R209, R173 ;  /* 0x000000add1d17221 */ /* 0x000fe20000010000 */
[----:B------:R-:W-:Y:S01]  /*4380*/  FFMA.FTZ R210, R173, R190, R210 ;  /* 0x000000beadd27223 */ /* 0x000fe200000100d2 */
[----:B------:R-:W-:Y:S01]  /*4390*/  SHF.R.U64 R126, R126, 0x10, R127 ;  /* 0x000000107e7e7819 */ /* 0x000fe2000000127f */
[----:B0-----:R-:W-:Y:S01]  /*43a0*/  FMUL.FTZ R82, R82, R133 ;  /* 0x0000008552527220 */ /* 0x001fe20000410000 */
        /* <DEDUP_REMOVED lines=17> */
[----:B------:R-:W-:-:S02]  /*44c0*/  FMUL.FTZ R179, R180, R127 ;  /* 0x0000007fb4b37220 */ /* 0x000fc40000410000 */
        /* <DEDUP_REMOVED lines=57> */
.L_x_2049:
[----:B------:R-:W-:Y:S01]  /*4860*/  FADD.FTZ R4, R50, R4 ;  /* 0x0000000432047221 */ /* 0x000fe20000010000 */
[----:B------:R-:W-:Y:S01]  /*4870*/  FADD.FTZ R5, R51, R5 ;  /* 0x0000000533057221 */ /* 0x000fe20000010000 */
[----:B------:R-:W0:Y:S01]  /*4880*/  SHFL.DOWN PT, R50, R209, 0x10, 0x1f ;  /* 0x0a001f00d1327f89 */ /* 0x000e2200000e0000 */
        /* <DEDUP_REMOVED lines=13> */
[----:B0-----:R-:W-:Y:S02]  /*4960*/  FADD.FTZ R50, R50, R209 ;  /* 0x000000d132327221 */ /* 0x001fe40000010000 */
[----:B------:R-:W4:Y:S01]  /*4970*/  LDL.LU R209, [R1+0x90] ;  /* 0x0000900001d17983 */ /* 0x000f220000300800 */
[----:B--2---:R-:W-:-:S03]  /*4980*/  FADD.FTZ R51, R51, R210 ;  /* 0x000000d233337221 */ /* 0x004fc60000010000 */
[----:B------:R-:W2:Y:S04]  /*4990*/  LDL.LU R210, [R1+0x94] ;  /* 0x0000940001d27983 */ /* 0x000ea80000300800 */
[----:B------:R-:W5:Y:S04]  /*49a0*/  LDL.LU R182, [R1+0x80] ;  /* 0x0000800001b67983 */ /* 0x000f680000300800 */
[----:B------:R-:W5:Y:S04]  /*49b0*/  LDL.LU R197, [R1+0x84] ;  /* 0x0000840001c57983 */ /* 0x000f680000300800 */
[----:B------:R-:W5:Y:S04]  /*49c0*/  LDL.LU R198, [R1+0x88] ;  /* 0x0000880001c67983 */ /* 0x000f680000300800 */
[----:B------:R-:W5:Y:S01]  /*49d0*/  LDL.LU R199, [R1] ;  /* 0x0000000001c77983 */ /* 0x000f620000300800 */
        /* <DEDUP_REMOVED lines=56> */
[----:B------:R-:W5:Y:S04]  /*4d60*/  LDL.LU R231, [R1+0x24] ;  /* 0x0000240001e77983 */ /* 0x000f680000300800 */
[----:B------:R-:W5:Y:S04]  /*4d70*/  LDL.LU R232, [R1+0x28] ;  /* 0x0000280001e87983 */ /* 0x000f680000300800 */
        /* <DEDUP_REMOVED lines=14> */
[----:B---3--:R-:W-:-:S05]  /*4e60*/  FADD.FTZ R180, R121, R180 ;  /* 0x000000b479b47221 */ /* 0x008fca0000010000 */
[----:B------:R3:W-:Y:S01]  /*4e70*/  STL [R1+0x8c], R180 ;  /* 0x00008cb401007387 */ /* 0x0007e20000100800 */
[----:B----4-:R-:W-:Y:S01]  /*4e80*/  FADD.FTZ R209, R120, R209 ;  /* 0x000000d178d17221 */ /* 0x010fe20000010000 */
[----:B--2---:R-:W-:-:S04]  /*4e90*/  FADD.FTZ R210, R129, R210 ;  /* 0x000000d281d27221 */ /* 0x004fc80000010000 */
        /* <DEDUP_REMOVED lines=12> */
[----:B------:R3:W-:Y:S01]  /*4f60*/  STL [R1+0x74], R200 ;  /* 0x000074c801007387 */ /* 0x0007e20000100800 */
[----:B------:R-:W-:-:S03]  /*4f70*/  FADD.FTZ R202, R135, R202 ;  /* 0x000000ca87ca7221 */ /* 0x000fc60000010000 */
[----:B------:R3:W-:Y:S01]  /*4f80*/  STL [R1+0x78], R201 ;  /* 0x000078c901007387 */ /* 0x0007e20000100800 */
[----:B------:R-:W-:-:S03]  /*4f90*/  FADD.FTZ R203, R119, R203 ;  /* 0x000000cb77cb7221 */ /* 0x000fc60000010000 */
[----:B------:R3:W-:Y:S01]  /*4fa0*/  STL [R1+0x7c], R202 ;  /* 0x00007cca01007387 */ /* 0x0007e20000100800 */
[----:B------:R-:W-:Y:S01]  /*4fb0*/  FADD.FTZ R204, R136, R204 ;  /* 0x000000cc88cc7221 */ /* 0x000fe20000010000 */
[----:B------:R-:W2:Y:S01]  /*4fc0*/  S2R R126, SR_TID.X ;  /* 0x00000000007e7919 */ /* 0x000ea20000002100 */
[----:B------:R-:W-:Y:S01]  /*4fd0*/  FADD.FTZ R205, R118, R205 ;  /* 0x000000cd76cd7221 */ /* 0x000fe20000010000 */
        /* <DEDUP_REMOVED lines=52> */
[----:B------:R3:W-:Y:S01]  /*5320*/  STL [R1+0x28], R232 ;  /* 0x000028e801007387 */ /* 0x0007e20000100800 */
[----:B--2---:R-:W-:Y:S01]  /*5330*/  LOP3.LUT P2, RZ, R126, 0x1f, RZ, 0xc0, !PT ;  /* 0x0000001f7eff7812 */ /* 0x004fe2000784c0ff */
[----:B------:R-:W-:Y:S01]  /*5340*/  BSSY.RECONVERGENT B0, `(.L_x_2050) ;  /* 0x0000010000007945 */ /* 0x000fe20003800200 */
[----:B------:R-:W-:Y:S01]  /*5350*/  FADD.FTZ R251, R150, R251 ;  /* 0x000000fb96fb7221 */ /* 0x000fe20000010000 */
[----:B------:R-:W-:Y:S01]  /*5360*/  FADD.FTZ R252, R127, R252 ;  /* 0x000000fc7ffc7221 */ /* 0x000fe20000010000 */
[----:B0-----:R-:W-:Y:S01]  /*5370*/  FADD.FTZ R44, R174, R51 ;  /* 0x00000033ae2c7221 */ /* 0x001fe20000010000 */
[----:B-1----:R-:W-:-:S08]  /*5380*/  FADD.FTZ R45, R178, R50 ;  /* 0x00000032b22d7221 */ /* 0x002fd00000010000 */
[----:B---3--:R-:W-:Y:S05]  /*5390*/  @P2 BRA `(.L_x_2051) ;  /* 0x0000000000282947 */ /* 0x008fea0003800000 */
        /* <DEDUP_REMOVED lines=10> */
.L_x_2051:
[----:B------:R-:W-:Y:S05]  /*5440*/  BSYNC.RECONVERGENT B0 ;  /* 0x0000000000007941 */ /* 0x000fea0003800200 */
.L_x_2050:
[----:B------:R-:W-:Y:S01]  /*5450*/  BAR.SYNC.DEFER_BLOCKING 0x0 ;  /* 0x0000000000007b1d */ /* 0x000fe20000010000 */
[C---:B0-----:R-:W-:Y:S02]  /*5460*/  IADD3 R44, PT, PT, R3.reuse, 0x5020, RZ ;  /* 0x00005020032c7810 */ /* 0x041fe40007ffe0ff */
[C---:B------:R-:W-:Y:S02]  /*5470*/  @!P1 IADD3 R44, PT, PT, R3.reuse, 0x5000, RZ ;  /* 0x00005000032c9810 */ /* 0x040fe40007ffe0ff */
[C---:B------:R-:W-:Y:S02]  /*5480*/  IADD3 R48, PT, PT, R3.reuse, 0x5030, RZ ;  /* 0x0000503003307810 */ /* 0x040fe40007ffe0ff */
[----:B------:R-:W-:Y:S02]  /*5490*/  @!P1 IADD3 R48, PT, PT, R3, 0x5010, RZ ;  /* 0x0000501003309810 */ /* 0x000fe40007ffe0ff */
[----:B------:R-:W-:Y:S01]  /*54a0*/  PLOP3.LUT P1, PT, P1, PT, PT, 0x8, 0x80 ;  /* 0x000000000080781c */ /* 0x000fe20000f2e170 */
        /* <DEDUP_REMOVED lines=9> */
[----:B------:R-:W-:Y:S02]  /*5540*/  FADD.FTZ R45, R51, R114 ;  /* 0x00000072332d7221 */ /* 0x000fe40000010000 */
[----:B------:R-:W0:Y:S01]  /*5550*/  LDC.64 R114, c[0x0][0x3f0] ;  /* 0x0000fc00ff727b82 */ /* 0x000e220000000a00 */
        /* <DEDUP_REMOVED lines=82> */
[----:B0-----:R-:W0:Y:S03]  /*5a80*/  LDC.64 R72, c[0x0][0x380] ;  /* 0x0000e000ff487b82 */ /* 0x001e260000000a00 */
        /* <DEDUP_REMOVED lines=39> */
[----:B0-----:R-:W-:-:S02]  /*5d00*/  IADD3 R26, PT, PT, R26, R72, RZ ;  /* 0x000000481a1a7210 */ /* 0x001fc40007ffe0ff */
[--C-:B------:R-:W-:Y:S01]  /*5d10*/  IMAD.WIDE.U32 R70, R111, 0x10, R114.reuse ;  /* 0x000000106f467825 */ /* 0x100fe200078e0072 */
[----:B------:R0:W-:Y:S01]  /*5d20*/  STG.E.128 desc[UR6][R78.64], R60 ;  /* 0x0000003c4e007986 */ /* 0x0001e2000c101d06 */
[----:B------:R-:W-:Y:S02]  /*5d30*/  ISETP.GE.AND P2, PT, R26, R73, PT ;  /* 0x000000491a00720c */ /* 0x000fe40003f46270 */
[----:B------:R-:W-:Y:S01]  /*5d40*/  IMAD.WIDE.U32 R112, R112, 0x10, R114 ;  /* 0x0000001070707825 */ /* 0x000fe200078e0072 */
[----:B------:R3:W-:Y:S03]  /*5d50*/  STG.E.128 desc[UR6][R64.64], R44 ;  /* 0x0000002c40007986 */ /* 0x0007e6000c101d06 */
[C---:B-1----:R-:W-:Y:S01]  /*5d60*/  FMUL.FTZ R52, R87.reuse, R188 ;  /* 0x000000bc57347220 */ /* 0x042fe20000410000 */
[C---:B------:R-:W-:Y:S01]  /*5d70*/  FMUL.FTZ R53, R87.reuse, R190 ;  /* 0x000000be57357220 */ /* 0x040fe20000410000 */
[C---:B------:R-:W-:Y:S01]  /*5d80*/  FMUL.FTZ R54, R87.reuse, R191 ;  /* 0x000000bf57367220 */ /* 0x040fe20000410000 */
[C---:B------:R-:W-:Y:S01]  /*5d90*/  FMUL.FTZ R55, R87.reuse, R192 ;  /* 0x000000c057377220 */ /* 0x040fe20000410000 */
[----:B------:R3:W-:Y:S01]  /*5da0*/  STG.E.128 desc[UR6][R66.64], R48 ;  /* 0x0000003042007986 */ /* 0x0007e2000c101d06 */
[C---:B--2---:R-:W-:Y:S01]  /*5db0*/  FMUL.FTZ R56, R87.reuse, R176 ;  /* 0x000000b057387220 */ /* 0x044fe20000410000 */
[C---:B------:R-:W-:Y:S01]  /*5dc0*/  FMUL.FTZ R57, R87.reuse, R177 ;  /* 0x000000b157397220 */ /* 0x040fe20000410000 */
[C---:B------:R-:W-:Y:S01]  /*5dd0*/  FMUL.FTZ R58, R87.reuse, R159 ;  /* 0x0000009f573a7220 */ /* 0x040fe20000410000 */
[C---:B------:R-:W-:Y:S01]  /*5de0*/  FMUL.FTZ R59, R87.reuse, R179 ;  /* 0x000000b3573b7220 */ /* 0x040fe20000410000 */
        /* <DEDUP_REMOVED lines=24> */
[----:B---3--:R-:W-:Y:S02]  /*5f70*/  MOV R44, R216 ;  /* 0x000000d8002c7202 */ /* 0x008fe40000000f00 */
        /* <DEDUP_REMOVED lines=43> */
.L_x_2045:
        /* <DEDUP_REMOVED lines=9> */
[--C-:B------:R-:W-:Y:S01]  /*62c0*/  IMAD.WIDE.U32 R26, R93, 0x10, R110.reuse ;  /* 0x000000105d1a7825 */ /* 0x100fe200078e006e */
[C---:B------:R-:W-:Y:S01]  /*62d0*/  IADD3 R105, PT, PT, R25.reuse, 0x280, RZ ;  /* 0x0000028019697810 */ /* 0x040fe20007ffe0ff */
[----:B------:R0:W-:Y:S01]  /*62e0*/  STG.E.128 desc[UR6][R2.64], R28 ;  /* 0x0000001c02007986 */ /* 0x0001e2000c101d06 */
[----:B------:R-:W-:Y:S01]  /*62f0*/  IADD3 R109, PT, PT, R25, 0x300, RZ ;  /* 0x00000300196d7810 */ /* 0x000fe20007ffe0ff */
[----:B------:R-:W-:Y:S01]  /*6300*/  IMAD.WIDE.U32 R88, R97, 0x10, R110 ;  /* 0x0000001061587825 */ /* 0x000fe200078e006e */
[----:B------:R-:W-:-:S02]  /*6310*/  IADD3 R115, PT, PT, R25, 0x380, RZ ;  /* 0x0000038019737810 */ /* 0x000fc40007ffe0ff */
[----:B------:R-:W-:Y:S01]  /*6320*/  IADD3 R117, PT, PT, R25, 0x400, RZ ;  /* 0x0000040019757810 */ /* 0x000fe20007ffe0ff */
[----:B------:R-:W-:Y:S01]  /*6330*/  IMAD.WIDE.U32 R90, R101, 0x10, R110 ;  /* 0x00000010655a7825 */ /* 0x000fe200078e006e */
[----:B------:R-:W-:-:S03]  /*6340*/  IADD3 R119, PT, PT, R25, 0x480, RZ ;  /* 0x0000048019777810 */ /* 0x000fc60007ffe0ff */
[----:B--2---:R-:W-:-:S04]  /*6350*/  IMAD.WIDE.U32 R24, R25, 0x10, R112 ;  /* 0x0000001019187825 */ /* 0x004fc800078e0070 */
        /* <DEDUP_REMOVED lines=33> */
.L_x_2053:
        /* <DEDUP_REMOVED lines=9> */
.L_x_3152:


//--------------------- .text._ZN10layer_norm22ln_bwd_finalize_kernelINS_22Kernel_traits_finalizeILj5120E6__halfS2_S2_fjLj1024ELj4ENS_18Kernel_traits_baseILj5120ES2_S2_S2_fjLj1024EEEEEEEvNS_9BwdParamsE --------------------------
	.section	.text._ZN10layer_norm22ln_bwd_finalize_kernelINS_22Kernel_traits_finalizeILj5120E6__halfS2_S2_fjLj1024ELj4ENS_18Kernel_traits_baseILj5120ES2_S2_S2_fjLj1024EEEEEEEvNS_9BwdParamsE,"ax",@progbits
	.align	128
        .global         _ZN10layer_norm22ln_bwd_finalize_kernelINS_22Kernel_traits_finalizeILj5120E6__halfS2_S2_fjLj1024ELj4ENS_18Kernel_traits_baseILj5120ES2_S2_S2_fjLj1024EEEEEEEvNS_9BwdParamsE
        .type           _ZN10layer_norm22ln_bwd_finalize_kernelINS_22Kernel_traits_finalizeILj5120E6__halfS2_S2_fjLj1024ELj4ENS_18Kernel_traits_baseILj5120ES2_S2_S2_fjLj1024EEEEEEEvNS_9BwdParamsE,@function
        .size           _ZN10layer_norm22ln_bwd_finalize_kernelINS_22Kernel_traits_finalizeILj5120E6__halfS2_S2_fjLj1024ELj4ENS_18Kernel_traits_baseILj5120ES2_S2_S2_fjLj1024EEEEEEEvNS_9BwdParamsE,(.L_x_3153 - _ZN10layer_norm22ln_bwd_finalize_kernelINS_22Kernel_traits_finalizeILj5120E6__halfS2_S2_fjLj1024ELj4ENS_18Kernel_traits_baseILj5120ES2_S2_S2_fjLj1024EEEEEEEvNS_9BwdParamsE)
        .other          _ZN10layer_norm22ln_bwd_finalize_kernelINS_22Kernel_traits_finalizeILj5120E6__halfS2_S2_fjLj1024ELj4ENS_18Kernel_traits_baseILj5120ES2_S2_S2_fjLj1024EEEEEEEvNS_9BwdParamsE,@"STO_CUDA_ENTRY STV_DEFAULT"
_ZN10layer_norm22ln_bwd_finalize_kernelINS_22Kernel_traits_finalizeILj5120E6__halfS2_S2_fjLj1024ELj4ENS_18Kernel_traits_baseILj5120ES2_S2_S2_fjLj1024EEEEEEEvNS_9BwdParamsE:
.text._ZN10layer_norm22ln_bwd_finalize_kernelINS_22Kernel_traits_finalizeILj5120E6__halfS2_S2_fjLj1024ELj4ENS_18Kernel_traits_baseILj5120ES2_S2_S2_fjLj1024EEEEEEEvNS_9BwdParamsE:
        /* <DEDUP_REMOVED lines=37> */
.L_x_2058:
        /* <DEDUP_REMOVED lines=118> */
.L_x_2057:
[----:B------:R-:W-:Y:S05]  /*09b0*/  BSYNC.RECONVERGENT B1 ;  /* 0x0000000000017941 */ /* 0x000fea0003800200 */
.L_x_2056:
        /* <DEDUP_REMOVED lines=65> */
.L_x_2060:
[----:B------:R-:W-:Y:S05]  /*0dd0*/  BSYNC.RECONVERGENT B1 ;  /* 0x0000000000017941 */ /* 0x000fea0003800200 */
.L_x_2059:
        /* <DEDUP_REMOVED lines=37> */
.L_x_2062:
[----:B------:R-:W-:Y:S05]  /*1030*/  BSYNC.RECONVERGENT B1 ;  /* 0x0000000000017941 */ /* 0x000fea0003800200 */
.L_x_2061:
[----:B------:R-:W-:Y:S05]  /*1040*/  @!P1 BRA `(.L_x_2055) ;  /* 0x00000000003c9947 */ /* 0x000fea0003800000 */
[----:B------:R-:W0:Y:S01]  /*1050*/  LDC.64 R6, c[0x0][0x3e0] ;  /* 0x0000f800ff067b82 */ /* 0x000e220000000a00 */
[----:B------:R-:W-:Y:S01]  /*1060*/  IMAD R2, R15, 0x1400, R11 ;  /* 0x000014000f027824 */ /* 0x000fe200078e020b */
[----:B------:R-:W-:-:S04]  /*1070*/  IADD3 R24, PT, PT, -R24, RZ, RZ ;  /* 0x000000ff18187210 */ /* 0x000fc80007ffe1ff */
[----:B------:R-:W-:Y:S02]  /*1080*/  IADD3 R11, PT, PT, R13, R2, RZ ;  /* 0x000000020d0b7210 */ /* 0x000fe40007ffe0ff */
[----:B------:R-:W1:Y:S05]  /*1090*/  LDC.64 R8, c[0x0][0x3e8] ;  /* 0x0000fa00ff087b82 */ /* 0x000e6a0000000a00 */
.L_x_2063:
        /* <DEDUP_REMOVED lines=10> */
.L_x_2055:
[----:B------:R-:W-:Y:S05]  /*1140*/  BSYNC.RECONVERGENT B0 ;  /* 0x0000000000007941 */ /* 0x000fea0003800200 */
.L_x_2054:
        /* <DEDUP_REMOVED lines=55> */
.L_x_2064:
        /* <DEDUP_REMOVED lines=12> */
.L_x_3153:


//--------------------- .text._ZN10layer_norm13ln_bwd_kernelINS_13Kernel_traitsI6__halfS2_S2_fjLj5120ELj1ELj1ELj4ELj16ENS_18Kernel_traits_baseILj5120ES2_S2_S2_fjLj128EEEEEEEvNS_9BwdParamsE --------------------------
	.section	.text._ZN10layer_norm13ln_bwd_kernelINS_13Kernel_traitsI6__halfS2_S2_fjLj5120ELj1ELj1ELj4ELj16ENS_18Kernel_traits_baseILj5120ES2_S2_S2_fjLj128EEEEEEEvNS_9BwdParamsE,"ax",@progbits
	.align	128
        .global         _ZN10layer_norm13ln_bwd_kernelINS_13Kernel_traitsI6__halfS2_S2_fjLj5120ELj1ELj1ELj4ELj16ENS_18Kernel_traits_baseILj5120ES2_S2_S2_fjLj128EEEEEEEvNS_9BwdParamsE
        .type           _ZN10layer_norm13ln_bwd_kernelINS_13Kernel_traitsI6__halfS2_S2_fjLj5120ELj1ELj1ELj4ELj16ENS_18Kernel_traits_baseILj5120ES2_S2_S2_fjLj128EEEEEEEvNS_9BwdParamsE,@function
        .size           _ZN10layer_norm13ln_bwd_kernelINS_13Kernel_traitsI6__halfS2_S2_fjLj5120ELj1ELj1ELj4ELj16ENS_18Kernel_traits_baseILj5120ES2_S2_S2_fjLj128EEEEEEEvNS_9BwdParamsE,(.L_x_3154 - _ZN10layer_norm13ln_bwd_kernelINS_13Kernel_traitsI6__halfS2_S2_fjLj5120ELj1ELj1ELj4ELj16ENS_18Kernel_traits_baseILj5120ES2_S2_S2_fjLj128EEEEEEEvNS_9BwdParamsE)
        .other          _ZN10layer_norm13ln_bwd_kernelINS_13Kernel_traitsI6__halfS2_S2_fjLj5120ELj1ELj1ELj4ELj16ENS_18Kernel_traits_baseILj5120ES2_S2_S2_fjLj128EEEEEEEvNS_9BwdParamsE,@"STO_CUDA_ENTRY STV_DEFAULT"
_ZN10layer_norm13ln_bwd_kernelINS_13Kernel_traitsI6__halfS2_S2_fjLj5120ELj1ELj1ELj4ELj16ENS_18Kernel_traits_baseILj5120ES2_S2_S2_fjLj128EEEEEEEvNS_9BwdParamsE:
.text._ZN10layer_norm13ln_bwd_kernelINS_13Kernel_traitsI6__halfS2_S2_fjLj5120ELj1ELj1ELj4ELj16ENS_18Kernel_traits_baseILj5120ES2_S2_S2_fjLj128EEEEEEEvNS_9BwdParamsE:
        /* <DEDUP_REMOVED lines=74> */
[----:B------:R0:W-:Y:S01]  /*04a0*/  STL [R1+0x14], RZ ;  /* 0x000014ff01007387 */ /* 0x0001e20000100800 */
[----:B------:R-:W1:Y:S01]  /*04b0*/  S2UR UR5, SR_CgaCtaId ;  /* 0x00000000000579c3 */ /* 0x000e620000008800 */
[----:B------:R-:W-:Y:S01]  /*04c0*/  UMOV UR4, 0x400 ;  /* 0x0000040000047882 */ /* 0x000fe20000000000 */
[----:B------:R-:W-:Y:S01]  /*04d0*/  PLOP3.LUT P1, PT, PT, PT, PT, 0x8, 0x80 ;  /* 0x000000000080781c */ /* 0x000fe20003f2e170 */
        /* <DEDUP_REMOVED lines=21> */
[----:B-1----:R-:W-:Y:S01]  /*0630*/  ULEA UR4, UR5, UR4, 0x18 ;  /* 0x0000000405047291 */ /* 0x002fe2000f8ec0ff */
[----:B------:R-:W-:-:S02]  /*0640*/  CS2R R18, SRZ ;  /* 0x0000000000127805 */ /* 0x000fc4000001ff00 */
[----:B------:R-:W-:Y:S01]  /*0650*/  CS2R R16, SRZ ;  /* 0x0000000000107805 */ /* 0x000fe2000001ff00 */
[----:B------:R0:W-:Y:S01]  /*0660*/  STL [R1], RZ ;  /* 0x000000ff01007387 */ /* 0x0001e20000100800 */
[----:B------:R-:W-:Y:S02]  /*0670*/  CS2R R14, SRZ ;  /* 0x00000000000e7805 */ /* 0x000fe4000001ff00 */
[----:B------:R-:W-:Y:S02]  /*0680*/  CS2R R12, SRZ ;  /* 0x00000000000c7805 */ /* 0x000fe4000001ff00 */
[----:B------:R-:W-:Y:S01]  /*0690*/  CS2R R10, SRZ ;  /* 0x00000000000a7805 */ /* 0x000fe2000001ff00 */
[----:B------:R0:W-:Y:S01]  /*06a0*/  STL [R1+0x28], RZ ;  /* 0x000028ff01007387 */ /* 0x0001e20000100800 */
[----:B------:R-:W-:Y:S02]  /*06b0*/  CS2R R8, SRZ ;  /* 0x0000000000087805 */ /* 0x000fe4000001ff00 */
[----:B------:R-:W-:-:S02]  /*06c0*/  CS2R R6, SRZ ;  /* 0x0000000000067805 */ /* 0x000fc4000001ff00 */
[----:B------:R-:W-:Y:S01]  /*06d0*/  CS2R R4, SRZ ;  /* 0x0000000000047805 */ /* 0x000fe2000001ff00 */
[----:B------:R0:W-:Y:S01]  /*06e0*/  STL [R1+0x24], RZ ;  /* 0x000024ff01007387 */ /* 0x0001e20000100800 */
[----:B------:R-:W-:-:S03]  /*06f0*/  MOV R3, UR4 ;  /* 0x0000000400037c02 */ /* 0x000fc60008000f00 */
        /* <DEDUP_REMOVED lines=24> */
.L_x_2072:
[----:B------:R-:W1:Y:S01]  /*0880*/  LDC.64 R132, c[0x0][0x3a8] ;  /* 0x0000ea00ff847b82 */ /* 0x000e620000000a00 */
[----:B------:R-:W-:-:S07]  /*0890*/  HFMA2 R0, -RZ, RZ, 0, 0 ;  /* 0x00000000ff007431 */ /* 0x000fce00000001ff */
[----:B--2---:R-:W2:Y:S08]  /*08a0*/  @!P0 LDC.64 R88, c[0x0][0x3a0] ;  /* 0x0000e800ff588b82 */ /* 0x004eb00000000a00 */
[----:B------:R-:W3:Y:S01]  /*08b0*/  LDC.64 R90, c[0x0][0x398] ;  /* 0x0000e600ff5a7b82 */ /* 0x000ee20000000a00 */
[----:B-1----:R-:W-:-:S06]  /*08c0*/  IMAD.WIDE R132, R130, 0x4, R132 ;  /* 0x0000000482847825 */ /* 0x002fcc00078e0284 */
[----:B-----5:R1:W5:Y:S01]  /*08d0*/  LDG.E R132, desc[UR6][R132.64] ;  /* 0x0000000684847981 */ /* 0x020362000c1e1900 */
[----:B--2---:R-:W-:-:S05]  /*08e0*/  @!P0 IMAD.WIDE R88, R130, 0x4, R88 ;  /* 0x0000000482588825 */ /* 0x004fca00078e0258 */
[----:B------:R1:W5:Y:S01]  /*08f0*/  @!P0 LDG.E R0, desc[UR6][R88.64] ;  /* 0x0000000658008981 */ /* 0x000362000c1e1900 */
[----:B---3--:R-:W-:-:S04]  /*0900*/  ISETP.NE.U32.AND P0, PT, R90, RZ, PT ;  /* 0x000000ff5a00720c */ /* 0x008fc80003f05070 */
[----:B------:R-:W-:Y:S01]  /*0910*/  ISETP.NE.AND.EX P0, PT, R91, RZ, PT, P0 ;  /* 0x000000ff5b00720c */ /* 0x000fe20003f05300 */
[----:B------:R-:W-:-:S05]  /*0920*/  IMAD R131, R130, 0x280, RZ ;  /* 0x0000028082837824 */ /* 0x000fca00078e02ff */
[----:B------:R-:W-:-:S07]  /*0930*/  LOP3.LUT R131, R131, R190, RZ, 0xfc, !PT ;  /* 0x000000be83837212 */ /* 0x000fce00078efcff */
[----:B01----:R-:W-:Y:S05]  /*0940*/  @P0 BRA `(.L_x_2066) ;  /* 0x00000000006c0947 */ /* 0x003fea0003800000 */
        /* <DEDUP_REMOVED lines=27> */
.L_x_2066:
        /* <DEDUP_REMOVED lines=26> */
.L_x_2067:
        /* <DEDUP_REMOVED lines=50> */
[C---:B------:R-:W-:Y:S01]  /*0fc0*/  FMUL.FTZ R155, R132.reuse, R155 ;  /* 0x0000009b849b7220 */ /* 0x040fe20000410000 */
[----:B------:R-:W-:Y:S02]  /*0fd0*/  HADD2.F32 R211, -RZ, R127.H0_H0 ;  /* 0x2000007fffd37230 */ /* 0x000fe40000004100 */
[----:B------:R-:W-:Y:S01]  /*0fe0*/  FADD.FTZ R215, R215, -R0 ;  /* 0x80000000d7d77221 */ /* 0x000fe20000010000 */
[--C-:B------:R-:W-:Y:S02]  /*0ff0*/  HADD2.F32 R91, -RZ, R92.reuse.H0_H0 ;  /* 0x2000005cff5b7230 */ /* 0x100fe40000004100 */
[----:B------:R-:W-:Y:S01]  /*1000*/  FMUL.FTZ R153, R132, R153 ;  /* 0x0000009984997220 */ /* 0x000fe20000410000 */
        /* <DEDUP_REMOVED lines=37> */
[----:B------:R-:W-:Y:S01]  /*1260*/  FMUL.FTZ R147, R132, R147 ;  /* 0x0000009384937220 */ /* 0x000fe20000410000 */
[--C-:B------:R-:W-:Y:S02]  /*1270*/  HADD2.F32 R213, -RZ, R126.reuse.H0_H0 ;  /* 0x2000007effd57230 */ /* 0x100fe40000004100 */
[----:B------:R-:W-:Y:S01]  /*1280*/  FADD.FTZ R217, R217, -R0 ;  /* 0x80000000d9d97221 */ /* 0x000fe20000010000 */
[----:B------:R-:W-:-:S02]  /*1290*/  HADD2.F32 R125, -RZ, R126.H1_H1 ;  /* 0x3000007eff7d7230 */ /* 0x000fc40000004100 */
[C---:B------:R-:W-:Y:S01]  /*12a0*/  FMUL.FTZ R145, R132.reuse, R145 ;  /* 0x0000009184917220 */ /* 0x040fe20000410000 */
[----:B------:R-:W-:Y:S02]  /*12b0*/  HADD2.F32 R127, -RZ, R127.H1_H1 ;  /* 0x3000007fff7f7230 */ /* 0x000fe40000004100 */
[----:B------:R-:W-:Y:S01]  /*12c0*/  FADD.FTZ R213, R213, -R0 ;  /* 0x80000000d5d57221 */ /* 0x000fe20000010000 */
        /* <DEDUP_REMOVED lines=21> */
[C---:B------:R-:W-:Y:S01]  /*1420*/  FMUL.FTZ R120, R132.reuse, R223 ;  /* 0x000000df84787220 */ /* 0x040fe20000410000 */
        /* <DEDUP_REMOVED lines=17> */
[----:B------:R-:W-:Y:S01]  /*1540*/  FADD.FTZ R107, R179, -R0 ;  /* 0x80000000b36b7221 */ /* 0x000fe20000010000 */
[----:B------:R-:W-:Y:S02]  /*1550*/  HADD2.F32 R173, -RZ, R83.H0_H0 ;  /* 0x20000053ffad7230 */ /* 0x000fe40000004100 */
[C---:B------:R-:W-:Y:S01]  /*1560*/  FMUL.FTZ R105, R132.reuse, R105 ;  /* 0x0000006984697220 */ /* 0x040fe20000410000 */
[----:B------:R-:W-:Y:S02]  /*1570*/  HADD2.F32 R0, -RZ, R76.H1_H1 ;  /* 0x3000004cff007230 */ /* 0x000fe40000004100 */
[----:B------:R-:W-:Y:S01]  /*1580*/  FMUL.FTZ R107, R132, R107 ;  /* 0x0000006b846b7220 */ /* 0x000fe20000410000 */
[----:B------:R-:W-:-:S02]  /*1590*/  HADD2.F32 R181, -RZ, R84.H0_H0 ;  /* 0x20000054ffb57230 */ /* 0x000fc40000004100 */
[----:B------:R-:W-:Y:S01]  /*15a0*/  FMUL.FTZ R176, R173, R94 ;  /* 0x0000005eadb07220 */ /* 0x000fe20000410000 */
[--C-:B------:R-:W-:Y:S02]  /*15b0*/  HADD2.F32 R190, -RZ, R98.reuse.H0_H0 ;  /* 0x20000062ffbe7230 */ /* 0x100fe40000004100 */
[----:B------:R-:W-:Y:S01]  /*15c0*/  FMUL.FTZ R173, R0, R117 ;  /* 0x0000007500ad7220 */ /* 0x000fe20000410000 */
[----:B------:R-:W-:Y:S02]  /*15d0*/  HADD2.F32 R193, -RZ, R98.H1_H1 ;  /* 0x30000062ffc17230 */ /* 0x000fe40000004100 */
[----:B------:R-:W-:Y:S01]  /*15e0*/  FMUL.FTZ R2, R181, R108 ;  /* 0x0000006cb5027220 */ /* 0x000fe20000410000 */
[--C-:B------:R-:W-:Y:S02]  /*15f0*/  HADD2.F32 R194, -RZ, R100.reuse.H0_H0 ;  /* 0x20000064ffc27230 */ /* 0x100fe40000004100 */
[----:B------:R-:W-:Y:S01]  /*1600*/  FMUL.FTZ R0, R132, R249 ;  /* 0x000000f984007220 */ /* 0x000fe20000410000 */
[----:B------:R-:W-:-:S02]  /*1610*/  HADD2.F32 R197, -RZ, R100.H1_H1 ;  /* 0x30000064ffc57230 */ /* 0x000fc40000004100 */
[C---:B------:R-:W-:Y:S01]  /*1620*/  FMUL.FTZ R103, R132.reuse, R103 ;  /* 0x0000006784677220 */ /* 0x040fe20000410000 */
[----:B------:R-:W-:Y:S02]  /*1630*/  HADD2.F32 R177, -RZ, R81.H0_H0 ;  /* 0x20000051ffb17230 */ /* 0x000fe40000004100 */
[C---:B------:R-:W-:Y:S01]  /*1640*/  FMUL.FTZ R101, R132.reuse, R101 ;  /* 0x0000006584657220 */ /* 0x040fe20000410000 */
[--C-:B------:R-:W-:Y:S02]  /*1650*/  HADD2.F32 R198, -RZ, R102.reuse.H0_H0 ;  /* 0x20000066ffc67230 */ /* 0x100fe40000004100 */
[----:B------:R-:W-:Y:S01]  /*1660*/  FMUL.FTZ R99, R132, R99 ;  /* 0x0000006384637220 */ /* 0x000fe20000410000 */
        /* <DEDUP_REMOVED lines=10> */
[----:B------:R-:W-:Y:S01]  /*1710*/  FADD.FTZ R98, RZ, R2 ;  /* 0x00000002ff627221 */ /* 0x000fe20000010000 */
[----:B------:R-:W-:Y:S01]  /*1720*/  FMUL.FTZ R189, R102, R109 ;  /* 0x0000006d66bd7220 */ /* 0x000fe20000410000 */
[----:B------:R-:W-:Y:S01]  /*1730*/  FFMA.FTZ R100, R0, R2, RZ ;  /* 0x0000000200647223 */ /* 0x000fe200000100ff */
        /* <DEDUP_REMOVED lines=9> */
[----:B------:R-:W-:-:S02]  /*17d0*/  HADD2.F32 R202, -RZ, R104.H0_H0 ;  /* 0x20000068ffca7230 */ /* 0x000fc40000004100 */
[----:B------:R-:W-:Y:S01]  /*17e0*/  FMUL.FTZ R168, R247, R190 ;  /* 0x000000bef7a87220 */ /* 0x000fe20000410000 */
[----:B------:R-:W-:Y:S02]  /*17f0*/  HADD2.F32 R205, -RZ, R104.H1_H1 ;  /* 0x30000068ffcd7230 */ /* 0x000fe40000004100 */
        /* <DEDUP_REMOVED lines=37> */
[----:B------:R-:W-:-:S02]  /*1a50*/  HADD2.F32 R178, -RZ, R82.H0_H0 ;  /* 0x20000052ffb27230 */ /* 0x000fc40000004100 */
[----:B------:R-:W-:Y:S01]  /*1a60*/  FADD.FTZ R98, R241, R180 ;  /* 0x000000b4f1627221 */ /* 0x000fe20000010000 */
[----:B------:R-:W-:Y:S01]  /*1a70*/  FFMA.FTZ R100, R153, R180, R100 ;  /* 0x000000b499647223 */ /* 0x000fe20000010064 */
[----:B------:R-:W-:Y:S01]  /*1a80*/  FMUL.FTZ R152, R239, R198 ;  /* 0x000000c6ef987220 */ /* 0x000fe20000410000 */
        /* <DEDUP_REMOVED lines=60> */
[----:B------:R-:W-:Y:S01]  /*1e50*/  FMUL.FTZ R136, R231, R206 ;  /* 0x000000cee7887220 */ /* 0x000fe20000410000 */
[----:B------:R-:W-:Y:S02]  /*1e60*/  HADD2.F32 R138, -RZ, R69.H1_H1 ;  /* 0x30000045ff8a7230 */ /* 0x000fe40000004100 */
[----:B------:R-:W-:Y:S01]  /*1e70*/  FADD.FTZ R233, R233, R156 ;  /* 0x0000009ce9e97221 */ /* 0x000fe20000010000 */
[----:B------:R-:W-:Y:S01]  /*1e80*/  FFMA.FTZ R98, R120, R156, R219 ;  /* 0x0000009c78627223 */ /* 0x000fe200000100db */
[----:B------:R-:W-:Y:S01]  /*1e90*/  FMUL.FTZ R142, R142, R205 ;  /* 0x000000cd8e8e7220 */ /* 0x000fe20000410000 */
[----:B------:R-:W-:Y:S02]  /*1ea0*/  HADD2.F32 R134, -RZ, R70.H1_H1 ;  /* 0x30000046ff867230 */ /* 0x000fe40000004100 */
        /* <DEDUP_REMOVED lines=73> */
.L_x_2068:
        /* <DEDUP_REMOVED lines=40> */
[----:B------:R-:W-:Y:S02]  /*25c0*/  HADD2.F32 R97, -RZ, R64.H0_H0 ;  /* 0x20000040ff617230 */ /* 0x000fe40000004100 */
[----:B------:R-:W-:-:S02]  /*25d0*/  HADD2.F32 R190, -RZ, R98.H0_H0 ;  /* 0x20000062ffbe7230 */ /* 0x000fc40000004100 */
[----:B------:R-:W-:Y:S02]  /*25e0*/  HADD2.F32 R193, -RZ, R98.H1_H1 ;  /* 0x30000062ffc17230 */ /* 0x000fe40000004100 */
[----:B------:R-:W-:Y:S01]  /*25f0*/  FADD.FTZ R234, R234, -R97 ;  /* 0x80000061eaea7221 */ /* 0x000fe20000010000 */
[----:B------:R-:W-:Y:S02]  /*2600*/  HADD2.F32 R97, -RZ, R66.H0_H0 ;  /* 0x20000042ff617230 */ /* 0x000fe40000004100 */
[----:B------:R-:W-:Y:S02]  /*2610*/  HADD2.F32 R98, -RZ, R64.H1_H1 ;  /* 0x30000040ff627230 */ /* 0x000fe40000004100 */
[----:B------:R-:W-:Y:S02]  /*2620*/  HADD2.F32 R212, -RZ, R119.H0_H0 ;  /* 0x20000077ffd47230 */ /* 0x000fe40000004100 */
[----:B------:R-:W-:Y:S01]  /*2630*/  FADD.FTZ R230, R230, -R97 ;  /* 0x80000061e6e67221 */ /* 0x000fe20000010000 */
[----:B------:R-:W-:-:S02]  /*2640*/  HADD2.F32 R97, -RZ, R60.H1_H1 ;  /* 0x3000003cff617230 */ /* 0x000fc40000004100 */
[----:B------:R-:W-:Y:S01]  /*2650*/  FADD.FTZ R233, R233, -R98 ;  /* 0x80000062e9e97221 */ /* 0x000fe20000010000 */
[----:B------:R-:W-:Y:S02]  /*2660*/  HADD2.F32 R98, -RZ, R66.H1_H1 ;  /* 0x30000042ff627230 */ /* 0x000fe40000004100 */
[----:B------:R-:W-:Y:S02]  /*2670*/  HADD2.F32 R158, -RZ, R119.H1_H1 ;  /* 0x30000077ff9e7230 */ /* 0x000fe40000004100 */
[----:B------:R-:W-:Y:S01]  /*2680*/  FADD.FTZ R224, R224, -R97 ;  /* 0x80000061e0e07221 */ /* 0x000fe20000010000 */
[----:B------:R-:W-:Y:S02]  /*2690*/  HADD2.F32 R97, -RZ, R63.H1_H1 ;  /* 0x3000003fff617230 */ /* 0x000fe40000004100 */
[----:B------:R-:W-:Y:S01]  /*26a0*/  FADD.FTZ R229, R229, -R98 ;  /* 0x80000062e5e57221 */ /* 0x000fe20000010000 */
[----:B------:R-:W-:Y:S02]  /*26b0*/  HADD2.F32 R98, -RZ, R60.H0_H0 ;  /* 0x2000003cff627230 */ /* 0x000fe40000004100 */
[----:B------:R-:W-:-:S02]  /*26c0*/  HADD2.F32 R119, -RZ, R121.H1_H1 ;  /* 0x30000079ff777230 */ /* 0x000fc40000004100 */
[----:B------:R-:W-:Y:S01]  /*26d0*/  FADD.FTZ R218, R218, -R97 ;  /* 0x80000061dada7221 */ /* 0x000fe20000010000 */
[----:B------:R-:W-:Y:S02]  /*26e0*/  HADD2.F32 R97, -RZ, R57.H1_H1 ;  /* 0x30000039ff617230 */ /* 0x000fe40000004100 */
[----:B------:R-:W-:Y:S01]  /*26f0*/  FADD.FTZ R225, R225, -R98 ;  /* 0x80000062e1e17221 */ /* 0x000fe20000010000 */
[----:B------:R-:W-:Y:S02]  /*2700*/  HADD2.F32 R98, -RZ, R62.H0_H0 ;  /* 0x2000003eff627230 */ /* 0x000fe40000004100 */
[----:B------:R-:W-:Y:S02]  /*2710*/  HADD2.F32 R213, -RZ, R118.H1_H1 ;  /* 0x30000076ffd57230 */ /* 0x000fe40000004100 */
[----:B------:R-:W-:Y:S01]  /*2720*/  FADD.FTZ R144, R144, -R97 ;  /* 0x8000006190907221 */ /* 0x000fe20000010000 */
[----:B------:R-:W-:Y:S02]  /*2730*/  HADD2.F32 R97, -RZ, R59.H0_H0 ;  /* 0x2000003bff617230 */ /* 0x000fe40000004100 */
[----:B------:R-:W-:Y:S01]  /*2740*/  FADD.FTZ R221, R221, -R98 ;  /* 0x80000062dddd7221 */ /* 0x000fe20000010000 */
[----:B------:R-:W-:-:S02]  /*2750*/  HADD2.F32 R98, -RZ, R57.H0_H0 ;  /* 0x20000039ff627230 */ /* 0x000fc40000004100 */
[----:B------:R-:W-:Y:S02]  /*2760*/  HADD2.F32 R214, -RZ, R118.H0_H0 ;  /* 0x20000076ffd67230 */ /* 0x000fe40000004100 */
[----:B------:R-:W-:Y:S01]  /*2770*/  FADD.FTZ R212, R212, -R97 ;  /* 0x80000061d4d47221 */ /* 0x000fe20000010000 */
[----:B------:R-:W-:Y:S02]  /*2780*/  HADD2.F32 R97, -RZ, R53.H1_H1 ;  /* 0x30000035ff617230 */ /* 0x000fe40000004100 */
[----:B------:R-:W-:Y:S01]  /*2790*/  FADD.FTZ R215, R215, -R98 ;  /* 0x80000062d7d77221 */ /* 0x000fe20000010000 */
[----:B------:R-:W-:Y:S02]  /*27a0*/  HADD2.F32 R98, -RZ, R58.H1_H1 ;  /* 0x3000003aff627230 */ /* 0x000fe40000004100 */
[----:B------:R-:W-:Y:S02]  /*27b0*/  HADD2.F32 R118, -RZ, R122.H0_H0 ;  /* 0x2000007aff767230 */ /* 0x000fe40000004100 */
[----:B------:R-:W-:Y:S01]  /*27c0*/  FADD.FTZ R119, R119, -R97 ;  /* 0x8000006177777221 */ /* 0x000fe20000010000 */
[----:B------:R-:W-:-:S02]  /*27d0*/  HADD2.F32 R97, -RZ, R54.H0_H0 ;  /* 0x20000036ff617230 */ /* 0x000fc40000004100 */
[----:B------:R-:W-:Y:S01]  /*27e0*/  FADD.FTZ R213, R213, -R98 ;  /* 0x80000062d5d57221 */ /* 0x000fe20000010000 */
[--C-:B------:R-:W-:Y:S02]  /*27f0*/  HADD2.F32 R140, -RZ, R120.reuse.H0_H0 ;  /* 0x20000078ff8c7230 */ /* 0x100fe40000004100 */
[----:B------:R-:W-:Y:S02]  /*2800*/  HADD2.F32 R142, -RZ, R120.H1_H1 ;  /* 0x30000078ff8e7230 */ /* 0x000fe40000004100 */
[----:B------:R-:W-:Y:S01]  /*2810*/  FADD.FTZ R118, R118, -R97 ;  /* 0x8000006176767221 */ /* 0x000fe20000010000 */
[--C-:B------:R-:W-:Y:S02]  /*2820*/  HADD2.F32 R198, -RZ, R102.reuse.H0_H0 ;  /* 0x20000066ffc67230 */ /* 0x100fe40000004100 */
[----:B------:R-:W-:Y:S02]  /*2830*/  HADD2.F32 R201, -RZ, R102.H1_H1 ;  /* 0x30000066ffc97230 */ /* 0x000fe40000004100 */
[----:B------:R-:W-:-:S02]  /*2840*/  HADD2.F32 R204, -RZ, R105.H0_H0 ;  /* 0x20000069ffcc7230 */ /* 0x000fc40000004100 */
[----:B------:R-:W-:Y:S02]  /*2850*/  HADD2.F32 R207, -RZ, R105.H1_H1 ;  /* 0x30000069ffcf7230 */ /* 0x000fe40000004100 */
[----:B------:R-:W-:Y:S02]  /*2860*/  HADD2.F32 R120, -RZ, R121.H0_H0 ;  /* 0x20000079ff787230 */ /* 0x000fe40000004100 */
[----:B------:R-:W-:Y:S02]  /*2870*/  HADD2.F32 R156, -RZ, R123.H1_H1 ;  /* 0x3000007bff9c7230 */ /* 0x000fe40000004100 */
[----:B------:R-:W-:Y:S02]  /*2880*/  HADD2.F32 R150, -RZ, R125.H0_H0 ;  /* 0x2000007dff967230 */ /* 0x000fe40000004100 */
[----:B------:R-:W-:Y:S02]  /*2890*/  HADD2.F32 R98, -RZ, R53.H0_H0 ;  /* 0x20000035ff627230 */ /* 0x000fe40000004100 */
[----:B------:R-:W-:-:S02]  /*28a0*/  HADD2.F32 R105, -RZ, R55.H1_H1 ;  /* 0x30000037ff697230 */ /* 0x000fc40000004100 */
[----:B------:R-:W-:Y:S02]  /*28b0*/  HADD2.F32 R102, -RZ, R49.H0_H0 ;  /* 0x20000031ff667230 */ /* 0x000fe40000004100 */
[----:B------:R-:W-:Y:S01]  /*28c0*/  FADD.FTZ R120, R120, -R98 ;  /* 0x8000006278787221 */ /* 0x000fe20000010000 */
[--C-:B------:R-:W-:Y:S02]  /*28d0*/  HADD2.F32 R200, -RZ, R103.reuse.H0_H0 ;  /* 0x20000067ffc87230 */ /* 0x100fe40000004100 */
[----:B------:R-:W-:Y:S01]  /*28e0*/  FADD.FTZ R105, R156, -R105 ;  /* 0x800000699c697221 */ /* 0x000fe20000010000 */
[----:B------:R-:W-:Y:S02]  /*28f0*/  HADD2.F32 R203, -RZ, R103.H1_H1 ;  /* 0x30000067ffcb7230 */ /* 0x000fe40000004100 */
[----:B------:R-:W-:Y:S01]  /*2900*/  FADD.FTZ R102, R150, -R102 ;  /* 0x8000006696667221 */ /* 0x000fe20000010000 */
[----:B------:R-:W-:Y:S02]  /*2910*/  HADD2.F32 R152, -RZ, R124.H1_H1 ;  /* 0x3000007cff987230 */ /* 0x000fe40000004100 */
[----:B------:R-:W-:-:S02]  /*2920*/  HADD2.F32 R121, -RZ, R52.H1_H1 ;  /* 0x30000034ff797230 */ /* 0x000fc40000004100 */
[----:B------:R-:W-:Y:S02]  /*2930*/  HADD2.F32 R103, -RZ, R48.H1_H1 ;  /* 0x30000030ff677230 */ /* 0x000fe40000004100 */
[----:B------:R-:W-:Y:S02]  /*2940*/  HADD2.F32 R2, -RZ, R84.H0_H0 ;  /* 0x20000054ff027230 */ /* 0x000fe40000004100 */
[----:B------:R-:W-:Y:S01]  /*2950*/  FADD.FTZ R121, R142, -R121 ;  /* 0x800000798e797221 */ /* 0x000fe20000010000 */
[--C-:B------:R-:W-:Y:S02]  /*2960*/  HADD2.F32 R206, -RZ, R106.reuse.H0_H0 ;  /* 0x2000006affce7230 */ /* 0x100fe40000004100 */
[----:B------:R-:W-:Y:S01]  /*2970*/  FADD.FTZ R103, R152, -R103 ;  /* 0x8000006798677221 */ /* 0x000fe20000010000 */
[----:B------:R-:W-:Y:S01]  /*2980*/  HADD2.F32 R209, -RZ, R106.H1_H1 ;  /* 0x3000006affd17230 */ /* 0x000fe20000004100 */
[----:B------:R1:W2:Y:S01]  /*2990*/  MUFU.RCP R0, R2 ;  /* 0x0000000200007308 */ /* 0x0002a20000001000 */
[----:B------:R-:W-:-:S02]  /*29a0*/  HADD2.F32 R134, -RZ, R123.H0_H0 ;  /* 0x2000007bff867230 */ /* 0x000fc40000004100 */
[----:B------:R-:W-:Y:S02]  /*29b0*/  HADD2.F32 R136, -RZ, R127.H1_H1 ;  /* 0x3000007fff887230 */ /* 0x000fe40000004100 */
[----:B------:R-:W-:Y:S02]  /*29c0*/  HADD2.F32 R160, -RZ, R72.H0_H0 ;  /* 0x20000048ffa07230 */ /* 0x000fe40000004100 */
[----:B------:R-:W-:Y:S02]  /*29d0*/  HADD2.F32 R106, -RZ, R55.H0_H0 ;  /* 0x20000037ff6a7230 */ /* 0x000fe40000004100 */
[----:B------:R-:W-:Y:S01]  /*29e0*/  HADD2.F32 R97, -RZ, R51.H1_H1 ;  /* 0x30000033ff617230 */ /* 0x000fe20000004100 */
[----:B------:R-:W-:Y:S01]  /*29f0*/  MUFU.RCP R142, R160 ;  /* 0x000000a0008e7308 */ /* 0x000fe20000001000 */
[----:B------:R-:W-:Y:S02]  /*2a00*/  HADD2.F32 R148, -RZ, R125.H1_H1 ;  /* 0x3000007dff947230 */ /* 0x000fe40000004100 */
[----:B------:R-:W-:Y:S01]  /*2a10*/  FADD.FTZ R106, R134, -R106 ;  /* 0x8000006a866a7221 */ /* 0x000fe20000010000 */
[----:B------:R-:W-:-:S02]  /*2a20*/  HADD2.F32 R125, -RZ, R127.H0_H0 ;  /* 0x2000007fff7d7230 */ /* 0x000fc40000004100 */
[----:B------:R-:W-:Y:S01]  /*2a30*/  FADD.FTZ R97, R136, -R97 ;  /* 0x8000006188617221 */ /* 0x000fe20000010000 */
[----:B------:R-:W-:Y:S02]  /*2a40*/  HADD2.F32 R123, -RZ, R59.H1_H1 ;  /* 0x3000003bff7b7230 */ /* 0x000fe40000004100 */
[----:B-1----:R-:W-:Y:S01]  /*2a50*/  FMUL.FTZ R2, R2, R108 ;  /* 0x0000006c02027220 */ /* 0x002fe20000410000 */
[----:B------:R-:W-:Y:S02]  /*2a60*/  HADD2.F32 R156, -RZ, R73.H0_H0 ;  /* 0x20000049ff9c7230 */ /* 0x000fe40000004100 */
[----:B--2---:R-:W-:Y:S01]  /*2a70*/  FMUL.FTZ R0, R234, R0 ;  /* 0x00000000ea007220 */ /* 0x004fe20000410000 */
[----:B------:R-:W-:Y:S02]  /*2a80*/  HADD2.F32 R98, -RZ, R51.H0_H0 ;  /* 0x20000033ff627230 */ /* 0x000fe40000004100 */
[----:B------:R-:W-:Y:S01]  /*2a90*/  FADD.FTZ R123, R158, -R123 ;  /* 0x8000007b9e7b7221 */ /* 0x000fe20000010000 */
[----:B------:R-:W-:Y:S01]  /*2aa0*/  HADD2.F32 R150, -RZ, R74.H1_H1 ;  /* 0x3000004aff967230 */ /* 0x000fe20000004100 */
[----:B------:R-:W1:Y:S01]  /*2ab0*/  MUFU.RCP R134, R156 ;  /* 0x0000009c00867308 */ /* 0x000e620000001000 */
[----:B------:R-:W-:-:S02]  /*2ac0*/  HADD2.F32 R189, -RZ, R84.H1_H1 ;  /* 0x30000054ffbd7230 */ /* 0x000fc40000004100 */
[----:B------:R-:W-:Y:S01]  /*2ad0*/  FADD.FTZ R98, R125, -R98 ;  /* 0x800000627d627221 */ /* 0x000fe20000010000 */
[----:B------:R-:W-:Y:S02]  /*2ae0*/  HADD2.F32 R152, -RZ, R74.H0_H0 ;  /* 0x2000004aff987230 */ /* 0x000fe40000004100 */
[----:B------:R-:W-:Y:S02]  /*2af0*/  HADD2.F32 R227, -RZ, R122.H1_H1 ;  /* 0x3000007affe37230 */ /* 0x000fe40000004100 */
[--C-:B------:R-:W-:Y:S01]  /*2b00*/  HADD2.F32 R202, -RZ, R104.reuse.H0_H0 ;  /* 0x20000068ffca7230 */ /* 0x100fe20000004100 */
[----:B------:R-:W-:Y:S01]  /*2b10*/  MUFU.RCP R136, R150 ;  /* 0x0000009600887308 */ /* 0x000fe20000001000 */
[----:B------:R-:W-:Y:S02]  /*2b20*/  HADD2.F32 R205, -RZ, R104.H1_H1 ;  /* 0x30000068ffcd7230 */ /* 0x000fe40000004100 */
[----:B------:R-:W-:Y:S02]  /*2b30*/  HADD2.F32 R154, -RZ, R124.H0_H0 ;  /* 0x2000007cff9a7230 */ /* 0x000fe40000004100 */
[----:B------:R-:W-:-:S02]  /*2b40*/  HADD2.F32 R166, -RZ, R78.H1_H1 ;  /* 0x3000004effa67230 */ /* 0x000fc40000004100 */
[----:B------:R-:W-:Y:S01]  /*2b50*/  HADD2.F32 R162, -RZ, R79.H1_H1 ;  /* 0x3000004fffa27230 */ /* 0x000fe20000004100 */
[----:B------:R2:W3:Y:S01]  /*2b60*/  MUFU.RCP R171, R189 ;  /* 0x000000bd00ab7308 */ /* 0x0004e20000001000 */
[----:B------:R-:W-:Y:S02]  /*2b70*/  HADD2.F32 R122, -RZ, R52.H0_H0 ;  /* 0x20000034ff7a7230 */ /* 0x000fe40000004100 */
[----:B-1----:R-:W-:Y:S01]  /*2b80*/  FMUL.FTZ R120, R120, R134 ;  /* 0x0000008678787220 */ /* 0x002fe20000410000 */
[----:B------:R-:W-:Y:S02]  /*2b90*/  HADD2.F32 R104, -RZ, R48.H0_H0 ;  /* 0x20000030ff687230 */ /* 0x000fe40000004100 */
[----:B------:R-:W-:Y:S01]  /*2ba0*/  FFMA.FTZ R134, R2, R0, RZ ;  /* 0x0000000002867223 */ /* 0x000fe200000100ff */
[----:B------:R-:W-:Y:S02]  /*2bb0*/  HADD2.F32 R188, -RZ, R85.H0_H0 ;  /* 0x20000055ffbc7230 */ /* 0x000fe40000004100 */
[----:B------:R-:W-:Y:S01]  /*2bc0*/  FADD.FTZ R122, R140, -R122 ;  /* 0x8000007a8c7a7221 */ /* 0x000fe20000010000 */
[----:B------:R-:W-:Y:S01]  /*2bd0*/  HADD2.F32 R158, -RZ, R72.H1_H1 ;  /* 0x30000048ff9e7230 */ /* 0x000fe20000004100 */
[----:B------:R1:W4:Y:S01]  /*2be0*/  MUFU.RCP R125, R152 ;  /* 0x00000098007d7308 */ /* 0x0003220000001000 */
[----:B------:R-:W-:-:S02]  /*2bf0*/  HADD2.F32 R138, -RZ, R126.H0_H0 ;  /* 0x2000007eff8a7230 */ /* 0x000fc40000004100 */
[----:B------:R-:W-:Y:S01]  /*2c00*/  FADD.FTZ R104, R154, -R104 ;  /* 0x800000689a687221 */ /* 0x000fe20000010000 */
[----:B------:R-:W-:Y:S02]  /*2c10*/  HADD2.F32 R146, -RZ, R126.H1_H1 ;  /* 0x3000007eff927230 */ /* 0x000fe40000004100 */
[----:B------:R-:W-:Y:S01]  /*2c20*/  FMUL.FTZ R122, R122, R142 ;  /* 0x0000008e7a7a7220 */ /* 0x000fe20000410000 */
[----:B------:R-:W-:Y:S02]  /*2c30*/  HADD2.F32 R187, -RZ, R85.H1_H1 ;  /* 0x30000055ffbb7230 */ /* 0x000fe40000004100 */
[----:B--2---:R-:W-:Y:S01]  /*2c40*/  FMUL.FTZ R189, R189, R109 ;  /* 0x0000006dbdbd7220 */ /* 0x004fe20000410000 */
[----:B------:R-:W-:Y:S01]  /*2c50*/  HADD2.F32 R170, -RZ, R77.H1_H1 ;  /* 0x3000004dffaa7230 */ /* 0x000fe20000004100 */
[----:B------:R2:W0:Y:S01]  /*2c60*/  MUFU.RCP R126, R166 ;  /* 0x000000a6007e7308 */ /* 0x0004220000001000 */
[----:B------:R-:W-:Y:S02]  /*2c70*/  HADD2.F32 R154, -RZ, R73.H1_H1 ;  /* 0x30000049ff9a7230 */ /* 0x000fe40000004100 */
[----:B---3--:R-:W-:Y:S01]  /*2c80*/  FMUL.FTZ R171, R233, R171 ;  /* 0x000000abe9ab7220 */ /* 0x008fe20000410000 */
[----:B------:R-:W-:-:S02]  /*2c90*/  HADD2.F32 R208, -RZ, R107.H0_H0 ;  /* 0x2000006bffd07230 */ /* 0x000fc40000004100 */
[----:B-1----:R-:W-:Y:S01]  /*2ca0*/  FMUL.FTZ R152, R152, R198 ;  /* 0x000000c698987220 */ /* 0x002fe20000410000 */
[----:B------:R-:W-:Y:S02]  /*2cb0*/  HADD2.F32 R210, -RZ, R107.H1_H1 ;  /* 0x3000006bffd27230 */ /* 0x000fe40000004100 */
[----:B------:R-:W-:Y:S01]  /*2cc0*/  FMUL.FTZ R150, R150, R201 ;  /* 0x000000c996967220 */ /* 0x000fe20000410000 */
[----:B------:R-:W-:Y:S01]  /*2cd0*/  HADD2.F32 R107, -RZ, R54.H1_H1 ;  /* 0x30000036ff6b7230 */ /* 0x000fe20000004100 */
[----:B------:R-:W1:Y:S01]  /*2ce0*/  MUFU.RCP R211, R162 ;  /* 0x000000a200d37308 */ /* 0x000e620000001000 */
[----:B------:R-:W-:Y:S02]  /*2cf0*/  HADD2.F32 R186, -RZ, R86.H0_H0 ;  /* 0x20000056ffba7230 */ /* 0x000fe40000004100 */
[----:B----4-:R-:W-:Y:S01]  /*2d00*/  FMUL.FTZ R118, R118, R125 ;  /* 0x0000007d76767220 */ /* 0x010fe20000410000 */
[----:B------:R-:W-:Y:S02]  /*2d10*/  HADD2.F32 R164, -RZ, R79.H0_H0 ;  /* 0x2000004fffa47230 */ /* 0x000fe40000004100 */
[----:B------:R-:W-:Y:S01]  /*2d20*/  FADD.FTZ R107, R227, -R107 ;  /* 0x8000006be36b7221 */ /* 0x000fe20000010000 */
[----:B------:R-:W-:-:S02]  /*2d30*/  HADD2.F32 R192, -RZ, R99.H0_H0 ;  /* 0x20000063ffc07230 */ /* 0x000fc40000004100 */
[----:B--2---:R-:W-:Y:S01]  /*2d40*/  FMUL.FTZ R166, R166, R193 ;  /* 0x000000c1a6a67220 */ /* 0x004fe20000410000 */
[----:B------:R-:W-:Y:S01]  /*2d50*/  HADD2.F32 R195, -RZ, R99.H1_H1 ;  /* 0x30000063ffc37230 */ /* 0x000fe20000004100 */
[----:B------:R-:W2:Y:S01]  /*2d60*/  MUFU.RCP R169, R188 ;  /* 0x000000bc00a97308 */ /* 0x000ea20000001000 */
[----:B------:R-:W-:Y:S02]  /*2d70*/  HADD2.F32 R185, -RZ, R86.H1_H1 ;  /* 0x30000056ffb97230 */ /* 0x000fe40000004100 */
[----:B------:R-:W-:Y:S01]  /*2d80*/  FMUL.FTZ R107, R107, R136 ;  /* 0x000000886b6b7220 */ /* 0x000fe20000410000 */
[--C-:B------:R-:W-:Y:S02]  /*2d90*/  HADD2.F32 R99, -RZ, R65.reuse.H0_H0 ;  /* 0x20000041ff637230 */ /* 0x100fe40000004100 */
[----:B------:R-:W-:Y:S01]  /*2da0*/  FADD.FTZ R136, RZ, R2 ;  /* 0x00000002ff887221 */ /* 0x000fe20000010000 */
[--C-:B------:R-:W-:Y:S02]  /*2db0*/  HADD2.F32 R194, -RZ, R100.reuse.H0_H0 ;  /* 0x20000064ffc27230 */ /* 0x100fe40000004100 */
[----:B0-----:R-:W-:Y:S01]  /*2dc0*/  FMUL.FTZ R126, R213, R126 ;  /* 0x0000007ed57e7220 */ /* 0x001fe20000410000 */
[----:B------:R-:W-:Y:S01]  /*2dd0*/  HADD2.F32 R197, -RZ, R100.H1_H1 ;  /* 0x30000064ffc57230 */ /* 0x000fe20000004100 */
[----:B------:R-:W0:Y:S01]  /*2de0*/  MUFU.RCP R140, R158 ;  /* 0x0000009e008c7308 */ /* 0x000e220000001000 */
[----:B------:R-:W-:-:S02]  /*2df0*/  HADD2.F32 R100, -RZ, R65.H1_H1 ;  /* 0x30000041ff647230 */ /* 0x000fc40000004100 */
[----:B------:R-:W-:Y:S01]  /*2e00*/  FADD.FTZ R232, R232, -R99 ;  /* 0x80000063e8e87221 */ /* 0x000fe20000010000 */
[----:B------:R-:W-:Y:S02]  /*2e10*/  HADD2.F32 R142, -RZ, R68.H1_H1 ;  /* 0x30000044ff8e7230 */ /* 0x000fe40000004100 */
[----:B-1----:R-:W-:Y:S01]  /*2e20*/  FMUL.FTZ R123, R123, R211 ;  /* 0x000000d37b7b7220 */ /* 0x002fe20000410000 */
[----:B------:R-:W-:Y:S02]  /*2e30*/  HADD2.F32 R184, -RZ, R87.H0_H0 ;  /* 0x20000057ffb87230 */ /* 0x000fe40000004100 */
[----:B------:R-:W-:Y:S01]  /*2e40*/  FADD.FTZ R231, R231, -R100 ;  /* 0x80000064e7e77221 */ /* 0x000fe20000010000 */
[----:B------:R-:W-:Y:S01]  /*2e50*/  HADD2.F32 R99, -RZ, R67.H0_H0 ;  /* 0x20000043ff637230 */ /* 0x000fe20000004100 */
[----:B------:R1:W3:Y:S01]  /*2e60*/  MUFU.RCP R167, R187 ;  /* 0x000000bb00a77308 */ /* 0x0002e20000001000 */
[----:B------:R-:W-:Y:S02]  /*2e70*/  HADD2.F32 R183, -RZ, R87.H1_H1 ;  /* 0x30000057ffb77230 */ /* 0x000fe40000004100 */
[----:B--2---:R-:W-:Y:S01]  /*2e80*/  FMUL.FTZ R169, R232, R169 ;  /* 0x000000a9e8a97220 */ /* 0x004fe20000410000 */
[----:B------:R-:W-:-:S02]  /*2e90*/  HADD2.F32 R100, -RZ, R61.H0_H0 ;  /* 0x2000003dff647230 */ /* 0x000fc40000004100 */
[----:B------:R-:W-:Y:S01]  /*2ea0*/  FMUL.FTZ R188, R188, R88 ;  /* 0x00000058bcbc7220 */ /* 0x000fe20000410000 */
[----:B------:R-:W-:Y:S01]  /*2eb0*/  FADD.FTZ R213, R136, R189 ;  /* 0x000000bd88d57221 */ /* 0x000fe20000010000 */
[----:B------:R-:W-:Y:S01]  /*2ec0*/  FFMA.FTZ R211, R189, R171, R134 ;  /* 0x000000abbdd37223 */ /* 0x000fe20000010086 */
[----:B------:R-:W-:Y:S01]  /*2ed0*/  HADD2.F32 R182, -RZ, R80.H0_H0 ;  /* 0x20000050ffb67230 */ /* 0x000fe20000004100 */
[----:B------:R-:W2:Y:S01]  /*2ee0*/  MUFU.RCP R135, R170 ;  /* 0x000000aa00877308 */ /* 0x000ea20000001000 */
[----:B0-----:R-:W-:Y:S01]  /*2ef0*/  FMUL.FTZ R121, R121, R140 ;  /* 0x0000008c79797220 */ /* 0x001fe20000410000 */
[----:B------:R-:W-:Y:S02]  /*2f00*/  HADD2.F32 R140, -RZ, R69.H0_H0 ;  /* 0x20000045ff8c7230 */ /* 0x000fe40000004100 */
[----:B------:R-:W-:Y:S01]  /*2f10*/  FADD.FTZ R228, R228, -R99 ;  /* 0x80000063e4e47221 */ /* 0x000fe20000010000 */
[----:B------:R-:W-:Y:S02]  /*2f20*/  HADD2.F32 R99, -RZ, R61.H1_H1 ;  /* 0x3000003dff637230 */ /* 0x000fe40000004100 */
[----:B-1----:R-:W-:Y:S01]  /*2f30*/  FMUL.FTZ R187, R187, R110 ;  /* 0x0000006ebbbb7220 */ /* 0x002fe20000410000 */
[----:B------:R-:W-:Y:S01]  /*2f40*/  FADD.FTZ R136, R213, R188 ;  /* 0x000000bcd5887221 */ /* 0x000fe20000010000 */
[----:B------:R-:W-:Y:S01]  /*2f50*/  FFMA.FTZ R134, R188, R169, R211 ;  /* 0x000000a9bc867223 */ /* 0x000fe200000100d3 */
[----:B------:R-:W0:Y:S01]  /*2f60*/  MUFU.RCP R127, R154 ;  /* 0x0000009a007f7308 */ /* 0x000e220000001000 */
[----:B---3--:R-:W-:Y:S01]  /*2f70*/  FMUL.FTZ R167, R231, R167 ;  /* 0x000000a7e7a77220 */ /* 0x008fe20000410000 */
[----:B------:R-:W-:Y:S01]  /*2f80*/  FADD.FTZ R223, R223, -R100 ;  /* 0x80000064dfdf7221 */ /* 0x000fe20000010000 */
[----:B------:R-:W-:-:S02]  /*2f90*/  HADD2.F32 R100, -RZ, R63.H0_H0 ;  /* 0x2000003fff647230 */ /* 0x000fc40000004100 */
[----:B------:R-:W-:Y:S01]  /*2fa0*/  FADD.FTZ R213, R136, R187 ;  /* 0x000000bb88d57221 */ /* 0x000fe20000010000 */
[----:B------:R-:W-:Y:S02]  /*2fb0*/  HADD2.F32 R181, -RZ, R80.H1_H1 ;  /* 0x30000050ffb57230 */ /* 0x000fe40000004100 */
[----:B------:R-:W-:Y:S01]  /*2fc0*/  FFMA.FTZ R211, R187, R167, R134 ;  /* 0x000000a7bbd37223 */ /* 0x000fe20000010086 */
[--C-:B------:R-:W-:Y:S01]  /*2fd0*/  HADD2.F32 R196, -RZ, R101.reuse.H0_H0 ;  /* 0x20000065ffc47230 */ /* 0x100fe20000004100 */
[----:B------:R1:W3:Y:S01]  /*2fe0*/  MUFU.RCP R165, R186 ;  /* 0x000000ba00a57308 */ /* 0x0002e20000001000 */
[----:B--2---:R-:W-:Y:S01]  /*2ff0*/  FMUL.FTZ R135, R144, R135 ;  /* 0x0000008790877220 */ /* 0x004fe20000410000 */
[----:B------:R-:W-:Y:S02]  /*3000*/  HADD2.F32 R144, -RZ, R68.H0_H0 ;  /* 0x20000044ff907230 */ /* 0x000fe40000004100 */
[----:B------:R-:W-:Y:S01]  /*3010*/  FADD.FTZ R222, R222, -R99 ;  /* 0x80000063dede7221 */ /* 0x000fe20000010000 */
[----:B------:R-:W-:-:S02]  /*3020*/  HADD2.F32 R199, -RZ, R101.H1_H1 ;  /* 0x30000065ffc77230 */ /* 0x000fc40000004100 */
[----:B------:R-:W-:Y:S01]  /*3030*/  FADD.FTZ R219, R219, -R100 ;  /* 0x80000064dbdb7221 */ /* 0x000fe20000010000 */
[----:B------:R-:W-:Y:S02]  /*3040*/  HADD2.F32 R101, -RZ, R67.H1_H1 ;  /* 0x30000043ff657230 */ /* 0x000fe40000004100 */
[----:B------:R-:W-:Y:S01]  /*3050*/  FMUL.FTZ R170, R170, R191 ;  /* 0x000000bfaaaa7220 */ /* 0x000fe20000410000 */
[----:B------:R-:W2:Y:S01]  /*3060*/  MUFU.RCP R124, R164 ;  /* 0x000000a4007c7308 */ /* 0x000ea20000001000 */
[----:B0-----:R-:W-:Y:S01]  /*3070*/  FMUL.FTZ R119, R119, R127 ;  /* 0x0000007f77777220 */ /* 0x001fe20000410000 */
[----:B-1----:R-:W-:Y:S01]  /*3080*/  FMUL.FTZ R186, R186, R89 ;  /* 0x00000059baba7220 */ /* 0x002fe20000410000 */
[----:B------:R-:W-:Y:S02]  /*3090*/  HADD2.F32 R99, -RZ, R62.H1_H1 ;  /* 0x3000003eff637230 */ /* 0x000fe40000004100 */
[----:B------:R-:W-:Y:S01]  /*30a0*/  FADD.FTZ R226, R226, -R101 ;  /* 0x80000065e2e27221 */ /* 0x000fe20000010000 */
[----:B------:R-:W-:-:S02]  /*30b0*/  HADD2.F32 R180, -RZ, R81.H0_H0 ;  /* 0x20000051ffb47230 */ /* 0x000fc40000004100 */
[----:B------:R-:W-:Y:S01]  /*30c0*/  FADD.FTZ R136, R213, R186 ;  /* 0x000000bad5887221 */ /* 0x000fe20000010000 */
[----:B------:R-:W-:Y:S01]  /*30d0*/  HADD2.F32 R100, -RZ, R56.H0_H0 ;  /* 0x20000038ff647230 */ /* 0x000fe20000004100 */
[----:B------:R0:W1:Y:S01]  /*30e0*/  MUFU.RCP R163, R185 ;  /* 0x000000b900a37308 */ /* 0x0000620000001000 */
[----:B---3--:R-:W-:Y:S01]  /*30f0*/  FMUL.FTZ R165, R230, R165 ;  /* 0x000000a5e6a57220 */ /* 0x008fe20000410000 */
[----:B------:R-:W-:Y:S02]  /*3100*/  HADD2.F32 R173, -RZ, R76.H1_H1 ;  /* 0x3000004cffad7230 */ /* 0x000fe40000004100 */
[----:B------:R-:W-:Y:S01]  /*3110*/  FADD.FTZ R220, R220, -R99 ;  /* 0x80000063dcdc7221 */ /* 0x000fe20000010000 */
[----:B------:R-:W-:Y:S02]  /*3120*/  HADD2.F32 R168, -RZ, R78.H0_H0 ;  /* 0x2000004effa87230 */ /* 0x000fe40000004100 */
[----:B------:R-:W-:Y:S01]  /*3130*/  FFMA.FTZ R134, R186, R165, R211 ;  /* 0x000000a5ba867223 */ /* 0x000fe200000100d3 */
[----:B------:R-:W-:-:S02]  /*3140*/  HADD2.F32 R101, -RZ, R49.H1_H1 ;  /* 0x30000031ff657230 */ /* 0x000fc40000004100 */
[----:B------:R-:W-:Y:S01]  /*3150*/  FADD.FTZ R217, R217, -R100 ;  /* 0x80000064d9d97221 */ /* 0x000fe20000010000 */
[----:B------:R-:W3:Y:S01]  /*3160*/  MUFU.RCP R125, R142 ;  /* 0x0000008e007d7308 */ /* 0x000ee20000001000 */
[----:B--2---:R-:W-:Y:S01]  /*3170*/  FMUL.FTZ R124, R212, R124 ;  /* 0x0000007cd47c7220 */ /* 0x004fe20000410000 */
[----:B0-----:R-:W-:Y:S01]  /*3180*/  FMUL.FTZ R185, R185, R111 ;  /* 0x0000006fb9b97220 */ /* 0x001fe20000410000 */
[----:B------:R-:W-:Y:S02]  /*3190*/  HADD2.F32 R179, -RZ, R81.H1_H1 ;  /* 0x30000051ffb37230 */ /* 0x000fe40000004100 */
[----:B------:R-:W-:Y:S01]  /*31a0*/  FADD.FTZ R101, R148, -R101 ;  /* 0x8000006594657221 */ /* 0x000fe20000010000 */
[----:B------:R-:W-:Y:S02]  /*31b0*/  HADD2.F32 R174, -RZ, R76.H0_H0 ;  /* 0x2000004cffae7230 */ /* 0x000fe40000004100 */
[----:B------:R-:W-:Y:S01]  /*31c0*/  FADD.FTZ R211, R136, R185 ;  /* 0x000000b988d37221 */ /* 0x000fe20000010000 */
[----:B------:R-:W-:Y:S01]  /*31d0*/  HADD2.F32 R99, -RZ, R56.H1_H1 ;  /* 0x30000038ff637230 */ /* 0x000fe20000004100 */
[----:B------:R0:W2:Y:S01]  /*31e0*/  MUFU.RCP R161, R184 ;  /* 0x000000b800a17308 */ /* 0x0000a20000001000 */
[----:B-1----:R-:W-:Y:S01]  /*31f0*/  FMUL.FTZ R163, R229, R163 ;  /* 0x000000a3e5a37220 */ /* 0x002fe20000410000 */
[----:B------:R-:W-:-:S02]  /*3200*/  HADD2.F32 R100, -RZ, R50.H0_H0 ;  /* 0x20000032ff647230 */ /* 0x000fc40000004100 */
[----:B------:R-:W-:Y:S01]  /*3210*/  FMUL.FTZ R164, R164, R192 ;  /* 0x000000c0a4a47220 */ /* 0x000fe20000410000 */
[----:B------:R-:W-:Y:S02]  /*3220*/  HADD2.F32 R178, -RZ, R82.H0_H0 ;  /* 0x20000052ffb27230 */ /* 0x000fe40000004100 */
[----:B------:R-:W-:Y:S01]  /*3230*/  FADD.FTZ R216, R216, -R99 ;  /* 0x80000063d8d87221 */ /* 0x000fe20000010000 */
[----:B------:R-:W-:Y:S02]  /*3240*/  HADD2.F32 R148, -RZ, R75.H0_H0 ;  /* 0x2000004bff947230 */ /* 0x000fe40000004100 */
[----:B------:R-:W-:Y:S01]  /*3250*/  FADD.FTZ R100, R138, -R100 ;  /* 0x800000648a647221 */ /* 0x000fe20000010000 */
[----:B------:R1:W4:Y:S01]  /*3260*/  MUFU.RCP R159, R183 ;  /* 0x000000b7009f7308 */ /* 0x0003220000001000 */
[----:B---3--:R-:W-:Y:S01]  /*3270*/  FMUL.FTZ R103, R103, R125 ;  /* 0x0000007d67677220 */ /* 0x008fe20000410000 */
[----:B0-----:R-:W-:Y:S01]  /*3280*/  FMUL.FTZ R184, R184, R90 ;  /* 0x0000005ab8b87220 */ /* 0x001fe20000410000 */
[----:B------:R-:W-:Y:S01]  /*3290*/  FFMA.FTZ R125, R185, R163, R134 ;  /* 0x000000a3b97d7223 */ /* 0x000fe20000010086 */
[----:B------:R-:W-:-:S02]  /*32a0*/  HADD2.F32 R99, -RZ, R58.H0_H0 ;  /* 0x2000003aff637230 */ /* 0x000fc40000004100 */
[----:B------:R-:W-:Y:S01]  /*32b0*/  FMUL.FTZ R162, R162, R195 ;  /* 0x000000c3a2a27220 */ /* 0x000fe20000410000 */
[----:B------:R-:W-:Y:S01]  /*32c0*/  FADD.FTZ R136, R211, R184 ;  /* 0x000000b8d3887221 */ /* 0x000fe20000010000 */
[----:B------:R-:W-:Y:S01]  /*32d0*/  HADD2.F32 R177, -RZ, R82.H1_H1 ;  /* 0x30000052ffb17230 */ /* 0x000fe20000004100 */
[----:B------:R-:W0:Y:S01]  /*32e0*/  MUFU.RCP R127, R140 ;  /* 0x0000008c007f7308 */ /* 0x000e220000001000 */
[----:B--2---:R-:W-:Y:S01]  /*32f0*/  FMUL.FTZ R161, R228, R161 ;  /* 0x000000a1e4a17220 */ /* 0x004fe20000410000 */
[----:B-1----:R-:W-:Y:S01]  /*3300*/  FMUL.FTZ R183, R183, R112 ;  /* 0x00000070b7b77220 */ /* 0x002fe20000410000 */
[----:B------:R-:W-:Y:S02]  /*3310*/  HADD2.F32 R172, -RZ, R77.H0_H0 ;  /* 0x2000004dffac7230 */ /* 0x000fe40000004100 */
[----:B------:R-:W-:Y:S01]  /*3320*/  FADD.FTZ R214, R214, -R99 ;  /* 0x80000063d6d67221 */ /* 0x000fe20000010000 */
[----:B------:R-:W-:Y:S01]  /*3330*/  FFMA.FTZ R134, R184, R161, R125 ;  /* 0x000000a1b8867223 */ /* 0x000fe2000001007d */
[----:B------:R-:W-:-:S02]  /*3340*/  HADD2.F32 R176, -RZ, R83.H0_H0 ;  /* 0x20000053ffb07230 */ /* 0x000fc40000004100 */
[----:B------:R-:W-:Y:S01]  /*3350*/  FMUL.FTZ R160, R160, R194 ;  /* 0x000000c2a0a07220 */ /* 0x000fe20000410000 */
[----:B------:R1:W2:Y:S01]  /*3360*/  MUFU.RCP R157, R182 ;  /* 0x000000b6009d7308 */ /* 0x0002a20000001000 */
[----:B----4-:R-:W-:Y:S01]  /*3370*/  FMUL.FTZ R159, R226, R159 ;  /* 0x0000009fe29f7220 */ /* 0x010fe20000410000 */
[----:B------:R-:W-:Y:S02]  /*3380*/  HADD2.F32 R99, -RZ, R50.H1_H1 ;  /* 0x30000032ff637230 */ /* 0x000fe40000004100 */
[----:B------:R-:W-:Y:S01]  /*3390*/  FMUL.FTZ R158, R158, R197 ;  /* 0x000000c59e9e7220 */ /* 0x000fe20000410000 */
[----:B------:R-:W-:Y:S02]  /*33a0*/  HADD2.F32 R175, -RZ, R83.H1_H1 ;  /* 0x30000053ffaf7230 */ /* 0x000fe40000004100 */
[----:B------:R-:W-:Y:S01]  /*33b0*/  FFMA.FTZ R125, R183, R159, R134 ;  /* 0x0000009fb77d7223 */ /* 0x000fe20000010086 */
[----:B------:R-:W-:Y:S01]  /*33c0*/  FMUL.FTZ R156, R156, R196 ;  /* 0x000000c49c9c7220 */ /* 0x000fe20000410000 */
[----:B------:R-:W-:Y:S01]  /*33d0*/  FADD.FTZ R99, R146, -R99 ;  /* 0x8000006392637221 */ /* 0x000fe20000010000 */
[----:B------:R3:W4:Y:S01]  /*33e0*/  MUFU.RCP R212, R144 ;  /* 0x0000009000d47308 */ /* 0x0007220000001000 */
[----:B0-----:R-:W-:Y:S01]  /*33f0*/  FMUL.FTZ R102, R102, R127 ;  /* 0x0000007f66667220 */ /* 0x001fe20000410000 */
[----:B-1----:R-:W-:Y:S01]  /*3400*/  FMUL.FTZ R182, R182, R91 ;  /* 0x0000005bb6b67220 */ /* 0x002fe20000410000 */
[----:B------:R-:W-:Y:S01]  /*3410*/  FADD.FTZ R127, R136, R183 ;  /* 0x000000b7887f7221 */ /* 0x000fe20000010000 */
[----:B------:R-:W-:-:S02]  /*3420*/  HADD2.F32 R146, -RZ, R75.H1_H1 ;  /* 0x3000004bff927230 */ /* 0x000fc40000004100 */
[----:B------:R-:W-:Y:S01]  /*3430*/  FMUL.FTZ R154, R154, R199 ;  /* 0x000000c79a9a7220 */ /* 0x000fe20000410000 */
[--C-:B------:R-:W-:Y:S02]  /*3440*/  HADD2.F32 R136, -RZ, R70.reuse.H0_H0 ;  /* 0x20000046ff887230 */ /* 0x100fe40000004100 */
[----:B------:R-:W-:Y:S01]  /*3450*/  FMUL.FTZ R142, R142, R205 ;  /* 0x000000cd8e8e7220 */ /* 0x000fe20000410000 */
[----:B------:R0:W1:Y:S01]  /*3460*/  MUFU.RCP R155, R181 ;  /* 0x000000b5009b7308 */ /* 0x0000620000001000 */
[----:B--2---:R-:W-:Y:S01]  /*3470*/  FMUL.FTZ R157, R225, R157 ;  /* 0x0000009de19d7220 */ /* 0x004fe20000410000 */
[----:B---3--:R-:W-:Y:S01]  /*3480*/  FMUL.FTZ R144, R144, R202 ;  /* 0x000000ca90907220 */ /* 0x008fe20000410000 */
[----:B------:R-:W-:Y:S01]  /*3490*/  FMUL.FTZ R140, R140, R204 ;  /* 0x000000cc8c8c7220 */ /* 0x000fe20000410000 */
[----:B------:R-:W-:Y:S01]  /*34a0*/  FMUL.FTZ R232, R191, R135 ;  /* 0x00000087bfe87220 */ /* 0x000fe20000410000 */
[----:B------:R-:W-:Y:S01]  /*34b0*/  FFMA.FTZ R134, R182, R157, R125 ;  /* 0x0000009db6867223 */ /* 0x000fe2000001007d */
[----:B------:R-:W-:Y:S01]  /*34c0*/  FMUL.FTZ R234, R193, R126 ;  /* 0x0000007ec1ea7220 */ /* 0x000fe20000410000 */
[----:B------:R-:W-:Y:S01]  /*34d0*/  FMUL.FTZ R235, R192, R124 ;  /* 0x0000007cc0eb7220 */ /* 0x000fe20000410000 */
[----:B------:R2:W3:Y:S01]  /*34e0*/  MUFU.RCP R153, R180 ;  /* 0x000000b400997308 */ /* 0x0004e20000001000 */
[----:B----4-:R-:W-:Y:S01]  /*34f0*/  FMUL.FTZ R104, R104, R212 ;  /* 0x000000d468687220 */ /* 0x010fe20000410000 */
[----:B0-----:R-:W-:Y:S01]  /*3500*/  FMUL.FTZ R181, R181, R113 ;  /* 0x00000071b5b57220 */ /* 0x001fe20000410000 */
[----:B------:R-:W-:Y:S01]  /*3510*/  FADD.FTZ R212, R127, R182 ;  /* 0x000000b67fd47221 */ /* 0x000fe20000010000 */
[----:B------:R-:W-:Y:S01]  /*3520*/  FMUL.FTZ R236, R195, R123 ;  /* 0x0000007bc3ec7220 */ /* 0x000fe20000410000 */
[----:B------:R-:W-:Y:S01]  /*3530*/  FMUL.FTZ R237, R194, R122 ;  /* 0x0000007ac2ed7220 */ /* 0x000fe20000410000 */
[----:B------:R-:W-:Y:S01]  /*3540*/  FMUL.FTZ R238, R197, R121 ;  /* 0x00000079c5ee7220 */ /* 0x000fe20000410000 */
[----:B------:R-:W-:Y:S01]  /*3550*/  FADD.FTZ R127, R212, R181 ;  /* 0x000000b5d47f7221 */ /* 0x000fe20000010000 */
[----:B------:R0:W4:Y:S01]  /*3560*/  MUFU.RCP R139, R173 ;  /* 0x000000ad008b7308 */ /* 0x0001220000001000 */
[----:B-1----:R-:W-:Y:S01]  /*3570*/  FMUL.FTZ R155, R224, R155 ;  /* 0x0000009be09b7220 */ /* 0x002fe20000410000 */
[----:B--2---:R-:W-:Y:S01]  /*3580*/  FMUL.FTZ R180, R180, R92 ;  /* 0x0000005cb4b47220 */ /* 0x004fe20000410000 */
[----:B------:R-:W-:Y:S01]  /*3590*/  FMUL.FTZ R239, R196, R120 ;  /* 0x00000078c4ef7220 */ /* 0x000fe20000410000 */
[----:B------:R-:W-:Y:S01]  /*35a0*/  FMUL.FTZ R240, R199, R119 ;  /* 0x00000077c7f07220 */ /* 0x000fe20000410000 */
[----:B------:R-:W-:Y:S01]  /*35b0*/  FFMA.FTZ R125, R181, R155, R134 ;  /* 0x0000009bb57d7223 */ /* 0x000fe20000010086 */
[----:B------:R-:W-:-:S02]  /*35c0*/  HADD2.F32 R134, -RZ, R70.H1_H1 ;  /* 0x30000046ff867230 */ /* 0x000fc40000004100 */
[----:B------:R-:W-:Y:S01]  /*35d0*/  FMUL.FTZ R241, R198, R118 ;  /* 0x00000076c6f17220 */ /* 0x000fe20000410000 */
[----:B------:R1:W2:Y:S01]  /*35e0*/  MUFU.RCP R133, R168 ;  /* 0x000000a800857308 */ /* 0x0002a20000001000 */
[----:B---3--:R-:W-:Y:S01]  /*35f0*/  FMUL.FTZ R153, R223, R153 ;  /* 0x00000099df997220 */ /* 0x008fe20000410000 */
[----:B0-----:R-:W-:Y:S01]  /*3600*/  FMUL.FTZ R173, R173, R117 ;  /* 0x00000075adad7220 */ /* 0x001fe20000410000 */
[----:B------:R-:W-:Y:S01]  /*3610*/  FMUL.FTZ R242, R201, R107 ;  /* 0x0000006bc9f27220 */ /* 0x000fe20000410000 */
[----:B------:R-:W-:Y:S01]  /*3620*/  FMUL.FTZ R245, R202, R104 ;  /* 0x00000068caf57220 */ /* 0x000fe20000410000 */
[----:B------:R-:W-:Y:S01]  /*3630*/  FMUL.FTZ R246, R205, R103 ;  /* 0x00000067cdf67220 */ /* 0x000fe20000410000 */
[----:B------:R-:W-:Y:S02]  /*3640*/  FMUL.FTZ R247, R204, R102 ;  /* 0x00000066ccf77220 */ /* 0x000fe40000410000 */
[----:B------:R0:W3:Y:S01]  /*3650*/  MUFU.RCP R151, R179 ;  /* 0x000000b300977308 */ /* 0x0000e20000001000 */
[----:B----4-:R-:W-:Y:S01]  /*3660*/  FMUL.FTZ R139, R216, R139 ;  /* 0x0000008bd88b7220 */ /* 0x010fe20000410000 */
[----:B------:R-:W-:Y:S01]  /*3670*/  FADD.FTZ R216, R127, R180 ;  /* 0x000000b47fd87221 */ /* 0x000fe20000010000 */
[----:B-1----:R-:W-:-:S02]  /*3680*/  FMUL.FTZ R168, R168, R190 ;  /* 0x000000bea8a87220 */ /* 0x002fc40000410000 */
[----:B------:R-:W-:-:S03]  /*3690*/  FMUL.FTZ R228, R117, R139 ;  /* 0x0000008b75e47220 */ /* 0x000fc60000410000 */
[----:B------:R1:W4:Y:S01]  /*36a0*/  MUFU.RCP R141, R174 ;  /* 0x000000ae008d7308 */ /* 0x0003220000001000 */
[----:B--2---:R-:W-:Y:S01]  /*36b0*/  FMUL.FTZ R133, R214, R133 ;  /* 0x00000085d6857220 */ /* 0x004fe20000410000 */
[----:B0-----:R-:W-:Y:S01]  /*36c0*/  FMUL.FTZ R179, R179, R114 ;  /* 0x00000072b3b37220 */ /* 0x001fe20000410000 */
[----:B------:R-:W-:Y:S02]  /*36d0*/  FFMA.FTZ R214, R180, R153, R125 ;  /* 0x00000099b4d67223 */ /* 0x000fe4000001007d */
[----:B------:R-:W-:Y:S01]  /*36e0*/  FMUL.FTZ R233, R190, R133 ;  /* 0x00000085bee97220 */ /* 0x000fe20000410000 */
[----:B------:R-:W-:Y:S02]  /*36f0*/  FADD.FTZ R127, R216, R179 ;  /* 0x000000b3d87f7221 */ /* 0x000fe40000010000 */
[----:B------:R0:W2:Y:S01]  /*3700*/  MUFU.RCP R149, R178 ;  /* 0x000000b200957308 */ /* 0x0000a20000001000 */
[----:B---3--:R-:W-:Y:S01]  /*3710*/  FMUL.FTZ R151, R222, R151 ;  /* 0x00000097de977220 */ /* 0x008fe20000410000 */
[----:B-1----:R-:W-:-:S03]  /*3720*/  FMUL.FTZ R174, R174, R95 ;  /* 0x0000005faeae7220 */ /* 0x002fc60000410000 */
[-C--:B------:R-:W-:Y:S01]  /*3730*/  FFMA.FTZ R125, R179, R151.reuse, R214 ;  /* 0x00000097b37d7223 */ /* 0x080fe200000100d6 */
[----:B------:R-:W-:Y:S02]  /*3740*/  FMUL.FTZ R222, R114, R151 ;  /* 0x0000009772de7220 */ /* 0x000fe40000410000 */
[----:B------:R1:W3:Y:S01]  /*3750*/  MUFU.RCP R138, R148 ;  /* 0x00000094008a7308 */ /* 0x0002e20000001000 */
[----:B----4-:R-:W-:Y:S01]  /*3760*/  FMUL.FTZ R141, R217, R141 ;  /* 0x0000008dd98d7220 */ /* 0x010fe20000410000 */
[----:B0-----:R-:W-:-:S03]  /*3770*/  FMUL.FTZ R178, R178, R93 ;  /* 0x0000005db2b27220 */ /* 0x001fc60000410000 */
[----:B------:R-:W-:Y:S01]  /*3780*/  FMUL.FTZ R227, R95, R141 ;  /* 0x0000008d5fe37220 */ /* 0x000fe20000410000 */
[----:B------:R-:W-:Y:S01]  /*3790*/  FADD.FTZ R216, R127, R178 ;  /* 0x000000b27fd87221 */ /* 0x000fe20000010000 */
[----:B------:R-:W-:Y:S01]  /*37a0*/  HADD2.F32 R127, -RZ, R71.H0_H0 ;  /* 0x20000047ff7f7230 */ /* 0x000fe20000004100 */
[----:B------:R0:W4:Y:S01]  /*37b0*/  MUFU.RCP R147, R177 ;  /* 0x000000b100937308 */ /* 0x0001220000001000 */
[----:B--2---:R-:W-:Y:S01]  /*37c0*/  FMUL.FTZ R149, R221, R149 ;  /* 0x00000095dd957220 */ /* 0x004fe20000410000 */
[----:B-1----:R-:W-:Y:S01]  /*37d0*/  FMUL.FTZ R148, R148, R200 ;  /* 0x000000c894947220 */ /* 0x002fe20000410000 */
[----:B------:R-:W-:Y:S02]  /*37e0*/  FMUL.FTZ R221, R92, R153 ;  /* 0x000000995cdd7220 */ /* 0x000fe40000410000 */
[-C--:B------:R-:W-:Y:S01]  /*37f0*/  FFMA.FTZ R214, R178, R149.reuse, R125 ;  /* 0x00000095b2d67223 */ /* 0x080fe2000001007d */
[----:B------:R-:W-:Y:S02]  /*3800*/  FMUL.FTZ R223, R93, R149 ;  /* 0x000000955ddf7220 */ /* 0x000fe40000410000 */
[----:B------:R1:W2:Y:S01]  /*3810*/  MUFU.RCP R137, R172 ;  /* 0x000000ac00897308 */ /* 0x0002a20000001000 */
[----:B---3--:R-:W-:Y:S01]  /*3820*/  FMUL.FTZ R106, R106, R138 ;  /* 0x0000008a6a6a7220 */ /* 0x008fe20000410000 */
[----:B------:R-:W-:-:S02]  /*3830*/  HADD2.F32 R138, -RZ, R69.H1_H1 ;  /* 0x30000045ff8a7230 */ /* 0x000fc40000004100 */
[----:B0-----:R-:W-:Y:S01]  /*3840*/  FMUL.FTZ R177, R177, R115 ;  /* 0x00000073b1b17220 */ /* 0x001fe20000410000 */
[----:B------:R-:W-:-:S03]  /*3850*/  FMUL.FTZ R243, R200, R106 ;  /* 0x0000006ac8f37220 */ /* 0x000fc60000410000 */
[----:B------:R0:W3:Y:S01]  /*3860*/  MUFU.RCP R145, R176 ;  /* 0x000000b000917308 */ /* 0x0000e20000001000 */
[----:B----4-:R-:W-:Y:S01]  /*3870*/  FMUL.FTZ R147, R220, R147 ;  /* 0x00000093dc937220 */ /* 0x010fe20000410000 */
[----:B-1----:R-:W-:Y:S01]  /*3880*/  FMUL.FTZ R172, R172, R96 ;  /* 0x00000060acac7220 */ /* 0x002fe20000410000 */
[----:B------:R-:W-:Y:S02]  /*3890*/  FMUL.FTZ R220, R113, R155 ;  /* 0x0000009b71dc7220 */ /* 0x000fe40000410000 */
[-C--:B------:R-:W-:Y:S01]  /*38a0*/  FFMA.FTZ R125, R177, R147.reuse, R214 ;  /* 0x00000093b17d7223 */ /* 0x080fe200000100d6 */
[----:B------:R-:W-:Y:S02]  /*38b0*/  FMUL.FTZ R224, R115, R147 ;  /* 0x0000009373e07220 */ /* 0x000fe40000410000 */
[----:B------:R1:W4:Y:S01]  /*38c0*/  MUFU.RCP R143, R175 ;  /* 0x000000af008f7308 */ /* 0x0003220000001000 */
[----:B--2---:R-:W-:Y:S01]  /*38d0*/  FMUL.FTZ R137, R215, R137 ;  /* 0x00000089d7897220 */ /* 0x004fe20000410000 */
[----:B0-----:R-:W-:Y:S01]  /*38e0*/  FMUL.FTZ R176, R176, R94 ;  /* 0x0000005eb0b07220 */ /* 0x001fe20000410000 */
[----:B------:R-:W-:-:S02]  /*38f0*/  FADD.FTZ R215, R216, R177 ;  /* 0x000000b1d8d77221 */ /* 0x000fc40000010000 */
[----:B------:R-:W-:-:S03]  /*3900*/  FMUL.FTZ R229, R96, R137 ;  /* 0x0000008960e57220 */ /* 0x000fc60000410000 */
[----:B------:R0:W2:Y:S01]  /*3910*/  MUFU.RCP R217, R146 ;  /* 0x0000009200d97308 */ /* 0x0000a20000001000 */
[----:B---3--:R-:W-:Y:S01]  /*3920*/  FMUL.FTZ R145, R219, R145 ;  /* 0x00000091db917220 */ /* 0x008fe20000410000 */
[----:B-1----:R-:W-:-:S03]  /*3930*/  FMUL.FTZ R175, R175, R116 ;  /* 0x00000074afaf7220 */ /* 0x002fc60000410000 */
[-C--:B------:R-:W-:Y:S01]  /*3940*/  FFMA.FTZ R216, R176, R145.reuse, R125 ;  /* 0x00000091b0d87223 */ /* 0x080fe2000001007d */
[----:B------:R-:W-:Y:S02]  /*3950*/  HADD2.F32 R125, -RZ, R71.H1_H1 ;  /* 0x30000047ff7d7230 */ /* 0x000fe40000004100 */
[----:B------:R-:W-:Y:S01]  /*3960*/  FMUL.FTZ R225, R94, R145 ;  /* 0x000000915ee17220 */ /* 0x000fe20000410000 */
[----:B------:R1:W3:Y:S01]  /*3970*/  MUFU.RCP R211, R138 ;  /* 0x0000008a00d37308 */ /* 0x0002e20000001000 */
[----:B----4-:R-:W-:Y:S01]  /*3980*/  FMUL.FTZ R143, R218, R143 ;  /* 0x0000008fda8f7220 */ /* 0x010fe20000410000 */
[----:B------:R-:W-:Y:S01]  /*3990*/  FADD.FTZ R218, R215, R176 ;  /* 0x000000b0d7da7221 */ /* 0x000fe20000010000 */
[----:B0-----:R-:W-:Y:S02]  /*39a0*/  FMUL.FTZ R146, R146, R203 ;  /* 0x000000cb92927220 */ /* 0x001fe40000410000 */
[----:B------:R-:W-:Y:S01]  /*39b0*/  FMUL.FTZ R226, R116, R143 ;  /* 0x0000008f74e27220 */ /* 0x000fe20000410000 */
[----:B------:R-:W-:Y:S01]  /*39c0*/  FADD.FTZ R219, R218, R175 ;  /* 0x000000afdadb7221 */ /* 0x000fe20000010000 */
[----:B------:R-:W-:Y:S01]  /*39d0*/  FMUL.FTZ R218, R112, R159 ;  /* 0x0000009f70da7220 */ /* 0x000fe20000410000 */
[----:B------:R0:W4:Y:S01]  /*39e0*/  MUFU.RCP R213, R134 ;  /* 0x0000008600d57308 */ /* 0x0001220000001000 */
[----:B--2---:R-:W-:Y:S01]  /*39f0*/  FMUL.FTZ R105, R105, R217 ;  /* 0x000000d969697220 */ /* 0x004fe20000410000 */
[----:B------:R-:W-:Y:S01]  /*3a00*/  FFMA.FTZ R217, R175, R143, R216 ;  /* 0x0000008fafd97223 */ /* 0x000fe200000100d8 */
[----:B------:R-:W-:Y:S01]  /*3a10*/  FADD.FTZ R216, R219, R174 ;  /* 0x000000aedbd87221 */ /* 0x000fe20000010000 */
[----:B-1----:R-:W-:Y:S01]  /*3a20*/  FMUL.FTZ R138, R138, R207 ;  /* 0x000000cf8a8a7220 */ /* 0x002fe20000410000 */
[----:B------:R-:W-:Y:S01]  /*3a30*/  FMUL.FTZ R244, R203, R105 ;  /* 0x00000069cbf47220 */ /* 0x000fe20000410000 */
[----:B------:R-:W-:-:S02]  /*3a40*/  FFMA.FTZ R217, R174, R141, R217 ;  /* 0x0000008daed97223 */ /* 0x000fc400000100d9 */
[----:B------:R1:W2:Y:S01]  /*3a50*/  MUFU.RCP R215, R125 ;  /* 0x0000007d00d77308 */ /* 0x0002a20000001000 */
[----:B---3--:R-:W-:Y:S01]  /*3a60*/  FMUL.FTZ R101, R101, R211 ;  /* 0x000000d365657220 */ /* 0x008fe20000410000 */
[----:B------:R-:W-:Y:S01]  /*3a70*/  FADD.FTZ R211, R216, R173 ;  /* 0x000000add8d37221 */ /* 0x000fe20000010000 */
[----:B------:R-:W-:Y:S01]  /*3a80*/  FFMA.FTZ R217, R173, R139, R217 ;  /* 0x0000008badd97223 */ /* 0x000fe200000100d9 */
[----:B0-----:R-:W-:Y:S01]  /*3a90*/  FMUL.FTZ R134, R134, R209 ;  /* 0x000000d186867220 */ /* 0x001fe20000410000 */
[----:B------:R-:W-:Y:S01]  /*3aa0*/  FMUL.FTZ R216, R111, R163 ;  /* 0x000000a36fd87220 */ /* 0x000fe20000410000 */
[----:B------:R-:W-:Y:S01]  /*3ab0*/  FADD.FTZ R211, R211, R172 ;  /* 0x000000acd3d37221 */ /* 0x000fe20000010000 */
[----:B------:R-:W-:Y:S01]  /*3ac0*/  FFMA.FTZ R217, R172, R137, R217 ;  /* 0x00000089acd97223 */ /* 0x000fe200000100d9 */
[----:B------:R0:W3:Y:S01]  /*3ad0*/  MUFU.RCP R212, R136 ;  /* 0x0000008800d47308 */ /* 0x0000e20000001000 */
[----:B----4-:R-:W-:Y:S01]  /*3ae0*/  FMUL.FTZ R99, R99, R213 ;  /* 0x000000d563637220 */ /* 0x010fe20000410000 */
[----:B------:R-:W-:Y:S01]  /*3af0*/  FADD.FTZ R211, R211, R170 ;  /* 0x000000aad3d37221 */ /* 0x000fe20000010000 */
[----:B------:R-:W-:Y:S01]  /*3b00*/  FFMA.FTZ R217, R170, R135, R217 ;  /* 0x00000087aad97223 */ /* 0x000fe200000100d9 */
[----:B-1----:R-:W-:Y:S01]  /*3b10*/  FMUL.FTZ R125, R125, R210 ;  /* 0x000000d27d7d7220 */ /* 0x002fe20000410000 */
[----:B------:R-:W-:Y:S01]  /*3b20*/  FMUL.FTZ R248, R207, R101 ;  /* 0x00000065cff87220 */ /* 0x000fe20000410000 */
[----:B------:R-:W-:Y:S01]  /*3b30*/  FADD.FTZ R211, R211, R168 ;  /* 0x000000a8d3d37221 */ /* 0x000fe20000010000 */
[----:B------:R-:W-:Y:S01]  /*3b40*/  FFMA.FTZ R217, R168, R133, R217 ;  /* 0x00000085a8d97223 */ /* 0x000fe200000100d9 */
        /* <DEDUP_REMOVED lines=9> */
[----:B---3--:R-:W-:Y:S01]  /*3be0*/  FMUL.FTZ R100, R100, R212 ;  /* 0x000000d464647220 */ /* 0x008fe20000410000 */
[----:B------:R-:W-:Y:S01]  /*3bf0*/  FADD.FTZ R211, R211, R162 ;  /* 0x000000a2d3d37221 */ /* 0x000fe20000010000 */
[----:B------:R-:W-:Y:S01]  /*3c00*/  FFMA.FTZ R217, R162, R123, R217 ;  /* 0x0000007ba2d97223 */ /* 0x000fe200000100d9 */
[----:B-1----:R-:W-:Y:S01]  /*3c10*/  FMUL.FTZ R127, R127, R208 ;  /* 0x000000d07f7f7220 */ /* 0x002fe20000410000 */
[----:B------:R-:W-:Y:S01]  /*3c20*/  FMUL.FTZ R212, R109, R171 ;  /* 0x000000ab6dd47220 */ /* 0x000fe20000410000 */
[----:B------:R-:W-:Y:S01]  /*3c30*/  FADD.FTZ R211, R211, R160 ;  /* 0x000000a0d3d37221 */ /* 0x000fe20000010000 */
[----:B------:R-:W-:Y:S01]  /*3c40*/  FFMA.FTZ R217, R160, R122, R217 ;  /* 0x0000007aa0d97223 */ /* 0x000fe200000100d9 */
[----:B------:R-:W-:Y:S01]  /*3c50*/  FMUL.FTZ R249, R206, R100 ;  /* 0x00000064cef97220 */ /* 0x000fe20000410000 */
[----:B----4-:R-:W-:Y:S01]  /*3c60*/  FMUL.FTZ R98, R98, R214 ;  /* 0x000000d662627220 */ /* 0x010fe20000410000 */
        /* <DEDUP_REMOVED lines=37> */
.L_x_2069:
[----:B------:R-:W-:Y:S01]  /*3ec0*/  FADD.FTZ R7, R206, R7 ;  /* 0x00000007ce077221 */ /* 0x000fe20000010000 */
[----:B------:R-:W-:Y:S01]  /*3ed0*/  FADD.FTZ R8, R207, R8 ;  /* 0x00000008cf087221 */ /* 0x000fe20000010000 */
[----:B------:R-:W1:Y:S01]  /*3ee0*/  SHFL.DOWN PT, R206, R230, 0x10, 0x1f ;  /* 0x0a001f00e6ce7f89 */ /* 0x000e6200000e0000 */
[----:B------:R-:W-:-:S03]  /*3ef0*/  FADD.FTZ R4, R210, R4 ;  /* 0x00000004d2047221 */ /* 0x000fc60000010000 */
[----:B------:R-:W2:Y:S01]  /*3f00*/  SHFL.DOWN PT, R207, R231, 0x10, 0x1f ;  /* 0x0a001f00e7cf7f89 */ /* 0x000ea200000e0000 */
[----:B------:R-:W-:Y:S01]  /*3f10*/  FADD.FTZ R9, R204, R9 ;  /* 0x00000009cc097221 */ /* 0x000fe20000010000 */
[----:B------:R-:W-:Y:S01]  /*3f20*/  FADD.FTZ R5, R208, R5 ;  /* 0x00000005d0057221 */ /* 0x000fe20000010000 */
[----:B------:R-:W-:Y:S01]  /*3f30*/  FADD.FTZ R6, R209, R6 ;  /* 0x00000006d1067221 */ /* 0x000fe20000010000 */
[----:B------:R-:W3:Y:S04]  /*3f40*/  LDL.LU R210, [R1+0x80] ;  /* 0x0000800001d27983 */ /* 0x000ee80000300800 */
[----:B------:R-:W4:Y:S01]  /*3f50*/  LDL.LU R209, [R1+0x84] ;  /* 0x0000840001d17983 */ /* 0x000f220000300800 */
[----:B-1----:R-:W-:-:S03]  /*3f60*/  FADD.FTZ R206, R206, R230 ;  /* 0x000000e6cece7221 */ /* 0x002fc60000010000 */
[----:B------:R-:W5:Y:S01]  /*3f70*/  LDL.LU R230, [R1+0x74] ;  /* 0x0000740001e67983 */ /* 0x000f620000300800 */
[----:B--2---:R-:W-:-:S03]  /*3f80*/  FADD.FTZ R207, R207, R231 ;  /* 0x000000e7cfcf7221 */ /* 0x004fc60000010000 */
[----:B------:R-:W1:Y:S04]  /*3f90*/  SHFL.DOWN PT, R204, R206, 0x8, 0x1f ;  /* 0x09001f00cecc7f89 */ /* 0x000e6800000e0000 */
[----:B------:R-:W2:Y:S01]  /*3fa0*/  SHFL.DOWN PT, R208, R207, 0x8, 0x1f ;  /* 0x09001f00cfd07f89 */ /* 0x000ea200000e0000 */
[----:B------:R-:W-:-:S03]  /*3fb0*/  FADD.FTZ R10, R205, R10 ;  /* 0x0000000acd0a7221 */ /* 0x000fc60000010000 */
[----:B------:R-:W5:Y:S01]  /*3fc0*/  LDL.LU R231, [R1+0x78] ;  /* 0x0000780001e77983 */ /* 0x000f620000300800 */
[----:B------:R-:W-:-:S03]  /*3fd0*/  FADD.FTZ R11, R202, R11 ;  /* 0x0000000bca0b7221 */ /* 0x000fc60000010000 */
[----:B------:R-:W5:Y:S01]  /*3fe0*/  LDL.LU R205, [R1+0x7c] ;  /* 0x00007c0001cd7983 */ /* 0x000f620000300800 */
[----:B------:R-:W-:Y:S01]  /*3ff0*/  FADD.FTZ R12, R203, R12 ;  /* 0x0000000ccb0c7221 */ /* 0x000fe20000010000 */
[----:B------:R-:W-:Y:S02]  /*4000*/  FADD.FTZ R13, R200, R13 ;  /* 0x0000000dc80d7221 */ /* 0x000fe40000010000 */
[----:B------:R-:W5:Y:S04]  /*4010*/  LDL.LU R202, [R1+0x68] ;  /* 0x0000680001ca7983 */ /* 0x000f680000300800 */
[----:B------:R-:W5:Y:S04]  /*4020*/  LDL.LU R203, [R1+0x6c] ;  /* 0x00006c0001cb7983 */ /* 0x000f680000300800 */
[----:B------:R-:W5:Y:S01]  /*4030*/  LDL.LU R200, [R1+0x70] ;  /* 0x0000700001c87983 */ /* 0x000f620000300800 */
[----:B------:R-:W-:Y:S01]  /*4040*/  FADD.FTZ R14, R201, R14 ;  /* 0x0000000ec90e7221 */ /* 0x000fe20000010000 */
[----:B-1----:R-:W-:-:S02]  /*4050*/  FADD.FTZ R204, R206, R204 ;  /* 0x000000cccecc7221 */ /* 0x002fc40000010000 */
[----:B------:R-:W5:Y:S01]  /*4060*/  LDL.LU R201, [R1+0x5c] ;  /* 0x00005c0001c97983 */ /* 0x000f620000300800 */
[----:B--2---:R-:W-:-:S03]  /*4070*/  FADD.FTZ R208, R207, R208 ;  /* 0x000000d0cfd07221 */ /* 0x004fc60000010000 */
[----:B------:R-:W2:Y:S04]  /*4080*/  LDL.LU R206, [R1+0x60] ;  /* 0x0000600001ce7983 */ /* 0x000ea80000300800 */
[----:B------:R-:W2:Y:S01]  /*4090*/  LDL.LU R207, [R1+0x64] ;  /* 0x0000640001cf7983 */ /* 0x000ea20000300800 */
[----:B------:R-:W-:Y:S01]  /*40a0*/  FADD.FTZ R16, R199, R16 ;  /* 0x00000010c7107221 */ /* 0x000fe20000010000 */
[----:B------:R-:W-:Y:S02]  /*40b0*/  FADD.FTZ R15, R198, R15 ;  /* 0x0000000fc60f7221 */ /* 0x000fe40000010000 */
[----:B------:R-:W2:Y:S01]  /*40c0*/  LDL.LU R199, [R1+0x50] ;  /* 0x0000500001c77983 */ /* 0x000ea20000300800 */
[----:B------:R-:W-:Y:S01]  /*40d0*/  FADD.FTZ R17, R196, R17 ;  /* 0x00000011c4117221 */ /* 0x000fe20000010000 */
[----:B------:R-:W-:-:S02]  /*40e0*/  FADD.FTZ R18, R197, R18 ;  /* 0x00000012c5127221 */ /* 0x000fc40000010000 */
[----:B------:R-:W1:Y:S04]  /*40f0*/  SHFL.DOWN PT, R196, R204, 0x4, 0x1f ;  /* 0x08801f00ccc47f89 */ /* 0x000e6800000e0000 */
[----:B------:R-:W0:Y:S01]  /*4100*/  SHFL.DOWN PT, R198, R208, 0x4, 0x1f ;  /* 0x08801f00d0c67f89 */ /* 0x000e2200000e0000 */
[----:B------:R-:W-:Y:S01]  /*4110*/  FADD.FTZ R19, R194, R19 ;  /* 0x00000013c2137221 */ /* 0x000fe20000010000 */
[----:B------:R-:W-:Y:S02]  /*4120*/  FADD.FTZ R20, R195, R20 ;  /* 0x00000014c3147221 */ /* 0x000fe40000010000 */
[----:B------:R-:W2:Y:S01]  /*4130*/  LDL.LU R197, [R1+0x54] ;  /* 0x0000540001c57983 */ /* 0x000ea20000300800 */
[----:B------:R-:W-:Y:S01]  /*4140*/  FADD.FTZ R21, R192, R21 ;  /* 0x00000015c0157221 */ /* 0x000fe20000010000 */
[----:B------:R-:W-:-:S02]  /*4150*/  FADD.FTZ R22, R193, R22 ;  /* 0x00000016c1167221 */ /* 0x000fc40000010000 */
[----:B------:R-:W2:Y:S01]  /*4160*/  LDL.LU R194, [R1+0x58] ;  /* 0x0000580001c27983 */ /* 0x000ea20000300800 */
[----:B------:R-:W-:-:S03]  /*4170*/  FADD.FTZ R24, R191, R24 ;  /* 0x00000018bf187221 */ /* 0x000fc60000010000 */
[----:B------:R-:W2:Y:S04]  /*4180*/  LDL.LU R195, [R1+0x44] ;  /* 0x0000440001c37983 */ /* 0x000ea80000300800 */
[----:B------:R-:W2:Y:S01]  /*4190*/  LDL.LU R192, [R1+0x48] ;  /* 0x0000480001c07983 */ /* 0x000ea20000300800 */
[----:B------:R-:W-:-:S03]  /*41a0*/  FADD.FTZ R42, R252, R42 ;  /* 0x0000002afc2a7221 */ /* 0x000fc60000010000 */
[----:B------:R-:W2:Y:S01]  /*41b0*/  LDL.LU R193, [R1+0x4c] ;  /* 0x00004c0001c17983 */ /* 0x000ea20000300800 */
[----:B-1----:R-:W-:Y:S01]  /*41c0*/  FADD.FTZ R196, R204, R196 ;  /* 0x000000c4ccc47221 */ /* 0x002fe20000010000 */
[----:B------:R-:W-:Y:S02]  /*41d0*/  FADD.FTZ R23, R190, R23 ;  /* 0x00000017be177221 */ /* 0x000fe40000010000 */
[----:B------:R-:W2:Y:S01]  /*41e0*/  LDL.LU R191, [R1+0x38] ;  /* 0x0000380001bf7983 */ /* 0x000ea20000300800 */
[----:B0-----:R-:W-:Y:S01]  /*41f0*/  FADD.FTZ R198, R208, R198 ;  /* 0x000000c6d0c67221 */ /* 0x001fe20000010000 */
[----:B------:R-:W-:Y:S01]  /*4200*/  FADD.FTZ R35, R91, R35 ;  /* 0x000000235b237221 */ /* 0x000fe20000010000 */
[----:B------:R-:W-:Y:S01]  /*4210*/  FADD.FTZ R33, R92, R33 ;  /* 0x000000215c217221 */ /* 0x000fe20000010000 */
[----:B------:R-:W2:Y:S01]  /*4220*/  LDL.LU R204, [R1+0x3c] ;  /* 0x00003c0001cc7983 */ /* 0x000ea20000300800 */
[----:B------:R-:W-:Y:S01]  /*4230*/  FADD.FTZ R25, R96, R25 ;  /* 0x0000001960197221 */ /* 0x000fe20000010000 */
        /* <DEDUP_REMOVED lines=10> */
[----:B------:R-:W-:Y:S01]  /*42e0*/  FADD.FTZ R31, R93, R31 ;  /* 0x0000001f5d1f7221 */ /* 0x000fe20000010000 */
[----:B------:R-:W-:Y:S01]  /*42f0*/  FADD.FTZ R32, R114, R32 ;  /* 0x0000002072207221 */ /* 0x000fe20000010000 */
[----:B------:R-:W-:Y:S01]  /*4300*/  FADD.FTZ R34, R113, R34 ;  /* 0x0000002271227221 */ /* 0x000fe20000010000 */
[----:B---3--:R-:W-:Y:S01]  /*4310*/  FADD.FTZ R210, R109, R210 ;  /* 0x000000d26dd27221 */ /* 0x008fe20000010000 */
[----:B----4-:R-:W-:Y:S01]  /*4320*/  FADD.FTZ R209, R108, R209 ;  /* 0x000000d16cd17221 */ /* 0x010fe20000010000 */
[----:B-----5:R-:W-:-:S02]  /*4330*/  FADD.FTZ R230, R251, R230 ;  /* 0x000000e6fbe67221 */ /* 0x020fc40000010000 */
[----:B------:R-:W3:Y:S04]  /*4340*/  LDL.LU R251, [R1+0x30] ;  /* 0x0000300001fb7983 */ /* 0x000ee80000300800 */
[----:B------:R-:W-:Y:S04]  /*4350*/  STL [R1+0x80], R210 ;  /* 0x000080d201007387 */ /* 0x000fe80000100800 */
[----:B------:R-:W-:Y:S01]  /*4360*/  STL [R1+0x84], R209 ;  /* 0x000084d101007387 */ /* 0x000fe20000100800 */
[----:B------:R-:W-:-:S03]  /*4370*/  FADD.FTZ R231, R250, R231 ;  /* 0x000000e7fae77221 */ /* 0x000fc60000010000 */
[----:B------:R-:W4:Y:S01]  /*4380*/  LDL.LU R250, [R1+0x34] ;  /* 0x0000340001fa7983 */ /* 0x000f220000300800 */
[----:B------:R-:W-:-:S03]  /*4390*/  FADD.FTZ R205, R249, R205 ;  /* 0x000000cdf9cd7221 */ /* 0x000fc60000010000 */
[----:B------:R-:W-:Y:S01]  /*43a0*/  STL [R1+0x74], R230 ;  /* 0x000074e601007387 */ /* 0x000fe20000100800 */
[----:B------:R-:W-:-:S03]  /*43b0*/  FADD.FTZ R202, R247, R202 ;  /* 0x000000caf7ca7221 */ /* 0x000fc60000010000 */
[----:B------:R-:W5:Y:S04]  /*43c0*/  LDL.LU R249, [R1+0x20] ;  /* 0x0000200001f97983 */ /* 0x000f680000300800 */
[----:B------:R-:W5:Y:S01]  /*43d0*/  LDL.LU R248, [R1+0x24] ;  /* 0x0000240001f87983 */ /* 0x000f620000300800 */
[----:B------:R-:W-:-:S03]  /*43e0*/  FADD.FTZ R203, R246, R203 ;  /* 0x000000cbf6cb7221 */ /* 0x000fc60000010000 */
[----:B------:R-:W-:Y:S01]  /*43f0*/  STL [R1+0x78], R231 ;  /* 0x000078e701007387 */ /* 0x000fe20000100800 */
[----:B------:R-:W-:-:S03]  /*4400*/  FADD.FTZ R200, R245, R200 ;  /* 0x000000c8f5c87221 */ /* 0x000fc60000010000 */
[----:B------:R-:W5:Y:S04]  /*4410*/  LDL.LU R247, [R1+0x28] ;  /* 0x0000280001f77983 */ /* 0x000f680000300800 */
[----:B------:R-:W-:Y:S04]  /*4420*/  STL [R1+0x7c], R205 ;  /* 0x00007ccd01007387 */ /* 0x000fe80000100800 */
[----:B------:R-:W5:Y:S04]  /*4430*/  LDL.LU R246, [R1] ;  /* 0x0000000001f67983 */ /* 0x000f680000300800 */
[----:B------:R-:W5:Y:S01]  /*4440*/  LDL.LU R245, [R1+0x4] ;  /* 0x0000040001f57983 */ /* 0x000f620000300800 */
[----:B------:R-:W-:-:S03]  /*4450*/  FADD.FTZ R201, R243, R201 ;  /* 0x000000c9f3c97221 */ /* 0x000fc60000010000 */
[----:B------:R-:W-:Y:S01]  /*4460*/  STL [R1+0x68], R202 ;  /* 0x000068ca01007387 */ /* 0x000fe20000100800 */
[----:B--2---:R-:W-:-:S03]  /*4470*/  FADD.FTZ R206, R242, R206 ;  /* 0x000000cef2ce7221 */ /* 0x004fc60000010000 */
[----:B------:R-:W2:Y:S01]  /*4480*/  LDL.LU R244, [R1+0x18] ;  /* 0x0000180001f47983 */ /* 0x000ea20000300800 */
[----:B------:R-:W-:-:S03]  /*4490*/  FADD.FTZ R207, R241, R207 ;  /* 0x000000cff1cf7221 */ /* 0x000fc60000010000 */
[----:B------:R-:W-:Y:S04]  /*44a0*/  STL [R1+0x6c], R203 ;  /* 0x00006ccb01007387 */ /* 0x000fe80000100800 */
[----:B------:R-:W-:Y:S04]  /*44b0*/  STL [R1+0x70], R200 ;  /* 0x000070c801007387 */ /* 0x000fe80000100800 */
[----:B------:R-:W2:Y:S04]  /*44c0*/  LDL.LU R243, [R1+0x1c] ;  /* 0x00001c0001f37983 */ /* 0x000ea80000300800 */
[----:B------:R-:W2:Y:S04]  /*44d0*/  LDL.LU R242, [R1+0x8] ;  /* 0x0000080001f27983 */ /* 0x000ea80000300800 */
[----:B------:R-:W2:Y:S01]  /*44e0*/  LDL.LU R241, [R1+0xc] ;  /* 0x00000c0001f17983 */ /* 0x000ea20000300800 */
[----:B------:R-:W-:-:S03]  /*44f0*/  FADD.FTZ R199, R239, R199 ;  /* 0x000000c7efc77221 */ /* 0x000fc60000010000 */
[----:B------:R-:W2:Y:S04]  /*4500*/  LDL.LU R240, [R1+0x10] ;  /* 0x0000100001f07983 */ /* 0x000ea80000300800 */
[----:B------:R-:W-:Y:S04]  /*4510*/  STL [R1+0x5c], R201 ;  /* 0x00005cc901007387 */ /* 0x000fe80000100800 */
[----:B------:R-:W-:Y:S04]  /*4520*/  STL [R1+0x60], R206 ;  /* 0x000060ce01007387 */ /* 0x000fe80000100800 */
[----:B------:R-:W-:Y:S04]  /*4530*/  STL [R1+0x64], R207 ;  /* 0x000064cf01007387 */ /* 0x000fe80000100800 */
[----:B------:R-:W2:Y:S01]  /*4540*/  LDL.LU R239, [R1+0x14] ;  /* 0x0000140001ef7983 */ /* 0x000ea20000300800 */
[----:B------:R-:W-:-:S03]  /*4550*/  FADD.FTZ R37, R90, R37 ;  /* 0x000000255a257221 */ /* 0x000fc60000010000 */
[----:B------:R-:W0:Y:S04]  /*4560*/  SHFL.DOWN PT, R90, R196, 0x2, 0x1f ;  /* 0x08401f00c45a7f89 */ /* 0x000e2800000e0000 */
[----:B------:R-:W1:Y:S01]  /*4570*/  SHFL.DOWN PT, R91, R198, 0x2, 0x1f ;  /* 0x08401f00c65b7f89 */ /* 0x000e6200000e0000 */
[----:B------:R-:W-:Y:S01]  /*4580*/  FADD.FTZ R197, R238, R197 ;  /* 0x000000c5eec57221 */ /* 0x000fe20000010000 */
[----:B------:R-:W-:Y:S01]  /*4590*/  FADD.FTZ R194, R237, R194 ;  /* 0x000000c2edc27221 */ /* 0x000fe20000010000 */
[----:B------:R-:W1:Y:S01]  /*45a0*/  S2R R190, SR_TID.X ;  /* 0x0000000000be7919 */ /* 0x000e620000002100 */
[----:B------:R-:W-:Y:S01]  /*45b0*/  FADD.FTZ R195, R235, R195 ;  /* 0x000000c3ebc37221 */ /* 0x000fe20000010000 */
[----:B------:R-:W-:Y:S01]  /*45c0*/  FADD.FTZ R192, R234, R192 ;  /* 0x000000c0eac07221 */ /* 0x000fe20000010000 */
[----:B------:R-:W-:Y:S01]  /*45d0*/  FADD.FTZ R193, R233, R193 ;  /* 0x000000c1e9c17221 */ /* 0x000fe20000010000 */
[----:B------:R-:W-:Y:S01]  /*45e0*/  STL [R1+0x50], R199 ;  /* 0x000050c701007387 */ /* 0x000fe20000100800 */
[----:B------:R-:W-:Y:S01]  /*45f0*/  FADD.FTZ R191, R229, R191 ;  /* 0x000000bfe5bf7221 */ /* 0x000fe20000010000 */
[----:B------:R-:W-:-:S02]  /*4600*/  FADD.FTZ R204, R228, R204 ;  /* 0x000000cce4cc7221 */ /* 0x000fc40000010000 */
        /* <DEDUP_REMOVED lines=9> */
[----:B------:R-:W-:Y:S01]  /*46a0*/  STL [R1+0x40], R208 ;  /* 0x000040d001007387 */ /* 0x000fe20000100800 */
[----:B0-----:R-:W-:-:S03]  /*46b0*/  FADD.FTZ R90, R196, R90 ;  /* 0x0000005ac45a7221 */ /* 0x001fc60000010000 */
[----:B------:R-:W-:Y:S01]  /*46c0*/  STL [R1+0x2c], R252 ;  /* 0x00002cfc01007387 */ /* 0x000fe20000100800 */
[----:B-1----:R-:W-:Y:S01]  /*46d0*/  FADD.FTZ R91, R198, R91 ;  /* 0x0000005bc65b7221 */ /* 0x002fe20000010000 */
[----:B------:R-:W-:Y:S02]  /*46e0*/  FADD.FTZ R39, R89, R39 ;  /* 0x0000002759277221 */ /* 0x000fe40000010000 */
        /* <DEDUP_REMOVED lines=13> */
[----:B-1----:R-:W-:Y:S01]  /*47c0*/  FADD.FTZ R89, R91, R92 ;  /* 0x0000005c5b597221 */ /* 0x002fe20000010000 */
[----:B---3--:R-:W-:-:S05]  /*47d0*/  FADD.FTZ R251, R224, R251 ;  /* 0x000000fbe0fb7221 */ /* 0x008fca0000010000 */
[----:B------:R0:W-:Y:S01]  /*47e0*/  STL [R1+0x30], R251 ;  /* 0x000030fb01007387 */ /* 0x0001e20000100800 */
[----:B----4-:R-:W-:Y:S01]  /*47f0*/  FADD.FTZ R250, R223, R250 ;  /* 0x000000fadffa7221 */ /* 0x010fe20000010000 */
[----:B-----5:R-:W-:-:S04]  /*4800*/  FADD.FTZ R249, R221, R249 ;  /* 0x000000f9ddf97221 */ /* 0x020fc80000010000 */
        /* <DEDUP_REMOVED lines=9> */
[----:B--2---:R-:W-:-:S03]  /*48a0*/  FADD.FTZ R244, R216, R244 ;  /* 0x000000f4d8f47221 */ /* 0x004fc60000010000 */
        /* <DEDUP_REMOVED lines=23> */
.L_x_2071:
[----:B------:R-:W-:Y:S05]  /*4a20*/  BSYNC.RECONVERGENT B0 ;  /* 0x0000000000007941 */ /* 0x000fea0003800200 */
.L_x_2070:
        /* <DEDUP_REMOVED lines=41> */
[----:B------:R-:W-:Y:S01]  /*4cc0*/  FFMA.FTZ R109, R95, R122, R94 ;  /* 0x0000007a5f6d7223 */ /* 0x000fe2000001005e */
[----:B------:R-:W-:Y:S01]  /*4cd0*/  FADD.FTZ R119, -R119, R154 ;  /* 0x0000009a77777221 */ /* 0x000fe20000010100 */
[C---:B------:R-:W-:Y:S01]  /*4ce0*/  FMUL.FTZ R104, R132.reuse, R99 ;  /* 0x0000006384687220 */ /* 0x040fe20000410000 */
[C---:B------:R-:W-:Y:S01]  /*4cf0*/  FMUL.FTZ R99, R132.reuse, R101 ;  /* 0x0000006584637220 */ /* 0x040fe20000410000 */
[C---:B------:R-:W-:Y:S01]  /*4d00*/  FMUL.FTZ R124, R132.reuse, R103 ;  /* 0x00000067847c7220 */ /* 0x040fe20000410000 */
[C-C-:B------:R-:W-:Y:S01]  /*4d10*/  FFMA.FTZ R105, R95.reuse, R105, R94.reuse ;  /* 0x000000695f697223 */ /* 0x140fe2000001005e */
[C---:B------:R-:W-:Y:S01]  /*4d20*/  FMUL.FTZ R101, R132.reuse, R111 ;  /* 0x0000006f84657220 */ /* 0x040fe20000410000 */
[C---:B------:R-:W-:Y:S01]  /*4d30*/  FMUL.FTZ R107, R132.reuse, R113 ;  /* 0x00000071846b7220 */ /* 0x040fe20000410000 */
[C---:B------:R-:W-:Y:S01]  /*4d40*/  FMUL.FTZ R103, R132.reuse, R115 ;  /* 0x0000007384677220 */ /* 0x040fe20000410000 */
[C-C-:B------:R-:W-:Y:S01]  /*4d50*/  FFMA.FTZ R108, R95.reuse, R151, R94.reuse ;  /* 0x000000975f6c7223 */ /* 0x140fe2000001005e */
[----:B------:R-:W-:Y:S01]  /*4d60*/  FFMA.FTZ R114, R95, R139, R94 ;  /* 0x0000008b5f727223 */ /* 0x000fe2000001005e */
[----:B------:R-:W-:Y:S01]  /*4d70*/  FADD.FTZ R109, -R109, R160 ;  /* 0x000000a06d6d7221 */ /* 0x000fe20000010100 */
[----:B------:R-:W-:Y:S01]  /*4d80*/  FMUL.FTZ R122, R132, R119 ;  /* 0x00000077847a7220 */ /* 0x000fe20000410000 */
[----:B------:R-:W-:Y:S01]  /*4d90*/  IADD3 R111, PT, PT, R131, 0x80, RZ ;  /* 0x00000080836f7810 */ /* 0x000fe20007ffe0ff */
[----:B------:R-:W-:Y:S01]  /*4da0*/  FADD.FTZ R139, -R105, R146 ;  /* 0x00000092698b7221 */ /* 0x000fe20000010100 */
[C---:B------:R-:W-:Y:S01]  /*4db0*/  IADD3 R113, PT, PT, R131.reuse, 0x100, RZ ;  /* 0x0000010083717810 */ /* 0x040fe20007ffe0ff */
[----:B------:R-:W-:Y:S01]  /*4dc0*/  FADD.FTZ R179, -R108, R179 ;  /* 0x000000b36cb37221 */ /* 0x000fe20000010100 */
[C---:B------:R-:W-:Y:S01]  /*4dd0*/  IADD3 R115, PT, PT, R131.reuse, 0x180, RZ ;  /* 0x0000018083737810 */ /* 0x040fe20007ffe0ff */
[----:B------:R-:W-:Y:S01]  /*4de0*/  FADD.FTZ R177, -R110, R177 ;  /* 0x000000b16eb17221 */ /* 0x000fe20000010100 */
[C---:B------:R-:W-:Y:S01]  /*4df0*/  IADD3 R119, PT, PT, R131.reuse, 0x200, RZ ;  /* 0x0000020083777810 */ /* 0x040fe20007ffe0ff */
[----:B------:R-:W-:Y:S01]  /*4e00*/  FADD.FTZ R175, -R112, R175 ;  /* 0x000000af70af7221 */ /* 0x000fe20000010100 */
[----:B------:R-:W-:Y:S01]  /*4e10*/  FADD.FTZ R173, -R114, R173 ;  /* 0x000000ad72ad7221 */ /* 0x000fe20000010100 */
[----:B------:R-:W-:Y:S01]  /*4e20*/  FMUL.FTZ R105, R132, R109 ;  /* 0x0000006d84697220 */ /* 0x000fe20000410000 */
[----:B-1----:R-:W-:-:S04]  /*4e30*/  IMAD.WIDE.U32 R108, R131, 0x10, R116 ;  /* 0x00000010836c7825 */ /* 0x002fc800078e0074 */
[C-C-:B------:R-:W-:Y:S01]  /*4e40*/  FFMA.FTZ R89, R95.reuse, R0, R94.reuse ;  /* 0x000000005f597223 */ /* 0x140fe2000001005e */
[C-C-:B------:R-:W-:Y:S01]  /*4e50*/  FFMA.FTZ R0, R95.reuse, R171, R94.reuse ;  /* 0x000000ab5f007223 */ /* 0x140fe2000001005e */
[----:B------:R-:W-:Y:S01]  /*4e60*/  FFMA.FTZ R169, R95, R169, R94 ;  /* 0x000000a95fa97223 */ /* 0x000fe2000001005e */
[----:B------:R-:W-:-:S04]  /*4e70*/  IMAD.WIDE.U32 R110, R111, 0x10, R116 ;  /* 0x000000106f6e7825 */ /* 0x000fc800078e0074 */
        /* <DEDUP_REMOVED lines=80> */
[----:B------:R-:W-:-:S02]  /*5380*/  F2FP.F16.F32.PACK_AB R91, R2, R91 ;  /* 0x0000005b025b723e */ /* 0x000fc400000000ff */
[----:B------:R-:W-:Y:S02]  /*5390*/  F2FP.F16.F32.PACK_AB R90, R185, R90 ;  /* 0x0000005ab95a723e */ /* 0x000fe400000000ff */
        /* <DEDUP_REMOVED lines=22> */
[----:B-1----:R-:W-:-:S03]  /*5500*/  IADD3 R130, PT, PT, R130, R118, RZ ;  /* 0x0000007682827210 */ /* 0x002fc60007ffe0ff */
[----:B------:R2:W-:Y:S01]  /*5510*/  STG.E.128 desc[UR6][R116.64], R104 ;  /* 0x0000006874007986 */ /* 0x0005e2000c101d06 */
[----:B------:R-:W-:-:S13]  /*5520*/  ISETP.GE.AND P2, PT, R130, R119, PT ;  /* 0x000000778200720c */ /* 0x000fda0003f46270 */
        /* <DEDUP_REMOVED lines=81> */
.L_x_2065:
        /* <DEDUP_REMOVED lines=40> */
.L_x_2073:
        /* <DEDUP_REMOVED lines=12> */
.L_x_3154:


//--------------------- .text._ZN10layer_norm22ln_bwd_finalize_kernelINS_22Kernel_traits_finalizeILj5120EffffjLj1024ELj4ENS_18Kernel_traits_baseILj5120EffffjLj1024EEEEEEEvNS_9BwdParamsE --------------------------
	.section	.text._ZN10layer_norm22ln_bwd_finalize_kernelINS_22Kernel_traits_finalizeILj5120EffffjLj1024ELj4ENS_18Kernel_traits_baseILj5120EffffjLj1024EEEEEEEvNS_9BwdParamsE,"ax",@progbits
	.align	128
        .global         _ZN10layer_norm22ln_bwd_finalize_kernelINS_22Kernel_traits_finalizeILj5120EffffjLj1024ELj4ENS_18Kernel_traits_baseILj5120EffffjLj1024EEEEEEEvNS_9BwdParamsE
        .type           _ZN10layer_norm22ln_bwd_finalize_kernelINS_22Kernel_traits_finalizeILj5120EffffjLj1024ELj4ENS_18Kernel_traits_baseILj5120EffffjLj1024EEEEEEEvNS_9BwdParamsE,@function
        .size           _ZN10layer_norm22ln_bwd_finalize_kernelINS_22Kernel_traits_finalizeILj5120EffffjLj1024ELj4ENS_18Kernel_traits_baseILj5120EffffjLj1024EEEEEEEvNS_9BwdParamsE,(.L_x_3155 - _ZN10layer_norm22ln_bwd_finalize_kernelINS_22Kernel_traits_finalizeILj5120EffffjLj1024ELj4ENS_18Kernel_traits_baseILj5120EffffjLj1024EEEEEEEvNS_9BwdParamsE)
        .other          _ZN10layer_norm22ln_bwd_finalize_kernelINS_22Kernel_traits_finalizeILj5120EffffjLj1024ELj4ENS_18Kernel_traits_baseILj5120EffffjLj1024EEEEEEEvNS_9BwdParamsE,@"STO_CUDA_ENTRY STV_DEFAULT"
_ZN10layer_norm22ln_bwd_finalize_kernelINS_22Kernel_traits_finalizeILj5120EffffjLj1024ELj4ENS_18Kernel_traits_baseILj5120EffffjLj1024EEEEEEEvNS_9BwdParamsE:
.text._ZN10layer_norm22ln_bwd_finalize_kernelINS_22Kernel_traits_finalizeILj5120EffffjLj1024ELj4ENS_18Kernel_traits_baseILj5120EffffjLj1024EEEEEEEvNS_9BwdParamsE:
        /* <DEDUP_REMOVED lines=37> */
.L_x_2078:
        /* <DEDUP_REMOVED lines=118> */
.L_x_2077:
[----:B------:R-:W-:Y:S05]  /*09b0*/  BSYNC.RECONVERGENT B1 ;  /* 0x0000000000017941 */ /* 0x000fea0003800200 */
.L_x_2076:
        /* <DEDUP_REMOVED lines=65> */
.L_x_2080:
[----:B------:R-:W-:Y:S05]  /*0dd0*/  BSYNC.RECONVERGENT B1 ;  /* 0x0000000000017941 */ /* 0x000fea0003800200 */
.L_x_2079:
        /* <DEDUP_REMOVED lines=37> */
.L_x_2082:
[----:B------:R-:W-:Y:S05]  /*1030*/  BSYNC.RECONVERGENT B1 ;  /* 0x0000000000017941 */ /* 0x000fea0003800200 */
.L_x_2081:
[----:B------:R-:W-:Y:S05]  /*1040*/  @!P1 BRA `(.L_x_2075) ;  /* 0x00000000003c9947 */ /* 0x000fea0003800000 */
[----:B------:R-:W0:Y:S01]  /*1050*/  LDC.64 R6, c[0x0][0x3e0] ;  /* 0x0000f800ff067b82 */ /* 0x000e220000000a00 */
[----:B------:R-:W-:Y:S01]  /*1060*/  IMAD R2, R15, 0x1400, R11 ;  /* 0x000014000f027824 */ /* 0x000fe200078e020b */
[----:B------:R-:W-:-:S04]  /*1070*/  IADD3 R24, PT, PT, -R24, RZ, RZ ;  /* 0x000000ff18187210 */ /* 0x000fc80007ffe1ff */
[----:B------:R-:W-:Y:S02]  /*1080*/  IADD3 R11, PT, PT, R13, R2, RZ ;  /* 0x000000020d0b7210 */ /* 0x000fe40007ffe0ff */
[----:B------:R-:W1:Y:S05]  /*1090*/  LDC.64 R8, c[0x0][0x3e8] ;  /* 0x0000fa00ff087b82 */ /* 0x000e6a0000000a00 */
.L_x_2083:
        /* <DEDUP_REMOVED lines=10> */
.L_x_2075:
[----:B------:R-:W-:Y:S05]  /*1140*/  BSYNC.RECONVERGENT B0 ;  /* 0x0000000000007941 */ /* 0x000fea0003800200 */
.L_x_2074:
        /* <DEDUP_REMOVED lines=53> */
.L_x_2084:
        /* <DEDUP_REMOVED lines=14> */
.L_x_3155:


//--------------------- .text._ZN10layer_norm13ln_bwd_kernelINS_13Kernel_traitsIffffjLj5120ELj1ELj1ELj4ELj16ENS_18Kernel_traits_baseILj5120EffffjLj128EEEEEEEvNS_9BwdParamsE --------------------------
	.section	.text._ZN10layer_norm13ln_bwd_kernelINS_13Kernel_traitsIffffjLj5120ELj1ELj1ELj4ELj16ENS_18Kernel_traits_baseILj5120EffffjLj128EEEEEEEvNS_9BwdParamsE,"ax",@progbits
	.align	128
        .global         _ZN10layer_norm13ln_bwd_kernelINS_13Kernel_traitsIffffjLj5120ELj1ELj1ELj4ELj16ENS_18Kernel_traits_baseILj5120EffffjLj128EEEEEEEvNS_9BwdParamsE
        .type           _ZN10layer_norm13ln_bwd_kernelINS_13Kernel_traitsIffffjLj5120ELj1ELj1ELj4ELj16ENS_18Kernel_traits_baseILj5120EffffjLj128EEEEEEEvNS_9BwdParamsE,@function
        .size           _ZN10layer_norm13ln_bwd_kernelINS_13Kernel_traitsIffffjLj5120ELj1ELj1ELj4ELj16ENS_18Kernel_traits_baseILj5120EffffjLj128EEEEEEEvNS_9BwdParamsE,(.L_x_3156 - _ZN10layer_norm13ln_bwd_kernelINS_13Kernel_traitsIffffjLj5120ELj1ELj1ELj4ELj16ENS_18Kernel_traits_baseILj5120EffffjLj128EEEEEEEvNS_9BwdParamsE)
        .other          _ZN10layer_norm13ln_bwd_kernelINS_13Kernel_traitsIffffjLj5120ELj1ELj1ELj4ELj16ENS_18Kernel_traits_baseILj5120EffffjLj128EEEEEEEvNS_9BwdParamsE,@"STO_CUDA_ENTRY STV_DEFAULT"
_ZN10layer_norm13ln_bwd_kernelINS_13Kernel_traitsIffffjLj5120ELj1ELj1ELj4ELj16ENS_18Kernel_traits_baseILj5120EffffjLj128EEEEEEEvNS_9BwdParamsE:
.text._ZN10layer_norm13ln_bwd_kernelINS_13Kernel_traitsIffffjLj5120ELj1ELj1ELj4ELj16ENS_18Kernel_traits_baseILj5120EffffjLj128EEEEEEEvNS_9BwdParamsE:
        /* <DEDUP_REMOVED lines=36> */
.L_x_2085:
        /* <DEDUP_REMOVED lines=12> */
.L_x_2086:
        /* <DEDUP_REMOVED lines=43> */
[----:B0-----:R-:W0:Y:S01]  /*05b0*/  S2R R3, SR_CgaCtaId ;  /* 0x0000000000037919 */ /* 0x001e220000008800 */
[----:B------:R-:W-:Y:S01]  /*05c0*/  MOV R0, 0x400 ;  /* 0x0000040000007802 */ /* 0x000fe20000000f00 */
[----:B------:R-:W-:Y:S01]  /*05d0*/  HFMA2 R250, -RZ, RZ, 0, 0 ;  /* 0x00000000fffa7431 */ /* 0x000fe200000001ff */
[----:B------:R-:W-:Y:S01]  /*05e0*/  PLOP3.LUT P2, PT, PT, PT, PT, 0x8, 0x80 ;  /* 0x000000000080781c */ /* 0x000fe20003f4e170 */
[----:B------:R1:W-:Y:S01]  /*05f0*/  STL [R1+0x70], RZ ;  /* 0x000070ff01007387 */ /* 0x0003e20000100800 */
[----:B------:R-:W-:Y:S01]  /*0600*/  HFMA2 R202, -RZ, RZ, 0, 0 ;  /* 0x00000000ffca7431 */ /* 0x000fe200000001ff */
[----:B------:R-:W-:Y:S02]  /*0610*/  CS2R R248, SRZ ;  /* 0x0000000000f87805 */ /* 0x000fe4000001ff00 */
[----:B------:R-:W-:Y:S01]  /*0620*/  CS2R R246, SRZ ;  /* 0x0000000000f67805 */ /* 0x000fe2000001ff00 */
[----:B------:R1:W-:Y:S01]  /*0630*/  STL [R1+0x6c], RZ ;  /* 0x00006cff01007387 */ /* 0x0003e20000100800 */
        /* <DEDUP_REMOVED lines=17> */
[----:B0-----:R-:W-:-:S05]  /*0750*/  LEA R0, R3, R0, 0x18 ;  /* 0x0000000003007211 */ /* 0x001fca00078ec0ff */
[----:B------:R1:W-:Y:S04]  /*0760*/  STL [R1+0xa8], R0 ;  /* 0x0000a80001007387 */ /* 0x0003e80000100800 */
        /* <DEDUP_REMOVED lines=40> */
.L_x_2092:
[----:B0-----:R-:W0:Y:S01]  /*09f0*/  @!P1 LDC.64 R2, c[0x0][0x3a0] ;  /* 0x0000e800ff029b82 */ /* 0x001e220000000a00 */
[----:B------:R-:W-:-:S07]  /*0a00*/  MOV R241, RZ ;  /* 0x000000ff00f17202 */ /* 0x000fce0000000f00 */
[----:B------:R-:W2:Y:S01]  /*0a10*/  LDC.64 R4, c[0x0][0x3a8] ;  /* 0x0000ea00ff047b82 */ /* 0x000ea20000000a00 */
[----:B0-----:R-:W-:-:S05]  /*0a20*/  @!P1 IMAD.WIDE R2, R203, 0x4, R2 ;  /* 0x00000004cb029825 */ /* 0x001fca00078e0202 */
[----:B-----5:R0:W5:Y:S01]  /*0a30*/  @!P1 LDG.E R241, desc[UR6][R2.64] ;  /* 0x0000000602f19981 */ /* 0x020162000c1e1900 */
[----:B--2---:R-:W-:-:S05]  /*0a40*/  IMAD.WIDE R4, R203, 0x4, R4 ;  /* 0x00000004cb047825 */ /* 0x004fca00078e0204 */
[----:B------:R2:W5:Y:S01]  /*0a50*/  LDG.E R12, desc[UR6][R4.64] ;  /* 0x00000006040c7981 */ /* 0x000562000c1e1900 */
[----:B0-----:R-:W0:Y:S02]  /*0a60*/  LDC.64 R2, c[0x0][0x398] ;  /* 0x0000e600ff027b82 */ /* 0x001e240000000a00 */
[----:B0-----:R-:W-:-:S04]  /*0a70*/  ISETP.NE.U32.AND P1, PT, R2, RZ, PT ;  /* 0x000000ff0200720c */ /* 0x001fc80003f25070 */
[----:B------:R-:W-:-:S13]  /*0a80*/  ISETP.NE.AND.EX P1, PT, R3, RZ, PT, P1 ;  /* 0x000000ff0300720c */ /* 0x000fda0003f25310 */
[----:B--2---:R-:W-:Y:S05]  /*0a90*/  @P1 BRA `(.L_x_2088) ;  /* 0x0000000000cc1947 */ /* 0x004fea0003800000 */
        /* <DEDUP_REMOVED lines=14> */
[----:B------:R0:W5:Y:S03]  /*0b80*/  LDG.E.128 R60, desc[UR6][R56.64] ;  /* 0x00000006383c7981 */ /* 0x000166000c1e1d00 */
[----:B--2---:R-:W-:Y:S02]  /*0b90*/  IMAD.WIDE.U32 R152, R11, 0x10, R144 ;  /* 0x000000100b987825 */ /* 0x004fe400078e0090 */
[----:B------:R-:W5:Y:S02]  /*0ba0*/  LDG.E.128 R52, desc[UR6][R52.64] ;  /* 0x0000000634347981 */ /* 0x000f64000c1e1d00 */
[--C-:B------:R-:W-:Y:S02]  /*0bb0*/  IMAD.WIDE.U32 R48, R9, 0x10, R24.reuse ;  /* 0x0000001009307825 */ /* 0x100fe400078e0018 */
[----:B------:R0:W5:Y:S02]  /*0bc0*/  LDG.E.128 R148, desc[UR6][R152.64] ;  /* 0x0000000698947981 */ /* 0x000164000c1e1d00 */
        /* <DEDUP_REMOVED lines=32> */
.L_x_2088:
[----:B------:R-:W0:Y:S01]  /*0dd0*/  S2R R204, SR_TID.X ;  /* 0x0000000000cc7919 */ /* 0x000e220000002100 */
[----:B------:R-:W2:Y:S01]  /*0de0*/  LDC.64 R24, c[0x0][0x3d8] ;  /* 0x0000f600ff187b82 */ /* 0x000ea20000000a00 */
[----:B------:R-:W-:-:S07]  /*0df0*/  IMAD R11, R203, 0x500, RZ ;  /* 0x00000500cb0b7824 */ /* 0x000fce00078e02ff */
[----:B------:R-:W3:Y:S01]  /*0e00*/  LDC.64 R144, c[0x0][0x398] ;  /* 0x0000e600ff907b82 */ /* 0x000ee20000000a00 */
[----:B0-----:R-:W-:-:S04]  /*0e10*/  LOP3.LUT R11, R11, R204, RZ, 0xfc, !PT ;  /* 0x000000cc0b0b7212 */ /* 0x001fc800078efcff */
[C---:B------:R-:W-:Y:S01]  /*0e20*/  IADD3 R10, PT, PT, R11.reuse, 0x100, RZ ;  /* 0x000001000b0a7810 */ /* 0x040fe20007ffe0ff */
        /* <DEDUP_REMOVED lines=12> */
[----:B------:R-:W-:Y:S01]  /*0ef0*/  IADD3 R3, PT, PT, R11, 0x480, RZ ;  /* 0x000004800b037810 */ /* 0x000fe20007ffe0ff */
        /* <DEDUP_REMOVED lines=32> */
.L_x_2089:
[----:B------:R-:W-:Y:S05]  /*1100*/  @P1 BRA `(.L_x_2090) ;  /* 0x0000000c00241947 */ /* 0x000fea0003800000 */
[--C-:B-1---5:R-:W-:Y:S01]  /*1110*/  FADD.FTZ R0, R148, -R241.reuse ;  /* 0x800000f194007221 */ /* 0x122fe20000010000 */
[--C-:B------:R-:W-:Y:S01]  /*1120*/  FADD.FTZ R149, R149, -R241.reuse ;  /* 0x800000f195957221 */ /* 0x100fe20000010000 */
[----:B------:R-:W-:Y:S01]  /*1130*/  FMUL.FTZ R2, R60, R140 ;  /* 0x0000008c3c027220 */ /* 0x000fe20000410000 */
[--C-:B------:R-:W-:Y:S01]  /*1140*/  FADD.FTZ R148, R150, -R241.reuse ;  /* 0x800000f196947221 */ /* 0x100fe20000010000 */
[C---:B------:R-:W-:Y:S01]  /*1150*/  FMUL.FTZ R0, R12.reuse, R0 ;  /* 0x000000000c007220 */ /* 0x040fe20000410000 */
[----:B------:R-:W-:Y:S01]  /*1160*/  FMUL.FTZ R213, R61, R141 ;  /* 0x0000008d3dd57220 */ /* 0x000fe20000410000 */
[----:B------:R-:W-:Y:S01]  /*1170*/  FADD.FTZ R251, RZ, R2 ;  /* 0x00000002fffb7221 */ /* 0x000fe20000010000 */
        /* <DEDUP_REMOVED lines=194> */
.L_x_2090:
[----:B-1----:R-:W0:Y:S01]  /*1da0*/  MUFU.RCP R0, R140 ;  /* 0x0000008c00007308 */ /* 0x002e220000001000 */
        /* <DEDUP_REMOVED lines=34> */
[----:B------:R-:W-:Y:S01]  /*1fd0*/  FADD.FTZ R159, -R70, R182 ;  /* 0x000000b6469f7221 */ /* 0x000fe20000010100 */
[----:B------:R-:W-:Y:S01]  /*1fe0*/  FMUL.FTZ R238, R24, R104 ;  /* 0x0000006818ee7220 */ /* 0x000fe20000410000 */
[----:B------:R-:W-:Y:S01]  /*1ff0*/  FMUL.FTZ R239, R25, R105 ;  /* 0x0000006919ef7220 */ /* 0x000fe20000410000 */
[----:B------:R-:W-:Y:S01]  /*2000*/  FMUL.FTZ R240, R26, R106 ;  /* 0x0000006a1af07220 */ /* 0x000fe20000410000 */
[----:B------:R-:W-:Y:S01]  /*2010*/  FMUL.FTZ R242, R27, R107 ;  /* 0x0000006b1bf27220 */ /* 0x000fe20000410000 */
[----:B------:R-:W2:Y:S01]  /*2020*/  MUFU.RCP R2, R123 ;  /* 0x0000007b00027308 */ /* 0x000ea20000001000 */
[----:B0-----:R-:W-:Y:S01]  /*2030*/  FMUL.FTZ R151, R154, R210 ;  /* 0x000000d29a977220 */ /* 0x001fe20000410000 */
[----:B------:R-:W-:Y:S01]  /*2040*/  FADD.FTZ R154, -R99, R155 ;  /* 0x0000009b639a7221 */ /* 0x000fe20000010100 */
[----:B------:R-:W-:Y:S01]  /*2050*/  FADD.FTZ R155, -R92, R156 ;  /* 0x0000009c5c9b7221 */ /* 0x000fe20000010100 */
[----:B------:R-:W-:Y:S01]  /*2060*/  FADD.FTZ R156, -R93, R157 ;  /* 0x0000009d5d9c7221 */ /* 0x000fe20000010100 */
[----:B------:R-:W-:-:S03]  /*2070*/  FADD.FTZ R157, -R94, R158 ;  /* 0x0000009e5e9d7221 */ /* 0x000fc60000010100 */
[----:B------:R-:W0:Y:S01]  /*2080*/  MUFU.RCP R226, R141 ;  /* 0x0000008d00e27308 */ /* 0x000e220000001000 */
[----:B-1----:R-:W-:Y:S01]  /*2090*/  FMUL.FTZ R155, R155, R223 ;  /* 0x000000df9b9b7220 */ /* 0x002fe20000410000 */
[----:B------:R-:W-:Y:S01]  /*20a0*/  FADD.FTZ R223, -R82, R170 ;  /* 0x000000aa52df7221 */ /* 0x000fe20000010100 */
[----:B------:R-:W-:-:S05]  /*20b0*/  FADD.FTZ R170, -R83, R171 ;  /* 0x000000ab53aa7221 */ /* 0x000fca0000010100 */
[----:B------:R-:W1:Y:S01]  /*20c0*/  MUFU.RCP R213, R125 ;  /* 0x0000007d00d57308 */ /* 0x000e620000001000 */
[----:B--2---:R-:W-:Y:S01]  /*20d0*/  FMUL.FTZ R170, R170, R2 ;  /* 0x00000002aaaa7220 */ /* 0x004fe20000410000 */
[----:B------:R-:W-:-:S04]  /*20e0*/  FMUL.FTZ R2, R60, R140 ;  /* 0x0000008c3c027220 */ /* 0x000fc80000410000 */
[----:B------:R-:W-:Y:S01]  /*20f0*/  FADD.FTZ R251, RZ, R2 ;  /* 0x00000002fffb7221 */ /* 0x000fe20000010000 */
[----:B------:R-:W-:Y:S01]  /*2100*/  FFMA.FTZ R252, R2, R0, RZ ;  /* 0x0000000002fc7223 */ /* 0x000fe200000100ff */
[----:B------:R-:W2:Y:S01]  /*2110*/  MUFU.RCP R208, R143 ;  /* 0x0000008f00d07308 */ /* 0x000ea20000001000 */
[----:B0-----:R-:W-:Y:S01]  /*2120*/  FMUL.FTZ R149, R149, R226 ;  /* 0x000000e295957220 */ /* 0x001fe20000410000 */
[----:B------:R-:W-:Y:S01]  /*2130*/  FADD.FTZ R226, -R86, R166 ;  /* 0x000000a656e27221 */ /* 0x000fe20000010100 */
[----:B------:R-:W-:-:S05]  /*2140*/  FADD.FTZ R166, -R79, R175 ;  /* 0x000000af4fa67221 */ /* 0x000fca0000010100 */
[----:B------:R-:W0:Y:S01]  /*2150*/  MUFU.RCP R225, R142 ;  /* 0x0000008e00e17308 */ /* 0x000e220000001000 */
[----:B-1----:R-:W-:Y:S01]  /*2160*/  FMUL.FTZ R176, R227, R213 ;  /* 0x000000d5e3b07220 */ /* 0x002fe20000410000 */
[----:B------:R-:W-:Y:S01]  /*2170*/  FMUL.FTZ R213, R61, R141 ;  /* 0x0000008d3dd57220 */ /* 0x000fe20000410000 */
[----:B------:R-:W-:-:S03]  /*2180*/  FMUL.FTZ R227, R37, R117 ;  /* 0x0000007525e37220 */ /* 0x000fc60000410000 */
[----:B------:R-:W-:Y:S01]  /*2190*/  FADD.FTZ R251, R251, R213 ;  /* 0x000000d5fbfb7221 */ /* 0x000fe20000010000 */
[----:B------:R-:W-:Y:S01]  /*21a0*/  FFMA.FTZ R252, R213, R149, R252 ;  /* 0x00000095d5fc7223 */ /* 0x000fe200000100fc */
[----:B------:R-:W1:Y:S01]  /*21b0*/  MUFU.RCP R212, R126 ;  /* 0x0000007e00d47308 */ /* 0x000e620000001000 */
[----:B--2---:R-:W-:-:S07]  /*21c0*/  FMUL.FTZ R150, R150, R208 ;  /* 0x000000d096967220 */ /* 0x004fce0000410000 */
        /* <DEDUP_REMOVED lines=11> */
[----:B--2---:R-:W-:Y:S01]  /*2280*/  FMUL.FTZ R174, R225, R211 ;  /* 0x000000d3e1ae7220 */ /* 0x004fe20000410000 */
[----:B------:R-:W-:Y:S01]  /*2290*/  FMUL.FTZ R211, R63, R143 ;  /* 0x0000008f3fd37220 */ /* 0x000fe20000410000 */
[----:B------:R-:W-:-:S03]  /*22a0*/  FMUL.FTZ R225, R43, R123 ;  /* 0x0000007b2be17220 */ /* 0x000fc60000410000 */
[----:B------:R-:W-:Y:S01]  /*22b0*/  FADD.FTZ R251, R251, R211 ;  /* 0x000000d3fbfb7221 */ /* 0x000fe20000010000 */
[----:B------:R-:W-:Y:S01]  /*22c0*/  FFMA.FTZ R252, R211, R150, R252 ;  /* 0x00000096d3fc7223 */ /* 0x000fe200000100fc */
[----:B------:R-:W2:Y:S01]  /*22d0*/  MUFU.RCP R210, R118 ;  /* 0x0000007600d27308 */ /* 0x000ea20000001000 */
[----:B0-----:R-:W-:Y:S01]  /*22e0*/  FMUL.FTZ R157, R157, R220 ;  /* 0x000000dc9d9d7220 */ /* 0x001fe20000410000 */
[----:B------:R-:W-:-:S06]  /*22f0*/  FADD.FTZ R220, -R73, R177 ;  /* 0x000000b149dc7221 */ /* 0x000fcc0000010100 */
        /* <DEDUP_REMOVED lines=10> */
[----:B------:R-:W-:-:S06]  /*23a0*/  FMUL.FTZ R223, R41, R121 ;  /* 0x0000007929df7220 */ /* 0x000fcc0000410000 */
[----:B------:R-:W0:Y:S01]  /*23b0*/  MUFU.RCP R158, R119 ;  /* 0x00000077009e7308 */ /* 0x000e220000001000 */
[----:B-1----:R-:W-:Y:S01]  /*23c0*/  FMUL.FTZ R156, R156, R232 ;  /* 0x000000e89c9c7220 */ /* 0x002fe20000410000 */
[----:B------:R-:W-:-:S06]  /*23d0*/  FADD.FTZ R232, -R74, R178 ;  /* 0x000000b24ae87221 */ /* 0x000fcc0000010100 */
[----:B------:R-:W1:Y:S01]  /*23e0*/  MUFU.RCP R215, R131 ;  /* 0x0000008300d77308 */ /* 0x000e620000001000 */
[----:B--2---:R-:W-:Y:S01]  /*23f0*/  FMUL.FTZ R173, R168, R209 ;  /* 0x000000d1a8ad7220 */ /* 0x004fe20000410000 */
[----:B------:R-:W-:-:S04]  /*2400*/  FMUL.FTZ R209, R57, R137 ;  /* 0x0000008939d17220 */ /* 0x000fc80000410000 */
[----:B------:R-:W-:Y:S01]  /*2410*/  FADD.FTZ R251, R251, R209 ;  /* 0x000000d1fbfb7221 */ /* 0x000fe20000010000 */
[----:B------:R-:W-:Y:S01]  /*2420*/  FFMA.FTZ R252, R209, R152, R252 ;  /* 0x00000098d1fc7223 */ /* 0x000fe200000100fc */
[----:B------:R-:W2:Y:S01]  /*2430*/  MUFU.RCP R208, R117 ;  /* 0x0000007500d07308 */ /* 0x000ea20000001000 */
[----:B0-----:R-:W-:-:S07]  /*2440*/  FMUL.FTZ R166, R166, R158 ;  /* 0x0000009ea6a67220 */ /* 0x001fce0000410000 */
        /* <DEDUP_REMOVED lines=27> */
[----:B------:R-:W-:-:S04]  /*2600*/  FMUL.FTZ R205, R53, R133 ;  /* 0x0000008535cd7220 */ /* 0x000fc80000410000 */
[----:B------:R-:W-:Y:S01]  /*2610*/  FADD.FTZ R251, R251, R205 ;  /* 0x000000cdfbfb7221 */ /* 0x000fe20000010000 */
[----:B------:R-:W-:Y:S01]  /*2620*/  FFMA.FTZ R252, R205, R156, R252 ;  /* 0x0000009ccdfc7223 */ /* 0x000fe200000100fc */
[----:B------:R-:W1:Y:S01]  /*2630*/  MUFU.RCP R215, R111 ;  /* 0x0000006f00d77308 */ /* 0x000e620000001000 */
[----:B--2---:R-:W-:Y:S01]  /*2640*/  FMUL.FTZ R181, R231, R218 ;  /* 0x000000dae7b57220 */ /* 0x004fe20000410000 */
[----:B------:R-:W-:-:S06]  /*2650*/  FMUL.FTZ R231, R33, R113 ;  /* 0x0000007121e77220 */ /* 0x000fcc0000410000 */
[----:B------:R-:W2:Y:S01]  /*2660*/  MUFU.RCP R217, R129 ;  /* 0x0000008100d97308 */ /* 0x000ea20000001000 */
[----:B0-----:R-:W-:-:S07]  /*2670*/  FMUL.FTZ R159, R159, R158 ;  /* 0x0000009e9f9f7220 */ /* 0x001fce0000410000 */
        /* <DEDUP_REMOVED lines=8> */
[----:B------:R-:W-:Y:S01]  /*2700*/  FADD.FTZ R221, -R67, R147 ;  /* 0x0000009343dd7221 */ /* 0x000fe20000010100 */
[----:B------:R-:W-:-:S05]  /*2710*/  FMUL.FTZ R147, R46, R126 ;  /* 0x0000007e2e937220 */ /* 0x000fca0000410000 */
[----:B------:R-:W2:Y:S01]  /*2720*/  MUFU.RCP R214, R104 ;  /* 0x0000006800d67308 */ /* 0x000ea20000001000 */
[----:B0-----:R-:W-:Y:S01]  /*2730*/  FMUL.FTZ R179, R230, R216 ;  /* 0x000000d8e6b37220 */ /* 0x001fe20000410000 */
[----:B------:R-:W-:Y:S01]  /*2740*/  FMUL.FTZ R216, R55, R135 ;  /* 0x0000008737d87220 */ /* 0x000fe20000410000 */
[----:B------:R-:W-:-:S03]  /*2750*/  FMUL.FTZ R230, R32, R112 ;  /* 0x0000007020e67220 */ /* 0x000fc60000410000 */
[----:B------:R-:W-:Y:S02]  /*2760*/  FADD.FTZ R251, R251, R216 ;  /* 0x000000d8fbfb7221 */ /* 0x000fe40000010000 */
[----:B------:R-:W0:Y:S01]  /*2770*/  MUFU.RCP R218, R115 ;  /* 0x0000007300da7308 */ /* 0x000e220000001000 */
[----:B-1----:R-:W-:Y:S01]  /*2780*/  FMUL.FTZ R182, R222, R219 ;  /* 0x000000dbdeb67220 */ /* 0x002fe20000410000 */
[----:B------:R-:W-:Y:S01]  /*2790*/  FADD.FTZ R251, R251, R215 ;  /* 0x000000d7fbfb7221 */ /* 0x000fe20000010000 */
[----:B------:R-:W-:Y:S02]  /*27a0*/  FMUL.FTZ R222, R40, R120 ;  /* 0x0000007828de7220 */ /* 0x000fe40000410000 */
[----:B------:R-:W-:-:S03]  /*27b0*/  FFMA.FTZ R252, R216, R182, R252 ;  /* 0x000000b6d8fc7223 */ /* 0x000fc600000100fc */
[----:B------:R-:W1:Y:S01]  /*27c0*/  MUFU.RCP R217, R105 ;  /* 0x0000006900d97308 */ /* 0x000e620000001000 */
[----:B--2---:R-:W-:Y:S01]  /*27d0*/  FMUL.FTZ R144, R144, R214 ;  /* 0x000000d690907220 */ /* 0x004fe20000410000 */
[----:B------:R-:W-:Y:S01]  /*27e0*/  FMUL.FTZ R214, R49, R129 ;  /* 0x0000008131d67220 */ /* 0x000fe20000410000 */
[----:B------:R-:W-:-:S03]  /*27f0*/  FFMA.FTZ R252, R215, R181, R252 ;  /* 0x000000b5d7fc7223 */ /* 0x000fc600000100fc */
        /* <DEDUP_REMOVED lines=26> */
[----:B------:R-:W-:-:S04]  /*29a0*/  FMUL.FTZ R221, R47, R127 ;  /* 0x0000007f2fdd7220 */ /* 0x000fc80000410000 */
[----:B------:R-:W-:Y:S01]  /*29b0*/  FADD.FTZ R251, R251, R221 ;  /* 0x000000ddfbfb7221 */ /* 0x000fe20000010000 */
[----:B------:R-:W-:Y:S01]  /*29c0*/  FFMA.FTZ R252, R221, R174, R252 ;  /* 0x000000aeddfc7223 */ /* 0x000fe200000100fc */
[----:B--2---:R-:W-:Y:S01]  /*29d0*/  FMUL.FTZ R165, R234, R165 ;  /* 0x000000a5eaa57220 */ /* 0x004fe20000410000 */
[----:B------:R-:W-:Y:S01]  /*29e0*/  FMUL.FTZ R234, R28, R108 ;  /* 0x0000006c1cea7220 */ /* 0x000fe20000410000 */
[----:B------:R-:W-:Y:S01]  /*29f0*/  FADD.FTZ R251, R251, R222 ;  /* 0x000000defbfb7221 */ /* 0x000fe20000010000 */
[----:B------:R-:W-:-:S03]  /*2a00*/  FFMA.FTZ R252, R222, R173, R252 ;  /* 0x000000addefc7223 */ /* 0x000fc600000100fc */
[----:B------:R-:W-:Y:S01]  /*2a10*/  FADD.FTZ R251, R251, R223 ;  /* 0x000000dffbfb7221 */ /* 0x000fe20000010000 */
[----:B------:R-:W-:Y:S01]  /*2a20*/  FFMA.FTZ R252, R223, R172, R252 ;  /* 0x000000acdffc7223 */ /* 0x000fe200000100fc */
[----:B0-----:R-:W-:Y:S01]  /*2a30*/  FMUL.FTZ R163, R232, R233 ;  /* 0x000000e9e8a37220 */ /* 0x001fe20000410000 */
[----:B------:R-:W-:Y:S01]  /*2a40*/  FMUL.FTZ R232, R34, R114 ;  /* 0x0000007222e87220 */ /* 0x000fe20000410000 */
        /* <DEDUP_REMOVED lines=37> */
.L_x_2091:
[----:B------:R0:W-:Y:S04]  /*2ca0*/  STL [R1+0xb4], R66 ;  /* 0x0000b44201007387 */ /* 0x0001e80000100800 */
[----:B0-----:R-:W2:Y:S04]  /*2cb0*/  LDL.LU R66, [R1+0x7c] ;  /* 0x00007c0001427983 */ /* 0x001ea80000300800 */
[----:B------:R0:W-:Y:S04]  /*2cc0*/  STL [R1+0xb0], R65 ;  /* 0x0000b04101007387 */ /* 0x0001e80000100800 */
[----:B0-----:R-:W3:Y:S04]  /*2cd0*/  LDL.LU R65, [R1+0x74] ;  /* 0x0000740001417983 */ /* 0x001ee80000300800 */
[----:B------:R0:W-:Y:S01]  /*2ce0*/  STL [R1+0xac], R64 ;  /* 0x0000ac4001007387 */ /* 0x0001e20000100800 */
[----:B------:R-:W-:-:S03]  /*2cf0*/  FADD.FTZ R200, R27, R200 ;  /* 0x000000c81bc87221 */ /* 0x000fc60000010000 */
[----:B0-----:R-:W4:Y:S01]  /*2d00*/  LDL.LU R64, [R1+0x78] ;  /* 0x0000780001407983 */ /* 0x001f220000300800 */
[----:B------:R-:W-:Y:S01]  /*2d10*/  FFMA.FTZ R199, R144, R24, R199 ;  /* 0x0000001890c77223 */ /* 0x000fe200000100c7 */
[----:B------:R-:W-:Y:S02]  /*2d20*/  FADD.FTZ R243, R24, R243 ;  /* 0x000000f318f37221 */ /* 0x000fe40000010000 */
[----:B------:R-:W0:Y:S02]  /*2d30*/  SHFL.DOWN PT, R24, R251, 0x10, 0x1f ;  /* 0x0a001f00fb187f89 */ /* 0x000e2400000e0000 */
[----:B0-----:R-:W-:Y:S02]  /*2d40*/  FADD.FTZ R251, R24, R251 ;  /* 0x000000fb18fb7221 */ /* 0x001fe40000010000 */
[----:B------:R-:W0:Y:S01]  /*2d50*/  SHFL.DOWN PT, R24, R252, 0x10, 0x1f ;  /* 0x0a001f00fc187f89 */ /* 0x000e2200000e0000 */
[----:B--2---:R-:W-:-:S05]  /*2d60*/  FFMA.FTZ R66, R241, R27, R66 ;  /* 0x0000001bf1427223 */ /* 0x004fca0000010042 */
[----:B------:R1:W-:Y:S04]  /*2d70*/  STL [R1+0x7c], R66 ;  /* 0x00007c4201007387 */ /* 0x0003e80000100800 */
[----:B-1----:R2:W5:Y:S04]  /*2d80*/  LDL.LU R66, [R1+0xb4] ;  /* 0x0000b40001427983 */ /* 0x0025680000300800 */
[----:B------:R-:W2:Y:S01]  /*2d90*/  LDL.LU R27, [R1+0x88] ;  /* 0x00008800011b7983 */ /* 0x000ea20000300800 */
[----:B0-----:R-:W-:-:S03]  /*2da0*/  FADD.FTZ R252, R24, R252 ;  /* 0x000000fc18fc7221 */ /* 0x001fc60000010000 */
[----:B------:R-:W0:Y:S01]  /*2db0*/  SHFL.DOWN PT, R24, R251, 0x8, 0x1f ;  /* 0x09001f00fb187f89 */ /* 0x000e2200000e0000 */
[----:B---3--:R-:W-:Y:S01]  /*2dc0*/  FFMA.FTZ R65, R145, R25, R65 ;  /* 0x0000001991417223 */ /* 0x008fe20000010041 */
[----:B------:R-:W-:Y:S01]  /*2dd0*/  FADD.FTZ R202, R25, R202 ;  /* 0x000000ca19ca7221 */ /* 0x000fe20000010000 */
[----:B----4-:R-:W-:Y:S01]  /*2de0*/  FFMA.FTZ R64, R146, R26, R64 ;  /* 0x0000001a92407223 */ /* 0x010fe20000010040 */
[----:B0-----:R-:W-:Y:S02]  /*2df0*/  FADD.FTZ R251, R251, R24 ;  /* 0x00000018fbfb7221 */ /* 0x001fe40000010000 */
[----:B------:R-:W0:Y:S02]  /*2e00*/  SHFL.DOWN PT, R24, R252, 0x8, 0x1f ;  /* 0x09001f00fc187f89 */ /* 0x000e2400000e0000 */
[----:B0-----:R-:W-:Y:S02]  /*2e10*/  FADD.FTZ R252, R252, R24 ;  /* 0x00000018fcfc7221 */ /* 0x001fe40000010000 */
[----:B------:R-:W0:Y:S04]  /*2e20*/  SHFL.DOWN PT, R24, R251, 0x4, 0x1f ;  /* 0x08801f00fb187f89 */ /* 0x000e2800000e0000 */
[----:B------:R-:W1:Y:S04]  /*2e30*/  SHFL.DOWN PT, R25, R252, 0x4, 0x1f ;  /* 0x08801f00fc197f89 */ /* 0x000e6800000e0000 */
[----:B------:R3:W-:Y:S01]  /*2e40*/  STL [R1+0x78], R64 ;  /* 0x0000784001007387 */ /* 0x0007e20000100800 */
[----:B------:R-:W-:-:S03]  /*2e50*/  FADD.FTZ R244, R31, R244 ;  /* 0x000000f41ff47221 */ /* 0x000fc60000010000 */
[----:B---3--:R-:W3:Y:S04]  /*2e60*/  LDL.LU R64, [R1+0x84] ;  /* 0x0000840001407983 */ /* 0x008ee80000300800 */
[----:B------:R-:W-:Y:S01]  /*2e70*/  STL [R1+0x74], R65 ;  /* 0x0000744101007387 */ /* 0x000fe20000100800 */
[----:B0-----:R-:W-:-:S03]  /*2e80*/  FADD.FTZ R24, R251, R24 ;  /* 0x00000018fb187221 */ /* 0x001fc60000010000 */
[----:B------:R-:W4:Y:S01]  /*2e90*/  LDL.LU R251, [R1+0xa4] ;  /* 0x0000a40001fb7983 */ /* 0x000f220000300800 */
[----:B-1----:R-:W-:-:S03]  /*2ea0*/  FADD.FTZ R25, R252, R25 ;  /* 0x00000019fc197221 */ /* 0x002fc60000010000 */
[----:B------:R-:W4:Y:S01]  /*2eb0*/  LDL.LU R252, [R1+0x98] ;  /* 0x0000980001fc7983 */ /* 0x000f220000300800 */
[----:B--2---:R-:W-:-:S03]  /*2ec0*/  FFMA.FTZ R27, R158, R31, R27 ;  /* 0x0000001f9e1b7223 */ /* 0x004fc6000001001b */
[----:B------:R-:W2:Y:S01]  /*2ed0*/  LDL R31, [R1+0xa8] ;  /* 0x0000a800011f7983 */ /* 0x000ea20000100800 */
[----:B------:R-:W-:-:S03]  /*2ee0*/  FADD.FTZ R201, R26, R201 ;  /* 0x000000c91ac97221 */ /* 0x000fc60000010000 */
[----:B------:R-:W0:Y:S01]  /*2ef0*/  SHFL.DOWN PT, R26, R24, 0x2, 0x1f ;  /* 0x08401f00181a7f89 */ /* 0x000e2200000e0000 */
[----:B------:R-:W-:Y:S01]  /*2f00*/  LOP3.LUT P3, RZ, R204, 0x1f, RZ, 0xc0, !PT ;  /* 0x0000001fccff7812 */ /* 0x000fe2000786c0ff */
[----:B0-----:R-:W-:Y:S02]  /*2f10*/  FADD.FTZ R24, R24, R26 ;  /* 0x0000001a18187221 */ /* 0x001fe40000010000 */
[----:B------:R-:W0:Y:S10]  /*2f20*/  SHFL.DOWN PT, R26, R25, 0x2, 0x1f ;  /* 0x08401f00191a7f89 */ /* 0x000e3400000e0000 */
[----:B------:R-:W1:Y:S01]  /*2f30*/  @!P3 S2R R204, SR_TID.X ;  /* 0x0000000000ccb919 */ /* 0x000e620000002100 */
[----:B------:R-:W-:Y:S04]  /*2f40*/  STL [R1+0x88], R27 ;  /* 0x0000881b01007387 */ /* 0x000fe80000100800 */
[----:B------:R-:W1:Y:S01]  /*2f50*/  SHFL.DOWN PT, R27, R24, 0x1, 0x1f ;  /* 0x08201f00181b7f89 */ /* 0x000e6200000e0000 */
[----:B------:R-:W-:Y:S01]  /*2f60*/  PLOP3.LUT P0, PT, PT, PT, PT, 0x80, 0x8 ;  /* 0x000000000008781c */ /* 0x000fe20003f0f070 */
[----:B0-----:R-:W-:Y:S01]  /*2f70*/  FADD.FTZ R25, R25, R26 ;  /* 0x0000001a19197221 */ /* 0x001fe20000010000 */
[----:B------:R-:W-:Y:S01]  /*2f80*/  FADD.FTZ R245, R30, R245 ;  /* 0x000000f51ef57221 */ /* 0x000fe20000010000 */
[----:B------:R-:W4:Y:S04]  /*2f90*/  LDL.LU R65, [R1+0x94] ;  /* 0x0000940001417983 */ /* 0x000f280000300800 */
[----:B------:R-:W0:Y:S01]  /*2fa0*/  SHFL.DOWN PT, R26, R25, 0x1, 0x1f ;  /* 0x08201f00191a7f89 */ /* 0x000e2200000e0000 */
[----:B------:R-:W-:Y:S01]  /*2fb0*/  @!P3 PLOP3.LUT P0, PT, P2, PT, PT, 0x80, 0x8 ;  /* 0x000000000008b81c */ /* 0x000fe2000170f070 */
[----:B-1----:R-:W-:Y:S01]  /*2fc0*/  FADD.FTZ R24, R24, R27 ;  /* 0x0000001b18187221 */ /* 0x002fe20000010000 */
[----:B------:R-:W-:Y:S01]  /*2fd0*/  @!P3 SHF.R.U32.HI R27, RZ, 0x2, R204 ;  /* 0x00000002ff1bb819 */ /* 0x000fe200000116cc */
[----:B---3--:R-:W-:-:S03]  /*2fe0*/  FFMA.FTZ R64, R159, R30, R64 ;  /* 0x0000001e9f407223 */ /* 0x008fc60000010040 */
[----:B------:R-:W-:Y:S01]  /*2ff0*/  @!P3 LOP3.LUT R27, R27, 0x18, RZ, 0xc0, !PT ;  /* 0x000000181b1bb812 */ /* 0x000fe200078ec0ff */
[----:B0-----:R-:W-:Y:S01]  /*3000*/  FADD.FTZ R25, R25, R26 ;  /* 0x0000001a19197221 */ /* 0x001fe20000010000 */
[----:B------:R0:W-:Y:S04]  /*3010*/  STL [R1+0x84], R64 ;  /* 0x0000844001007387 */ /* 0x0001e80000100800 */
[----:B0-----:R-:W3:Y:S01]  /*3020*/  LDL.LU R64, [R1+0x90] ;  /* 0x0000900001407983 */ /* 0x001ee20000300800 */
[----:B--2---:R-:W-:-:S04]  /*3030*/  IADD3 R26, PT, PT, R31, 0x5020, RZ ;  /* 0x000050201f1a7810 */ /* 0x004fc80007ffe0ff */
[----:B------:R-:W-:Y:S02]  /*3040*/  @!P3 MOV R30, R26 ;  /* 0x0000001a001eb202 */ /* 0x000fe40000000f00 */
[----:B------:R-:W-:-:S04]  /*3050*/  @!P0 IADD3 R30, PT, PT, R31, 0x5000, RZ ;  /* 0x000050001f1e8810 */ /* 0x000fc80007ffe0ff */
[----:B------:R-:W-:Y:S02]  /*3060*/  @!P3 IADD3 R27, PT, PT, R27, R30, RZ ;  /* 0x0000001e1b1bb210 */ /* 0x000fe40007ffe0ff */
[----:B------:R-:W2:Y:S04]  /*3070*/  LDL.LU R30, [R1] ;  /* 0x00000000011e7983 */ /* 0x000ea80000300800 */
[----:B------:R0:W-:Y:S04]  /*3080*/  @!P3 STS.64 [R27], R24 ;  /* 0x000000181b00b388 */ /* 0x0001e80000000a00 */
[----:B0-----:R-:W2:Y:S04]  /*3090*/  LDL.LU R25, [R1+0x80] ;  /* 0x0000800001197983 */ /* 0x001ea80000300800 */
[----:B------:R-:W2:Y:S01]  /*30a0*/  LDL.LU R27, [R1+0x8c] ;  /* 0x00008c00011b7983 */ /* 0x000ea20000300800 */
[----:B----4-:R-:W-:Y:S01]  /*30b0*/  FFMA.FTZ R65, R162, R35, R65 ;  /* 0x00000023a2417223 */ /* 0x010fe20000010041 */
[----:B---3--:R-:W-:Y:S01]  /*30c0*/  FFMA.FTZ R64, R163, R34, R64 ;  /* 0x00000022a3407223 */ /* 0x008fe20000010040 */
[----:B------:R-:W-:Y:S01]  /*30d0*/  FADD.FTZ R248, R35, R248 ;  /* 0x000000f823f87221 */ /* 0x000fe20000010000 */
[----:B------:R-:W-:Y:S01]  /*30e0*/  FADD.FTZ R249, R34, R249 ;  /* 0x000000f922f97221 */ /* 0x000fe20000010000 */
[----:B------:R-:W-:Y:S01]  /*30f0*/  FADD.FTZ R250, R33, R250 ;  /* 0x000000fa21fa7221 */ /* 0x000fe20000010000 */
[----:B------:R-:W-:Y:S01]  /*3100*/  FFMA.FTZ R197, R165, R32, R197 ;  /* 0x00000020a5c57223 */ /* 0x000fe200000100c5 */
[----:B------:R-:W-:Y:S01]  /*3110*/  FFMA.FTZ R196, R169, R36, R196 ;  /* 0x00000024a9c47223 */ /* 0x000fe200000100c4 */
[----:B------:R-:W-:Y:S01]  /*3120*/  FFMA.FTZ R252, R168, R37, R252 ;  /* 0x00000025a8fc7223 */ /* 0x000fe200000100fc */
[----:B------:R-:W-:Y:S01]  /*3130*/  FFMA.FTZ R251, R170, R43, R251 ;  /* 0x0000002baafb7223 */ /* 0x000fe200000100fb */
[----:B------:R-:W-:Y:S01]  /*3140*/  @!P2 IADD3 R26, PT, PT, R31, 0x5000, RZ ;  /* 0x000050001f1aa810 */ /* 0x000fe20007ffe0ff */
[----:B------:R-:W-:Y:S01]  /*3150*/  FFMA.FTZ R198, R161, R28, R198 ;  /* 0x0000001ca1c67223 */ /* 0x000fe200000100c6 */
[----:B------:R-:W-:Y:S01]  /*3160*/  FADD.FTZ R247, R28, R247 ;  /* 0x000000f71cf77221 */ /* 0x000fe20000010000 */
[----:B------:R-:W-:Y:S01]  /*3170*/  FADD.FTZ R246, R29, R246 ;  /* 0x000000f61df67221 */ /* 0x000fe20000010000 */
[----:B------:R-:W-:Y:S01]  /*3180*/  FFMA.FTZ R14, R149, R61, R14 ;  /* 0x0000003d950e7223 */ /* 0x000fe2000001000e */
[----:B------:R-:W-:Y:S01]  /*3190*/  FFMA.FTZ R15, R148, R62, R15 ;  /* 0x0000003e940f7223 */ /* 0x000fe2000001000f */
[----:B------:R-:W-:Y:S01]  /*31a0*/  FFMA.FTZ R16, R150, R63, R16 ;  /* 0x0000003f96107223 */ /* 0x000fe20000010010 */
[----:B------:R-:W-:Y:S01]  /*31b0*/  FFMA.FTZ R17, R153, R56, R17 ;  /* 0x0000003899117223 */ /* 0x000fe20000010011 */
[----:B------:R-:W-:Y:S01]  /*31c0*/  FFMA.FTZ R18, R152, R57, R18 ;  /* 0x0000003998127223 */ /* 0x000fe20000010012 */
[----:B--2---:R-:W-:Y:S01]  /*31d0*/  FADD.FTZ R30, R32, R30 ;  /* 0x0000001e201e7221 */ /* 0x004fe20000010000 */
[----:B------:R-:W-:-:S05]  /*31e0*/  FFMA.FTZ R25, R160, R29, R25 ;  /* 0x0000001da0197223 */ /* 0x000fca0000010019 */
[----:B------:R-:W-:Y:S04]  /*31f0*/  STL [R1+0x80], R25 ;  /* 0x0000801901007387 */ /* 0x000fe80000100800 */
[----:B------:R0:W-:Y:S04]  /*3200*/  STL [R1+0x94], R65 ;  /* 0x0000944101007387 */ /* 0x0001e80000100800 */
[----:B0-----:R-:W2:Y:S04]  /*3210*/  LDL.LU R65, [R1+0xa0] ;  /* 0x0000a00001417983 */ /* 0x001ea80000300800 */
[----:B------:R0:W-:Y:S04]  /*3220*/  STL [R1+0x90], R64 ;  /* 0x0000904001007387 */ /* 0x0001e80000100800 */
[----:B0-----:R-:W3:Y:S01]  /*3230*/  LDL.LU R64, [R1+0x4] ;  /* 0x0000040001407983 */ /* 0x001ee20000300800 */
[----:B------:R-:W-:-:S03]  /*3240*/  FFMA.FTZ R27, R164, R33, R27 ;  /* 0x00000021a41b7223 */ /* 0x000fc6000001001b */
[----:B------:R-:W4:Y:S04]  /*3250*/  LDL.LU R35, [R1+0xc] ;  /* 0x00000c0001237983 */ /* 0x000f280000300800 */
[----:B------:R-:W4:Y:S04]  /*3260*/  LDL.LU R34, [R1+0x10] ;  /* 0x0000100001227983 */ /* 0x000f280000300800 */
[----:B------:R-:W-:Y:S04]  /*3270*/  STL [R1+0x8c], R27 ;  /* 0x00008c1b01007387 */ /* 0x000fe80000100800 */
[----:B------:R-:W4:Y:S04]  /*3280*/  LDL.LU R33, [R1+0x8] ;  /* 0x0000080001217983 */ /* 0x000f280000300800 */
[----:B------:R-:W-:Y:S04]  /*3290*/  STL [R1], R30 ;  /* 0x0000001e01007387 */ /* 0x000fe80000100800 */
[----:B------:R-:W4:Y:S01]  /*32a0*/  LDL.LU R32, [R1+0x14] ;  /* 0x0000140001207983 */ /* 0x000f220000300800 */
[----:B------:R-:W-:Y:S01]  /*32b0*/  BAR.SYNC.DEFER_BLOCKING 0x0 ;  /* 0x0000000000007b1d */ /* 0x000fe20000010000 */
[----:B------:R-:W-:Y:S01]  /*32c0*/  IADD3 R28, PT, PT, R31, 0x5030, RZ ;  /* 0x000050301f1c7810 */ /* 0x000fe20007ffe0ff */
[----:B--2---:R-:W-:-:S04]  /*32d0*/  FFMA.FTZ R65, R166, R39, R65 ;  /* 0x00000027a6417223 */ /* 0x004fc80000010041 */
[----:B------:R-:W0:Y:S04]  /*32e0*/  LDS.128 R24, [R26] ;  /* 0x000000001a187984 */ /* 0x000e280000000c00 */
[----:B------:R1:W-:Y:S01]  /*32f0*/  STL [R1+0xa0], R65 ;  /* 0x0000a04101007387 */ /* 0x0003e20000100800 */
[----:B---3--:R-:W-:-:S03]  /*3300*/  FADD.FTZ R64, R39, R64 ;  /* 0x0000004027407221 */ /* 0x008fc60000010000 */
[----:B-1----:R2:W5:Y:S04]  /*3310*/  LDL.LU R65, [R1+0xb0] ;  /* 0x0000b00001417983 */ /* 0x0025680000300800 */
[----:B------:R1:W-:Y:S04]  /*3320*/  STL [R1+0x4], R64 ;  /* 0x0000044001007387 */ /* 0x0003e80000100800 */
[----:B-1----:R2:W5:Y:S04]  /*3330*/  LDL.LU R64, [R1+0xac] ;  /* 0x0000ac0001407983 */ /* 0x0025680000300800 */
[----:B------:R-:W3:Y:S01]  /*3340*/  LDL.LU R39, [R1+0x9c] ;  /* 0x00009c0001277983 */ /* 0x000ee20000300800 */
[----:B----4-:R-:W-:Y:S01]  /*3350*/  FADD.FTZ R33, R38, R33 ;  /* 0x0000002126217221 */ /* 0x010fe20000010000 */
[----:B------:R-:W-:Y:S01]  /*3360*/  FADD.FTZ R35, R37, R35 ;  /* 0x0000002325237221 */ /* 0x000fe20000010000 */
[----:B------:R-:W-:Y:S01]  /*3370*/  FADD.FTZ R34, R36, R34 ;  /* 0x0000002224227221 */ /* 0x000fe20000010000 */
[----:B------:R-:W-:Y:S01]  /*3380*/  FADD.FTZ R32, R43, R32 ;  /* 0x000000202b207221 */ /* 0x000fe20000010000 */
[----:B------:R-:W-:-:S06]  /*3390*/  @!P2 IADD3 R28, PT, PT, R31, 0x5010, RZ ;  /* 0x000050101f1ca810 */ /* 0x000fcc0007ffe0ff */
[----:B------:R-:W1:Y:S01]  /*33a0*/  LDS.128 R28, [R28] ;  /* 0x000000001c1c7984 */ /* 0x000e620000000c00 */
[----:B---3--:R-:W-:-:S05]  /*33b0*/  FFMA.FTZ R39, R167, R38, R39 ;  /* 0x00000026a7277223 */ /* 0x008fca0000010027 */
[----:B------:R3:W-:Y:S04]  /*33c0*/  STL [R1+0x9c], R39 ;  /* 0x00009c2701007387 */ /* 0x0007e80000100800 */
[----:B---3--:R-:W3:Y:S04]  /*33d0*/  LDL.LU R39, [R1+0x20] ;  /* 0x0000200001277983 */ /* 0x008ee80000300800 */
[----:B------:R-:W-:Y:S04]  /*33e0*/  STL [R1+0x8], R33 ;  /* 0x0000082101007387 */ /* 0x000fe80000100800 */
[----:B------:R4:W-:Y:S04]  /*33f0*/  STL [R1+0xc], R35 ;  /* 0x00000c2301007387 */ /* 0x0009e80000100800 */
[----:B------:R-:W2:Y:S04]  /*3400*/  LDL.LU R36, [R1+0x1c] ;  /* 0x00001c0001247983 */ /* 0x000ea80000300800 */
[----:B------:R-:W2:Y:S04]  /*3410*/  LDL.LU R38, [R1+0x24] ;  /* 0x0000240001267983 */ /* 0x000ea80000300800 */
[----:B------:R-:W2:Y:S04]  /*3420*/  LDL.LU R37, [R1+0x28] ;  /* 0x0000280001257983 */ /* 0x000ea80000300800 */
[----:B------:R0:W-:Y:S04]  /*3430*/  STL [R1+0x10], R34 ;  /* 0x0000102201007387 */ /* 0x0001e80000100800 */
[----:B----4-:R-:W4:Y:S04]  /*3440*/  LDL.LU R35, [R1+0x2c] ;  /* 0x00002c0001237983 */ /* 0x010f280000300800 */
[----:B------:R-:W-:Y:S04]  /*3450*/  STL [R1+0x98], R252 ;  /* 0x000098fc01007387 */ /* 0x000fe80000100800 */
[----:B------:R-:W4:Y:S04]  /*3460*/  LDL.LU R43, [R1+0x18] ;  /* 0x00001800012b7983 */ /* 0x000f280000300800 */
[----:B0-----:R-:W4:Y:S04]  /*3470*/  LDL.LU R34, [R1+0x30] ;  /* 0x0000300001227983 */ /* 0x001f280000300800 */
[----:B------:R-:W4:Y:S04]  /*3480*/  LDL.LU R33, [R1+0x34] ;  /* 0x0000340001217983 */ /* 0x000f280000300800 */
[----:B------:R0:W-:Y:S04]  /*3490*/  STL [R1+0x14], R32 ;  /* 0x0000142001007387 */ /* 0x0001e80000100800 */
[----:B0-----:R-:W4:Y:S01]  /*34a0*/  LDL.LU R32, [R1+0x38] ;  /* 0x0000380001207983 */ /* 0x001f220000300800 */
[----:B------:R-:W-:Y:S01]  /*34b0*/  FADD.FTZ R24, RZ, R24 ;  /* 0x00000018ff187221 */ /* 0x000fe20000010000 */
[----:B------:R-:W-:-:S03]  /*34c0*/  FADD.FTZ R25, RZ, R25 ;  /* 0x00000019ff197221 */ /* 0x000fc60000010000 */
[----:B------:R-:W-:Y:S01]  /*34d0*/  FADD.FTZ R24, R26, R24 ;  /* 0x000000181a187221 */ /* 0x000fe20000010000 */
[----:B------:R-:W-:-:S03]  /*34e0*/  FADD.FTZ R25, R27, R25 ;  /* 0x000000191b197221 */ /* 0x000fc60000010000 */
[----:B-1----:R-:W-:Y:S01]  /*34f0*/  FADD.FTZ R24, R24, R28 ;  /* 0x0000001c18187221 */ /* 0x002fe20000010000 */
[----:B------:R-:W-:-:S03]  /*3500*/  FADD.FTZ R25, R25, R29 ;  /* 0x0000001d19197221 */ /* 0x000fc60000010000 */
[----:B------:R-:W-:Y:S01]  /*3510*/  FADD.FTZ R24, R30, R24 ;  /* 0x000000181e187221 */ /* 0x000fe20000010000 */
[----:B------:R-:W-:Y:S01]  /*3520*/  FADD.FTZ R31, R31, R25 ;  /* 0x000000191f1f7221 */ /* 0x000fe20000010000 */
[----:B------:R-:W-:Y:S02]  /*3530*/  STL [R1+0xa4], R251 ;  /* 0x0000a4fb01007387 */ /* 0x000fe40000100800 */
[----:B------:R-:W-:Y:S01]  /*3540*/  FMUL.FTZ R25, R24, 0.00019531250291038304567 ;  /* 0x394ccccd18197820 */ /* 0x000fe20000410000 */
[----:B------:R-:W-:-:S04]  /*3550*/  FMUL.FTZ R24, R31, 0.00019531250291038304567 ;  /* 0x394ccccd1f187820 */ /* 0x000fc80000410000 */
[C-C-:B------:R-:W-:Y:S01]  /*3560*/  FFMA.FTZ R149, R24.reuse, R149, R25.reuse ;  /* 0x0000009518957223 */ /* 0x140fe20000010019 */
[C-C-:B------:R-:W-:Y:S01]  /*3570*/  FFMA.FTZ R148, R24.reuse, R148, R25.reuse ;  /* 0x0000009418947223 */ /* 0x140fe20000010019 */
[C-C-:B------:R-:W-:Y:S01]  /*3580*/  FFMA.FTZ R150, R24.reuse, R150, R25.reuse ;  /* 0x0000009618967223 */ /* 0x140fe20000010019 */
[C---:B------:R-:W-:Y:S01]  /*3590*/  FFMA.FTZ R153, R24.reuse, R153, R25 ;  /* 0x0000009918997223 */ /* 0x040fe20000010019 */
[----:B------:R-:W-:Y:S01]  /*35a0*/  FFMA.FTZ R19, R151, R58, R19 ;  /* 0x0000003a97137223 */ /* 0x000fe20000010013 */
[----:B------:R-:W-:Y:S01]  /*35b0*/  FFMA.FTZ R152, R24, R152, R25 ;  /* 0x0000009818987223 */ /* 0x000fe20000010019 */
[----:B------:R-:W-:Y:S01]  /*35c0*/  FADD.FTZ R149, -R149, R213 ;  /* 0x000000d595957221 */ /* 0x000fe20000010100 */
[----:B------:R-:W-:Y:S01]  /*35d0*/  FFMA.FTZ R20, R154, R59, R20 ;  /* 0x0000003b9a147223 */ /* 0x000fe20000010014 */
[----:B------:R-:W-:Y:S01]  /*35e0*/  FFMA.FTZ R21, R155, R52, R21 ;  /* 0x000000349b157223 */ /* 0x000fe20000010015 */
[--C-:B------:R-:W-:Y:S01]  /*35f0*/  FFMA.FTZ R151, R24, R151, R25.reuse ;  /* 0x0000009718977223 */ /* 0x100fe20000010019 */
[----:B------:R-:W-:Y:S01]  /*3600*/  FADD.FTZ R148, -R148, R212 ;  /* 0x000000d494947221 */ /* 0x000fe20000010100 */
[C-C-:B------:R-:W-:Y:S01]  /*3610*/  FFMA.FTZ R154, R24.reuse, R154, R25.reuse ;  /* 0x0000009a189a7223 */ /* 0x140fe20000010019 */
[----:B------:R-:W-:Y:S01]  /*3620*/  FFMA.FTZ R155, R24, R155, R25 ;  /* 0x0000009b189b7223 */ /* 0x000fe20000010019 */
[----:B------:R-:W-:Y:S01]  /*3630*/  FADD.FTZ R150, -R150, R211 ;  /* 0x000000d396967221 */ /* 0x000fe20000010100 */
[----:B------:R-:W-:Y:S01]  /*3640*/  FADD.FTZ R153, -R153, R210 ;  /* 0x000000d299997221 */ /* 0x000fe20000010100 */
[----:B------:R-:W-:Y:S01]  /*3650*/  FFMA.FTZ R22, R156, R53, R22 ;  /* 0x000000359c167223 */ /* 0x000fe20000010016 */
[----:B------:R-:W-:Y:S01]  /*3660*/  FADD.FTZ R152, -R152, R209 ;  /* 0x000000d198987221 */ /* 0x000fe20000010100 */
        /* <DEDUP_REMOVED lines=14> */
[C-C-:B------:R-:W-:Y:S01]  /*3750*/  FFMA.FTZ R156, R24.reuse, R156, R25.reuse ;  /* 0x0000009c189c7223 */ /* 0x140fe20000010019 */
        /* <DEDUP_REMOVED lines=38> */
[----:B------:R-:W0:Y:S01]  /*39c0*/  LDC.64 R156, c[0x0][0x3f0] ;  /* 0x0000fc00ff9c7b82 */ /* 0x000e220000000a00 */
[----:B---3--:R-:W-:Y:S01]  /*39d0*/  FADD.FTZ R39, R40, R39 ;  /* 0x0000002728277221 */ /* 0x008fe20000010000 */
[----:B--2---:R-:W-:Y:S01]  /*39e0*/  FADD.FTZ R36, R41, R36 ;  /* 0x0000002429247221 */ /* 0x004fe20000010000 */
[----:B------:R-:W-:Y:S01]  /*39f0*/  FADD.FTZ R38, R47, R38 ;  /* 0x000000262f267221 */ /* 0x000fe20000010000 */
[----:B------:R-:W-:Y:S01]  /*3a00*/  FADD.FTZ R37, R46, R37 ;  /* 0x000000252e257221 */ /* 0x000fe20000010000 */
[----:B----4-:R-:W-:Y:S01]  /*3a10*/  FADD.FTZ R35, R45, R35 ;  /* 0x000000232d237221 */ /* 0x010fe20000010000 */
[----:B------:R-:W-:Y:S01]  /*3a20*/  FADD.FTZ R43, R42, R43 ;  /* 0x0000002b2a2b7221 */ /* 0x000fe20000010000 */
[----:B------:R-:W-:-:S04]  /*3a30*/  FADD.FTZ R34, R44, R34 ;  /* 0x000000222c227221 */ /* 0x000fc80000010000 */
[----:B------:R-:W-:Y:S01]  /*3a40*/  STL [R1+0x18], R43 ;  /* 0x0000182b01007387 */ /* 0x000fe20000100800 */
[----:B------:R-:W-:-:S03]  /*3a50*/  FADD.FTZ R33, R51, R33 ;  /* 0x0000002133217221 */ /* 0x000fc60000010000 */
[----:B------:R-:W-:Y:S04]  /*3a60*/  STL [R1+0x1c], R36 ;  /* 0x00001c2401007387 */ /* 0x000fe80000100800 */
[----:B------:R-:W-:Y:S04]  /*3a70*/  STL [R1+0x20], R39 ;  /* 0x0000202701007387 */ /* 0x000fe80000100800 */
[----:B------:R-:W-:Y:S04]  /*3a80*/  STL [R1+0x24], R38 ;  /* 0x0000242601007387 */ /* 0x000fe80000100800 */
[----:B------:R1:W-:Y:S01]  /*3a90*/  STL [R1+0x28], R37 ;  /* 0x0000282501007387 */ /* 0x0003e20000100800 */
[----:B------:R-:W-:-:S03]  /*3aa0*/  FADD.FTZ R32, R50, R32 ;  /* 0x0000002032207221 */ /* 0x000fc60000010000 */
[----:B------:R-:W-:Y:S04]  /*3ab0*/  STL [R1+0x2c], R35 ;  /* 0x00002c2301007387 */ /* 0x000fe80000100800 */
[----:B------:R-:W-:Y:S04]  /*3ac0*/  STL [R1+0x30], R34 ;  /* 0x0000302201007387 */ /* 0x000fe80000100800 */
[----:B------:R-:W-:Y:S04]  /*3ad0*/  STL [R1+0x34], R33 ;  /* 0x0000342101007387 */ /* 0x000fe80000100800 */
[----:B------:R-:W-:Y:S04]  /*3ae0*/  STL [R1+0x38], R32 ;  /* 0x0000382001007387 */ /* 0x000fe80000100800 */
[----:B------:R-:W2:Y:S04]  /*3af0*/  LDL.LU R213, [R1+0x70] ;  /* 0x0000700001d57983 */ /* 0x000ea80000300800 */
[----:B------:R-:W3:Y:S04]  /*3b00*/  LDL.LU R212, [R1+0x6c] ;  /* 0x00006c0001d47983 */ /* 0x000ee80000300800 */
[----:B------:R-:W4:Y:S04]  /*3b10*/  LDL.LU R211, [R1+0x68] ;  /* 0x0000680001d37983 */ /* 0x000f280000300800 */
        /* <DEDUP_REMOVED lines=10> */
[----:B------:R-:W4:Y:S01]  /*3bc0*/  LDL.LU R215, [R1+0x3c] ;  /* 0x00003c0001d77983 */ /* 0x000f220000300800 */
[----:B------:R-:W-:Y:S01]  /*3bd0*/  FADD.FTZ R0, -R0, R2 ;  /* 0x0000000200007221 */ /* 0x000fe20000010100 */
[----:B------:R-:W-:Y:S01]  /*3be0*/  FADD.FTZ R238, -R144, R238 ;  /* 0x000000ee90ee7221 */ /* 0x000fe20000010100 */
[----:B------:R-:W-:Y:S01]  /*3bf0*/  FADD.FTZ R239, -R145, R239 ;  /* 0x000000ef91ef7221 */ /* 0x000fe20000010100 */
[----:B0-----:R-:W-:-:S04]  /*3c00*/  IMAD.WIDE.U32 R44, R11, 0x10, R156 ;  /* 0x000000100b2c7825 */ /* 0x001fc800078e009c */
[----:B------:R-:W-:Y:S01]  /*3c10*/  FMUL.FTZ R11, R12, R154 ;  /* 0x0000009a0c0b7220 */ /* 0x000fe20000410000 */
[----:B------:R-:W-:-:S04]  /*3c20*/  IMAD.WIDE.U32 R46, R10, 0x10, R156 ;  /* 0x000000100a2e7825 */ /* 0x000fc800078e009c */
[----:B------:R-:W-:Y:S01]  /*3c30*/  FMUL.FTZ R10, R12, R151 ;  /* 0x000000970c0a7220 */ /* 0x000fe20000410000 */
[----:B------:R-:W-:-:S04]  /*3c40*/  IMAD.WIDE.U32 R50, R9, 0x10, R156 ;  /* 0x0000001009327825 */ /* 0x000fc800078e009c */
[----:B------:R-:W-:Y:S01]  /*3c50*/  FMUL.FTZ R9, R12, R152 ;  /* 0x000000980c097220 */ /* 0x000fe20000410000 */
[----:B------:R-:W-:-:S04]  /*3c60*/  IMAD.WIDE.U32 R144, R8, 0x10, R156 ;  /* 0x0000001008907825 */ /* 0x000fc800078e009c */
[----:B------:R-:W-:Y:S01]  /*3c70*/  FMUL.FTZ R8, R12, R153 ;  /* 0x000000990c087220 */ /* 0x000fe20000410000 */
[----:B-1----:R-:W-:-:S04]  /*3c80*/  IMAD.WIDE.U32 R36, R7, 0x10, R156 ;  /* 0x0000001007247825 */ /* 0x002fc800078e009c */
[----:B------:R-:W-:Y:S01]  /*3c90*/  FMUL.FTZ R7, R12, R150 ;  /* 0x000000960c077220 */ /* 0x000fe20000410000 */
[----:B------:R-:W-:-:S04]  /*3ca0*/  IMAD.WIDE.U32 R38, R6, 0x10, R156 ;  /* 0x0000001006267825 */ /* 0x000fc800078e009c */
[----:B------:R-:W-:Y:S01]  /*3cb0*/  FMUL.FTZ R6, R12, R148 ;  /* 0x000000940c067220 */ /* 0x000fe20000410000 */
[----:B------:R-:W-:-:S04]  /*3cc0*/  IMAD.WIDE.U32 R40, R5, 0x10, R156 ;  /* 0x0000001005287825 */ /* 0x000fc800078e009c */
[----:B------:R-:W-:Y:S01]  /*3cd0*/  FMUL.FTZ R5, R12, R149 ;  /* 0x000000950c057220 */ /* 0x000fe20000410000 */
[----:B------:R-:W-:-:S04]  /*3ce0*/  IMAD.WIDE.U32 R42, R4, 0x10, R156 ;  /* 0x00000010042a7825 */ /* 0x000fc800078e009c */
[----:B------:R-:W-:Y:S01]  /*3cf0*/  FMUL.FTZ R4, R12, R0 ;  /* 0x000000000c047220 */ /* 0x000fe20000410000 */
[----:B------:R-:W-:Y:S04]  /*3d00*/  STG.E.128 desc[UR6][R44.64+0x800], R8 ;  /* 0x000800082c007986 */ /* 0x000fe8000c101d06 */
[----:B------:R0:W-:Y:S02]  /*3d10*/  STG.E.128 desc[UR6][R44.64], R4 ;  /* 0x000000042c007986 */ /* 0x0001e4000c101d06 */
[----:B0-----:R-:W0:Y:S01]  /*3d20*/  LDC.64 R44, c[0x0][0x380] ;  /* 0x0000e000ff2c7b82 */ /* 0x001e220000000a00 */
        /* <DEDUP_REMOVED lines=20> */
[----:B0-----:R-:W-:Y:S01]  /*3e70*/  IADD3 R203, PT, PT, R203, R44, RZ ;  /* 0x0000002ccbcb7210 */ /* 0x001fe20007ffe0ff */
        /* <DEDUP_REMOVED lines=45> */
[----:B------:R0:W-:Y:S01]  /*4150*/  STG.E.128 desc[UR6][R42.64], R28 ;  /* 0x0000001c2a007986 */ /* 0x0001e2000c101d06 */
[----:B------:R-:W-:-:S03]  /*4160*/  PLOP3.LUT P2, PT, P2, PT, PT, 0x8, 0x80 ;  /* 0x000000000080781c */ /* 0x000fc6000174e170 */
[----:B------:R0:W-:Y:S01]  /*4170*/  STG.E.128 desc[UR6][R2.64], R32 ;  /* 0x0000002002007986 */ /* 0x0001e2000c101d06 */
[----:B--2---:R-:W-:Y:S01]  /*4180*/  FADD.FTZ R213, R60, R213 ;  /* 0x000000d53cd57221 */ /* 0x004fe20000010000 */
[----:B---3--:R-:W-:Y:S01]  /*4190*/  FADD.FTZ R212, R61, R212 ;  /* 0x000000d43dd47221 */ /* 0x008fe20000010000 */
[----:B----4-:R-:W-:Y:S01]  /*41a0*/  FADD.FTZ R211, R62, R211 ;  /* 0x000000d33ed37221 */ /* 0x010fe20000010000 */
        /* <DEDUP_REMOVED lines=11> */
[----:B------:R0:W-:Y:S04]  /*4260*/  STL [R1+0x3c], R215 ;  /* 0x00003cd701007387 */ /* 0x0001e80000100800 */
        /* <DEDUP_REMOVED lines=12> */
[----:B------:R0:W-:Y:S01]  /*4330*/  STL [R1+0x6c], R212 ;  /* 0x00006cd401007387 */ /* 0x0001e20000100800 */
[----:B------:R-:W-:Y:S05]  /*4340*/  @!P0 BRA `(.L_x_2092) ;  /* 0xffffffc400a88947 */ /* 0x000fea000383ffff */
[----:B0-----:R1:W5:Y:S01]  /*4350*/  LDL.LU R24, [R1] ;  /* 0x0000000001187983 */ /* 0x0013620000300800 */
        /* <DEDUP_REMOVED lines=78> */
.L_x_2087:
[----:B------:R-:W1:Y:S01]  /*4840*/  S2R R13, SR_TID.X ;  /* 0x00000000000d7919 */ /* 0x000e620000002100 */
[----:B------:R-:W2:Y:S08]  /*4850*/  S2UR UR4, SR_CTAID.X ;  /* 0x00000000000479c3 */ /* 0x000eb00000002500 */
[----:B-----5:R-:W0:Y:S08]  /*4860*/  LDC.64 R86, c[0x0][0x3e0] ;  /* 0x0000f800ff567b82 */ /* 0x020e300000000a00 */
[----:B------:R-:W3:Y:S01]  /*4870*/  LDC.64 R88, c[0x0][0x3e8] ;  /* 0x0000fa00ff587b82 */ /* 0x000ee20000000a00 */
[----:B--2---:R-:W-:-:S06]  /*4880*/  UIMAD UR4, UR4, 0x500, URZ ;  /* 0x00000500040478a4 */ /* 0x004fcc000f8e02ff */
[----:B-1----:R-:W-:-:S04]  /*4890*/  LOP3.LUT R13, R13, UR4, RZ, 0xfc, !PT ;  /* 0x000000040d0d7c12 */ /* 0x002fc8000f8efcff */
[C---:B------:R-:W-:Y:S01]  /*48a0*/  IADD3 R69, PT, PT, R13.reuse, 0x100, RZ ;  /* 0x000001000d457810 */ /* 0x040fe20007ffe0ff */
[C-C-:B0-----:R-:W-:Y:S01]  /*48b0*/  IMAD.WIDE.U32 R2, R13.reuse, 0x10, R86.reuse ;  /* 0x000000100d027825 */ /* 0x141fe200078e0056 */
        /* <DEDUP_REMOVED lines=11> */
[----:B---3--:R-:W-:-:S04]  /*4970*/  IMAD.WIDE.U32 R12, R13, 0x10, R88 ;  /* 0x000000100d0c7825 */ /* 0x008fc800078e0058 */
        /* <DEDUP_REMOVED lines=33> */
.L_x_2093:
        /* <DEDUP_REMOVED lines=15> */
.L_x_3156:


//--------------------- .text._ZN10layer_norm22ln_bwd_finalize_kernelINS_22Kernel_traits_finalizeILj4096E13__nv_bfloat16fS2_fjLj1024ELj4ENS_18Kernel_traits_baseILj4096ES2_fS2_fjLj1024EEEEEEEvNS_9BwdParamsE --------------------------
	.section	.text._ZN10layer_norm22ln_bwd_finalize_kernelINS_22Kernel_traits_finalizeILj4096E13__nv_bfloat16fS2_fjLj1024ELj4ENS_18Kernel_traits_baseILj4096ES2_fS2_fjLj1024EEEEEEEvNS_9BwdParamsE,"ax",@progbits
	.align	128
        .global         _ZN10layer_norm22ln_bwd_finalize_kernelINS_22Kernel_traits_finalizeILj4096E13__nv_bfloat16fS2_fjLj1024ELj4ENS_18Kernel_traits_baseILj4096ES2_fS2_fjLj1024EEEEEEEvNS_9BwdParamsE
        .type           _ZN10layer_norm22ln_bwd_finalize_kernelINS_22Kernel_traits_finalizeILj4096E13__nv_bfloat16fS2_fjLj1024ELj4ENS_18Kernel_traits_baseILj4096ES2_fS2_fjLj1024EEEEEEEvNS_9BwdParamsE,@function
        .size           _ZN10layer_norm22ln_bwd_finalize_kernelINS_22Kernel_traits_finalizeILj4096E13__nv_bfloat16fS2_fjLj1024ELj4ENS_18Kernel_traits_baseILj4096ES2_fS2_fjLj1024EEEEEEEvNS_9BwdParamsE,(.L_x_3157 - _ZN10layer_norm22ln_bwd_finalize_kernelINS_22Kernel_traits_finalizeILj4096E13__nv_bfloat16fS2_fjLj1024ELj4ENS_18Kernel_traits_baseILj4096ES2_fS2_fjLj1024EEEEEEEvNS_9BwdParamsE)
        .other          _ZN10layer_norm22ln_bwd_finalize_kernelINS_22Kernel_traits_finalizeILj4096E13__nv_bfloat16fS2_fjLj1024ELj4ENS_18Kernel_traits_baseILj4096ES2_fS2_fjLj1024EEEEEEEvNS_9BwdParamsE,@"STO_CUDA_ENTRY STV_DEFAULT"
_ZN10layer_norm22ln_bwd_finalize_kernelINS_22Kernel_traits_finalizeILj4096E13__nv_bfloat16fS2_fjLj1024ELj4ENS_18Kernel_traits_baseILj4096ES2_fS2_fjLj1024EEEEEEEvNS_9BwdParamsE:
.text._ZN10layer_norm22ln_bwd_finalize_kernelINS_22Kernel_traits_finalizeILj4096E13__nv_bfloat16fS2_fjLj1024ELj4ENS_18Kernel_traits_baseILj4096ES2_fS2_fjLj1024EEEEEEEvNS_9BwdParamsE:
        /* <DEDUP_REMOVED lines=37> */
.L_x_2098:
        /* <DEDUP_REMOVED lines=118> */
.L_x_2097:
[----:B------:R-:W-:Y:S05]  /*09b0*/  BSYNC.RECONVERGENT B1 ;  /* 0x0000000000017941 */ /* 0x000fea0003800200 */
.L_x_2096:
        /* <DEDUP_REMOVED lines=65> */
.L_x_2100:
[----:B------:R-:W-:Y:S05]  /*0dd0*/  BSYNC.RECONVERGENT B1 ;  /* 0x0000000000017941 */ /* 0x000fea0003800200 */
.L_x_2099:
        /* <DEDUP_REMOVED lines=37> */
.L_x_2102:
[----:B------:R-:W-:Y:S05]  /*1030*/  BSYNC.RECONVERGENT B1 ;  /* 0x0000000000017941 */ /* 0x000fea0003800200 */
.L_x_2101:
[----:B------:R-:W-:Y:S05]  /*1040*/  @!P1 BRA `(.L_x_2095) ;  /* 0x00000000003c9947 */ /* 0x000fea0003800000 */
[----:B------:R-:W0:Y:S01]  /*1050*/  LDC.64 R6, c[0x0][0x3e0] ;  /* 0x0000f800ff067b82 */ /* 0x000e220000000a00 */
[----:B------:R-:W-:Y:S02]  /*1060*/  LEA R2, R15, R11, 0xc ;  /* 0x0000000b0f027211 */ /* 0x000fe400078e60ff */
[----:B------:R-:W-:Y:S02]  /*1070*/  IADD3 R24, PT, PT, -R24, RZ, RZ ;  /* 0x000000ff18187210 */ /* 0x000fe40007ffe1ff */
[----:B------:R-:W-:-:S03]  /*1080*/  IADD3 R11, PT, PT, R13, R2, RZ ;  /* 0x000000020d0b7210 */ /* 0x000fc60007ffe0ff */
[----:B------:R-:W1:Y:S04]  /*1090*/  LDC.64 R8, c[0x0][0x3e8] ;  /* 0x0000fa00ff087b82 */ /* 0x000e680000000a00 */
.L_x_2103:
        /* <DEDUP_REMOVED lines=10> */
.L_x_2095:
[----:B------:R-:W-:Y:S05]  /*1140*/  BSYNC.RECONVERGENT B0 ;  /* 0x0000000000007941 */ /* 0x000fea0003800200 */
.L_x_2094:
        /* <DEDUP_REMOVED lines=55> */
.L_x_2104:
        /* <DEDUP_REMOVED lines=12> */
.L_x_3157:


//--------------------- .text._ZN10layer_norm13ln_bwd_kernelINS_13Kernel_traitsI13__nv_bfloat16fS2_fjLj4096ELj1ELj1ELj4ELj16ENS_18Kernel_traits_baseILj4096ES2_fS2_fjLj128EEEEEEEvNS_9BwdParamsE --------------------------
	.section	.text._ZN10layer_norm13ln_bwd_kernelINS_13Kernel_traitsI13__nv_bfloat16fS2_fjLj4096ELj1ELj1ELj4ELj16ENS_18Kernel_traits_baseILj4096ES2_fS2_fjLj128EEEEEEEvNS_9BwdParamsE,"ax",@progbits
	.align	128
        .global         _ZN10layer_norm13ln_bwd_kernelINS_13Kernel_traitsI13__nv_bfloat16fS2_fjLj4096ELj1ELj1ELj4ELj16ENS_18Kernel_traits_baseILj4096ES2_fS2_fjLj128EEEEEEEvNS_9BwdParamsE
        .type           _ZN10layer_norm13ln_bwd_kernelINS_13Kernel_traitsI13__nv_bfloat16fS2_fjLj4096ELj1ELj1ELj4ELj16ENS_18Kernel_traits_baseILj4096ES2_fS2_fjLj128EEEEEEEvNS_9BwdParamsE,@function
        .size           _ZN10layer_norm13ln_bwd_kernelINS_13Kernel_traitsI13__nv_bfloat16fS2_fjLj4096ELj1ELj1ELj4ELj16ENS_18Kernel_traits_baseILj4096ES2_fS2_fjLj128EEEEEEEvNS_9BwdParamsE,(.L_x_3158 - _ZN10layer_norm13ln_bwd_kernelINS_13Kernel_traitsI13__nv_bfloat16fS2_fjLj4096ELj1ELj1ELj4ELj16ENS_18Kernel_traits_baseILj4096ES2_fS2_fjLj128EEEEEEEvNS_9BwdParamsE)
        .other          _ZN10layer_norm13ln_bwd_kernelINS_13Kernel_traitsI13__nv_bfloat16fS2_fjLj4096ELj1ELj1ELj4ELj16ENS_18Kernel_traits_baseILj4096ES2_fS2_fjLj128EEEEEEEvNS_9BwdParamsE,@"STO_CUDA_ENTRY STV_DEFAULT"
_ZN10layer_norm13ln_bwd_kernelINS_13Kernel_traitsI13__nv_bfloat16fS2_fjLj4096ELj1ELj1ELj4ELj16ENS_18Kernel_traits_baseILj4096ES2_fS2_fjLj128EEEEEEEvNS_9BwdParamsE:
.text._ZN10layer_norm13ln_bwd_kernelINS_13Kernel_traitsI13__nv_bfloat16fS2_fjLj4096ELj1ELj1ELj4ELj16ENS_18Kernel_traits_baseILj4096ES2_fS2_fjLj128EEEEEEEvNS_9BwdParamsE:
        /* <DEDUP_REMOVED lines=18> */
[----:B------:R-:W5:Y:S04]  /*0120*/  @P1 LDG.E.64 R36, desc[UR6][R4.64+0x1400] ;  /* 0x0014000604241981 */ /* 0x000f68000c1e1b00 */
[----:B------:R-:W5:Y:S04]  /*0130*/  @P1 LDG.E.64 R38, desc[UR6][R4.64+0x1800] ;  /* 0x0018000604261981 */ /* 0x000f68000c1e1b00 */
[----:B------:R0:W5:Y:S01]  /*0140*/  @P1 LDG.E.64 R40, desc[UR6][R4.64+0x1c00] ;  /* 0x001c000604281981 */ /* 0x000162000c1e1b00 */
[----:B-1----:R-:W-:-:S04]  /*0150*/  @!P1 IMAD.WIDE.U32 R10, R2, 0x8, R10 ;  /* 0x00000008020a9825 */ /* 0x002fc800078e000a */
[----:B---3--:R-:W-:Y:S01]  /*0160*/  @P1 IMAD.WIDE.U32 R8, R2, 0x8, R8 ;  /* 0x0000000802081825 */ /* 0x008fe200078e0008 */
[----:B0-----:R-:W-:-:S04]  /*0170*/  MOV R4, UR4 ;  /* 0x0000000400047c02 */ /* 0x001fc80008000f00 */
[----:B------:R-:W5:Y:S01]  /*0180*/  @P1 LDG.E.64 R106, desc[UR6][R8.64] ;  /* 0x00000006086a1981 */ /* 0x000f62000c1e1b00 */
[----:B----4-:R-:W-:-:S03]  /*0190*/  ISETP.GE.AND P0, PT, R4, UR5, PT ;  /* 0x0000000504007c0c */ /* 0x010fc6000bf06270 */
[----:B------:R-:W5:Y:S01]  /*01a0*/  @P1 LDG.E.64 R108, desc[UR6][R8.64+0x400] ;  /* 0x00040006086c1981 */ /* 0x000f62000c1e1b00 */
[----:B------:R-:W-:-:S03]  /*01b0*/  CS2R R64, SRZ ;  /* 0x0000000000407805 */ /* 0x000fc6000001ff00 */
        /* <DEDUP_REMOVED lines=10> */
[----:B------:R0:W5:Y:S01]  /*0260*/  @P1 LDG.E.64 R120, desc[UR6][R8.64+0x1c00] ;  /* 0x001c000608781981 */ /* 0x000162000c1e1b00 */
        /* <DEDUP_REMOVED lines=35> */
[----:B------:R-:W0:Y:S01]  /*04a0*/  S2R R3, SR_CgaCtaId ;  /* 0x0000000000037919 */ /* 0x000e220000008800 */
[----:B------:R-:W-:Y:S01]  /*04b0*/  MOV R100, 0x400 ;  /* 0x0000040000647802 */ /* 0x000fe20000000f00 */
[----:B------:R-:W-:Y:S01]  /*04c0*/  HFMA2 R102, -RZ, RZ, 0, 0 ;  /* 0x00000000ff667431 */ /* 0x000fe200000001ff */
[----:B------:R-:W-:Y:S02]  /*04d0*/  LOP3.LUT R155, R2, 0x60, RZ, 0xc0, !PT ;  /* 0x00000060029b7812 */ /* 0x000fe400078ec0ff */
[----:B------:R-:W-:Y:S02]  /*04e0*/  CS2R R98, SRZ ;  /* 0x0000000000627805 */ /* 0x000fe4000001ff00 */
[----:B-----5:R-:W-:Y:S02]  /*04f0*/  MOV R103, R6 ;  /* 0x0000000600677202 */ /* 0x020fe40000000f00 */
        /* <DEDUP_REMOVED lines=60> */
[----:B------:R-:W-:Y:S02]  /*08c0*/  CS2R R40, SRZ ;  /* 0x0000000000287805 */ /* 0x000fe4000001ff00 */
[----:B0-----:R-:W-:-:S02]  /*08d0*/  LEA R100, R3, R100, 0x18 ;  /* 0x0000006403647211 */ /* 0x001fc400078ec0ff */
[----:B------:R-:W-:Y:S02]  /*08e0*/  PLOP3.LUT P2, PT, PT, PT, PT, 0x8, 0x80 ;  /* 0x000000000080781c */ /* 0x000fe40003f4e170 */
[----:B------:R-:W-:Y:S02]  /*08f0*/  SHF.R.U32.HI R151, RZ, 0x10, R119 ;  /* 0x00000010ff977819 */ /* 0x000fe40000011677 */
[--C-:B------:R-:W-:Y:S02]  /*0900*/  SHF.R.U64 R152, R120, 0x10, R121.reuse ;  /* 0x0000001078987819 */ /* 0x100fe40000001279 */
[----:B------:R-:W-:Y:S02]  /*0910*/  SHF.R.U32.HI R153, RZ, 0x10, R121 ;  /* 0x00000010ff997819 */ /* 0x000fe40000011679 */
[----:B------:R-:W-:Y:S02]  /*0920*/  LOP3.LUT R101, R2, 0x1f, RZ, 0xc0, !PT ;  /* 0x0000001f02657812 */ /* 0x000fe400078ec0ff */
[----:B------:R-:W-:-:S02]  /*0930*/  MOV R5, RZ ;  /* 0x000000ff00057202 */ /* 0x000fc40000000f00 */
[----:B------:R-:W-:-:S07]  /*0940*/  LOP3.LUT R155, R155, 0x1f, R2, 0xf8, !PT ;  /* 0x0000001f9b9b7812 */ /* 0x000fce00078ef802 */
.L_x_2110:
[----:B---3--:R-:W0:Y:S01]  /*0950*/  @!P1 LDC.64 R60, c[0x0][0x3a0] ;  /* 0x0000e800ff3c9b82 */ /* 0x008e220000000a00 */
[----:B------:R-:W-:-:S07]  /*0960*/  MOV R0, RZ ;  /* 0x000000ff00007202 */ /* 0x000fce0000000f00 */
[----:B------:R-:W1:Y:S08]  /*0970*/  LDC.64 R64, c[0x0][0x398] ;  /* 0x0000e600ff407b82 */ /* 0x000e700000000a00 */
[----:B------:R-:W2:Y:S01]  /*0980*/  LDC.64 R62, c[0x0][0x3a8] ;  /* 0x0000ea00ff3e7b82 */ /* 0x000ea20000000a00 */
[----:B0-----:R-:W-:-:S05]  /*0990*/  @!P1 IMAD.WIDE R60, R4, 0x4, R60 ;  /* 0x00000004043c9825 */ /* 0x001fca00078e023c */
[----:B------:R0:W5:Y:S01]  /*09a0*/  @!P1 LDG.E R0, desc[UR6][R60.64] ;  /* 0x000000063c009981 */ /* 0x000162000c1e1900 */
[----:B-1----:R-:W-:-:S04]  /*09b0*/  ISETP.NE.U32.AND P1, PT, R64, RZ, PT ;  /* 0x000000ff4000720c */ /* 0x002fc80003f25070 */
[----:B------:R-:W-:Y:S01]  /*09c0*/  ISETP.NE.AND.EX P1, PT, R65, RZ, PT, P1 ;  /* 0x000000ff4100720c */ /* 0x000fe20003f25310 */
[C---:B--2---:R-:W-:Y:S01]  /*09d0*/  IMAD.WIDE R62, R4.reuse, 0x4, R62 ;  /* 0x00000004043e7825 */ /* 0x044fe200078e023e */
[----:B------:R-:W-:-:S04]  /*09e0*/  SHF.L.U32 R3, R4, 0xa, RZ ;  /* 0x0000000a04037819 */ /* 0x000fc800000006ff */
[----:B------:R0:W5:Y:S01]  /*09f0*/  LDG.E R154, desc[UR6][R62.64] ;  /* 0x000000063e9a7981 */ /* 0x000162000c1e1900 */
[----:B------:R-:W-:-:S06]  /*0a00*/  LOP3.LUT R3, R3, R2, RZ, 0xfc, !PT ;  /* 0x0000000203037212 */ /* 0x000fcc00078efcff */
[----:B------:R-:W-:Y:S05]  /*0a10*/  @P1 BRA `(.L_x_2106) ;  /* 0x0000000000541947 */ /* 0x000fea0003800000 */
[----:B------:R-:W1:Y:S08]  /*0a20*/  LDC.64 R158, c[0x0][0x3d8] ;  /* 0x0000f600ff9e7b82 */ /* 0x000e700000000a00 */
[----:B------:R-:W2:Y:S01]  /*0a30*/  LDC.64 R156, c[0x0][0x390] ;  /* 0x0000e400ff9c7b82 */ /* 0x000ea20000000a00 */
[----:B-1----:R-:W-:-:S05]  /*0a40*/  IMAD.WIDE.U32 R158, R3, 0x8, R158 ;  /* 0x00000008039e7825 */ /* 0x002fca00078e009e */
[----:B------:R1:W5:Y:S01]  /*0a50*/  LDG.E.64 R226, desc[UR6][R158.64] ;  /* 0x000000069ee27981 */ /* 0x000362000c1e1b00 */
        /* <DEDUP_REMOVED lines=8> */
[----:B0-----:R1:W5:Y:S04]  /*0ae0*/  LDG.E.128 R60, desc[UR6][R156.64] ;  /* 0x000000069c3c7981 */ /* 0x001368000c1e1d00 */
        /* <DEDUP_REMOVED lines=8> */
.L_x_2106:
[----:B0-----:R-:W0:Y:S08]  /*0b70*/  LDC.64 R60, c[0x0][0x3d8] ;  /* 0x0000f600ff3c7b82 */ /* 0x001e300000000a00 */
        /* <DEDUP_REMOVED lines=19> */
.L_x_2107:
[----:B-----5:R-:W-:Y:S02]  /*0cb0*/  MOV R3, R226 ;  /* 0x000000e200037202 */ /* 0x020fe40000000f00 */
[----:B------:R-:W-:Y:S02]  /*0cc0*/  MOV R165, R182 ;  /* 0x000000b600a57202 */ /* 0x000fe40000000f00 */
[----:B01----:R-:W-:Y:S02]  /*0cd0*/  MOV R156, R227 ;  /* 0x000000e3009c7202 */ /* 0x003fe40000000f00 */
        /* <DEDUP_REMOVED lines=71> */
[----:B------:R-:W-:Y:S01]  /*1150*/  SHF.R.U32.HI R158, RZ, 0x10, R227 ;  /* 0x00000010ff9e7819 */ /* 0x000fe200000116e3 */
[----:B------:R-:W-:Y:S01]  /*1160*/  FMUL.FTZ R88, R154, R159 ;  /* 0x0000009f9a587220 */ /* 0x000fe20000410000 */
[----:B------:R-:W-:Y:S01]  /*1170*/  SHF.L.U32 R218, R104, 0x10, RZ ;  /* 0x0000001068da7819 */ /* 0x000fe200000006ff */
[----:B------:R-:W-:Y:S01]  /*1180*/  FMUL.FTZ R190, R190, R194 ;  /* 0x000000c2bebe7220 */ /* 0x000fe20000410000 */
[----:B------:R-:W-:Y:S01]  /*1190*/  FADD.FTZ R159, RZ, R3 ;  /* 0x00000003ff9f7221 */ /* 0x000fe20000010000 */
[----:B------:R-:W-:Y:S01]  /*11a0*/  FMUL.FTZ R205, R154, R205 ;  /* 0x000000cd9acd7220 */ /* 0x000fe20000410000 */
[----:B------:R-:W-:Y:S01]  /*11b0*/  FFMA.FTZ R214, R0, R3, RZ ;  /* 0x0000000300d67223 */ /* 0x000fe200000100ff */
        /* <DEDUP_REMOVED lines=8> */
[----:B------:R-:W-:Y:S01]  /*1240*/  SHF.R.U64 R166, R180, 0x10, R181 ;  /* 0x00000010b4a67819 */ /* 0x000fe200000012b5 */
        /* <DEDUP_REMOVED lines=17> */
[----:B------:R-:W-:Y:S01]  /*1360*/  SHF.R.U32.HI R169, RZ, 0x10, R181 ;  /* 0x00000010ffa97819 */ /* 0x000fe200000116b5 */
        /* <DEDUP_REMOVED lines=10> */
[----:B------:R-:W-:Y:S01]  /*1410*/  SHF.R.U64 R69, R176, 0x10, R177 ;  /* 0x00000010b0457819 */ /* 0x000fe200000012b1 */
        /* <DEDUP_REMOVED lines=16> */
[----:B------:R-:W-:Y:S01]  /*1520*/  FMUL.FTZ R199, R154, R209 ;  /* 0x000000d19ac77220 */ /* 0x000fe20000410000 */
[----:B------:R-:W-:Y:S01]  /*1530*/  FFMA.FTZ R202, R206, R173, R71 ;  /* 0x000000adceca7223 */ /* 0x000fe20000010047 */
[--C-:B------:R-:W-:Y:S01]  /*1540*/  SHF.R.U64 R63, R184, 0x10, R185.reuse ;  /* 0x00000010b83f7819 */ /* 0x100fe200000012b9 */
[----:B------:R-:W-:Y:S01]  /*1550*/  FADD.FTZ R208, R69, R172 ;  /* 0x000000ac45d07221 */ /* 0x000fe20000010000 */
[----:B------:R-:W-:Y:S01]  /*1560*/  SHF.R.U32.HI R64, RZ, 0x10, R185 ;  /* 0x00000010ff407819 */ /* 0x000fe200000116b9 */
[----:B------:R-:W-:Y:S01]  /*1570*/  FMUL.FTZ R70, R154, R213 ;  /* 0x000000d59a467220 */ /* 0x000fe20000410000 */
[--C-:B------:R-:W-:Y:S01]  /*1580*/  SHF.R.U64 R65, R220, 0x10, R221.reuse ;  /* 0x00000010dc417819 */ /* 0x100fe200000012dd */
[----:B------:R-:W-:Y:S01]  /*1590*/  FMUL.FTZ R220, R154, R229 ;  /* 0x000000e59adc7220 */ /* 0x000fe20000410000 */
[----:B------:R-:W-:Y:S01]  /*15a0*/  SHF.L.U32 R185, R130, 0x10, RZ ;  /* 0x0000001082b97819 */ /* 0x000fe200000006ff */
[----:B------:R-:W-:Y:S01]  /*15b0*/  FMUL.FTZ R229, R160, R189 ;  /* 0x000000bda0e57220 */ /* 0x000fe20000410000 */
[----:B------:R-:W-:Y:S01]  /*15c0*/  SHF.L.U32 R176, R176, 0x10, RZ ;  /* 0x00000010b0b07819 */ /* 0x000fe200000006ff */
[----:B------:R-:W-:Y:S01]  /*15d0*/  FFMA.FTZ R69, R199, R172, R202 ;  /* 0x000000acc7457223 */ /* 0x000fe200000100ca */
[----:B------:R-:W-:Y:S01]  /*15e0*/  SHF.R.U32.HI R66, RZ, 0x10, R221 ;  /* 0x00000010ff427819 */ /* 0x000fe200000116dd */
[----:B------:R-:W-:Y:S01]  /*15f0*/  FADD.FTZ R71, R208, R229 ;  /* 0x000000e5d0477221 */ /* 0x000fe20000010000 */
[----:B------:R-:W-:Y:S01]  /*1600*/  SHF.L.U32 R221, R192, 0x10, RZ ;  /* 0x00000010c0dd7819 */ /* 0x000fe200000006ff */
[----:B------:R-:W-:Y:S01]  /*1610*/  FMUL.FTZ R160, R185, R176 ;  /* 0x000000b0b9a07220 */ /* 0x000fe20000410000 */
[----:B------:R-:W-:Y:S01]  /*1620*/  SHF.L.U32 R192, R131, 0x10, RZ ;  /* 0x0000001083c07819 */ /* 0x000fe200000006ff */
[----:B------:R-:W-:Y:S01]  /*1630*/  FMUL.FTZ R225, R154, R225 ;  /* 0x000000e19ae17220 */ /* 0x000fe20000410000 */
[----:B------:R-:W-:Y:S01]  /*1640*/  SHF.R.U64 R157, R178, 0x10, R179 ;  /* 0x00000010b29d7819 */ /* 0x000fe200000012b3 */
[----:B------:R-:W-:Y:S01]  /*1650*/  FFMA.FTZ R202, R70, R229, R69 ;  /* 0x000000e546ca7223 */ /* 0x000fe20000010045 */
[----:B------:R-:W-:Y:S01]  /*1660*/  SHF.R.U64 R67, R174, 0x10, R175 ;  /* 0x00000010ae437819 */ /* 0x000fe200000012af */
[C---:B------:R-:W-:Y:S01]  /*1670*/  FMUL.FTZ R210, R154.reuse, R231 ;  /* 0x000000e79ad27220 */ /* 0x040fe20000410000 */
[----:B------:R-:W-:Y:S01]  /*1680*/  SHF.L.U32 R78, R133, 0x10, RZ ;  /* 0x00000010854e7819 */ /* 0x000fe200000006ff */
[----:B------:R-:W-:Y:S01]  /*1690*/  FMUL.FTZ R80, R154, R235 ;  /* 0x000000eb9a507220 */ /* 0x000fe20000410000 */
[----:B------:R-:W-:Y:S01]  /*16a0*/  SHF.L.U32 R157, R157, 0x10, RZ ;  /* 0x000000109d9d7819 */ /* 0x000fe200000006ff */
[----:B------:R-:W-:Y:S01]  /*16b0*/  FMUL.FTZ R231, R192, R89 ;  /* 0x00000059c0e77220 */ /* 0x000fe20000410000 */
[----:B------:R-:W-:Y:S01]  /*16c0*/  SHF.L.U32 R235, R67, 0x10, RZ ;  /* 0x0000001043eb7819 */ /* 0x000fe200000006ff */
[----:B------:R-:W-:Y:S01]  /*16d0*/  FADD.FTZ R192, R71, R160 ;  /* 0x000000a047c07221 */ /* 0x000fe20000010000 */
[C---:B------:R-:W-:Y:S01]  /*16e0*/  FMUL.FTZ R68, R154.reuse, R217 ;  /* 0x000000d99a447220 */ /* 0x040fe20000410000 */
[----:B------:R-:W-:Y:S01]  /*16f0*/  FFMA.FTZ R67, R225, R160, R202 ;  /* 0x000000a0e1437223 */ /* 0x000fe200000100ca */
[----:B------:R-:W-:Y:S01]  /*1700*/  SHF.R.U32.HI R162, RZ, 0x10, R179 ;  /* 0x00000010ffa27819 */ /* 0x000fe200000116b3 */
[----:B------:R-:W-:Y:S01]  /*1710*/  FMUL.FTZ R226, R154, R233 ;  /* 0x000000e99ae27220 */ /* 0x000fe20000410000 */
[----:B------:R-:W-:Y:S01]  /*1720*/  SHF.L.U32 R191, R191, 0x10, RZ ;  /* 0x00000010bfbf7819 */ /* 0x000fe200000006ff */
[----:B------:R-:W-:Y:S01]  /*1730*/  FMUL.FTZ R233, R78, R157 ;  /* 0x0000009d4ee97220 */ /* 0x000fe20000410000 */
[----:B------:R-:W-:Y:S01]  /*1740*/  SHF.L.U32 R84, R132, 0x10, RZ ;  /* 0x0000001084547819 */ /* 0x000fe200000006ff */
        /* <DEDUP_REMOVED lines=9> */
[----:B------:R-:W-:Y:S01]  /*17e0*/  SHF.R.U32.HI R60, RZ, 0x10, R175 ;  /* 0x00000010ff3c7819 */ /* 0x000fe200000116af */
[----:B------:R-:W-:Y:S01]  /*17f0*/  FMUL.FTZ R74, R154, R219 ;  /* 0x000000db9a4a7220 */ /* 0x000fe20000410000 */
        /* <DEDUP_REMOVED lines=10> */
[C---:B------:R-:W-:Y:S01]  /*18a0*/  FMUL.FTZ R212, R154.reuse, R243 ;  /* 0x000000f39ad47220 */ /* 0x040fe20000410000 */
        /* <DEDUP_REMOVED lines=114> */
.L_x_2108:
[----:B------:R-:W-:Y:S02]  /*1fd0*/  SHF.R.U32.HI R230, RZ, 0x10, R113 ;  /* 0x00000010ffe67819 */ /* 0x000fe40000011671 */
[----:B------:R-:W-:Y:S02]  /*1fe0*/  SHF.L.U32 R162, R104, 0x10, RZ ;  /* 0x0000001068a27819 */ /* 0x000fe400000006ff */
[--C-:B------:R-:W-:Y:S02]  /*1ff0*/  SHF.R.U64 R232, R114, 0x10, R115.reuse ;  /* 0x0000001072e87819 */ /* 0x100fe40000001273 */
[----:B------:R-:W-:Y:S01]  /*2000*/  SHF.R.U32.HI R234, RZ, 0x10, R115 ;  /* 0x00000010ffea7819 */ /* 0x000fe20000011673 */
[----:B------:R-:W0:Y:S01]  /*2010*/  MUFU.RCP R200, R162 ;  /* 0x000000a200c87308 */ /* 0x000e220000001000 */
[----:B------:R-:W-:Y:S02]  /*2020*/  SHF.L.U32 R195, R103, 0x10, RZ ;  /* 0x0000001067c37819 */ /* 0x000fe400000006ff */
[----:B------:R-:W-:-:S02]  /*2030*/  SHF.L.U32 R230, R230, 0x10, RZ ;  /* 0x00000010e6e67819 */ /* 0x000fc400000006ff */
[----:B------:R-:W-:Y:S02]  /*2040*/  SHF.L.U32 R232, R232, 0x10, RZ ;  /* 0x00000010e8e87819 */ /* 0x000fe400000006ff */
[----:B------:R-:W-:Y:S01]  /*2050*/  SHF.L.U32 R234, R234, 0x10, RZ ;  /* 0x00000010eaea7819 */ /* 0x000fe200000006ff */
[----:B------:R-:W1:Y:S01]  /*2060*/  MUFU.RCP R0, R195 ;  /* 0x000000c300007308 */ /* 0x000e620000001000 */
[----:B------:R-:W-:Y:S01]  /*2070*/  FADD.FTZ R75, -R230, R75 ;  /* 0x0000004be64b7221 */ /* 0x000fe20000010100 */
[----:B------:R-:W-:Y:S01]  /*2080*/  FADD.FTZ R229, -R232, R77 ;  /* 0x0000004de8e57221 */ /* 0x000fe20000010100 */
[----:B------:R-:W-:Y:S01]  /*2090*/  SHF.R.U64 R230, R116, 0x10, R117 ;  /* 0x0000001074e67819 */ /* 0x000fe20000001275 */
[----:B------:R-:W-:Y:S01]  /*20a0*/  FADD.FTZ R231, -R234, R79 ;  /* 0x0000004feae77221 */ /* 0x000fe20000010100 */
[----:B------:R-:W-:Y:S02]  /*20b0*/  SHF.L.U32 R219, R111, 0x10, RZ ;  /* 0x000000106fdb7819 */ /* 0x000fe400000006ff */
[----:B------:R-:W-:-:S02]  /*20c0*/  SHF.R.U32.HI R232, RZ, 0x10, R117 ;  /* 0x00000010ffe87819 */ /* 0x000fc40000011675 */
[----:B------:R-:W-:Y:S01]  /*20d0*/  SHF.R.U64 R234, R118, 0x10, R119 ;  /* 0x0000001076ea7819 */ /* 0x000fe20000001277 */
        /* <DEDUP_REMOVED lines=15> */
[--C-:B------:R-:W-:Y:S01]  /*21d0*/  SHF.R.U64 R173, R176, 0x10, R177.reuse ;  /* 0x00000010b0ad7819 */ /* 0x100fe200000012b1 */
[----:B------:R-:W-:Y:S01]  /*21e0*/  FADD.FTZ R232, -R233, R90 ;  /* 0x0000005ae9e87221 */ /* 0x000fe20000010100 */
[----:B------:R-:W-:Y:S01]  /*21f0*/  SHF.R.U32.HI R176, RZ, 0x10, R177 ;  /* 0x00000010ffb07819 */ /* 0x000fe200000116b1 */
[----:B------:R-:W-:Y:S01]  /*2200*/  FADD.FTZ R74, -R219, R74 ;  /* 0x0000004adb4a7221 */ /* 0x000fe20000010100 */
[----:B------:R-:W-:Y:S01]  /*2210*/  SHF.L.U32 R78, R132, 0x10, RZ ;  /* 0x00000010844e7819 */ /* 0x000fe200000006ff */
[----:B0-----:R-:W-:Y:S01]  /*2220*/  FMUL.FTZ R200, R209, R200 ;  /* 0x000000c8d1c87220 */ /* 0x001fe20000410000 */
[--C-:B------:R-:W-:Y:S01]  /*2230*/  SHF.R.U64 R178, R178, 0x10, R179.reuse ;  /* 0x00000010b2b27819 */ /* 0x100fe200000012b3 */
[----:B-1----:R-:W-:Y:S01]  /*2240*/  FMUL.FTZ R0, R211, R0 ;  /* 0x00000000d3007220 */ /* 0x002fe20000410000 */
[----:B------:R-:W-:Y:S01]  /*2250*/  SHF.R.U32.HI R177, RZ, 0x10, R179 ;  /* 0x00000010ffb17819 */ /* 0x000fe200000116b3 */
[----:B------:R-:W0:Y:S01]  /*2260*/  MUFU.RCP R219, R78 ;  /* 0x0000004e00db7308 */ /* 0x000e220000001000 */
[----:B------:R-:W-:-:S02]  /*2270*/  SHF.L.U32 R164, R123, 0x10, RZ ;  /* 0x000000107ba47819 */ /* 0x000fc400000006ff */
[----:B------:R-:W-:Y:S02]  /*2280*/  SHF.R.U64 R179, R174, 0x10, R175 ;  /* 0x00000010aeb37819 */ /* 0x000fe400000012af */
[----:B------:R-:W-:Y:S02]  /*2290*/  SHF.R.U32.HI R228, RZ, 0x10, R111 ;  /* 0x00000010ffe47819 */ /* 0x000fe4000001166f */
[----:B------:R-:W-:Y:S01]  /*22a0*/  SHF.L.U32 R234, R153, 0x10, RZ ;  /* 0x0000001099ea7819 */ /* 0x000fe200000006ff */
[----:B------:R-:W1:Y:S01]  /*22b0*/  MUFU.RCP R207, R164 ;  /* 0x000000a400cf7308 */ /* 0x000e620000001000 */
[----:B------:R-:W-:Y:S02]  /*22c0*/  SHF.L.U32 R174, R128, 0x10, RZ ;  /* 0x0000001080ae7819 */ /* 0x000fe400000006ff */
[----:B------:R-:W-:Y:S01]  /*22d0*/  SHF.L.U32 R90, R144, 0x10, RZ ;  /* 0x00000010905a7819 */ /* 0x000fe200000006ff */
[----:B------:R-:W-:Y:S01]  /*22e0*/  FADD.FTZ R91, -R234, R91 ;  /* 0x0000005bea5b7221 */ /* 0x000fe20000010100 */
[----:B------:R-:W-:-:S02]  /*22f0*/  SHF.L.U32 R209, R146, 0x10, RZ ;  /* 0x0000001092d17819 */ /* 0x000fc400000006ff */
[----:B------:R-:W-:Y:S01]  /*2300*/  SHF.L.U32 R225, R118, 0x10, RZ ;  /* 0x0000001076e17819 */ /* 0x000fe200000006ff */
[----:B------:R-:W2:Y:S01]  /*2310*/  MUFU.RCP R201, R174 ;  /* 0x000000ae00c97308 */ /* 0x000ea20000001000 */
[----:B------:R-:W-:Y:S01]  /*2320*/  SHF.L.U32 R170, R127, 0x10, RZ ;  /* 0x000000107faa7819 */ /* 0x000fe200000006ff */
[----:B0-----:R-:W-:Y:S01]  /*2330*/  FMUL.FTZ R74, R74, R219 ;  /* 0x000000db4a4a7220 */ /* 0x001fe20000410000 */
[----:B------:R-:W-:Y:S01]  /*2340*/  SHF.L.U32 R228, R228, 0x10, RZ ;  /* 0x00000010e4e47819 */ /* 0x000fe200000006ff */
[----:B------:R-:W-:Y:S01]  /*2350*/  FADD.FTZ R212, -R225, R84 ;  /* 0x00000054e1d47221 */ /* 0x000fe20000010100 */
[----:B------:R-:W-:Y:S02]  /*2360*/  SHF.L.U32 R213, R108, 0x10, RZ ;  /* 0x000000106cd57819 */ /* 0x000fe400000006ff */
[----:B------:R-:W-:Y:S01]  /*2370*/  SHF.L.U32 R215, R109, 0x10, RZ ;  /* 0x000000106dd77819 */ /* 0x000fe200000006ff */
[----:B------:R-:W0:Y:S01]  /*2380*/  MUFU.RCP R211, R90 ;  /* 0x0000005a00d37308 */ /* 0x000e220000001000 */
[----:B------:R-:W-:Y:S01]  /*2390*/  FADD.FTZ R225, -R228, R71 ;  /* 0x00000047e4e17221 */ /* 0x000fe20000010100 */
[----:B------:R-:W-:Y:S01]  /*23a0*/  SHF.R.U64 R228, R112, 0x10, R113 ;  /* 0x0000001070e47819 */ /* 0x000fe20000001271 */
[----:B------:R-:W-:Y:S01]  /*23b0*/  FADD.FTZ R208, -R213, R64 ;  /* 0x00000040d5d07221 */ /* 0x000fe20000010100 */
[----:B------:R-:W-:Y:S01]  /*23c0*/  SHF.L.U32 R217, R110, 0x10, RZ ;  /* 0x000000106ed97819 */ /* 0x000fe200000006ff */
[----:B------:R-:W-:Y:S01]  /*23d0*/  FADD.FTZ R213, -R215, R66 ;  /* 0x00000042d7d57221 */ /* 0x000fe20000010100 */
[--C-:B------:R-:W-:Y:S01]  /*23e0*/  SHF.R.U64 R194, R226, 0x10, R227.reuse ;  /* 0x00000010e2c27819 */ /* 0x100fe200000012e3 */
[----:B-1----:R-:W-:Y:S01]  /*23f0*/  FMUL.FTZ R207, R208, R207 ;  /* 0x000000cfd0cf7220 */ /* 0x002fe20000410000 */
[----:B------:R-:W1:Y:S01]  /*2400*/  MUFU.RCP R234, R209 ;  /* 0x000000d100ea7308 */ /* 0x000e620000001000 */
[----:B------:R-:W-:Y:S01]  /*2410*/  SHF.R.U32.HI R163, RZ, 0x10, R227 ;  /* 0x00000010ffa37819 */ /* 0x000fe200000116e3 */
[----:B------:R-:W-:Y:S01]  /*2420*/  FADD.FTZ R215, -R217, R68 ;  /* 0x00000044d9d77221 */ /* 0x000fe20000010100 */
[----:B------:R-:W-:Y:S01]  /*2430*/  SHF.L.U32 R227, R119, 0x10, RZ ;  /* 0x0000001077e37819 */ /* 0x000fe200000006ff */
[----:B--2---:R-:W-:Y:S01]  /*2440*/  FMUL.FTZ R70, R70, R201 ;  /* 0x000000c946467220 */ /* 0x004fe20000410000 */
[----:B------:R-:W-:-:S02]  /*2450*/  SHF.L.U32 R222, R151, 0x10, RZ ;  /* 0x0000001097de7819 */ /* 0x000fc400000006ff */
[----:B------:R-:W-:Y:S01]  /*2460*/  SHF.L.U32 R228, R228, 0x10, RZ ;  /* 0x00000010e4e47819 */ /* 0x000fe200000006ff */
[----:B------:R-:W2:Y:S01]  /*2470*/  MUFU.RCP R206, R170 ;  /* 0x000000aa00ce7308 */ /* 0x000ea20000001000 */
[----:B------:R-:W-:Y:S01]  /*2480*/  SHF.L.U32 R77, R141, 0x10, RZ ;  /* 0x000000108d4d7819 */ /* 0x000fe200000006ff */
[----:B------:R-:W-:Y:S01]  /*2490*/  FADD.FTZ R216, -R227, R86 ;  /* 0x00000056e3d87221 */ /* 0x000fe20000010100 */
[----:B------:R-:W-:Y:S01]  /*24a0*/  SHF.R.U64 R166, R180, 0x10, R181 ;  /* 0x00000010b4a67819 */ /* 0x000fe200000012b5 */
[----:B------:R-:W-:Y:S01]  /*24b0*/  FADD.FTZ R87, -R222, R87 ;  /* 0x00000057de577221 */ /* 0x000fe20000010100 */
[----:B------:R-:W-:Y:S01]  /*24c0*/  SHF.R.U32.HI R169, RZ, 0x10, R181 ;  /* 0x00000010ffa97819 */ /* 0x000fe200000116b5 */
[----:B------:R-:W-:Y:S01]  /*24d0*/  FADD.FTZ R73, -R228, R73 ;  /* 0x00000049e4497221 */ /* 0x000fe20000010100 */
[----:B------:R-:W-:Y:S01]  /*24e0*/  SHF.L.U32 R217, R112, 0x10, RZ ;  /* 0x0000001070d97819 */ /* 0x000fe200000006ff */
[----:B------:R-:W3:Y:S01]  /*24f0*/  MUFU.RCP R228, R77 ;  /* 0x0000004d00e47308 */ /* 0x000ee20000001000 */
[--C-:B------:R-:W-:Y:S01]  /*2500*/  SHF.R.U64 R181, R182, 0x10, R183.reuse ;  /* 0x00000010b6b57819 */ /* 0x100fe200000012b7 */
[----:B0-----:R-:W-:Y:S01]  /*2510*/  FMUL.FTZ R216, R216, R211 ;  /* 0x000000d3d8d87220 */ /* 0x001fe20000410000 */
[----:B------:R-:W-:Y:S01]  /*2520*/  SHF.R.U32.HI R182, RZ, 0x10, R183 ;  /* 0x00000010ffb67819 */ /* 0x000fe200000116b7 */
[----:B------:R-:W-:Y:S01]  /*2530*/  FADD.FTZ R217, -R217, R72 ;  /* 0x00000048d9d97221 */ /* 0x000fe20000010100 */
[----:B------:R-:W-:Y:S01]  /*2540*/  SHF.L.U32 R66, R133, 0x10, RZ ;  /* 0x0000001085427819 */ /* 0x000fe200000006ff */
[----:B-1----:R-:W-:Y:S01]  /*2550*/  FMUL.FTZ R211, R87, R234 ;  /* 0x000000ea57d37220 */ /* 0x002fe20000410000 */
[----:B------:R-:W-:-:S02]  /*2560*/  SHF.R.U64 R184, R184, 0x10, R185 ;  /* 0x00000010b8b87819 */ /* 0x000fc400000012b9 */
[----:B------:R-:W-:Y:S01]  /*2570*/  SHF.R.U32.HI R183, RZ, 0x10, R185 ;  /* 0x00000010ffb77819 */ /* 0x000fe200000116b9 */
[----:B------:R-:W0:Y:S01]  /*2580*/  MUFU.RCP R72, R66 ;  /* 0x0000004200487308 */ /* 0x000e220000001000 */
[----:B------:R-:W-:Y:S01]  /*2590*/  SHF.L.U32 R219, R145, 0x10, RZ ;  /* 0x0000001091db7819 */ /* 0x000fe200000006ff */
[----:B--2---:R-:W-:Y:S01]  /*25a0*/  FMUL.FTZ R206, R215, R206 ;  /* 0x000000ced7ce7220 */ /* 0x004fe20000410000 */
[--C-:B------:R-:W-:Y:S02]  /*25b0*/  SHF.R.U64 R185, R220, 0x10, R221.reuse ;  /* 0x00000010dcb97819 */ /* 0x100fe400000012dd */
[----:B------:R-:W-:Y:S02]  /*25c0*/  SHF.R.U32.HI R180, RZ, 0x10, R221 ;  /* 0x00000010ffb47819 */ /* 0x000fe400000116dd */
[----:B------:R-:W-:Y:S01]  /*25d0*/  SHF.L.U32 R236, R152, 0x10, RZ ;  /* 0x0000001098ec7819 */ /* 0x000fe200000006ff */
[----:B------:R-:W1:Y:S01]  /*25e0*/  MUFU.RCP R234, R219 ;  /* 0x000000db00ea7308 */ /* 0x000e620000001000 */
[----:B------:R-:W-:Y:S01]  /*25f0*/  SHF.L.U32 R221, R114, 0x10, RZ ;  /* 0x0000001072dd7819 */ /* 0x000fe200000006ff */
[----:B---3--:R-:W-:Y:S01]  /*2600*/  FMUL.FTZ R228, R81, R228 ;  /* 0x000000e451e47220 */ /* 0x008fe20000410000 */
[----:B------:R-:W-:Y:S01]  /*2610*/  SHF.L.U32 R208, R147, 0x10, RZ ;  /* 0x0000001093d07819 */ /* 0x000fe200000006ff */
[----:B------:R-:W-:Y:S01]  /*2620*/  FADD.FTZ R89, -R236, R89 ;  /* 0x00000059ec597221 */ /* 0x000fe20000010100 */
[----:B------:R-:W-:Y:S01]  /*2630*/  SHF.L.U32 R201, R149, 0x10, RZ ;  /* 0x0000001095c97819 */ /* 0x000fe200000006ff */
[----:B------:R-:W-:Y:S01]  /*2640*/  FADD.FTZ R76, -R221, R76 ;  /* 0x0000004cdd4c7221 */ /* 0x000fe20000010100 */
        /* <DEDUP_REMOVED lines=8> */
[----:B------:R-:W-:Y:S01]  /*26d0*/  FADD.FTZ R80, -R221, R80 ;  /* 0x00000050dd507221 */ /* 0x000fe20000010100 */
[----:B------:R-:W-:Y:S01]  /*26e0*/  SHF.R.U32.HI R224, RZ, 0x10, R109 ;  /* 0x00000010ffe07819 */ /* 0x000fe2000001166d */
[----:B-1----:R-:W-:Y:S01]  /*26f0*/  FMUL.FTZ R73, R85, R234 ;  /* 0x000000ea55497220 */ /* 0x002fe20000410000 */
[----:B------:R-:W-:Y:S02]  /*2700*/  SHF.R.U64 R218, R106, 0x10, R107 ;  /* 0x000000106ada7819 */ /* 0x000fe4000000126b */
[----:B------:R-:W-:Y:S02]  /*2710*/  SHF.L.U32 R221, R120, 0x10, RZ ;  /* 0x0000001078dd7819 */ /* 0x000fe400000006ff */
[----:B------:R-:W1:Y:S01]  /*2720*/  MUFU.RCP R198, R160 ;  /* 0x000000a000c67308 */ /* 0x000e620000001000 */
[----:B------:R-:W-:-:S02]  /*2730*/  SHF.L.U32 R224, R224, 0x10, RZ ;  /* 0x00000010e0e07819 */ /* 0x000fc400000006ff */
[----:B------:R-:W-:Y:S01]  /*2740*/  SHF.L.U32 R218, R218, 0x10, RZ ;  /* 0x00000010dada7819 */ /* 0x000fe200000006ff */
[----:B------:R-:W-:Y:S01]  /*2750*/  FADD.FTZ R88, -R221, R88 ;  /* 0x00000058dd587221 */ /* 0x000fe20000010100 */
[----:B------:R-:W-:Y:S01]  /*2760*/  SHF.L.U32 R81, R202, 0x10, RZ ;  /* 0x00000010ca517819 */ /* 0x000fe200000006ff */
[----:B------:R-:W-:Y:S01]  /*2770*/  FADD.FTZ R67, -R224, R67 ;  /* 0x00000043e0437221 */ /* 0x000fe20000010100 */
[----:B------:R-:W-:Y:S01]  /*2780*/  SHF.R.U32.HI R220, RZ, 0x10, R107 ;  /* 0x00000010ffdc7819 */ /* 0x000fe2000001166b */
[----:B------:R3:W4:Y:S01]  /*2790*/  MUFU.RCP R205, R157 ;  /* 0x0000009d00cd7308 */ /* 0x0007220000001000 */
[----:B------:R-:W-:Y:S01]  /*27a0*/  SHF.L.U32 R194, R194, 0x10, RZ ;  /* 0x00000010c2c27819 */ /* 0x000fe200000006ff */
[----:B------:R-:W-:Y:S01]  /*27b0*/  FADD.FTZ R218, -R218, R61 ;  /* 0x0000003ddada7221 */ /* 0x000fe20000010100 */
[----:B------:R-:W-:Y:S01]  /*27c0*/  SHF.L.U32 R159, R125, 0x10, RZ ;  /* 0x000000107d9f7819 */ /* 0x000fe200000006ff */
[----:B--2---:R-:W-:Y:S01]  /*27d0*/  FMUL.FTZ R88, R88, R215 ;  /* 0x000000d758587220 */ /* 0x004fe20000410000 */
[----:B------:R-:W-:Y:S01]  /*27e0*/  SHF.L.U32 R85, R3, 0x10, RZ ;  /* 0x0000001003557819 */ /* 0x000fe200000006ff */
[----:B------:R-:W-:Y:S01]  /*27f0*/  FMUL.FTZ R3, R195, R81 ;  /* 0x00000051c3037220 */ /* 0x000fe20000410000 */
[----:B------:R-:W-:Y:S01]  /*2800*/  SHF.L.U32 R223, R117, 0x10, RZ ;  /* 0x0000001075df7819 */ /* 0x000fe200000006ff */
[----:B------:R-:W2:Y:S01]  /*2810*/  MUFU.RCP R62, R60 ;  /* 0x0000003c003e7308 */ /* 0x000ea20000001000 */
[----:B0-----:R-:W-:Y:S01]  /*2820*/  FMUL.FTZ R215, R89, R236 ;  /* 0x000000ec59d77220 */ /* 0x001fe20000410000 */
[----:B------:R-:W-:Y:S01]  /*2830*/  SHF.L.U32 R220, R220, 0x10, RZ ;  /* 0x00000010dcdc7819 */ /* 0x000fe200000006ff */
[----:B-1----:R-:W-:Y:S01]  /*2840*/  FMUL.FTZ R198, R67, R198 ;  /* 0x000000c643c67220 */ /* 0x002fe20000410000 */
[----:B------:R-:W-:Y:S01]  /*2850*/  SHF.L.U32 R89, R190, 0x10, RZ ;  /* 0x00000010be597819 */ /* 0x000fe200000006ff */
[----:B------:R-:W-:Y:S01]  /*2860*/  FMUL.FTZ R190, R157, R194 ;  /* 0x000000c29dbe7220 */ /* 0x000fe20000410000 */
[----:B------:R-:W-:Y:S01]  /*2870*/  SHF.L.U32 R167, R124, 0x10, RZ ;  /* 0x000000107ca77819 */ /* 0x000fe200000006ff */
[----:B---3--:R-:W-:Y:S01]  /*2880*/  FADD.FTZ R157, RZ, R3 ;  /* 0x00000003ff9d7221 */ /* 0x008fe20000010000 */
[----:B------:R-:W0:Y:S01]  /*2890*/  MUFU.RCP R196, R158 ;  /* 0x0000009e00c47308 */ /* 0x000e220000001000 */
[----:B----4-:R-:W-:Y:S01]  /*28a0*/  FMUL.FTZ R205, R218, R205 ;  /* 0x000000cddacd7220 */ /* 0x010fe20000410000 */
[----:B------:R-:W-:Y:S01]  /*28b0*/  FFMA.FTZ R67, R3, R0, RZ ;  /* 0x0000000003437223 */ /* 0x000fe200000100ff */
[----:B------:R-:W-:Y:S01]  /*28c0*/  FADD.FTZ R82, -R223, R82 ;  /* 0x00000052df527221 */ /* 0x000fe20000010100 */
[----:B------:R-:W-:Y:S01]  /*28d0*/  SHF.L.U32 R87, R188, 0x10, RZ ;  /* 0x00000010bc577819 */ /* 0x000fe200000006ff */
[----:B------:R-:W-:Y:S01]  /*28e0*/  FADD.FTZ R223, -R220, R63 ;  /* 0x0000003fdcdf7221 */ /* 0x000fe20000010100 */
[----:B------:R-:W-:Y:S01]  /*28f0*/  SHF.R.U64 R222, R108, 0x10, R109 ;  /* 0x000000106cde7819 */ /* 0x000fe2000000126d */
[----:B------:R-:W-:Y:S01]  /*2900*/  FMUL.FTZ R195, R162, R85 ;  /* 0x00000055a2c37220 */ /* 0x000fe20000410000 */
[----:B------:R-:W1:Y:S01]  /*2910*/  MUFU.RCP R197, R159 ;  /* 0x0000009f00c57308 */ /* 0x000e620000001000 */
[----:B------:R-:W-:Y:S01]  /*2920*/  SHF.R.U64 R226, R110, 0x10, R111 ;  /* 0x000000106ee27819 */ /* 0x000fe2000000126f */
[----:B--2---:R-:W-:Y:S01]  /*2930*/  FMUL.FTZ R225, R225, R62 ;  /* 0x0000003ee1e17220 */ /* 0x004fe20000410000 */
[----:B------:R-:W-:Y:S01]  /*2940*/  SHF.L.U32 R188, R156, 0x10, RZ ;  /* 0x000000109cbc7819 */ /* 0x000fe200000006ff */
[----:B------:R-:W-:Y:S01]  /*2950*/  FADD.FTZ R156, R157, R190 ;  /* 0x000000be9d9c7221 */ /* 0x000fe20000010000 */
[----:B------:R-:W-:Y:S01]  /*2960*/  SHF.L.U32 R163, R163, 0x10, RZ ;  /* 0x00000010a3a37819 */ /* 0x000fe200000006ff */
[----:B------:R-:W-:Y:S01]  /*2970*/  FFMA.FTZ R62, R190, R205, R67 ;  /* 0x000000cdbe3e7223 */ /* 0x000fe20000010043 */
[----:B------:R-:W-:Y:S01]  /*2980*/  SHF.L.U32 R222, R222, 0x10, RZ ;  /* 0x00000010dede7819 */ /* 0x000fe200000006ff */
        /* <DEDUP_REMOVED lines=8> */
[----:B------:R-:W-:Y:S01]  /*2a10*/  FADD.FTZ R222, -R222, R65 ;  /* 0x00000041dede7221 */ /* 0x000fe20000010100 */
[----:B------:R-:W-:Y:S01]  /*2a20*/  SHF.L.U32 R64, R131, 0x10, RZ ;  /* 0x0000001083407819 */ /* 0x000fe200000006ff */
[----:B------:R-:W-:Y:S01]  /*2a30*/  FADD.FTZ R224, -R226, R69 ;  /* 0x00000045e2e07221 */ /* 0x000fe20000010100 */
[----:B------:R-:W-:Y:S01]  /*2a40*/  SHF.L.U32 R166, R166, 0x10, RZ ;  /* 0x00000010a6a67819 */ /* 0x000fe200000006ff */
[----:B------:R-:W-:Y:S01]  /*2a50*/  FMUL.FTZ R164, R164, R186 ;  /* 0x000000baa4a47220 */ /* 0x000fe20000410000 */
[----:B------:R-:W-:Y:S01]  /*2a60*/  FADD.FTZ R157, R156, R223 ;  /* 0x000000df9c9d7221 */ /* 0x000fe20000010000 */
[----:B------:R-:W-:Y:S01]  /*2a70*/  FFMA.FTZ R67, R223, R196, R62 ;  /* 0x000000c4df437223 */ /* 0x000fe2000001003e */
[----:B------:R-:W-:Y:S01]  /*2a80*/  SHF.L.U32 R69, R138, 0x10, RZ ;  /* 0x000000108a457819 */ /* 0x000fe200000006ff */
[----:B------:R-:W-:Y:S01]  /*2a90*/  MUFU.RCP R199, R172 ;  /* 0x000000ac00c77308 */ /* 0x000fe20000001000 */
[----:B------:R-:W-:Y:S01]  /*2aa0*/  SHF.L.U32 R61, R137, 0x10, RZ ;  /* 0x00000010893d7819 */ /* 0x000fe200000006ff */
[----:B-1----:R-:W-:Y:S01]  /*2ab0*/  FMUL.FTZ R197, R222, R197 ;  /* 0x000000c5dec57220 */ /* 0x002fe20000410000 */
[----:B------:R-:W-:Y:S01]  /*2ac0*/  SHF.L.U32 R86, R135, 0x10, RZ ;  /* 0x0000001087567819 */ /* 0x000fe200000006ff */
[----:B------:R-:W-:Y:S01]  /*2ad0*/  FMUL.FTZ R158, R159, R166 ;  /* 0x000000a69f9e7220 */ /* 0x000fe20000410000 */
[----:B------:R-:W-:Y:S01]  /*2ae0*/  SHF.L.U32 R187, R187, 0x10, RZ ;  /* 0x00000010bbbb7819 */ /* 0x000fe200000006ff */
[----:B------:R-:W-:Y:S01]  /*2af0*/  FADD.FTZ R157, R157, R164 ;  /* 0x000000a49d9d7221 */ /* 0x000fe20000010000 */
[----:B------:R-:W-:Y:S01]  /*2b00*/  FFMA.FTZ R67, R164, R207, R67 ;  /* 0x000000cfa4437223 */ /* 0x000fe20000010043 */
[----:B------:R-:W0:Y:S01]  /*2b10*/  MUFU.RCP R68, R64 ;  /* 0x0000004000447308 */ /* 0x000e220000001000 */
[----:B------:R-:W-:Y:S01]  /*2b20*/  SHF.L.U32 R83, R143, 0x10, RZ ;  /* 0x000000108f537819 */ /* 0x000fe200000006ff */
[----:B--2---:R-:W-:Y:S01]  /*2b30*/  FMUL.FTZ R204, R213, R204 ;  /* 0x000000ccd5cc7220 */ /* 0x004fe20000410000 */
        /* <DEDUP_REMOVED lines=13> */
[----:B------:R-:W2:Y:S01]  /*2c10*/  MUFU.RCP R220, R61 ;  /* 0x0000003d00dc7308 */ /* 0x000ea20000001000 */
[----:B------:R-:W-:Y:S01]  /*2c20*/  SHF.L.U32 R189, R189, 0x10, RZ ;  /* 0x00000010bdbd7819 */ /* 0x000fe200000006ff */
[----:B0-----:R-:W-:Y:S01]  /*2c30*/  FMUL.FTZ R68, R217, R68 ;  /* 0x00000044d9447220 */ /* 0x001fe20000410000 */
[----:B------:R-:W-:Y:S01]  /*2c40*/  FMUL.FTZ R199, R224, R199 ;  /* 0x000000c7e0c77220 */ /* 0x000fe20000410000 */
[----:B------:R-:W-:Y:S01]  /*2c50*/  FMUL.FTZ R172, R172, R156 ;  /* 0x0000009cacac7220 */ /* 0x000fe20000410000 */
[----:B------:R-:W-:Y:S01]  /*2c60*/  FADD.FTZ R157, R160, R173 ;  /* 0x000000ada09d7221 */ /* 0x000fe20000010000 */
[----:B------:R-:W-:Y:S01]  /*2c70*/  FFMA.FTZ R67, R173, R206, R62 ;  /* 0x000000cead437223 */ /* 0x000fe2000001003e */
[----:B------:R-:W-:Y:S01]  /*2c80*/  SHF.L.U32 R217, R142, 0x10, RZ ;  /* 0x000000108ed97819 */ /* 0x000fe200000006ff */
[----:B------:R-:W0:Y:S01]  /*2c90*/  MUFU.RCP R221, R86 ;  /* 0x0000005600dd7308 */ /* 0x000e220000001000 */
[----:B-1----:R-:W-:Y:S01]  /*2ca0*/  FMUL.FTZ R226, R231, R226 ;  /* 0x000000e2e7e27220 */ /* 0x002fe20000410000 */
[----:B------:R-:W-:Y:S01]  /*2cb0*/  SHF.L.U32 R84, R134, 0x10, RZ ;  /* 0x0000001086547819 */ /* 0x000fe200000006ff */
[----:B------:R-:W-:Y:S01]  /*2cc0*/  FMUL.FTZ R231, R64, R89 ;  /* 0x0000005940e77220 */ /* 0x000fe20000410000 */
[----:B------:R-:W-:Y:S01]  /*2cd0*/  SHF.L.U32 R176, R176, 0x10, RZ ;  /* 0x00000010b0b07819 */ /* 0x000fe200000006ff */
[----:B------:R-:W-:Y:S01]  /*2ce0*/  FADD.FTZ R64, R157, R172 ;  /* 0x000000ac9d407221 */ /* 0x000fe20000010000 */
[----:B------:R-:W-:Y:S01]  /*2cf0*/  FFMA.FTZ R62, R172, R199, R67 ;  /* 0x000000c7ac3e7223 */ /* 0x000fe20000010043 */
[----:B------:R-:W-:Y:S01]  /*2d00*/  SHF.L.U32 R79, R140, 0x10, RZ ;  /* 0x000000108c4f7819 */ /* 0x000fe200000006ff */
[----:B------:R1:W3:Y:S01]  /*2d10*/  MUFU.RCP R233, R83 ;  /* 0x0000005300e97308 */ /* 0x0002e20000001000 */
[----:B--2---:R-:W-:Y:S01]  /*2d20*/  FMUL.FTZ R220, R229, R220 ;  /* 0x000000dce5dc7220 */ /* 0x004fe20000410000 */
[----:B------:R-:W-:Y:S01]  /*2d30*/  FMUL.FTZ R229, R174, R189 ;  /* 0x000000bdaee57220 */ /* 0x000fe20000410000 */
[----:B------:R-:W-:Y:S01]  /*2d40*/  FMUL.FTZ R160, R60, R176 ;  /* 0x000000b03ca07220 */ /* 0x000fe20000410000 */
[----:B------:R-:W-:Y:S01]  /*2d50*/  SHF.L.U32 R157, R178, 0x10, RZ ;  /* 0x00000010b29d7819 */ /* 0x000fe200000006ff */
[----:B------:R-:W-:Y:S01]  /*2d60*/  FMUL.FTZ R244, R85, R200 ;  /* 0x000000c855f47220 */ /* 0x000fe20000410000 */
[----:B------:R-:W-:Y:S01]  /*2d70*/  FFMA.FTZ R67, R229, R70, R62 ;  /* 0x00000046e5437223 */ /* 0x000fe2000001003e */
[----:B------:R-:W-:Y:S01]  /*2d80*/  SHF.L.U32 R63, R136, 0x10, RZ ;  /* 0x00000010883f7819 */ /* 0x000fe200000006ff */
[----:B------:R-:W2:Y:S01]  /*2d90*/  MUFU.RCP R237, R213 ;  /* 0x000000d500ed7308 */ /* 0x000ea20000001000 */
[----:B0-----:R-:W-:Y:S01]  /*2da0*/  FMUL.FTZ R76, R76, R221 ;  /* 0x000000dd4c4c7220 */ /* 0x001fe20000410000 */
[----:B------:R-:W-:Y:S01]  /*2db0*/  FFMA.FTZ R60, R160, R225, R67 ;  /* 0x000000e1a03c7223 */ /* 0x000fe20000010043 */
[----:B------:R-:W-:Y:S01]  /*2dc0*/  SHF.L.U32 R191, R191, 0x10, RZ ;  /* 0x00000010bfbf7819 */ /* 0x000fe200000006ff */
[----:B-1----:R-:W-:Y:S01]  /*2dd0*/  FMUL.FTZ R83, R83, R188 ;  /* 0x000000bc53537220 */ /* 0x002fe20000410000 */
[----:B------:R-:W-:Y:S01]  /*2de0*/  SHF.L.U32 R193, R193, 0x10, RZ ;  /* 0x00000010c1c17819 */ /* 0x000fe200000006ff */
[----:B------:R-:W-:Y:S01]  /*2df0*/  FFMA.FTZ R60, R231, R68, R60 ;  /* 0x00000044e73c7223 */ /* 0x000fe2000001003c */
[----:B------:R-:W-:Y:S01]  /*2e00*/  SHF.L.U32 R162, R177, 0x10, RZ ;  /* 0x00000010b1a27819 */ /* 0x000fe200000006ff */
[----:B------:R-:W0:Y:S01]  /*2e10*/  MUFU.RCP R221, R217 ;  /* 0x000000d900dd7308 */ /* 0x000e220000001000 */
[----:B---3--:R-:W-:Y:S01]  /*2e20*/  FMUL.FTZ R212, R212, R233 ;  /* 0x000000e9d4d47220 */ /* 0x008fe20000410000 */
[----:B------:R-:W-:Y:S01]  /*2e30*/  FADD.FTZ R233, R64, R229 ;  /* 0x000000e540e97221 */ /* 0x000fe20000010000 */
[----:B------:R-:W-:Y:S01]  /*2e40*/  SHF.L.U32 R71, R139, 0x10, RZ ;  /* 0x000000108b477819 */ /* 0x000fe200000006ff */
[----:B------:R-:W-:Y:S01]  /*2e50*/  FMUL.FTZ R245, R63, R193 ;  /* 0x000000c13ff57220 */ /* 0x000fe20000410000 */
[----:B------:R-:W-:Y:S01]  /*2e60*/  SHF.R.U32.HI R175, RZ, 0x10, R175 ;  /* 0x00000010ffaf7819 */ /* 0x000fe200000116af */
[----:B------:R-:W-:Y:S01]  /*2e70*/  FADD.FTZ R62, R233, R160 ;  /* 0x000000a0e93e7221 */ /* 0x000fe20000010000 */
[----:B------:R-:W-:Y:S01]  /*2e80*/  FMUL.FTZ R233, R66, R157 ;  /* 0x0000009d42e97220 */ /* 0x000fe20000410000 */
[----:B------:R1:W3:Y:S01]  /*2e90*/  MUFU.RCP R214, R84 ;  /* 0x0000005400d67308 */ /* 0x0002e20000001000 */
[----:B--2---:R-:W-:Y:S01]  /*2ea0*/  FMUL.FTZ R232, R232, R237 ;  /* 0x000000ede8e87220 */ /* 0x004fe20000410000 */
[----:B------:R-:W-:Y:S01]  /*2eb0*/  FADD.FTZ R62, R62, R231 ;  /* 0x000000e73e3e7221 */ /* 0x000fe20000010000 */
[----:B------:R-:W-:Y:S01]  /*2ec0*/  FMUL.FTZ R237, R78, R191 ;  /* 0x000000bf4eed7220 */ /* 0x000fe20000410000 */
[----:B------:R-:W-:Y:S01]  /*2ed0*/  FFMA.FTZ R60, R233, R72, R60 ;  /* 0x00000048e93c7223 */ /* 0x000fe2000001003c */
[----:B------:R-:W-:Y:S01]  /*2ee0*/  SHF.L.U32 R239, R175, 0x10, RZ ;  /* 0x00000010afef7819 */ /* 0x000fe200000006ff */
[----:B------:R-:W-:Y:S01]  /*2ef0*/  FADD.FTZ R62, R62, R233 ;  /* 0x000000e93e3e7221 */ /* 0x000fe20000010000 */
[----:B------:R-:W-:Y:S01]  /*2f00*/  SHF.L.U32 R203, R203, 0x10, RZ ;  /* 0x00000010cbcb7819 */ /* 0x000fe200000006ff */
[----:B------:R-:W2:Y:S01]  /*2f10*/  MUFU.RCP R235, R79 ;  /* 0x0000004f00eb7308 */ /* 0x000ea20000001000 */
[----:B0-----:R-:W-:Y:S01]  /*2f20*/  FMUL.FTZ R230, R230, R221 ;  /* 0x000000dde6e67220 */ /* 0x001fe20000410000 */
[----:B------:R-:W-:Y:S01]  /*2f30*/  SHF.L.U32 R221, R192, 0x10, RZ ;  /* 0x00000010c0dd7819 */ /* 0x000fe200000006ff */
[----:B-1----:R-:W-:Y:S01]  /*2f40*/  FMUL.FTZ R84, R84, R162 ;  /* 0x000000a254547220 */ /* 0x002fe20000410000 */
[----:B------:R-:W-:Y:S01]  /*2f50*/  FADD.FTZ R67, R62, R237 ;  /* 0x000000ed3e437221 */ /* 0x000fe20000010000 */
[----:B------:R-:W-:Y:S01]  /*2f60*/  FMUL.FTZ R69, R69, R239 ;  /* 0x000000ef45457220 */ /* 0x000fe20000410000 */
[----:B------:R-:W-:Y:S01]  /*2f70*/  FMUL.FTZ R249, R71, R203 ;  /* 0x000000cb47f97220 */ /* 0x000fe20000410000 */
[----:B------:R-:W-:Y:S01]  /*2f80*/  FMUL.FTZ R241, R86, R221 ;  /* 0x000000dd56f17220 */ /* 0x000fe20000410000 */
[----:B------:R0:W1:Y:S01]  /*2f90*/  MUFU.RCP R65, R63 ;  /* 0x0000003f00417308 */ /* 0x0000620000001000 */
[----:B---3--:R-:W-:Y:S01]  /*2fa0*/  FMUL.FTZ R75, R75, R214 ;  /* 0x000000d64b4b7220 */ /* 0x008fe20000410000 */
[----:B------:R-:W-:Y:S01]  /*2fb0*/  FADD.FTZ R62, R67, R84 ;  /* 0x00000054433e7221 */ /* 0x000fe20000010000 */
[----:B------:R-:W-:Y:S01]  /*2fc0*/  SHF.L.U32 R161, R161, 0x10, RZ ;  /* 0x00000010a1a17819 */ /* 0x000fe200000006ff */
[----:B------:R-:W-:Y:S01]  /*2fd0*/  FMUL.FTZ R246, R186, R207 ;  /* 0x000000cfbaf67220 */ /* 0x000fe20000410000 */
[----:B------:R-:W-:Y:S01]  /*2fe0*/  SHF.L.U32 R243, R182, 0x10, RZ ;  /* 0x00000010b6f37819 */ /* 0x000fe200000006ff */
[----:B------:R-:W-:Y:S01]  /*2ff0*/  FADD.FTZ R62, R62, R241 ;  /* 0x000000f13e3e7221 */ /* 0x000fe20000010000 */
[----:B------:R-:W-:Y:S01]  /*3000*/  SHF.L.U32 R165, R165, 0x10, RZ ;  /* 0x00000010a5a57819 */ /* 0x000fe200000006ff */
[----:B------:R3:W4:Y:S01]  /*3010*/  MUFU.RCP R227, R71 ;  /* 0x0000004700e37308 */ /* 0x0007220000001000 */
[----:B0-----:R-:W-:Y:S01]  /*3020*/  FFMA.FTZ R63, R237, R74, R60 ;  /* 0x0000004aed3f7223 */ /* 0x001fe2000001003c */
[----:B--2---:R-:W-:Y:S01]  /*3030*/  FMUL.FTZ R82, R82, R235 ;  /* 0x000000eb52527220 */ /* 0x004fe20000410000 */
[----:B------:R-:W-:Y:S01]  /*3040*/  SHF.L.U32 R235, R179, 0x10, RZ ;  /* 0x00000010b3eb7819 */ /* 0x000fe200000006ff */
[----:B------:R-:W-:Y:S01]  /*3050*/  FMUL.FTZ R79, R79, R161 ;  /* 0x000000a14f4f7220 */ /* 0x000fe20000410000 */
[----:B------:R-:W-:Y:S01]  /*3060*/  FFMA.FTZ R60, R84, R75, R63 ;  /* 0x0000004b543c7223 */ /* 0x000fe2000001003f */
[----:B------:R-:W-:Y:S01]  /*3070*/  FMUL.FTZ R175, R217, R243 ;  /* 0x000000f3d9af7220 */ /* 0x000fe20000410000 */
[----:B------:R-:W-:Y:S01]  /*3080*/  FMUL.FTZ R177, R90, R165 ;  /* 0x000000a55ab17220 */ /* 0x000fe20000410000 */
[----:B------:R-:W-:Y:S01]  /*3090*/  FMUL.FTZ R247, R61, R235 ;  /* 0x000000eb3df77220 */ /* 0x000fe20000410000 */
[----:B------:R-:W-:Y:S01]  /*30a0*/  FFMA.FTZ R60, R241, R76, R60 ;  /* 0x0000004cf13c7223 */ /* 0x000fe2000001003c */
[----:B-1----:R-:W-:Y:S01]  /*30b0*/  FMUL.FTZ R210, R210, R65 ;  /* 0x00000041d2d27220 */ /* 0x002fe20000410000 */
[----:B---3--:R-:W-:Y:S01]  /*30c0*/  SHF.L.U32 R71, R181, 0x10, RZ ;  /* 0x00000010b5477819 */ /* 0x008fe200000006ff */
[----:B------:R-:W-:Y:S01]  /*30d0*/  FADD.FTZ R62, R62, R247 ;  /* 0x000000f73e3e7221 */ /* 0x000fe20000010000 */
[----:B------:R-:W-:Y:S01]  /*30e0*/  FFMA.FTZ R60, R247, R220, R60 ;  /* 0x000000dcf73c7223 */ /* 0x000fe2000001003c */
[----:B------:R-:W-:Y:S01]  /*30f0*/  SHF.L.U32 R65, R150, 0x10, RZ ;  /* 0x0000001096417819 */ /* 0x000fe200000006ff */
[----:B------:R-:W-:Y:S01]  /*3100*/  FMUL.FTZ R61, R81, R0 ;  /* 0x00000000513d7220 */ /* 0x000fe20000410000 */
[----:B------:R-:W-:Y:S01]  /*3110*/  FADD.FTZ R62, R62, R245 ;  /* 0x000000f53e3e7221 */ /* 0x000fe20000010000 */
[----:B------:R-:W-:Y:S01]  /*3120*/  FFMA.FTZ R60, R245, R210, R60 ;  /* 0x000000d2f53c7223 */ /* 0x000fe2000001003c */
[----:B----4-:R-:W-:Y:S01]  /*3130*/  FMUL.FTZ R80, R80, R227 ;  /* 0x000000e350507220 */ /* 0x010fe20000410000 */
[----:B------:R-:W-:Y:S01]  /*3140*/  FMUL.FTZ R77, R77, R71 ;  /* 0x000000474d4d7220 */ /* 0x000fe20000410000 */
[----:B------:R-:W-:Y:S01]  /*3150*/  FADD.FTZ R62, R62, R69 ;  /* 0x000000453e3e7221 */ /* 0x000fe20000010000 */
[----:B------:R-:W-:Y:S01]  /*3160*/  FFMA.FTZ R60, R69, R226, R60 ;  /* 0x000000e2453c7223 */ /* 0x000fe2000001003c */
[----:B------:R-:W-:Y:S01]  /*3170*/  SHF.L.U32 R90, R180, 0x10, RZ ;  /* 0x00000010b45a7819 */ /* 0x000fe200000006ff */
[----:B------:R0:W1:Y:S01]  /*3180*/  MUFU.RCP R238, R65 ;  /* 0x0000004100ee7308 */ /* 0x0000620000001000 */
        /* <DEDUP_REMOVED lines=65> */
.L_x_2109:
[----:B------:R-:W-:Y:S01]  /*35a0*/  FADD.FTZ R52, R61, R52 ;  /* 0x000000343d347221 */ /* 0x000fe20000010000 */
[----:B------:R-:W-:Y:S01]  /*35b0*/  FADD.FTZ R51, R60, R51 ;  /* 0x000000333c337221 */ /* 0x000fe20000010000 */
[----:B------:R-:W0:Y:S01]  /*35c0*/  SHFL.DOWN PT, R61, R248, 0x10, 0x1f ;  /* 0x0a001f00f83d7f89 */ /* 0x000e2200000e0000 */
[----:B------:R-:W-:Y:S01]  /*35d0*/  FADD.FTZ R50, R244, R50 ;  /* 0x00000032f4327221 */ /* 0x000fe20000010000 */
[----:B------:R-:W-:Y:S01]  /*35e0*/  ISETP.NE.AND P3, PT, R101, RZ, PT ;  /* 0x000000ff6500720c */ /* 0x000fe20003f65270 */
[----:B------:R-:W-:Y:S01]  /*35f0*/  FADD.FTZ R49, R242, R49 ;  /* 0x00000031f2317221 */ /* 0x000fe20000010000 */
[----:B------:R-:W-:Y:S01]  /*3600*/  PLOP3.LUT P0, PT, PT, PT, PT, 0x80, 0x8 ;  /* 0x000000000008781c */ /* 0x000fe20003f0f070 */
[----:B------:R-:W-:Y:S01]  /*3610*/  FADD.FTZ R48, R246, R48 ;  /* 0x00000030f6307221 */ /* 0x000fe20000010000 */
[----:B------:R-:W-:Y:S01]  /*3620*/  FADD.FTZ R40, R63, R40 ;  /* 0x000000283f287221 */ /* 0x000fe20000010000 */
[----:B------:R-:W-:Y:S01]  /*3630*/  FADD.FTZ R39, R62, R39 ;  /* 0x000000273e277221 */ /* 0x000fe20000010000 */
[----:B------:R-:W-:Y:S01]  /*3640*/  FADD.FTZ R41, R64, R41 ;  /* 0x0000002940297221 */ /* 0x000fe20000010000 */
[C---:B------:R-:W-:Y:S01]  /*3650*/  IADD3 R64, PT, PT, R100.reuse, 0x4030, RZ ;  /* 0x0000403064407810 */ /* 0x040fe20007ffe0ff */
[----:B------:R-:W-:Y:S01]  /*3660*/  FADD.FTZ R44, R67, R44 ;  /* 0x0000002c432c7221 */ /* 0x000fe20000010000 */
[----:B------:R-:W-:Y:S01]  /*3670*/  @!P2 IADD3 R64, PT, PT, R100, 0x4010, RZ ;  /* 0x000040106440a810 */ /* 0x000fe20007ffe0ff */
[----:B------:R-:W-:Y:S01]  /*3680*/  FADD.FTZ R43, R66, R43 ;  /* 0x0000002b422b7221 */ /* 0x000fe20000010000 */
[----:B------:R-:W-:Y:S01]  /*3690*/  FADD.FTZ R42, R65, R42 ;  /* 0x0000002a412a7221 */ /* 0x000fe20000010000 */
[----:B------:R-:W-:Y:S01]  /*36a0*/  FADD.FTZ R15, R165, R15 ;  /* 0x0000000fa50f7221 */ /* 0x000fe20000010000 */
[----:B------:R-:W1:Y:S01]  /*36b0*/  @!P3 S2R R2, SR_TID.X ;  /* 0x000000000002b919 */ /* 0x000e620000002100 */
[----:B------:R-:W-:Y:S01]  /*36c0*/  @!P3 PLOP3.LUT P0, PT, P2, PT, PT, 0x80, 0x8 ;  /* 0x000000000008b81c */ /* 0x000fe2000170f070 */
        /* <DEDUP_REMOVED lines=13> */
[----:B------:R-:W2:Y:S01]  /*37a0*/  SHFL.DOWN PT, R244, R60, 0x8, 0x1f ;  /* 0x09001f003cf47f89 */ /* 0x000ea200000e0000 */
        /* <DEDUP_REMOVED lines=23> */
[----:B--2---:R-:W-:Y:S01]  /*3920*/  FADD.FTZ R252, R60, R244 ;  /* 0x000000f43cfc7221 */ /* 0x004fe20000010000 */
        /* <DEDUP_REMOVED lines=21> */
[----:B------:R-:W0:Y:S02]  /*3a80*/  SHFL.DOWN PT, R61, R252, 0x4, 0x1f ;  /* 0x08801f00fc3d7f89 */ /* 0x000e2400000e0000 */
[----:B0-----:R-:W-:Y:S02]  /*3a90*/  FADD.FTZ R252, R252, R61 ;  /* 0x0000003dfcfc7221 */ /* 0x001fe40000010000 */
[----:B------:R-:W0:Y:S02]  /*3aa0*/  SHFL.DOWN PT, R61, R244, 0x4, 0x1f ;  /* 0x08801f00f43d7f89 */ /* 0x000e2400000e0000 */
[----:B0-----:R-:W-:Y:S02]  /*3ab0*/  FADD.FTZ R248, R244, R61 ;  /* 0x0000003df4f87221 */ /* 0x001fe40000010000 */
[----:B------:R-:W0:Y:S04]  /*3ac0*/  SHFL.DOWN PT, R61, R252, 0x2, 0x1f ;  /* 0x08401f00fc3d7f89 */ /* 0x000e2800000e0000 */
[----:B------:R-:W2:Y:S01]  /*3ad0*/  SHFL.DOWN PT, R250, R248, 0x2, 0x1f ;  /* 0x08401f00f8fa7f89 */ /* 0x000ea200000e0000 */
[----:B0-----:R-:W-:Y:S01]  /*3ae0*/  FADD.FTZ R244, R252, R61 ;  /* 0x0000003dfcf47221 */ /* 0x001fe20000010000 */
[----:B--2---:R-:W-:-:S04]  /*3af0*/  FADD.FTZ R250, R248, R250 ;  /* 0x000000faf8fa7221 */ /* 0x004fc80000010000 */
[----:B------:R-:W0:Y:S04]  /*3b00*/  SHFL.DOWN PT, R61, R244, 0x1, 0x1f ;  /* 0x08201f00f43d7f89 */ /* 0x000e2800000e0000 */
[----:B------:R-:W2:Y:S01]  /*3b10*/  SHFL.DOWN PT, R242, R250, 0x1, 0x1f ;  /* 0x08201f00faf27f89 */ /* 0x000ea200000e0000 */
[----:B0-----:R-:W-:Y:S01]  /*3b20*/  FADD.FTZ R60, R244, R61 ;  /* 0x0000003df43c7221 */ /* 0x001fe20000010000 */
[----:B-1----:R-:W-:Y:S01]  /*3b30*/  @!P3 SHF.R.U32.HI R244, RZ, 0x2, R2 ;  /* 0x00000002fff4b819 */ /* 0x002fe20000011602 */
[----:B--2---:R-:W-:Y:S01]  /*3b40*/  FADD.FTZ R61, R250, R242 ;  /* 0x000000f2fa3d7221 */ /* 0x004fe20000010000 */
[----:B------:R-:W-:Y:S02]  /*3b50*/  IADD3 R242, PT, PT, R100, 0x4020, RZ ;  /* 0x0000402064f27810 */ /* 0x000fe40007ffe0ff */
[----:B------:R-:W-:-:S02]  /*3b60*/  @!P3 LOP3.LUT R244, R244, 0x18, RZ, 0xc0, !PT ;  /* 0x00000018f4f4b812 */ /* 0x000fc400078ec0ff */
[----:B------:R-:W-:Y:S02]  /*3b70*/  @!P3 MOV R246, R242 ;  /* 0x000000f200f6b202 */ /* 0x000fe40000000f00 */
[C---:B------:R-:W-:Y:S02]  /*3b80*/  @!P0 IADD3 R246, PT, PT, R100.reuse, 0x4000, RZ ;  /* 0x0000400064f68810 */ /* 0x040fe40007ffe0ff */
[----:B------:R-:W-:Y:S02]  /*3b90*/  @!P2 IADD3 R242, PT, PT, R100, 0x4000, RZ ;  /* 0x0000400064f2a810 */ /* 0x000fe40007ffe0ff */
[----:B------:R-:W-:Y:S02]  /*3ba0*/  @!P3 IADD3 R244, PT, PT, R244, R246, RZ ;  /* 0x000000f6f4f4b210 */ /* 0x000fe40007ffe0ff */
[----:B------:R-:W-:-:S03]  /*3bb0*/  PLOP3.LUT P2, PT, P2, PT, PT, 0x8, 0x80 ;  /* 0x000000000080781c */ /* 0x000fc6000174e170 */
[----:B------:R-:W-:Y:S01]  /*3bc0*/  @!P3 STS.64 [R244], R60 ;  /* 0x0000003cf400b388 */ /* 0x000fe20000000a00 */
[----:B------:R-:W-:Y:S06]  /*3bd0*/  BAR.SYNC.DEFER_BLOCKING 0x0 ;  /* 0x0000000000007b1d */ /* 0x000fec0000010000 */
        /* <DEDUP_REMOVED lines=10> */
[----:B------:R-:W-:Y:S01]  /*3c80*/  FMUL.FTZ R61, R66, 0.000244140625 ;  /* 0x39800000423d7820 */ /* 0x000fe20000410000 */
[----:B------:R-:W-:-:S04]  /*3c90*/  FMUL.FTZ R60, R60, 0.000244140625 ;  /* 0x398000003c3c7820 */ /* 0x000fc80000410000 */
[C-C-:B------:R-:W-:Y:S01]  /*3ca0*/  FFMA.FTZ R82, R60.reuse, R82, R61.reuse ;  /* 0x000000523c527223 */ /* 0x140fe2000001003d */
[C-C-:B------:R-:W-:Y:S01]  /*3cb0*/  FFMA.FTZ R212, R60.reuse, R212, R61.reuse ;  /* 0x000000d43cd47223 */ /* 0x140fe2000001003d */
[C-C-:B------:R-:W-:Y:S01]  /*3cc0*/  FFMA.FTZ R179, R60.reuse, R91, R61.reuse ;  /* 0x0000005b3cb37223 */ /* 0x140fe2000001003d */
[----:B------:R-:W-:Y:S01]  /*3cd0*/  FFMA.FTZ R0, R60, R0, R61 ;  /* 0x000000003c007223 */ /* 0x000fe2000001003d */
[----:B------:R-:W-:Y:S01]  /*3ce0*/  FADD.FTZ R161, -R82, R79 ;  /* 0x0000004f52a17221 */ /* 0x000fe20000010100 */
[----:B------:R-:W-:Y:S01]  /*3cf0*/  FADD.FTZ R165, -R212, R83 ;  /* 0x00000053d4a57221 */ /* 0x000fe20000010100 */
        /* <DEDUP_REMOVED lines=30> */
[----:B------:R-:W-:Y:S01]  /*3ee0*/  LEA R61, R4, R155, 0xa ;  /* 0x0000009b043d7211 */ /* 0x000fe200078e50ff */
[----:B------:R-:W-:Y:S01]  /*3ef0*/  FADD.FTZ R3, -R0, R3 ;  /* 0x0000000300037221 */ /* 0x000fe20000010100 */
[----:B-1----:R-:W-:Y:S01]  /*3f00*/  IADD3 R4, PT, PT, R4, R82, RZ ;  /* 0x0000005204047210 */ /* 0x002fe20007ffe0ff */
        /* <DEDUP_REMOVED lines=17> */
[----:B------:R-:W-:Y:S01]  /*4020*/  ISETP.GE.AND P0, PT, R4, R83, PT ;  /* 0x000000530400720c */ /* 0x000fe20003f06270 */
        /* <DEDUP_REMOVED lines=115> */
.L_x_2105:
[----:B-----5:R-:W0:Y:S01]  /*4760*/  S2R R7, SR_TID.X ;  /* 0x0000000000077919 */ /* 0x020e220000002100 */
[----:B------:R-:W1:Y:S08]  /*4770*/  S2UR UR4, SR_CTAID.X ;  /* 0x00000000000479c3 */ /* 0x000e700000002500 */
[----:B------:R-:W2:Y:S08]  /*4780*/  LDC.64 R2, c[0x0][0x3e0] ;  /* 0x0000f800ff027b82 */ /* 0x000eb00000000a00 */
[----:B------:R-:W3:Y:S01]  /*4790*/  LDC.64 R4, c[0x0][0x3e8] ;  /* 0x0000fa00ff047b82 */ /* 0x000ee20000000a00 */
[----:B-1----:R-:W-:-:S06]  /*47a0*/  USHF.L.U32 UR4, UR4, 0xa, URZ ;  /* 0x0000000a04047899 */ /* 0x002fcc00080006ff */
[----:B0-----:R-:W-:-:S05]  /*47b0*/  LOP3.LUT R7, R7, UR4, RZ, 0xfc, !PT ;  /* 0x0000000407077c12 */ /* 0x001fca000f8efcff */
[----:B--2---:R-:W-:-:S04]  /*47c0*/  IMAD.WIDE.U32 R2, R7, 0x10, R2 ;  /* 0x0000001007027825 */ /* 0x004fc800078e0002 */
[----:B---3--:R-:W-:Y:S01]  /*47d0*/  IMAD.WIDE.U32 R4, R7, 0x10, R4 ;  /* 0x0000001007047825 */ /* 0x008fe200078e0004 */
        /* <DEDUP_REMOVED lines=17> */
.L_x_2111:
        /* <DEDUP_REMOVED lines=9> */
.L_x_3158:


//--------------------- .text._ZN10layer_norm22ln_bwd_finalize_kernelINS_22Kernel_traits_finalizeILj4096E13__nv_bfloat16S2_S2_fjLj1024ELj4ENS_18Kernel_traits_baseILj4096ES2_S2_S2_fjLj1024EEEEEEEvNS_9BwdParamsE --------------------------
	.section	.text._ZN10layer_norm22ln_bwd_finalize_kernelINS_22Kernel_traits_finalizeILj4096E13__nv_bfloat16S2_S2_fjLj1024ELj4ENS_18Kernel_traits_baseILj4096ES2_S2_S2_fjLj1024EEEEEEEvNS_9BwdParamsE,"ax",@progbits
	.align	128
        .global         _ZN10layer_norm22ln_bwd_finalize_kernelINS_22Kernel_traits_finalizeILj4096E13__nv_bfloat16S2_S2_fjLj1024ELj4ENS_18Kernel_traits_baseILj4096ES2_S2_S2_fjLj1024EEEEEEEvNS_9BwdParamsE
        .type           _ZN10layer_norm22ln_bwd_finalize_kernelINS_22Kernel_traits_finalizeILj4096E13__nv_bfloat16S2_S2_fjLj1024ELj4ENS_18Kernel_traits_baseILj4096ES2_S2_S2_fjLj1024EEEEEEEvNS_9BwdParamsE,@function
        .size           _ZN10layer_norm22ln_bwd_finalize_kernelINS_22Kernel_traits_finalizeILj4096E13__nv_bfloat16S2_S2_fjLj1024ELj4ENS_18Kernel_traits_baseILj4096ES2_S2_S2_fjLj1024EEEEEEEvNS_9BwdParamsE,(.L_x_3159 - _ZN10layer_norm22ln_bwd_finalize_kernelINS_22Kernel_traits_finalizeILj4096E13__nv_bfloat16S2_S2_fjLj1024ELj4ENS_18Kernel_traits_baseILj4096ES2_S2_S2_fjLj1024EEEEEEEvNS_9BwdParamsE)
        .other          _ZN10layer_norm22ln_bwd_finalize_kernelINS_22Kernel_traits_finalizeILj4096E13__nv_bfloat16S2_S2_fjLj1024ELj4ENS_18Kernel_traits_baseILj4096ES2_S2_S2_fjLj1024EEEEEEEvNS_9BwdParamsE,@"STO_CUDA_ENTRY STV_DEFAULT"
_ZN10layer_norm22ln_bwd_finalize_kernelINS_22Kernel_traits_finalizeILj4096E13__nv_bfloat16S2_S2_fjLj1024ELj4ENS_18Kernel_traits_baseILj4096ES2_S2_S2_fjLj1024EEEEEEEvNS_9BwdParamsE:
.text._ZN10layer_norm22ln_bwd_finalize_kernelINS_22Kernel_traits_finalizeILj4096E13__nv_bfloat16S2_S2_fjLj1024ELj4ENS_18Kernel_traits_baseILj4096ES2_S2_S2_fjLj1024EEEEEEEvNS_9BwdParamsE:
        /* <DEDUP_REMOVED lines=37> */
.L_x_2116:
        /* <DEDUP_REMOVED lines=118> */
.L_x_2115:
[----:B------:R-:W-:Y:S05]  /*09b0*/  BSYNC.RECONVERGENT B1 ;  /* 0x0000000000017941 */ /* 0x000fea0003800200 */
.L_x_2114:
        /* <DEDUP_REMOVED lines=65> */
.L_x_2118:
[----:B------:R-:W-:Y:S05]  /*0dd0*/  BSYNC.RECONVERGENT B1 ;  /* 0x0000000000017941 */ /* 0x000fea0003800200 */
.L_x_2117:
        /* <DEDUP_REMOVED lines=37> */
.L_x_2120:
[----:B------:R-:W-:Y:S05]  /*1030*/  BSYNC.RECONVERGENT B1 ;  /* 0x0000000000017941 */ /* 0x000fea0003800200 */
.L_x_2119:
[----:B------:R-:W-:Y:S05]  /*1040*/  @!P1 BRA `(.L_x_2113) ;  /* 0x00000000003c9947 */ /* 0x000fea0003800000 */
[----:B------:R-:W0:Y:S01]  /*1050*/  LDC.64 R6, c[0x0][0x3e0] ;  /* 0x0000f800ff067b82 */ /* 0x000e220000000a00 */
[----:B------:R-:W-:Y:S02]  /*1060*/  LEA R2, R15, R11, 0xc ;  /* 0x0000000b0f027211 */ /* 0x000fe400078e60ff */
[----:B------:R-:W-:Y:S02]  /*1070*/  IADD3 R24, PT, PT, -R24, RZ, RZ ;  /* 0x000000ff18187210 */ /* 0x000fe40007ffe1ff */
[----:B------:R-:W-:-:S03]  /*1080*/  IADD3 R11, PT, PT, R13, R2, RZ ;  /* 0x000000020d0b7210 */ /* 0x000fc60007ffe0ff */
[----:B------:R-:W1:Y:S04]  /*1090*/  LDC.64 R8, c[0x0][0x3e8] ;  /* 0x0000fa00ff087b82 */ /* 0x000e680000000a00 */
.L_x_2121:
        /* <DEDUP_REMOVED lines=10> */
.L_x_2113:
[----:B------:R-:W-:Y:S05]  /*1140*/  BSYNC.RECONVERGENT B0 ;  /* 0x0000000000007941 */ /* 0x000fea0003800200 */
.L_x_2112:
        /* <DEDUP_REMOVED lines=55> */
.L_x_2122:
        /* <DEDUP_REMOVED lines=12> */
.L_x_3159:


//--------------------- .text._ZN10layer_norm13ln_bwd_kernelINS_13Kernel_traitsI13__nv_bfloat16S2_S2_fjLj4096ELj1ELj1ELj4ELj16ENS_18Kernel_traits_baseILj4096ES2_S2_S2_fjLj128EEEEEEEvNS_9BwdParamsE --------------------------
	.section	.text._ZN10layer_norm13ln_bwd_kernelINS_13Kernel_traitsI13__nv_bfloat16S2_S2_fjLj4096ELj1ELj1ELj4ELj16ENS_18Kernel_traits_baseILj4096ES2_S2_S2_fjLj128EEEEEEEvNS_9BwdParamsE,"ax",@progbits
	.align	128
        .global         _ZN10layer_norm13ln_bwd_kernelINS_13Kernel_traitsI13__nv_bfloat16S2_S2_fjLj4096ELj1ELj1ELj4ELj16ENS_18Kernel_traits_baseILj4096ES2_S2_S2_fjLj128EEEEEEEvNS_9BwdParamsE
        .type           _ZN10layer_norm13ln_bwd_kernelINS_13Kernel_traitsI13__nv_bfloat16S2_S2_fjLj4096ELj1ELj1ELj4ELj16ENS_18Kernel_traits_baseILj4096ES2_S2_S2_fjLj128EEEEEEEvNS_9BwdParamsE,@function
        .size           _ZN10layer_norm13ln_bwd_kernelINS_13Kernel_traitsI13__nv_bfloat16S2_S2_fjLj4096ELj1ELj1ELj4ELj16ENS_18Kernel_traits_baseILj4096ES2_S2_S2_fjLj128EEEEEEEvNS_9BwdParamsE,(.L_x_3160 - _ZN10layer_norm13ln_bwd_kernelINS_13Kernel_traitsI13__nv_bfloat16S2_S2_fjLj4096ELj1ELj1ELj4ELj16ENS_18Kernel_traits_baseILj4096ES2_S2_S2_fjLj128EEEEEEEvNS_9BwdParamsE)
        .other          _ZN10layer_norm13ln_bwd_kernelINS_13Kernel_traitsI13__nv_bfloat16S2_S2_fjLj4096ELj1ELj1ELj4ELj16ENS_18Kernel_traits_baseILj4096ES2_S2_S2_fjLj128EEEEEEEvNS_9BwdParamsE,@"STO_CUDA_ENTRY STV_DEFAULT"
_ZN10layer_norm13ln_bwd_kernelINS_13Kernel_traitsI13__nv_bfloat16S2_S2_fjLj4096ELj1ELj1ELj4ELj16ENS_18Kernel_traits_baseILj4096ES2_S2_S2_fjLj128EEEEEEEvNS_9BwdParamsE:
.text._ZN10layer_norm13ln_bwd_kernelINS_13Kernel_traitsI13__nv_bfloat16S2_S2_fjLj4096ELj1ELj1ELj4ELj16ENS_18Kernel_traits_baseILj4096ES2_S2_S2_fjLj128EEEEEEEvNS_9BwdParamsE:
        /* <DEDUP_REMOVED lines=23> */
[----:B-1----:R-:W-:Y:S01]  /*0170*/  @!P0 IMAD.WIDE.U32 R38, R52, 0x10, R38 ;  /* 0x0000001034268825 */ /* 0x002fe200078e0026 */
[----:B0-----:R-:W-:Y:S02]  /*0180*/  MOV R2, UR4 ;  /* 0x0000000400027c02 */ /* 0x001fe40008000f00 */
[----:B------:R-:W5:Y:S02]  /*0190*/  @P0 LDG.E.128 R12, desc[UR6][R36.64+0x800] ;  /* 0x00080006240c0981 */ /* 0x000f64000c1e1d00 */
[----:B----4-:R-:W-:-:S02]  /*01a0*/  ISETP.GE.AND P1, PT, R2, UR5, PT ;  /* 0x0000000502007c0c */ /* 0x010fc4000bf26270 */
[----:B------:R-:W5:Y:S01]  /*01b0*/  @P0 LDG.E.128 R8, desc[UR6][R36.64+0x1000] ;  /* 0x0010000624080981 */ /* 0x000f62000c1e1d00 */
[----:B------:R-:W-:Y:S02]  /*01c0*/  CS2R R40, SRZ ;  /* 0x0000000000287805 */ /* 0x000fe4000001ff00 */
[----:B------:R-:W-:Y:S02]  /*01d0*/  CS2R R42, SRZ ;  /* 0x00000000002a7805 */ /* 0x000fe4000001ff00 */
[----:B------:R-:W-:Y:S01]  /*01e0*/  CS2R R68, SRZ ;  /* 0x0000000000447805 */ /* 0x000fe2000001ff00 */
[----:B------:R0:W5:Y:S01]  /*01f0*/  @P0 LDG.E.128 R4, desc[UR6][R36.64+0x1800] ;  /* 0x0018000624040981 */ /* 0x000162000c1e1d00 */
        /* <DEDUP_REMOVED lines=9> */
[----:B0-----:R-:W-:Y:S02]  /*0290*/  CS2R R36, SRZ ;  /* 0x0000000000247805 */ /* 0x001fe4000001ff00 */
        /* <DEDUP_REMOVED lines=75> */
[----:B------:R-:W-:-:S07]  /*0750*/  MOV R177, UR4 ;  /* 0x0000000400b17c02 */ /* 0x000fce0008000f00 */
.L_x_2128:
[----:B0-----:R-:W0:Y:S01]  /*0760*/  @!P0 LDC.64 R36, c[0x0][0x3a0] ;  /* 0x0000e800ff248b82 */ /* 0x001e220000000a00 */
[----:B------:R-:W-:-:S07]  /*0770*/  HFMA2 R147, -RZ, RZ, 0, 0 ;  /* 0x00000000ff937431 */ /* 0x000fce00000001ff */
[----:B------:R-:W1:Y:S01]  /*0780*/  LDC.64 R38, c[0x0][0x398] ;  /* 0x0000e600ff267b82 */ /* 0x000e620000000a00 */
[----:B------:R-:W-:-:S07]  /*0790*/  SHF.L.U32 R3, R2, 0x9, RZ ;  /* 0x0000000902037819 */ /* 0x000fce00000006ff */
[----:B------:R-:W2:Y:S01]  /*07a0*/  LDC.64 R144, c[0x0][0x3a8] ;  /* 0x0000ea00ff907b82 */ /* 0x000ea20000000a00 */
[----:B0-----:R-:W-:-:S05]  /*07b0*/  @!P0 IMAD.WIDE R36, R2, 0x4, R36 ;  /* 0x0000000402248825 */ /* 0x001fca00078e0224 */
[----:B------:R-:W5:Y:S01]  /*07c0*/  @!P0 LDG.E R147, desc[UR6][R36.64] ;  /* 0x0000000624938981 */ /* 0x000f62000c1e1900 */
[----:B-1----:R-:W-:-:S04]  /*07d0*/  ISETP.NE.U32.AND P1, PT, R38, RZ, PT ;  /* 0x000000ff2600720c */ /* 0x002fc80003f25070 */
[----:B------:R-:W-:-:S13]  /*07e0*/  ISETP.NE.AND.EX P0, PT, R39, RZ, PT, P1 ;  /* 0x000000ff2700720c */ /* 0x000fda0003f05310 */
[----:B------:R-:W0:Y:S08]  /*07f0*/  @!P0 LDC.64 R132, c[0x0][0x3d8] ;  /* 0x0000f600ff848b82 */ /* 0x000e300000000a00 */
[----:B------:R-:W1:Y:S01]  /*0800*/  @!P0 LDC.64 R134, c[0x0][0x390] ;  /* 0x0000e400ff868b82 */ /* 0x000e620000000a00 */
[----:B------:R-:W-:-:S07]  /*0810*/  LOP3.LUT R3, R3, R52, RZ, 0xfc, !PT ;  /* 0x0000003403037212 */ /* 0x000fce00078efcff */
[----:B------:R-:W3:Y:S01]  /*0820*/  @P0 LDC.64 R136, c[0x0][0x3d8] ;  /* 0x0000f600ff880b82 */ /* 0x000ee20000000a00 */
[----:B0-----:R-:W-:-:S07]  /*0830*/  @!P0 IMAD.WIDE.U32 R132, R3, 0x10, R132 ;  /* 0x0000001003848825 */ /* 0x001fce00078e0084 */
[----:B------:R-:W0:Y:S01]  /*0840*/  @P0 LDC.64 R140, c[0x0][0x398] ;  /* 0x0000e600ff8c0b82 */ /* 0x000e220000000a00 */
[----:B------:R-:W4:Y:S01]  /*0850*/  @!P0 LDG.E.128 R40, desc[UR6][R132.64] ;  /* 0x0000000684288981 */ /* 0x000f22000c1e1d00 */
[----:B-1----:R-:W-:-:S03]  /*0860*/  @!P0 IMAD.WIDE.U32 R134, R3, 0x10, R134 ;  /* 0x0000001003868825 */ /* 0x002fc600078e0086 */
[----:B------:R-:W4:Y:S04]  /*0870*/  @!P0 LDG.E.128 R44, desc[UR6][R132.64+0x800] ;  /* 0x00080006842c8981 */ /* 0x000f28000c1e1d00 */
[----:B------:R-:W4:Y:S04]  /*0880*/  @!P0 LDG.E.128 R48, desc[UR6][R132.64+0x1000] ;  /* 0x0010000684308981 */ /* 0x000f28000c1e1d00 */
[----:B------:R-:W4:Y:S04]  /*0890*/  @!P0 LDG.E.128 R36, desc[UR6][R132.64+0x1800] ;  /* 0x0018000684248981 */ /* 0x000f28000c1e1d00 */
[----:B------:R-:W4:Y:S04]  /*08a0*/  @!P0 LDG.E.128 R52, desc[UR6][R134.64] ;  /* 0x0000000686348981 */ /* 0x000f28000c1e1d00 */
[----:B------:R-:W4:Y:S04]  /*08b0*/  @!P0 LDG.E.128 R56, desc[UR6][R134.64+0x800] ;  /* 0x0008000686388981 */ /* 0x000f28000c1e1d00 */
[----:B------:R-:W4:Y:S04]  /*08c0*/  @!P0 LDG.E.128 R60, desc[UR6][R134.64+0x1000] ;  /* 0x00100006863c8981 */ /* 0x000f28000c1e1d00 */
[----:B------:R4:W4:Y:S01]  /*08d0*/  @!P0 LDG.E.128 R64, desc[UR6][R134.64+0x1800] ;  /* 0x0018000686408981 */ /* 0x000922000c1e1d00 */
[----:B---3--:R-:W-:-:S04]  /*08e0*/  @P0 IMAD.WIDE.U32 R136, R3, 0x10, R136 ;  /* 0x0000001003880825 */ /* 0x008fc800078e0088 */
[----:B0-----:R-:W-:Y:S01]  /*08f0*/  @P0 IMAD.WIDE.U32 R140, R3, 0x10, R140 ;  /* 0x00000010038c0825 */ /* 0x001fe200078e008c */
[----:B------:R-:W4:Y:S04]  /*0900*/  @P0 LDG.E.128 R40, desc[UR6][R136.64] ;  /* 0x0000000688280981 */ /* 0x000f28000c1e1d00 */
[----:B------:R-:W3:Y:S04]  /*0910*/  @P0 LDG.E.128 R44, desc[UR6][R136.64+0x800] ;  /* 0x00080006882c0981 */ /* 0x000ee8000c1e1d00 */
[----:B------:R-:W3:Y:S04]  /*0920*/  @P0 LDG.E.128 R48, desc[UR6][R136.64+0x1000] ;  /* 0x0010000688300981 */ /* 0x000ee8000c1e1d00 */
[----:B------:R0:W3:Y:S04]  /*0930*/  @P0 LDG.E.128 R36, desc[UR6][R136.64+0x1800] ;  /* 0x0018000688240981 */ /* 0x0000e8000c1e1d00 */
[----:B------:R-:W3:Y:S04]  /*0940*/  @P0 LDG.E.128 R52, desc[UR6][R140.64] ;  /* 0x000000068c340981 */ /* 0x000ee8000c1e1d00 */
[----:B------:R-:W3:Y:S04]  /*0950*/  @P0 LDG.E.128 R56, desc[UR6][R140.64+0x800] ;  /* 0x000800068c380981 */ /* 0x000ee8000c1e1d00 */
[----:B------:R-:W3:Y:S04]  /*0960*/  @P0 LDG.E.128 R60, desc[UR6][R140.64+0x1000] ;  /* 0x001000068c3c0981 */ /* 0x000ee8000c1e1d00 */
[----:B------:R1:W3:Y:S01]  /*0970*/  @P0 LDG.E.128 R64, desc[UR6][R140.64+0x1800] ;  /* 0x001800068c400981 */ /* 0x0002e2000c1e1d00 */
[----:B--2---:R-:W-:-:S05]  /*0980*/  IMAD.WIDE R144, R2, 0x4, R144 ;  /* 0x0000000402907825 */ /* 0x004fca00078e0290 */
[----:B------:R2:W5:Y:S01]  /*0990*/  LDG.E R132, desc[UR6][R144.64] ;  /* 0x0000000690847981 */ /* 0x000562000c1e1900 */
[----:B----4-:R-:W-:Y:S02]  /*09a0*/  PRMT R134, R43, 0x7632, R134 ;  /* 0x000076322b867816 */ /* 0x010fe40000000086 */
[----:B------:R-:W-:Y:S02]  /*09b0*/  PRMT R133, R42, 0x7632, R133 ;  /* 0x000076322a857816 */ /* 0x000fe40000000085 */
[----:B------:R-:W-:Y:S02]  /*09c0*/  PRMT R153, R41, 0x7632, R153 ;  /* 0x0000763229997816 */ /* 0x000fe40000000099 */
[----:B------:R-:W-:Y:S02]  /*09d0*/  PRMT R3, R40, 0x7632, R3 ;  /* 0x0000763228037816 */ /* 0x000fe40000000003 */
[----:B---3--:R-:W-:Y:S02]  /*09e0*/  PRMT R138, R47, 0x7632, R138 ;  /* 0x000076322f8a7816 */ /* 0x008fe4000000008a */
[----:B0-----:R-:W-:-:S02]  /*09f0*/  PRMT R137, R46, 0x7632, R137 ;  /* 0x000076322e897816 */ /* 0x001fc40000000089 */
[----:B------:R-:W-:Y:S02]  /*0a00*/  PRMT R136, R45, 0x7632, R136 ;  /* 0x000076322d887816 */ /* 0x000fe40000000088 */
[----:B------:R-:W-:Y:S02]  /*0a10*/  PRMT R135, R44, 0x7632, R135 ;  /* 0x000076322c877816 */ /* 0x000fe40000000087 */
[----:B------:R-:W-:Y:S02]  /*0a20*/  PRMT R142, R51, 0x7632, R142 ;  /* 0x00007632338e7816 */ /* 0x000fe4000000008e */
[----:B-1----:R-:W-:Y:S02]  /*0a30*/  PRMT R141, R50, 0x7632, R141 ;  /* 0x00007632328d7816 */ /* 0x002fe4000000008d */
[----:B------:R-:W-:Y:S02]  /*0a40*/  PRMT R140, R49, 0x7632, R140 ;  /* 0x00007632318c7816 */ /* 0x000fe4000000008c */
[----:B------:R-:W-:-:S02]  /*0a50*/  PRMT R139, R48, 0x7632, R139 ;  /* 0x00007632308b7816 */ /* 0x000fc4000000008b */
[----:B------:R-:W-:Y:S02]  /*0a60*/  PRMT R146, R39, 0x7632, R146 ;  /* 0x0000763227927816 */ /* 0x000fe40000000092 */
[----:B--2---:R-:W-:Y:S02]  /*0a70*/  PRMT R145, R38, 0x7632, R145 ;  /* 0x0000763226917816 */ /* 0x004fe40000000091 */
        /* <DEDUP_REMOVED lines=19> */
[----:B------:R-:W-:Y:S02]  /*0bb0*/  SHF.L.U32 R148, R53, 0x10, RZ ;  /* 0x0000001035947819 */ /* 0x000fe400000006ff */
[----:B------:R-:W-:Y:S02]  /*0bc0*/  SHF.L.U32 R53, R40, 0x10, RZ ;  /* 0x0000001028357819 */ /* 0x000fe400000006ff */
[----:B------:R-:W-:Y:S01]  /*0bd0*/  SHF.L.U32 R0, R0, 0x10, RZ ;  /* 0x0000001000007819 */ /* 0x000fe200000006ff */
[--C-:B-----5:R-:W-:Y:S01]  /*0be0*/  FADD.FTZ R245, R148, -R147.reuse ;  /* 0x8000009394f57221 */ /* 0x120fe20000010000 */
[----:B------:R-:W-:Y:S02]  /*0bf0*/  SHF.L.U32 R40, R173, 0x10, RZ ;  /* 0x00000010ad287819 */ /* 0x000fe400000006ff */
[----:B------:R-:W-:Y:S01]  /*0c00*/  SHF.L.U32 R150, R55, 0x10, RZ ;  /* 0x0000001037967819 */ /* 0x000fe200000006ff */
[--C-:B------:R-:W-:Y:S01]  /*0c10*/  FADD.FTZ R197, R0, -R147.reuse ;  /* 0x8000009300c57221 */ /* 0x100fe20000010000 */
[----:B------:R-:W-:Y:S01]  /*0c20*/  SHF.L.U32 R154, R59, 0x10, RZ ;  /* 0x000000103b9a7819 */ /* 0x000fe200000006ff */
[--C-:B------:R-:W-:Y:S01]  /*0c30*/  FADD.FTZ R241, R40, -R147.reuse ;  /* 0x8000009328f17221 */ /* 0x100fe20000010000 */
[----:B------:R-:W-:Y:S01]  /*0c40*/  SHF.L.U32 R166, R64, 0x10, RZ ;  /* 0x0000001040a67819 */ /* 0x000fe200000006ff */
[----:B------:R-:W-:Y:S01]  /*0c50*/  FMUL.FTZ R197, R132, R197 ;  /* 0x000000c584c57220 */ /* 0x000fe20000410000 */
[----:B------:R-:W-:Y:S01]  /*0c60*/  SHF.L.U32 R52, R52, 0x10, RZ ;  /* 0x0000001034347819 */ /* 0x000fe200000006ff */
[----:B------:R-:W-:Y:S01]  /*0c70*/  FADD.FTZ R221, R154, -R147 ;  /* 0x800000939add7221 */ /* 0x000fe20000010000 */
[----:B------:R-:W-:-:S02]  /*0c80*/  SHF.L.U32 R152, R57, 0x10, RZ ;  /* 0x0000001039987819 */ /* 0x000fc400000006ff */
[----:B------:R-:W-:Y:S01]  /*0c90*/  SHF.L.U32 R59, R46, 0x10, RZ ;  /* 0x000000102e3b7819 */ /* 0x000fe200000006ff */
[--C-:B------:R-:W-:Y:S01]  /*0ca0*/  FADD.FTZ R247, R52, -R147.reuse ;  /* 0x8000009334f77221 */ /* 0x100fe20000010000 */
[----:B------:R-:W-:Y:S02]  /*0cb0*/  SHF.L.U32 R46, R199, 0x10, RZ ;  /* 0x00000010c72e7819 */ /* 0x000fe400000006ff */
[----:B------:R-:W-:Y:S02]  /*0cc0*/  SHF.L.U32 R162, R62, 0x10, RZ ;  /* 0x000000103ea27819 */ /* 0x000fe400000006ff */
[----:B------:R-:W-:Y:S01]  /*0cd0*/  SHF.L.U32 R208, R169, 0x10, RZ ;  /* 0x00000010a9d07819 */ /* 0x000fe200000006ff */
[----:B------:R-:W-:Y:S01]  /*0ce0*/  FADD.FTZ R169, R150, -R147 ;  /* 0x8000009396a97221 */ /* 0x000fe20000010000 */
[----:B------:R-:W-:Y:S02]  /*0cf0*/  SHF.L.U32 R57, R44, 0x10, RZ ;  /* 0x000000102c397819 */ /* 0x000fe400000006ff */
[----:B------:R-:W-:-:S02]  /*0d00*/  SHF.L.U32 R164, R63, 0x10, RZ ;  /* 0x000000103fa47819 */ /* 0x000fc400000006ff */
        /* <DEDUP_REMOVED lines=10> */
[----:B------:R-:W-:Y:S01]  /*0db0*/  FADD.FTZ R175, R152, -R147 ;  /* 0x8000009398af7221 */ /* 0x000fe20000010000 */
[----:B------:R-:W-:-:S02]  /*0dc0*/  SHF.L.U32 R48, R161, 0x10, RZ ;  /* 0x00000010a1307819 */ /* 0x000fc400000006ff */
        /* <DEDUP_REMOVED lines=25> */
[----:B------:R-:W-:-:S02]  /*0f60*/  SHF.L.U32 R206, R67, 0x10, RZ ;  /* 0x0000001043ce7819 */ /* 0x000fc400000006ff */
        /* <DEDUP_REMOVED lines=42> */
[----:B------:R-:W-:Y:S01]  /*1210*/  FADD.FTZ R145, RZ, R3 ;  /* 0x00000003ff917221 */ /* 0x000fe20000010000 */
[----:B------:R-:W-:Y:S01]  /*1220*/  FFMA.FTZ R46, R0, R3, RZ ;  /* 0x00000003002e7223 */ /* 0x000fe200000100ff */
[----:B------:R-:W-:Y:S01]  /*1230*/  FMUL.FTZ R153, R44, R41 ;  /* 0x000000292c997220 */ /* 0x000fe20000410000 */
[----:B------:R-:W-:Y:S01]  /*1240*/  FMUL.FTZ R133, R48, R55 ;  /* 0x0000003730857220 */ /* 0x000fe20000410000 */
[C---:B------:R-:W-:Y:S01]  /*1250*/  FMUL.FTZ R44, R132.reuse, R245 ;  /* 0x000000f5842c7220 */ /* 0x040fe20000410000 */
        /* <DEDUP_REMOVED lines=54> */
[----:B------:R-:W-:Y:S01]  /*15c0*/  FMUL.FTZ R207, R132, R207 ;  /* 0x000000cf84cf7220 */ /* 0x000fe20000410000 */
[----:B------:R-:W-:Y:S01]  /*15d0*/  FMUL.FTZ R175, R56, R37 ;  /* 0x0000002538af7220 */ /* 0x000fe20000410000 */
        /* <DEDUP_REMOVED lines=39> */
[C---:B------:R-:W-:Y:S01]  /*1850*/  FMUL.FTZ R51, R132.reuse, R51 ;  /* 0x0000003384337220 */ /* 0x040fe20000410000 */
        /* <DEDUP_REMOVED lines=86> */
.L_x_2124:
        /* <DEDUP_REMOVED lines=8> */
[----:B------:R-:W-:Y:S01]  /*1e40*/  FADD.FTZ R49, R46, -R49 ;  /* 0x800000312e317221 */ /* 0x000fe20000010000 */
[----:B------:R-:W-:Y:S01]  /*1e50*/  SHF.L.U32 R224, R62, 0x10, RZ ;  /* 0x000000103ee07819 */ /* 0x000fe200000006ff */
[----:B------:R-:W0:Y:S01]  /*1e60*/  MUFU.RCP R171, R156 ;  /* 0x0000009c00ab7308 */ /* 0x000e220000001000 */
[----:B------:R-:W-:Y:S02]  /*1e70*/  SHF.L.U32 R62, R48, 0x10, RZ ;  /* 0x00000010303e7819 */ /* 0x000fe400000006ff */
[----:B------:R-:W-:Y:S02]  /*1e80*/  SHF.L.U32 R211, R65, 0x10, RZ ;  /* 0x0000001041d37819 */ /* 0x000fe400000006ff */
[----:B------:R-:W-:-:S02]  /*1e90*/  SHF.L.U32 R219, R66, 0x10, RZ ;  /* 0x0000001042db7819 */ /* 0x000fc400000006ff */
[----:B------:R-:W-:Y:S01]  /*1ea0*/  SHF.L.U32 R46, R6, 0x10, RZ ;  /* 0x00000010062e7819 */ /* 0x000fe200000006ff */
[----:B------:R-:W1:Y:S01]  /*1eb0*/  MUFU.RCP R210, R152 ;  /* 0x0000009800d27308 */ /* 0x000e620000001000 */
[----:B------:R-:W-:Y:S02]  /*1ec0*/  SHF.L.U32 R148, R34, 0x10, RZ ;  /* 0x0000001022947819 */ /* 0x000fe400000006ff */
[----:B------:R-:W-:Y:S01]  /*1ed0*/  SHF.L.U32 R218, R58, 0x10, RZ ;  /* 0x000000103ada7819 */ /* 0x000fe200000006ff */
[----:B------:R-:W-:Y:S01]  /*1ee0*/  FADD.FTZ R219, R219, -R46 ;  /* 0x8000002edbdb7221 */ /* 0x000fe20000010000 */
[----:B------:R-:W-:Y:S02]  /*1ef0*/  SHF.L.U32 R48, R64, 0x10, RZ ;  /* 0x0000001040307819 */ /* 0x000fe400000006ff */
        /* <DEDUP_REMOVED lines=27> */
[----:B------:R-:W4:Y:S01]  /*20b0*/  MUFU.RCP R54, R52 ;  /* 0x0000003400367308 */ /* 0x000f220000001000 */
[----:B------:R-:W-:-:S02]  /*20c0*/  SHF.L.U32 R217, R17, 0x10, RZ ;  /* 0x0000001011d97819 */ /* 0x000fc400000006ff */
[----:B------:R-:W-:Y:S02]  /*20d0*/  SHF.L.U32 R162, R30, 0x10, RZ ;  /* 0x000000101ea27819 */ /* 0x000fe400000006ff */
[----:B------:R-:W-:Y:S01]  /*20e0*/  PRMT R46, R17, 0x7632, R46 ;  /* 0x00007632112e7816 */ /* 0x000fe2000000002e */
[----:B------:R-:W-:Y:S01]  /*20f0*/  FADD.FTZ R217, R166, -R217 ;  /* 0x800000d9a6d97221 */ /* 0x000fe20000010000 */
[----:B------:R-:W-:Y:S01]  /*2100*/  SHF.L.U32 R233, R18, 0x10, RZ ;  /* 0x0000001012e97819 */ /* 0x000fe200000006ff */
[----:B------:R-:W-:Y:S01]  /*2110*/  MUFU.RCP R222, R162 ;  /* 0x000000a200de7308 */ /* 0x000fe20000001000 */
[----:B------:R-:W-:Y:S02]  /*2120*/  SHF.L.U32 R223, R15, 0x10, RZ ;  /* 0x000000100fdf7819 */ /* 0x000fe400000006ff */
[----:B------:R-:W-:Y:S01]  /*2130*/  SHF.L.U32 R48, R169, 0x10, RZ ;  /* 0x00000010a9307819 */ /* 0x000fe200000006ff */
[----:B------:R-:W-:Y:S01]  /*2140*/  FADD.FTZ R233, R208, -R233 ;  /* 0x800000e9d0e97221 */ /* 0x000fe20000010000 */
[----:B------:R-:W-:Y:S01]  /*2150*/  SHF.L.U32 R213, R180, 0x10, RZ ;  /* 0x00000010b4d57819 */ /* 0x000fe200000006ff */
[----:B------:R-:W-:Y:S01]  /*2160*/  FADD.FTZ R223, R220, -R223 ;  /* 0x800000dfdcdf7221 */ /* 0x000fe20000010000 */
[----:B------:R-:W-:-:S02]  /*2170*/  SHF.L.U32 R214, R56, 0x10, RZ ;  /* 0x0000001038d67819 */ /* 0x000fc400000006ff */
[----:B------:R-:W4:Y:S01]  /*2180*/  MUFU.RCP R56, R42 ;  /* 0x0000002a00387308 */ /* 0x000f220000001000 */
[----:B------:R-:W-:Y:S01]  /*2190*/  SHF.L.U32 R227, R19, 0x10, RZ ;  /* 0x0000001013e37819 */ /* 0x000fe200000006ff */
[----:B------:R-:W-:Y:S01]  /*21a0*/  FADD.FTZ R213, R48, -R213 ;  /* 0x800000d530d57221 */ /* 0x000fe20000010000 */
[----:B------:R-:W-:Y:S02]  /*21b0*/  SHF.L.U32 R173, R173, 0x10, RZ ;  /* 0x00000010adad7819 */ /* 0x000fe400000006ff */
[----:B------:R-:W-:Y:S01]  /*21c0*/  SHF.L.U32 R46, R46, 0x10, RZ ;  /* 0x000000102e2e7819 */ /* 0x000fe200000006ff */
[----:B------:R-:W-:Y:S01]  /*21d0*/  FADD.FTZ R227, R212, -R227 ;  /* 0x800000e3d4e37221 */ /* 0x000fe20000010000 */
[----:B------:R-:W-:Y:S01]  /*21e0*/  SHF.L.U32 R235, R0, 0x10, RZ ;  /* 0x0000001000eb7819 */ /* 0x000fe200000006ff */
[----:B0-----:R-:W-:Y:S01]  /*21f0*/  FMUL.FTZ R0, R44, R171 ;  /* 0x000000ab2c007220 */ /* 0x001fe20000410000 */
[----:B------:R-:W-:Y:S01]  /*2200*/  PRMT R220, R19, 0x7632, R220 ;  /* 0x0000763213dc7816 */ /* 0x000fe200000000dc */
[----:B-1----:R-:W-:Y:S01]  /*2210*/  FMUL.FTZ R44, R217, R210 ;  /* 0x000000d2d92c7220 */ /* 0x002fe20000410000 */
[C---:B------:R-:W-:Y:S01]  /*2220*/  PRMT R48, R12.reuse, 0x7632, R48 ;  /* 0x000076320c307816 */ /* 0x040fe20000000030 */
[----:B------:R-:W-:Y:S01]  /*2230*/  FADD.FTZ R217, R173, -R46 ;  /* 0x8000002eadd97221 */ /* 0x000fe20000010000 */
[----:B------:R-:W-:Y:S01]  /*2240*/  SHF.L.U32 R226, R63, 0x10, RZ ;  /* 0x000000103fe27819 */ /* 0x000fe200000006ff */
[----:B--2---:R-:W-:Y:S01]  /*2250*/  FMUL.FTZ R46, R233, R206 ;  /* 0x000000cee92e7220 */ /* 0x004fe20000410000 */
[----:B------:R-:W-:-:S02]  /*2260*/  SHF.L.U32 R221, R12, 0x10, RZ ;  /* 0x000000100cdd7819 */ /* 0x000fc400000006ff */
[----:B------:R-:W-:Y:S02]  /*2270*/  SHF.L.U32 R63, R11, 0x10, RZ ;  /* 0x000000100b3f7819 */ /* 0x000fe400000006ff */
[----:B------:R-:W-:Y:S01]  /*2280*/  SHF.L.U32 R166, R31, 0x10, RZ ;  /* 0x000000101fa67819 */ /* 0x000fe200000006ff */
[----:B------:R-:W-:Y:S01]  /*2290*/  FADD.FTZ R221, R214, -R221 ;  /* 0x800000ddd6dd7221 */ /* 0x000fe20000010000 */
[----:B------:R-:W-:Y:S01]  /*22a0*/  SHF.L.U32 R210, R203, 0x10, RZ ;  /* 0x00000010cbd27819 */ /* 0x000fe200000006ff */
[----:B------:R-:W-:Y:S01]  /*22b0*/  FADD.FTZ R63, R226, -R63 ;  /* 0x8000003fe23f7221 */ /* 0x000fe20000010000 */
[----:B------:R-:W-:Y:S01]  /*22c0*/  SHF.L.U32 R231, R13, 0x10, RZ ;  /* 0x000000100de77819 */ /* 0x000fe200000006ff */
[----:B------:R-:W0:Y:S01]  /*22d0*/  MUFU.RCP R60, R166 ;  /* 0x000000a6003c7308 */ /* 0x000e220000001000 */
[----:B------:R-:W-:Y:S02]  /*22e0*/  SHF.L.U32 R233, R174, 0x10, RZ ;  /* 0x00000010aee97819 */ /* 0x000fe400000006ff */
[----:B------:R-:W-:Y:S01]  /*22f0*/  SHF.L.U32 R220, R220, 0x10, RZ ;  /* 0x00000010dcdc7819 */ /* 0x000fe200000006ff */
[----:B------:R-:W-:Y:S01]  /*2300*/  FADD.FTZ R231, R216, -R231 ;  /* 0x800000e7d8e77221 */ /* 0x000fe20000010000 */
[----:B------:R-:W-:Y:S01]  /*2310*/  SHF.L.U32 R203, R48, 0x10, RZ ;  /* 0x0000001030cb7819 */ /* 0x000fe200000006ff */
[----:B---3--:R-:W-:Y:S01]  /*2320*/  FMUL.FTZ R48, R227, R202 ;  /* 0x000000cae3307220 */ /* 0x008fe20000410000 */
[----:B------:R-:W-:Y:S01]  /*2330*/  PRMT R202, R14, 0x7632, R202 ;  /* 0x000076320eca7816 */ /* 0x000fe200000000ca */
[----:B------:R-:W-:Y:S01]  /*2340*/  FADD.FTZ R220, R233, -R220 ;  /* 0x800000dce9dc7221 */ /* 0x000fe20000010000 */
[----:B------:R-:W-:-:S02]  /*2350*/  SHF.L.U32 R171, R26, 0x10, RZ ;  /* 0x000000101aab7819 */ /* 0x000fc400000006ff */
[----:B------:R-:W-:Y:S02]  /*2360*/  PRMT R226, R13, 0x7632, R226 ;  /* 0x000076320de27816 */ /* 0x000fe400000000e2 */
[----:B------:R-:W-:Y:S01]  /*2370*/  SHF.L.U32 R158, R50, 0x10, RZ ;  /* 0x00000010329e7819 */ /* 0x000fe200000006ff */
[----:B----4-:R-:W-:Y:S01]  /*2380*/  FMUL.FTZ R50, R221, R54 ;  /* 0x00000036dd327220 */ /* 0x010fe20000410000 */
[----:B------:R-:W-:Y:S01]  /*2390*/  SHF.L.U32 R233, R176, 0x10, RZ ;  /* 0x00000010b0e97819 */ /* 0x000fe200000006ff */
[----:B------:R-:W1:Y:S01]  /*23a0*/  MUFU.RCP R232, R171 ;  /* 0x000000ab00e87308 */ /* 0x000e620000001000 */
[----:B------:R-:W-:Y:S01]  /*23b0*/  SHF.L.U32 R202, R202, 0x10, RZ ;  /* 0x00000010caca7819 */ /* 0x000fe200000006ff */
[----:B------:R-:W-:Y:S01]  /*23c0*/  FADD.FTZ R221, R210, -R203 ;  /* 0x800000cbd2dd7221 */ /* 0x000fe20000010000 */
[----:B------:R-:W-:Y:S01]  /*23d0*/  SHF.L.U32 R203, R175, 0x10, RZ ;  /* 0x00000010afcb7819 */ /* 0x000fe200000006ff */
[----:B------:R-:W-:Y:S01]  /*23e0*/  FMUL.FTZ R54, R231, R56 ;  /* 0x00000038e7367220 */ /* 0x000fe20000410000 */
[----:B------:R-:W-:Y:S01]  /*23f0*/  SHF.L.U32 R226, R226, 0x10, RZ ;  /* 0x00000010e2e27819 */ /* 0x000fe200000006ff */
[----:B------:R-:W-:Y:S01]  /*2400*/  FMUL.FTZ R56, R229, R222 ;  /* 0x000000dee5387220 */ /* 0x000fe20000410000 */
        /* <DEDUP_REMOVED lines=10> */
[----:B------:R-:W-:-:S02]  /*24b0*/  PRMT R202, R15, 0x7632, R202 ;  /* 0x000076320fca7816 */ /* 0x000fc400000000ca */
[----:B------:R-:W-:Y:S01]  /*24c0*/  SHF.L.U32 R174, R20, 0x10, RZ ;  /* 0x0000001014ae7819 */ /* 0x000fe200000006ff */
[----:B-1----:R-:W-:Y:S01]  /*24d0*/  FMUL.FTZ R51, R51, R232 ;  /* 0x000000e833337220 */ /* 0x002fe20000410000 */
[----:B------:R-:W-:Y:S01]  /*24e0*/  SHF.L.U32 R203, R199, 0x10, RZ ;  /* 0x00000010c7cb7819 */ /* 0x000fe200000006ff */
[----:B------:R-:W1:Y:S01]  /*24f0*/  MUFU.RCP R206, R173 ;  /* 0x000000ad00ce7308 */ /* 0x000e620000001000 */
[----:B------:R-:W-:Y:S02]  /*2500*/  SHF.L.U32 R199, R22, 0x10, RZ ;  /* 0x0000001016c77819 */ /* 0x000fe400000006ff */
[----:B------:R-:W-:Y:S02]  /*2510*/  SHF.L.U32 R202, R202, 0x10, RZ ;  /* 0x00000010caca7819 */ /* 0x000fe400000006ff */
[----:B------:R-:W-:Y:S02]  /*2520*/  SHF.L.U32 R64, R9, 0x10, RZ ;  /* 0x0000001009407819 */ /* 0x000fe400000006ff */
[----:B------:R-:W-:Y:S01]  /*2530*/  PRMT R210, R8, 0x7632, R210 ;  /* 0x0000763208d27816 */ /* 0x000fe200000000d2 */
[----:B------:R-:W2:Y:S01]  /*2540*/  MUFU.RCP R224, R167 ;  /* 0x000000a700e07308 */ /* 0x000ea20000001000 */
[----:B------:R-:W-:Y:S01]  /*2550*/  FADD.FTZ R223, R203, -R202 ;  /* 0x800000cacbdf7221 */ /* 0x000fe20000010000 */
[----:B------:R-:W-:Y:S01]  /*2560*/  PRMT R203, R10, 0x7632, R203 ;  /* 0x000076320acb7816 */ /* 0x000fe200000000cb */
[----:B------:R-:W-:Y:S01]  /*2570*/  FADD.FTZ R64, R209, -R64 ;  /* 0x80000040d1407221 */ /* 0x000fe20000010000 */
[----:B------:R-:W-:-:S02]  /*2580*/  SHF.L.U32 R202, R163, 0x10, RZ ;  /* 0x00000010a3ca7819 */ /* 0x000fc400000006ff */
[----:B------:R-:W-:Y:S01]  /*2590*/  SHF.L.U32 R232, R159, 0x10, RZ ;  /* 0x000000109fe87819 */ /* 0x000fe200000006ff */
[----:B0-----:R-:W-:Y:S01]  /*25a0*/  FMUL.FTZ R64, R64, R225 ;  /* 0x000000e140407220 */ /* 0x001fe20000410000 */
[----:B------:R-:W0:Y:S01]  /*25b0*/  MUFU.RCP R230, R174 ;  /* 0x000000ae00e67308 */ /* 0x000e220000001000 */
[----:B------:R-:W-:Y:S01]  /*25c0*/  SHF.L.U32 R163, R203, 0x10, RZ ;  /* 0x00000010cba37819 */ /* 0x000fe200000006ff */
[----:B-1----:R-:W-:Y:S01]  /*25d0*/  FMUL.FTZ R63, R63, R206 ;  /* 0x000000ce3f3f7220 */ /* 0x002fe20000410000 */
[----:B------:R-:W-:Y:S02]  /*25e0*/  PRMT R159, R4, 0x7632, R159 ;  /* 0x00007632049f7816 */ /* 0x000fe4000000009f */
[----:B------:R-:W-:Y:S01]  /*25f0*/  SHF.L.U32 R154, R181, 0x10, RZ ;  /* 0x00000010b59a7819 */ /* 0x000fe200000006ff */
[----:B------:R-:W-:Y:S01]  /*2600*/  FADD.FTZ R225, R202, -R163 ;  /* 0x800000a3cae17221 */ /* 0x000fe20000010000 */
[----:B------:R-:W-:Y:S01]  /*2610*/  SHF.L.U32 R229, R200, 0x10, RZ ;  /* 0x00000010c8e57819 */ /* 0x000fe200000006ff */
[----:B------:R-:W1:Y:S01]  /*2620*/  MUFU.RCP R236, R199 ;  /* 0x000000c700ec7308 */ /* 0x000e620000001000 */
[----:B------:R-:W-:Y:S01]  /*2630*/  SHF.L.U32 R200, R210, 0x10, RZ ;  /* 0x00000010d2c87819 */ /* 0x000fe200000006ff */
[----:B--2---:R-:W-:Y:S01]  /*2640*/  FMUL.FTZ R49, R49, R224 ;  /* 0x000000e031317220 */ /* 0x004fe20000410000 */
[----:B------:R-:W-:Y:S01]  /*2650*/  SHF.L.U32 R242, R157, 0x10, RZ ;  /* 0x000000109df27819 */ /* 0x000fe200000006ff */
[----:B------:R-:W-:Y:S01]  /*2660*/  FMUL.FTZ R231, R160, R63 ;  /* 0x0000003fa0e77220 */ /* 0x000fe20000410000 */
[----:B------:R-:W-:Y:S01]  /*2670*/  SHF.L.U32 R157, R159, 0x10, RZ ;  /* 0x000000109f9d7819 */ /* 0x000fe200000006ff */
[----:B------:R-:W-:Y:S01]  /*2680*/  FADD.FTZ R224, R229, -R200 ;  /* 0x800000c8e5e07221 */ /* 0x000fe20000010000 */
[----:B------:R-:W-:Y:S01]  /*2690*/  SHF.L.U32 R206, R196, 0x10, RZ ;  /* 0x00000010c4ce7819 */ /* 0x000fe200000006ff */
[----:B------:R-:W2:Y:S01]  /*26a0*/  MUFU.RCP R197, R154 ;  /* 0x0000009a00c57308 */ /* 0x000ea20000001000 */
[----:B------:R-:W-:Y:S01]  /*26b0*/  SHF.L.U32 R202, R39, 0x10, RZ ;  /* 0x0000001027ca7819 */ /* 0x000fe200000006ff */
[----:B0-----:R-:W-:Y:S01]  /*26c0*/  FMUL.FTZ R65, R65, R230 ;  /* 0x000000e641417220 */ /* 0x001fe20000410000 */
[----:B------:R-:W-:Y:S01]  /*26d0*/  SHF.L.U32 R39, R193, 0x10, RZ ;  /* 0x00000010c1277819 */ /* 0x000fe200000006ff */
[----:B------:R-:W-:Y:S01]  /*26e0*/  FADD.FTZ R230, R242, -R157 ;  /* 0x8000009df2e67221 */ /* 0x000fe20000010000 */
[----:B-----5:R-:W-:-:S02]  /*26f0*/  SHF.L.U32 R147, R182, 0x10, RZ ;  /* 0x00000010b6937819 */ /* 0x020fc400000006ff */
[----:B------:R-:W-:Y:S01]  /*2700*/  SHF.L.U32 R200, R195, 0x10, RZ ;  /* 0x00000010c3c87819 */ /* 0x000fe200000006ff */
[----:B------:R-:W0:Y:S01]  /*2710*/  MUFU.RCP R240, R206 ;  /* 0x000000ce00f07308 */ /* 0x000e220000001000 */
[----:B------:R-:W-:Y:S01]  /*2720*/  PRMT R214, R16, 0x7632, R214 ;  /* 0x0000763210d67816 */ /* 0x000fe200000000d6 */
[----:B-1----:R-:W-:Y:S01]  /*2730*/  FMUL.FTZ R157, R219, R236 ;  /* 0x000000ecdb9d7220 */ /* 0x002fe20000410000 */
[----:B------:R-:W-:Y:S02]  /*2740*/  SHF.L.U32 R203, R23, 0x10, RZ ;  /* 0x0000001017cb7819 */ /* 0x000fe400000006ff */
[----:B------:R-:W-:Y:S02]  /*2750*/  SHF.L.U32 R149, R183, 0x10, RZ ;  /* 0x00000010b7957819 */ /* 0x000fe400000006ff */
[----:B------:R-:W-:Y:S01]  /*2760*/  SHF.L.U32 R229, R161, 0x10, RZ ;  /* 0x00000010a1e57819 */ /* 0x000fe200000006ff */
[----:B------:R-:W1:Y:S01]  /*2770*/  MUFU.RCP R219, R39 ;  /* 0x0000002700db7308 */ /* 0x000e620000001000 */
[----:B------:R-:W-:-:S02]  /*2780*/  SHF.L.U32 R214, R214, 0x10, RZ ;  /* 0x00000010d6d67819 */ /* 0x000fc400000006ff */
[----:B------:R-:W-:Y:S02]  /*2790*/  SHF.L.U32 R151, R184, 0x10, RZ ;  /* 0x00000010b8977819 */ /* 0x000fe400000006ff */
[----:B------:R-:W-:Y:S01]  /*27a0*/  SHF.L.U32 R53, R40, 0x10, RZ ;  /* 0x0000001028357819 */ /* 0x000fe200000006ff */
[----:B------:R-:W-:Y:S01]  /*27b0*/  FADD.FTZ R214, R235, -R214 ;  /* 0x800000d6ebd67221 */ /* 0x000fe20000010000 */
[----:B------:R-:W-:Y:S01]  /*27c0*/  PRMT R216, R18, 0x7632, R216 ;  /* 0x0000763212d87816 */ /* 0x000fe200000000d8 */
[----:B------:R-:W3:Y:S01]  /*27d0*/  MUFU.RCP R198, R147 ;  /* 0x0000009300c67308 */ /* 0x000ee20000001000 */
[----:B------:R-:W-:Y:S01]  /*27e0*/  SHF.L.U32 R235, R172, 0x10, RZ ;  /* 0x00000010aceb7819 */ /* 0x000fe200000006ff */
[----:B--2---:R-:W-:Y:S01]  /*27f0*/  FMUL.FTZ R197, R214, R197 ;  /* 0x000000c5d6c57220 */ /* 0x004fe20000410000 */
[----:B------:R-:W-:Y:S01]  /*2800*/  SHF.L.U32 R216, R216, 0x10, RZ ;  /* 0x00000010d8d87819 */ /* 0x000fe200000006ff */
[----:B0-----:R-:W-:Y:S01]  /*2810*/  FMUL.FTZ R163, R213, R240 ;  /* 0x000000f0d5a37220 */ /* 0x001fe20000410000 */
[----:B------:R-:W-:Y:S01]  /*2820*/  SHF.L.U32 R214, R3, 0x10, RZ ;  /* 0x0000001003d67819 */ /* 0x000fe200000006ff */
[----:B------:R-:W-:Y:S01]  /*2830*/  FMUL.FTZ R3, R156, R53 ;  /* 0x000000359c037220 */ /* 0x000fe20000410000 */
[----:B------:R-:W-:Y:S01]  /*2840*/  SHF.L.U32 R41, R41, 0x10, RZ ;  /* 0x0000001029297819 */ /* 0x000fe200000006ff */
[----:B------:R-:W0:Y:S01]  /*2850*/  MUFU.RCP R161, R200 ;  /* 0x000000c800a17308 */ /* 0x000e220000001000 */
[----:B-1----:R-:W-:Y:S01]  /*2860*/  FMUL.FTZ R213, R230, R219 ;  /* 0x000000dbe6d57220 */ /* 0x002fe20000410000 */
[----:B------:R-:W-:Y:S01]  /*2870*/  FADD.FTZ R216, R235, -R216 ;  /* 0x800000d8ebd87221 */ /* 0x000fe20000010000 */
[----:B------:R-:W-:Y:S01]  /*2880*/  FMUL.FTZ R154, R154, R214 ;  /* 0x000000d69a9a7220 */ /* 0x000fe20000410000 */
[----:B------:R-:W-:Y:S01]  /*2890*/  FADD.FTZ R219, RZ, R3 ;  /* 0x00000003ffdb7221 */ /* 0x000fe20000010000 */
[----:B------:R-:W-:-:S02]  /*28a0*/  SHF.L.U32 R40, R185, 0x10, RZ ;  /* 0x00000010b9287819 */ /* 0x000fc400000006ff */
[----:B------:R-:W-:Y:S01]  /*28b0*/  SHF.L.U32 R43, R43, 0x10, RZ ;  /* 0x000000102b2b7819 */ /* 0x000fe200000006ff */
[----:B------:R-:W1:Y:S01]  /*28c0*/  MUFU.RCP R238, R203 ;  /* 0x000000cb00ee7308 */ /* 0x000e620000001000 */
[----:B---3--:R-:W-:Y:S01]  /*28d0*/  FMUL.FTZ R198, R217, R198 ;  /* 0x000000c6d9c67220 */ /* 0x008fe20000410000 */
[----:B------:R-:W-:Y:S01]  /*28e0*/  FFMA.FTZ R217, R3, R0, RZ ;  /* 0x0000000003d97223 */ /* 0x000fe200000100ff */
[----:B------:R-:W-:Y:S02]  /*28f0*/  SHF.L.U32 R165, R188, 0x10, RZ ;  /* 0x00000010bca57819 */ /* 0x000fe400000006ff */
[----:B------:R-:W-:Y:S02]  /*2900*/  SHF.L.U32 R58, R186, 0x10, RZ ;  /* 0x00000010ba3a7819 */ /* 0x000fe400000006ff */
[----:B------:R-:W-:Y:S01]  /*2910*/  SHF.L.U32 R164, R187, 0x10, RZ ;  /* 0x00000010bba47819 */ /* 0x000fe200000006ff */
[----:B------:R-:W2:Y:S01]  /*2920*/  MUFU.RCP R201, R149 ;  /* 0x0000009500c97308 */ /* 0x000ea20000001000 */
[----:B0-----:R-:W-:Y:S01]  /*2930*/  FMUL.FTZ R159, R218, R161 ;  /* 0x000000a1da9f7220 */ /* 0x001fe20000410000 */
[----:B------:R-:W-:Y:S01]  /*2940*/  FADD.FTZ R218, R219, R154 ;  /* 0x0000009adbda7221 */ /* 0x000fe20000010000 */
[----:B------:R-:W-:-:S02]  /*2950*/  SHF.L.U32 R45, R45, 0x10, RZ ;  /* 0x000000102d2d7819 */ /* 0x000fc400000006ff */
[----:B------:R-:W-:Y:S02]  /*2960*/  SHF.L.U32 R168, R189, 0x10, RZ ;  /* 0x00000010bda87819 */ /* 0x000fe400000006ff */
[----:B------:R-:W-:Y:S01]  /*2970*/  SHF.L.U32 R47, R47, 0x10, RZ ;  /* 0x000000102f2f7819 */ /* 0x000fe200000006ff */
[----:B------:R-:W0:Y:S01]  /*2980*/  MUFU.RCP R155, R151 ;  /* 0x00000097009b7308 */ /* 0x000e220000001000 */
[----:B-1----:R-:W-:Y:S01]  /*2990*/  FMUL.FTZ R161, R215, R238 ;  /* 0x000000eed7a17220 */ /* 0x002fe20000410000 */
[----:B------:R-:W-:Y:S01]  /*29a0*/  SHF.L.U32 R215, R153, 0x10, RZ ;  /* 0x0000001099d77819 */ /* 0x000fe200000006ff */
[----:B------:R-:W-:Y:S01]  /*29b0*/  FMUL.FTZ R153, R152, R41 ;  /* 0x0000002998997220 */ /* 0x000fe20000410000 */
[----:B------:R-:W-:Y:S01]  /*29c0*/  SHF.L.U32 R152, R133, 0x10, RZ ;  /* 0x0000001085987819 */ /* 0x000fe200000006ff */
[----:B------:R-:W-:Y:S01]  /*29d0*/  FMUL.FTZ R133, R148, R55 ;  /* 0x0000003794857220 */ /* 0x000fe20000410000 */
[----:B------:R-:W-:Y:S01]  /*29e0*/  SHF.L.U32 R148, R136, 0x10, RZ ;  /* 0x0000001088947819 */ /* 0x000fe200000006ff */
[----:B------:R-:W-:Y:S01]  /*29f0*/  FMUL.FTZ R147, R147, R215 ;  /* 0x000000d793937220 */ /* 0x000fe20000410000 */
[----:B------:R-:W1:Y:S01]  /*2a00*/  MUFU.RCP R204, R40 ;  /* 0x0000002800cc7308 */ /* 0x000e620000001000 */
[----:B--2---:R-:W-:Y:S01]  /*2a10*/  FMUL.FTZ R201, R216, R201 ;  /* 0x000000c9d8c97220 */ /* 0x004fe20000410000 */
[----:B------:R-:W-:Y:S01]  /*2a20*/  FFMA.FTZ R216, R154, R197, R217 ;  /* 0x000000c59ad87223 */ /* 0x000fe200000100d9 */
[----:B------:R-:W-:Y:S01]  /*2a30*/  SHF.L.U32 R217, R135, 0x10, RZ ;  /* 0x0000001087d97819 */ /* 0x000fe200000006ff */
[----:B------:R-:W-:Y:S01]  /*2a40*/  FMUL.FTZ R135, R150, R43 ;  /* 0x0000002b96877220 */ /* 0x000fe20000410000 */
[----:B------:R-:W-:Y:S01]  /*2a50*/  SHF.L.U32 R150, R137, 0x10, RZ ;  /* 0x0000001089967819 */ /* 0x000fe200000006ff */
[----:B------:R-:W-:Y:S01]  /*2a60*/  FMUL.FTZ R137, R52, R57 ;  /* 0x0000003934897220 */ /* 0x000fe20000410000 */
[----:B------:R-:W-:Y:S01]  /*2a70*/  SHF.L.U32 R52, R139, 0x10, RZ ;  /* 0x000000108b347819 */ /* 0x000fe200000006ff */
[----:B------:R-:W2:Y:S01]  /*2a80*/  MUFU.RCP R208, R165 ;  /* 0x000000a500d07308 */ /* 0x000ea20000001000 */
[----:B0-----:R-:W-:Y:S01]  /*2a90*/  FMUL.FTZ R155, R220, R155 ;  /* 0x0000009bdc9b7220 */ /* 0x001fe20000410000 */
[----:B------:R-:W-:Y:S01]  /*2aa0*/  FADD.FTZ R220, R218, R153 ;  /* 0x00000099dadc7221 */ /* 0x000fe20000010000 */
[----:B------:R-:W-:Y:S01]  /*2ab0*/  FFMA.FTZ R218, R153, R44, R216 ;  /* 0x0000002c99da7223 */ /* 0x000fe200000100d8 */
[----:B------:R-:W-:Y:S01]  /*2ac0*/  SHF.L.U32 R216, R134, 0x10, RZ ;  /* 0x0000001086d87819 */ /* 0x000fe200000006ff */
[----:B------:R-:W-:Y:S01]  /*2ad0*/  FMUL.FTZ R134, R149, R152 ;  /* 0x0000009895867220 */ /* 0x000fe20000410000 */
[----:B------:R-:W-:Y:S01]  /*2ae0*/  FADD.FTZ R220, R220, R147 ;  /* 0x00000093dcdc7221 */ /* 0x000fe20000010000 */
[----:B------:R-:W-:Y:S01]  /*2af0*/  FFMA.FTZ R218, R147, R198, R218 ;  /* 0x000000c693da7223 */ /* 0x000fe200000100da */
[----:B------:R0:W3:Y:S01]  /*2b00*/  MUFU.RCP R205, R58 ;  /* 0x0000003a00cd7308 */ /* 0x0000e20000001000 */
[----:B------:R-:W-:Y:S01]  /*2b10*/  FMUL.FTZ R136, R151, R216 ;  /* 0x000000d897887220 */ /* 0x000fe20000410000 */
[----:B------:R-:W-:Y:S01]  /*2b20*/  FADD.FTZ R219, R220, R133 ;  /* 0x00000085dcdb7221 */ /* 0x000fe20000010000 */
[----:B------:R-:W-:Y:S01]  /*2b30*/  FFMA.FTZ R149, R133, R46, R218 ;  /* 0x0000002e85957223 */ /* 0x000fe200000100da */
[----:B------:R-:W-:Y:S01]  /*2b40*/  FMUL.FTZ R139, R40, R217 ;  /* 0x000000d9288b7220 */ /* 0x000fe20000410000 */
[----:B-1----:R-:W-:Y:S01]  /*2b50*/  FMUL.FTZ R204, R221, R204 ;  /* 0x000000ccddcc7220 */ /* 0x002fe20000410000 */
[----:B------:R-:W-:Y:S01]  /*2b60*/  FADD.FTZ R220, R219, R134 ;  /* 0x00000086dbdc7221 */ /* 0x000fe20000010000 */
[----:B------:R-:W-:Y:S01]  /*2b70*/  FFMA.FTZ R218, R134, R201, R149 ;  /* 0x000000c986da7223 */ /* 0x000fe20000010095 */
[----:B------:R1:W4:Y:S01]  /*2b80*/  MUFU.RCP R207, R164 ;  /* 0x000000a400cf7308 */ /* 0x0003220000001000 */
[----:B--2---:R-:W-:Y:S01]  /*2b90*/  FMUL.FTZ R208, R223, R208 ;  /* 0x000000d0dfd07220 */ /* 0x004fe20000410000 */
[----:B------:R-:W-:Y:S01]  /*2ba0*/  FADD.FTZ R151, R220, R135 ;  /* 0x00000087dc977221 */ /* 0x000fe20000010000 */
[----:B------:R-:W-:Y:S01]  /*2bb0*/  FFMA.FTZ R149, R135, R48, R218 ;  /* 0x0000003087957223 */ /* 0x000fe200000100da */
[----:B0-----:R-:W-:Y:S01]  /*2bc0*/  FMUL.FTZ R58, R58, R148 ;  /* 0x000000943a3a7220 */ /* 0x001fe20000410000 */
[----:B------:R-:W-:Y:S01]  /*2bd0*/  SHF.L.U32 R219, R142, 0x10, RZ ;  /* 0x000000108edb7819 */ /* 0x000fe200000006ff */
[----:B------:R-:W-:Y:S01]  /*2be0*/  FADD.FTZ R220, R151, R136 ;  /* 0x0000008897dc7221 */ /* 0x000fe20000010000 */
[----:B------:R-:W-:Y:S01]  /*2bf0*/  FFMA.FTZ R218, R136, R155, R149 ;  /* 0x0000009b88da7223 */ /* 0x000fe20000010095 */
        /* <DEDUP_REMOVED lines=8> */
[----:B------:R-:W0:Y:S01]  /*2c80*/  MUFU.RCP R209, R168 ;  /* 0x000000a800d17308 */ /* 0x000e220000001000 */
[----:B-1----:R-:W-:Y:S01]  /*2c90*/  FMUL.FTZ R164, R164, R150 ;  /* 0x00000096a4a47220 */ /* 0x002fe20000410000 */
[----:B------:R-:W-:Y:S01]  /*2ca0*/  FADD.FTZ R223, R220, R149 ;  /* 0x00000095dcdf7221 */ /* 0x000fe20000010000 */
[----:B------:R-:W-:Y:S01]  /*2cb0*/  FFMA.FTZ R221, R149, R54, R218 ;  /* 0x0000003695dd7223 */ /* 0x000fe200000100da */
[----:B----4-:R-:W-:Y:S01]  /*2cc0*/  FMUL.FTZ R207, R222, R207 ;  /* 0x000000cfdecf7220 */ /* 0x010fe20000410000 */
        /* <DEDUP_REMOVED lines=9> */
[----:B------:R-:W-:Y:S01]  /*2d60*/  SHF.L.U32 R169, R190, 0x10, RZ ;  /* 0x00000010bea97819 */ /* 0x000fe200000006ff */
[----:B------:R-:W-:Y:S01]  /*2d70*/  FADD.FTZ R144, R223, R164 ;  /* 0x000000a4df907221 */ /* 0x000fe20000010000 */
[----:B------:R-:W-:Y:S01]  /*2d80*/  PRMT R228, R9, 0x7632, R228 ;  /* 0x0000763209e47816 */ /* 0x000fe200000000e4 */
[----:B------:R-:W-:Y:S01]  /*2d90*/  FFMA.FTZ R142, R164, R207, R221 ;  /* 0x000000cfa48e7223 */ /* 0x000fe200000100dd */
[----:B------:R-:W-:Y:S01]  /*2da0*/  SHF.L.U32 R138, R138, 0x10, RZ ;  /* 0x000000108a8a7819 */ /* 0x000fe200000006ff */
[----:B------:R-:W1:Y:S01]  /*2db0*/  MUFU.RCP R211, R169 ;  /* 0x000000a900d37308 */ /* 0x000e620000001000 */
[----:B------:R-:W-:Y:S01]  /*2dc0*/  SHF.L.U32 R228, R228, 0x10, RZ ;  /* 0x00000010e4e47819 */ /* 0x000fe200000006ff */
[----:B------:R-:W-:Y:S01]  /*2dd0*/  FADD.FTZ R162, R144, R143 ;  /* 0x0000008f90a27221 */ /* 0x000fe20000010000 */
[----:B------:R-:W-:Y:S01]  /*2de0*/  FFMA.FTZ R144, R143, R60, R142 ;  /* 0x0000003c8f907223 */ /* 0x000fe2000001008e */
[----:B------:R-:W-:Y:S01]  /*2df0*/  FMUL.FTZ R165, R165, R138 ;  /* 0x0000008aa5a57220 */ /* 0x000fe20000410000 */
[----:B------:R-:W-:Y:S01]  /*2e00*/  SHF.L.U32 R172, R191, 0x10, RZ ;  /* 0x00000010bfac7819 */ /* 0x000fe200000006ff */
[----:B------:R-:W-:Y:S01]  /*2e10*/  FMUL.FTZ R142, R167, R62 ;  /* 0x0000003ea78e7220 */ /* 0x000fe20000410000 */
[----:B------:R-:W-:Y:S01]  /*2e20*/  FADD.FTZ R228, R229, -R228 ;  /* 0x800000e4e5e47221 */ /* 0x000fe20000010000 */
[----:B------:R-:W-:Y:S01]  /*2e30*/  FADD.FTZ R221, R162, R165 ;  /* 0x000000a5a2dd7221 */ /* 0x000fe20000010000 */
[----:B------:R-:W-:Y:S01]  /*2e40*/  FFMA.FTZ R167, R165, R208, R144 ;  /* 0x000000d0a5a77223 */ /* 0x000fe20000010090 */
[----:B------:R-:W-:Y:S01]  /*2e50*/  PRMT R229, R11, 0x7632, R229 ;  /* 0x000076320be57816 */ /* 0x000fe200000000e5 */
        /* <DEDUP_REMOVED lines=13> */
[----:B------:R-:W-:Y:S01]  /*2f30*/  FADD.FTZ R229, R232, -R229 ;  /* 0x800000e5e8e57221 */ /* 0x000fe20000010000 */
[----:B------:R-:W-:Y:S01]  /*2f40*/  SHF.L.U32 R218, R146, 0x10, RZ ;  /* 0x0000001092da7819 */ /* 0x000fe200000006ff */
[----:B------:R0:W3:Y:S01]  /*2f50*/  MUFU.RCP R232, R210 ;  /* 0x000000d200e87308 */ /* 0x0000e20000001000 */
[----:B------:R-:W-:Y:S01]  /*2f60*/  FMUL.FTZ R146, R171, R158 ;  /* 0x0000009eab927220 */ /* 0x000fe20000410000 */
        /* <DEDUP_REMOVED lines=9> */
[----:B--2---:R-:W-:Y:S01]  /*3000*/  FMUL.FTZ R212, R225, R212 ;  /* 0x000000d4e1d47220 */ /* 0x004fe20000410000 */
[----:B------:R-:W-:Y:S01]  /*3010*/  FMUL.FTZ R167, R172, R151 ;  /* 0x00000097aca77220 */ /* 0x000fe20000410000 */
[----:B------:R-:W-:Y:S01]  /*3020*/  FADD.FTZ R220, R173, R146 ;  /* 0x00000092addc7221 */ /* 0x000fe20000010000 */
[----:B0-----:R-:W-:Y:S01]  /*3030*/  FFMA.FTZ R210, R146, R51, R171 ;  /* 0x0000003392d27223 */ /* 0x001fe200000100ab */
[----:B------:R0:W1:Y:S01]  /*3040*/  MUFU.RCP R234, R176 ;  /* 0x000000b000ea7308 */ /* 0x0000620000001000 */
[----:B------:R-:W-:Y:S01]  /*3050*/  FMUL.FTZ R170, R39, R40 ;  /* 0x0000002827aa7220 */ /* 0x000fe20000410000 */
[----:B------:R-:W-:Y:S01]  /*3060*/  FADD.FTZ R171, R220, R167 ;  /* 0x000000a7dcab7221 */ /* 0x000fe20000010000 */
[----:B------:R-:W-:Y:S01]  /*3070*/  FFMA.FTZ R39, R167, R212, R210 ;  /* 0x000000d4a7277223 */ /* 0x000fe200000100d2 */
[----:B------:R-:W-:Y:S01]  /*3080*/  SHF.L.U32 R36, R36, 0x10, RZ ;  /* 0x0000001024247819 */ /* 0x000fe200000006ff */
[----:B---3--:R-:W-:Y:S01]  /*3090*/  FMUL.FTZ R156, R229, R232 ;  /* 0x000000e8e59c7220 */ /* 0x008fe20000410000 */
[----:B------:R-:W-:Y:S01]  /*30a0*/  FADD.FTZ R224, R171, R162 ;  /* 0x000000a2abe07221 */ /* 0x000fe20000010000 */
[----:B------:R-:W-:Y:S01]  /*30b0*/  FFMA.FTZ R222, R162, R63, R39 ;  /* 0x0000003fa2de7223 */ /* 0x000fe20000010027 */
[----:B------:R2:W3:Y:S01]  /*30c0*/  MUFU.RCP R227, R175 ;  /* 0x000000af00e37308 */ /* 0x0004e20000001000 */
        /* <DEDUP_REMOVED lines=8> */
[----:B-1----:R-:W-:Y:S01]  /*3150*/  FMUL.FTZ R67, R67, R234 ;  /* 0x000000ea43437220 */ /* 0x002fe20000410000 */
[----:B--2---:R-:W-:Y:S01]  /*3160*/  FMUL.FTZ R175, R175, R37 ;  /* 0x00000025afaf7220 */ /* 0x004fe20000410000 */
[----:B------:R-:W-:Y:S01]  /*3170*/  FADD.FTZ R236, R171, R170 ;  /* 0x000000aaabec7221 */ /* 0x000fe20000010000 */
[----:B------:R-:W-:Y:S01]  /*3180*/  FFMA.FTZ R234, R170, R213, R39 ;  /* 0x000000d5aaea7223 */ /* 0x000fe20000010027 */
[----:B------:R-:W-:Y:S01]  /*3190*/  FMUL.FTZ R172, R199, R38 ;  /* 0x00000026c7ac7220 */ /* 0x000fe20000410000 */
[----:B------:R-:W-:Y:S01]  /*31a0*/  FMUL.FTZ R200, R200, R166 ;  /* 0x000000a6c8c87220 */ /* 0x000fe20000410000 */
[----:B------:R-:W-:Y:S01]  /*31b0*/  FADD.FTZ R171, R236, R175 ;  /* 0x000000afecab7221 */ /* 0x000fe20000010000 */
[----:B------:R-:W-:Y:S01]  /*31c0*/  FMUL.FTZ R210, R203, R202 ;  /* 0x000000cacbd27220 */ /* 0x000fe20000410000 */
[----:B---3--:R-:W-:Y:S01]  /*31d0*/  FMUL.FTZ R66, R66, R227 ;  /* 0x000000e342427220 */ /* 0x008fe20000410000 */
        /* <DEDUP_REMOVED lines=43> */
.L_x_2125:
[----:B------:R-:W0:Y:S01]  /*3490*/  SHFL.DOWN PT, R252, R243, 0x10, 0x1f ;  /* 0x0a001f00f3fc7f89 */ /* 0x000e2200000e0000 */
[----:B------:R-:W-:Y:S01]  /*34a0*/  FADD.FTZ R115, R218, R115 ;  /* 0x00000073da737221 */ /* 0x000fe20000010000 */
[----:B------:R-:W-:Y:S01]  /*34b0*/  FADD.FTZ R110, R37, R110 ;  /* 0x0000006e256e7221 */ /* 0x000fe20000010000 */
[----:B------:R-:W-:Y:S01]  /*34c0*/  FADD.FTZ R98, R47, R98 ;  /* 0x000000622f627221 */ /* 0x000fe20000010000 */
[----:B------:R-:W-:Y:S01]  /*34d0*/  FADD.FTZ R101, R52, R101 ;  /* 0x0000006534657221 */ /* 0x000fe20000010000 */
[----:B------:R-:W-:Y:S01]  /*34e0*/  FADD.FTZ R108, R36, R108 ;  /* 0x0000006c246c7221 */ /* 0x000fe20000010000 */
[----:B------:R-:W1:Y:S01]  /*34f0*/  S2R R52, SR_TID.X ;  /* 0x0000000000347919 */ /* 0x000e620000002100 */
        /* <DEDUP_REMOVED lines=31> */
[----:B-1----:R-:W-:Y:S01]  /*36f0*/  LOP3.LUT P1, R45, R52, 0x1f, RZ, 0xc0, !PT ;  /* 0x0000001f342d7812 */ /* 0x002fe2000782c0ff */
        /* <DEDUP_REMOVED lines=46> */
[----:B------:R-:W0:Y:S02]  /*39e0*/  SHFL.DOWN PT, R38, R47, 0x1, 0x1f ;  /* 0x08201f002f267f89 */ /* 0x000e2400000e0000 */
[----:B0-----:R-:W-:Y:S01]  /*39f0*/  FADD.FTZ R37, R47, R38 ;  /* 0x000000262f257221 */ /* 0x001fe20000010000 */
        /* <DEDUP_REMOVED lines=11> */
.L_x_2127:
[----:B------:R-:W-:Y:S05]  /*3ab0*/  BSYNC.RECONVERGENT B0 ;  /* 0x0000000000007941 */ /* 0x000fea0003800200 */
.L_x_2126:
[----:B------:R-:W-:Y:S01]  /*3ac0*/  BAR.SYNC.DEFER_BLOCKING 0x0 ;  /* 0x0000000000007b1d */ /* 0x000fe20000010000 */
[C---:B0-----:R-:W-:Y:S02]  /*3ad0*/  IADD3 R36, PT, PT, R177.reuse, 0x4020, RZ ;  /* 0x00004020b1247810 */ /* 0x041fe40007ffe0ff */
[C---:B------:R-:W-:Y:S02]  /*3ae0*/  @!P2 IADD3 R36, PT, PT, R177.reuse, 0x4000, RZ ;  /* 0x00004000b124a810 */ /* 0x040fe40007ffe0ff */
[C---:B------:R-:W-:Y:S02]  /*3af0*/  IADD3 R40, PT, PT, R177.reuse, 0x4030, RZ ;  /* 0x00004030b1287810 */ /* 0x040fe40007ffe0ff */
[----:B------:R-:W-:Y:S02]  /*3b00*/  @!P2 IADD3 R40, PT, PT, R177, 0x4010, RZ ;  /* 0x00004010b128a810 */ /* 0x000fe40007ffe0ff */
[----:B------:R-:W-:Y:S02]  /*3b10*/  LOP3.LUT R45, R45, 0x60, R52, 0xf8, !PT ;  /* 0x000000602d2d7812 */ /* 0x000fe400078ef834 */
[----:B------:R-:W-:-:S02]  /*3b20*/  PLOP3.LUT P2, PT, P2, PT, PT, 0x8, 0x80 ;  /* 0x000000000080781c */ /* 0x000fc4000174e170 */
[----:B------:R-:W-:Y:S01]  /*3b30*/  LEA R45, R2, R45, 0x9 ;  /* 0x0000002d022d7211 */ /* 0x000fe200078e48ff */
[----:B------:R-:W0:Y:S04]  /*3b40*/  LDS.128 R36, [R36] ;  /* 0x0000000024247984 */ /* 0x000e280000000c00 */
[----:B------:R-:W1:Y:S01]  /*3b50*/  LDS.128 R40, [R40] ;  /* 0x0000000028287984 */ /* 0x000e620000000c00 */
[----:B0-----:R-:W-:Y:S01]  /*3b60*/  FADD.FTZ R47, RZ, R36 ;  /* 0x00000024ff2f7221 */ /* 0x001fe20000010000 */
[----:B------:R-:W-:Y:S02]  /*3b70*/  FADD.FTZ R62, RZ, R37 ;  /* 0x00000025ff3e7221 */ /* 0x000fe40000010000 */
[----:B------:R-:W0:Y:S01]  /*3b80*/  LDC.64 R36, c[0x0][0x3f0] ;  /* 0x0000fc00ff247b82 */ /* 0x000e220000000a00 */
        /* <DEDUP_REMOVED lines=11> */
[C-C-:B------:R-:W-:Y:S01]  /*3c40*/  FFMA.FTZ R48, R43.reuse, R48, R42.reuse ;  /* 0x000000302b307223 */ /* 0x140fe2000001002a */
        /* <DEDUP_REMOVED lines=95> */
[----:B------:R-:W-:Y:S02]  /*4240*/  F2FP.BF16.F32.PACK_AB R39, R42, R39 ;  /* 0x000000272a27723e */ /* 0x000fe400000010ff */
[----:B------:R-:W-:Y:S02]  /*4250*/  F2FP.BF16.F32.PACK_AB R41, R46, R41 ;  /* 0x000000292e29723e */ /* 0x000fe400000010ff */
[----:B------:R-:W-:Y:S02]  /*4260*/  F2FP.BF16.F32.PACK_AB R40, R44, R137 ;  /* 0x000000892c28723e */ /* 0x000fe400000010ff */
[----:B------:R-:W-:Y:S02]  /*4270*/  F2FP.BF16.F32.PACK_AB R43, R50, R43 ;  /* 0x0000002b322b723e */ /* 0x000fe400000010ff */
[----:B------:R-:W-:Y:S02]  /*4280*/  F2FP.BF16.F32.PACK_AB R42, R48, R141 ;  /* 0x0000008d302a723e */ /* 0x000fe400000010ff */
        /* <DEDUP_REMOVED lines=33> */
.L_x_2123:
[----:B------:R-:W0:Y:S08]  /*44a0*/  S2UR UR4, SR_CTAID.X ;  /* 0x00000000000479c3 */ /* 0x000e300000002500 */
[----:B------:R-:W1:Y:S08]  /*44b0*/  LDC.64 R2, c[0x0][0x3e0] ;  /* 0x0000f800ff027b82 */ /* 0x000e700000000a00 */
[----:B-----5:R-:W2:Y:S01]  /*44c0*/  LDC.64 R4, c[0x0][0x3e8] ;  /* 0x0000fa00ff047b82 */ /* 0x020ea20000000a00 */
[----:B0-----:R-:W-:-:S06]  /*44d0*/  USHF.L.U32 UR4, UR4, 0x9, URZ ;  /* 0x0000000904047899 */ /* 0x001fcc00080006ff */
[----:B------:R-:W-:-:S05]  /*44e0*/  LOP3.LUT R7, R52, UR4, RZ, 0xfc, !PT ;  /* 0x0000000434077c12 */ /* 0x000fca000f8efcff */
[----:B-1----:R-:W-:-:S04]  /*44f0*/  IMAD.WIDE.U32 R2, R7, 0x20, R2 ;  /* 0x0000002007027825 */ /* 0x002fc800078e0002 */
[----:B--2---:R-:W-:Y:S01]  /*4500*/  IMAD.WIDE.U32 R4, R7, 0x20, R4 ;  /* 0x0000002007047825 */ /* 0x004fe200078e0004 */
        /* <DEDUP_REMOVED lines=17> */
.L_x_2129:
        /* <DEDUP_REMOVED lines=14> */
.L_x_3160:


//--------------------- .text._ZN10layer_norm22ln_bwd_finalize_kernelINS_22Kernel_traits_finalizeILj4096E6__halffS2_fjLj1024ELj4ENS_18Kernel_traits_baseILj4096ES2_fS2_fjLj1024EEEEEEEvNS_9BwdParamsE --------------------------
	.section	.text._ZN10layer_norm22ln_bwd_finalize_kernelINS_22Kernel_traits_finalizeILj4096E6__halffS2_fjLj1024ELj4ENS_18Kernel_traits_baseILj4096ES2_fS2_fjLj1024EEEEEEEvNS_9BwdParamsE,"ax",@progbits
	.align	128
        .global         _ZN10layer_norm22ln_bwd_finalize_kernelINS_22Kernel_traits_finalizeILj4096E6__halffS2_fjLj1024ELj4ENS_18Kernel_traits_baseILj4096ES2_fS2_fjLj1024EEEEEEEvNS_9BwdParamsE
        .type           _ZN10layer_norm22ln_bwd_finalize_kernelINS_22Kernel_traits_finalizeILj4096E6__halffS2_fjLj1024ELj4ENS_18Kernel_traits_baseILj4096ES2_fS2_fjLj1024EEEEEEEvNS_9BwdParamsE,@function
        .size           _ZN10layer_norm22ln_bwd_finalize_kernelINS_22Kernel_traits_finalizeILj4096E6__halffS2_fjLj1024ELj4ENS_18Kernel_traits_baseILj4096ES2_fS2_fjLj1024EEEEEEEvNS_9BwdParamsE,(.L_x_3161 - _ZN10layer_norm22ln_bwd_finalize_kernelINS_22Kernel_traits_finalizeILj4096E6__halffS2_fjLj1024ELj4ENS_18Kernel_traits_baseILj4096ES2_fS2_fjLj1024EEEEEEEvNS_9BwdParamsE)
        .other          _ZN10layer_norm22ln_bwd_finalize_kernelINS_22Kernel_traits_finalizeILj4096E6__halffS2_fjLj1024ELj4ENS_18Kernel_traits_baseILj4096ES2_fS2_fjLj1024EEEEEEEvNS_9BwdParamsE,@"STO_CUDA_ENTRY STV_DEFAULT"
_ZN10layer_norm22ln_bwd_finalize_kernelINS_22Kernel_traits_finalizeILj4096E6__halffS2_fjLj1024ELj4ENS_18Kernel_traits_baseILj4096ES2_fS2_fjLj1024EEEEEEEvNS_9BwdParamsE:
.text._ZN10layer_norm22ln_bwd_finalize_kernelINS_22Kernel_traits_finalizeILj4096E6__halffS2_fjLj1024ELj4ENS_18Kernel_traits_baseILj4096ES2_fS2_fjLj1024EEEEEEEvNS_9BwdParamsE:
        /* <DEDUP_REMOVED lines=37> */
.L_x_2134:
        /* <DEDUP_REMOVED lines=118> */
.L_x_2133:
[----:B------:R-:W-:Y:S05]  /*09b0*/  BSYNC.RECONVERGENT B1 ;  /* 0x0000000000017941 */ /* 0x000fea0003800200 */
.L_x_2132:
        /* <DEDUP_REMOVED lines=65> */
.L_x_2136:
[----:B------:R-:W-:Y:S05]  /*0dd0*/  BSYNC.RECONVERGENT B1 ;  /* 0x0000000000017941 */ /* 0x000fea0003800200 */
.L_x_2135:
        /* <DEDUP_REMOVED lines=37> */
.L_x_2138:
[----:B------:R-:W-:Y:S05]  /*1030*/  BSYNC.RECONVERGENT B1 ;  /* 0x0000000000017941 */ /* 0x000fea0003800200 */
.L_x_2137:
[----:B------:R-:W-:Y:S05]  /*1040*/  @!P1 BRA `(.L_x_2131) ;  /* 0x00000000003c9947 */ /* 0x000fea0003800000 */
[----:B------:R-:W0:Y:S01]  /*1050*/  LDC.64 R6, c[0x0][0x3e0] ;  /* 0x0000f800ff067b82 */ /* 0x000e220000000a00 */
[----:B------:R-:W-:Y:S02]  /*1060*/  LEA R2, R15, R11, 0xc ;  /* 0x0000000b0f027211 */ /* 0x000fe400078e60ff */
[----:B------:R-:W-:Y:S02]  /*1070*/  IADD3 R24, PT, PT, -R24, RZ, RZ ;  /* 0x000000ff18187210 */ /* 0x000fe40007ffe1ff */
[----:B------:R-:W-:-:S03]  /*1080*/  IADD3 R11, PT, PT, R13, R2, RZ ;  /* 0x000000020d0b7210 */ /* 0x000fc60007ffe0ff */
[----:B------:R-:W1:Y:S04]  /*1090*/  LDC.64 R8, c[0x0][0x3e8] ;  /* 0x0000fa00ff087b82 */ /* 0x000e680000000a00 */
.L_x_2139:
        /* <DEDUP_REMOVED lines=10> */
.L_x_2131:
[----:B------:R-:W-:Y:S05]  /*1140*/  BSYNC.RECONVERGENT B0 ;  /* 0x0000000000007941 */ /* 0x000fea0003800200 */
.L_x_2130:
        /* <DEDUP_REMOVED lines=55> */
.L_x_2140:
        /* <DEDUP_REMOVED lines=12> */
.L_x_3161:


//--------------------- .text._ZN10layer_norm13ln_bwd_kernelINS_13Kernel_traitsI6__halffS2_fjLj4096ELj1ELj1ELj4ELj16ENS_18Kernel_traits_baseILj4096ES2_fS2_fjLj128EEEEEEEvNS_9BwdParamsE --------------------------
	.section	.text._ZN10layer_norm13ln_bwd_kernelINS_13Kernel_traitsI6__halffS2_fjLj4096ELj1ELj1ELj4ELj16ENS_18Kernel_traits_baseILj4096ES2_fS2_fjLj128EEEEEEEvNS_9BwdParamsE,"ax",@progbits
	.align	128
        .global         _ZN10layer_norm13ln_bwd_kernelINS_13Kernel_traitsI6__halffS2_fjLj4096ELj1ELj1ELj4ELj16ENS_18Kernel_traits_baseILj4096ES2_fS2_fjLj128EEEEEEEvNS_9BwdParamsE
        .type           _ZN10layer_norm13ln_bwd_kernelINS_13Kernel_traitsI6__halffS2_fjLj4096ELj1ELj1ELj4ELj16ENS_18Kernel_traits_baseILj4096ES2_fS2_fjLj128EEEEEEEvNS_9BwdParamsE,@function
        .size           _ZN10layer_norm13ln_bwd_kernelINS_13Kernel_traitsI6__halffS2_fjLj4096ELj1ELj1ELj4ELj16ENS_18Kernel_traits_baseILj4096ES2_fS2_fjLj128EEEEEEEvNS_9BwdParamsE,(.L_x_3162 - _ZN10layer_norm13ln_bwd_kernelINS_13Kernel_traitsI6__halffS2_fjLj4096ELj1ELj1ELj4ELj16ENS_18Kernel_traits_baseILj4096ES2_fS2_fjLj128EEEEEEEvNS_9BwdParamsE)
        .other          _ZN10layer_norm13ln_bwd_kernelINS_13Kernel_traitsI6__halffS2_fjLj4096ELj1ELj1ELj4ELj16ENS_18Kernel_traits_baseILj4096ES2_fS2_fjLj128EEEEEEEvNS_9BwdParamsE,@"STO_CUDA_ENTRY STV_DEFAULT"
_ZN10layer_norm13ln_bwd_kernelINS_13Kernel_traitsI6__halffS2_fjLj4096ELj1ELj1ELj4ELj16ENS_18Kernel_traits_baseILj4096ES2_fS2_fjLj128EEEEEEEvNS_9BwdParamsE:
.text._ZN10layer_norm13ln_bwd_kernelINS_13Kernel_traitsI6__halffS2_fjLj4096ELj1ELj1ELj4ELj16ENS_18Kernel_traits_baseILj4096ES2_fS2_fjLj128EEEEEEEvNS_9BwdParamsE:
        /* <DEDUP_REMOVED lines=27> */
[----:B------:R-:W5:Y:S01]  /*01b0*/  @P1 LDG.E.64 R50, desc[UR6][R6.64] ;  /* 0x0000000606321981 */ /* 0x000f62000c1e1b00 */
[----:B------:R-:W-:-:S03]  /*01c0*/  CS2R R12, SRZ ;  /* 0x00000000000c7805 */ /* 0x000fc6000001ff00 */
[----:B------:R-:W5:Y:S01]  /*01d0*/  @P1 LDG.E.64 R48, desc[UR6][R6.64+0x400] ;  /* 0x0004000606301981 */ /* 0x000f62000c1e1b00 */
[----:B------:R-:W-:-:S03]  /*01e0*/  CS2R R14, SRZ ;  /* 0x00000000000e7805 */ /* 0x000fc6000001ff00 */
[----:B------:R-:W5:Y:S01]  /*01f0*/  @P1 LDG.E.64 R46, desc[UR6][R6.64+0x800] ;  /* 0x00080006062e1981 */ /* 0x000f62000c1e1b00 */
[----:B------:R-:W-:-:S03]  /*0200*/  CS2R R10, SRZ ;  /* 0x00000000000a7805 */ /* 0x000fc6000001ff00 */
[----:B------:R-:W5:Y:S01]  /*0210*/  @P1 LDG.E.64 R44, desc[UR6][R6.64+0xc00] ;  /* 0x000c0006062c1981 */ /* 0x000f62000c1e1b00 */
[----:B--2---:R-:W-:-:S03]  /*0220*/  CS2R R4, SRZ ;  /* 0x0000000000047805 */ /* 0x004fc6000001ff00 */
        /* <DEDUP_REMOVED lines=50> */
[----:B------:R-:W-:Y:S02]  /*0550*/  MOV R135, 0x400 ;  /* 0x0000040000877802 */ /* 0x000fe40000000f00 */
[----:B------:R-:W-:-:S02]  /*0560*/  CS2R R122, SRZ ;  /* 0x00000000007a7805 */ /* 0x000fc4000001ff00 */
[----:B------:R-:W-:Y:S02]  /*0570*/  PRMT R152, R152, 0x5410, R3 ;  /* 0x0000541098987816 */ /* 0x000fe40000000003 */
        /* <DEDUP_REMOVED lines=19> */
[----:B0-----:R-:W-:Y:S02]  /*06b0*/  LEA R135, R0, R135, 0x18 ;  /* 0x0000008700877211 */ /* 0x001fe400078ec0ff */
        /* <DEDUP_REMOVED lines=30> */
[----:B------:R-:W-:Y:S02]  /*08a0*/  MOV R139, R79 ;  /* 0x0000004f008b7202 */ /* 0x000fe40000000f00 */
[--C-:B------:R-:W-:Y:S02]  /*08b0*/  SHF.R.U64 R16, R78, 0x10, R79.reuse ;  /* 0x000000104e107819 */ /* 0x100fe4000000124f */
[----:B------:R-:W-:-:S02]  /*08c0*/  SHF.R.U32.HI R17, RZ, 0x10, R79 ;  /* 0x00000010ff117819 */ /* 0x000fc4000001164f */
[----:B------:R-:W-:Y:S02]  /*08d0*/  CS2R R78, SRZ ;  /* 0x00000000004e7805 */ /* 0x000fe4000001ff00 */
[----:B------:R-:W-:Y:S02]  /*08e0*/  SHF.R.U32.HI R138, RZ, 0x10, R39 ;  /* 0x00000010ff8a7819 */ /* 0x000fe40000011627 */
[--C-:B------:R-:W-:Y:S02]  /*08f0*/  SHF.R.U64 R137, R36, 0x10, R37.reuse ;  /* 0x0000001024897819 */ /* 0x100fe40000001225 */
[----:B------:R-:W-:Y:S02]  /*0900*/  SHF.R.U32.HI R0, RZ, 0x10, R37 ;  /* 0x00000010ff007819 */ /* 0x000fe40000011625 */
[----:B------:R-:W-:Y:S02]  /*0910*/  LOP3.LUT R3, R68, 0x60, RZ, 0xc0, !PT ;  /* 0x0000006044037812 */ /* 0x000fe400078ec0ff */
        /* <DEDUP_REMOVED lines=16> */
[----:B------:R-:W-:Y:S02]  /*0a20*/  PLOP3.LUT P2, PT, PT, PT, PT, 0x8, 0x80 ;  /* 0x000000000080781c */ /* 0x000fe40003f4e170 */
[----:B------:R-:W-:Y:S02]  /*0a30*/  LOP3.LUT R154, R68, 0x1f, RZ, 0xc0, !PT ;  /* 0x0000001f449a7812 */ /* 0x000fe400078ec0ff */
[----:B------:R-:W-:-:S09]  /*0a40*/  LOP3.LUT R134, R3, 0x1f, R68, 0xf8, !PT ;  /* 0x0000001f03867812 */ /* 0x000fd200078ef844 */
.L_x_2146:
[----:B---3--:R-:W0:Y:S01]  /*0a50*/  @!P1 LDC.64 R2, c[0x0][0x3a0] ;  /* 0x0000e800ff029b82 */ /* 0x008e220000000a00 */
[----:B------:R-:W-:-:S07]  /*0a60*/  HFMA2 R185, -RZ, RZ, 0, 0 ;  /* 0x00000000ffb97431 */ /* 0x000fce00000001ff */
        /* <DEDUP_REMOVED lines=32> */
.L_x_2142:
        /* <DEDUP_REMOVED lines=20> */
.L_x_2143:
[----:B-----5:R-:W-:Y:S02]  /*0db0*/  MOV R0, R2 ;  /* 0x0000000200007202 */ /* 0x020fe40000000f00 */
[----:B0-2---:R-:W-:Y:S02]  /*0dc0*/  MOV R66, R3 ;  /* 0x0000000300427202 */ /* 0x005fe40000000f00 */
        /* <DEDUP_REMOVED lines=26> */
[----:B------:R-:W-:Y:S01]  /*0f70*/  FADD.FTZ R171, R24, -R185 ;  /* 0x800000b918ab7221 */ /* 0x000fe20000010000 */
[----:B------:R-:W-:Y:S01]  /*0f80*/  SHF.R.U64 R4, R2, 0x10, R3 ;  /* 0x0000001002047819 */ /* 0x000fe20000001203 */
[----:B------:R-:W-:Y:S01]  /*0f90*/  FADD.FTZ R175, R27, -R185 ;  /* 0x800000b91baf7221 */ /* 0x000fe20000010000 */
[----:B------:R-:W-:Y:S01]  /*0fa0*/  SHF.R.U32.HI R10, RZ, 0x10, R3 ;  /* 0x00000010ff0a7819 */ /* 0x000fe20000011603 */
[--C-:B------:R-:W-:Y:S01]  /*0fb0*/  FADD.FTZ R29, R29, -R185.reuse ;  /* 0x800000b91d1d7221 */ /* 0x100fe20000010000 */
[----:B------:R-:W-:Y:S01]  /*0fc0*/  FADD.FTZ R33, R33, -R185 ;  /* 0x800000b921217221 */ /* 0x000fe20000010000 */
[----:B------:R-:W-:Y:S01]  /*0fd0*/  SHF.R.U64 R3, R52, 0x10, R53 ;  /* 0x0000001034037819 */ /* 0x000fe20000001235 */
[----:B------:R-:W-:-:S02]  /*0fe0*/  HADD2.F32 R27, -RZ, R188.H0_H0 ;  /* 0x200000bcff1b7230 */ /* 0x000fc40000004100 */
[C---:B------:R-:W-:Y:S01]  /*0ff0*/  FMUL.FTZ R208, R136.reuse, R167 ;  /* 0x000000a788d07220 */ /* 0x040fe20000410000 */
[----:B------:R-:W-:Y:S02]  /*1000*/  HADD2.F32 R220, -RZ, R240.H0_H0 ;  /* 0x200000f0ffdc7230 */ /* 0x000fe40000004100 */
[C---:B------:R-:W-:Y:S01]  /*1010*/  FMUL.FTZ R214, R136.reuse, R171 ;  /* 0x000000ab88d67220 */ /* 0x040fe20000410000 */
[C---:B------:R-:W-:Y:S01]  /*1020*/  FMUL.FTZ R167, R136.reuse, R29 ;  /* 0x0000001d88a77220 */ /* 0x040fe20000410000 */
[----:B------:R-:W-:Y:S01]  /*1030*/  FMUL.FTZ R171, R136, R33 ;  /* 0x0000002188ab7220 */ /* 0x000fe20000410000 */
[----:B------:R-:W-:Y:S02]  /*1040*/  HADD2.F32 R160, -RZ, R239.H0_H0 ;  /* 0x200000efffa07230 */ /* 0x000fe40000004100 */
[--C-:B------:R-:W-:Y:S01]  /*1050*/  FADD.FTZ R5, R5, -R185.reuse ;  /* 0x800000b905057221 */ /* 0x100fe20000010000 */
[----:B------:R-:W-:Y:S02]  /*1060*/  HADD2.F32 R29, -RZ, R4.H0_H0 ;  /* 0x20000004ff1d7230 */ /* 0x000fe40000004100 */
[----:B------:R-:W-:Y:S01]  /*1070*/  FADD.FTZ R169, R22, -R185 ;  /* 0x800000b916a97221 */ /* 0x000fe20000010000 */
[----:B------:R-:W-:-:S02]  /*1080*/  HADD2.F32 R33, -RZ, R3.H0_H0 ;  /* 0x20000003ff217230 */ /* 0x000fc40000004100 */
[----:B------:R-:W-:Y:S01]  /*1090*/  FMUL.FTZ R3, R220, R27 ;  /* 0x0000001bdc037220 */ /* 0x000fe20000410000 */
[----:B------:R-:W-:Y:S01]  /*10a0*/  FMUL.FTZ R0, R136, R161 ;  /* 0x000000a188007220 */ /* 0x000fe20000410000 */
[--C-:B------:R-:W-:Y:S01]  /*10b0*/  FADD.FTZ R173, R26, -R185.reuse ;  /* 0x800000b91aad7221 */ /* 0x100fe20000010000 */
[--C-:B------:R-:W-:Y:S01]  /*10c0*/  FADD.FTZ R31, R31, -R185.reuse ;  /* 0x800000b91f1f7221 */ /* 0x100fe20000010000 */
[--C-:B------:R-:W-:Y:S01]  /*10d0*/  FADD.FTZ R7, R7, -R185.reuse ;  /* 0x800000b907077221 */ /* 0x100fe20000010000 */
[----:B------:R-:W-:Y:S01]  /*10e0*/  FADD.FTZ R159, R14, -R185 ;  /* 0x800000b90e9f7221 */ /* 0x000fe20000010000 */
[----:B------:R-:W-:Y:S02]  /*10f0*/  HADD2.F32 R26, -RZ, R188.H1_H1 ;  /* 0x300000bcff1a7230 */ /* 0x000fe40000004100 */
[----:B------:R-:W-:Y:S01]  /*1100*/  FMUL.FTZ R14, R136, R5 ;  /* 0x00000005880e7220 */ /* 0x000fe20000410000 */
[----:B------:R-:W-:Y:S02]  /*1110*/  HADD2.F32 R189, -RZ, R239.H1_H1 ;  /* 0x300000efffbd7230 */ /* 0x000fe40000004100 */
[----:B------:R-:W-:Y:S01]  /*1120*/  FMUL.FTZ R205, R160, R29 ;  /* 0x0000001da0cd7220 */ /* 0x000fe20000410000 */
[----:B------:R-:W-:Y:S01]  /*1130*/  FADD.FTZ R4, RZ, R3 ;  /* 0x00000003ff047221 */ /* 0x000fe20000010000 */
[--C-:B------:R-:W-:Y:S01]  /*1140*/  FADD.FTZ R67, R6, -R185.reuse ;  /* 0x800000b906437221 */ /* 0x100fe20000010000 */
[----:B------:R-:W-:Y:S01]  /*1150*/  FMUL.FTZ R212, R136, R169 ;  /* 0x000000a988d47220 */ /* 0x000fe20000410000 */
[----:B------:R-:W-:Y:S01]  /*1160*/  FFMA.FTZ R5, R0, R3, RZ ;  /* 0x0000000300057223 */ /* 0x000fe200000100ff */
[----:B------:R-:W-:Y:S01]  /*1170*/  FADD.FTZ R165, R18, -R185 ;  /* 0x800000b912a57221 */ /* 0x000fe20000010000 */
[----:B------:R-:W-:Y:S01]  /*1180*/  SHF.R.U64 R6, R54, 0x10, R55 ;  /* 0x0000001036067819 */ /* 0x000fe20000001237 */
[----:B------:R-:W-:Y:S01]  /*1190*/  FMUL.FTZ R169, R136, R31 ;  /* 0x0000001f88a97220 */ /* 0x000fe20000410000 */
[----:B------:R-:W-:-:S02]  /*11a0*/  HADD2.F32 R162, -RZ, R152.H1_H1 ;  /* 0x30000098ffa27230 */ /* 0x000fc40000004100 */
[----:B------:R-:W-:Y:S01]  /*11b0*/  FMUL.FTZ R18, R136, R7 ;  /* 0x0000000788127220 */ /* 0x000fe20000410000 */
[----:B------:R-:W-:Y:S02]  /*11c0*/  HADD2.F32 R31, -RZ, R10.H0_H0 ;  /* 0x2000000aff1f7230 */ /* 0x000fe40000004100 */
[----:B------:R-:W-:Y:S01]  /*11d0*/  FMUL.FTZ R228, R189, R26 ;  /* 0x0000001abde47220 */ /* 0x000fe20000410000 */
[----:B------:R-:W-:Y:S01]  /*11e0*/  FADD.FTZ R7, R4, R205 ;  /* 0x000000cd04077221 */ /* 0x000fe20000010000 */
[----:B------:R-:W-:Y:S01]  /*11f0*/  FMUL.FTZ R67, R136, R67 ;  /* 0x0000004388437220 */ /* 0x000fe20000410000 */
[----:B------:R-:W-:Y:S01]  /*1200*/  FFMA.FTZ R4, R14, R205, R5 ;  /* 0x000000cd0e047223 */ /* 0x000fe20000010005 */
[----:B------:R-:W-:Y:S01]  /*1210*/  FADD.FTZ R177, R28, -R185 ;  /* 0x800000b91cb17221 */ /* 0x000fe20000010000 */
[----:B------:R-:W-:Y:S02]  /*1220*/  HADD2.F32 R28, -RZ, R190.H0_H0 ;  /* 0x200000beff1c7230 */ /* 0x000fe40000004100 */
[----:B------:R-:W-:Y:S01]  /*1230*/  FMUL.FTZ R216, R136, R173 ;  /* 0x000000ad88d87220 */ /* 0x000fe20000410000 */
[----:B------:R-:W-:-:S02]  /*1240*/  HADD2.F32 R191, -RZ, R152.H0_H0 ;  /* 0x20000098ffbf7230 */ /* 0x000fc40000004100 */
[----:B------:R-:W-:Y:S01]  /*1250*/  FMUL.FTZ R173, R162, R31 ;  /* 0x0000001fa2ad7220 */ /* 0x000fe20000410000 */
[----:B------:R-:W-:Y:S02]  /*1260*/  HADD2.F32 R161, -RZ, R6.H0_H0 ;  /* 0x20000006ffa17230 */ /* 0x000fe40000004100 */
[----:B------:R-:W-:Y:S01]  /*1270*/  FADD.FTZ R6, R7, R228 ;  /* 0x000000e407067221 */ /* 0x000fe20000010000 */
[----:B------:R-:W-:Y:S01]  /*1280*/  FADD.FTZ R153, R8, -R185 ;  /* 0x800000b908997221 */ /* 0x000fe20000010000 */
[----:B------:R-:W-:Y:S01]  /*1290*/  FFMA.FTZ R5, R67, R228, R4 ;  /* 0x000000e443057223 */ /* 0x000fe20000010004 */
[----:B------:R-:W-:Y:S02]  /*12a0*/  HADD2.F32 R164, -RZ, R151.H0_H0 ;  /* 0x20000097ffa47230 */ /* 0x000fe40000004100 */
[----:B------:R-:W-:Y:S01]  /*12b0*/  FMUL.FTZ R230, R191, R28 ;  /* 0x0000001cbfe67220 */ /* 0x000fe20000410000 */
[----:B------:R-:W-:Y:S01]  /*12c0*/  FADD.FTZ R7, R6, R173 ;  /* 0x000000ad06077221 */ /* 0x000fe20000010000 */
[--C-:B------:R-:W-:Y:S01]  /*12d0*/  FADD.FTZ R9, R9, -R185.reuse ;  /* 0x800000b909097221 */ /* 0x100fe20000010000 */
[----:B------:R-:W-:Y:S01]  /*12e0*/  FADD.FTZ R157, R12, -R185 ;  /* 0x800000b90c9d7221 */ /* 0x000fe20000010000 */
[----:B------:R-:W-:Y:S01]  /*12f0*/  FMUL.FTZ R153, R136, R153 ;  /* 0x0000009988997220 */ /* 0x000fe20000410000 */
[----:B------:R-:W-:Y:S01]  /*1300*/  FFMA.FTZ R4, R18, R173, R5 ;  /* 0x000000ad12047223 */ /* 0x000fe20000010005 */
[----:B------:R-:W-:Y:S01]  /*1310*/  FADD.FTZ R179, R30, -R185 ;  /* 0x800000b91eb37221 */ /* 0x000fe20000010000 */
[----:B------:R-:W-:Y:S01]  /*1320*/  SHF.R.U32.HI R12, RZ, 0x10, R53 ;  /* 0x00000010ff0c7819 */ /* 0x000fe20000011635 */
[----:B------:R-:W-:-:S02]  /*1330*/  HADD2.F32 R30, -RZ, R190.H1_H1 ;  /* 0x300000beff1e7230 */ /* 0x000fc40000004100 */
[----:B------:R-:W-:Y:S01]  /*1340*/  FMUL.FTZ R218, R136, R177 ;  /* 0x000000b188da7220 */ /* 0x000fe20000410000 */
[----:B------:R-:W-:Y:S02]  /*1350*/  HADD2.F32 R193, -RZ, R151.H1_H1 ;  /* 0x30000097ffc17230 */ /* 0x000fe40000004100 */
[----:B------:R-:W-:Y:S01]  /*1360*/  FMUL.FTZ R177, R164, R33 ;  /* 0x00000021a4b17220 */ /* 0x000fe20000410000 */
[----:B------:R-:W-:Y:S01]  /*1370*/  FADD.FTZ R6, R7, R230 ;  /* 0x000000e607067221 */ /* 0x000fe20000010000 */
[C---:B------:R-:W-:Y:S01]  /*1380*/  FMUL.FTZ R22, R136.reuse, R9 ;  /* 0x0000000988167220 */ /* 0x040fe20000410000 */
[----:B------:R-:W-:Y:S01]  /*1390*/  FFMA.FTZ R5, R153, R230, R4 ;  /* 0x000000e699057223 */ /* 0x000fe20000010004 */
[----:B------:R-:W-:Y:S01]  /*13a0*/  FMUL.FTZ R187, R136, R159 ;  /* 0x0000009f88bb7220 */ /* 0x000fe20000410000 */
[----:B------:R-:W-:Y:S01]  /*13b0*/  FADD.FTZ R183, R34, -R185 ;  /* 0x800000b922b77221 */ /* 0x000fe20000010000 */
[----:B------:R-:W-:Y:S02]  /*13c0*/  HADD2.F32 R166, -RZ, R150.H1_H1 ;  /* 0x30000096ffa67230 */ /* 0x000fe40000004100 */
[----:B------:R-:W-:Y:S01]  /*13d0*/  FMUL.FTZ R232, R193, R30 ;  /* 0x0000001ec1e87220 */ /* 0x000fe20000410000 */
[----:B------:R-:W-:-:S02]  /*13e0*/  HADD2.F32 R159, -RZ, R12.H0_H0 ;  /* 0x2000000cff9f7230 */ /* 0x000fc40000004100 */
[----:B------:R-:W-:Y:S01]  /*13f0*/  FADD.FTZ R7, R6, R177 ;  /* 0x000000b106077221 */ /* 0x000fe20000010000 */
[----:B------:R-:W-:Y:S01]  /*1400*/  FADD.FTZ R11, R11, -R185 ;  /* 0x800000b90b0b7221 */ /* 0x000fe20000010000 */
[----:B------:R-:W-:Y:S01]  /*1410*/  SHF.R.U32.HI R66, RZ, 0x10, R63 ;  /* 0x00000010ff427819 */ /* 0x000fe2000001163f */
[----:B------:R-:W-:Y:S01]  /*1420*/  FMUL.FTZ R155, R136, R155 ;  /* 0x0000009b889b7220 */ /* 0x000fe20000410000 */
[----:B------:R-:W-:Y:S01]  /*1430*/  FFMA.FTZ R4, R22, R177, R5 ;  /* 0x000000b116047223 */ /* 0x000fe20000010005 */
[----:B------:R-:W-:Y:S01]  /*1440*/  FADD.FTZ R181, R32, -R185 ;  /* 0x800000b920b57221 */ /* 0x000fe20000010000 */
[----:B------:R-:W-:Y:S01]  /*1450*/  SHF.R.U32.HI R158, RZ, 0x10, R65 ;  /* 0x00000010ff9e7819 */ /* 0x000fe20000011641 */
[----:B------:R-:W-:Y:S02]  /*1460*/  HADD2.F32 R32, -RZ, R192.H0_H0 ;  /* 0x200000c0ff207230 */ /* 0x000fe40000004100 */
[----:B------:R-:W-:Y:S01]  /*1470*/  FMUL.FTZ R226, R136, R183 ;  /* 0x000000b788e27220 */ /* 0x000fe20000410000 */
[----:B------:R-:W-:Y:S01]  /*1480*/  HADD2.F32 R195, -RZ, R150.H0_H0 ;  /* 0x20000096ffc37230 */ /* 0x000fe20000004100 */
[----:B------:R-:W-:Y:S01]  /*1490*/  SHF.R.U64 R24, R62, 0x10, R63 ;  /* 0x000000103e187819 */ /* 0x000fe2000000123f */
[----:B------:R-:W-:Y:S01]  /*14a0*/  FMUL.FTZ R183, R166, R159 ;  /* 0x0000009fa6b77220 */ /* 0x000fe20000410000 */
[----:B------:R-:W-:Y:S01]  /*14b0*/  FADD.FTZ R6, R7, R232 ;  /* 0x000000e807067221 */ /* 0x000fe20000010000 */
[----:B------:R-:W-:Y:S01]  /*14c0*/  FMUL.FTZ R62, R136, R11 ;  /* 0x0000000b883e7220 */ /* 0x000fe20000410000 */
[----:B------:R-:W-:Y:S01]  /*14d0*/  FFMA.FTZ R5, R155, R232, R4 ;  /* 0x000000e89b057223 */ /* 0x000fe20000010004 */
[----:B------:R-:W-:-:S02]  /*14e0*/  HADD2.F32 R220, -RZ, R66.H0_H0 ;  /* 0x20000042ffdc7230 */ /* 0x000fc40000004100 */
[----:B------:R-:W-:Y:S01]  /*14f0*/  FADD.FTZ R7, R6, R183 ;  /* 0x000000b706077221 */ /* 0x000fe20000010000 */
[----:B------:R-:W-:Y:S02]  /*1500*/  HADD2.F32 R168, -RZ, R149.H0_H0 ;  /* 0x20000095ffa87230 */ /* 0x000fe40000004100 */
[--C-:B------:R-:W-:Y:S01]  /*1510*/  FADD.FTZ R13, R13, -R185.reuse ;  /* 0x800000b90d0d7221 */ /* 0x100fe20000010000 */
[----:B------:R-:W-:Y:S02]  /*1520*/  HADD2.F32 R66, -RZ, R158.H0_H0 ;  /* 0x2000009eff427230 */ /* 0x000fe40000004100 */
[----:B------:R-:W-:Y:S01]  /*1530*/  FMUL.FTZ R158, R195, R32 ;  /* 0x00000020c39e7220 */ /* 0x000fe20000410000 */
        /* <DEDUP_REMOVED lines=8> */
[----:B------:R-:W-:Y:S01]  /*15c0*/  FADD.FTZ R6, R7, R158 ;  /* 0x0000009e07067221 */ /* 0x000fe20000010000 */
[C---:B------:R-:W-:Y:S01]  /*15d0*/  FMUL.FTZ R156, R136.reuse, R13 ;  /* 0x0000000d889c7220 */ /* 0x040fe20000410000 */
[C---:B------:R-:W-:Y:S01]  /*15e0*/  FMUL.FTZ R206, R136.reuse, R15 ;  /* 0x0000000f88ce7220 */ /* 0x040fe20000410000 */
[----:B------:R-:W-:Y:S01]  /*15f0*/  FFMA.FTZ R5, R157, R158, R4 ;  /* 0x0000009e9d057223 */ /* 0x000fe20000010004 */
[----:B------:R-:W-:Y:S01]  /*1600*/  FMUL.FTZ R15, R136, R163 ;  /* 0x000000a3880f7220 */ /* 0x000fe20000410000 */
[----:B------:R-:W-:Y:S02]  /*1610*/  HADD2.F32 R170, -RZ, R148.H1_H1 ;  /* 0x30000094ffaa7230 */ /* 0x000fe40000004100 */
[----:B------:R-:W-:Y:S01]  /*1620*/  FMUL.FTZ R234, R197, R34 ;  /* 0x00000022c5ea7220 */ /* 0x000fe20000410000 */
[----:B------:R-:W-:-:S02]  /*1630*/  HADD2.F32 R163, -RZ, R54.H0_H0 ;  /* 0x20000036ffa37230 */ /* 0x000fc40000004100 */
[----:B------:R-:W-:Y:S01]  /*1640*/  FADD.FTZ R7, R6, R207 ;  /* 0x000000cf06077221 */ /* 0x000fe20000010000 */
[----:B------:R-:W-:Y:S01]  /*1650*/  FADD.FTZ R17, R17, -R185 ;  /* 0x800000b911117221 */ /* 0x000fe20000010000 */
[----:B------:R-:W-:Y:S01]  /*1660*/  FFMA.FTZ R4, R156, R207, R5 ;  /* 0x000000cf9c047223 */ /* 0x000fe20000010005 */
[----:B------:R-:W-:Y:S01]  /*1670*/  SHF.R.U64 R8, R56, 0x10, R57 ;  /* 0x0000001038087819 */ /* 0x000fe20000001239 */
[----:B------:R-:W-:Y:S02]  /*1680*/  HADD2.F32 R52, -RZ, R194.H0_H0 ;  /* 0x200000c2ff347230 */ /* 0x000fe40000004100 */
[----:B------:R-:W-:Y:S01]  /*1690*/  FMUL.FTZ R215, R170, R163 ;  /* 0x000000a3aad77220 */ /* 0x000fe20000410000 */
[----:B------:R-:W-:Y:S02]  /*16a0*/  HADD2.F32 R199, -RZ, R148.H0_H0 ;  /* 0x20000094ffc77230 */ /* 0x000fe40000004100 */
[----:B------:R-:W-:Y:S01]  /*16b0*/  FADD.FTZ R6, R7, R234 ;  /* 0x000000ea07067221 */ /* 0x000fe20000010000 */
[C---:B------:R-:W-:Y:S01]  /*16c0*/  FMUL.FTZ R210, R136.reuse, R17 ;  /* 0x0000001188d27220 */ /* 0x040fe20000410000 */
[----:B------:R-:W-:Y:S01]  /*16d0*/  FFMA.FTZ R5, R187, R234, R4 ;  /* 0x000000eabb057223 */ /* 0x000fe20000010004 */
[----:B------:R-:W-:Y:S01]  /*16e0*/  FMUL.FTZ R17, R136, R165 ;  /* 0x000000a588117220 */ /* 0x000fe20000410000 */
[----:B------:R-:W-:Y:S01]  /*16f0*/  HADD2.F32 R172, -RZ, R147.H0_H0 ;  /* 0x20000093ffac7230 */ /* 0x000fe20000004100 */
[----:B------:R-:W-:Y:S01]  /*1700*/  SHF.R.U64 R16, R58, 0x10, R59 ;  /* 0x000000103a107819 */ /* 0x000fe2000000123b */
[----:B------:R-:W-:Y:S01]  /*1710*/  HADD2.F32 R165, -RZ, R8.H0_H0 ;  /* 0x20000008ffa57230 */ /* 0x000fe20000004100 */
[----:B------:R-:W-:Y:S01]  /*1720*/  SHF.R.U64 R20, R60, 0x10, R61 ;  /* 0x000000103c147819 */ /* 0x000fe2000000123d */
[----:B------:R-:W-:Y:S01]  /*1730*/  FMUL.FTZ R160, R199, R52 ;  /* 0x00000034c7a07220 */ /* 0x000fe20000410000 */
[----:B------:R-:W-:Y:S01]  /*1740*/  FADD.FTZ R7, R6, R215 ;  /* 0x000000d706077221 */ /* 0x000fe20000010000 */
[----:B------:R-:W-:Y:S01]  /*1750*/  SHF.R.U32.HI R58, RZ, 0x10, R59 ;  /* 0x00000010ff3a7819 */ /* 0x000fe2000001163b */
[----:B------:R-:W-:Y:S01]  /*1760*/  FFMA.FTZ R4, R206, R215, R5 ;  /* 0x000000d7ce047223 */ /* 0x000fe20000010005 */
[----:B------:R-:W-:Y:S01]  /*1770*/  SHF.R.U32.HI R60, RZ, 0x10, R61 ;  /* 0x00000010ff3c7819 */ /* 0x000fe2000001163d */
[--C-:B------:R-:W-:Y:S01]  /*1780*/  HADD2.F32 R61, -RZ, R201.reuse.H0_H0 ;  /* 0x200000c9ff3d7230 */ /* 0x100fe20000004100 */
[----:B------:R-:W-:Y:S01]  /*1790*/  SHF.R.U32.HI R56, RZ, 0x10, R57 ;  /* 0x00000010ff387819 */ /* 0x000fe20000011639 */
[----:B------:R-:W-:-:S02]  /*17a0*/  HADD2.F32 R59, -RZ, R201.H1_H1 ;  /* 0x300000c9ff3b7230 */ /* 0x000fc40000004100 */
[----:B------:R-:W-:Y:S01]  /*17b0*/  FMUL.FTZ R217, R172, R165 ;  /* 0x000000a5acd97220 */ /* 0x000fe20000410000 */
[----:B------:R-:W-:Y:S02]  /*17c0*/  HADD2.F32 R2, -RZ, R194.H1_H1 ;  /* 0x300000c2ff027230 */ /* 0x000fe40000004100 */
[----:B------:R-:W-:Y:S01]  /*17d0*/  FADD.FTZ R6, R7, R160 ;  /* 0x000000a007067221 */ /* 0x000fe20000010000 */
[----:B------:R-:W-:Y:S02]  /*17e0*/  HADD2.F32 R201, -RZ, R147.H1_H1 ;  /* 0x30000093ffc97230 */ /* 0x000fe40000004100 */
[----:B------:R-:W-:Y:S01]  /*17f0*/  FFMA.FTZ R5, R15, R160, R4 ;  /* 0x000000a00f057223 */ /* 0x000fe20000010004 */
[----:B------:R-:W-:Y:S02]  /*1800*/  HADD2.F32 R174, -RZ, R146.H1_H1 ;  /* 0x30000092ffae7230 */ /* 0x000fe40000004100 */
[----:B------:R-:W-:Y:S01]  /*1810*/  FADD.FTZ R7, R6, R217 ;  /* 0x000000d906077221 */ /* 0x000fe20000010000 */
[----:B------:R-:W-:-:S02]  /*1820*/  HADD2.F32 R56, -RZ, R56.H0_H0 ;  /* 0x20000038ff387230 */ /* 0x000fc40000004100 */
[----:B------:R-:W-:Y:S01]  /*1830*/  FMUL.FTZ R236, R201, R2 ;  /* 0x00000002c9ec7220 */ /* 0x000fe20000410000 */
[----:B------:R-:W-:Y:S01]  /*1840*/  FADD.FTZ R19, R19, -R185 ;  /* 0x800000b913137221 */ /* 0x000fe20000010000 */
[----:B------:R-:W-:Y:S01]  /*1850*/  FFMA.FTZ R4, R210, R217, R5 ;  /* 0x000000d9d2047223 */ /* 0x000fe20000010005 */
[----:B------:R-:W-:Y:S01]  /*1860*/  SHF.R.U64 R64, R64, 0x10, R65 ;  /* 0x0000001040407819 */ /* 0x000fe20000001241 */
        /* <DEDUP_REMOVED lines=11> */
[----:B------:R-:W-:Y:S01]  /*1920*/  FADD.FTZ R21, R21, -R185 ;  /* 0x800000b915157221 */ /* 0x000fe20000010000 */
[----:B------:R-:W-:Y:S01]  /*1930*/  FFMA.FTZ R5, R19, R174, R4 ;  /* 0x000000ae13057223 */ /* 0x000fe20000010004 */
[----:B------:R-:W-:Y:S02]  /*1940*/  HADD2.F32 R63, -RZ, R196.H1_H1 ;  /* 0x300000c4ff3f7230 */ /* 0x000fe40000004100 */
[----:B------:R-:W-:Y:S01]  /*1950*/  FMUL.FTZ R178, R178, R16 ;  /* 0x00000010b2b27220 */ /* 0x000fe20000410000 */
[----:B------:R-:W-:-:S02]  /*1960*/  HADD2.F32 R180, -RZ, R145.H1_H1 ;  /* 0x30000091ffb47230 */ /* 0x000fc40000004100 */
[----:B------:R-:W-:Y:S01]  /*1970*/  FADD.FTZ R7, R6, R179 ;  /* 0x000000b306077221 */ /* 0x000fe20000010000 */
[----:B------:R-:W-:Y:S01]  /*1980*/  FMUL.FTZ R21, R136, R21 ;  /* 0x0000001588157220 */ /* 0x000fe20000410000 */
[----:B------:R-:W-:Y:S01]  /*1990*/  FFMA.FTZ R4, R208, R179, R5 ;  /* 0x000000b3d0047223 */ /* 0x000fe20000010005 */
[----:B------:R-:W-:Y:S02]  /*19a0*/  HADD2.F32 R182, -RZ, R144.H1_H1 ;  /* 0x30000090ffb67230 */ /* 0x000fe40000004100 */
[----:B------:R-:W-:Y:S01]  /*19b0*/  FMUL.FTZ R224, R136, R181 ;  /* 0x000000b588e07220 */ /* 0x000fe20000410000 */
[----:B------:R-:W-:Y:S02]  /*19c0*/  HADD2.F32 R58, -RZ, R58.H0_H0 ;  /* 0x2000003aff3a7230 */ /* 0x000fe40000004100 */
[----:B------:R-:W-:Y:S01]  /*19d0*/  FADD.FTZ R10, R7, R178 ;  /* 0x000000b2070a7221 */ /* 0x000fe20000010000 */
[----:B------:R-:W-:Y:S01]  /*19e0*/  FADD.FTZ R23, R23, -R185 ;  /* 0x800000b917177221 */ /* 0x000fe20000010000 */
[----:B------:R-:W-:Y:S01]  /*19f0*/  FMUL.FTZ R181, R180, R63 ;  /* 0x0000003fb4b57220 */ /* 0x000fe20000410000 */
[----:B------:R-:W-:Y:S01]  /*1a00*/  FFMA.FTZ R7, R21, R178, R4 ;  /* 0x000000b215077223 */ /* 0x000fe20000010004 */
[----:B------:R-:W-:-:S02]  /*1a10*/  HADD2.F32 R184, -RZ, R144.H0_H0 ;  /* 0x20000090ffb87230 */ /* 0x000fc40000004100 */
[----:B------:R-:W-:Y:S01]  /*1a20*/  FMUL.FTZ R23, R136, R23 ;  /* 0x0000001788177220 */ /* 0x000fe20000410000 */
[----:B------:R-:W-:Y:S01]  /*1a30*/  FMUL.FTZ R182, R182, R58 ;  /* 0x0000003ab6b67220 */ /* 0x000fe20000410000 */
[----:B------:R-:W-:Y:S01]  /*1a40*/  FADD.FTZ R13, R10, R181 ;  /* 0x000000b50a0d7221 */ /* 0x000fe20000010000 */
[----:B------:R-:W-:Y:S01]  /*1a50*/  FFMA.FTZ R4, R212, R181, R7 ;  /* 0x000000b5d4047223 */ /* 0x000fe20000010007 */
[--C-:B------:R-:W-:Y:S02]  /*1a60*/  HADD2.F32 R186, -RZ, R143.reuse.H0_H0 ;  /* 0x2000008fffba7230 */ /* 0x100fe40000004100 */
[----:B------:R-:W-:Y:S01]  /*1a70*/  FADD.FTZ R25, R25, -R185 ;  /* 0x800000b919197221 */ /* 0x000fe20000010000 */
        /* <DEDUP_REMOVED lines=26> */
[----:B------:R-:W-:Y:S01]  /*1c20*/  FADD.FTZ R185, R35, -R185 ;  /* 0x800000b923b97221 */ /* 0x000fe20000010000 */
        /* <DEDUP_REMOVED lines=66> */
.L_x_2144:
[--C-:B------:R-:W-:Y:S01]  /*2050*/  SHF.R.U64 R165, R56, 0x10, R57.reuse ;  /* 0x0000001038a57819 */ /* 0x100fe20000001239 */
[----:B------:R-:W-:Y:S01]  /*2060*/  HADD2.F32 R170, -RZ, R240.H0_H0 ;  /* 0x200000f0ffaa7230 */ /* 0x000fe20000004100 */
[----:B------:R-:W-:Y:S01]  /*2070*/  SHF.R.U32.HI R56, RZ, 0x10, R57 ;  /* 0x00000010ff387819 */ /* 0x000fe20000011639 */
[----:B------:R-:W-:Y:S01]  /*2080*/  HADD2.F32 R57, -RZ, R51.H0_H0 ;  /* 0x20000033ff397230 */ /* 0x000fe20000004100 */
[--C-:B------:R-:W-:Y:S01]  /*2090*/  SHF.R.U64 R58, R58, 0x10, R59.reuse ;  /* 0x000000103a3a7819 */ /* 0x100fe2000000123b */
[----:B------:R-:W0:Y:S01]  /*20a0*/  MUFU.RCP R0, R170 ;  /* 0x000000aa00007308 */ /* 0x000e220000001000 */
[----:B------:R-:W-:Y:S01]  /*20b0*/  SHF.R.U32.HI R180, RZ, 0x10, R59 ;  /* 0x00000010ffb47819 */ /* 0x000fe2000001163b */
[----:B------:R-:W-:Y:S02]  /*20c0*/  HADD2.F32 R59, -RZ, R48.H0_H0 ;  /* 0x20000030ff3b7230 */ /* 0x000fe40000004100 */
[----:B------:R-:W-:Y:S01]  /*20d0*/  FADD.FTZ R214, -R57, R6 ;  /* 0x0000000639d67221 */ /* 0x000fe20000010100 */
[----:B------:R-:W-:Y:S01]  /*20e0*/  HADD2.F32 R57, -RZ, R46.H0_H0 ;  /* 0x2000002eff397230 */ /* 0x000fe20000004100 */
[----:B------:R-:W-:Y:S01]  /*20f0*/  SHF.R.U64 R161, R54, 0x10, R55 ;  /* 0x0000001036a17819 */ /* 0x000fe20000001237 */
[----:B------:R-:W-:-:S02]  /*2100*/  HADD2.F32 R173, -RZ, R239.H1_H1 ;  /* 0x300000efffad7230 */ /* 0x000fc40000004100 */
[----:B------:R-:W-:Y:S01]  /*2110*/  FADD.FTZ R204, -R59, R8 ;  /* 0x000000083bcc7221 */ /* 0x000fe20000010100 */
[----:B------:R-:W-:Y:S02]  /*2120*/  HADD2.F32 R59, -RZ, R47.H0_H0 ;  /* 0x2000002fff3b7230 */ /* 0x000fe40000004100 */
[----:B------:R-:W-:Y:S01]  /*2130*/  FADD.FTZ R184, -R57, R12 ;  /* 0x0000000c39b87221 */ /* 0x000fe20000010100 */
[----:B------:R-:W1:Y:S01]  /*2140*/  MUFU.RCP R67, R173 ;  /* 0x000000ad00437308 */ /* 0x000e620000001000 */
[----:B------:R-:W-:Y:S01]  /*2150*/  HADD2.F32 R57, -RZ, R43.H0_H0 ;  /* 0x2000002bff397230 */ /* 0x000fe20000004100 */
[----:B------:R-:W-:Y:S01]  /*2160*/  SHF.R.U32.HI R178, RZ, 0x10, R55 ;  /* 0x00000010ffb27819 */ /* 0x000fe20000011637 */
[----:B------:R-:W-:Y:S01]  /*2170*/  HADD2.F32 R55, -RZ, R50.H0_H0 ;  /* 0x20000032ff377230 */ /* 0x000fe20000004100 */
[----:B------:R-:W-:Y:S01]  /*2180*/  SHF.R.U64 R12, R50, 0x10, R51 ;  /* 0x00000010320c7819 */ /* 0x000fe20000001233 */
[----:B------:R-:W-:Y:S01]  /*2190*/  FADD.FTZ R186, -R59, R14 ;  /* 0x0000000e3bba7221 */ /* 0x000fe20000010100 */
[----:B------:R-:W-:-:S02]  /*21a0*/  HADD2.F32 R59, -RZ, R40.H0_H0 ;  /* 0x20000028ff3b7230 */ /* 0x000fc40000004100 */
[----:B------:R-:W-:Y:S01]  /*21b0*/  FADD.FTZ R57, -R57, R22 ;  /* 0x0000001639397221 */ /* 0x000fe20000010100 */
[----:B------:R-:W-:Y:S02]  /*21c0*/  HADD2.F32 R22, -RZ, R137.H0_H0 ;  /* 0x20000089ff167230 */ /* 0x000fe40000004100 */
[----:B------:R-:W-:Y:S01]  /*21d0*/  FADD.FTZ R55, -R55, R4 ;  /* 0x0000000437377221 */ /* 0x000fe20000010100 */
[----:B------:R-:W-:Y:S02]  /*21e0*/  HADD2.F32 R12, -RZ, R12.H0_H0 ;  /* 0x2000000cff0c7230 */ /* 0x000fe40000004100 */
[----:B------:R-:W-:Y:S01]  /*21f0*/  FADD.FTZ R24, -R59, R24 ;  /* 0x000000183b187221 */ /* 0x000fe20000010100 */
[----:B------:R-:W-:Y:S02]  /*2200*/  HADD2.F32 R59, -RZ, R38.H0_H0 ;  /* 0x20000026ff3b7230 */ /* 0x000fe40000004100 */
[----:B------:R-:W-:Y:S01]  /*2210*/  FADD.FTZ R35, -R22, R35 ;  /* 0x0000002316237221 */ /* 0x000fe20000010100 */
[----:B------:R-:W-:-:S02]  /*2220*/  HADD2.F32 R179, -RZ, R152.H0_H0 ;  /* 0x20000098ffb37230 */ /* 0x000fc40000004100 */
[----:B0-----:R-:W-:Y:S01]  /*2230*/  FMUL.FTZ R0, R55, R0 ;  /* 0x0000000037007220 */ /* 0x001fe20000410000 */
[----:B------:R-:W-:Y:S01]  /*2240*/  SHF.R.U32.HI R22, RZ, 0x10, R51 ;  /* 0x00000010ff167819 */ /* 0x000fe20000011633 */
[----:B------:R-:W-:Y:S01]  /*2250*/  FADD.FTZ R55, -R12, R5 ;  /* 0x000000050c377221 */ /* 0x000fe20000010100 */
[----:B------:R-:W-:Y:S01]  /*2260*/  SHF.R.U64 R5, R48, 0x10, R49 ;  /* 0x0000001030057819 */ /* 0x000fe20000001231 */
[----:B------:R-:W0:Y:S01]  /*2270*/  MUFU.RCP R153, R179 ;  /* 0x000000b300997308 */ /* 0x000e220000001000 */
[----:B------:R-:W-:Y:S01]  /*2280*/  FADD.FTZ R28, -R59, R28 ;  /* 0x0000001c3b1c7221 */ /* 0x000fe20000010100 */
[----:B------:R-:W-:Y:S02]  /*2290*/  HADD2.F32 R59, -RZ, R37.H0_H0 ;  /* 0x20000025ff3b7230 */ /* 0x000fe40000004100 */
[----:B-1----:R-:W-:Y:S01]  /*22a0*/  FMUL.FTZ R67, R214, R67 ;  /* 0x00000043d6437220 */ /* 0x002fe20000410000 */
[----:B------:R-:W-:Y:S01]  /*22b0*/  HADD2.F32 R22, -RZ, R22.H0_H0 ;  /* 0x20000016ff167230 */ /* 0x000fe20000004100 */
[----:B------:R-:W-:Y:S01]  /*22c0*/  SHF.R.U64 R174, R62, 0x10, R63 ;  /* 0x000000103eae7819 */ /* 0x000fe2000000123f */
[----:B------:R-:W-:-:S02]  /*22d0*/  HADD2.F32 R181, -RZ, R151.H1_H1 ;  /* 0x30000097ffb57230 */ /* 0x000fc40000004100 */
[----:B------:R-:W-:Y:S01]  /*22e0*/  FADD.FTZ R34, -R59, R34 ;  /* 0x000000223b227221 */ /* 0x000fe20000010100 */
[----:B------:R-:W-:Y:S01]  /*22f0*/  HADD2.F32 R214, -RZ, R5.H0_H0 ;  /* 0x20000005ffd67230 */ /* 0x000fe20000004100 */
[----:B------:R-:W-:Y:S01]  /*2300*/  SHF.R.U32.HI R220, RZ, 0x10, R63 ;  /* 0x00000010ffdc7819 */ /* 0x000fe2000001163f */
[----:B------:R-:W1:Y:S01]  /*2310*/  MUFU.RCP R155, R181 ;  /* 0x000000b5009b7308 */ /* 0x000e620000001000 */
[----:B------:R-:W-:Y:S01]  /*2320*/  FADD.FTZ R59, -R22, R7 ;  /* 0x00000007163b7221 */ /* 0x000fe20000010100 */
[----:B------:R-:W-:Y:S02]  /*2330*/  HADD2.F32 R63, -RZ, R45.H0_H0 ;  /* 0x2000002dff3f7230 */ /* 0x000fe40000004100 */
[----:B------:R-:W-:Y:S01]  /*2340*/  FADD.FTZ R22, -R214, R9 ;  /* 0x00000009d6167221 */ /* 0x000fe20000010100 */
[----:B------:R-:W-:Y:S01]  /*2350*/  SHF.R.U64 R214, R46, 0x10, R47 ;  /* 0x000000102ed67819 */ /* 0x000fe2000000122f */
[----:B------:R-:W-:Y:S01]  /*2360*/  HADD2.F32 R183, -RZ, R149.H1_H1 ;  /* 0x30000095ffb77230 */ /* 0x000fe20000004100 */
[----:B------:R-:W-:Y:S01]  /*2370*/  SHF.R.U32.HI R205, RZ, 0x10, R49 ;  /* 0x00000010ffcd7819 */ /* 0x000fe20000011631 */
[----:B------:R-:W-:Y:S01]  /*2380*/  FADD.FTZ R18, -R63, R18 ;  /* 0x000000123f127221 */ /* 0x000fe20000010100 */
[--C-:B------:R-:W-:Y:S01]  /*2390*/  SHF.R.U64 R60, R60, 0x10, R61.reuse ;  /* 0x000000103c3c7819 */ /* 0x100fe2000000123d */
[----:B------:R-:W-:Y:S01]  /*23a0*/  HADD2.F32 R63, -RZ, R41.H0_H0 ;  /* 0x20000029ff3f7230 */ /* 0x000fe20000004100 */
[----:B------:R-:W-:Y:S01]  /*23b0*/  SHF.R.U32.HI R182, RZ, 0x10, R61 ;  /* 0x00000010ffb67819 */ /* 0x000fe2000001163d */
[----:B------:R-:W-:Y:S01]  /*23c0*/  HADD2.F32 R8, -RZ, R138.H0_H0 ;  /* 0x2000008aff087230 */ /* 0x000fe20000004100 */
[--C-:B------:R-:W-:Y:S01]  /*23d0*/  SHF.R.U64 R64, R64, 0x10, R65.reuse ;  /* 0x0000001040407819 */ /* 0x100fe20000001241 */
[----:B------:R-:W-:Y:S01]  /*23e0*/  HADD2.F32 R214, -RZ, R214.H0_H0 ;  /* 0x200000d6ffd67230 */ /* 0x000fe20000004100 */
[----:B------:R-:W-:Y:S01]  /*23f0*/  SHF.R.U32.HI R172, RZ, 0x10, R65 ;  /* 0x00000010ffac7819 */ /* 0x000fe20000011641 */
[----:B------:R-:W-:-:S02]  /*2400*/  HADD2.F32 R61, -RZ, R49.H0_H0 ;  /* 0x20000031ff3d7230 */ /* 0x000fc40000004100 */
[----:B0-----:R-:W-:Y:S01]  /*2410*/  FMUL.FTZ R153, R204, R153 ;  /* 0x00000099cc997220 */ /* 0x001fe20000410000 */
[----:B------:R-:W-:Y:S01]  /*2420*/  HADD2.F32 R6, -RZ, R144.H0_H0 ;  /* 0x20000090ff067230 */ /* 0x000fe20000004100 */
[----:B------:R-:W0:Y:S01]  /*2430*/  MUFU.RCP R187, R183 ;  /* 0x000000b700bb7308 */ /* 0x000e220000001000 */
[----:B------:R-:W-:Y:S02]  /*2440*/  HADD2.F32 R65, -RZ, R39.H0_H0 ;  /* 0x20000027ff417230 */ /* 0x000fe40000004100 */
[----:B------:R-:W-:Y:S01]  /*2450*/  FADD.FTZ R26, -R63, R26 ;  /* 0x0000001a3f1a7221 */ /* 0x000fe20000010100 */
[----:B------:R-:W-:Y:S02]  /*2460*/  HADD2.F32 R204, -RZ, R205.H0_H0 ;  /* 0x200000cdffcc7230 */ /* 0x000fe40000004100 */
[----:B------:R-:W-:Y:S01]  /*2470*/  FADD.FTZ R31, -R8, R31 ;  /* 0x0000001f081f7221 */ /* 0x000fe20000010100 */
[----:B------:R-:W-:Y:S01]  /*2480*/  SHF.R.U32.HI R216, RZ, 0x10, R47 ;  /* 0x00000010ffd87819 */ /* 0x000fe2000001162f */
[----:B------:R-:W-:Y:S01]  /*2490*/  FADD.FTZ R205, -R214, R13 ;  /* 0x0000000dd6cd7221 */ /* 0x000fe20000010100 */
[----:B------:R-:W-:-:S02]  /*24a0*/  HADD2.F32 R189, -RZ, R148.H0_H0 ;  /* 0x20000094ffbd7230 */ /* 0x000fc40000004100 */
[----:B------:R-:W-:Y:S01]  /*24b0*/  FADD.FTZ R62, -R61, R10 ;  /* 0x0000000a3d3e7221 */ /* 0x000fe20000010100 */
[----:B------:R-:W2:Y:S01]  /*24c0*/  MUFU.RCP R63, R6 ;  /* 0x00000006003f7308 */ /* 0x000ea20000001000 */
[----:B------:R-:W-:Y:S01]  /*24d0*/  HADD2.F32 R8, -RZ, R143.H1_H1 ;  /* 0x3000008fff087230 */ /* 0x000fe20000004100 */
[----:B------:R-:W-:Y:S01]  /*24e0*/  SHF.R.U32.HI R214, RZ, 0x10, R45 ;  /* 0x00000010ffd67819 */ /* 0x000fe2000001162d */
[----:B------:R-:W-:Y:S01]  /*24f0*/  HADD2.F32 R191, -RZ, R147.H1_H1 ;  /* 0x30000093ffbf7230 */ /* 0x000fe20000004100 */
[--C-:B------:R-:W-:Y:S01]  /*2500*/  SHF.R.U64 R159, R2, 0x10, R3.reuse ;  /* 0x00000010029f7819 */ /* 0x100fe20000001203 */
[----:B------:R-:W-:Y:S01]  /*2510*/  FADD.FTZ R30, -R65, R30 ;  /* 0x0000001e411e7221 */ /* 0x000fe20000010100 */
[----:B------:R-:W-:Y:S01]  /*2520*/  SHF.R.U32.HI R163, RZ, 0x10, R3 ;  /* 0x00000010ffa37819 */ /* 0x000fe20000011603 */
[----:B-1----:R-:W-:Y:S01]  /*2530*/  FMUL.FTZ R155, R62, R155 ;  /* 0x0000009b3e9b7220 */ /* 0x002fe20000410000 */
[----:B------:R-:W1:Y:S01]  /*2540*/  MUFU.RCP R169, R189 ;  /* 0x000000bd00a97308 */ /* 0x000e620000001000 */
[--C-:B------:R-:W-:Y:S01]  /*2550*/  SHF.R.U64 R3, R52, 0x10, R53.reuse ;  /* 0x0000001034037819 */ /* 0x100fe20000001235 */
[----:B------:R-:W-:Y:S01]  /*2560*/  HADD2.F32 R216, -RZ, R216.H0_H0 ;  /* 0x200000d8ffd87230 */ /* 0x000fe20000004100 */
[----:B------:R-:W-:Y:S01]  /*2570*/  SHF.R.U32.HI R176, RZ, 0x10, R53 ;  /* 0x00000010ffb07819 */ /* 0x000fe20000011635 */
[----:B------:R-:W-:Y:S01]  /*2580*/  FADD.FTZ R62, -R204, R11 ;  /* 0x0000000bcc3e7221 */ /* 0x000fe20000010100 */
[----:B------:R-:W-:Y:S01]  /*2590*/  HADD2.F32 R214, -RZ, R214.H0_H0 ;  /* 0x200000d6ffd67230 */ /* 0x000fe20000004100 */
[----:B------:R-:W-:Y:S01]  /*25a0*/  SHF.R.U32.HI R11, RZ, 0x10, R43 ;  /* 0x00000010ff0b7819 */ /* 0x000fe2000001162b */
[----:B------:R-:W-:Y:S01]  /*25b0*/  FADD.FTZ R207, -R216, R15 ;  /* 0x0000000fd8cf7221 */ /* 0x000fe20000010100 */
[----:B------:R-:W3:Y:S01]  /*25c0*/  MUFU.RCP R65, R8 ;  /* 0x0000000800417308 */ /* 0x000ee20000001000 */
[----:B------:R-:W-:Y:S01]  /*25d0*/  SHF.R.U64 R216, R40, 0x10, R41 ;  /* 0x0000001028d87819 */ /* 0x000fe20000001229 */
[----:B------:R-:W-:Y:S01]  /*25e0*/  FADD.FTZ R19, -R214, R19 ;  /* 0x00000013d6137221 */ /* 0x000fe20000010100 */
[----:B------:R-:W-:Y:S01]  /*25f0*/  HADD2.F32 R177, -RZ, R150.H0_H0 ;  /* 0x20000096ffb17230 */ /* 0x000fe20000004100 */
[----:B------:R-:W-:Y:S01]  /*2600*/  SHF.R.U64 R7, R44, 0x10, R45 ;  /* 0x000000102c077819 */ /* 0x000fe2000000122d */
[----:B------:R-:W-:-:S02]  /*2610*/  HADD2.F32 R61, -RZ, R44.H0_H0 ;  /* 0x2000002cff3d7230 */ /* 0x000fc40000004100 */
[----:B0-----:R-:W-:Y:S01]  /*2620*/  FMUL.FTZ R187, R186, R187 ;  /* 0x000000bbbabb7220 */ /* 0x001fe20000410000 */
[----:B------:R-:W-:Y:S01]  /*2630*/  HADD2.F32 R10, -RZ, R137.H1_H1 ;  /* 0x30000089ff0a7230 */ /* 0x000fe20000004100 */
[----:B------:R-:W0:Y:S01]  /*2640*/  MUFU.RCP R53, R191 ;  /* 0x000000bf00357308 */ /* 0x000e220000001000 */
[----:B------:R-:W-:Y:S02]  /*2650*/  HADD2.F32 R214, -RZ, R11.H0_H0 ;  /* 0x2000000bffd67230 */ /* 0x000fe40000004100 */
[----:B------:R-:W-:Y:S01]  /*2660*/  FADD.FTZ R14, -R61, R16 ;  /* 0x000000103d0e7221 */ /* 0x000fe20000010100 */
[----:B------:R-:W-:Y:S02]  /*2670*/  HADD2.F32 R160, -RZ, R151.H0_H0 ;  /* 0x20000097ffa07230 */ /* 0x000fe40000004100 */
[----:B------:R-:W-:Y:S01]  /*2680*/  FADD.FTZ R33, -R10, R33 ;  /* 0x000000210a217221 */ /* 0x000fe20000010100 */
[----:B------:R-:W-:Y:S02]  /*2690*/  HADD2.F32 R11, -RZ, R142.H1_H1 ;  /* 0x3000008eff0b7230 */ /* 0x000fe40000004100 */
[----:B------:R-:W-:Y:S01]  /*26a0*/  FADD.FTZ R23, -R214, R23 ;  /* 0x00000017d6177221 */ /* 0x000fe20000010100 */
[----:B------:R-:W-:Y:S01]  /*26b0*/  HADD2.F32 R171, -RZ, R36.H0_H0 ;  /* 0x20000024ffab7230 */ /* 0x000fe20000004100 */
[----:B------:R-:W4:Y:S01]  /*26c0*/  MUFU.RCP R157, R177 ;  /* 0x000000b1009d7308 */ /* 0x000f220000001000 */
[----:B------:R-:W-:-:S02]  /*26d0*/  HADD2.F32 R216, -RZ, R216.H0_H0 ;  /* 0x200000d8ffd87230 */ /* 0x000fc40000004100 */
[----:B--2---:R-:W-:Y:S01]  /*26e0*/  FMUL.FTZ R214, R24, R63 ;  /* 0x0000003f18d67220 */ /* 0x004fe20000410000 */
[----:B------:R-:W-:Y:S01]  /*26f0*/  HADD2.F32 R186, -RZ, R7.H0_H0 ;  /* 0x20000007ffba7230 */ /* 0x000fe20000004100 */
[----:B------:R-:W-:Y:S01]  /*2700*/  SHF.R.U64 R9, R42, 0x10, R43 ;  /* 0x000000102a097819 */ /* 0x000fe2000000122b */
[----:B------:R-:W-:Y:S02]  /*2710*/  HADD2.F32 R162, -RZ, R150.H1_H1 ;  /* 0x30000096ffa27230 */ /* 0x000fe40000004100 */
[----:B------:R-:W-:Y:S01]  /*2720*/  FADD.FTZ R32, -R171, R32 ;  /* 0x00000020ab207221 */ /* 0x000fe20000010100 */
[----:B------:R-:W-:Y:S01]  /*2730*/  HADD2.F32 R10, -RZ, R142.H0_H0 ;  /* 0x2000008eff0a7230 */ /* 0x000fe20000004100 */
[----:B------:R-:W2:Y:S01]  /*2740*/  MUFU.RCP R175, R160 ;  /* 0x000000a000af7308 */ /* 0x000ea20000001000 */
[----:B------:R-:W-:Y:S02]  /*2750*/  HADD2.F32 R7, -RZ, R139.H0_H0 ;  /* 0x2000008bff077230 */ /* 0x000fe40000004100 */
[----:B------:R-:W-:Y:S01]  /*2760*/  FADD.FTZ R25, -R216, R25 ;  /* 0x00000019d8197221 */ /* 0x000fe20000010100 */
[----:B------:R-:W-:-:S02]  /*2770*/  HADD2.F32 R13, -RZ, R141.H0_H0 ;  /* 0x2000008dff0d7230 */ /* 0x000fc40000004100 */
[----:B-1----:R-:W-:Y:S01]  /*2780*/  FMUL.FTZ R15, R14, R169 ;  /* 0x000000a90e0f7220 */ /* 0x002fe20000410000 */
[----:B------:R-:W-:Y:S01]  /*2790*/  FADD.FTZ R209, -R186, R17 ;  /* 0x00000011bad17221 */ /* 0x000fe20000010100 */
[----:B------:R-:W-:Y:S01]  /*27a0*/  SHF.R.U32.HI R218, RZ, 0x10, R41 ;  /* 0x00000010ffda7819 */ /* 0x000fe20000011629 */
[----:B---3--:R-:W-:Y:S01]  /*27b0*/  FMUL.FTZ R216, R26, R65 ;  /* 0x000000411ad87220 */ /* 0x008fe20000410000 */
[----:B------:R-:W1:Y:S01]  /*27c0*/  MUFU.RCP R24, R11 ;  /* 0x0000000b00187308 */ /* 0x000e620000001000 */
[----:B0-----:R-:W-:Y:S01]  /*27d0*/  FMUL.FTZ R17, R18, R53 ;  /* 0x0000003512117220 */ /* 0x001fe20000410000 */
[----:B------:R-:W-:Y:S01]  /*27e0*/  HADD2.F32 R164, -RZ, R149.H0_H0 ;  /* 0x20000095ffa47230 */ /* 0x000fe20000004100 */
[----:B------:R-:W-:Y:S01]  /*27f0*/  SHF.R.U64 R222, R38, 0x10, R39 ;  /* 0x0000001026de7819 */ /* 0x000fe20000001227 */
[----:B------:R-:W-:Y:S02]  /*2800*/  HADD2.F32 R18, -RZ, R9.H0_H0 ;  /* 0x20000009ff127230 */ /* 0x000fe40000004100 */
[----:B----4-:R-:W-:Y:S01]  /*2810*/  FMUL.FTZ R157, R184, R157 ;  /* 0x0000009db89d7220 */ /* 0x010fe20000410000 */
[----:B------:R-:W-:Y:S01]  /*2820*/  HADD2.F32 R66, -RZ, R239.H0_H0 ;  /* 0x200000efff427230 */ /* 0x000fe20000004100 */
[----:B------:R-:W-:Y:S01]  /*2830*/  MUFU.RCP R167, R162 ;  /* 0x000000a200a77308 */ /* 0x000fe20000001000 */
[----:B------:R-:W-:-:S02]  /*2840*/  HADD2.F32 R12, -RZ, R141.H1_H1 ;  /* 0x3000008dff0c7230 */ /* 0x000fc40000004100 */
[----:B------:R-:W-:Y:S01]  /*2850*/  FADD.FTZ R21, -R18, R21 ;  /* 0x0000001512157221 */ /* 0x000fe20000010100 */
[----:B------:R-:W-:Y:S02]  /*2860*/  HADD2.F32 R9, -RZ, R138.H1_H1 ;  /* 0x3000008aff097230 */ /* 0x000fe40000004100 */
[----:B--2---:R-:W-:Y:S01]  /*2870*/  FMUL.FTZ R22, R22, R175 ;  /* 0x000000af16167220 */ /* 0x004fe20000410000 */
[----:B------:R-:W-:Y:S02]  /*2880*/  HADD2.F32 R158, -RZ, R152.H1_H1 ;  /* 0x30000098ff9e7230 */ /* 0x000fe40000004100 */
[----:B------:R-:W-:Y:S01]  /*2890*/  HADD2.F32 R54, -RZ, R146.H0_H0 ;  /* 0x20000092ff367230 */ /* 0x000fe20000004100 */
[----:B------:R-:W0:Y:S01]  /*28a0*/  MUFU.RCP R171, R10 ;  /* 0x0000000a00ab7308 */ /* 0x000e220000001000 */
[----:B------:R-:W-:Y:S02]  /*28b0*/  HADD2.F32 R5, -RZ, R140.H1_H1 ;  /* 0x3000008cff057230 */ /* 0x000fe40000004100 */
[----:B------:R-:W-:-:S02]  /*28c0*/  HADD2.F32 R186, -RZ, R139.H1_H1 ;  /* 0x3000008bffba7230 */ /* 0x000fc40000004100 */
[----:B------:R-:W-:Y:S02]  /*28d0*/  HADD2.F32 R218, -RZ, R218.H0_H0 ;  /* 0x200000daffda7230 */ /* 0x000fe40000004100 */
[----:B------:R-:W-:Y:S01]  /*28e0*/  HADD2.F32 R222, -RZ, R222.H0_H0 ;  /* 0x200000deffde7230 */ /* 0x000fe20000004100 */
[----:B------:R-:W2:Y:S01]  /*28f0*/  MUFU.RCP R14, R7 ;  /* 0x00000007000e7308 */ /* 0x000ea20000001000 */
[----:B------:R-:W-:Y:S02]  /*2900*/  HADD2.F32 R184, -RZ, R140.H0_H0 ;  /* 0x2000008cffb87230 */ /* 0x000fe40000004100 */
[----:B------:R-:W-:Y:S01]  /*2910*/  FADD.FTZ R27, -R218, R27 ;  /* 0x0000001bda1b7221 */ /* 0x000fe20000010100 */
[----:B------:R-:W-:Y:S02]  /*2920*/  HADD2.F32 R195, -RZ, R145.H0_H0 ;  /* 0x20000091ffc37230 */ /* 0x000fe40000004100 */
[----:B------:R-:W-:Y:S01]  /*2930*/  FADD.FTZ R29, -R222, R29 ;  /* 0x0000001dde1d7221 */ /* 0x000fe20000010100 */
[----:B------:R-:W-:-:S02]  /*2940*/  HADD2.F32 R61, -RZ, R42.H0_H0 ;  /* 0x2000002aff3d7230 */ /* 0x000fc40000004100 */
[----:B-1----:R-:W-:Y:S01]  /*2950*/  FMUL.FTZ R175, R27, R24 ;  /* 0x000000181baf7220 */ /* 0x002fe20000410000 */
[----:B------:R-:W-:Y:S01]  /*2960*/  HADD2.F32 R27, -RZ, R188.H0_H0 ;  /* 0x200000bcff1b7230 */ /* 0x000fe20000004100 */
[----:B------:R-:W1:Y:S01]  /*2970*/  MUFU.RCP R26, R13 ;  /* 0x0000000d001a7308 */ /* 0x000e620000001000 */
[----:B0-----:R-:W-:Y:S01]  /*2980*/  FMUL.FTZ R218, R28, R171 ;  /* 0x000000ab1cda7220 */ /* 0x001fe20000410000 */
[----:B------:R-:W-:Y:S01]  /*2990*/  FMUL.FTZ R62, R62, R167 ;  /* 0x000000a73e3e7220 */ /* 0x000fe20000410000 */
[----:B------:R-:W-:Y:S01]  /*29a0*/  FADD.FTZ R61, -R61, R20 ;  /* 0x000000143d3d7221 */ /* 0x000fe20000010100 */
[----:B------:R-:W-:Y:S02]  /*29b0*/  HADD2.F32 R24, -RZ, R174.H0_H0 ;  /* 0x200000aeff187230 */ /* 0x000fe40000004100 */
[----:B------:R-:W-:Y:S02]  /*29c0*/  HADD2.F32 R193, -RZ, R146.H1_H1 ;  /* 0x30000092ffc17230 */ /* 0x000fe40000004100 */
[----:B------:R-:W0:Y:S01]  /*29d0*/  MUFU.RCP R156, R164 ;  /* 0x000000a4009c7308 */ /* 0x000e220000001000 */
[----:B--2---:R-:W-:Y:S01]  /*29e0*/  FMUL.FTZ R171, R33, R14 ;  /* 0x0000000e21ab7220 */ /* 0x004fe20000410000 */
[----:B------:R-:W-:-:S02]  /*29f0*/  HADD2.F32 R33, -RZ, R3.H0_H0 ;  /* 0x20000003ff217230 */ /* 0x000fc40000004100 */
[----:B------:R-:W-:Y:S01]  /*2a00*/  FMUL.FTZ R3, R170, R27 ;  /* 0x0000001baa037220 */ /* 0x000fe20000410000 */
[----:B------:R-:W-:Y:S02]  /*2a10*/  HADD2.F32 R28, -RZ, R190.H0_H0 ;  /* 0x200000beff1c7230 */ /* 0x000fe40000004100 */
[----:B------:R-:W-:Y:S02]  /*2a20*/  HADD2.F32 R166, -RZ, R148.H1_H1 ;  /* 0x30000094ffa67230 */ /* 0x000fe40000004100 */
[----:B------:R-:W-:Y:S01]  /*2a30*/  FADD.FTZ R174, RZ, R3 ;  /* 0x00000003ffae7221 */ /* 0x000fe20000010000 */
[----:B------:R2:W3:Y:S01]  /*2a40*/  MUFU.RCP R200, R66 ;  /* 0x0000004200c87308 */ /* 0x0004e20000001000 */
[----:B-1----:R-:W-:Y:S01]  /*2a50*/  FMUL.FTZ R167, R29, R26 ;  /* 0x0000001a1da77220 */ /* 0x002fe20000410000 */
[----:B------:R-:W-:Y:S02]  /*2a60*/  HADD2.F32 R29, -RZ, R159.H0_H0 ;  /* 0x2000009fff1d7230 */ /* 0x000fe40000004100 */
[----:B------:R-:W-:Y:S01]  /*2a70*/  FFMA.FTZ R170, R3, R0, RZ ;  /* 0x0000000003aa7223 */ /* 0x000fe200000100ff */
[----:B------:R-:W-:-:S02]  /*2a80*/  HADD2.F32 R26, -RZ, R188.H1_H1 ;  /* 0x300000bcff1a7230 */ /* 0x000fc40000004100 */
[----:B------:R-:W-:Y:S01]  /*2a90*/  FMUL.FTZ R230, R179, R28 ;  /* 0x0000001cb3e67220 */ /* 0x000fe20000410000 */
[----:B------:R-:W-:Y:S01]  /*2aa0*/  HADD2.F32 R65, -RZ, R196.H0_H0 ;  /* 0x200000c4ff417230 */ /* 0x000fe20000004100 */
[----:B------:R-:W1:Y:S01]  /*2ab0*/  MUFU.RCP R185, R12 ;  /* 0x0000000c00b97308 */ /* 0x000e620000001000 */
[----:B0-----:R-:W-:Y:S01]  /*2ac0*/  FMUL.FTZ R156, R205, R156 ;  /* 0x0000009ccd9c7220 */ /* 0x001fe20000410000 */
[----:B------:R-:W-:Y:S01]  /*2ad0*/  FMUL.FTZ R205, R66, R29 ;  /* 0x0000001d42cd7220 */ /* 0x000fe20000410000 */
[----:B------:R-:W-:Y:S01]  /*2ae0*/  FMUL.FTZ R228, R173, R26 ;  /* 0x0000001aade47220 */ /* 0x000fe20000410000 */
[----:B--2---:R-:W-:Y:S02]  /*2af0*/  HADD2.F32 R66, -RZ, R172.H0_H0 ;  /* 0x200000acff427230 */ /* 0x004fe40000004100 */
[----:B------:R-:W-:Y:S02]  /*2b00*/  HADD2.F32 R159, -RZ, R176.H0_H0 ;  /* 0x200000b0ff9f7230 */ /* 0x000fe40000004100 */
[----:B------:R-:W0:Y:S01]  /*2b10*/  MUFU.RCP R18, R9 ;  /* 0x0000000900127308 */ /* 0x000e220000001000 */
[----:B---3--:R-:W-:Y:S01]  /*2b20*/  FMUL.FTZ R14, R55, R200 ;  /* 0x000000c8370e7220 */ /* 0x008fe20000410000 */
[----:B------:R-:W-:-:S02]  /*2b30*/  HADD2.F32 R197, -RZ, R144.H1_H1 ;  /* 0x30000090ffc57230 */ /* 0x000fc40000004100 */
[----:B------:R-:W-:Y:S01]  /*2b40*/  FMUL.FTZ R233, R159, R62 ;  /* 0x0000003e9fe97220 */ /* 0x000fe20000410000 */
[----:B------:R-:W-:Y:S02]  /*2b50*/  HADD2.F32 R4, -RZ, R145.H1_H1 ;  /* 0x30000091ff047230 */ /* 0x000fe40000004100 */
[----:B------:R-:W-:Y:S01]  /*2b60*/  HADD2.F32 R63, -RZ, R196.H1_H1 ;  /* 0x300000c4ff3f7230 */ /* 0x000fe20000004100 */
[----:B------:R-:W2:Y:S01]  /*2b70*/  MUFU.RCP R198, R158 ;  /* 0x0000009e00c67308 */ /* 0x000ea20000001000 */
[----:B-1----:R-:W-:Y:S01]  /*2b80*/  FMUL.FTZ R222, R30, R185 ;  /* 0x000000b91ede7220 */ /* 0x002fe20000410000 */
[----:B------:R-:W-:Y:S02]  /*2b90*/  HADD2.F32 R30, -RZ, R190.H1_H1 ;  /* 0x300000beff1e7230 */ /* 0x000fe40000004100 */
[----:B------:R-:W-:Y:S02]  /*2ba0*/  HADD2.F32 R168, -RZ, R147.H0_H0 ;  /* 0x20000093ffa87230 */ /* 0x000fe40000004100 */
[----:B------:R-:W-:-:S02]  /*2bb0*/  HADD2.F32 R161, -RZ, R161.H0_H0 ;  /* 0x200000a1ffa17230 */ /* 0x000fc40000004100 */
[----:B------:R-:W-:Y:S01]  /*2bc0*/  FMUL.FTZ R232, R181, R30 ;  /* 0x0000001eb5e87220 */ /* 0x000fe20000410000 */
[----:B------:R-:W1:Y:S01]  /*2bd0*/  MUFU.RCP R208, R54 ;  /* 0x0000003600d07308 */ /* 0x000e620000001000 */
[----:B0-----:R-:W-:Y:S01]  /*2be0*/  FMUL.FTZ R185, R35, R18 ;  /* 0x0000001223b97220 */ /* 0x001fe20000410000 */
[----:B------:R-:W-:Y:S02]  /*2bf0*/  HADD2.F32 R35, -RZ, R203.H1_H1 ;  /* 0x300000cbff237230 */ /* 0x000fe40000004100 */
[----:B------:R-:W-:Y:S02]  /*2c00*/  HADD2.F32 R165, -RZ, R165.H0_H0 ;  /* 0x200000a5ffa57230 */ /* 0x000fe40000004100 */
[----:B------:R-:W-:Y:S02]  /*2c10*/  HADD2.F32 R56, -RZ, R56.H0_H0 ;  /* 0x20000038ff387230 */ /* 0x000fe40000004100 */
[----:B------:R-:W0:Y:S01]  /*2c20*/  MUFU.RCP R204, R5 ;  /* 0x0000000500cc7308 */ /* 0x000e220000001000 */
[----:B--2---:R-:W-:Y:S01]  /*2c30*/  FMUL.FTZ R18, R59, R198 ;  /* 0x000000c63b127220 */ /* 0x004fe20000410000 */
[----:B------:R-:W-:-:S02]  /*2c40*/  HADD2.F32 R59, -RZ, R201.H1_H1 ;  /* 0x300000c9ff3b7230 */ /* 0x000fc40000004100 */
[----:B------:R-:W-:Y:S01]  /*2c50*/  FMUL.FTZ R217, R168, R165 ;  /* 0x000000a5a8d97220 */ /* 0x000fe20000410000 */
[----:B------:R-:W-:Y:S02]  /*2c60*/  HADD2.F32 R199, -RZ, R143.H0_H0 ;  /* 0x2000008fffc77230 */ /* 0x000fe40000004100 */
[----:B------:R-:W-:Y:S02]  /*2c70*/  HADD2.F32 R220, -RZ, R220.H0_H0 ;  /* 0x200000dcffdc7230 */ /* 0x000fe40000004100 */
[----:B------:R-:W-:Y:S01]  /*2c80*/  FMUL.FTZ R176, R59, R216 ;  /* 0x000000d83bb07220 */ /* 0x000fe20000410000 */
[----:B------:R-:W2:Y:S01]  /*2c90*/  MUFU.RCP R53, R186 ;  /* 0x000000ba00357308 */ /* 0x000ea20000001000 */
[----:B-1----:R-:W-:Y:S01]  /*2ca0*/  FMUL.FTZ R208, R61, R208 ;  /* 0x000000d03dd07220 */ /* 0x002fe20000410000 */
[----:B------:R-:W-:Y:S02]  /*2cb0*/  HADD2.F32 R61, -RZ, R201.H0_H0 ;  /* 0x200000c9ff3d7230 */ /* 0x000fe40000004100 */
[----:B------:R-:W-:Y:S01]  /*2cc0*/  FFMA.FTZ R201, R205, R14, R170 ;  /* 0x0000000ecdc97223 */ /* 0x000fe200000100aa */
[----:B------:R-:W-:-:S02]  /*2cd0*/  HADD2.F32 R64, -RZ, R64.H0_H0 ;  /* 0x20000040ff407230 */ /* 0x000fc40000004100 */
[----:B------:R-:W-:Y:S01]  /*2ce0*/  FMUL.FTZ R198, R5, R220 ;  /* 0x000000dc05c67220 */ /* 0x000fe20000410000 */
[----:B------:R-:W-:Y:S02]  /*2cf0*/  HADD2.F32 R55, -RZ, R202.H1_H1 ;  /* 0x300000caff377230 */ /* 0x000fe40000004100 */
[----:B------:R-:W-:Y:S01]  /*2d00*/  FFMA.FTZ R170, R228, R67, R201 ;  /* 0x00000043e4aa7223 */ /* 0x000fe200000100c9 */
[----:B------:R-:W1:Y:S01]  /*2d10*/  MUFU.RCP R211, R184 ;  /* 0x000000b800d37308 */ /* 0x000e620000001000 */
[----:B0-----:R-:W-:Y:S01]  /*2d20*/  FMUL.FTZ R169, R31, R204 ;  /* 0x000000cc1fa97220 */ /* 0x001fe20000410000 */
[----:B------:R-:W-:Y:S02]  /*2d30*/  HADD2.F32 R31, -RZ, R163.H0_H0 ;  /* 0x200000a3ff1f7230 */ /* 0x000fe40000004100 */
[----:B------:R-:W-:Y:S01]  /*2d40*/  FMUL.FTZ R201, R8, R59 ;  /* 0x0000003b08c97220 */ /* 0x000fe20000410000 */
[----:B------:R-:W-:Y:S02]  /*2d50*/  HADD2.F32 R163, -RZ, R178.H0_H0 ;  /* 0x200000b2ffa37230 */ /* 0x000fe40000004100 */
[----:B------:R-:W-:Y:S01]  /*2d60*/  FMUL.FTZ R204, R27, R0 ;  /* 0x000000001bcc7220 */ /* 0x000fe20000410000 */
[----:B------:R-:W-:Y:S01]  /*2d70*/  FMUL.FTZ R8, R28, R153 ;  /* 0x000000991c087220 */ /* 0x000fe20000410000 */
[----:B------:R-:W-:Y:S01]  /*2d80*/  FMUL.FTZ R173, R158, R31 ;  /* 0x0000001f9ead7220 */ /* 0x000fe20000410000 */
[----:B------:R-:W0:Y:S01]  /*2d90*/  MUFU.RCP R52, R195 ;  /* 0x000000c300347308 */ /* 0x000e220000001000 */
[----:B--2---:R-:W-:Y:S01]  /*2da0*/  FMUL.FTZ R226, R34, R53 ;  /* 0x0000003522e27220 */ /* 0x004fe20000410000 */
[----:B------:R-:W-:-:S02]  /*2db0*/  HADD2.F32 R53, -RZ, R203.H0_H0 ;  /* 0x200000cbff357230 */ /* 0x000fc40000004100 */
[----:B------:R-:W-:Y:S01]  /*2dc0*/  FADD.FTZ R203, R174, R205 ;  /* 0x000000cdaecb7221 */ /* 0x000fe20000010000 */
[----:B------:R-:W-:Y:S01]  /*2dd0*/  FFMA.FTZ R179, R173, R18, R170 ;  /* 0x00000012adb37223 */ /* 0x000fe200000100aa */
[--C-:B------:R-:W-:Y:S02]  /*2de0*/  HADD2.F32 R34, -RZ, R192.reuse.H1_H1 ;  /* 0x300000c0ff227230 */ /* 0x100fe40000004100 */
[----:B------:R-:W-:Y:S01]  /*2df0*/  FMUL.FTZ R215, R166, R163 ;  /* 0x000000a3a6d77220 */ /* 0x000fe20000410000 */
[----:B------:R-:W-:Y:S01]  /*2e00*/  FADD.FTZ R172, R203, R228 ;  /* 0x000000e4cbac7221 */ /* 0x000fe20000010000 */
[----:B------:R-:W2:Y:S01]  /*2e10*/  MUFU.RCP R2, R193 ;  /* 0x000000c100027308 */ /* 0x000ea20000001000 */
[----:B-1----:R-:W-:Y:S01]  /*2e20*/  FMUL.FTZ R224, R32, R211 ;  /* 0x000000d320e07220 */ /* 0x002fe20000410000 */
[----:B------:R-:W-:Y:S02]  /*2e30*/  HADD2.F32 R32, -RZ, R192.H0_H0 ;  /* 0x200000c0ff207230 */ /* 0x000fe40000004100 */
[----:B------:R-:W-:Y:S01]  /*2e40*/  FADD.FTZ R181, R172, R173 ;  /* 0x000000adacb57221 */ /* 0x000fe20000010000 */
[----:B------:R-:W-:Y:S01]  /*2e50*/  FFMA.FTZ R170, R230, R153, R179 ;  /* 0x00000099e6aa7223 */ /* 0x000fe200000100b3 */
[----:B------:R-:W-:Y:S01]  /*2e60*/  FMUL.FTZ R234, R183, R34 ;  /* 0x00000022b7ea7220 */ /* 0x000fe20000410000 */
[----:B------:R-:W-:Y:S01]  /*2e70*/  FMUL.FTZ R179, R54, R65 ;  /* 0x0000004136b37220 */ /* 0x000fe20000410000 */
[----:B------:R-:W-:Y:S01]  /*2e80*/  FMUL.FTZ R158, R177, R32 ;  /* 0x00000020b19e7220 */ /* 0x000fe20000410000 */
[----:B------:R-:W1:Y:S01]  /*2e90*/  MUFU.RCP R206, R166 ;  /* 0x000000a600ce7308 */ /* 0x000e620000001000 */
[----:B0-----:R-:W-:Y:S01]  /*2ea0*/  FMUL.FTZ R21, R21, R52 ;  /* 0x0000003415157220 */ /* 0x001fe20000410000 */
[----:B------:R-:W-:-:S02]  /*2eb0*/  HADD2.F32 R52, -RZ, R194.H0_H0 ;  /* 0x200000c2ff347230 */ /* 0x000fc40000004100 */
[----:B------:R-:W-:Y:S01]  /*2ec0*/  FMUL.FTZ R177, R160, R33 ;  /* 0x00000021a0b17220 */ /* 0x000fe20000410000 */
[----:B------:R-:W-:Y:S01]  /*2ed0*/  FADD.FTZ R172, R181, R230 ;  /* 0x000000e6b5ac7221 */ /* 0x000fe20000010000 */
[----:B------:R-:W-:Y:S01]  /*2ee0*/  FMUL.FTZ R183, R162, R159 ;  /* 0x0000009fa2b77220 */ /* 0x000fe20000410000 */
[----:B------:R-:W-:Y:S01]  /*2ef0*/  FMUL.FTZ R174, R193, R56 ;  /* 0x00000038c1ae7220 */ /* 0x000fe20000410000 */
[----:B------:R-:W-:Y:S01]  /*2f00*/  FMUL.FTZ R160, R189, R52 ;  /* 0x00000034bda07220 */ /* 0x000fe20000410000 */
[----:B------:R-:W-:Y:S01]  /*2f10*/  FADD.FTZ R189, R172, R177 ;  /* 0x000000b1acbd7221 */ /* 0x000fe20000010000 */
[----:B------:R-:W-:Y:S01]  /*2f20*/  FFMA.FTZ R181, R177, R22, R170 ;  /* 0x00000016b1b57223 */ /* 0x000fe200000100aa */
[----:B--2---:R-:W-:Y:S01]  /*2f30*/  FMUL.FTZ R19, R19, R2 ;  /* 0x0000000213137220 */ /* 0x004fe20000410000 */
[----:B------:R-:W-:Y:S02]  /*2f40*/  HADD2.F32 R2, -RZ, R194.H1_H1 ;  /* 0x300000c2ff027230 */ /* 0x000fe40000004100 */
[----:B------:R-:W-:Y:S01]  /*2f50*/  FADD.FTZ R162, R189, R232 ;  /* 0x000000e8bda27221 */ /* 0x000fe20000010000 */
[----:B------:R-:W-:Y:S01]  /*2f60*/  FFMA.FTZ R54, R232, R155, R181 ;  /* 0x0000009be8367223 */ /* 0x000fe200000100b5 */
[----:B------:R-:W0:Y:S01]  /*2f70*/  MUFU.RCP R16, R197 ;  /* 0x000000c500107308 */ /* 0x000e220000001000 */
[----:B------:R-:W-:Y:S01]  /*2f80*/  FMUL.FTZ R181, R4, R63 ;  /* 0x0000003f04b57220 */ /* 0x000fe20000410000 */
[----:B------:R-:W-:Y:S01]  /*2f90*/  FADD.FTZ R203, R162, R183 ;  /* 0x000000b7a2cb7221 */ /* 0x000fe20000010000 */
[----:B------:R-:W-:Y:S01]  /*2fa0*/  FFMA.FTZ R189, R183, R62, R54 ;  /* 0x0000003eb7bd7223 */ /* 0x000fe20000010036 */
[----:B------:R-:W-:Y:S01]  /*2fb0*/  FMUL.FTZ R236, R191, R2 ;  /* 0x00000002bfec7220 */ /* 0x000fe20000410000 */
[----:B-1----:R-:W-:Y:S01]  /*2fc0*/  FMUL.FTZ R206, R207, R206 ;  /* 0x000000cecfce7220 */ /* 0x002fe20000410000 */
[----:B------:R-:W-:Y:S01]  /*2fd0*/  FMUL.FTZ R191, R6, R61 ;  /* 0x0000003d06bf7220 */ /* 0x000fe20000410000 */
[----:B------:R-:W-:Y:S01]  /*2fe0*/  FMUL.FTZ R207, R164, R161 ;  /* 0x000000a1a4cf7220 */ /* 0x000fe20000410000 */
[----:B------:R-:W1:Y:S01]  /*2ff0*/  MUFU.RCP R210, R168 ;  /* 0x000000a800d27308 */ /* 0x000e620000001000 */
[----:B------:R-:W-:Y:S01]  /*3000*/  FADD.FTZ R6, R203, R158 ;  /* 0x0000009ecb067221 */ /* 0x000fe20000010000 */
[----:B------:R-:W-:Y:S01]  /*3010*/  FMUL.FTZ R211, R12, R55 ;  /* 0x000000370cd37220 */ /* 0x000fe20000410000 */
[----:B------:R-:W-:Y:S01]  /*3020*/  FMUL.FTZ R194, R13, R24 ;  /* 0x000000180dc27220 */ /* 0x000fe20000410000 */
[----:B------:R-:W-:Y:S01]  /*3030*/  FMUL.FTZ R213, R184, R53 ;  /* 0x00000035b8d57220 */ /* 0x000fe20000410000 */
[----:B------:R-:W-:Y:S01]  /*3040*/  FADD.FTZ R203, R6, R207 ;  /* 0x000000cf06cb7221 */ /* 0x000fe20000010000 */
[----:B------:R-:W-:Y:S01]  /*3050*/  FMUL.FTZ R54, R9, R66 ;  /* 0x0000004209367220 */ /* 0x000fe20000410000 */
[----:B------:R-:W-:Y:S01]  /*3060*/  FMUL.FTZ R162, R32, R157 ;  /* 0x0000009d20a27220 */ /* 0x000fe20000410000 */
[----:B------:R2:W3:Y:S01]  /*3070*/  MUFU.RCP R212, R4 ;  /* 0x0000000400d47308 */ /* 0x0004e20000001000 */
[----:B------:R-:W-:Y:S01]  /*3080*/  FADD.FTZ R6, R203, R234 ;  /* 0x000000eacb067221 */ /* 0x000fe20000010000 */
[----:B0-----:R-:W-:Y:S01]  /*3090*/  FMUL.FTZ R23, R23, R16 ;  /* 0x0000001017177220 */ /* 0x001fe20000410000 */
[----:B------:R-:W-:-:S02]  /*30a0*/  HADD2.F32 R16, -RZ, R58.H0_H0 ;  /* 0x2000003aff107230 */ /* 0x000fc40000004100 */
[----:B------:R-:W-:Y:S01]  /*30b0*/  FMUL.FTZ R164, R34, R187 ;  /* 0x000000bb22a47220 */ /* 0x000fe20000410000 */
[----:B------:R-:W-:Y:S01]  /*30c0*/  FADD.FTZ R219, R6, R215 ;  /* 0x000000d706db7221 */ /* 0x000fe20000010000 */
[----:B------:R-:W-:Y:S02]  /*30d0*/  HADD2.F32 R58, -RZ, R180.H0_H0 ;  /* 0x200000b4ff3a7230 */ /* 0x000fe40000004100 */
[----:B------:R-:W-:Y:S01]  /*30e0*/  FMUL.FTZ R196, R52, R15 ;  /* 0x0000000f34c47220 */ /* 0x000fe20000410000 */
[----:B------:R-:W-:Y:S01]  /*30f0*/  FMUL.FTZ R178, R195, R16 ;  /* 0x00000010c3b27220 */ /* 0x000fe20000410000 */
[----:B--2---:R-:W-:Y:S01]  /*3100*/  FFMA.FTZ R4, R158, R157, R189 ;  /* 0x0000009d9e047223 */ /* 0x004fe200000100bd */
[----:B-1----:R-:W-:Y:S01]  /*3110*/  FMUL.FTZ R210, R209, R210 ;  /* 0x000000d2d1d27220 */ /* 0x002fe20000410000 */
[----:B------:R-:W-:Y:S01]  /*3120*/  FADD.FTZ R6, R219, R160 ;  /* 0x000000a0db067221 */ /* 0x000fe20000010000 */
[----:B------:R-:W0:Y:S01]  /*3130*/  MUFU.RCP R20, R199 ;  /* 0x000000c700147308 */ /* 0x000e220000001000 */
[----:B------:R-:W-:Y:S01]  /*3140*/  FFMA.FTZ R189, R207, R156, R4 ;  /* 0x0000009ccfbd7223 */ /* 0x000fe20000010004 */
        /* <DEDUP_REMOVED lines=16> */
[----:B0-----:R-:W-:Y:S01]  /*3250*/  FMUL.FTZ R25, R25, R20 ;  /* 0x0000001419197220 */ /* 0x001fe20000410000 */
[----:B------:R-:W-:Y:S01]  /*3260*/  FADD.FTZ R12, R7, R178 ;  /* 0x000000b2070c7221 */ /* 0x000fe20000010000 */
[----:B------:R-:W-:-:S02]  /*3270*/  HADD2.F32 R20, -RZ, R60.H0_H0 ;  /* 0x2000003cff147230 */ /* 0x000fc40000004100 */
        /* <DEDUP_REMOVED lines=54> */
[----:B------:R-:W-:-:S04]  /*35e0*/  FFMA.FTZ R7, R213, R224, R4 ;  /* 0x000000e0d5077223 */ /* 0x000fc80000010004 */
[----:B------:R-:W-:-:S04]  /*35f0*/  FFMA.FTZ R4, R202, R171, R7 ;  /* 0x000000abca047223 */ /* 0x000fc80000010007 */
[----:B------:R-:W-:-:S04]  /*3600*/  FFMA.FTZ R7, R189, R226, R4 ;  /* 0x000000e2bd077223 */ /* 0x000fc80000010004 */
[----:B------:R-:W-:-:S07]  /*3610*/  FFMA.FTZ R7, R54, R185, R7 ;  /* 0x000000b936077223 */ /* 0x000fce0000010007 */
.L_x_2145:
[----:B------:R-:W0:Y:S01]  /*3620*/  SHFL.DOWN PT, R13, R238, 0x10, 0x1f ;  /* 0x0a001f00ee0d7f89 */ /* 0x000e2200000e0000 */
[----:B------:R-:W-:Y:S01]  /*3630*/  ISETP.NE.AND P3, PT, R154, RZ, PT ;  /* 0x000000ff9a00720c */ /* 0x000fe20003f65270 */
[----:B------:R-:W-:Y:S01]  /*3640*/  FADD.FTZ R116, R5, R116 ;  /* 0x0000007405747221 */ /* 0x000fe20000010000 */
[----:B------:R-:W-:Y:S01]  /*3650*/  PLOP3.LUT P0, PT, PT, PT, PT, 0x80, 0x8 ;  /* 0x000000000008781c */ /* 0x000fe20003f0f070 */
        /* <DEDUP_REMOVED lines=10> */
[----:B------:R-:W2:Y:S01]  /*3700*/  @!P3 S2R R68, SR_TID.X ;  /* 0x000000000044b919 */ /* 0x000ea20000002100 */
        /* <DEDUP_REMOVED lines=39> */
[----:B------:R-:W-:Y:S01]  /*3980*/  IADD3 R4, PT, PT, R135, 0x4020, RZ ;  /* 0x0000402087047810 */ /* 0x000fe20007ffe0ff */
        /* <DEDUP_REMOVED lines=26> */
[----:B------:R-:W-:-:S03]  /*3b30*/  @!P3 MOV R237, R4 ;  /* 0x0000000400edb202 */ /* 0x000fc60000000f00 */
[----:B------:R-:W0:Y:S01]  /*3b40*/  SHFL.DOWN PT, R200, R235, 0x2, 0x1f ;  /* 0x08401f00ebc87f89 */ /* 0x000e2200000e0000 */
[C---:B------:R-:W-:Y:S02]  /*3b50*/  @!P0 IADD3 R237, PT, PT, R135.reuse, 0x4000, RZ ;  /* 0x0000400087ed8810 */ /* 0x040fe40007ffe0ff */
[----:B------:R-:W-:Y:S01]  /*3b60*/  @!P2 IADD3 R4, PT, PT, R135, 0x4000, RZ ;  /* 0x000040008704a810 */ /* 0x000fe20007ffe0ff */
[----:B------:R-:W1:Y:S01]  /*3b70*/  SHFL.DOWN PT, R241, R238, 0x2, 0x1f ;  /* 0x08401f00eef17f89 */ /* 0x000e6200000e0000 */
[----:B0-----:R-:W-:Y:S01]  /*3b80*/  FADD.FTZ R7, R235, R200 ;  /* 0x000000c8eb077221 */ /* 0x001fe20000010000 */
[----:B--2---:R-:W-:Y:S01]  /*3b90*/  @!P3 SHF.R.U32.HI R235, RZ, 0x2, R68 ;  /* 0x00000002ffebb819 */ /* 0x004fe20000011644 */
[----:B-1----:R-:W-:-:S03]  /*3ba0*/  FADD.FTZ R200, R238, R241 ;  /* 0x000000f1eec87221 */ /* 0x002fc60000010000 */
[----:B------:R-:W0:Y:S01]  /*3bb0*/  SHFL.DOWN PT, R12, R7, 0x1, 0x1f ;  /* 0x08201f00070c7f89 */ /* 0x000e2200000e0000 */
[----:B------:R-:W-:-:S03]  /*3bc0*/  @!P3 LOP3.LUT R238, R235, 0x18, RZ, 0xc0, !PT ;  /* 0x00000018ebeeb812 */ /* 0x000fc600078ec0ff */
[----:B------:R-:W1:Y:S01]  /*3bd0*/  SHFL.DOWN PT, R13, R200, 0x1, 0x1f ;  /* 0x08201f00c80d7f89 */ /* 0x000e6200000e0000 */
[----:B------:R-:W-:Y:S01]  /*3be0*/  @!P3 IADD3 R237, PT, PT, R238, R237, RZ ;  /* 0x000000edeeedb210 */ /* 0x000fe20007ffe0ff */
[----:B0-----:R-:W-:Y:S01]  /*3bf0*/  FADD.FTZ R12, R7, R12 ;  /* 0x0000000c070c7221 */ /* 0x001fe20000010000 */
[----:B-1----:R-:W-:Y:S01]  /*3c00*/  FADD.FTZ R13, R200, R13 ;  /* 0x0000000dc80d7221 */ /* 0x002fe20000010000 */
[C---:B------:R-:W-:Y:S02]  /*3c10*/  IADD3 R200, PT, PT, R135.reuse, 0x4030, RZ ;  /* 0x0000403087c87810 */ /* 0x040fe40007ffe0ff */
[----:B------:R-:W-:Y:S02]  /*3c20*/  @!P2 IADD3 R200, PT, PT, R135, 0x4010, RZ ;  /* 0x0000401087c8a810 */ /* 0x000fe40007ffe0ff */
[----:B------:R-:W-:Y:S01]  /*3c30*/  @!P3 STS.64 [R237], R12 ;  /* 0x0000000ced00b388 */ /* 0x000fe20000000a00 */
[----:B------:R-:W-:Y:S01]  /*3c40*/  BAR.SYNC.DEFER_BLOCKING 0x0 ;  /* 0x0000000000007b1d */ /* 0x000fe20000010000 */
[----:B------:R-:W-:-:S05]  /*3c50*/  PLOP3.LUT P2, PT, P2, PT, PT, 0x8, 0x80 ;  /* 0x000000000080781c */ /* 0x000fca000174e170 */
        /* <DEDUP_REMOVED lines=48> */
[----:B------:R-:W1:Y:S01]  /*3f60*/  LDC.64 R2, c[0x0][0x3f0] ;  /* 0x0000fc00ff027b82 */ /* 0x000e620000000a00 */
[C---:B------:R-:W-:Y:S01]  /*3f70*/  LEA R7, R69.reuse, R134, 0xa ;  /* 0x0000008645077211 */ /* 0x040fe200078e50ff */
        /* <DEDUP_REMOVED lines=22> */
[----:B-1----:R-:W-:-:S04]  /*40e0*/  IMAD.WIDE.U32 R2, R7, 0x10, R2 ;  /* 0x0000001007027825 */ /* 0x002fc800078e0002 */
        /* <DEDUP_REMOVED lines=114> */
.L_x_2141:
        /* <DEDUP_REMOVED lines=25> */
.L_x_2147:
        /* <DEDUP_REMOVED lines=14> */
.L_x_3162:


//--------------------- .text._ZN10layer_norm22ln_bwd_finalize_kernelINS_22Kernel_traits_finalizeILj4096E6__halfS2_S2_fjLj1024ELj4ENS_18Kernel_traits_baseILj4096ES2_S2_S2_fjLj1024EEEEEEEvNS_9BwdParamsE --------------------------
	.section	.text._ZN10layer_norm22ln_bwd_finalize_kernelINS_22Kernel_traits_finalizeILj4096E6__halfS2_S2_fjLj1024ELj4ENS_18Kernel_traits_baseILj4096ES2_S2_S2_fjLj1024EEEEEEEvNS_9BwdParamsE,"ax",@progbits
	.align	128
        .global         _ZN10layer_norm22ln_bwd_finalize_kernelINS_22Kernel_traits_finalizeILj4096E6__halfS2_S2_fjLj1024ELj4ENS_18Kernel_traits_baseILj4096ES2_S2_S2_fjLj1024EEEEEEEvNS_9BwdParamsE
        .type           _ZN10layer_norm22ln_bwd_finalize_kernelINS_22Kernel_traits_finalizeILj4096E6__halfS2_S2_fjLj1024ELj4ENS_18Kernel_traits_baseILj4096ES2_S2_S2_fjLj1024EEEEEEEvNS_9BwdParamsE,@function
        .size           _ZN10layer_norm22ln_bwd_finalize_kernelINS_22Kernel_traits_finalizeILj4096E6__halfS2_S2_fjLj1024ELj4ENS_18Kernel_traits_baseILj4096ES2_S2_S2_fjLj1024EEEEEEEvNS_9BwdParamsE,(.L_x_3163 - _ZN10layer_norm22ln_bwd_finalize_kernelINS_22Kernel_traits_finalizeILj4096E6__halfS2_S2_fjLj1024ELj4ENS_18Kernel_traits_baseILj4096ES2_S2_S2_fjLj1024EEEEEEEvNS_9BwdParamsE)
        .other          _ZN10layer_norm22ln_bwd_finalize_kernelINS_22Kernel_traits_finalizeILj4096E6__halfS2_S2_fjLj1024ELj4ENS_18Kernel_traits_baseILj4096ES2_S2_S2_fjLj1024EEEEEEEvNS_9BwdParamsE,@"STO_CUDA_ENTRY STV_DEFAULT"
_ZN10layer_norm22ln_bwd_finalize_kernelINS_22Kernel_traits_finalizeILj4096E6__halfS2_S2_fjLj1024ELj4ENS_18Kernel_traits_baseILj4096ES2_S2_S2_fjLj1024EEEEEEEvNS_9BwdParamsE:
.text._ZN10layer_norm22ln_bwd_finalize_kernelINS_22Kernel_traits_finalizeILj4096E6__halfS2_S2_fjLj1024ELj4ENS_18Kernel_traits_baseILj4096ES2_S2_S2_fjLj1024EEEEEEEvNS_9BwdParamsE:
        /* <DEDUP_REMOVED lines=37> */
.L_x_2152:
        /* <DEDUP_REMOVED lines=118> */
.L_x_2151:
[----:B------:R-:W-:Y:S05]  /*09b0*/  BSYNC.RECONVERGENT B1 ;  /* 0x0000000000017941 */ /* 0x000fea0003800200 */
.L_x_2150:
        /* <DEDUP_REMOVED lines=65> */
.L_x_2154:
[----:B------:R-:W-:Y:S05]  /*0dd0*/  BSYNC.RECONVERGENT B1 ;  /* 0x0000000000017941 */ /* 0x000fea0003800200 */
.L_x_2153:
        /* <DEDUP_REMOVED lines=37> */
.L_x_2156:
[----:B------:R-:W-:Y:S05]  /*1030*/  BSYNC.RECONVERGENT B1 ;  /* 0x0000000000017941 */ /* 0x000fea0003800200 */
.L_x_2155:
[----:B------:R-:W-:Y:S05]  /*1040*/  @!P1 BRA `(.L_x_2149) ;  /* 0x00000000003c9947 */ /* 0x000fea0003800000 */
[----:B------:R-:W0:Y:S01]  /*1050*/  LDC.64 R6, c[0x0][0x3e0] ;  /* 0x0000f800ff067b82 */ /* 0x000e220000000a00 */
[----:B------:R-:W-:Y:S02]  /*1060*/  LEA R2, R15, R11, 0xc ;  /* 0x0000000b0f027211 */ /* 0x000fe400078e60ff */
[----:B------:R-:W-:Y:S02]  /*1070*/  IADD3 R24, PT, PT, -R24, RZ, RZ ;  /* 0x000000ff18187210 */ /* 0x000fe40007ffe1ff */
[----:B------:R-:W-:-:S03]  /*1080*/  IADD3 R11, PT, PT, R13, R2, RZ ;  /* 0x000000020d0b7210 */ /* 0x000fc60007ffe0ff */
[----:B------:R-:W1:Y:S04]  /*1090*/  LDC.64 R8, c[0x0][0x3e8] ;  /* 0x0000fa00ff087b82 */ /* 0x000e680000000a00 */
.L_x_2157:
        /* <DEDUP_REMOVED lines=10> */
.L_x_2149:
[----:B------:R-:W-:Y:S05]  /*1140*/  BSYNC.RECONVERGENT B0 ;  /* 0x0000000000007941 */ /* 0x000fea0003800200 */
.L_x_2148:
        /* <DEDUP_REMOVED lines=55> */
.L_x_2158:
        /* <DEDUP_REMOVED lines=12> */
.L_x_3163:


//--------------------- .text._ZN10layer_norm13ln_bwd_kernelINS_13Kernel_traitsI6__halfS2_S2_fjLj4096ELj1ELj1ELj4ELj16ENS_18Kernel_traits_baseILj4096ES2_S2_S2_fjLj128EEEEEEEvNS_9BwdParamsE --------------------------
	.section	.text._ZN10layer_norm13ln_bwd_kernelINS_13Kernel_traitsI6__halfS2_S2_fjLj4096ELj1ELj1ELj4ELj16ENS_18Kernel_traits_baseILj4096ES2_S2_S2_fjLj128EEEEEEEvNS_9BwdParamsE,"ax",@progbits
	.align	128
        .global         _ZN10layer_norm13ln_bwd_kernelINS_13Kernel_traitsI6__halfS2_S2_fjLj4096ELj1ELj1ELj4ELj16ENS_18Kernel_traits_baseILj4096ES2_S2_S2_fjLj128EEEEEEEvNS_9BwdParamsE
        .type           _ZN10layer_norm13ln_bwd_kernelINS_13Kernel_traitsI6__halfS2_S2_fjLj4096ELj1ELj1ELj4ELj16ENS_18Kernel_traits_baseILj4096ES2_S2_S2_fjLj128EEEEEEEvNS_9BwdParamsE,@function
        .size           _ZN10layer_norm13ln_bwd_kernelINS_13Kernel_traitsI6__halfS2_S2_fjLj4096ELj1ELj1ELj4ELj16ENS_18Kernel_traits_baseILj4096ES2_S2_S2_fjLj128EEEEEEEvNS_9BwdParamsE,(.L_x_3164 - _ZN10layer_norm13ln_bwd_kernelINS_13Kernel_traitsI6__halfS2_S2_fjLj4096ELj1ELj1ELj4ELj16ENS_18Kernel_traits_baseILj4096ES2_S2_S2_fjLj128EEEEEEEvNS_9BwdParamsE)
        .other          _ZN10layer_norm13ln_bwd_kernelINS_13Kernel_traitsI6__halfS2_S2_fjLj4096ELj1ELj1ELj4ELj16ENS_18Kernel_traits_baseILj4096ES2_S2_S2_fjLj128EEEEEEEvNS_9BwdParamsE,@"STO_CUDA_ENTRY STV_DEFAULT"
_ZN10layer_norm13ln_bwd_kernelINS_13Kernel_traitsI6__halfS2_S2_fjLj4096ELj1ELj1ELj4ELj16ENS_18Kernel_traits_baseILj4096ES2_S2_S2_fjLj128EEEEEEEvNS_9BwdParamsE:
.text._ZN10layer_norm13ln_bwd_kernelINS_13Kernel_traitsI6__halfS2_S2_fjLj4096ELj1ELj1ELj4ELj16ENS_18Kernel_traits_baseILj4096ES2_S2_S2_fjLj128EEEEEEEvNS_9BwdParamsE:
        /* <DEDUP_REMOVED lines=98> */
[----:B------:R-:W-:-:S07]  /*0620*/  MOV R187, UR4 ;  /* 0x0000000400bb7c02 */ /* 0x000fce0008000f00 */
.L_x_2164:
[----:B0-----:R-:W0:Y:S01]  /*0630*/  @!P0 LDC.64 R48, c[0x0][0x3a0] ;  /* 0x0000e800ff308b82 */ /* 0x001e220000000a00 */
[----:B------:R-:W-:-:S07]  /*0640*/  HFMA2 R197, -RZ, RZ, 0, 0 ;  /* 0x00000000ffc57431 */ /* 0x000fce00000001ff */
[----:B------:R-:W1:Y:S01]  /*0650*/  LDC.64 R36, c[0x0][0x398] ;  /* 0x0000e600ff247b82 */ /* 0x000e620000000a00 */
[----:B------:R-:W-:-:S07]  /*0660*/  SHF.L.U32 R3, R2, 0x9, RZ ;  /* 0x0000000902037819 */ /* 0x000fce00000006ff */
[----:B------:R-:W2:Y:S01]  /*0670*/  LDC.64 R132, c[0x0][0x3a8] ;  /* 0x0000ea00ff847b82 */ /* 0x000ea20000000a00 */
[----:B0-----:R-:W-:-:S05]  /*0680*/  @!P0 IMAD.WIDE R48, R2, 0x4, R48 ;  /* 0x0000000402308825 */ /* 0x001fca00078e0230 */
[----:B-----5:R0:W5:Y:S01]  /*0690*/  @!P0 LDG.E R197, desc[UR6][R48.64] ;  /* 0x0000000630c58981 */ /* 0x020162000c1e1900 */
[----:B-1----:R-:W-:-:S04]  /*06a0*/  ISETP.NE.U32.AND P1, PT, R36, RZ, PT ;  /* 0x000000ff2400720c */ /* 0x002fc80003f25070 */
[----:B------:R-:W-:-:S13]  /*06b0*/  ISETP.NE.AND.EX P0, PT, R37, RZ, PT, P1 ;  /* 0x000000ff2500720c */ /* 0x000fda0003f05310 */
[----:B------:R-:W1:Y:S08]  /*06c0*/  @!P0 LDC.64 R134, c[0x0][0x3d8] ;  /* 0x0000f600ff868b82 */ /* 0x000e700000000a00 */
[----:B------:R-:W3:Y:S01]  /*06d0*/  @!P0 LDC.64 R136, c[0x0][0x390] ;  /* 0x0000e400ff888b82 */ /* 0x000ee20000000a00 */
[----:B------:R-:W-:-:S07]  /*06e0*/  LOP3.LUT R3, R3, R52, RZ, 0xfc, !PT ;  /* 0x0000003403037212 */ /* 0x000fce00078efcff */
[----:B------:R-:W4:Y:S01]  /*06f0*/  @P0 LDC.64 R140, c[0x0][0x3d8] ;  /* 0x0000f600ff8c0b82 */ /* 0x000f220000000a00 */
[----:B-1----:R-:W-:-:S07]  /*0700*/  @!P0 IMAD.WIDE.U32 R134, R3, 0x10, R134 ;  /* 0x0000001003868825 */ /* 0x002fce00078e0086 */
[----:B------:R-:W1:Y:S01]  /*0710*/  @P0 LDC.64 R138, c[0x0][0x398] ;  /* 0x0000e600ff8a0b82 */ /* 0x000e620000000a00 */
[----:B------:R0:W5:Y:S01]  /*0720*/  @!P0 LDG.E.128 R36, desc[UR6][R134.64] ;  /* 0x0000000686248981 */ /* 0x000162000c1e1d00 */
[----:B---3--:R-:W-:-:S03]  /*0730*/  @!P0 IMAD.WIDE.U32 R136, R3, 0x10, R136 ;  /* 0x0000001003888825 */ /* 0x008fc600078e0088 */
[----:B------:R0:W5:Y:S04]  /*0740*/  @!P0 LDG.E.128 R40, desc[UR6][R134.64+0x800] ;  /* 0x0008000686288981 */ /* 0x000168000c1e1d00 */
[----:B------:R0:W5:Y:S04]  /*0750*/  @!P0 LDG.E.128 R44, desc[UR6][R134.64+0x1000] ;  /* 0x00100006862c8981 */ /* 0x000168000c1e1d00 */
[----:B------:R0:W5:Y:S04]  /*0760*/  @!P0 LDG.E.128 R48, desc[UR6][R134.64+0x1800] ;  /* 0x0018000686308981 */ /* 0x000168000c1e1d00 */
[----:B------:R0:W5:Y:S04]  /*0770*/  @!P0 LDG.E.128 R52, desc[UR6][R136.64] ;  /* 0x0000000688348981 */ /* 0x000168000c1e1d00 */
[----:B------:R0:W5:Y:S04]  /*0780*/  @!P0 LDG.E.128 R56, desc[UR6][R136.64+0x800] ;  /* 0x0008000688388981 */ /* 0x000168000c1e1d00 */
[----:B------:R0:W5:Y:S04]  /*0790*/  @!P0 LDG.E.128 R60, desc[UR6][R136.64+0x1000] ;  /* 0x00100006883c8981 */ /* 0x000168000c1e1d00 */
[----:B------:R0:W5:Y:S01]  /*07a0*/  @!P0 LDG.E.128 R64, desc[UR6][R136.64+0x1800] ;  /* 0x0018000688408981 */ /* 0x000162000c1e1d00 */
[----:B--2---:R-:W-:-:S04]  /*07b0*/  IMAD.WIDE R132, R2, 0x4, R132 ;  /* 0x0000000402847825 */ /* 0x004fc800078e0284 */
[C---:B----4-:R-:W-:Y:S02]  /*07c0*/  @P0 IMAD.WIDE.U32 R140, R3.reuse, 0x10, R140 ;  /* 0x00000010038c0825 */ /* 0x050fe400078e008c */
[----:B------:R0:W5:Y:S02]  /*07d0*/  LDG.E R132, desc[UR6][R132.64] ;  /* 0x0000000684847981 */ /* 0x000164000c1e1900 */
[----:B-1----:R-:W-:Y:S02]  /*07e0*/  @P0 IMAD.WIDE.U32 R138, R3, 0x10, R138 ;  /* 0x00000010038a0825 */ /* 0x002fe400078e008a */
        /* <DEDUP_REMOVED lines=8> */
[----:B------:R-:W-:Y:S05]  /*0870*/  @P0 BRA `(.L_x_2160) ;  /* 0x0000001000840947 */ /* 0x000fea0003800000 */
[----:B-----5:R-:W-:Y:S02]  /*0880*/  HADD2.F32 R0, -RZ, R52.H0_H0 ;  /* 0x20000034ff007230 */ /* 0x020fe40000004100 */
[--C-:B0-----:R-:W-:Y:S02]  /*0890*/  HADD2.F32 R136, -RZ, R53.reuse.H0_H0 ;  /* 0x20000035ff887230 */ /* 0x101fe40000004100 */
[----:B------:R-:W-:Y:S02]  /*08a0*/  HADD2.F32 R138, -RZ, R53.H1_H1 ;  /* 0x30000035ff8a7230 */ /* 0x000fe40000004100 */
[--C-:B------:R-:W-:Y:S01]  /*08b0*/  FADD.FTZ R227, R0, -R197.reuse ;  /* 0x800000c500e37221 */ /* 0x100fe20000010000 */
[----:B------:R-:W-:Y:S02]  /*08c0*/  HADD2.F32 R53, -RZ, R36.H0_H0 ;  /* 0x20000024ff357230 */ /* 0x000fe40000004100 */
[----:B------:R-:W-:Y:S02]  /*08d0*/  HADD2.F32 R0, -RZ, R32.H0_H0 ;  /* 0x20000020ff007230 */ /* 0x000fe40000004100 */
[----:B------:R-:W-:Y:S01]  /*08e0*/  FADD.FTZ R225, R138, -R197 ;  /* 0x800000c58ae17221 */ /* 0x000fe20000010000 */
[----:B------:R-:W-:-:S02]  /*08f0*/  HADD2.F32 R134, -RZ, R52.H1_H1 ;  /* 0x30000034ff867230 */ /* 0x000fc40000004100 */
[--C-:B------:R-:W-:Y:S02]  /*0900*/  HADD2.F32 R144, -RZ, R55.reuse.H0_H0 ;  /* 0x20000037ff907230 */ /* 0x100fe40000004100 */
[----:B------:R-:W-:Y:S01]  /*0910*/  FMUL.FTZ R3, R0, R53 ;  /* 0x0000003500037220 */ /* 0x000fe20000410000 */
[----:B------:R-:W-:Y:S02]  /*0920*/  HADD2.F32 R146, -RZ, R55.H1_H1 ;  /* 0x30000037ff927230 */ /* 0x000fe40000004100 */
[----:B------:R-:W-:Y:S01]  /*0930*/  FMUL.FTZ R0, R132, R227 ;  /* 0x000000e384007220 */ /* 0x000fe20000410000 */
[--C-:B------:R-:W-:Y:S02]  /*0940*/  HADD2.F32 R188, -RZ, R64.reuse.H0_H0 ;  /* 0x20000040ffbc7230 */ /* 0x100fe40000004100 */
[----:B------:R-:W-:Y:S01]  /*0950*/  FADD.FTZ R227, RZ, R3 ;  /* 0x00000003ffe37221 */ /* 0x000fe20000010000 */
        /* <DEDUP_REMOVED lines=23> */
[----:B------:R-:W-:Y:S01]  /*0ad0*/  FMUL.FTZ R193, R132, R193 ;  /* 0x000000c184c17220 */ /* 0x000fe20000410000 */
[----:B------:R-:W-:Y:S02]  /*0ae0*/  HADD2.F32 R174, -RZ, R60.H1_H1 ;  /* 0x3000003cffae7230 */ /* 0x000fe40000004100 */
        /* <DEDUP_REMOVED lines=11> */
[----:B------:R-:W-:Y:S01]  /*0ba0*/  FADD.FTZ R189, R186, -R197 ;  /* 0x800000c5babd7221 */ /* 0x000fe20000010000 */
[--C-:B------:R-:W-:Y:S02]  /*0bb0*/  HADD2.F32 R61, -RZ, R43.reuse.H0_H0 ;  /* 0x2000002bff3d7230 */ /* 0x100fe40000004100 */
[C---:B------:R-:W-:Y:S01]  /*0bc0*/  FMUL.FTZ R185, R132.reuse, R185 ;  /* 0x000000b984b97220 */ /* 0x040fe20000410000 */
[----:B------:R-:W-:Y:S02]  /*0bd0*/  HADD2.F32 R58, -RZ, R43.H1_H1 ;  /* 0x3000002bff3a7230 */ /* 0x000fe40000004100 */
[----:B------:R-:W-:Y:S01]  /*0be0*/  FMUL.FTZ R189, R132, R189 ;  /* 0x000000bd84bd7220 */ /* 0x000fe20000410000 */
[----:B------:R-:W-:Y:S02]  /*0bf0*/  HADD2.F32 R133, -RZ, R32.H1_H1 ;  /* 0x30000020ff857230 */ /* 0x000fe40000004100 */
[----:B------:R-:W-:Y:S02]  /*0c00*/  HADD2.F32 R46, -RZ, R34.H0_H0 ;  /* 0x20000022ff2e7230 */ /* 0x000fe40000004100 */
[----:B------:R-:W-:-:S02]  /*0c10*/  HADD2.F32 R142, -RZ, R54.H1_H1 ;  /* 0x30000036ff8e7230 */ /* 0x000fc40000004100 */
[--C-:B------:R-:W-:Y:S02]  /*0c20*/  HADD2.F32 R43, -RZ, R44.reuse.H0_H0 ;  /* 0x2000002cff2b7230 */ /* 0x100fe40000004100 */
[----:B------:R-:W-:Y:S01]  /*0c30*/  FMUL.FTZ R139, R46, R37 ;  /* 0x000000252e8b7220 */ /* 0x000fe20000410000 */
[----:B------:R-:W-:Y:S02]  /*0c40*/  HADD2.F32 R60, -RZ, R44.H1_H1 ;  /* 0x3000002cff3c7230 */ /* 0x000fe40000004100 */
[--C-:B------:R-:W-:Y:S01]  /*0c50*/  FADD.FTZ R223, R142, -R197.reuse ;  /* 0x800000c58edf7221 */ /* 0x100fe20000010000 */
[--C-:B------:R-:W-:Y:S02]  /*0c60*/  HADD2.F32 R63, -RZ, R45.reuse.H0_H0 ;  /* 0x2000002dff3f7230 */ /* 0x100fe40000004100 */
[----:B------:R-:W-:Y:S01]  /*0c70*/  FFMA.FTZ R46, R0, R3, RZ ;  /* 0x00000003002e7223 */ /* 0x000fe200000100ff */
[----:B------:R-:W-:Y:S02]  /*0c80*/  HADD2.F32 R62, -RZ, R45.H1_H1 ;  /* 0x3000002dff3e7230 */ /* 0x000fe40000004100 */
[----:B------:R-:W-:Y:S01]  /*0c90*/  FADD.FTZ R45, R134, -R197 ;  /* 0x800000c5862d7221 */ /* 0x000fe20000010000 */
[----:B------:R-:W-:-:S02]  /*0ca0*/  HADD2.F32 R140, -RZ, R54.H0_H0 ;  /* 0x20000036ff8c7230 */ /* 0x000fc40000004100 */
[--C-:B------:R-:W-:Y:S02]  /*0cb0*/  HADD2.F32 R160, -RZ, R57.reuse.H0_H0 ;  /* 0x20000039ffa07230 */ /* 0x100fe40000004100 */
[----:B------:R-:W-:Y:S01]  /*0cc0*/  FMUL.FTZ R45, R132, R45 ;  /* 0x0000002d842d7220 */ /* 0x000fe20000410000 */
        /* <DEDUP_REMOVED lines=14> */
[----:B------:R-:W-:Y:S02]  /*0db0*/  HADD2.F32 R135, -RZ, R33.H1_H1 ;  /* 0x30000021ff877230 */ /* 0x000fe40000004100 */
[----:B------:R-:W-:Y:S02]  /*0dc0*/  HADD2.F32 R57, -RZ, R39.H0_H0 ;  /* 0x20000027ff397230 */ /* 0x000fe40000004100 */
[----:B------:R-:W-:Y:S01]  /*0dd0*/  FMUL.FTZ R141, R44, R55 ;  /* 0x000000372c8d7220 */ /* 0x000fe20000410000 */
[--C-:B------:R-:W-:Y:S02]  /*0de0*/  HADD2.F32 R67, -RZ, R47.reuse.H0_H0 ;  /* 0x2000002fff437230 */ /* 0x100fe40000004100 */
[----:B------:R-:W-:Y:S01]  /*0df0*/  FMUL.FTZ R142, R135, R52 ;  /* 0x00000034878e7220 */ /* 0x000fe20000410000 */
[----:B------:R-:W-:Y:S02]  /*0e00*/  HADD2.F32 R66, -RZ, R47.H1_H1 ;  /* 0x3000002fff427230 */ /* 0x000fe40000004100 */
[----:B------:R-:W-:Y:S01]  /*0e10*/  FADD.FTZ R47, R136, -R197 ;  /* 0x800000c5882f7221 */ /* 0x000fe20000010000 */
[----:B------:R-:W-:-:S02]  /*0e20*/  HADD2.F32 R153, -RZ, R51.H0_H0 ;  /* 0x20000033ff997230 */ /* 0x000fc40000004100 */
[----:B------:R-:W-:Y:S02]  /*0e30*/  HADD2.F32 R154, -RZ, R51.H1_H1 ;  /* 0x30000033ff9a7230 */ /* 0x000fe40000004100 */
[--C-:B------:R-:W-:Y:S01]  /*0e40*/  FADD.FTZ R51, R144, -R197.reuse ;  /* 0x800000c590337221 */ /* 0x100fe20000010000 */
[----:B------:R-:W-:Y:S02]  /*0e50*/  HADD2.F32 R48, -RZ, R35.H0_H0 ;  /* 0x20000023ff307230 */ /* 0x000fe40000004100 */
[----:B------:R-:W-:Y:S01]  /*0e60*/  FMUL.FTZ R144, R133, R36 ;  /* 0x0000002485907220 */ /* 0x000fe20000410000 */
[--C-:B------:R-:W-:Y:S02]  /*0e70*/  HADD2.F32 R147, -RZ, R49.reuse.H0_H0 ;  /* 0x20000031ff937230 */ /* 0x100fe40000004100 */
[----:B------:R-:W-:Y:S01]  /*0e80*/  FMUL.FTZ R44, R132, R47 ;  /* 0x0000002f842c7220 */ /* 0x000fe20000410000 */
[----:B------:R-:W-:Y:S02]  /*0e90*/  HADD2.F32 R150, -RZ, R49.H1_H1 ;  /* 0x30000031ff967230 */ /* 0x000fe40000004100 */
[----:B------:R-:W-:Y:S01]  /*0ea0*/  FADD.FTZ R49, R140, -R197 ;  /* 0x800000c58c317221 */ /* 0x000fe20000010000 */
        /* <DEDUP_REMOVED lines=9> */
[C---:B------:R-:W-:Y:S01]  /*0f40*/  FMUL.FTZ R46, R132.reuse, R49 ;  /* 0x00000031842e7220 */ /* 0x040fe20000410000 */
[--C-:B------:R-:W-:Y:S02]  /*0f50*/  HADD2.F32 R156, -RZ, R56.reuse.H0_H0 ;  /* 0x20000038ff9c7230 */ /* 0x100fe40000004100 */
[----:B------:R-:W-:Y:S01]  /*0f60*/  FMUL.FTZ R49, R132, R223 ;  /* 0x000000df84317220 */ /* 0x000fe20000410000 */
[----:B------:R-:W-:Y:S02]  /*0f70*/  HADD2.F32 R158, -RZ, R56.H1_H1 ;  /* 0x30000038ff9e7230 */ /* 0x000fe40000004100 */
[----:B------:R-:W-:Y:S01]  /*0f80*/  FMUL.FTZ R133, R50, R39 ;  /* 0x0000002732857220 */ /* 0x000fe20000410000 */
[----:B------:R-:W-:Y:S02]  /*0f90*/  HADD2.F32 R160, -RZ, R25.H0_H0 ;  /* 0x20000019ffa07230 */ /* 0x000fe40000004100 */
[----:B------:R-:W-:Y:S01]  /*0fa0*/  FADD.FTZ R223, R48, R141 ;  /* 0x0000008d30df7221 */ /* 0x000fe20000010000 */
[----:B------:R-:W-:-:S02]  /*0fb0*/  HADD2.F32 R170, -RZ, R59.H1_H1 ;  /* 0x3000003bffaa7230 */ /* 0x000fc40000004100 */
[----:B------:R-:W-:Y:S01]  /*0fc0*/  FFMA.FTZ R50, R44, R141, R225 ;  /* 0x0000008d2c327223 */ /* 0x000fe200000100e1 */
[--C-:B------:R-:W-:Y:S01]  /*0fd0*/  FADD.FTZ R155, R156, -R197.reuse ;  /* 0x800000c59c9b7221 */ /* 0x100fe20000010000 */
[----:B------:R-:W-:Y:S02]  /*0fe0*/  HADD2.F32 R175, -RZ, R26.H1_H1 ;  /* 0x3000001affaf7230 */ /* 0x000fe40000004100 */
[----:B------:R-:W-:Y:S01]  /*0ff0*/  FADD.FTZ R219, R158, -R197 ;  /* 0x800000c59edb7221 */ /* 0x000fe20000010000 */
        /* <DEDUP_REMOVED lines=8> */
[----:B------:R-:W-:Y:S01]  /*1080*/  FADD.FTZ R213, R170, -R197 ;  /* 0x800000c5aad57221 */ /* 0x000fe20000010000 */
[----:B------:R-:W-:Y:S02]  /*1090*/  HADD2.F32 R165, -RZ, R24.H1_H1 ;  /* 0x30000018ffa57230 */ /* 0x000fe40000004100 */
[----:B------:R-:W-:Y:S01]  /*10a0*/  FFMA.FTZ R221, R47, R142, R50 ;  /* 0x0000008e2fdd7223 */ /* 0x000fe20000010032 */
[----:B------:R-:W-:Y:S02]  /*10b0*/  HADD2.F32 R170, -RZ, R21.H0_H0 ;  /* 0x20000015ffaa7230 */ /* 0x000fe40000004100 */
[C---:B------:R-:W-:Y:S01]  /*10c0*/  FMUL.FTZ R50, R132.reuse, R155 ;  /* 0x0000009b84327220 */ /* 0x040fe20000410000 */
[----:B------:R-:W-:Y:S01]  /*10d0*/  FMUL.FTZ R176, R175, R64 ;  /* 0x00000040afb07220 */ /* 0x000fe20000410000 */
[----:B------:R-:W-:Y:S01]  /*10e0*/  FMUL.FTZ R155, R132, R219 ;  /* 0x000000db849b7220 */ /* 0x000fe20000410000 */
[----:B------:R-:W-:Y:S01]  /*10f0*/  FMUL.FTZ R138, R137, R38 ;  /* 0x00000026898a7220 */ /* 0x000fe20000410000 */
[----:B------:R-:W-:Y:S01]  /*1100*/  FMUL.FTZ R175, R164, R67 ;  /* 0x00000043a4af7220 */ /* 0x000fe20000410000 */
[----:B------:R-:W-:Y:S01]  /*1110*/  FADD.FTZ R219, R160, R139 ;  /* 0x0000008ba0db7221 */ /* 0x000fe20000010000 */
[----:B------:R-:W-:-:S02]  /*1120*/  HADD2.F32 R59, -RZ, R41.H0_H0 ;  /* 0x20000029ff3b7230 */ /* 0x000fc40000004100 */
[----:B------:R-:W-:Y:S01]  /*1130*/  FADD.FTZ R171, R168, -R197 ;  /* 0x800000c5a8ab7221 */ /* 0x000fe20000010000 */
[----:B------:R-:W-:Y:S02]  /*1140*/  HADD2.F32 R140, -RZ, R29.H0_H0 ;  /* 0x2000001dff8c7230 */ /* 0x000fe40000004100 */
[----:B------:R-:W-:Y:S01]  /*1150*/  FFMA.FTZ R164, R46, R139, R221 ;  /* 0x0000008b2ea47223 */ /* 0x000fe200000100dd */
        /* <DEDUP_REMOVED lines=8> */
[----:B------:R-:W-:Y:S01]  /*11e0*/  FADD.FTZ R170, R219, R138 ;  /* 0x0000008adbaa7221 */ /* 0x000fe20000010000 */
[----:B------:R-:W-:Y:S01]  /*11f0*/  FFMA.FTZ R217, R49, R138, R164 ;  /* 0x0000008a31d97223 */ /* 0x000fe200000100a4 */
[----:B------:R-:W-:Y:S01]  /*1200*/  FMUL.FTZ R137, R140, R59 ;  /* 0x0000003b8c897220 */ /* 0x000fe20000410000 */
[C---:B------:R-:W-:Y:S01]  /*1210*/  FMUL.FTZ R164, R132.reuse, R167 ;  /* 0x000000a784a47220 */ /* 0x040fe20000410000 */
[----:B------:R-:W-:Y:S01]  /*1220*/  FMUL.FTZ R140, R157, R56 ;  /* 0x000000389d8c7220 */ /* 0x000fe20000410000 */
[----:B------:R-:W-:Y:S01]  /*1230*/  FMUL.FTZ R167, R132, R215 ;  /* 0x000000d784a77220 */ /* 0x000fe20000410000 */
[----:B------:R-:W-:Y:S01]  /*1240*/  FMUL.FTZ R136, R143, R54 ;  /* 0x000000368f887220 */ /* 0x000fe20000410000 */
[----:B------:R-:W-:Y:S01]  /*1250*/  FMUL.FTZ R157, R174, R149 ;  /* 0x00000095ae9d7220 */ /* 0x000fe20000410000 */
[----:B------:R-:W-:Y:S01]  /*1260*/  FADD.FTZ R215, R170, R135 ;  /* 0x00000087aad77221 */ /* 0x000fe20000010000 */
[----:B------:R-:W-:Y:S01]  /*1270*/  FFMA.FTZ R174, R48, R135, R217 ;  /* 0x0000008730ae7223 */ /* 0x000fe200000100d9 */
[----:B------:R-:W-:-:S02]  /*1280*/  HADD2.F32 R40, -RZ, R40.H1_H1 ;  /* 0x30000028ff287230 */ /* 0x000fc40000004100 */
[C---:B------:R-:W-:Y:S01]  /*1290*/  FMUL.FTZ R170, R132.reuse, R171 ;  /* 0x000000ab84aa7220 */ /* 0x040fe20000410000 */
[----:B------:R-:W-:Y:S02]  /*12a0*/  HADD2.F32 R151, -RZ, R28.H1_H1 ;  /* 0x3000001cff977230 */ /* 0x000fe40000004100 */
[C---:B------:R-:W-:Y:S01]  /*12b0*/  FMUL.FTZ R171, R132.reuse, R213 ;  /* 0x000000d584ab7220 */ /* 0x040fe20000410000 */
[----:B------:R-:W-:Y:S01]  /*12c0*/  FADD.FTZ R182, R215, R136 ;  /* 0x00000088d7b67221 */ /* 0x000fe20000010000 */
[----:B------:R-:W-:Y:S01]  /*12d0*/  FFMA.FTZ R213, R51, R136, R174 ;  /* 0x0000008833d57223 */ /* 0x000fe200000100ae */
[C---:B------:R-:W-:Y:S01]  /*12e0*/  FMUL.FTZ R174, R132.reuse, R179 ;  /* 0x000000b384ae7220 */ /* 0x040fe20000410000 */
        /* <DEDUP_REMOVED lines=15> */
[C---:B------:R-:W-:Y:S01]  /*13e0*/  FMUL.FTZ R186, R132.reuse, R205 ;  /* 0x000000cd84ba7220 */ /* 0x040fe20000410000 */
[----:B------:R-:W-:Y:S01]  /*13f0*/  FADD.FTZ R190, R207, R140 ;  /* 0x0000008ccfbe7221 */ /* 0x000fe20000010000 */
[----:B------:R-:W-:Y:S01]  /*1400*/  FFMA.FTZ R205, R161, R140, R188 ;  /* 0x0000008ca1cd7223 */ /* 0x000fe200000100bc */
[--C-:B------:R-:W-:Y:S02]  /*1410*/  HADD2.F32 R156, -RZ, R31.reuse.H0_H0 ;  /* 0x2000001fff9c7230 */ /* 0x100fe40000004100 */
[----:B------:R-:W-:Y:S01]  /*1420*/  FMUL.FTZ R188, R132, R203 ;  /* 0x000000cb84bc7220 */ /* 0x000fe20000410000 */
        /* <DEDUP_REMOVED lines=14> */
[----:B------:R-:W-:Y:S01]  /*1510*/  FADD.FTZ R197, R202, -R197 ;  /* 0x800000c5cac57221 */ /* 0x000fe20000010000 */
        /* <DEDUP_REMOVED lines=87> */
.L_x_2160:
        /* <DEDUP_REMOVED lines=12> */
[--C-:B------:R-:W-:Y:S02]  /*1b50*/  HADD2.F32 R142, -RZ, R33.reuse.H0_H0 ;  /* 0x20000021ff8e7230 */ /* 0x100fe40000004100 */
[----:B0-----:R-:W-:Y:S02]  /*1b60*/  HADD2.F32 R139, -RZ, R33.H1_H1 ;  /* 0x30000021ff8b7230 */ /* 0x001fe40000004100 */
[----:B------:R-:W-:Y:S01]  /*1b70*/  FADD.FTZ R221, R221, -R44 ;  /* 0x8000002cdddd7221 */ /* 0x000fe20000010000 */
[----:B------:R-:W-:Y:S01]  /*1b80*/  HADD2.F32 R44, -RZ, R14.H1_H1 ;  /* 0x3000000eff2c7230 */ /* 0x000fe20000004100 */
[----:B------:R-:W-:Y:S01]  /*1b90*/  MUFU.RCP R174, R142 ;  /* 0x0000008e00ae7308 */ /* 0x000fe20000001000 */
[----:B------:R-:W-:Y:S02]  /*1ba0*/  HADD2.F32 R135, -RZ, R34.H1_H1 ;  /* 0x30000022ff877230 */ /* 0x000fe40000004100 */
[----:B------:R-:W-:Y:S02]  /*1bb0*/  HADD2.F32 R136, -RZ, R35.H0_H0 ;  /* 0x20000023ff887230 */ /* 0x000fe40000004100 */
[----:B------:R-:W-:Y:S01]  /*1bc0*/  FADD.FTZ R217, R217, -R44 ;  /* 0x8000002cd9d97221 */ /* 0x000fe20000010000 */
[----:B------:R-:W-:-:S02]  /*1bd0*/  HADD2.F32 R44, -RZ, R8.H1_H1 ;  /* 0x30000008ff2c7230 */ /* 0x000fc40000004100 */
[----:B------:R-:W-:Y:S01]  /*1be0*/  HADD2.F32 R203, -RZ, R62.H0_H0 ;  /* 0x2000003effcb7230 */ /* 0x000fe20000004100 */
[----:B------:R-:W-:Y:S01]  /*1bf0*/  MUFU.RCP R170, R139 ;  /* 0x0000008b00aa7308 */ /* 0x000fe20000001000 */
[--C-:B------:R-:W-:Y:S02]  /*1c00*/  HADD2.F32 R209, -RZ, R64.reuse.H0_H0 ;  /* 0x20000040ffd17230 */ /* 0x100fe40000004100 */
[----:B------:R-:W-:Y:S01]  /*1c10*/  FADD.FTZ R199, R199, -R44 ;  /* 0x8000002cc7c77221 */ /* 0x000fe20000010000 */
[----:B------:R-:W-:Y:S02]  /*1c20*/  HADD2.F32 R204, -RZ, R64.H1_H1 ;  /* 0x30000040ffcc7230 */ /* 0x000fe40000004100 */
[--C-:B------:R-:W-:Y:S02]  /*1c30*/  HADD2.F32 R206, -RZ, R65.reuse.H0_H0 ;  /* 0x20000041ffce7230 */ /* 0x100fe40000004100 */
[----:B------:R-:W-:Y:S01]  /*1c40*/  HADD2.F32 R208, -RZ, R65.H1_H1 ;  /* 0x30000041ffd07230 */ /* 0x000fe20000004100 */
[----:B------:R-:W-:Y:S01]  /*1c50*/  MUFU.RCP R161, R135 ;  /* 0x0000008700a17308 */ /* 0x000fe20000001000 */
[----:B------:R-:W-:-:S02]  /*1c60*/  HADD2.F32 R44, -RZ, R10.H0_H0 ;  /* 0x2000000aff2c7230 */ /* 0x000fc40000004100 */
[----:B------:R-:W-:Y:S02]  /*1c70*/  HADD2.F32 R141, -RZ, R32.H1_H1 ;  /* 0x30000020ff8d7230 */ /* 0x000fe40000004100 */
[----:B------:R-:W-:Y:S02]  /*1c80*/  HADD2.F32 R137, -RZ, R28.H1_H1 ;  /* 0x3000001cff897230 */ /* 0x000fe40000004100 */
[----:B------:R-:W-:Y:S01]  /*1c90*/  FADD.FTZ R203, R203, -R44 ;  /* 0x8000002ccbcb7221 */ /* 0x000fe20000010000 */
[--C-:B------:R-:W-:Y:S01]  /*1ca0*/  HADD2.F32 R65, -RZ, R46.reuse.H0_H0 ;  /* 0x2000002eff417230 */ /* 0x100fe20000004100 */
[----:B------:R-:W-:Y:S01]  /*1cb0*/  MUFU.RCP R155, R136 ;  /* 0x00000088009b7308 */ /* 0x000fe20000001000 */
[----:B------:R-:W-:Y:S02]  /*1cc0*/  HADD2.F32 R64, -RZ, R46.H1_H1 ;  /* 0x3000002eff407230 */ /* 0x000fe40000004100 */
[----:B------:R-:W-:Y:S02]  /*1cd0*/  HADD2.F32 R144, -RZ, R32.H0_H0 ;  /* 0x20000020ff907230 */ /* 0x000fe40000004100 */
[----:B------:R-:W-:-:S02]  /*1ce0*/  HADD2.F32 R157, -RZ, R54.H0_H0 ;  /* 0x20000036ff9d7230 */ /* 0x000fc40000004100 */
[----:B------:R-:W-:Y:S01]  /*1cf0*/  HADD2.F32 R146, -RZ, R30.H0_H0 ;  /* 0x2000001eff927230 */ /* 0x000fe20000004100 */
[----:B------:R-:W-:Y:S01]  /*1d00*/  MUFU.RCP R178, R141 ;  /* 0x0000008d00b27308 */ /* 0x000fe20000001000 */
[----:B------:R-:W-:Y:S02]  /*1d10*/  HADD2.F32 R46, -RZ, R18.H0_H0 ;  /* 0x20000012ff2e7230 */ /* 0x000fe40000004100 */
[----:B------:R-:W-:Y:S02]  /*1d20*/  HADD2.F32 R133, -RZ, R35.H1_H1 ;  /* 0x30000023ff857230 */ /* 0x000fe40000004100 */
[----:B------:R-:W-:Y:S02]  /*1d30*/  HADD2.F32 R134, -RZ, R28.H0_H0 ;  /* 0x2000001cff867230 */ /* 0x000fe40000004100 */
[----:B------:R-:W-:Y:S01]  /*1d40*/  FADD.FTZ R46, R157, -R46 ;  /* 0x8000002e9d2e7221 */ /* 0x000fe20000010000 */
[--C-:B------:R-:W-:Y:S01]  /*1d50*/  HADD2.F32 R153, -RZ, R51.reuse.H0_H0 ;  /* 0x20000033ff997230 */ /* 0x100fe20000004100 */
[----:B------:R-:W-:Y:S01]  /*1d60*/  MUFU.RCP R164, R137 ;  /* 0x0000008900a47308 */ /* 0x000fe20000001000 */
[----:B------:R-:W-:-:S02]  /*1d70*/  HADD2.F32 R154, -RZ, R51.H1_H1 ;  /* 0x30000033ff9a7230 */ /* 0x000fc40000004100 */
[----:B------:R-:W-:Y:S02]  /*1d80*/  HADD2.F32 R158, -RZ, R52.H0_H0 ;  /* 0x20000034ff9e7230 */ /* 0x000fe40000004100 */
[----:B------:R-:W-:Y:S02]  /*1d90*/  HADD2.F32 R140, -RZ, R29.H0_H0 ;  /* 0x2000001dff8c7230 */ /* 0x000fe40000004100 */
[----:B------:R-:W-:Y:S01]  /*1da0*/  HADD2.F32 R51, -RZ, R16.H0_H0 ;  /* 0x20000010ff337230 */ /* 0x000fe20000004100 */
[----:B------:R-:W0:Y:S01]  /*1db0*/  MUFU.RCP R0, R144 ;  /* 0x0000009000007308 */ /* 0x000e220000001000 */
[----:B------:R-:W-:Y:S02]  /*1dc0*/  HADD2.F32 R163, -RZ, R31.H1_H1 ;  /* 0x3000001fffa37230 */ /* 0x000fe40000004100 */
[----:B------:R-:W-:Y:S02]  /*1dd0*/  HADD2.F32 R44, -RZ, R4.H0_H0 ;  /* 0x20000004ff2c7230 */ /* 0x000fe40000004100 */
[----:B------:R-:W-:Y:S01]  /*1de0*/  FADD.FTZ R51, R158, -R51 ;  /* 0x800000339e337221 */ /* 0x000fe20000010000 */
[----:B------:R-:W-:-:S02]  /*1df0*/  HADD2.F32 R210, -RZ, R66.H0_H0 ;  /* 0x20000042ffd27230 */ /* 0x000fc40000004100 */
[----:B------:R-:W-:Y:S01]  /*1e00*/  HADD2.F32 R212, -RZ, R66.H1_H1 ;  /* 0x30000042ffd47230 */ /* 0x000fe20000004100 */
[----:B------:R-:W1:Y:S01]  /*1e10*/  MUFU.RCP R181, R146 ;  /* 0x0000009200b57308 */ /* 0x000e620000001000 */
[--C-:B------:R-:W-:Y:S02]  /*1e20*/  HADD2.F32 R197, -RZ, R67.reuse.H0_H0 ;  /* 0x20000043ffc57230 */ /* 0x100fe40000004100 */
[----:B------:R-:W-:Y:S01]  /*1e30*/  FADD.FTZ R209, R209, -R44 ;  /* 0x8000002cd1d17221 */ /* 0x000fe20000010000 */
[----:B------:R-:W-:Y:S02]  /*1e40*/  HADD2.F32 R198, -RZ, R67.H1_H1 ;  /* 0x30000043ffc67230 */ /* 0x000fe40000004100 */
[----:B------:R-:W-:Y:S02]  /*1e50*/  HADD2.F32 R222, -RZ, R57.H0_H0 ;  /* 0x20000039ffde7230 */ /* 0x000fe40000004100 */
[--C-:B------:R-:W-:Y:S01]  /*1e60*/  HADD2.F32 R67, -RZ, R47.reuse.H0_H0 ;  /* 0x2000002fff437230 */ /* 0x100fe20000004100 */
[----:B------:R-:W2:Y:S01]  /*1e70*/  MUFU.RCP R3, R133 ;  /* 0x0000008500037308 */ /* 0x000ea20000001000 */
[----:B------:R-:W-:-:S02]  /*1e80*/  HADD2.F32 R66, -RZ, R47.H1_H1 ;  /* 0x3000002fff427230 */ /* 0x000fc40000004100 */
[----:B0-----:R-:W-:Y:S01]  /*1e90*/  FMUL.FTZ R0, R51, R0 ;  /* 0x0000000033007220 */ /* 0x001fe20000410000 */
[----:B------:R-:W-:Y:S02]  /*1ea0*/  HADD2.F32 R157, -RZ, R13.H0_H0 ;  /* 0x2000000dff9d7230 */ /* 0x000fe40000004100 */
[----:B------:R-:W-:Y:S02]  /*1eb0*/  HADD2.F32 R166, -RZ, R53.H0_H0 ;  /* 0x20000035ffa67230 */ /* 0x000fe40000004100 */
[--C-:B------:R-:W-:Y:S01]  /*1ec0*/  HADD2.F32 R147, -RZ, R49.reuse.H0_H0 ;  /* 0x20000031ff937230 */ /* 0x100fe20000004100 */
[----:B------:R-:W0:Y:S01]  /*1ed0*/  MUFU.RCP R160, R134 ;  /* 0x0000008600a07308 */ /* 0x000e220000001000 */
[----:B------:R-:W-:Y:S02]  /*1ee0*/  HADD2.F32 R150, -RZ, R49.H1_H1 ;  /* 0x30000031ff967230 */ /* 0x000fe40000004100 */
[----:B------:R-:W-:Y:S01]  /*1ef0*/  FADD.FTZ R222, R222, -R157 ;  /* 0x8000009ddede7221 */ /* 0x000fe20000010000 */
[----:B------:R-:W-:-:S02]  /*1f00*/  HADD2.F32 R47, -RZ, R17.H0_H0 ;  /* 0x20000011ff2f7230 */ /* 0x000fc40000004100 */
[----:B------:R-:W-:Y:S02]  /*1f10*/  HADD2.F32 R172, -RZ, R53.H1_H1 ;  /* 0x30000035ffac7230 */ /* 0x000fe40000004100 */
[--C-:B------:R-:W-:Y:S01]  /*1f20*/  HADD2.F32 R145, -RZ, R48.reuse.H0_H0 ;  /* 0x20000030ff917230 */ /* 0x100fe20000004100 */
[----:B------:R-:W3:Y:S01]  /*1f30*/  MUFU.RCP R171, R140 ;  /* 0x0000008c00ab7308 */ /* 0x000ee20000001000 */
[----:B------:R-:W-:Y:S02]  /*1f40*/  HADD2.F32 R148, -RZ, R48.H1_H1 ;  /* 0x30000030ff947230 */ /* 0x000fe40000004100 */
[----:B------:R-:W-:Y:S01]  /*1f50*/  FADD.FTZ R47, R166, -R47 ;  /* 0x8000002fa62f7221 */ /* 0x000fe20000010000 */
[----:B------:R-:W-:Y:S02]  /*1f60*/  HADD2.F32 R49, -RZ, R17.H1_H1 ;  /* 0x30000011ff317230 */ /* 0x000fe40000004100 */
[----:B------:R-:W-:Y:S02]  /*1f70*/  HADD2.F32 R159, -RZ, R54.H1_H1 ;  /* 0x30000036ff9f7230 */ /* 0x000fe40000004100 */
[----:B------:R-:W-:Y:S01]  /*1f80*/  HADD2.F32 R219, -RZ, R56.H1_H1 ;  /* 0x30000038ffdb7230 */ /* 0x000fe20000004100 */
[----:B------:R-:W4:Y:S01]  /*1f90*/  MUFU.RCP R184, R163 ;  /* 0x000000a300b87308 */ /* 0x000f220000001000 */
[----:B------:R-:W-:-:S02]  /*1fa0*/  HADD2.F32 R205, -RZ, R62.H1_H1 ;  /* 0x3000003effcd7230 */ /* 0x000fc40000004100 */
[----:B------:R-:W-:Y:S01]  /*1fb0*/  FADD.FTZ R49, R172, -R49 ;  /* 0x80000031ac317221 */ /* 0x000fe20000010000 */
[--C-:B------:R-:W-:Y:S02]  /*1fc0*/  HADD2.F32 R207, -RZ, R63.reuse.H0_H0 ;  /* 0x2000003fffcf7230 */ /* 0x100fe40000004100 */
[----:B------:R-:W-:Y:S02]  /*1fd0*/  HADD2.F32 R202, -RZ, R63.H1_H1 ;  /* 0x3000003fffca7230 */ /* 0x000fe40000004100 */
[----:B------:R-:W-:Y:S02]  /*1fe0*/  HADD2.F32 R48, -RZ, R18.H1_H1 ;  /* 0x30000012ff307230 */ /* 0x000fe40000004100 */
[----:B------:R-:W-:Y:S02]  /*1ff0*/  HADD2.F32 R158, -RZ, R12.H1_H1 ;  /* 0x3000000cff9e7230 */ /* 0x000fe40000004100 */
[----:B------:R-:W-:Y:S02]  /*2000*/  HADD2.F32 R165, -RZ, R55.H0_H0 ;  /* 0x20000037ffa57230 */ /* 0x000fe40000004100 */
[----:B------:R-:W-:Y:S01]  /*2010*/  FADD.FTZ R48, R159, -R48 ;  /* 0x800000309f307221 */ /* 0x000fe20000010000 */
[----:B------:R-:W-:-:S02]  /*2020*/  HADD2.F32 R63, -RZ, R45.H0_H0 ;  /* 0x2000002dff3f7230 */ /* 0x000fc40000004100 */
[----:B------:R-:W-:Y:S01]  /*2030*/  FADD.FTZ R219, R219, -R158 ;  /* 0x8000009edbdb7221 */ /* 0x000fe20000010000 */
[----:B------:R-:W-:Y:S02]  /*2040*/  HADD2.F32 R62, -RZ, R45.H1_H1 ;  /* 0x3000002dff3e7230 */ /* 0x000fe40000004100 */
[----:B------:R-:W-:Y:S02]  /*2050*/  HADD2.F32 R224, -RZ, R19.H0_H0 ;  /* 0x20000013ffe07230 */ /* 0x000fe40000004100 */
[----:B------:R-:W-:Y:S02]  /*2060*/  HADD2.F32 R44, -RZ, R7.H0_H0 ;  /* 0x20000007ff2c7230 */ /* 0x000fe40000004100 */
[----:B------:R-:W-:Y:S02]  /*2070*/  HADD2.F32 R162, -RZ, R52.H1_H1 ;  /* 0x30000034ffa27230 */ /* 0x000fe40000004100 */
[----:B------:R-:W-:Y:S01]  /*2080*/  FADD.FTZ R224, R165, -R224 ;  /* 0x800000e0a5e07221 */ /* 0x000fe20000010000 */
[----:B------:R-:W-:-:S02]  /*2090*/  HADD2.F32 R45, -RZ, R16.H1_H1 ;  /* 0x30000010ff2d7230 */ /* 0x000fc40000004100 */
[----:B------:R-:W-:Y:S01]  /*20a0*/  FADD.FTZ R197, R197, -R44 ;  /* 0x8000002cc5c57221 */ /* 0x000fe20000010000 */
[--C-:B------:R-:W-:Y:S02]  /*20b0*/  HADD2.F32 R149, -RZ, R50.reuse.H0_H0 ;  /* 0x20000032ff957230 */ /* 0x100fe40000004100 */
[----:B------:R-:W-:Y:S01]  /*20c0*/  FMUL.FTZ R44, R47, R174 ;  /* 0x000000ae2f2c7220 */ /* 0x000fe20000410000 */
[----:B------:R-:W-:Y:S02]  /*20d0*/  HADD2.F32 R152, -RZ, R50.H1_H1 ;  /* 0x30000032ff987230 */ /* 0x000fe40000004100 */
[----:B------:R-:W-:Y:S01]  /*20e0*/  FADD.FTZ R45, R162, -R45 ;  /* 0x8000002da22d7221 */ /* 0x000fe20000010000 */
[----:B------:R-:W-:Y:S02]  /*20f0*/  HADD2.F32 R157, -RZ, R14.H0_H0 ;  /* 0x2000000eff9d7230 */ /* 0x000fe40000004100 */
[----:B------:R-:W-:Y:S01]  /*2100*/  FMUL.FTZ R47, R49, R170 ;  /* 0x000000aa312f7220 */ /* 0x000fe20000410000 */
[----:B------:R-:W-:-:S02]  /*2110*/  HADD2.F32 R169, -RZ, R55.H1_H1 ;  /* 0x30000037ffa97230 */ /* 0x000fc40000004100 */
[----:B------:R-:W-:Y:S01]  /*2120*/  FMUL.FTZ R49, R48, R161 ;  /* 0x000000a130317220 */ /* 0x000fe20000410000 */
[----:B------:R-:W-:Y:S02]  /*2130*/  HADD2.F32 R50, -RZ, R19.H1_H1 ;  /* 0x30000013ff327230 */ /* 0x000fe40000004100 */
[----:B------:R-:W-:Y:S01]  /*2140*/  FADD.FTZ R218, R218, -R157 ;  /* 0x8000009ddada7221 */ /* 0x000fe20000010000 */
[----:B------:R-:W-:Y:S02]  /*2150*/  HADD2.F32 R215, -RZ, R59.H1_H1 ;  /* 0x3000003bffd77230 */ /* 0x000fe40000004100 */
[----:B------:R-:W-:Y:S01]  /*2160*/  FMUL.FTZ R48, R224, R155 ;  /* 0x0000009be0307220 */ /* 0x000fe20000410000 */
[----:B------:R-:W-:Y:S02]  /*2170*/  HADD2.F32 R158, -RZ, R15.H1_H1 ;  /* 0x3000000fff9e7230 */ /* 0x000fe40000004100 */
[----:B------:R-:W-:Y:S01]  /*2180*/  FADD.FTZ R50, R169, -R50 ;  /* 0x80000032a9327221 */ /* 0x000fe20000010000 */
[----:B------:R-:W-:-:S02]  /*2190*/  HADD2.F32 R138, -RZ, R34.H0_H0 ;  /* 0x20000022ff8a7230 */ /* 0x000fc40000004100 */
[----:B------:R-:W-:Y:S01]  /*21a0*/  FMUL.FTZ R45, R45, R178 ;  /* 0x000000b22d2d7220 */ /* 0x000fe20000410000 */
[----:B------:R-:W-:Y:S02]  /*21b0*/  HADD2.F32 R143, -RZ, R29.H1_H1 ;  /* 0x3000001dff8f7230 */ /* 0x000fe40000004100 */
[----:B------:R-:W-:Y:S01]  /*21c0*/  FADD.FTZ R215, R215, -R158 ;  /* 0x8000009ed7d77221 */ /* 0x000fe20000010000 */
[----:B------:R-:W-:Y:S01]  /*21d0*/  HADD2.F32 R151, -RZ, R30.H1_H1 ;  /* 0x3000001eff977230 */ /* 0x000fe20000004100 */
[----:B------:R-:W4:Y:S01]  /*21e0*/  MUFU.RCP R167, R138 ;  /* 0x0000008a00a77308 */ /* 0x000f220000001000 */
[----:B------:R-:W-:Y:S02]  /*21f0*/  HADD2.F32 R173, -RZ, R24.H1_H1 ;  /* 0x30000018ffad7230 */ /* 0x000fe40000004100 */
[----:B------:R-:W-:Y:S01]  /*2200*/  FMUL.FTZ R155, R219, R164 ;  /* 0x000000a4db9b7220 */ /* 0x000fe20000410000 */
[----:B------:R-:W-:Y:S02]  /*2210*/  HADD2.F32 R180, -RZ, R25.H0_H0 ;  /* 0x20000019ffb47230 */ /* 0x000fe40000004100 */
[----:B-1----:R-:W-:Y:S01]  /*2220*/  FMUL.FTZ R164, R218, R181 ;  /* 0x000000b5daa47220 */ /* 0x002fe20000410000 */
[----:B------:R-:W-:-:S02]  /*2230*/  HADD2.F32 R178, -RZ, R23.H0_H0 ;  /* 0x20000017ffb27230 */ /* 0x000fc40000004100 */
[----:B--2---:R-:W-:Y:S01]  /*2240*/  FMUL.FTZ R51, R50, R3 ;  /* 0x0000000332337220 */ /* 0x004fe20000410000 */
[----:B------:R-:W-:Y:S01]  /*2250*/  HADD2.F32 R181, -RZ, R23.H1_H1 ;  /* 0x30000017ffb57230 */ /* 0x000fe20000004100 */
[----:B------:R-:W1:Y:S01]  /*2260*/  MUFU.RCP R179, R143 ;  /* 0x0000008f00b37308 */ /* 0x000e620000001000 */
[----:B0-----:R-:W-:Y:S01]  /*2270*/  FMUL.FTZ R50, R221, R160 ;  /* 0x000000a0dd327220 */ /* 0x001fe20000410000 */
[----:B---3--:R-:W-:Y:S01]  /*2280*/  FMUL.FTZ R160, R222, R171 ;  /* 0x000000abdea07220 */ /* 0x008fe20000410000 */
[----:B----4-:R-:W-:Y:S01]  /*2290*/  FMUL.FTZ R171, R215, R184 ;  /* 0x000000b8d7ab7220 */ /* 0x010fe20000410000 */
[----:B------:R-:W-:Y:S02]  /*22a0*/  HADD2.F32 R220, -RZ, R57.H1_H1 ;  /* 0x30000039ffdc7230 */ /* 0x000fe40000004100 */
[----:B------:R-:W-:Y:S02]  /*22b0*/  HADD2.F32 R159, -RZ, R13.H1_H1 ;  /* 0x3000000dff9f7230 */ /* 0x000fe40000004100 */
[----:B------:R-:W0:Y:S01]  /*22c0*/  MUFU.RCP R182, R151 ;  /* 0x0000009700b67308 */ /* 0x000e220000001000 */
[----:B------:R-:W-:-:S02]  /*22d0*/  HADD2.F32 R158, -RZ, R9.H0_H0 ;  /* 0x20000009ff9e7230 */ /* 0x000fc40000004100 */
[----:B------:R-:W-:Y:S01]  /*22e0*/  FMUL.FTZ R46, R46, R167 ;  /* 0x000000a72e2e7220 */ /* 0x000fe20000410000 */
[--C-:B------:R-:W-:Y:S02]  /*22f0*/  HADD2.F32 R53, -RZ, R36.reuse.H0_H0 ;  /* 0x20000024ff357230 */ /* 0x100fe40000004100 */
[----:B------:R-:W-:Y:S01]  /*2300*/  FADD.FTZ R220, R220, -R159 ;  /* 0x8000009fdcdc7221 */ /* 0x000fe20000010000 */
[----:B------:R-:W-:Y:S02]  /*2310*/  HADD2.F32 R223, -RZ, R7.H1_H1 ;  /* 0x30000007ffdf7230 */ /* 0x000fe40000004100 */
[----:B------:R-:W-:Y:S01]  /*2320*/  FADD.FTZ R201, R201, -R158 ;  /* 0x8000009ec9c97221 */ /* 0x000fe20000010000 */
[----:B------:R-:W-:Y:S01]  /*2330*/  HADD2.F32 R36, -RZ, R36.H1_H1 ;  /* 0x30000024ff247230 */ /* 0x000fe20000004100 */
[----:B------:R-:W2:Y:S01]  /*2340*/  MUFU.RCP R194, R173 ;  /* 0x000000ad00c27308 */ /* 0x000ea20000001000 */
[----:B------:R-:W-:Y:S01]  /*2350*/  FMUL.FTZ R3, R144, R53 ;  /* 0x0000003590037220 */ /* 0x000fe20000410000 */
[----:B-1----:R-:W-:Y:S01]  /*2360*/  FMUL.FTZ R161, R220, R179 ;  /* 0x000000b3dca17220 */ /* 0x002fe20000410000 */
[----:B------:R-:W-:-:S02]  /*2370*/  HADD2.F32 R55, -RZ, R37.H0_H0 ;  /* 0x20000025ff377230 */ /* 0x000fc40000004100 */
[----:B------:R-:W-:Y:S01]  /*2380*/  FADD.FTZ R198, R198, -R223 ;  /* 0x800000dfc6c67221 */ /* 0x000fe20000010000 */
[----:B------:R-:W-:Y:S01]  /*2390*/  FMUL.FTZ R144, R141, R36 ;  /* 0x000000248d907220 */ /* 0x000fe20000410000 */
[----:B------:R-:W-:Y:S01]  /*23a0*/  HADD2.F32 R52, -RZ, R37.H1_H1 ;  /* 0x30000025ff347230 */ /* 0x000fe20000004100 */
[----:B------:R-:W1:Y:S01]  /*23b0*/  MUFU.RCP R196, R180 ;  /* 0x000000b400c47308 */ /* 0x000e620000001000 */
[----:B0-----:R-:W-:Y:S01]  /*23c0*/  FMUL.FTZ R167, R217, R182 ;  /* 0x000000b6d9a77220 */ /* 0x001fe20000410000 */
[----:B------:R-:W-:Y:S01]  /*23d0*/  FMUL.FTZ R141, R142, R55 ;  /* 0x000000378e8d7220 */ /* 0x000fe20000410000 */
[--C-:B------:R-:W-:Y:S02]  /*23e0*/  HADD2.F32 R37, -RZ, R38.reuse.H0_H0 ;  /* 0x20000026ff257230 */ /* 0x100fe40000004100 */
[----:B------:R-:W-:Y:S01]  /*23f0*/  FMUL.FTZ R142, R139, R52 ;  /* 0x000000348b8e7220 */ /* 0x000fe20000410000 */
[----:B------:R-:W-:Y:S02]  /*2400*/  HADD2.F32 R38, -RZ, R38.H1_H1 ;  /* 0x30000026ff267230 */ /* 0x000fe40000004100 */
[--C-:B------:R-:W-:Y:S01]  /*2410*/  HADD2.F32 R57, -RZ, R39.reuse.H0_H0 ;  /* 0x20000027ff397230 */ /* 0x100fe20000004100 */
[----:B------:R-:W0:Y:S01]  /*2420*/  MUFU.RCP R224, R178 ;  /* 0x000000b200e07308 */ /* 0x000e220000001000 */
[----:B--2---:R-:W-:Y:S01]  /*2430*/  FMUL.FTZ R179, R199, R194 ;  /* 0x000000c2c7b37220 */ /* 0x004fe20000410000 */
[----:B------:R-:W-:Y:S01]  /*2440*/  FFMA.FTZ R199, R3, R0, RZ ;  /* 0x0000000003c77223 */ /* 0x000fe200000100ff */
[----:B------:R-:W-:Y:S01]  /*2450*/  FMUL.FTZ R139, R138, R37 ;  /* 0x000000258a8b7220 */ /* 0x000fe20000410000 */
[----:B------:R-:W-:Y:S01]  /*2460*/  FMUL.FTZ R138, R135, R38 ;  /* 0x00000026878a7220 */ /* 0x000fe20000410000 */
[----:B------:R-:W-:-:S02]  /*2470*/  HADD2.F32 R54, -RZ, R39.H1_H1 ;  /* 0x30000027ff367230 */ /* 0x000fc40000004100 */
[----:B------:R-:W-:Y:S01]  /*2480*/  FMUL.FTZ R135, R136, R57 ;  /* 0x0000003988877220 */ /* 0x000fe20000410000 */
[--C-:B------:R-:W-:Y:S01]  /*2490*/  HADD2.F32 R39, -RZ, R40.reuse.H0_H0 ;  /* 0x20000028ff277230 */ /* 0x100fe20000004100 */
[----:B------:R-:W2:Y:S01]  /*24a0*/  MUFU.RCP R215, R181 ;  /* 0x000000b500d77308 */ /* 0x000ea20000001000 */
[----:B-1----:R-:W-:Y:S01]  /*24b0*/  FMUL.FTZ R182, R201, R196 ;  /* 0x000000c4c9b67220 */ /* 0x002fe20000410000 */
[----:B------:R-:W-:Y:S01]  /*24c0*/  FADD.FTZ R201, RZ, R3 ;  /* 0x00000003ffc97221 */ /* 0x000fe20000010000 */
[----:B------:R-:W-:Y:S01]  /*24d0*/  FFMA.FTZ R196, R144, R45, R199 ;  /* 0x0000002d90c47223 */ /* 0x000fe200000100c7 */
[----:B------:R-:W-:Y:S01]  /*24e0*/  FMUL.FTZ R136, R133, R54 ;  /* 0x0000003685887220 */ /* 0x000fe20000410000 */
[----:B------:R-:W-:Y:S02]  /*24f0*/  HADD2.F32 R40, -RZ, R40.H1_H1 ;  /* 0x30000028ff287230 */ /* 0x000fe40000004100 */
[----:B------:R-:W-:Y:S01]  /*2500*/  FMUL.FTZ R133, R134, R39 ;  /* 0x0000002786857220 */ /* 0x000fe20000410000 */
[----:B------:R-:W-:Y:S01]  /*2510*/  FFMA.FTZ R199, R141, R44, R196 ;  /* 0x0000002c8dc77223 */ /* 0x000fe200000100c4 */
[----:B------:R-:W-:-:S02]  /*2520*/  HADD2.F32 R216, -RZ, R59.H0_H0 ;  /* 0x2000003bffd87230 */ /* 0x000fc40000004100 */
[----:B0-----:R-:W-:Y:S01]  /*2530*/  FMUL.FTZ R194, R197, R224 ;  /* 0x000000e0c5c27220 */ /* 0x001fe20000410000 */
[----:B------:R-:W-:Y:S02]  /*2540*/  HADD2.F32 R156, -RZ, R31.H0_H0 ;  /* 0x2000001fff9c7230 */ /* 0x000fe40000004100 */
[----:B------:R-:W-:Y:S01]  /*2550*/  FFMA.FTZ R196, R142, R47, R199 ;  /* 0x0000002f8ec47223 */ /* 0x000fe200000100c7 */
[--C-:B------:R-:W-:Y:S02]  /*2560*/  HADD2.F32 R59, -RZ, R41.reuse.H0_H0 ;  /* 0x20000029ff3b7230 */ /* 0x100fe40000004100 */
[----:B------:R-:W-:Y:S01]  /*2570*/  FMUL.FTZ R134, R137, R40 ;  /* 0x0000002889867220 */ /* 0x000fe20000410000 */
[----:B------:R-:W0:Y:S01]  /*2580*/  MUFU.RCP R183, R156 ;  /* 0x0000009c00b77308 */ /* 0x000e220000001000 */
[----:B------:R-:W-:Y:S01]  /*2590*/  FFMA.FTZ R199, R139, R46, R196 ;  /* 0x0000002e8bc77223 */ /* 0x000fe200000100c4 */
[----:B------:R-:W-:Y:S02]  /*25a0*/  HADD2.F32 R56, -RZ, R41.H1_H1 ;  /* 0x30000029ff387230 */ /* 0x000fe40000004100 */
[----:B--2---:R-:W-:Y:S01]  /*25b0*/  FMUL.FTZ R197, R198, R215 ;  /* 0x000000d7c6c57220 */ /* 0x004fe20000410000 */
        /* <DEDUP_REMOVED lines=10> */
[----:B------:R-:W-:Y:S01]  /*2660*/  HADD2.F32 R41, -RZ, R42.H0_H0 ;  /* 0x2000002aff297230 */ /* 0x000fe20000004100 */
[----:B------:R-:W1:Y:S01]  /*2670*/  MUFU.RCP R195, R177 ;  /* 0x000000b100c37308 */ /* 0x000e620000001000 */
[----:B------:R-:W-:Y:S01]  /*2680*/  FADD.FTZ R201, R198, R139 ;  /* 0x0000008bc6c97221 */ /* 0x000fe20000010000 */
[----:B------:R-:W-:Y:S01]  /*2690*/  FFMA.FTZ R199, R133, R50, R196 ;  /* 0x0000003285c77223 */ /* 0x000fe200000100c4 */
[----:B------:R-:W-:-:S02]  /*26a0*/  HADD2.F32 R168, -RZ, R24.H0_H0 ;  /* 0x20000018ffa87230 */ /* 0x000fc40000004100 */
[----:B------:R-:W-:Y:S01]  /*26b0*/  FADD.FTZ R216, R216, -R159 ;  /* 0x8000009fd8d87221 */ /* 0x000fe20000010000 */
[----:B------:R-:W-:Y:S01]  /*26c0*/  FADD.FTZ R198, R201, R138 ;  /* 0x0000008ac9c67221 */ /* 0x000fe20000010000 */
[----:B------:R-:W-:Y:S01]  /*26d0*/  FFMA.FTZ R196, R134, R155, R199 ;  /* 0x0000009b86c47223 */ /* 0x000fe200000100c7 */
[----:B------:R-:W-:Y:S01]  /*26e0*/  HADD2.F32 R176, -RZ, R26.H0_H0 ;  /* 0x2000001affb07230 */ /* 0x000fe20000004100 */
[----:B------:R-:W2:Y:S01]  /*26f0*/  MUFU.RCP R185, R168 ;  /* 0x000000a800b97308 */ /* 0x000ea20000001000 */
[----:B------:R-:W-:Y:S01]  /*2700*/  FADD.FTZ R201, R198, R135 ;  /* 0x00000087c6c97221 */ /* 0x000fe20000010000 */
[----:B------:R-:W-:Y:S01]  /*2710*/  FFMA.FTZ R199, R137, R160, R196 ;  /* 0x000000a089c77223 */ /* 0x000fe200000100c4 */
[----:B------:R-:W-:Y:S02]  /*2720*/  HADD2.F32 R157, -RZ, R8.H0_H0 ;  /* 0x20000008ff9d7230 */ /* 0x000fe40000004100 */
[----:B------:R-:W-:Y:S01]  /*2730*/  FMUL.FTZ R143, R146, R41 ;  /* 0x00000029928f7220 */ /* 0x000fe20000410000 */
[----:B------:R-:W-:Y:S01]  /*2740*/  FADD.FTZ R198, R201, R136 ;  /* 0x00000088c9c67221 */ /* 0x000fe20000010000 */
[----:B------:R-:W-:-:S02]  /*2750*/  HADD2.F32 R42, -RZ, R42.H1_H1 ;  /* 0x3000002aff2a7230 */ /* 0x000fc40000004100 */
[----:B------:R-:W-:Y:S01]  /*2760*/  FFMA.FTZ R196, R140, R161, R199 ;  /* 0x000000a18cc47223 */ /* 0x000fe200000100c7 */
[----:B------:R-:W-:Y:S02]  /*2770*/  HADD2.F32 R159, -RZ, R9.H1_H1 ;  /* 0x30000009ff9f7230 */ /* 0x000fe40000004100 */
[----:B------:R-:W-:Y:S01]  /*2780*/  FADD.FTZ R201, R198, R133 ;  /* 0x00000085c6c97221 */ /* 0x000fe20000010000 */
[----:B------:R-:W3:Y:S01]  /*2790*/  MUFU.RCP R192, R176 ;  /* 0x000000b000c07308 */ /* 0x000ee20000001000 */
[----:B------:R-:W-:Y:S02]  /*27a0*/  HADD2.F32 R169, -RZ, R27.H1_H1 ;  /* 0x3000001bffa97230 */ /* 0x000fe40000004100 */
[----:B------:R-:W-:Y:S01]  /*27b0*/  FADD.FTZ R214, R214, -R157 ;  /* 0x8000009dd6d67221 */ /* 0x000fe20000010000 */
[----:B------:R-:W-:Y:S01]  /*27c0*/  FADD.FTZ R198, R201, R134 ;  /* 0x00000086c9c67221 */ /* 0x000fe20000010000 */
[----:B------:R-:W-:Y:S02]  /*27d0*/  HADD2.F32 R165, -RZ, R20.H1_H1 ;  /* 0x30000014ffa57230 */ /* 0x000fe40000004100 */
[----:B------:R-:W-:Y:S01]  /*27e0*/  FMUL.FTZ R146, R151, R42 ;  /* 0x0000002a97927220 */ /* 0x000fe20000410000 */
[----:B------:R-:W-:-:S02]  /*27f0*/  HADD2.F32 R162, -RZ, R11.H0_H0 ;  /* 0x2000000bffa27230 */ /* 0x000fc40000004100 */
[----:B------:R-:W-:Y:S01]  /*2800*/  FADD.FTZ R201, R198, R137 ;  /* 0x00000089c6c97221 */ /* 0x000fe20000010000 */
[----:B------:R-:W-:Y:S02]  /*2810*/  HADD2.F32 R157, -RZ, R11.H1_H1 ;  /* 0x3000000bff9d7230 */ /* 0x000fe40000004100 */
[----:B------:R-:W-:Y:S01]  /*2820*/  FFMA.FTZ R199, R143, R164, R196 ;  /* 0x000000a48fc77223 */ /* 0x000fe200000100c4 */
[----:B------:R-:W-:Y:S01]  /*2830*/  FADD.FTZ R200, R200, -R159 ;  /* 0x8000009fc8c87221 */ /* 0x000fe20000010000 */
[----:B------:R-:W-:Y:S01]  /*2840*/  FADD.FTZ R198, R201, R140 ;  /* 0x0000008cc9c67221 */ /* 0x000fe20000010000 */
[----:B------:R-:W-:Y:S01]  /*2850*/  HADD2.F32 R175, -RZ, R26.H1_H1 ;  /* 0x3000001affaf7230 */ /* 0x000fe20000004100 */
[----:B------:R-:W4:Y:S01]  /*2860*/  MUFU.RCP R189, R169 ;  /* 0x000000a900bd7308 */ /* 0x000f220000001000 */
[----:B------:R-:W-:Y:S02]  /*2870*/  HADD2.F32 R172, -RZ, R27.H0_H0 ;  /* 0x2000001bffac7230 */ /* 0x000fe40000004100 */
[----:B------:R-:W-:Y:S01]  /*2880*/  FADD.FTZ R201, R198, R143 ;  /* 0x0000008fc6c97221 */ /* 0x000fe20000010000 */
[----:B------:R-:W-:-:S02]  /*2890*/  HADD2.F32 R159, -RZ, R4.H1_H1 ;  /* 0x30000004ff9f7230 */ /* 0x000fc40000004100 */
[----:B------:R-:W-:Y:S01]  /*28a0*/  FADD.FTZ R207, R207, -R162 ;  /* 0x800000a2cfcf7221 */ /* 0x000fe20000010000 */
[----:B------:R-:W-:Y:S02]  /*28b0*/  HADD2.F32 R211, -RZ, R5.H0_H0 ;  /* 0x20000005ffd37230 */ /* 0x000fe40000004100 */
[----:B0-----:R-:W-:Y:S01]  /*28c0*/  FMUL.FTZ R170, R216, R183 ;  /* 0x000000b7d8aa7220 */ /* 0x001fe20000410000 */
[----:B------:R-:W-:Y:S01]  /*28d0*/  FMUL.FTZ R151, R156, R61 ;  /* 0x0000003d9c977220 */ /* 0x000fe20000410000 */
[----:B------:R-:W0:Y:S01]  /*28e0*/  MUFU.RCP R191, R165 ;  /* 0x000000a500bf7308 */ /* 0x000e220000001000 */
[----:B------:R-:W-:Y:S01]  /*28f0*/  FADD.FTZ R198, R201, R146 ;  /* 0x00000092c9c67221 */ /* 0x000fe20000010000 */
[----:B------:R-:W-:Y:S01]  /*2900*/  FFMA.FTZ R196, R146, R167, R199 ;  /* 0x000000a792c47223 */ /* 0x000fe200000100c7 */
[----:B------:R-:W-:Y:S02]  /*2910*/  HADD2.F32 R162, -RZ, R21.H0_H0 ;  /* 0x20000015ffa27230 */ /* 0x000fe40000004100 */
[----:B------:R-:W-:Y:S01]  /*2920*/  FADD.FTZ R202, R202, -R157 ;  /* 0x8000009dcaca7221 */ /* 0x000fe20000010000 */
[----:B------:R-:W-:-:S02]  /*2930*/  HADD2.F32 R213, -RZ, R5.H1_H1 ;  /* 0x30000005ffd57230 */ /* 0x000fc40000004100 */
[----:B------:R-:W-:Y:S01]  /*2940*/  FADD.FTZ R204, R204, -R159 ;  /* 0x8000009fcccc7221 */ /* 0x000fe20000010000 */
[----:B------:R-:W-:Y:S01]  /*2950*/  HADD2.F32 R157, -RZ, R21.H1_H1 ;  /* 0x30000015ff9d7230 */ /* 0x000fe20000004100 */
[----:B------:R-:W0:Y:S01]  /*2960*/  MUFU.RCP R190, R175 ;  /* 0x000000af00be7308 */ /* 0x000e220000001000 */
[----:B------:R-:W-:Y:S02]  /*2970*/  HADD2.F32 R158, -RZ, R10.H1_H1 ;  /* 0x3000000aff9e7230 */ /* 0x000fe40000004100 */
[----:B------:R-:W-:Y:S01]  /*2980*/  FMUL.FTZ R156, R163, R58 ;  /* 0x0000003aa39c7220 */ /* 0x000fe20000410000 */
[----:B------:R-:W-:Y:S02]  /*2990*/  HADD2.F32 R159, -RZ, R6.H0_H0 ;  /* 0x20000006ff9f7230 */ /* 0x000fe40000004100 */
[----:B------:R-:W-:Y:S01]  /*29a0*/  FADD.FTZ R201, R198, R151 ;  /* 0x00000097c6c97221 */ /* 0x000fe20000010000 */
[----:B------:R-:W-:Y:S01]  /*29b0*/  FFMA.FTZ R199, R151, R170, R196 ;  /* 0x000000aa97c77223 */ /* 0x000fe200000100c4 */
[----:B------:R-:W-:Y:S01]  /*29c0*/  FADD.FTZ R206, R206, -R211 ;  /* 0x800000d3cece7221 */ /* 0x000fe20000010000 */
[----:B------:R-:W-:Y:S01]  /*29d0*/  HADD2.F32 R166, -RZ, R20.H0_H0 ;  /* 0x20000014ffa67230 */ /* 0x000fe20000004100 */
[----:B------:R-:W0:Y:S01]  /*29e0*/  MUFU.RCP R186, R172 ;  /* 0x000000ac00ba7308 */ /* 0x000e220000001000 */
[----:B------:R-:W-:Y:S01]  /*29f0*/  FADD.FTZ R208, R208, -R213 ;  /* 0x800000d5d0d07221 */ /* 0x000fe20000010000 */
[----:B-1----:R-:W-:Y:S01]  /*2a00*/  FMUL.FTZ R183, R200, R195 ;  /* 0x000000c3c8b77220 */ /* 0x002fe20000410000 */
[----:B------:R-:W-:-:S02]  /*2a10*/  HADD2.F32 R213, -RZ, R6.H1_H1 ;  /* 0x30000006ffd57230 */ /* 0x000fc40000004100 */
[----:B--2---:R-:W-:Y:S01]  /*2a20*/  FMUL.FTZ R174, R214, R185 ;  /* 0x000000b9d6ae7220 */ /* 0x004fe20000410000 */
[----:B------:R-:W-:Y:S01]  /*2a30*/  FMUL.FTZ R163, R168, R43 ;  /* 0x0000002ba8a37220 */ /* 0x000fe20000410000 */
[----:B------:R-:W-:Y:S01]  /*2a40*/  FADD.FTZ R200, R201, R156 ;  /* 0x0000009cc9c87221 */ /* 0x000fe20000010000 */
[----:B------:R-:W-:Y:S01]  /*2a50*/  FFMA.FTZ R198, R156, R171, R199 ;  /* 0x000000ab9cc67223 */ /* 0x000fe200000100c7 */
[----:B------:R-:W1:Y:S01]  /*2a60*/  MUFU.RCP R193, R162 ;  /* 0x000000a200c17308 */ /* 0x000e620000001000 */
[----:B------:R-:W-:Y:S01]  /*2a70*/  FADD.FTZ R205, R205, -R158 ;  /* 0x8000009ecdcd7221 */ /* 0x000fe20000010000 */
[----:B------:R-:W-:Y:S01]  /*2a80*/  FADD.FTZ R210, R210, -R159 ;  /* 0x8000009fd2d27221 */ /* 0x000fe20000010000 */
[--C-:B------:R-:W-:Y:S02]  /*2a90*/  HADD2.F32 R158, -RZ, R22.reuse.H0_H0 ;  /* 0x20000016ff9e7230 */ /* 0x100fe40000004100 */
[----:B---3--:R-:W-:Y:S01]  /*2aa0*/  FMUL.FTZ R184, R203, R192 ;  /* 0x000000c0cbb87220 */ /* 0x008fe20000410000 */
[----:B------:R-:W-:-:S02]  /*2ab0*/  HADD2.F32 R159, -RZ, R22.H1_H1 ;  /* 0x30000016ff9f7230 */ /* 0x000fc40000004100 */
[----:B------:R-:W-:Y:S01]  /*2ac0*/  FMUL.FTZ R168, R173, R60 ;  /* 0x0000003cada87220 */ /* 0x000fe20000410000 */
[----:B------:R-:W-:Y:S01]  /*2ad0*/  FADD.FTZ R203, R200, R163 ;  /* 0x000000a3c8cb7221 */ /* 0x000fe20000010000 */
[----:B------:R-:W2:Y:S01]  /*2ae0*/  MUFU.RCP R211, R157 ;  /* 0x0000009d00d37308 */ /* 0x000ea20000001000 */
[----:B------:R-:W-:Y:S01]  /*2af0*/  FFMA.FTZ R201, R163, R174, R198 ;  /* 0x000000aea3c97223 */ /* 0x000fe200000100c6 */
[----:B------:R-:W-:Y:S01]  /*2b00*/  FADD.FTZ R212, R212, -R213 ;  /* 0x800000d5d4d47221 */ /* 0x000fe20000010000 */
[----:B----4-:R-:W-:Y:S01]  /*2b10*/  FMUL.FTZ R189, R202, R189 ;  /* 0x000000bdcabd7220 */ /* 0x010fe20000410000 */
[----:B0-----:R-:W-:Y:S01]  /*2b20*/  FMUL.FTZ R191, R204, R191 ;  /* 0x000000bfccbf7220 */ /* 0x001fe20000410000 */
[----:B------:R-:W-:Y:S01]  /*2b30*/  FMUL.FTZ R173, R180, R63 ;  /* 0x0000003fb4ad7220 */ /* 0x000fe20000410000 */
[----:B------:R-:W-:Y:S01]  /*2b40*/  FADD.FTZ R204, R203, R168 ;  /* 0x000000a8cbcc7221 */ /* 0x000fe20000010000 */
[----:B------:R-:W-:Y:S01]  /*2b50*/  FFMA.FTZ R202, R168, R179, R201 ;  /* 0x000000b3a8ca7223 */ /* 0x000fe200000100c9 */
[----:B------:R-:W0:Y:S01]  /*2b60*/  MUFU.RCP R188, R166 ;  /* 0x000000a600bc7308 */ /* 0x000e220000001000 */
[----:B------:R-:W-:Y:S01]  /*2b70*/  FMUL.FTZ R185, R205, R190 ;  /* 0x000000becdb97220 */ /* 0x000fe20000410000 */
[----:B------:R-:W-:Y:S01]  /*2b80*/  FMUL.FTZ R186, R207, R186 ;  /* 0x000000bacfba7220 */ /* 0x000fe20000410000 */
[----:B------:R-:W-:Y:S01]  /*2b90*/  FMUL.FTZ R180, R177, R62 ;  /* 0x0000003eb1b47220 */ /* 0x000fe20000410000 */
[----:B------:R-:W-:Y:S01]  /*2ba0*/  FADD.FTZ R207, R204, R173 ;  /* 0x000000adcccf7221 */ /* 0x000fe20000010000 */
[----:B------:R-:W-:Y:S01]  /*2bb0*/  FFMA.FTZ R205, R173, R182, R202 ;  /* 0x000000b6adcd7223 */ /* 0x000fe200000100ca */
[----:B-1----:R-:W-:Y:S01]  /*2bc0*/  FMUL.FTZ R190, R206, R193 ;  /* 0x000000c1cebe7220 */ /* 0x002fe20000410000 */
[----:B------:R-:W-:Y:S01]  /*2bd0*/  FMUL.FTZ R177, R176, R65 ;  /* 0x00000041b0b17220 */ /* 0x000fe20000410000 */
[----:B------:R1:W3:Y:S01]  /*2be0*/  MUFU.RCP R213, R158 ;  /* 0x0000009e00d57308 */ /* 0x0002e20000001000 */
[----:B--2---:R-:W-:Y:S01]  /*2bf0*/  FMUL.FTZ R193, R208, R211 ;  /* 0x000000d3d0c17220 */ /* 0x004fe20000410000 */
[----:B------:R-:W-:Y:S01]  /*2c00*/  FADD.FTZ R208, R207, R180 ;  /* 0x000000b4cfd07221 */ /* 0x000fe20000010000 */
[----:B------:R-:W-:Y:S01]  /*2c10*/  FFMA.FTZ R206, R180, R183, R205 ;  /* 0x000000b7b4ce7223 */ /* 0x000fe200000100cd */
[----:B------:R-:W-:Y:S01]  /*2c20*/  FMUL.FTZ R176, R175, R64 ;  /* 0x00000040afb07220 */ /* 0x000fe20000410000 */
[----:B------:R-:W-:Y:S01]  /*2c30*/  FMUL.FTZ R175, R172, R67 ;  /* 0x00000043acaf7220 */ /* 0x000fe20000410000 */
[----:B------:R-:W-:Y:S01]  /*2c40*/  FADD.FTZ R211, R208, R177 ;  /* 0x000000b1d0d37221 */ /* 0x000fe20000010000 */
[----:B------:R-:W-:Y:S01]  /*2c50*/  FMUL.FTZ R172, R169, R66 ;  /* 0x00000042a9ac7220 */ /* 0x000fe20000410000 */
[----:B------:R2:W4:Y:S01]  /*2c60*/  MUFU.RCP R223, R159 ;  /* 0x0000009f00df7308 */ /* 0x0005220000001000 */
[----:B0-----:R-:W-:Y:S01]  /*2c70*/  FMUL.FTZ R188, R209, R188 ;  /* 0x000000bcd1bc7220 */ /* 0x001fe20000410000 */
[----:B------:R-:W-:Y:S01]  /*2c80*/  FFMA.FTZ R209, R177, R184, R206 ;  /* 0x000000b8b1d17223 */ /* 0x000fe200000100ce */
[----:B------:R-:W-:Y:S01]  /*2c90*/  FMUL.FTZ R169, R166, R145 ;  /* 0x00000091a6a97220 */ /* 0x000fe20000410000 */
[----:B------:R-:W-:Y:S01]  /*2ca0*/  FMUL.FTZ R166, R165, R148 ;  /* 0x00000094a5a67220 */ /* 0x000fe20000410000 */
[----:B------:R-:W-:Y:S01]  /*2cb0*/  FMUL.FTZ R165, R162, R147 ;  /* 0x00000093a2a57220 */ /* 0x000fe20000410000 */
[----:B------:R-:W-:Y:S01]  /*2cc0*/  FMUL.FTZ R162, R157, R150 ;  /* 0x000000969da27220 */ /* 0x000fe20000410000 */
[----:B------:R-:W-:Y:S01]  /*2cd0*/  FMUL.FTZ R157, R158, R149 ;  /* 0x000000959e9d7220 */ /* 0x000fe20000410000 */
[----:B-1----:R-:W-:Y:S01]  /*2ce0*/  FMUL.FTZ R158, R159, R152 ;  /* 0x000000989f9e7220 */ /* 0x002fe20000410000 */
[----:B---3--:R-:W-:Y:S01]  /*2cf0*/  FMUL.FTZ R192, R210, R213 ;  /* 0x000000d5d2c07220 */ /* 0x008fe20000410000 */
[----:B------:R-:W-:Y:S01]  /*2d00*/  FFMA.FTZ R210, R176, R185, R209 ;  /* 0x000000b9b0d27223 */ /* 0x000fe200000100d1 */
[----:B--2---:R-:W-:Y:S01]  /*2d10*/  FMUL.FTZ R159, R178, R153 ;  /* 0x00000099b29f7220 */ /* 0x004fe20000410000 */
[----:B------:R-:W-:Y:S01]  /*2d20*/  FMUL.FTZ R178, R181, R154 ;  /* 0x0000009ab5b27220 */ /* 0x000fe20000410000 */
[----:B------:R-:W-:Y:S01]  /*2d30*/  FMUL.FTZ R196, R53, R0 ;  /* 0x0000000035c47220 */ /* 0x000fe20000410000 */
[----:B------:R-:W-:Y:S01]  /*2d40*/  FFMA.FTZ R213, R175, R186, R210 ;  /* 0x000000baafd57223 */ /* 0x000fe200000100d2 */
[----:B------:R-:W-:Y:S01]  /*2d50*/  FMUL.FTZ R181, R36, R45 ;  /* 0x0000002d24b57220 */ /* 0x000fe20000410000 */
[----:B------:R-:W-:Y:S01]  /*2d60*/  FMUL.FTZ R198, R55, R44 ;  /* 0x0000002c37c67220 */ /* 0x000fe20000410000 */
[----:B----4-:R-:W-:Y:S01]  /*2d70*/  FMUL.FTZ R195, R212, R223 ;  /* 0x000000dfd4c37220 */ /* 0x010fe20000410000 */
        /* <DEDUP_REMOVED lines=49> */
.L_x_2161:
        /* <DEDUP_REMOVED lines=98> */
.L_x_2163:
[----:B------:R-:W-:Y:S05]  /*36b0*/  BSYNC.RECONVERGENT B0 ;  /* 0x0000000000007941 */ /* 0x000fea0003800200 */
.L_x_2162:
        /* <DEDUP_REMOVED lines=29> */
[----:B------:R-:W-:Y:S01]  /*3890*/  FMUL.FTZ R41, R132, R137 ;  /* 0x0000008984297220 */ /* 0x000fe20000410000 */
        /* <DEDUP_REMOVED lines=96> */
[----:B------:R-:W-:Y:S02]  /*3ea0*/  F2FP.F16.F32.PACK_AB R36, R0, R3 ;  /* 0x000000030024723e */ /* 0x000fe400000000ff */
[----:B------:R-:W-:Y:S01]  /*3eb0*/  F2FP.F16.F32.PACK_AB R47, R62, R47 ;  /* 0x0000002f3e2f723e */ /* 0x000fe200000000ff */
[----:B------:R0:W-:Y:S01]  /*3ec0*/  STG.E.128 desc[UR6][R54.64+0x800], R40 ;  /* 0x0008002836007986 */ /* 0x0001e2000c101d06 */
[----:B------:R-:W-:Y:S02]  /*3ed0*/  F2FP.F16.F32.PACK_AB R46, R60, R177 ;  /* 0x000000b13c2e723e */ /* 0x000fe400000000ff */
[----:B------:R-:W-:Y:S01]  /*3ee0*/  F2FP.F16.F32.PACK_AB R45, R58, R45 ;  /* 0x0000002d3a2d723e */ /* 0x000fe200000000ff */
[----:B------:R0:W-:Y:S01]  /*3ef0*/  STG.E.128 desc[UR6][R54.64], R36 ;  /* 0x0000002436007986 */ /* 0x0001e2000c101d06 */
[----:B------:R-:W-:Y:S02]  /*3f00*/  F2FP.F16.F32.PACK_AB R44, R56, R163 ;  /* 0x000000a3382c723e */ /* 0x000fe400000000ff */
[----:B------:R-:W-:-:S02]  /*3f10*/  F2FP.F16.F32.PACK_AB R51, R132, R51 ;  /* 0x000000338433723e */ /* 0x000fc400000000ff */
        /* <DEDUP_REMOVED lines=24> */
.L_x_2159:
        /* <DEDUP_REMOVED lines=24> */
.L_x_2165:
        /* <DEDUP_REMOVED lines=14> */
.L_x_3164:


//--------------------- .text._ZN10layer_norm22ln_bwd_finalize_kernelINS_22Kernel_traits_finalizeILj4096EffffjLj1024ELj4ENS_18Kernel_traits_baseILj4096EffffjLj1024EEEEEEEvNS_9BwdParamsE --------------------------
	.section	.text._ZN10layer_norm22ln_bwd_finalize_kernelINS_22Kernel_traits_finalizeILj4096EffffjLj1024ELj4ENS_18Kernel_traits_baseILj4096EffffjLj1024EEEEEEEvNS_9BwdParamsE,"ax",@progbits
	.align	128
        .global         _ZN10layer_norm22ln_bwd_finalize_kernelINS_22Kernel_traits_finalizeILj4096EffffjLj1024ELj4ENS_18Kernel_traits_baseILj4096EffffjLj1024EEEEEEEvNS_9BwdParamsE
        .type           _ZN10layer_norm22ln_bwd_finalize_kernelINS_22Kernel_traits_finalizeILj4096EffffjLj1024ELj4ENS_18Kernel_traits_baseILj4096EffffjLj1024EEEEEEEvNS_9BwdParamsE,@function
        .size           _ZN10layer_norm22ln_bwd_finalize_kernelINS_22Kernel_traits_finalizeILj4096EffffjLj1024ELj4ENS_18Kernel_traits_baseILj4096EffffjLj1024EEEEEEEvNS_9BwdParamsE,(.L_x_3165 - _ZN10layer_norm22ln_bwd_finalize_kernelINS_22Kernel_traits_finalizeILj4096EffffjLj1024ELj4ENS_18Kernel_traits_baseILj4096EffffjLj1024EEEEEEEvNS_9BwdParamsE)
        .other          _ZN10layer_norm22ln_bwd_finalize_kernelINS_22Kernel_traits_finalizeILj4096EffffjLj1024ELj4ENS_18Kernel_traits_baseILj4096EffffjLj1024EEEEEEEvNS_9BwdParamsE,@"STO_CUDA_ENTRY STV_DEFAULT"
_ZN10layer_norm22ln_bwd_finalize_kernelINS_22Kernel_traits_finalizeILj4096EffffjLj1024ELj4ENS_18Kernel_traits_baseILj4096EffffjLj1024EEEEEEEvNS_9BwdParamsE:
.text._ZN10layer_norm22ln_bwd_finalize_kernelINS_22Kernel_traits_finalizeILj4096EffffjLj1024ELj4ENS_18Kernel_traits_baseILj4096EffffjLj1024EEEEEEEvNS_9BwdParamsE:
        /* <DEDUP_REMOVED lines=37> */
.L_x_2170:
        /* <DEDUP_REMOVED lines=118> */
.L_x_2169:
[----:B------:R-:W-:Y:S05]  /*09b0*/  BSYNC.RECONVERGENT B1 ;  /* 0x0000000000017941 */ /* 0x000fea0003800200 */
.L_x_2168:
        /* <DEDUP_REMOVED lines=65> */
.L_x_2172:
[----:B------:R-:W-:Y:S05]  /*0dd0*/  BSYNC.RECONVERGENT B1 ;  /* 0x0000000000017941 */ /* 0x000fea0003800200 */
.L_x_2171:
        /* <DEDUP_REMOVED lines=37> */
.L_x_2174:
[----:B------:R-:W-:Y:S05]  /*1030*/  BSYNC.RECONVERGENT B1 ;  /* 0x0000000000017941 */ /* 0x000fea0003800200 */
.L_x_2173:
[----:B------:R-:W-:Y:S05]  /*1040*/  @!P1 BRA `(.L_x_2167) ;  /* 0x00000000003c9947 */ /* 0x000fea0003800000 */
[----:B------:R-:W0:Y:S01]  /*1050*/  LDC.64 R6, c[0x0][0x3e0] ;  /* 0x0000f800ff067b82 */ /* 0x000e220000000a00 */
[----:B------:R-:W-:Y:S02]  /*1060*/  LEA R2, R15, R11, 0xc ;  /* 0x0000000b0f027211 */ /* 0x000fe400078e60ff */
[----:B------:R-:W-:Y:S02]  /*1070*/  IADD3 R24, PT, PT, -R24, RZ, RZ ;  /* 0x000000ff18187210 */ /* 0x000fe40007ffe1ff */
[----:B------:R-:W-:-:S03]  /*1080*/  IADD3 R11, PT, PT, R13, R2, RZ ;  /* 0x000000020d0b7210 */ /* 0x000fc60007ffe0ff */
[----:B------:R-:W1:Y:S04]  /*1090*/  LDC.64 R8, c[0x0][0x3e8] ;  /* 0x0000fa00ff087b82 */ /* 0x000e680000000a00 */
.L_x_2175:
        /* <DEDUP_REMOVED lines=10> */
.L_x_2167:
[----:B------:R-:W-:Y:S05]  /*1140*/  BSYNC.RECONVERGENT B0 ;  /* 0x0000000000007941 */ /* 0x000fea0003800200 */
.L_x_2166:
        /* <DEDUP_REMOVED lines=53> */
.L_x_2176:
        /* <DEDUP_REMOVED lines=14> */
.L_x_3165:


//--------------------- .text._ZN10layer_norm13ln_bwd_kernelINS_13Kernel_traitsIffffjLj4096ELj1ELj1ELj4ELj16ENS_18Kernel_traits_baseILj4096EffffjLj128EEEEEEEvNS_9BwdParamsE --------------------------
	.section	.text._ZN10layer_norm13ln_bwd_kernelINS_13Kernel_traitsIffffjLj4096ELj1ELj1ELj4ELj16ENS_18Kernel_traits_baseILj4096EffffjLj128EEEEEEEvNS_9BwdParamsE,"ax",@progbits
	.align	128
        .global         _ZN10layer_norm13ln_bwd_kernelINS_13Kernel_traitsIffffjLj4096ELj1ELj1ELj4ELj16ENS_18Kernel_traits_baseILj4096EffffjLj128EEEEEEEvNS_9BwdParamsE
        .type           _ZN10layer_norm13ln_bwd_kernelINS_13Kernel_traitsIffffjLj4096ELj1ELj1ELj4ELj16ENS_18Kernel_traits_baseILj4096EffffjLj128EEEEEEEvNS_9BwdParamsE,@function
        .size           _ZN10layer_norm13ln_bwd_kernelINS_13Kernel_traitsIffffjLj4096ELj1ELj1ELj4ELj16ENS_18Kernel_traits_baseILj4096EffffjLj128EEEEEEEvNS_9BwdParamsE,(.L_x_3166 - _ZN10layer_norm13ln_bwd_kernelINS_13Kernel_traitsIffffjLj4096ELj1ELj1ELj4ELj16ENS_18Kernel_traits_baseILj4096EffffjLj128EEEEEEEvNS_9BwdParamsE)
        .other          _ZN10layer_norm13ln_bwd_kernelINS_13Kernel_traitsIffffjLj4096ELj1ELj1ELj4ELj16ENS_18Kernel_traits_baseILj4096EffffjLj128EEEEEEEvNS_9BwdParamsE,@"STO_CUDA_ENTRY STV_DEFAULT"
_ZN10layer_norm13ln_bwd_kernelINS_13Kernel_traitsIffffjLj4096ELj1ELj1ELj4ELj16ENS_18Kernel_traits_baseILj4096EffffjLj128EEEEEEEvNS_9BwdParamsE:
.text._ZN10layer_norm13ln_bwd_kernelINS_13Kernel_traitsIffffjLj4096ELj1ELj1ELj4ELj16ENS_18Kernel_traits_baseILj4096EffffjLj128EEEEEEEvNS_9BwdParamsE:
        /* <DEDUP_REMOVED lines=18> */
[----:B------:R-:W5:Y:S04]  /*0120*/  @P1 LDG.E.128 R44, desc[UR6][R68.64+0x2800] ;  /* 0x00280006442c1981 */ /* 0x000f68000c1e1d00 */
[----:B------:R-:W5:Y:S04]  /*0130*/  @P1 LDG.E.128 R40, desc[UR6][R68.64+0x3000] ;  /* 0x0030000644281981 */ /* 0x000f68000c1e1d00 */
[----:B------:R2:W5:Y:S01]  /*0140*/  @P1 LDG.E.128 R36, desc[UR6][R68.64+0x3800] ;  /* 0x0038000644241981 */ /* 0x000562000c1e1d00 */
        /* <DEDUP_REMOVED lines=25> */
[----:B--2---:R-:W-:Y:S02]  /*02e0*/  CS2R R68, SRZ ;  /* 0x0000000000447805 */ /* 0x004fe4000001ff00 */
        /* <DEDUP_REMOVED lines=59> */
[----:B0-----:R-:W-:-:S02]  /*06a0*/  LEA R197, R0, R197, 0x18 ;  /* 0x000000c500c57211 */ /* 0x001fc400078ec0ff */
[----:B------:R-:W-:Y:S02]  /*06b0*/  CS2R R158, SRZ ;  /* 0x00000000009e7805 */ /* 0x000fe4000001ff00 */
[----:B------:R-:W-:Y:S02]  /*06c0*/  CS2R R160, SRZ ;  /* 0x0000000000a07805 */ /* 0x000fe4000001ff00 */
[----:B------:R-:W-:Y:S02]  /*06d0*/  CS2R R162, SRZ ;  /* 0x0000000000a27805 */ /* 0x000fe4000001ff00 */
[----:B------:R-:W-:Y:S02]  /*06e0*/  CS2R R164, SRZ ;  /* 0x0000000000a47805 */ /* 0x000fe4000001ff00 */
[----:B------:R-:W-:-:S07]  /*06f0*/  CS2R R166, SRZ ;  /* 0x0000000000a67805 */ /* 0x000fce000001ff00 */
.L_x_2182:
[----:B------:R-:W0:Y:S01]  /*0700*/  @!P1 LDC.64 R68, c[0x0][0x3a0] ;  /* 0x0000e800ff449b82 */ /* 0x000e220000000a00 */
[----:B------:R-:W-:-:S07]  /*0710*/  MOV R0, RZ ;  /* 0x000000ff00007202 */ /* 0x000fce0000000f00 */
[----:B------:R-:W1:Y:S01]  /*0720*/  LDC.64 R70, c[0x0][0x3a8] ;  /* 0x0000ea00ff467b82 */ /* 0x000e620000000a00 */
[----:B0-----:R-:W-:-:S05]  /*0730*/  @!P1 IMAD.WIDE R68, R132, 0x4, R68 ;  /* 0x0000000484449825 */ /* 0x001fca00078e0244 */
[----:B-----5:R0:W5:Y:S01]  /*0740*/  @!P1 LDG.E R0, desc[UR6][R68.64] ;  /* 0x0000000644009981 */ /* 0x020162000c1e1900 */
[----:B-1----:R-:W-:-:S05]  /*0750*/  IMAD.WIDE R70, R132, 0x4, R70 ;  /* 0x0000000484467825 */ /* 0x002fca00078e0246 */
[----:B------:R0:W5:Y:S01]  /*0760*/  LDG.E R199, desc[UR6][R70.64] ;  /* 0x0000000646c77981 */ /* 0x000162000c1e1900 */
[----:B---3--:R-:W-:Y:S05]  /*0770*/  @P1 BRA `(.L_x_2178) ;  /* 0x00000000005c1947 */ /* 0x008fea0003800000 */
[----:B------:R-:W1:Y:S01]  /*0780*/  LDC.64 R202, c[0x0][0x3d8] ;  /* 0x0000f600ffca7b82 */ /* 0x000e620000000a00 */
[----:B------:R-:W-:-:S04]  /*0790*/  SHF.L.U32 R201, R132, 0xa, RZ ;  /* 0x0000000a84c97819 */ /* 0x000fc800000006ff */
[----:B------:R-:W-:-:S03]  /*07a0*/  LOP3.LUT R201, R201, R2, RZ, 0xfc, !PT ;  /* 0x00000002c9c97212 */ /* 0x000fc600078efcff */
[----:B------:R-:W2:Y:S02]  /*07b0*/  LDC.64 R186, c[0x0][0x390] ;  /* 0x0000e400ffba7b82 */ /* 0x000ea40000000a00 */
[----:B-1----:R-:W-:-:S05]  /*07c0*/  IMAD.WIDE.U32 R202, R201, 0x10, R202 ;  /* 0x00000010c9ca7825 */ /* 0x002fca00078e00ca */
[----:B0-----:R0:W5:Y:S01]  /*07d0*/  LDG.E.128 R68, desc[UR6][R202.64] ;  /* 0x00000006ca447981 */ /* 0x001162000c1e1d00 */
[----:B--2---:R-:W-:-:S03]  /*07e0*/  IMAD.WIDE.U32 R186, R201, 0x10, R186 ;  /* 0x00000010c9ba7825 */ /* 0x004fc600078e00ba */
        /* <DEDUP_REMOVED lines=16> */
.L_x_2178:
[----:B------:R-:W1:Y:S01]  /*08f0*/  S2R R2, SR_TID.X ;  /* 0x0000000000027919 */ /* 0x000e620000002100 */
[----:B0-----:R-:W0:Y:S01]  /*0900*/  LDC.64 R68, c[0x0][0x3d8] ;  /* 0x0000f600ff447b82 */ /* 0x001e220000000a00 */
[----:B------:R-:W-:-:S07]  /*0910*/  SHF.L.U32 R201, R132, 0xa, RZ ;  /* 0x0000000a84c97819 */ /* 0x000fce00000006ff */
[----:B------:R-:W2:Y:S01]  /*0920*/  LDC.64 R186, c[0x0][0x398] ;  /* 0x0000e600ffba7b82 */ /* 0x000ea20000000a00 */
[----:B-1----:R-:W-:-:S05]  /*0930*/  LOP3.LUT R201, R201, R2, RZ, 0xfc, !PT ;  /* 0x00000002c9c97212 */ /* 0x002fca00078efcff */
[----:B0-----:R-:W-:-:S04]  /*0940*/  IMAD.WIDE.U32 R202, R201, 0x10, R68 ;  /* 0x00000010c9ca7825 */ /* 0x001fc800078e0044 */
[----:B--2---:R-:W-:Y:S01]  /*0950*/  IMAD.WIDE.U32 R186, R201, 0x10, R186 ;  /* 0x00000010c9ba7825 */ /* 0x004fe200078e00ba */
        /* <DEDUP_REMOVED lines=16> */
.L_x_2179:
[----:B01----:R-:W0:Y:S02]  /*0a60*/  LDC.64 R186, c[0x0][0x398] ;  /* 0x0000e600ffba7b82 */ /* 0x003e240000000a00 */
        /* <DEDUP_REMOVED lines=164> */
.L_x_2180:
        /* <DEDUP_REMOVED lines=31> */
[----:B------:R-:W-:Y:S01]  /*16a0*/  FADD.FTZ R100, -R7, R131 ;  /* 0x0000008307647221 */ /* 0x000fe20000010100 */
[----:B------:R-:W1:Y:S01]  /*16b0*/  MUFU.RCP R105, R53 ;  /* 0x0000003500697308 */ /* 0x000e620000001000 */
[----:B--2---:R-:W-:Y:S01]  /*16c0*/  FMUL.FTZ R127, R107, R208 ;  /* 0x000000d06b7f7220 */ /* 0x004fe20000410000 */
[----:B------:R-:W-:Y:S01]  /*16d0*/  FMUL.FTZ R208, R69, R65 ;  /* 0x0000004145d07220 */ /* 0x000fe20000410000 */
[----:B------:R-:W-:Y:S01]  /*16e0*/  FADD.FTZ R115, -R23, R115 ;  /* 0x0000007317737221 */ /* 0x000fe20000010100 */
[----:B------:R-:W-:Y:S01]  /*16f0*/  FADD.FTZ R102, -R5, R129 ;  /* 0x0000008105667221 */ /* 0x000fe20000010100 */
[----:B------:R-:W-:Y:S01]  /*1700*/  FMUL.FTZ R129, R74, R62 ;  /* 0x0000003e4a817220 */ /* 0x000fe20000410000 */
[----:B------:R-:W-:Y:S01]  /*1710*/  FADD.FTZ R116, -R16, R116 ;  /* 0x0000007410747221 */ /* 0x000fe20000010100 */
[----:B------:R-:W-:Y:S01]  /*1720*/  FADD.FTZ R118, -R18, R118 ;  /* 0x0000007612767221 */ /* 0x000fe20000010100 */
[----:B------:R-:W2:Y:S01]  /*1730*/  MUFU.RCP R214, R65 ;  /* 0x0000004100d67308 */ /* 0x000ea20000001000 */
[----:B0-----:R-:W-:Y:S01]  /*1740*/  FMUL.FTZ R125, R109, R204 ;  /* 0x000000cc6d7d7220 */ /* 0x001fe20000410000 */
[----:B------:R-:W-:Y:S01]  /*1750*/  FADD.FTZ R109, RZ, R0 ;  /* 0x00000000ff6d7221 */ /* 0x000fe20000010000 */
[----:B------:R-:W-:Y:S01]  /*1760*/  FMUL.FTZ R204, R71, R67 ;  /* 0x0000004347cc7220 */ /* 0x000fe20000410000 */
[----:B------:R-:W-:Y:S01]  /*1770*/  FADD.FTZ R117, -R17, R117 ;  /* 0x0000007511757221 */ /* 0x000fe20000010100 */
[----:B------:R-:W-:Y:S01]  /*1780*/  FADD.FTZ R114, -R22, R114 ;  /* 0x0000007216727221 */ /* 0x000fe20000010100 */
[----:B------:R-:W-:Y:S01]  /*1790*/  FADD.FTZ R224, -R14, R122 ;  /* 0x0000007a0ee07221 */ /* 0x000fe20000010100 */
[----:B------:R-:W-:Y:S01]  /*17a0*/  FMUL.FTZ R227, R93, R41 ;  /* 0x000000295de37220 */ /* 0x000fe20000410000 */
[----:B------:R-:W0:Y:S01]  /*17b0*/  MUFU.RCP R205, R56 ;  /* 0x0000003800cd7308 */ /* 0x000e220000001000 */
[----:B-1----:R-:W-:Y:S01]  /*17c0*/  FMUL.FTZ R121, R110, R105 ;  /* 0x000000696e797220 */ /* 0x002fe20000410000 */
[----:B------:R-:W-:Y:S01]  /*17d0*/  FFMA.FTZ R105, R0, R3, RZ ;  /* 0x0000000300697223 */ /* 0x000fe200000100ff */
[----:B------:R-:W-:Y:S01]  /*17e0*/  FADD.FTZ R110, R109, R208 ;  /* 0x000000d06d6e7221 */ /* 0x000fe20000010000 */
[----:B------:R-:W-:Y:S01]  /*17f0*/  FMUL.FTZ R229, R94, R42 ;  /* 0x0000002a5ee57220 */ /* 0x000fe20000410000 */
[----:B------:R-:W-:Y:S01]  /*1800*/  FMUL.FTZ R231, R95, R43 ;  /* 0x0000002b5fe77220 */ /* 0x000fe20000410000 */
[----:B------:R-:W-:Y:S01]  /*1810*/  FMUL.FTZ R233, R96, R36 ;  /* 0x0000002460e97220 */ /* 0x000fe20000410000 */
[----:B------:R-:W-:Y:S01]  /*1820*/  FMUL.FTZ R235, R97, R37 ;  /* 0x0000002561eb7220 */ /* 0x000fe20000410000 */
[----:B------:R-:W1:Y:S01]  /*1830*/  MUFU.RCP R209, R62 ;  /* 0x0000003e00d17308 */ /* 0x000e620000001000 */
[----:B--2---:R-:W-:Y:S01]  /*1840*/  FMUL.FTZ R207, R207, R214 ;  /* 0x000000d6cfcf7220 */ /* 0x004fe20000410000 */
[----:B------:R-:W-:-:S06]  /*1850*/  FMUL.FTZ R220, R99, R39 ;  /* 0x0000002763dc7220 */ /* 0x000fcc0000410000 */
[----:B------:R-:W2:Y:S01]  /*1860*/  MUFU.RCP R213, R66 ;  /* 0x0000004200d57308 */ /* 0x000ea20000001000 */
[----:B0-----:R-:W-:Y:S01]  /*1870*/  FMUL.FTZ R128, R108, R205 ;  /* 0x000000cd6c807220 */ /* 0x001fe20000410000 */
[----:B------:R-:W-:-:S04]  /*1880*/  FMUL.FTZ R205, R70, R66 ;  /* 0x0000004246cd7220 */ /* 0x000fc80000410000 */
[----:B------:R-:W-:Y:S02]  /*1890*/  FADD.FTZ R111, R110, R205 ;  /* 0x000000cd6e6f7221 */ /* 0x000fe40000010000 */
[----:B------:R-:W0:Y:S01]  /*18a0*/  MUFU.RCP R216, R67 ;  /* 0x0000004300d87308 */ /* 0x000e220000001000 */
[----:B-1----:R-:W-:Y:S01]  /*18b0*/  FMUL.FTZ R130, R106, R209 ;  /* 0x000000d16a827220 */ /* 0x002fe20000410000 */
[----:B------:R-:W-:Y:S01]  /*18c0*/  FFMA.FTZ R106, R208, R207, R105 ;  /* 0x000000cfd06a7223 */ /* 0x000fe20000010069 */
[----:B------:R-:W-:-:S05]  /*18d0*/  FADD.FTZ R110, R111, R204 ;  /* 0x000000cc6f6e7221 */ /* 0x000fca0000010000 */
[----:B------:R-:W1:Y:S01]  /*18e0*/  MUFU.RCP R187, R52 ;  /* 0x0000003400bb7308 */ /* 0x000e620000001000 */
[----:B--2---:R-:W-:-:S04]  /*18f0*/  FMUL.FTZ R206, R206, R213 ;  /* 0x000000d5cece7220 */ /* 0x004fc80000410000 */
[----:B------:R-:W-:-:S03]  /*1900*/  FFMA.FTZ R105, R205, R206, R106 ;  /* 0x000000cecd697223 */ /* 0x000fc6000001006a */
[----:B------:R-:W2:Y:S01]  /*1910*/  MUFU.RCP R215, R60 ;  /* 0x0000003c00d77308 */ /* 0x000ea20000001000 */
[----:B0-----:R-:W-:Y:S01]  /*1920*/  FMUL.FTZ R203, R203, R216 ;  /* 0x000000d8cbcb7220 */ /* 0x001fe20000410000 */
[----:B------:R-:W-:-:S03]  /*1930*/  FMUL.FTZ R216, R89, R45 ;  /* 0x0000002d59d87220 */ /* 0x000fc60000410000 */
[----:B------:R-:W-:-:S03]  /*1940*/  FFMA.FTZ R106, R204, R203, R105 ;  /* 0x000000cbcc6a7223 */ /* 0x000fc60000010069 */
[----:B------:R-:W0:Y:S01]  /*1950*/  MUFU.RCP R186, R58 ;  /* 0x0000003a00ba7308 */ /* 0x000e220000001000 */
[----:B-1----:R-:W-:Y:S01]  /*1960*/  FMUL.FTZ R124, R112, R187 ;  /* 0x000000bb707c7220 */ /* 0x002fe20000410000 */
[----:B------:R-:W-:-:S04]  /*1970*/  FMUL.FTZ R187, R72, R60 ;  /* 0x0000003c48bb7220 */ /* 0x000fc80000410000 */
[----:B------:R-:W-:Y:S02]  /*1980*/  FADD.FTZ R111, R110, R187 ;  /* 0x000000bb6e6f7221 */ /* 0x000fe40000010000 */
        /* <DEDUP_REMOVED lines=15> */
[----:B------:R-:W-:Y:S01]  /*1a80*/  FFMA.FTZ R105, R129, R130, R106 ;  /* 0x0000008281697223 */ /* 0x000fe2000001006a */
[----:B------:R-:W-:Y:S02]  /*1a90*/  FMUL.FTZ R115, R80, R52 ;  /* 0x0000003450737220 */ /* 0x000fe40000410000 */
[----:B------:R-:W-:Y:S01]  /*1aa0*/  FADD.FTZ R112, R111, R120 ;  /* 0x000000786f707221 */ /* 0x000fe20000010000 */
[----:B------:R-:W-:Y:S01]  /*1ab0*/  FFMA.FTZ R106, R120, R127, R105 ;  /* 0x0000007f786a7223 */ /* 0x000fe20000010069 */
[----:B------:R-:W2:Y:S01]  /*1ac0*/  MUFU.RCP R214, R49 ;  /* 0x0000003100d67308 */ /* 0x000ea20000001000 */
[----:B0-----:R-:W-:Y:S01]  /*1ad0*/  FMUL.FTZ R212, R116, R119 ;  /* 0x0000007774d47220 */ /* 0x001fe20000410000 */
[----:B------:R-:W-:Y:S01]  /*1ae0*/  FMUL.FTZ R119, R76, R56 ;  /* 0x000000384c777220 */ /* 0x000fe20000410000 */
[----:B------:R-:W-:Y:S01]  /*1af0*/  FMUL.FTZ R116, R79, R59 ;  /* 0x0000003b4f747220 */ /* 0x000fe20000410000 */
[----:B------:R-:W-:-:S02]  /*1b00*/  FMUL.FTZ R111, R84, R48 ;  /* 0x00000030546f7220 */ /* 0x000fc40000410000 */
[----:B------:R-:W-:Y:S02]  /*1b10*/  FFMA.FTZ R105, R119, R128, R106 ;  /* 0x0000008077697223 */ /* 0x000fe4000001006a */
[----:B------:R-:W0:Y:S01]  /*1b20*/  MUFU.RCP R108, R51 ;  /* 0x00000033006c7308 */ /* 0x000e220000001000 */
[----:B-1----:R-:W-:Y:S01]  /*1b30*/  FMUL.FTZ R218, R118, R107 ;  /* 0x0000006b76da7220 */ /* 0x002fe20000410000 */
[----:B------:R-:W-:Y:S01]  /*1b40*/  FMUL.FTZ R118, R77, R57 ;  /* 0x000000394d767220 */ /* 0x000fe20000410000 */
[----:B------:R-:W-:-:S03]  /*1b50*/  FADD.FTZ R107, R112, R119 ;  /* 0x00000077706b7221 */ /* 0x000fc60000010000 */
[----:B------:R-:W-:Y:S01]  /*1b60*/  FFMA.FTZ R106, R118, R125, R105 ;  /* 0x0000007d766a7223 */ /* 0x000fe20000010069 */
[----:B------:R-:W-:Y:S01]  /*1b70*/  FADD.FTZ R112, R107, R118 ;  /* 0x000000766b707221 */ /* 0x000fe20000010000 */
        /* <DEDUP_REMOVED lines=8> */
[----:B------:R-:W-:Y:S01]  /*1c00*/  FADD.FTZ R108, R107, R116 ;  /* 0x000000746b6c7221 */ /* 0x000fe20000010000 */
[----:B------:R-:W-:Y:S01]  /*1c10*/  FFMA.FTZ R106, R116, R123, R105 ;  /* 0x0000007b746a7223 */ /* 0x000fe20000010069 */
[----:B------:R-:W-:-:S03]  /*1c20*/  FMUL.FTZ R112, R83, R55 ;  /* 0x0000003753707220 */ /* 0x000fc60000410000 */
[----:B------:R-:W-:Y:S01]  /*1c30*/  FFMA.FTZ R107, R115, R124, R106 ;  /* 0x0000007c736b7223 */ /* 0x000fe2000001006a */
[----:B------:R-:W0:Y:S01]  /*1c40*/  MUFU.RCP R110, R45 ;  /* 0x0000002d006e7308 */ /* 0x000e220000001000 */
[----:B-1----:R-:W-:Y:S01]  /*1c50*/  FMUL.FTZ R122, R114, R113 ;  /* 0x00000071727a7220 */ /* 0x002fe20000410000 */
[----:B------:R-:W-:Y:S01]  /*1c60*/  FMUL.FTZ R114, R81, R53 ;  /* 0x0000003551727220 */ /* 0x000fe20000410000 */
[----:B------:R-:W-:-:S03]  /*1c70*/  FMUL.FTZ R113, R82, R54 ;  /* 0x0000003652717220 */ /* 0x000fc60000410000 */
[----:B------:R-:W-:Y:S02]  /*1c80*/  FFMA.FTZ R106, R114, R121, R107 ;  /* 0x00000079726a7223 */ /* 0x000fe4000001006b */
[----:B------:R-:W1:Y:S01]  /*1c90*/  MUFU.RCP R209, R46 ;  /* 0x0000002e00d17308 */ /* 0x000e620000001000 */
[----:B--2---:R-:W-:Y:S01]  /*1ca0*/  FMUL.FTZ R222, R222, R109 ;  /* 0x0000006ddede7220 */ /* 0x004fe20000410000 */
[----:B------:R-:W-:-:S04]  /*1cb0*/  FADD.FTZ R109, R108, R115 ;  /* 0x000000736c6d7221 */ /* 0x000fc80000010000 */
[----:B------:R-:W-:Y:S01]  /*1cc0*/  FADD.FTZ R108, R109, R114 ;  /* 0x000000726d6c7221 */ /* 0x000fe20000010000 */
[----:B------:R-:W-:Y:S01]  /*1cd0*/  FFMA.FTZ R109, R113, R122, R106 ;  /* 0x0000007a716d7223 */ /* 0x000fe2000001006a */
        /* <DEDUP_REMOVED lines=10> */
[----:B------:R-:W-:Y:S01]  /*1d80*/  FMUL.FTZ R209, R86, R50 ;  /* 0x0000003256d17220 */ /* 0x000fe20000410000 */
[----:B------:R-:W-:Y:S01]  /*1d90*/  FFMA.FTZ R106, R110, R215, R213 ;  /* 0x000000d76e6a7223 */ /* 0x000fe200000100d5 */
[----:B------:R-:W-:Y:S01]  /*1da0*/  FMUL.FTZ R213, R88, R44 ;  /* 0x0000002c58d57220 */ /* 0x000fe20000410000 */
[----:B------:R-:W-:-:S02]  /*1db0*/  FADD.FTZ R108, R223, R110 ;  /* 0x0000006edf6c7221 */ /* 0x000fc40000010000 */
        /* <DEDUP_REMOVED lines=35> */
[----:B------:R-:W-:-:S03]  /*1ff0*/  FADD.FTZ R108, R108, R233 ;  /* 0x000000e96c6c7221 */ /* 0x000fc60000010000 */
[----:B------:R-:W-:Y:S01]  /*2000*/  FFMA.FTZ R106, R233, R236, R106 ;  /* 0x000000ece96a7223 */ /* 0x000fe2000001006a */
[----:B------:R-:W-:Y:S02]  /*2010*/  FADD.FTZ R103, R108, R235 ;  /* 0x000000eb6c677221 */ /* 0x000fe40000010000 */
[----:B------:R-:W1:Y:S01]  /*2020*/  MUFU.RCP R239, R39 ;  /* 0x0000002700ef7308 */ /* 0x000e620000001000 */
[----:B--2---:R-:W-:Y:S01]  /*2030*/  FMUL.FTZ R237, R102, R237 ;  /* 0x000000ed66ed7220 */ /* 0x004fe20000410000 */
[----:B------:R-:W-:Y:S01]  /*2040*/  FADD.FTZ R105, R103, R214 ;  /* 0x000000d667697221 */ /* 0x000fe20000010000 */
[----:B0-----:R-:W-:Y:S02]  /*2050*/  FMUL.FTZ R238, R101, R238 ;  /* 0x000000ee65ee7220 */ /* 0x001fe40000410000 */
[----:B------:R-:W-:-:S04]  /*2060*/  FFMA.FTZ R101, R235, R237, R106 ;  /* 0x000000edeb657223 */ /* 0x000fc8000001006a */
[----:B------:R-:W-:Y:S01]  /*2070*/  FFMA.FTZ R103, R214, R238, R101 ;  /* 0x000000eed6677223 */ /* 0x000fe20000010065 */
[----:B------:R-:W-:Y:S01]  /*2080*/  FADD.FTZ R101, R105, R220 ;  /* 0x000000dc69657221 */ /* 0x000fe20000010000 */
[----:B-1----:R-:W-:-:S04]  /*2090*/  FMUL.FTZ R239, R100, R239 ;  /* 0x000000ef64ef7220 */ /* 0x002fc80000410000 */
[----:B------:R-:W-:-:S07]  /*20a0*/  FFMA.FTZ R100, R220, R239, R103 ;  /* 0x000000efdc647223 */ /* 0x000fce0000010067 */
.L_x_2181:
[----:B------:R-:W0:Y:S01]  /*20b0*/  SHFL.DOWN PT, R102, R101, 0x10, 0x1f ;  /* 0x0a001f0065667f89 */ /* 0x000e2200000e0000 */
[----:B------:R-:W-:Y:S01]  /*20c0*/  LOP3.LUT P3, RZ, R2, 0x1f, RZ, 0xc0, !PT ;  /* 0x0000001f02ff7812 */ /* 0x000fe2000786c0ff */
[----:B------:R-:W-:Y:S01]  /*20d0*/  FFMA.FTZ R151, R218, R86, R151 ;  /* 0x00000056da977223 */ /* 0x000fe20000010097 */
[----:B------:R-:W-:Y:S01]  /*20e0*/  PLOP3.LUT P0, PT, PT, PT, PT, 0x80, 0x8 ;  /* 0x000000000008781c */ /* 0x000fe20003f0f070 */
[----:B------:R-:W1:Y:S01]  /*20f0*/  SHFL.DOWN PT, R103, R100, 0x10, 0x1f ;  /* 0x0a001f0064677f89 */ /* 0x000e6200000e0000 */
[----:B------:R-:W-:Y:S01]  /*2100*/  IADD3 R241, PT, PT, R197, 0x4020, RZ ;  /* 0x00004020c5f17810 */ /* 0x000fe20007ffe0ff */
        /* <DEDUP_REMOVED lines=8> */
[----:B------:R-:W2:Y:S01]  /*2190*/  @!P3 S2R R2, SR_TID.X ;  /* 0x000000000002b919 */ /* 0x000ea20000002100 */
[----:B------:R-:W-:Y:S01]  /*21a0*/  @!P3 PLOP3.LUT P0, PT, P2, PT, PT, 0x80, 0x8 ;  /* 0x000000000008b81c */ /* 0x000fe2000170f070 */
[----:B------:R-:W-:Y:S01]  /*21b0*/  FADD.FTZ R177, R82, R177 ;  /* 0x000000b152b17221 */ /* 0x000fe20000010000 */
[----:B------:R-:W-:Y:S01]  /*21c0*/  FFMA.FTZ R168, R207, R69, R168 ;  /* 0x00000045cfa87223 */ /* 0x000fe200000100a8 */
[----:B------:R-:W-:Y:S01]  /*21d0*/  FFMA.FTZ R167, R206, R70, R167 ;  /* 0x00000046cea77223 */ /* 0x000fe200000100a7 */
        /* <DEDUP_REMOVED lines=32> */
[----:B------:R-:W-:Y:S01]  /*23e0*/  FFMA.FTZ R140, R237, R97, R140 ;  /* 0x00000061ed8c7223 */ /* 0x000fe2000001008c */
[----:B------:R-:W-:Y:S01]  /*23f0*/  FADD.FTZ R198, R97, R198 ;  /* 0x000000c661c67221 */ /* 0x000fe20000010000 */
[----:B0-----:R-:W-:Y:S01]  /*2400*/  FADD.FTZ R105, R102, R105 ;  /* 0x0000006966697221 */ /* 0x001fe20000010000 */
[----:B------:R-:W-:Y:S01]  /*2410*/  @!P3 MOV R102, R241 ;  /* 0x000000f10066b202 */ /* 0x000fe20000000f00 */
[----:B------:R-:W-:Y:S01]  /*2420*/  FADD.FTZ R196, R95, R196 ;  /* 0x000000c45fc47221 */ /* 0x000fe20000010000 */
[----:B------:R-:W-:Y:S01]  /*2430*/  @!P0 IADD3 R102, PT, PT, R197, 0x4000, RZ ;  /* 0x00004000c5668810 */ /* 0x000fe20007ffe0ff */
[----:B-1----:R-:W-:Y:S01]  /*2440*/  FADD.FTZ R104, R103, R104 ;  /* 0x0000006867687221 */ /* 0x002fe20000010000 */
[----:B------:R-:W0:Y:S01]  /*2450*/  SHFL.DOWN PT, R106, R105, 0x4, 0x1f ;  /* 0x08801f00696a7f89 */ /* 0x000e2200000e0000 */
[----:B--2---:R-:W-:Y:S01]  /*2460*/  @!P3 SHF.R.U32.HI R103, RZ, 0x2, R2 ;  /* 0x00000002ff67b819 */ /* 0x004fe20000011602 */
[----:B------:R-:W-:Y:S01]  /*2470*/  FADD.FTZ R194, R93, R194 ;  /* 0x000000c25dc27221 */ /* 0x000fe20000010000 */
[----:B------:R-:W-:Y:S01]  /*2480*/  @!P2 IADD3 R241, PT, PT, R197, 0x4000, RZ ;  /* 0x00004000c5f1a810 */ /* 0x000fe20007ffe0ff */
[----:B------:R-:W1:Y:S01]  /*2490*/  SHFL.DOWN PT, R107, R104, 0x4, 0x1f ;  /* 0x08801f00686b7f89 */ /* 0x000e6200000e0000 */
[----:B------:R-:W-:Y:S01]  /*24a0*/  @!P3 LOP3.LUT R103, R103, 0x18, RZ, 0xc0, !PT ;  /* 0x000000186767b812 */ /* 0x000fe200078ec0ff */
[----:B------:R-:W-:Y:S01]  /*24b0*/  FADD.FTZ R185, R90, R185 ;  /* 0x000000b95ab97221 */ /* 0x000fe20000010000 */
[----:B------:R-:W-:Y:S01]  /*24c0*/  FADD.FTZ R183, R88, R183 ;  /* 0x000000b758b77221 */ /* 0x000fe20000010000 */
[----:B------:R-:W-:Y:S01]  /*24d0*/  FADD.FTZ R179, R84, R179 ;  /* 0x000000b354b37221 */ /* 0x000fe20000010000 */
        /* <DEDUP_REMOVED lines=21> */
[----:B------:R-:W-:-:S02]  /*2630*/  IADD3 R104, PT, PT, R197, 0x4030, RZ ;  /* 0x00004030c5687810 */ /* 0x000fc40007ffe0ff */
        /* <DEDUP_REMOVED lines=60> */
[--C-:B------:R-:W-:Y:S01]  /*2a00*/  FFMA.FTZ R225, R86, R225, R85.reuse ;  /* 0x000000e156e17223 */ /* 0x100fe20000010055 */
[----:B-1----:R-:W-:Y:S01]  /*2a10*/  IADD3 R132, PT, PT, R132, R104, RZ ;  /* 0x0000006884847210 */ /* 0x002fe20007ffe0ff */
        /* <DEDUP_REMOVED lines=135> */
.L_x_2177:
        /* <DEDUP_REMOVED lines=25> */
.L_x_2183:
        /* <DEDUP_REMOVED lines=14> */
.L_x_3166:


//--------------------- .text._ZN10layer_norm22ln_bwd_finalize_kernelINS_22Kernel_traits_finalizeILj3840E13__nv_bfloat16fS2_fjLj1024ELj4ENS_18Kernel_traits_baseILj3840ES2_fS2_fjLj1024EEEEEEEvNS_9BwdParamsE --------------------------
	.section	.text._ZN10layer_norm22ln_bwd_finalize_kernelINS_22Kernel_traits_finalizeILj3840E13__nv_bfloat16fS2_fjLj1024ELj4ENS_18Kernel_traits_baseILj3840ES2_fS2_fjLj1024EEEEEEEvNS_9BwdParamsE,"ax",@progbits
	.align	128
        .global         _ZN10layer_norm22ln_bwd_finalize_kernelINS_22Kernel_traits_finalizeILj3840E13__nv_bfloat16fS2_fjLj1024ELj4ENS_18Kernel_traits_baseILj3840ES2_fS2_fjLj1024EEEEEEEvNS_9BwdParamsE
        .type           _ZN10layer_norm22ln_bwd_finalize_kernelINS_22Kernel_traits_finalizeILj3840E13__nv_bfloat16fS2_fjLj1024ELj4ENS_18Kernel_traits_baseILj3840ES2_fS2_fjLj1024EEEEEEEvNS_9BwdParamsE,@function
        .size           _ZN10layer_norm22ln_bwd_finalize_kernelINS_22Kernel_traits_finalizeILj3840E13__nv_bfloat16fS2_fjLj1024ELj4ENS_18Kernel_traits_baseILj3840ES2_fS2_fjLj1024EEEEEEEvNS_9BwdParamsE,(.L_x_3167 - _ZN10layer_norm22ln_bwd_finalize_kernelINS_22Kernel_traits_finalizeILj3840E13__nv_bfloat16fS2_fjLj1024ELj4ENS_18Kernel_traits_baseILj3840ES2_fS2_fjLj1024EEEEEEEvNS_9BwdParamsE)
        .other          _ZN10layer_norm22ln_bwd_finalize_kernelINS_22Kernel_traits_finalizeILj3840E13__nv_bfloat16fS2_fjLj1024ELj4ENS_18Kernel_traits_baseILj3840ES2_fS2_fjLj1024EEEEEEEvNS_9BwdParamsE,@"STO_CUDA_ENTRY STV_DEFAULT"
_ZN10layer_norm22ln_bwd_finalize_kernelINS_22Kernel_traits_finalizeILj3840E13__nv_bfloat16fS2_fjLj1024ELj4ENS_18Kernel_traits_baseILj3840ES2_fS2_fjLj1024EEEEEEEvNS_9BwdParamsE:
.text._ZN10layer_norm22ln_bwd_finalize_kernelINS_22Kernel_traits_finalizeILj3840E13__nv_bfloat16fS2_fjLj1024ELj4ENS_18Kernel_traits_baseILj3840ES2_fS2_fjLj1024EEEEEEEvNS_9BwdParamsE:
        /* <DEDUP_REMOVED lines=37> */
.L_x_2188:
        /* <DEDUP_REMOVED lines=118> */
.L_x_2187:
[----:B------:R-:W-:Y:S05]  /*09b0*/  BSYNC.RECONVERGENT B1 ;  /* 0x0000000000017941 */ /* 0x000fea0003800200 */
.L_x_2186:
        /* <DEDUP_REMOVED lines=65> */
.L_x_2190:
[----:B------:R-:W-:Y:S05]  /*0dd0*/  BSYNC.RECONVERGENT B1 ;  /* 0x0000000000017941 */ /* 0x000fea0003800200 */
.L_x_2189:
        /* <DEDUP_REMOVED lines=37> */
.L_x_2192:
[----:B------:R-:W-:Y:S05]  /*1030*/  BSYNC.RECONVERGENT B1 ;  /* 0x0000000000017941 */ /* 0x000fea0003800200 */
.L_x_2191:
[----:B------:R-:W-:Y:S05]  /*1040*/  @!P1 BRA `(.L_x_2185) ;  /* 0x00000000003c9947 */ /* 0x000fea0003800000 */
[----:B------:R-:W0:Y:S01]  /*1050*/  LDC.64 R6, c[0x0][0x3e0] ;  /* 0x0000f800ff067b82 */ /* 0x000e220000000a00 */
[----:B------:R-:W-:Y:S01]  /*1060*/  IMAD R2, R15, 0xf00, R11 ;  /* 0x00000f000f027824 */ /* 0x000fe200078e020b */
[----:B------:R-:W-:-:S04]  /*1070*/  IADD3 R24, PT, PT, -R24, RZ, RZ ;  /* 0x000000ff18187210 */ /* 0x000fc80007ffe1ff */
[----:B------:R-:W-:Y:S02]  /*1080*/  IADD3 R11, PT, PT, R13, R2, RZ ;  /* 0x000000020d0b7210 */ /* 0x000fe40007ffe0ff */
[----:B------:R-:W1:Y:S05]  /*1090*/  LDC.64 R8, c[0x0][0x3e8] ;  /* 0x0000fa00ff087b82 */ /* 0x000e6a0000000a00 */
.L_x_2193:
        /* <DEDUP_REMOVED lines=10> */
.L_x_2185:
[----:B------:R-:W-:Y:S05]  /*1140*/  BSYNC.RECONVERGENT B0 ;  /* 0x0000000000007941 */ /* 0x000fea0003800200 */
.L_x_2184:
        /* <DEDUP_REMOVED lines=55> */
.L_x_2194:
        /* <DEDUP_REMOVED lines=12> */
.L_x_3167:


//--------------------- .text._ZN10layer_norm13ln_bwd_kernelINS_13Kernel_traitsI13__nv_bfloat16fS2_fjLj3840ELj1ELj1ELj4ELj8ENS_18Kernel_traits_baseILj3840ES2_fS2_fjLj128EEEEEEEvNS_9BwdParamsE --------------------------
	.section	.text._ZN10layer_norm13ln_bwd_kernelINS_13Kernel_traitsI13__nv_bfloat16fS2_fjLj3840ELj1ELj1ELj4ELj8ENS_18Kernel_traits_baseILj3840ES2_fS2_fjLj128EEEEEEEvNS_9BwdParamsE,"ax",@progbits
	.align	128
        .global         _ZN10layer_norm13ln_bwd_kernelINS_13Kernel_traitsI13__nv_bfloat16fS2_fjLj3840ELj1ELj1ELj4ELj8ENS_18Kernel_traits_baseILj3840ES2_fS2_fjLj128EEEEEEEvNS_9BwdParamsE
        .type           _ZN10layer_norm13ln_bwd_kernelINS_13Kernel_traitsI13__nv_bfloat16fS2_fjLj3840ELj1ELj1ELj4ELj8ENS_18Kernel_traits_baseILj3840ES2_fS2_fjLj128EEEEEEEvNS_9BwdParamsE,@function
        .size           _ZN10layer_norm13ln_bwd_kernelINS_13Kernel_traitsI13__nv_bfloat16fS2_fjLj3840ELj1ELj1ELj4ELj8ENS_18Kernel_traits_baseILj3840ES2_fS2_fjLj128EEEEEEEvNS_9BwdParamsE,(.L_x_3168 - _ZN10layer_norm13ln_bwd_kernelINS_13Kernel_traitsI13__nv_bfloat16fS2_fjLj3840ELj1ELj1ELj4ELj8ENS_18Kernel_traits_baseILj3840ES2_fS2_fjLj128EEEEEEEvNS_9BwdParamsE)
        .other          _ZN10layer_norm13ln_bwd_kernelINS_13Kernel_traitsI13__nv_bfloat16fS2_fjLj3840ELj1ELj1ELj4ELj8ENS_18Kernel_traits_baseILj3840ES2_fS2_fjLj128EEEEEEEvNS_9BwdParamsE,@"STO_CUDA_ENTRY STV_DEFAULT"
_ZN10layer_norm13ln_bwd_kernelINS_13Kernel_traitsI13__nv_bfloat16fS2_fjLj3840ELj1ELj1ELj4ELj8ENS_18Kernel_traits_baseILj3840ES2_fS2_fjLj128EEEEEEEvNS_9BwdParamsE:
.text._ZN10layer_norm13ln_bwd_kernelINS_13Kernel_traitsI13__nv_bfloat16fS2_fjLj3840ELj1ELj1ELj4ELj8ENS_18Kernel_traits_baseILj3840ES2_fS2_fjLj128EEEEEEEvNS_9BwdParamsE:
[----:B------:R-:W-:Y:S01]  /*0000*/  LDC R1, c[0x0][0x37c] ;  /* 0x0000df00ff017b82 */ /* 0x000fe20000000800 */
[----:B------:R-:W0:Y:S01]  /*0010*/  LDCU.64 UR4, c[0x0][0x398] ;  /* 0x00007300ff0477ac */ /* 0x000e220008000a00 */
[----:B------:R-:W1:Y:S06]  /*0020*/  S2R R146, SR_TID.X ;  /* 0x0000000000927919 */ /* 0x000e6c0000002100 */
[----:B------:R-:W2:Y:S01]  /*0030*/  S2UR UR8, SR_CTAID.X ;  /* 0x00000000000879c3 */ /* 0x000ea20000002500 */
[----:B------:R-:W3:Y:S01]  /*0040*/  LDCU.64 UR6, c[0x0][0x358] ;  /* 0x00006b00ff0677ac */ /* 0x000ee20008000a00 */
[----:B0-----:R-:W-:-:S04]  /*0050*/  UISETP.NE.U32.AND UP0, UPT, UR4, URZ, UPT ;  /* 0x000000ff0400728c */ /* 0x001fc8000bf05070 */
[----:B------:R-:W-:-:S06]  /*0060*/  UISETP.NE.AND.EX UP0, UPT, UR5, URZ, UPT, UP0 ;  /* 0x000000ff0500728c */ /* 0x000fcc000bf05300 */
[----:B------:R-:W-:-:S13]  /*0070*/  PLOP3.LUT P0, PT, PT, PT, UP0, 0x80, 0x8 ;  /* 0x000000000008781c */ /* 0x000fda0003f0f008 */
[----:B-123--:R-:W-:Y:S05]  /*0080*/  @!P0 BRA `(.L_x_2195) ;  /* 0x00000000008c8947 */ /* 0x00efea0003800000 */
        /* <DEDUP_REMOVED lines=35> */
.L_x_2195:
        /* <DEDUP_REMOVED lines=17> */
.L_x_2196:
        /* <DEDUP_REMOVED lines=33> */
[----:B------:R-:W0:Y:S01]  /*05e0*/  S2UR UR5, SR_CgaCtaId ;  /* 0x00000000000579c3 */ /* 0x000e220000008800 */
[----:B------:R-:W-:Y:S01]  /*05f0*/  UMOV UR4, 0x400 ;  /* 0x0000040000047882 */ /* 0x000fe20000000000 */
[----:B------:R-:W-:Y:S01]  /*0600*/  HFMA2 R78, -RZ, RZ, 0, 0 ;  /* 0x00000000ff4e7431 */ /* 0x000fe200000001ff */
        /* <DEDUP_REMOVED lines=20> */
[----:B------:R-:W-:Y:S01]  /*0750*/  PRMT R84, R118, 0x7632, R84 ;  /* 0x0000763276547816 */ /* 0x000fe20000000054 */
[----:B0-----:R-:W-:Y:S01]  /*0760*/  ULEA UR4, UR5, UR4, 0x18 ;  /* 0x0000000405047291 */ /* 0x001fe2000f8ec0ff */
        /* <DEDUP_REMOVED lines=25> */
[----:B------:R-:W-:-:S02]  /*0900*/  MOV R10, UR8 ;  /* 0x00000008000a7c02 */ /* 0x000fc40008000f00 */
[----:B------:R-:W-:Y:S02]  /*0910*/  PRMT R9, R107, 0x7632, R9 ;  /* 0x000076326b097816 */ /* 0x000fe40000000009 */
[----:B------:R-:W-:Y:S02]  /*0920*/  PRMT R8, R108, 0x7632, R8 ;  /* 0x000076326c087816 */ /* 0x000fe40000000008 */
[----:B------:R-:W-:-:S07]  /*0930*/  MOV R7, UR4 ;  /* 0x0000000400077c02 */ /* 0x000fce0008000f00 */
.L_x_2204:
[----:B----4-:R-:W0:Y:S01]  /*0940*/  LDC.64 R64, c[0x0][0x3a8] ;  /* 0x0000ea00ff407b82 */ /* 0x010e220000000a00 */
[----:B------:R-:W-:-:S07]  /*0950*/  MOV R148, RZ ;  /* 0x000000ff00947202 */ /* 0x000fce0000000f00 */
[----:B------:R-:W1:Y:S08]  /*0960*/  @!P0 LDC.64 R2, c[0x0][0x3a0] ;  /* 0x0000e800ff028b82 */ /* 0x000e700000000a00 */
[----:B------:R-:W2:Y:S01]  /*0970*/  LDC.64 R4, c[0x0][0x398] ;  /* 0x0000e600ff047b82 */ /* 0x000ea20000000a00 */
[----:B0-----:R-:W-:-:S05]  /*0980*/  IMAD.WIDE R64, R10, 0x4, R64 ;  /* 0x000000040a407825 */ /* 0x001fca00078e0240 */
[----:B------:R0:W5:Y:S01]  /*0990*/  LDG.E R6, desc[UR6][R64.64] ;  /* 0x0000000640067981 */ /* 0x000162000c1e1900 */
[----:B-1----:R-:W-:-:S05]  /*09a0*/  @!P0 IMAD.WIDE R2, R10, 0x4, R2 ;  /* 0x000000040a028825 */ /* 0x002fca00078e0202 */
[----:B------:R0:W5:Y:S01]  /*09b0*/  @!P0 LDG.E R148, desc[UR6][R2.64] ;  /* 0x0000000602948981 */ /* 0x000162000c1e1900 */
[----:B--2---:R-:W-:-:S04]  /*09c0*/  ISETP.NE.U32.AND P0, PT, R4, RZ, PT ;  /* 0x000000ff0400720c */ /* 0x004fc80003f05070 */
[----:B------:R-:W-:Y:S01]  /*09d0*/  ISETP.NE.AND.EX P0, PT, R5, RZ, PT, P0 ;  /* 0x000000ff0500720c */ /* 0x000fe20003f05300 */
[----:B------:R-:W-:-:S05]  /*09e0*/  IMAD R5, R10, 0x780, RZ ;  /* 0x000007800a057824 */ /* 0x000fca00078e02ff */
[----:B------:R-:W-:-:S07]  /*09f0*/  LOP3.LUT R5, R5, R146, RZ, 0xfc, !PT ;  /* 0x0000009205057212 */ /* 0x000fce00078efcff */
[----:B0-----:R-:W-:Y:S05]  /*0a00*/  @P0 BRA `(.L_x_2198) ;  /* 0x0000000400340947 */ /* 0x001fea0003800000 */
        /* <DEDUP_REMOVED lines=15> */
[----:B------:R2:W5:Y:S03]  /*0b00*/  LDG.E R154, desc[UR6][R68.64] ;  /* 0x00000006449a7981 */ /* 0x000566000c1e1900 */
[--C-:B------:R-:W-:Y:S01]  /*0b10*/  IMAD.WIDE.U32 R158, R2, 0x4, R64.reuse ;  /* 0x00000004029e7825 */ /* 0x100fe200078e0040 */
[----:B------:R3:W5:Y:S03]  /*0b20*/  LDG.E R156, desc[UR6][R70.64] ;  /* 0x00000006469c7981 */ /* 0x000766000c1e1900 */
[--C-:B------:R-:W-:Y:S01]  /*0b30*/  IMAD.WIDE.U32 R160, R0, 0x4, R64.reuse ;  /* 0x0000000400a07825 */ /* 0x100fe200078e0040 */
[C---:B------:R-:W-:Y:S01]  /*0b40*/  IADD3 R163, PT, PT, R5.reuse, 0x600, RZ ;  /* 0x0000060005a37810 */ /* 0x040fe20007ffe0ff */
[----:B------:R4:W5:Y:S01]  /*0b50*/  LDG.E R158, desc[UR6][R158.64] ;  /* 0x000000069e9e7981 */ /* 0x000962000c1e1900 */
[----:B------:R-:W-:Y:S01]  /*0b60*/  IADD3 R165, PT, PT, R5, 0x680, RZ ;  /* 0x0000068005a57810 */ /* 0x000fe20007ffe0ff */
[----:B0-----:R-:W-:-:S02]  /*0b70*/  IMAD.WIDE.U32 R66, R147, 0x4, R64 ;  /* 0x0000000493427825 */ /* 0x001fc400078e0040 */
[----:B------:R0:W5:Y:S02]  /*0b80*/  LDG.E R160, desc[UR6][R160.64] ;  /* 0x00000006a0a07981 */ /* 0x000164000c1e1900 */
[--C-:B--2---:R-:W-:Y:S01]  /*0b90*/  IMAD.WIDE.U32 R68, R149, 0x4, R64.reuse ;  /* 0x0000000495447825 */ /* 0x104fe200078e0040 */
[----:B------:R-:W-:Y:S01]  /*0ba0*/  IADD3 R167, PT, PT, R5, 0x700, RZ ;  /* 0x0000070005a77810 */ /* 0x000fe20007ffe0ff */
[----:B------:R2:W5:Y:S02]  /*0bb0*/  LDG.E R162, desc[UR6][R66.64] ;  /* 0x0000000642a27981 */ /* 0x000564000c1e1900 */
[--C-:B---3--:R-:W-:Y:S01]  /*0bc0*/  IMAD.WIDE.U32 R70, R151, 0x4, R64.reuse ;  /* 0x0000000497467825 */ /* 0x108fe200078e0040 */
[C---:B----4-:R-:W-:Y:S01]  /*0bd0*/  IADD3 R159, PT, PT, R5.reuse, 0x500, RZ ;  /* 0x00000500059f7810 */ /* 0x050fe20007ffe0ff */
[----:B------:R3:W5:Y:S01]  /*0be0*/  LDG.E R164, desc[UR6][R68.64] ;  /* 0x0000000644a47981 */ /* 0x000762000c1e1900 */
[----:B0-----:R-:W-:Y:S01]  /*0bf0*/  IADD3 R161, PT, PT, R5, 0x580, RZ ;  /* 0x0000058005a17810 */ /* 0x001fe20007ffe0ff */
        /* <DEDUP_REMOVED lines=9> */
[----:B------:R-:W5:Y:S02]  /*0c90*/  LDG.E R171, desc[UR6][R66.64] ;  /* 0x0000000642ab7981 */ /* 0x000f64000c1e1900 */
[--C-:B0-----:R-:W-:Y:S02]  /*0ca0*/  IMAD.WIDE.U32 R70, R165, 0x4, R64.reuse ;  /* 0x00000004a5467825 */ /* 0x101fe400078e0040 */
[----:B------:R-:W5:Y:S02]  /*0cb0*/  LDG.E R172, desc[UR6][R68.64] ;  /* 0x0000000644ac7981 */ /* 0x000f64000c1e1900 */
[----:B------:R-:W-:-:S02]  /*0cc0*/  IMAD.WIDE.U32 R64, R167, 0x4, R64 ;  /* 0x00000004a7407825 */ /* 0x000fc400078e0040 */
[----:B------:R0:W5:Y:S02]  /*0cd0*/  LDG.E R173, desc[UR6][R70.64] ;  /* 0x0000000646ad7981 */ /* 0x000164000c1e1900 */
[--C-:B-1----:R-:W-:Y:S02]  /*0ce0*/  IMAD.WIDE.U32 R138, R5, 0x8, R140.reuse ;  /* 0x00000008058a7825 */ /* 0x102fe400078e008c */
[----:B------:R1:W5:Y:S02]  /*0cf0*/  LDG.E R152, desc[UR6][R64.64] ;  /* 0x0000000640987981 */ /* 0x000364000c1e1900 */
        /* <DEDUP_REMOVED lines=12> */
[--C-:B----4-:R-:W-:Y:S02]  /*0dc0*/  IMAD.WIDE.U32 R124, R151, 0x8, R140.reuse ;  /* 0x00000008977c7825 */ /* 0x110fe400078e008c */
[----:B------:R-:W5:Y:S02]  /*0dd0*/  LDG.E.64 R126, desc[UR6][R126.64] ;  /* 0x000000067e7e7981 */ /* 0x000f64000c1e1b00 */
[----:B------:R-:W-:-:S02]  /*0de0*/  IMAD.WIDE.U32 R122, R155, 0x8, R140 ;  /* 0x000000089b7a7825 */ /* 0x000fc400078e008c */
[----:B------:R-:W5:Y:S02]  /*0df0*/  LDG.E.64 R124, desc[UR6][R124.64] ;  /* 0x000000067c7c7981 */ /* 0x000f64000c1e1b00 */
[--C-:B--2---:R-:W-:Y:S02]  /*0e00*/  IMAD.WIDE.U32 R120, R157, 0x8, R140.reuse ;  /* 0x000000089d787825 */ /* 0x104fe400078e008c */
[----:B------:R-:W5:Y:S02]  /*0e10*/  LDG.E.64 R122, desc[UR6][R122.64] ;  /* 0x000000067a7a7981 */ /* 0x000f64000c1e1b00 */
[--C-:B0-----:R-:W-:Y:S02]  /*0e20*/  IMAD.WIDE.U32 R70, R159, 0x8, R140.reuse ;  /* 0x000000089f467825 */ /* 0x101fe400078e008c */
[----:B------:R-:W5:Y:S02]  /*0e30*/  LDG.E.64 R120, desc[UR6][R120.64] ;  /* 0x0000000678787981 */ /* 0x000f64000c1e1b00 */
[----:B------:R-:W-:-:S02]  /*0e40*/  IMAD.WIDE.U32 R68, R161, 0x8, R140 ;  /* 0x00000008a1447825 */ /* 0x000fc400078e008c */
[----:B------:R-:W5:Y:S02]  /*0e50*/  LDG.E.64 R70, desc[UR6][R70.64] ;  /* 0x0000000646467981 */ /* 0x000f64000c1e1b00 */
[--C-:B------:R-:W-:Y:S02]  /*0e60*/  IMAD.WIDE.U32 R66, R163, 0x8, R140.reuse ;  /* 0x00000008a3427825 */ /* 0x100fe400078e008c */
[----:B------:R-:W5:Y:S02]  /*0e70*/  LDG.E.64 R68, desc[UR6][R68.64] ;  /* 0x0000000644447981 */ /* 0x000f64000c1e1b00 */
[--C-:B-1----:R-:W-:Y:S02]  /*0e80*/  IMAD.WIDE.U32 R64, R165, 0x8, R140.reuse ;  /* 0x00000008a5407825 */ /* 0x102fe400078e008c */
[----:B------:R-:W5:Y:S02]  /*0e90*/  LDG.E.64 R66, desc[UR6][R66.64] ;  /* 0x0000000642427981 */ /* 0x000f64000c1e1b00 */
[----:B------:R-:W-:-:S02]  /*0ea0*/  IMAD.WIDE.U32 R140, R167, 0x8, R140 ;  /* 0x00000008a78c7825 */ /* 0x000fc400078e008c */
[----:B------:R-:W5:Y:S04]  /*0eb0*/  LDG.E.64 R64, desc[UR6][R64.64] ;  /* 0x0000000640407981 */ /* 0x000f68000c1e1b00 */
[----:B------:R-:W5:Y:S01]  /*0ec0*/  LDG.E.64 R140, desc[UR6][R140.64] ;  /* 0x000000068c8c7981 */ /* 0x000f62000c1e1b00 */
[----:B------:R-:W-:Y:S05]  /*0ed0*/  BRA `(.L_x_2199) ;  /* 0x0000000400307947 */ /* 0x000fea0003800000 */
.L_x_2198:
        /* <DEDUP_REMOVED lines=63> */
[--C-:B------:R-:W-:Y:S02]  /*12d0*/  IMAD.WIDE.U32 R120, R157, 0x8, R140.reuse ;  /* 0x000000089d787825 */ /* 0x100fe400078e008c */
[----:B------:R-:W5:Y:S02]  /*12e0*/  LDG.E.64 R122, desc[UR6][R122.64] ;  /* 0x000000067a7a7981 */ /* 0x000f64000c1e1b00 */
[--C-:B--2---:R-:W-:Y:S02]  /*12f0*/  IMAD.WIDE.U32 R70, R159, 0x8, R140.reuse ;  /* 0x000000089f467825 */ /* 0x104fe400078e008c */
        /* <DEDUP_REMOVED lines=8> */
[----:B------:R-:W5:Y:S04]  /*1380*/  LDG.E.64 R64, desc[UR6][R64.64] ;  /* 0x0000000640407981 */ /* 0x000f68000c1e1b00 */
[----:B-1----:R-:W5:Y:S02]  /*1390*/  LDG.E.64 R140, desc[UR6][R140.64] ;  /* 0x000000068c8c7981 */ /* 0x002f64000c1e1b00 */
.L_x_2199:
        /* <DEDUP_REMOVED lines=27> */
[----:B------:R-:W-:Y:S01]  /*1550*/  SHF.L.U32 R67, R216, 0x10, RZ ;  /* 0x00000010d8437819 */ /* 0x000fe200000006ff */
[--C-:B------:R-:W-:Y:S01]  /*1560*/  FADD.FTZ R199, R139, -R148.reuse ;  /* 0x800000948bc77221 */ /* 0x100fe20000010000 */
[----:B------:R-:W-:Y:S01]  /*1570*/  SHF.L.U32 R156, R79, 0x10, RZ ;  /* 0x000000104f9c7819 */ /* 0x000fe200000006ff */
[--C-:B------:R-:W-:Y:S01]  /*1580*/  FADD.FTZ R123, R120, -R148.reuse ;  /* 0x80000094787b7221 */ /* 0x100fe20000010000 */
[----:B------:R-:W-:Y:S01]  /*1590*/  FMUL.FTZ R121, R154, R65 ;  /* 0x000000419a797220 */ /* 0x000fe20000410000 */
[----:B------:R-:W-:Y:S01]  /*15a0*/  FMUL.FTZ R120, R6, R233 ;  /* 0x000000e906787220 */ /* 0x000fe20000410000 */
[--C-:B------:R-:W-:Y:S01]  /*15b0*/  FADD.FTZ R127, R127, -R148.reuse ;  /* 0x800000947f7f7221 */ /* 0x100fe20000010000 */
[----:B------:R-:W-:Y:S01]  /*15c0*/  SHF.L.U32 R221, R158, 0x10, RZ ;  /* 0x000000109edd7819 */ /* 0x000fe200000006ff */
[--C-:B------:R-:W-:Y:S01]  /*15d0*/  FADD.FTZ R227, R128, -R148.reuse ;  /* 0x8000009480e37221 */ /* 0x100fe20000010000 */
[--C-:B------:R-:W-:Y:S01]  /*15e0*/  FADD.FTZ R185, R124, -R148.reuse ;  /* 0x800000947cb97221 */ /* 0x100fe20000010000 */
[----:B------:R-:W-:Y:S01]  /*15f0*/  SHF.L.U32 R223, R153, 0x10, RZ ;  /* 0x0000001099df7819 */ /* 0x000fe200000006ff */
[--C-:B------:R-:W-:Y:S01]  /*1600*/  FADD.FTZ R213, R134, -R148.reuse ;  /* 0x8000009486d57221 */ /* 0x100fe20000010000 */
[----:B------:R-:W-:Y:S01]  /*1610*/  SHF.L.U32 R158, R144, 0x10, RZ ;  /* 0x00000010909e7819 */ /* 0x000fe200000006ff */
[----:B------:R-:W-:Y:S01]  /*1620*/  FMUL.FTZ R128, R6, R199 ;  /* 0x000000c706807220 */ /* 0x000fe20000410000 */
[----:B------:R-:W-:Y:S01]  /*1630*/  FMUL.FTZ R153, R156, R67 ;  /* 0x000000439c997220 */ /* 0x000fe20000410000 */
[----:B------:R-:W-:Y:S01]  /*1640*/  FADD.FTZ R154, RZ, R121 ;  /* 0x00000079ff9a7221 */ /* 0x000fe20000010000 */
[--C-:B------:R-:W-:Y:S01]  /*1650*/  FADD.FTZ R201, R136, -R148.reuse ;  /* 0x8000009488c97221 */ /* 0x100fe20000010000 */
[----:B------:R-:W-:Y:S01]  /*1660*/  FFMA.FTZ R199, R120, R121, RZ ;  /* 0x0000007978c77223 */ /* 0x000fe200000100ff */
[--C-:B------:R-:W-:Y:S01]  /*1670*/  FADD.FTZ R205, R125, -R148.reuse ;  /* 0x800000947dcd7221 */ /* 0x100fe20000010000 */
[----:B------:R-:W-:Y:S01]  /*1680*/  FMUL.FTZ R204, R6, R127 ;  /* 0x0000007f06cc7220 */ /* 0x000fe20000410000 */
[--C-:B------:R-:W-:Y:S01]  /*1690*/  FADD.FTZ R125, R122, -R148.reuse ;  /* 0x800000947a7d7221 */ /* 0x100fe20000010000 */
[----:B------:R-:W-:Y:S01]  /*16a0*/  SHF.L.U32 R215, R215, 0x10, RZ ;  /* 0x00000010d7d77819 */ /* 0x000fe200000006ff */
[----:B------:R-:W-:Y:S01]  /*16b0*/  FMUL.FTZ R127, R6, R185 ;  /* 0x000000b9067f7220 */ /* 0x000fe20000410000 */
[----:B------:R-:W-:Y:S01]  /*16c0*/  SHF.L.U32 R186, R80, 0x10, RZ ;  /* 0x0000001050ba7819 */ /* 0x000fe200000006ff */
[--C-:B------:R-:W-:Y:S01]  /*16d0*/  FADD.FTZ R231, R126, -R148.reuse ;  /* 0x800000947ee77221 */ /* 0x100fe20000010000 */
[----:B------:R-:W-:Y:S01]  /*16e0*/  FMUL.FTZ R122, R6, R213 ;  /* 0x000000d5067a7220 */ /* 0x000fe20000410000 */
[----:B------:R-:W-:Y:S01]  /*16f0*/  FMUL.FTZ R185, R158, R69 ;  /* 0x000000459eb97220 */ /* 0x000fe20000410000 */
[----:B------:R-:W-:Y:S01]  /*1700*/  FADD.FTZ R154, R154, R153 ;  /* 0x000000999a9a7221 */ /* 0x000fe20000010000 */
[--C-:B------:R-:W-:Y:S01]  /*1710*/  FADD.FTZ R203, R137, -R148.reuse ;  /* 0x8000009489cb7221 */ /* 0x100fe20000010000 */
[----:B------:R-:W-:Y:S01]  /*1720*/  FMUL.FTZ R126, R6, R201 ;  /* 0x000000c9067e7220 */ /* 0x000fe20000410000 */
[----:B------:R-:W-:Y:S01]  /*1730*/  FFMA.FTZ R213, R128, R153, R199 ;  /* 0x0000009980d57223 */ /* 0x000fe200000100c7 */
[----:B------:R-:W-:Y:S01]  /*1740*/  SHF.L.U32 R188, R143, 0x10, RZ ;  /* 0x000000108fbc7819 */ /* 0x000fe200000006ff */
[----:B------:R-:W-:Y:S01]  /*1750*/  FMUL.FTZ R199, R186, R215 ;  /* 0x000000d7bac77220 */ /* 0x000fe20000410000 */
[----:B------:R-:W-:Y:S01]  /*1760*/  FADD.FTZ R154, R154, R185 ;  /* 0x000000b99a9a7221 */ /* 0x000fe20000010000 */
[----:B------:R-:W-:Y:S01]  /*1770*/  FMUL.FTZ R124, R6, R203 ;  /* 0x000000cb067c7220 */ /* 0x000fe20000410000 */
[----:B------:R-:W-:Y:S01]  /*1780*/  FFMA.FTZ R213, R126, R185, R213 ;  /* 0x000000b97ed57223 */ /* 0x000fe200000100d5 */
[--C-:B------:R-:W-:Y:S01]  /*1790*/  FADD.FTZ R217, R135, -R148.reuse ;  /* 0x8000009487d97221 */ /* 0x100fe20000010000 */
        /* <DEDUP_REMOVED lines=9> */
[----:B------:R-:W-:Y:S01]  /*1830*/  SHF.L.U32 R196, R142, 0x10, RZ ;  /* 0x000000108ec47819 */ /* 0x000fe200000006ff */
[----:B------:R-:W-:Y:S01]  /*1840*/  FMUL.FTZ R141, R6, R217 ;  /* 0x000000d9068d7220 */ /* 0x000fe20000410000 */
[----:B------:R-:W-:Y:S01]  /*1850*/  FMUL.FTZ R188, R192, R214 ;  /* 0x000000d6c0bc7220 */ /* 0x000fe20000410000 */
[----:B------:R-:W-:Y:S01]  /*1860*/  FADD.FTZ R217, R154, R187 ;  /* 0x000000bb9ad97221 */ /* 0x000fe20000010000 */
[----:B------:R-:W-:Y:S01]  /*1870*/  FADD.FTZ R219, R132, -R148 ;  /* 0x8000009484db7221 */ /* 0x000fe20000010000 */
        /* <DEDUP_REMOVED lines=48> */
[C---:B------:R-:W-:Y:S01]  /*1b80*/  FMUL.FTZ R129, R6.reuse, R231 ;  /* 0x000000e706817220 */ /* 0x040fe20000410000 */
        /* <DEDUP_REMOVED lines=24> */
[C---:B------:R-:W-:Y:S01]  /*1d10*/  FMUL.FTZ R125, R6.reuse, R125 ;  /* 0x0000007d067d7220 */ /* 0x040fe20000410000 */
        /* <DEDUP_REMOVED lines=24> */
[C---:B------:R-:W-:Y:S01]  /*1ea0*/  FMUL.FTZ R207, R6.reuse, R207 ;  /* 0x000000cf06cf7220 */ /* 0x040fe20000410000 */
        /* <DEDUP_REMOVED lines=80> */
.L_x_2200:
        /* <DEDUP_REMOVED lines=8> */
[----:B------:R-:W-:Y:S01]  /*2430*/  SHF.L.U32 R191, R119, 0x10, RZ ;  /* 0x0000001077bf7819 */ /* 0x000fe200000006ff */
        /* <DEDUP_REMOVED lines=18> */
[----:B------:R-:W-:Y:S01]  /*2560*/  SHF.L.U32 R206, R8, 0x10, RZ ;  /* 0x0000001008ce7819 */ /* 0x000fe200000006ff */
[----:B0-----:R-:W-:Y:S01]  /*2570*/  FMUL.FTZ R120, R233, R232 ;  /* 0x000000e8e9787220 */ /* 0x001fe20000410000 */
[C---:B------:R-:W-:Y:S01]  /*2580*/  SHF.L.U32 R231, R104.reuse, 0x10, RZ ;  /* 0x0000001068e77819 */ /* 0x040fe200000006ff */
[----:B------:R-:W0:Y:S01]  /*2590*/  MUFU.RCP R210, R191 ;  /* 0x000000bf00d27308 */ /* 0x000e220000001000 */
[----:B------:R-:W-:Y:S01]  /*25a0*/  PRMT R140, R104, 0x7632, R140 ;  /* 0x00007632688c7816 */ /* 0x000fe2000000008c */
[----:B------:R-:W-:Y:S01]  /*25b0*/  FADD.FTZ R240, -R219, R134 ;  /* 0x00000086dbf07221 */ /* 0x000fe20000010100 */
[----:B------:R-:W-:Y:S01]  /*25c0*/  SHF.L.U32 R186, R80, 0x10, RZ ;  /* 0x0000001050ba7819 */ /* 0x000fe200000006ff */
[----:B------:R-:W-:Y:S01]  /*25d0*/  FADD.FTZ R235, -R206, R139 ;  /* 0x0000008bceeb7221 */ /* 0x000fe20000010100 */
[----:B------:R-:W-:Y:S01]  /*25e0*/  SHF.L.U32 R221, R100, 0x10, RZ ;  /* 0x0000001064dd7819 */ /* 0x000fe200000006ff */
[----:B------:R-:W-:Y:S01]  /*25f0*/  FADD.FTZ R231, -R231, R130 ;  /* 0x00000082e7e77221 */ /* 0x000fe20000010100 */
[----:B------:R-:W-:Y:S01]  /*2600*/  SHF.L.U32 R217, R103, 0x10, RZ ;  /* 0x0000001067d97819 */ /* 0x000fe200000006ff */
[----:B------:R-:W4:Y:S01]  /*2610*/  MUFU.RCP R212, R193 ;  /* 0x000000c100d47308 */ /* 0x000f220000001000 */
[----:B------:R-:W-:Y:S01]  /*2620*/  PRMT R232, R105, 0x7632, R232 ;  /* 0x0000763269e87816 */ /* 0x000fe200000000e8 */
[----:B-1----:R-:W-:Y:S01]  /*2630*/  FMUL.FTZ R130, R234, R213 ;  /* 0x000000d5ea827220 */ /* 0x002fe20000410000 */
[----:B------:R-:W-:Y:S01]  /*2640*/  SHF.L.U32 R140, R140, 0x10, RZ ;  /* 0x000000108c8c7819 */ /* 0x000fe200000006ff */
[----:B------:R-:W-:Y:S01]  /*2650*/  FADD.FTZ R218, -R221, R122 ;  /* 0x0000007addda7221 */ /* 0x000fe20000010100 */
[----:B------:R-:W-:Y:S01]  /*2660*/  SHF.L.U32 R219, R102, 0x10, RZ ;  /* 0x0000001066db7819 */ /* 0x000fe200000006ff */
[----:B------:R-:W-:Y:S01]  /*2670*/  FADD.FTZ R217, -R217, R128 ;  /* 0x00000080d9d97221 */ /* 0x000fe20000010100 */
[----:B------:R-:W-:Y:S01]  /*2680*/  SHF.L.U32 R132, R114, 0x10, RZ ;  /* 0x0000001072847819 */ /* 0x000fe200000006ff */
[----:B------:R-:W1:Y:S01]  /*2690*/  MUFU.RCP R211, R195 ;  /* 0x000000c300d37308 */ /* 0x000e620000001000 */
[----:B------:R-:W-:Y:S01]  /*26a0*/  PRMT R66, R106, 0x7632, R66 ;  /* 0x000076326a427816 */ /* 0x000fe20000000042 */
[----:B--2---:R-:W-:Y:S01]  /*26b0*/  FMUL.FTZ R122, R240, R227 ;  /* 0x000000e3f07a7220 */ /* 0x004fe20000410000 */
[----:B------:R-:W-:Y:S01]  /*26c0*/  SHF.L.U32 R232, R232, 0x10, RZ ;  /* 0x00000010e8e87819 */ /* 0x000fe200000006ff */
[----:B---3--:R-:W-:Y:S01]  /*26d0*/  FMUL.FTZ R128, R235, R230 ;  /* 0x000000e6eb807220 */ /* 0x008fe20000410000 */
[----:B------:R-:W-:Y:S01]  /*26e0*/  PRMT R234, R103, 0x7632, R234 ;  /* 0x0000763267ea7816 */ /* 0x000fe200000000ea */
[----:B------:R-:W-:Y:S01]  /*26f0*/  FADD.FTZ R227, -R140, R131 ;  /* 0x000000838ce37221 */ /* 0x000fe20000010100 */
[----:B------:R-:W-:Y:S01]  /*2700*/  FADD.FTZ R228, -R219, R126 ;  /* 0x0000007edbe47221 */ /* 0x000fe20000010100 */
[----:B------:R-:W2:Y:S01]  /*2710*/  MUFU.RCP R200, R197 ;  /* 0x000000c500c87308 */ /* 0x000ea20000001000 */
[----:B------:R-:W-:Y:S01]  /*2720*/  SHF.L.U32 R230, R66, 0x10, RZ ;  /* 0x0000001042e67819 */ /* 0x000fe200000006ff */
[----:B------:R-:W-:Y:S01]  /*2730*/  FADD.FTZ R232, -R232, R133 ;  /* 0x00000085e8e87221 */ /* 0x000fe20000010100 */
[----:B------:R-:W-:Y:S01]  /*2740*/  PRMT R140, R102, 0x7632, R140 ;  /* 0x00007632668c7816 */ /* 0x000fe2000000008c */
[----:B0-----:R-:W-:Y:S01]  /*2750*/  FMUL.FTZ R133, R231, R210 ;  /* 0x000000d2e7857220 */ /* 0x001fe20000410000 */
[----:B------:R-:W-:Y:S01]  /*2760*/  SHF.L.U32 R138, R115, 0x10, RZ ;  /* 0x00000010738a7819 */ /* 0x000fe200000006ff */
[----:B------:R-:W-:Y:S01]  /*2770*/  FADD.FTZ R230, -R230, R135 ;  /* 0x00000087e6e67221 */ /* 0x000fe20000010100 */
[----:B------:R-:W-:Y:S01]  /*2780*/  SHF.L.U32 R219, R101, 0x10, RZ ;  /* 0x0000001065db7819 */ /* 0x000fe200000006ff */
[----:B------:R-:W0:Y:S01]  /*2790*/  MUFU.RCP R229, R186 ;  /* 0x000000ba00e57308 */ /* 0x000e220000001000 */
[----:B------:R-:W-:Y:S01]  /*27a0*/  SHF.L.U32 R234, R234, 0x10, RZ ;  /* 0x00000010eaea7819 */ /* 0x000fe200000006ff */
[----:B----4-:R-:W-:Y:S01]  /*27b0*/  FMUL.FTZ R131, R217, R212 ;  /* 0x000000d4d9837220 */ /* 0x010fe20000410000 */
[----:B------:R-:W-:Y:S01]  /*27c0*/  PRMT R231, R101, 0x7632, R231 ;  /* 0x0000763265e77816 */ /* 0x000fe200000000e7 */
[----:B------:R-:W-:Y:S01]  /*27d0*/  FADD.FTZ R219, -R219, R124 ;  /* 0x0000007cdbdb7221 */ /* 0x000fe20000010100 */
[----:B------:R-:W-:Y:S01]  /*27e0*/  SHF.L.U32 R140, R140, 0x10, RZ ;  /* 0x000000108c8c7819 */ /* 0x000fe200000006ff */
[----:B------:R-:W-:Y:S01]  /*27f0*/  FADD.FTZ R212, -R234, R129 ;  /* 0x00000081ead47221 */ /* 0x000fe20000010100 */
[----:B------:R-:W-:Y:S01]  /*2800*/  SHF.L.U32 R225, R98, 0x10, RZ ;  /* 0x0000001062e17819 */ /* 0x000fe200000006ff */
[----:B------:R-:W3:Y:S01]  /*2810*/  MUFU.RCP R137, R132 ;  /* 0x0000008400897308 */ /* 0x000ee20000001000 */
        /* <DEDUP_REMOVED lines=8> */
[----:B--2---:R-:W-:Y:S01]  /*28a0*/  FMUL.FTZ R127, R219, R200 ;  /* 0x000000c8db7f7220 */ /* 0x004fe20000410000 */
[----:B------:R-:W-:Y:S01]  /*28b0*/  SHF.L.U32 R140, R135, 0x10, RZ ;  /* 0x00000010878c7819 */ /* 0x000fe200000006ff */
[----:B0-----:R-:W-:Y:S01]  /*28c0*/  FMUL.FTZ R124, R236, R229 ;  /* 0x000000e5ec7c7220 */ /* 0x001fe20000410000 */
[----:B------:R-:W-:Y:S01]  /*28d0*/  SHF.L.U32 R70, R113, 0x10, RZ ;  /* 0x0000001071467819 */ /* 0x000fe200000006ff */
[----:B------:R-:W-:Y:S01]  /*28e0*/  FADD.FTZ R228, -R228, R125 ;  /* 0x0000007de4e47221 */ /* 0x000fe20000010100 */
[----:B------:R-:W-:Y:S01]  /*28f0*/  PRMT R200, R99, 0x7632, R200 ;  /* 0x0000763263c87816 */ /* 0x000fe200000000c8 */
[----:B------:R-:W-:Y:S01]  /*2900*/  FADD.FTZ R235, -R140, R123 ;  /* 0x0000007b8ceb7221 */ /* 0x000fe20000010100 */
[----:B------:R-:W0:Y:S01]  /*2910*/  MUFU.RCP R233, R213 ;  /* 0x000000d500e97308 */ /* 0x000e220000001000 */
[----:B------:R-:W-:Y:S01]  /*2920*/  SHF.L.U32 R185, R144, 0x10, RZ ;  /* 0x0000001090b97819 */ /* 0x000fe200000006ff */
[----:B---3--:R-:W-:Y:S01]  /*2930*/  FMUL.FTZ R123, R226, R137 ;  /* 0x00000089e27b7220 */ /* 0x008fe20000410000 */
[----:B------:R-:W-:-:S02]  /*2940*/  SHF.L.U32 R200, R200, 0x10, RZ ;  /* 0x00000010c8c87819 */ /* 0x000fc400000006ff */
[----:B------:R-:W-:Y:S02]  /*2950*/  PRMT R135, R98, 0x7632, R135 ;  /* 0x0000763262877816 */ /* 0x000fe40000000087 */
[----:B------:R-:W-:Y:S01]  /*2960*/  PRMT R137, R97, 0x7632, R137 ;  /* 0x0000763261897816 */ /* 0x000fe20000000089 */
[----:B------:R-:W2:Y:S01]  /*2970*/  MUFU.RCP R229, R66 ;  /* 0x0000004200e57308 */ /* 0x000ea20000001000 */
[----:B------:R-:W-:Y:S01]  /*2980*/  SHF.L.U32 R226, R135, 0x10, RZ ;  /* 0x0000001087e27819 */ /* 0x000fe200000006ff */
[----:B------:R-:W-:Y:S01]  /*2990*/  FADD.FTZ R121, -R200, R121 ;  /* 0x00000079c8797221 */ /* 0x000fe20000010100 */
[----:B------:R-:W-:Y:S01]  /*29a0*/  SHF.L.U32 R200, R137, 0x10, RZ ;  /* 0x0000001089c87819 */ /* 0x000fe200000006ff */
[----:B-1----:R-:W-:Y:S01]  /*29b0*/  FMUL.FTZ R125, R218, R139 ;  /* 0x0000008bda7d7220 */ /* 0x002fe20000410000 */
[----:B------:R-:W-:Y:S01]  /*29c0*/  SHF.L.U32 R221, R97, 0x10, RZ ;  /* 0x0000001061dd7819 */ /* 0x000fe200000006ff */
[----:B------:R-:W-:Y:S01]  /*29d0*/  FADD.FTZ R226, -R226, R71 ;  /* 0x00000047e2e27221 */ /* 0x000fe20000010100 */
[----:B------:R-:W-:Y:S01]  /*29e0*/  PRMT R139, R96, 0x7632, R139 ;  /* 0x00007632608b7816 */ /* 0x000fe2000000008b */
[----:B------:R-:W1:Y:S01]  /*29f0*/  MUFU.RCP R225, R70 ;  /* 0x0000004600e17308 */ /* 0x000e620000001000 */
[----:B------:R-:W-:Y:S01]  /*2a00*/  SHF.L.U32 R237, R95, 0x10, RZ ;  /* 0x000000105fed7819 */ /* 0x000fe200000006ff */
[----:B------:R-:W-:Y:S01]  /*2a10*/  FADD.FTZ R71, -R200, R69 ;  /* 0x00000045c8477221 */ /* 0x000fe20000010100 */
[----:B------:R-:W-:Y:S01]  /*2a20*/  FADD.FTZ R224, -R221, R68 ;  /* 0x00000044dde07221 */ /* 0x000fe20000010100 */
[----:B------:R-:W-:Y:S01]  /*2a30*/  SHF.L.U32 R200, R139, 0x10, RZ ;  /* 0x000000108bc87819 */ /* 0x000fe200000006ff */
[----:B0-----:R-:W-:Y:S01]  /*2a40*/  FMUL.FTZ R139, R222, R233 ;  /* 0x000000e9de8b7220 */ /* 0x001fe20000410000 */
[----:B------:R-:W-:Y:S01]  /*2a50*/  SHF.L.U32 R188, R81, 0x10, RZ ;  /* 0x0000001051bc7819 */ /* 0x000fe200000006ff */
[----:B------:R-:W-:Y:S01]  /*2a60*/  FADD.FTZ R221, -R237, R64 ;  /* 0x00000040eddd7221 */ /* 0x000fe20000010100 */
[----:B------:R-:W0:Y:S01]  /*2a70*/  MUFU.RCP R209, R185 ;  /* 0x000000b900d17308 */ /* 0x000e220000001000 */
[----:B------:R-:W-:Y:S01]  /*2a80*/  SHF.L.U32 R194, R84, 0x10, RZ ;  /* 0x0000001054c27819 */ /* 0x000fe200000006ff */
[----:B--2---:R-:W-:Y:S01]  /*2a90*/  FMUL.FTZ R137, R224, R229 ;  /* 0x000000e5e0897220 */ /* 0x004fe20000410000 */
[----:B------:R-:W-:Y:S01]  /*2aa0*/  SHF.L.U32 R136, R88, 0x10, RZ ;  /* 0x0000001058887819 */ /* 0x000fe200000006ff */
[----:B------:R-:W-:Y:S01]  /*2ab0*/  FADD.FTZ R224, -R200, R67 ;  /* 0x00000043c8e07221 */ /* 0x000fe20000010100 */
[----:B------:R-:W-:-:S02]  /*2ac0*/  SHF.L.U32 R222, R93, 0x10, RZ ;  /* 0x000000105dde7819 */ /* 0x000fc400000006ff */
[----:B------:R-:W-:Y:S01]  /*2ad0*/  SHF.L.U32 R64, R89, 0x10, RZ ;  /* 0x0000001059407819 */ /* 0x000fe200000006ff */
[----:B------:R-:W2:Y:S01]  /*2ae0*/  MUFU.RCP R207, R188 ;  /* 0x000000bc00cf7308 */ /* 0x000ea20000001000 */
[----:B------:R-:W-:Y:S01]  /*2af0*/  SHF.L.U32 R68, R90, 0x10, RZ ;  /* 0x000000105a447819 */ /* 0x000fe200000006ff */
[----:B-1----:R-:W-:Y:S01]  /*2b00*/  FMUL.FTZ R135, R220, R225 ;  /* 0x000000e1dc877220 */ /* 0x002fe20000410000 */
[----:B------:R-:W-:Y:S02]  /*2b10*/  SHF.L.U32 R217, R91, 0x10, RZ ;  /* 0x000000105bd97819 */ /* 0x000fe400000006ff */
[----:B------:R-:W-:Y:S02]  /*2b20*/  SHF.L.U32 R219, R109, 0x10, RZ ;  /* 0x000000106ddb7819 */ /* 0x000fe400000006ff */
[----:B------:R-:W-:Y:S01]  /*2b30*/  SHF.L.U32 R220, R92, 0x10, RZ ;  /* 0x000000105cdc7819 */ /* 0x000fe200000006ff */
[----:B------:R-:W1:Y:S01]  /*2b40*/  MUFU.RCP R203, R194 ;  /* 0x000000c200cb7308 */ /* 0x000e620000001000 */
[----:B0-----:R-:W-:Y:S01]  /*2b50*/  FMUL.FTZ R126, R238, R209 ;  /* 0x000000d1ee7e7220 */ /* 0x001fe20000410000 */
[----:B------:R-:W-:-:S02]  /*2b60*/  PRMT R234, R95, 0x7632, R234 ;  /* 0x000076325fea7816 */ /* 0x000fc400000000ea */
[----:B------:R-:W-:Y:S02]  /*2b70*/  PRMT R236, R94, 0x7632, R236 ;  /* 0x000076325eec7816 */ /* 0x000fe400000000ec */
[----:B------:R-:W-:Y:S02]  /*2b80*/  SHF.L.U32 R234, R234, 0x10, RZ ;  /* 0x00000010eaea7819 */ /* 0x000fe400000006ff */
[----:B------:R-:W0:Y:S01]  /*2b90*/  MUFU.RCP R208, R136 ;  /* 0x0000008800d07308 */ /* 0x000e220000001000 */
[----:B------:R-:W-:Y:S02]  /*2ba0*/  SHF.L.U32 R236, R236, 0x10, RZ ;  /* 0x00000010ecec7819 */ /* 0x000fe400000006ff */
[----:B------:R-:W-:Y:S01]  /*2bb0*/  FADD.FTZ R234, -R234, R65 ;  /* 0x00000041eaea7221 */ /* 0x000fe20000010100 */
[----:B------:R-:W-:Y:S02]  /*2bc0*/  SHF.L.U32 R65, R150, 0x10, RZ ;  /* 0x0000001096417819 */ /* 0x000fe400000006ff */
[----:B------:R-:W-:Y:S01]  /*2bd0*/  FADD.FTZ R236, -R236, R141 ;  /* 0x0000008decec7221 */ /* 0x000fe20000010100 */
[----:B------:R-:W-:Y:S01]  /*2be0*/  SHF.L.U32 R218, R110, 0x10, RZ ;  /* 0x000000106eda7819 */ /* 0x000fe200000006ff */
[----:B------:R-:W3:Y:S01]  /*2bf0*/  MUFU.RCP R67, R222 ;  /* 0x000000de00437308 */ /* 0x000ee20000001000 */
[----:B--2---:R-:W-:Y:S01]  /*2c00*/  FMUL.FTZ R141, R230, R207 ;  /* 0x000000cfe68d7220 */ /* 0x004fe20000410000 */
[----:B-1----:R-:W-:Y:S01]  /*2c10*/  FMUL.FTZ R203, R212, R203 ;  /* 0x000000cbd4cb7220 */ /* 0x002fe20000410000 */
[----:B------:R-:W-:-:S02]  /*2c20*/  SHF.L.U32 R192, R83, 0x10, RZ ;  /* 0x0000001053c07819 */ /* 0x000fc400000006ff */
[----:B------:R-:W-:Y:S02]  /*2c30*/  SHF.L.U32 R215, R215, 0x10, RZ ;  /* 0x00000010d7d77819 */ /* 0x000fe400000006ff */
[----:B------:R-:W-:Y:S01]  /*2c40*/  SHF.L.U32 R190, R82, 0x10, RZ ;  /* 0x0000001052be7819 */ /* 0x000fe200000006ff */
[----:B------:R-:W1:Y:S01]  /*2c50*/  MUFU.RCP R209, R64 ;  /* 0x0000004000d17308 */ /* 0x000e620000001000 */
[----:B0-----:R-:W-:Y:S01]  /*2c60*/  FMUL.FTZ R207, R121, R208 ;  /* 0x000000d079cf7220 */ /* 0x001fe20000410000 */
[----:B------:R-:W-:Y:S01]  /*2c70*/  FMUL.FTZ R121, R199, R65 ;  /* 0x00000041c7797220 */ /* 0x000fe20000410000 */
[----:B------:R-:W-:Y:S01]  /*2c80*/  FMUL.FTZ R199, R186, R215 ;  /* 0x000000d7bac77220 */ /* 0x000fe20000410000 */
[----:B------:R-:W-:Y:S02]  /*2c90*/  SHF.L.U32 R214, R214, 0x10, RZ ;  /* 0x00000010d6d67819 */ /* 0x000fe400000006ff */
[----:B------:R-:W-:Y:S01]  /*2ca0*/  FADD.FTZ R150, RZ, R121 ;  /* 0x00000079ff967221 */ /* 0x000fe20000010000 */
[----:B------:R-:W-:Y:S01]  /*2cb0*/  SHF.L.U32 R182, R182, 0x10, RZ ;  /* 0x00000010b6b67819 */ /* 0x000fe200000006ff */
[----:B------:R-:W0:Y:S01]  /*2cc0*/  MUFU.RCP R210, R68 ;  /* 0x0000004400d27308 */ /* 0x000e220000001000 */
[----:B---3--:R-:W-:Y:S01]  /*2cd0*/  FMUL.FTZ R212, R236, R67 ;  /* 0x00000043ecd47220 */ /* 0x008fe20000410000 */
[----:B------:R-:W-:Y:S01]  /*2ce0*/  SHF.L.U32 R67, R216, 0x10, RZ ;  /* 0x00000010d8437819 */ /* 0x000fe200000006ff */
[----:B------:R-:W-:Y:S01]  /*2cf0*/  FMUL.FTZ R188, R188, R214 ;  /* 0x000000d6bcbc7220 */ /* 0x000fe20000410000 */
[----:B------:R-:W-:-:S02]  /*2d00*/  SHF.L.U32 R160, R160, 0x10, RZ ;  /* 0x00000010a0a07819 */ /* 0x000fc400000006ff */
[----:B------:R-:W-:Y:S02]  /*2d10*/  SHF.L.U32 R183, R183, 0x10, RZ ;  /* 0x00000010b7b77819 */ /* 0x000fe400000006ff */
[----:B------:R-:W2:Y:S01]  /*2d20*/  MUFU.RCP R211, R217 ;  /* 0x000000d900d37308 */ /* 0x000ea20000001000 */
[----:B-1----:R-:W-:Y:S01]  /*2d30*/  FMUL.FTZ R208, R226, R209 ;  /* 0x000000d1e2d07220 */ /* 0x002fe20000410000 */
[----:B------:R-:W-:Y:S02]  /*2d40*/  SHF.L.U32 R196, R85, 0x10, RZ ;  /* 0x0000001055c47819 */ /* 0x000fe400000006ff */
[----:B------:R-:W-:Y:S02]  /*2d50*/  SHF.L.U32 R162, R162, 0x10, RZ ;  /* 0x00000010a2a27819 */ /* 0x000fe400000006ff */
[----:B------:R-:W-:Y:S02]  /*2d60*/  SHF.L.U32 R184, R184, 0x10, RZ ;  /* 0x00000010b8b87819 */ /* 0x000fe400000006ff */
[----:B------:R-:W1:Y:S01]  /*2d70*/  MUFU.RCP R238, R219 ;  /* 0x000000db00ee7308 */ /* 0x000e620000001000 */
        /* <DEDUP_REMOVED lines=8> */
[----:B--2---:R-:W-:Y:S01]  /*2e00*/  FMUL.FTZ R210, R224, R211 ;  /* 0x000000d3e0d27220 */ /* 0x004fe20000410000 */
[----:B------:R-:W-:-:S02]  /*2e10*/  SHF.L.U32 R134, R87, 0x10, RZ ;  /* 0x0000001057867819 */ /* 0x000fc400000006ff */
[----:B------:R-:W-:Y:S02]  /*2e20*/  SHF.L.U32 R166, R166, 0x10, RZ ;  /* 0x00000010a6a67819 */ /* 0x000fe400000006ff */
[----:B------:R-:W-:Y:S02]  /*2e30*/  SHF.L.U32 R174, R174, 0x10, RZ ;  /* 0x00000010aeae7819 */ /* 0x000fe400000006ff */
[----:B------:R-:W2:Y:S01]  /*2e40*/  MUFU.RCP R140, R218 ;  /* 0x000000da008c7308 */ /* 0x000ea20000001000 */
[----:B-1----:R-:W-:Y:S01]  /*2e50*/  FMUL.FTZ R200, R223, R238 ;  /* 0x000000eedfc87220 */ /* 0x002fe20000410000 */
[----:B------:R-:W-:Y:S01]  /*2e60*/  SHF.L.U32 R223, R153, 0x10, RZ ;  /* 0x0000001099df7819 */ /* 0x000fe200000006ff */
[----:B------:R-:W-:Y:S01]  /*2e70*/  FMUL.FTZ R153, R148, R67 ;  /* 0x0000004394997220 */ /* 0x000fe20000410000 */
[----:B------:R-:W-:Y:S01]  /*2e80*/  FFMA.FTZ R148, R121, R120, RZ ;  /* 0x0000007879947223 */ /* 0x000fe200000100ff */
[----:B------:R-:W-:Y:S02]  /*2e90*/  SHF.L.U32 R168, R168, 0x10, RZ ;  /* 0x00000010a8a87819 */ /* 0x000fe400000006ff */
[----:B------:R-:W-:Y:S01]  /*2ea0*/  FADD.FTZ R150, R150, R153 ;  /* 0x0000009996967221 */ /* 0x000fe20000010000 */
[----:B------:R-:W1:Y:S01]  /*2eb0*/  MUFU.RCP R202, R192 ;  /* 0x000000c000ca7308 */ /* 0x000e620000001000 */
[----:B0-----:R-:W-:Y:S01]  /*2ec0*/  FMUL.FTZ R211, R234, R69 ;  /* 0x00000045ead37220 */ /* 0x001fe20000410000 */
[----:B------:R-:W-:Y:S01]  /*2ed0*/  SHF.L.U32 R69, R154, 0x10, RZ ;  /* 0x000000109a457819 */ /* 0x000fe200000006ff */
[----:B------:R-:W-:Y:S01]  /*2ee0*/  FFMA.FTZ R148, R153, R128, R148 ;  /* 0x0000008099947223 */ /* 0x000fe20000010094 */
[----:B------:R-:W-:Y:S01]  /*2ef0*/  SHF.L.U32 R175, R175, 0x10, RZ ;  /* 0x00000010afaf7819 */ /* 0x000fe200000006ff */
[----:B------:R-:W-:Y:S01]  /*2f00*/  FMUL.FTZ R138, R138, R168 ;  /* 0x000000a88a8a7220 */ /* 0x000fe20000410000 */
[----:B------:R-:W-:Y:S01]  /*2f10*/  SHF.L.U32 R169, R169, 0x10, RZ ;  /* 0x00000010a9a97819 */ /* 0x000fe200000006ff */
[----:B------:R-:W-:Y:S01]  /*2f20*/  FMUL.FTZ R185, R185, R69 ;  /* 0x00000045b9b97220 */ /* 0x000fe20000410000 */
[----:B------:R0:W3:Y:S01]  /*2f30*/  MUFU.RCP R201, R190 ;  /* 0x000000be00c97308 */ /* 0x0000e20000001000 */
[----:B--2---:R-:W-:Y:S01]  /*2f40*/  FMUL.FTZ R140, R221, R140 ;  /* 0x0000008cdd8c7220 */ /* 0x004fe20000410000 */
[----:B------:R-:W-:Y:S01]  /*2f50*/  SHF.L.U32 R221, R158, 0x10, RZ ;  /* 0x000000109edd7819 */ /* 0x000fe200000006ff */
[----:B------:R-:W-:Y:S01]  /*2f60*/  FADD.FTZ R150, R150, R185 ;  /* 0x000000b996967221 */ /* 0x000fe20000010000 */
[----:B------:R-:W-:Y:S01]  /*2f70*/  FFMA.FTZ R148, R185, R126, R148 ;  /* 0x0000007eb9947223 */ /* 0x000fe20000010094 */
[----:B------:R-:W-:Y:S01]  /*2f80*/  SHF.L.U32 R176, R176, 0x10, RZ ;  /* 0x00000010b0b07819 */ /* 0x000fe200000006ff */
[----:B------:R-:W-:Y:S01]  /*2f90*/  FMUL.FTZ R226, R169, R123 ;  /* 0x0000007ba9e27220 */ /* 0x000fe20000410000 */
[----:B------:R-:W-:Y:S01]  /*2fa0*/  FADD.FTZ R150, R150, R199 ;  /* 0x000000c796967221 */ /* 0x000fe20000010000 */
[----:B------:R-:W-:Y:S01]  /*2fb0*/  FFMA.FTZ R148, R199, R124, R148 ;  /* 0x0000007cc7947223 */ /* 0x000fe20000010094 */
[----:B-1----:R-:W-:Y:S01]  /*2fc0*/  FMUL.FTZ R202, R227, R202 ;  /* 0x000000cae3ca7220 */ /* 0x002fe20000410000 */
[----:B------:R-:W-:Y:S01]  /*2fd0*/  FMUL.FTZ R225, R189, R221 ;  /* 0x000000ddbde17220 */ /* 0x000fe20000410000 */
[----:B------:R-:W-:Y:S01]  /*2fe0*/  FADD.FTZ R229, R150, R187 ;  /* 0x000000bb96e57221 */ /* 0x000fe20000010000 */
[----:B------:R-:W-:Y:S01]  /*2ff0*/  FFMA.FTZ R227, R187, R122, R148 ;  /* 0x0000007abbe37223 */ /* 0x000fe20000010094 */
[----:B0-----:R-:W-:Y:S01]  /*3000*/  FMUL.FTZ R190, R190, R182 ;  /* 0x000000b6bebe7220 */ /* 0x001fe20000410000 */
[----:B------:R-:W0:Y:S01]  /*3010*/  MUFU.RCP R204, R196 ;  /* 0x000000c400cc7308 */ /* 0x000e220000001000 */
[----:B------:R-:W-:Y:S01]  /*3020*/  FADD.FTZ R150, R229, R188 ;  /* 0x000000bce5967221 */ /* 0x000fe20000010000 */
[----:B------:R-:W-:Y:S01]  /*3030*/  FFMA.FTZ R148, R188, R141, R227 ;  /* 0x0000008dbc947223 */ /* 0x000fe200000100e3 */
[----:B---3--:R-:W-:Y:S01]  /*3040*/  FMUL.FTZ R201, R232, R201 ;  /* 0x000000c9e8c97220 */ /* 0x008fe20000410000 */
        /* <DEDUP_REMOVED lines=8> */
[----:B------:R1:W2:Y:S01]  /*30d0*/  MUFU.RCP R205, R198 ;  /* 0x000000c600cd7308 */ /* 0x0002a20000001000 */
[----:B------:R-:W-:Y:S01]  /*30e0*/  FADD.FTZ R156, R191, R148 ;  /* 0x00000094bf9c7221 */ /* 0x000fe20000010000 */
[----:B------:R-:W-:Y:S01]  /*30f0*/  FFMA.FTZ R154, R148, R133, R189 ;  /* 0x00000085949a7223 */ /* 0x000fe200000100bd */
[----:B------:R-:W-:Y:S01]  /*3100*/  FMUL.FTZ R152, R132, R169 ;  /* 0x000000a984987220 */ /* 0x000fe20000410000 */
[----:B------:R-:W-:Y:S01]  /*3110*/  SHF.L.U32 R172, R172, 0x10, RZ ;  /* 0x00000010acac7819 */ /* 0x000fe200000006ff */
[----:B------:R-:W-:Y:S01]  /*3120*/  FADD.FTZ R191, R156, R227 ;  /* 0x000000e39cbf7221 */ /* 0x000fe20000010000 */
[----:B------:R-:W-:Y:S01]  /*3130*/  FFMA.FTZ R189, R227, R202, R154 ;  /* 0x000000cae3bd7223 */ /* 0x000fe2000001009a */
[----:B------:R-:W-:Y:S01]  /*3140*/  FMUL.FTZ R154, R195, R164 ;  /* 0x000000a4c39a7220 */ /* 0x000fe20000410000 */
[----:B------:R-:W3:Y:S01]  /*3150*/  MUFU.RCP R206, R134 ;  /* 0x0000008600ce7308 */ /* 0x000ee20000001000 */
[----:B------:R-:W-:Y:S01]  /*3160*/  FADD.FTZ R191, R191, R150 ;  /* 0x00000096bfbf7221 */ /* 0x000fe20000010000 */
[----:B------:R-:W-:Y:S01]  /*3170*/  FFMA.FTZ R189, R150, R131, R189 ;  /* 0x0000008396bd7223 */ /* 0x000fe200000100bd */
[----:B0-----:R-:W-:Y:S01]  /*3180*/  FMUL.FTZ R204, R231, R204 ;  /* 0x000000cce7cc7220 */ /* 0x001fe20000410000 */
        /* <DEDUP_REMOVED lines=8> */
[----:B------:R-:W-:Y:S01]  /*3210*/  SHF.L.U32 R170, R170, 0x10, RZ ;  /* 0x00000010aaaa7819 */ /* 0x000fe200000006ff */
[----:B------:R-:W-:Y:S01]  /*3220*/  FADD.FTZ R193, R186, R189 ;  /* 0x000000bdbac17221 */ /* 0x000fe20000010000 */
[----:B------:R-:W-:Y:S01]  /*3230*/  FFMA.FTZ R191, R189, R204, R158 ;  /* 0x000000ccbdbf7223 */ /* 0x000fe2000001009e */
[----:B------:R-:W-:Y:S01]  /*3240*/  FMUL.FTZ R136, R136, R176 ;  /* 0x000000b088887220 */ /* 0x000fe20000410000 */
[----:B------:R-:W-:Y:S01]  /*3250*/  SHF.L.U32 R171, R171, 0x10, RZ ;  /* 0x00000010abab7819 */ /* 0x000fe200000006ff */
        /* <DEDUP_REMOVED lines=78> */
.L_x_2201:
[----:B------:R-:W0:Y:S01]  /*3740*/  SHFL.DOWN PT, R246, R242, 0x10, 0x1f ;  /* 0x0a001f00f2f67f89 */ /* 0x000e2200000e0000 */
[----:B------:R-:W-:Y:S01]  /*3750*/  FADD.FTZ R11, R64, R11 ;  /* 0x0000000b400b7221 */ /* 0x000fe20000010000 */
[----:B------:R-:W-:Y:S01]  /*3760*/  FADD.FTZ R12, R213, R12 ;  /* 0x0000000cd50c7221 */ /* 0x000fe20000010000 */
[----:B------:R-:W-:Y:S01]  /*3770*/  FADD.FTZ R14, R231, R14 ;  /* 0x0000000ee70e7221 */ /* 0x000fe20000010000 */
[----:B------:R-:W-:Y:S01]  /*3780*/  FADD.FTZ R13, R66, R13 ;  /* 0x0000000d420d7221 */ /* 0x000fe20000010000 */
[----:B------:R-:W-:Y:S01]  /*3790*/  FADD.FTZ R48, R171, R48 ;  /* 0x00000030ab307221 */ /* 0x000fe20000010000 */
        /* <DEDUP_REMOVED lines=77> */
[----:B------:R-:W0:Y:S01]  /*3c70*/  S2R R146, SR_TID.X ;  /* 0x0000000000927919 */ /* 0x000e220000002100 */
[----:B------:R-:W1:Y:S01]  /*3c80*/  S2UR UR5, SR_CgaCtaId ;  /* 0x00000000000579c3 */ /* 0x000e620000008800 */
[----:B------:R-:W-:Y:S02]  /*3c90*/  UMOV UR4, 0x400 ;  /* 0x0000040000047882 */ /* 0x000fe40000000000 */
[----:B-1----:R-:W-:-:S06]  /*3ca0*/  ULEA UR4, UR5, UR4, 0x18 ;  /* 0x0000000405047291 */ /* 0x002fcc000f8ec0ff */
[----:B------:R-:W-:Y:S02]  /*3cb0*/  MOV R7, UR4 ;  /* 0x0000000400077c02 */ /* 0x000fe40008000f00 */
[----:B0-----:R-:W-:Y:S02]  /*3cc0*/  SHF.R.U32.HI R67, RZ, 0x2, R146 ;  /* 0x00000002ff437819 */ /* 0x001fe40000011692 */
[----:B------:R-:W-:Y:S02]  /*3cd0*/  IADD3 R66, PT, PT, R7, 0x3c20, RZ ;  /* 0x00003c2007427810 */ /* 0x000fe40007ffe0ff */
[----:B------:R-:W-:Y:S02]  /*3ce0*/  LOP3.LUT R67, R67, 0x18, RZ, 0xc0, !PT ;  /* 0x0000001843437812 */ /* 0x000fe400078ec0ff */
[----:B------:R-:W-:-:S04]  /*3cf0*/  @!P1 IADD3 R66, PT, PT, R7, 0x3c00, RZ ;  /* 0x00003c0007429810 */ /* 0x000fc80007ffe0ff */
[----:B------:R-:W-:-:S05]  /*3d00*/  IADD3 R66, PT, PT, R67, R66, RZ ;  /* 0x0000004243427210 */ /* 0x000fca0007ffe0ff */
[----:B------:R0:W-:Y:S02]  /*3d10*/  STS.64 [R66], R64 ;  /* 0x0000004042007388 */ /* 0x0001e40000000a00 */
.L_x_2203:
[----:B------:R-:W-:Y:S05]  /*3d20*/  BSYNC.RECONVERGENT B0 ;  /* 0x0000000000007941 */ /* 0x000fea0003800200 */
.L_x_2202:
        /* <DEDUP_REMOVED lines=17> */
[----:B------:R-:W-:Y:S01]  /*3e40*/  FMUL.FTZ R70, R70, 0.00026041668024845421314 ;  /* 0x3988888946467820 */ /* 0x000fe20000410000 */
[----:B------:R-:W-:-:S04]  /*3e50*/  FMUL.FTZ R71, R71, 0.00026041668024845421314 ;  /* 0x3988888947477820 */ /* 0x000fc80000410000 */
        /* <DEDUP_REMOVED lines=44> */
[----:B------:R-:W-:Y:S01]  /*4120*/  FADD.FTZ R139, -R131, R150 ;  /* 0x00000096838b7221 */ /* 0x000fe20000010100 */
[----:B------:R-:W-:Y:S01]  /*4130*/  FADD.FTZ R195, -R140, R195 ;  /* 0x000000c38cc37221 */ /* 0x000fe20000010100 */
[----:B------:R-:W-:Y:S01]  /*4140*/  FADD.FTZ R197, -R70, R197 ;  /* 0x000000c546c57221 */ /* 0x000fe20000010100 */
[----:B0-----:R-:W-:-:S04]  /*4150*/  IMAD.WIDE.U32 R66, R5, 0x8, R64 ;  /* 0x0000000805427825 */ /* 0x001fc800078e0040 */
[C---:B------:R-:W-:Y:S01]  /*4160*/  FMUL.FTZ R127, R6.reuse, R153 ;  /* 0x00000099067f7220 */ /* 0x040fe20000410000 */
[----:B------:R-:W-:Y:S01]  /*4170*/  FADD.FTZ R179, -R179, R134 ;  /* 0x00000086b3b37221 */ /* 0x000fe20000010100 */
[----:B------:R-:W-:Y:S01]  /*4180*/  FMUL.FTZ R132, R6, R187 ;  /* 0x000000bb06847220 */ /* 0x000fe20000410000 */
[----:B------:R-:W-:-:S04]  /*4190*/  IMAD.WIDE.U32 R68, R3, 0x8, R64 ;  /* 0x0000000803447825 */ /* 0x000fc800078e0040 */
[C---:B------:R-:W-:Y:S01]  /*41a0*/  FMUL.FTZ R133, R6.reuse, R133 ;  /* 0x0000008506857220 */ /* 0x040fe20000410000 */
[C---:B------:R-:W-:Y:S01]  /*41b0*/  FMUL.FTZ R134, R6.reuse, R225 ;  /* 0x000000e106867220 */ /* 0x040fe20000410000 */
[----:B------:R-:W-:Y:S01]  /*41c0*/  FMUL.FTZ R135, R6, R135 ;  /* 0x0000008706877220 */ /* 0x000fe20000410000 */
[----:B------:R-:W-:Y:S01]  /*41d0*/  IMAD.WIDE.U32 R122, R149, 0x8, R64 ;  /* 0x00000008957a7825 */ /* 0x000fe200078e0040 */
[----:B------:R0:W-:Y:S03]  /*41e0*/  STG.E.64 desc[UR6][R66.64], R126 ;  /* 0x0000007e42007986 */ /* 0x0001e6000c101b06 */
        /* <DEDUP_REMOVED lines=9> */
[----:B------:R-:W-:Y:S01]  /*4280*/  FMUL.FTZ R137, R6, R227 ;  /* 0x000000e306897220 */ /* 0x000fe20000410000 */
[----:B------:R-:W-:-:S04]  /*4290*/  IMAD.WIDE.U32 R4, R4, 0x8, R64 ;  /* 0x0000000804047825 */ /* 0x000fc800078e0040 */
[C---:B------:R-:W-:Y:S01]  /*42a0*/  FMUL.FTZ R138, R6.reuse, R139 ;  /* 0x0000008b068a7220 */ /* 0x040fe20000410000 */
[----:B------:R-:W-:Y:S01]  /*42b0*/  FMUL.FTZ R139, R6, R203 ;  /* 0x000000cb068b7220 */ /* 0x000fe20000410000 */
[----:B------:R-:W-:Y:S01]  /*42c0*/  FADD.FTZ R177, -R177, R158 ;  /* 0x0000009eb1b17221 */ /* 0x000fe20000010100 */
[----:B------:R-:W-:-:S04]  /*42d0*/  IMAD.WIDE.U32 R2, R2, 0x8, R64 ;  /* 0x0000000802027825 */ /* 0x000fc800078e0040 */
[----:B------:R-:W-:Y:S01]  /*42e0*/  FADD.FTZ R193, -R208, R193 ;  /* 0x000000c1d0c17221 */ /* 0x000fe20000010100 */
[C---:B0-----:R-:W-:Y:S01]  /*42f0*/  FMUL.FTZ R66, R6.reuse, R169 ;  /* 0x000000a906427220 */ /* 0x041fe20000410000 */
[----:B------:R-:W-:Y:S01]  /*4300*/  FMUL.FTZ R67, R6, R189 ;  /* 0x000000bd06437220 */ /* 0x000fe20000410000 */
[----:B------:R-:W-:-:S04]  /*4310*/  IMAD.WIDE.U32 R70, R0, 0x8, R64 ;  /* 0x0000000800467825 */ /* 0x000fc800078e0040 */
[----:B------:R-:W-:Y:S01]  /*4320*/  FADD.FTZ R209, -R209, R186 ;  /* 0x000000bad1d17221 */ /* 0x000fe20000010100 */
[C---:B------:R-:W-:Y:S01]  /*4330*/  FMUL.FTZ R126, R6.reuse, R171 ;  /* 0x000000ab067e7220 */ /* 0x040fe20000410000 */
        /* <DEDUP_REMOVED lines=15> */
[----:B------:R-:W-:-:S05]  /*4430*/  FMUL.FTZ R65, R6, R199 ;  /* 0x000000c706417220 */ /* 0x000fca0000410000 */
        /* <DEDUP_REMOVED lines=10> */
[----:B------:R1:W-:Y:S01]  /*44e0*/  STG.E.64 desc[UR6][R122.64], R66 ;  /* 0x000000427a007986 */ /* 0x0003e2000c101b06 */
[C---:B------:R-:W-:Y:S01]  /*44f0*/  FMUL.FTZ R69, R6.reuse, R209 ;  /* 0x000000d106457220 */ /* 0x040fe20000410000 */
[----:B--2---:R-:W2:Y:S02]  /*4500*/  LDC.64 R2, c[0x0][0x380] ;  /* 0x0000e000ff027b82 */ /* 0x004ea40000000a00 */
[----:B------:R4:W-:Y:S01]  /*4510*/  STG.E.64 desc[UR6][R124.64], R126 ;  /* 0x0000007e7c007986 */ /* 0x0009e2000c101b06 */
[C---:B---3--:R-:W-:Y:S01]  /*4520*/  FMUL.FTZ R70, R6.reuse, R181 ;  /* 0x000000b506467220 */ /* 0x048fe20000410000 */
[----:B------:R-:W-:-:S02]  /*4530*/  FMUL.FTZ R71, R6, R217 ;  /* 0x000000d906477220 */ /* 0x000fc40000410000 */
[----:B------:R4:W-:Y:S01]  /*4540*/  STG.E.64 desc[UR6][R128.64], R156 ;  /* 0x0000009c80007986 */ /* 0x0009e2000c101b06 */
[C---:B0-----:R-:W-:Y:S01]  /*4550*/  FMUL.FTZ R120, R6.reuse, R219 ;  /* 0x000000db06787220 */ /* 0x041fe20000410000 */
[C---:B------:R-:W-:Y:S02]  /*4560*/  FMUL.FTZ R121, R6.reuse, R197 ;  /* 0x000000c506797220 */ /* 0x040fe40000410000 */
[----:B------:R4:W-:Y:S01]  /*4570*/  STG.E.64 desc[UR6][R130.64], R4 ;  /* 0x0000000482007986 */ /* 0x0009e2000c101b06 */
[C---:B-1----:R-:W-:Y:S01]  /*4580*/  FMUL.FTZ R66, R6.reuse, R195 ;  /* 0x000000c306427220 */ /* 0x042fe20000410000 */
[----:B------:R-:W-:Y:S02]  /*4590*/  FMUL.FTZ R67, R6, R211 ;  /* 0x000000d306437220 */ /* 0x000fe40000410000 */
[----:B------:R4:W-:Y:S04]  /*45a0*/  STG.E.64 desc[UR6][R140.64], R64 ;  /* 0x000000408c007986 */ /* 0x0009e8000c101b06 */
[----:B------:R4:W-:Y:S04]  /*45b0*/  STG.E.64 desc[UR6][R148.64], R68 ;  /* 0x0000004494007986 */ /* 0x0009e8000c101b06 */
[----:B------:R4:W-:Y:S01]  /*45c0*/  STG.E.64 desc[UR6][R150.64], R70 ;  /* 0x0000004696007986 */ /* 0x0009e2000c101b06 */
[----:B--2---:R-:W-:-:S03]  /*45d0*/  IADD3 R10, PT, PT, R10, R2, RZ ;  /* 0x000000020a0a7210 */ /* 0x004fc60007ffe0ff */
[----:B------:R4:W-:Y:S01]  /*45e0*/  STG.E.64 desc[UR6][R152.64], R66 ;  /* 0x0000004298007986 */ /* 0x0009e2000c101b06 */
[----:B------:R-:W-:-:S03]  /*45f0*/  ISETP.GE.AND P2, PT, R10, R3, PT ;  /* 0x000000030a00720c */ /* 0x000fc60003f46270 */
[----:B------:R4:W-:Y:S10]  /*4600*/  STG.E.64 desc[UR6][R154.64], R120 ;  /* 0x000000789a007986 */ /* 0x0009f4000c101b06 */
        /* <DEDUP_REMOVED lines=22> */
[----:B----4-:R-:W-:Y:S02]  /*4770*/  MOV R5, R38 ;  /* 0x0000002600057202 */ /* 0x010fe40000000f00 */
        /* <DEDUP_REMOVED lines=23> */
.L_x_2197:
[----:B-----5:R-:W0:Y:S01]  /*48f0*/  LDC.64 R96, c[0x0][0x3e0] ;  /* 0x0000f800ff607b82 */ /* 0x020e220000000a00 */
[----:B------:R-:W-:-:S06]  /*4900*/  UIMAD UR4, UR8, 0x780, URZ ;  /* 0x00000780080478a4 */ /* 0x000fcc000f8e02ff */
[----:B------:R-:W-:Y:S01]  /*4910*/  LOP3.LUT R13, R146, UR4, RZ, 0xfc, !PT ;  /* 0x00000004920d7c12 */ /* 0x000fe2000f8efcff */
        /* <DEDUP_REMOVED lines=14> */
[----:B------:R-:W-:Y:S01]  /*4a00*/  IADD3 R91, PT, PT, R13, 0x580, RZ ;  /* 0x000005800d5b7810 */ /* 0x000fe20007ffe0ff */
[----:B-1----:R-:W-:Y:S01]  /*4a10*/  IMAD.WIDE.U32 R18, R19, 0x8, R98 ;  /* 0x0000000813127825 */ /* 0x002fe200078e0062 */
[C---:B------:R-:W-:Y:S02]  /*4a20*/  IADD3 R95, PT, PT, R13.reuse, 0x600, RZ ;  /* 0x000006000d5f7810 */ /* 0x040fe40007ffe0ff */
[----:B------:R-:W-:Y:S01]  /*4a30*/  IADD3 R101, PT, PT, R13, 0x680, RZ ;  /* 0x000006800d657810 */ /* 0x000fe20007ffe0ff */
[----:B------:R-:W-:Y:S01]  /*4a40*/  IMAD.WIDE.U32 R20, R23, 0x8, R96 ;  /* 0x0000000817147825 */ /* 0x000fe200078e0060 */
[----:B------:R-:W-:-:S03]  /*4a50*/  IADD3 R103, PT, PT, R13, 0x700, RZ ;  /* 0x000007000d677810 */ /* 0x000fc60007ffe0ff */
        /* <DEDUP_REMOVED lines=56> */
.L_x_2205:
        /* <DEDUP_REMOVED lines=10> */
.L_x_3168:


//--------------------- .text._ZN10layer_norm22ln_bwd_finalize_kernelINS_22Kernel_traits_finalizeILj3840E13__nv_bfloat16S2_S2_fjLj1024ELj4ENS_18Kernel_traits_baseILj3840ES2_S2_S2_fjLj1024EEEEEEEvNS_9BwdParamsE --------------------------
	.section	.text._ZN10layer_norm22ln_bwd_finalize_kernelINS_22Kernel_traits_finalizeILj3840E13__nv_bfloat16S2_S2_fjLj1024ELj4ENS_18Kernel_traits_baseILj3840ES2_S2_S2_fjLj1024EEEEEEEvNS_9BwdParamsE,"ax",@progbits
	.align	128
        .global         _ZN10layer_norm22ln_bwd_finalize_kernelINS_22Kernel_traits_finalizeILj3840E13__nv_bfloat16S2_S2_fjLj1024ELj4ENS_18Kernel_traits_baseILj3840ES2_S2_S2_fjLj1024EEEEEEEvNS_9BwdParamsE
        .type           _ZN10layer_norm22ln_bwd_finalize_kernelINS_22Kernel_traits_finalizeILj3840E13__nv_bfloat16S2_S2_fjLj1024ELj4ENS_18Kernel_traits_baseILj3840ES2_S2_S2_fjLj1024EEEEEEEvNS_9BwdParamsE,@function
        .size           _ZN10layer_norm22ln_bwd_finalize_kernelINS_22Kernel_traits_finalizeILj3840E13__nv_bfloat16S2_S2_fjLj1024ELj4ENS_18Kernel_traits_baseILj3840ES2_S2_S2_fjLj1024EEEEEEEvNS_9BwdParamsE,(.L_x_3169 - _ZN10layer_norm22ln_bwd_finalize_kernelINS_22Kernel_traits_finalizeILj3840E13__nv_bfloat16S2_S2_fjLj1024ELj4ENS_18Kernel_traits_baseILj3840ES2_S2_S2_fjLj1024EEEEEEEvNS_9BwdParamsE)
        .other          _ZN10layer_norm22ln_bwd_finalize_kernelINS_22Kernel_traits_finalizeILj3840E13__nv_bfloat16S2_S2_fjLj1024ELj4ENS_18Kernel_traits_baseILj3840ES2_S2_S2_fjLj1024EEEEEEEvNS_9BwdParamsE,@"STO_CUDA_ENTRY STV_DEFAULT"
_ZN10layer_norm22ln_bwd_finalize_kernelINS_22Kernel_traits_finalizeILj3840E13__nv_bfloat16S2_S2_fjLj1024ELj4ENS_18Kernel_traits_baseILj3840ES2_S2_S2_fjLj1024EEEEEEEvNS_9BwdParamsE:
.text._ZN10layer_norm22ln_bwd_finalize_kernelINS_22Kernel_traits_finalizeILj3840E13__nv_bfloat16S2_S2_fjLj1024ELj4ENS_18Kernel_traits_baseILj3840ES2_S2_S2_fjLj1024EEEEEEEvNS_9BwdParamsE:
        /* <DEDUP_REMOVED lines=37> */
.L_x_2210:
        /* <DEDUP_REMOVED lines=118> */
.L_x_2209:
[----:B------:R-:W-:Y:S05]  /*09b0*/  BSYNC.RECONVERGENT B1 ;  /* 0x0000000000017941 */ /* 0x000fea0003800200 */
.L_x_2208:
        /* <DEDUP_REMOVED lines=65> */
.L_x_2212:
[----:B------:R-:W-:Y:S05]  /*0dd0*/  BSYNC.RECONVERGENT B1 ;  /* 0x0000000000017941 */ /* 0x000fea0003800200 */
.L_x_2211:
        /* <DEDUP_REMOVED lines=37> */
.L_x_2214:
[----:B------:R-:W-:Y:S05]  /*1030*/  BSYNC.RECONVERGENT B1 ;  /* 0x0000000000017941 */ /* 0x000fea0003800200 */
.L_x_2213:
[----:B------:R-:W-:Y:S05]  /*1040*/  @!P1 BRA `(.L_x_2207) ;  /* 0x00000000003c9947 */ /* 0x000fea0003800000 */
[----:B------:R-:W0:Y:S01]  /*1050*/  LDC.64 R6, c[0x0][0x3e0] ;  /* 0x0000f800ff067b82 */ /* 0x000e220000000a00 */
[----:B------:R-:W-:Y:S01]  /*1060*/  IMAD R2, R15, 0xf00, R11 ;  /* 0x00000f000f027824 */ /* 0x000fe200078e020b */
[----:B------:R-:W-:-:S04]  /*1070*/  IADD3 R24, PT, PT, -R24, RZ, RZ ;  /* 0x000000ff18187210 */ /* 0x000fc80007ffe1ff */
[----:B------:R-:W-:Y:S02]  /*1080*/  IADD3 R11, PT, PT, R13, R2, RZ ;  /* 0x000000020d0b7210 */ /* 0x000fe40007ffe0ff */
[----:B------:R-:W1:Y:S05]  /*1090*/  LDC.64 R8, c[0x0][0x3e8] ;  /* 0x0000fa00ff087b82 */ /* 0x000e6a0000000a00 */
.L_x_2215:
        /* <DEDUP_REMOVED lines=10> */
.L_x_2207:
[----:B------:R-:W-:Y:S05]  /*1140*/  BSYNC.RECONVERGENT B0 ;  /* 0x0000000000007941 */ /* 0x000fea0003800200 */
.L_x_2206:
        /* <DEDUP_REMOVED lines=55> */
.L_x_2216:
        /* <DEDUP_REMOVED lines=12> */
.L_x_3169:


//--------------------- .text._ZN10layer_norm13ln_bwd_kernelINS_13Kernel_traitsI13__nv_bfloat16S2_S2_fjLj3840ELj1ELj1ELj4ELj4ENS_18Kernel_traits_baseILj3840ES2_S2_S2_fjLj128EEEEEEEvNS_9BwdParamsE --------------------------
	.section	.text._ZN10layer_norm13ln_bwd_kernelINS_13Kernel_traitsI13__nv_bfloat16S2_S2_fjLj3840ELj1ELj1ELj4ELj4ENS_18Kernel_traits_baseILj3840ES2_S2_S2_fjLj128EEEEEEEvNS_9BwdParamsE,"ax",@progbits
	.align	128
        .global         _ZN10layer_norm13ln_bwd_kernelINS_13Kernel_traitsI13__nv_bfloat16S2_S2_fjLj3840ELj1ELj1ELj4ELj4ENS_18Kernel_traits_baseILj3840ES2_S2_S2_fjLj128EEEEEEEvNS_9BwdParamsE
        .type           _ZN10layer_norm13ln_bwd_kernelINS_13Kernel_traitsI13__nv_bfloat16S2_S2_fjLj3840ELj1ELj1ELj4ELj4ENS_18Kernel_traits_baseILj3840ES2_S2_S2_fjLj128EEEEEEEvNS_9BwdParamsE,@function
        .size           _ZN10layer_norm13ln_bwd_kernelINS_13Kernel_traitsI13__nv_bfloat16S2_S2_fjLj3840ELj1ELj1ELj4ELj4ENS_18Kernel_traits_baseILj3840ES2_S2_S2_fjLj128EEEEEEEvNS_9BwdParamsE,(.L_x_3170 - _ZN10layer_norm13ln_bwd_kernelINS_13Kernel_traitsI13__nv_bfloat16S2_S2_fjLj3840ELj1ELj1ELj4ELj4ENS_18Kernel_traits_baseILj3840ES2_S2_S2_fjLj128EEEEEEEvNS_9BwdParamsE)
        .other          _ZN10layer_norm13ln_bwd_kernelINS_13Kernel_traitsI13__nv_bfloat16S2_S2_fjLj3840ELj1ELj1ELj4ELj4ENS_18Kernel_traits_baseILj3840ES2_S2_S2_fjLj128EEEEEEEvNS_9BwdParamsE,@"STO_CUDA_ENTRY STV_DEFAULT"
_ZN10layer_norm13ln_bwd_kernelINS_13Kernel_traitsI13__nv_bfloat16S2_S2_fjLj3840ELj1ELj1ELj4ELj4ENS_18Kernel_traits_baseILj3840ES2_S2_S2_fjLj128EEEEEEEvNS_9BwdParamsE:
.text._ZN10layer_norm13ln_bwd_kernelINS_13Kernel_traitsI13__nv_bfloat16S2_S2_fjLj3840ELj1ELj1ELj4ELj4ENS_18Kernel_traits_baseILj3840ES2_S2_S2_fjLj128EEEEEEEvNS_9BwdParamsE:
        /* <DEDUP_REMOVED lines=44> */
.L_x_2217:
        /* <DEDUP_REMOVED lines=17> */
.L_x_2218:
        /* <DEDUP_REMOVED lines=33> */
[----:B------:R-:W1:Y:S01]  /*05e0*/  S2UR UR5, SR_CgaCtaId ;  /* 0x00000000000579c3 */ /* 0x000e620000008800 */
        /* <DEDUP_REMOVED lines=23> */
[----:B-1----:R-:W-:Y:S01]  /*0760*/  ULEA UR4, UR5, UR4, 0x18 ;  /* 0x0000000405047291 */ /* 0x002fe2000f8ec0ff */
        /* <DEDUP_REMOVED lines=24> */
[----:B------:R-:W-:-:S02]  /*08f0*/  MOV R124, UR8 ;  /* 0x00000008007c7c02 */ /* 0x000fc40008000f00 */
[----:B------:R-:W-:Y:S02]  /*0900*/  PRMT R143, R50, 0x7632, R143 ;  /* 0x00007632328f7816 */ /* 0x000fe4000000008f */
[----:B------:R-:W-:Y:S02]  /*0910*/  PRMT R144, R49, 0x7632, R144 ;  /* 0x0000763231907816 */ /* 0x000fe40000000090 */
[----:B------:R-:W-:-:S07]  /*0920*/  MOV R145, UR4 ;  /* 0x0000000400917c02 */ /* 0x000fce0008000f00 */
.L_x_2226:
[----:B---3--:R-:W1:Y:S01]  /*0930*/  LDC.64 R16, c[0x0][0x3a8] ;  /* 0x0000ea00ff107b82 */ /* 0x008e620000000a00 */
[----:B------:R-:W-:-:S07]  /*0940*/  HFMA2 R0, -RZ, RZ, 0, 0 ;  /* 0x00000000ff007431 */ /* 0x000fce00000001ff */
[----:B0-2---:R-:W0:Y:S08]  /*0950*/  @!P0 LDC.64 R2, c[0x0][0x3a0] ;  /* 0x0000e800ff028b82 */ /* 0x005e300000000a00 */
[----:B------:R-:W2:Y:S01]  /*0960*/  LDC.64 R4, c[0x0][0x398] ;  /* 0x0000e600ff047b82 */ /* 0x000ea20000000a00 */
[----:B-1----:R-:W-:-:S06]  /*0970*/  IMAD.WIDE R16, R124, 0x4, R16 ;  /* 0x000000047c107825 */ /* 0x002fcc00078e0210 */
[----:B------:R1:W5:Y:S01]  /*0980*/  LDG.E R16, desc[UR6][R16.64] ;  /* 0x0000000610107981 */ /* 0x000362000c1e1900 */
[----:B0-----:R-:W-:-:S05]  /*0990*/  @!P0 IMAD.WIDE R2, R124, 0x4, R2 ;  /* 0x000000047c028825 */ /* 0x001fca00078e0202 */
[----:B------:R1:W5:Y:S01]  /*09a0*/  @!P0 LDG.E R0, desc[UR6][R2.64] ;  /* 0x0000000602008981 */ /* 0x000362000c1e1900 */
[----:B--2---:R-:W-:-:S04]  /*09b0*/  ISETP.NE.U32.AND P0, PT, R4, RZ, PT ;  /* 0x000000ff0400720c */ /* 0x004fc80003f05070 */
[----:B------:R-:W-:Y:S01]  /*09c0*/  ISETP.NE.AND.EX P0, PT, R5, RZ, PT, P0 ;  /* 0x000000ff0500720c */ /* 0x000fe20003f05300 */
[----:B------:R-:W-:-:S05]  /*09d0*/  IMAD R159, R124, 0x780, RZ ;  /* 0x000007807c9f7824 */ /* 0x000fca00078e02ff */
[----:B------:R-:W-:-:S07]  /*09e0*/  LOP3.LUT R159, R159, R34, RZ, 0xfc, !PT ;  /* 0x000000229f9f7212 */ /* 0x000fce00078efcff */
[----:B-1----:R-:W-:Y:S05]  /*09f0*/  @P0 BRA `(.L_x_2220) ;  /* 0x0000000400340947 */ /* 0x002fea0003800000 */
        /* <DEDUP_REMOVED lines=16> */
[----:B------:R-:W-:Y:S01]  /*0b00*/  IMAD.WIDE.U32 R14, R147, 0x4, R4 ;  /* 0x00000004930e7825 */ /* 0x000fe200078e0004 */
[----:B------:R3:W5:Y:S01]  /*0b10*/  LDG.E R20, desc[UR6][R12.64] ;  /* 0x000000060c147981 */ /* 0x000762000c1e1900 */
[----:B------:R-:W-:-:S02]  /*0b20*/  IADD3 R161, PT, PT, R159, 0x500, RZ ;  /* 0x000005009fa17810 */ /* 0x000fc40007ffe0ff */
[--C-:B------:R-:W-:Y:S01]  /*0b30*/  IMAD.WIDE.U32 R6, R125, 0x4, R4.reuse ;  /* 0x000000047d067825 */ /* 0x100fe200078e0004 */
[----:B------:R4:W5:Y:S01]  /*0b40*/  LDG.E R22, desc[UR6][R14.64] ;  /* 0x000000060e167981 */ /* 0x000962000c1e1900 */
[----:B------:R-:W-:Y:S02]  /*0b50*/  IADD3 R157, PT, PT, R159, 0x580, RZ ;  /* 0x000005809f9d7810 */ /* 0x000fe40007ffe0ff */
[--C-:B0-----:R-:W-:Y:S01]  /*0b60*/  IMAD.WIDE.U32 R8, R17, 0x4, R4.reuse ;  /* 0x0000000411087825 */ /* 0x101fe200078e0004 */
[C---:B------:R-:W-:Y:S01]  /*0b70*/  IADD3 R153, PT, PT, R159.reuse, 0x600, RZ ;  /* 0x000006009f997810 */ /* 0x040fe20007ffe0ff */
[----:B------:R0:W5:Y:S01]  /*0b80*/  LDG.E R24, desc[UR6][R6.64] ;  /* 0x0000000606187981 */ /* 0x000162000c1e1900 */
[----:B------:R-:W-:Y:S01]  /*0b90*/  IADD3 R149, PT, PT, R159, 0x680, RZ ;  /* 0x000006809f957810 */ /* 0x000fe20007ffe0ff */
[--C-:B--2---:R-:W-:Y:S01]  /*0ba0*/  IMAD.WIDE.U32 R10, R19, 0x4, R4.reuse ;  /* 0x00000004130a7825 */ /* 0x104fe200078e0004 */
[----:B------:R-:W-:Y:S01]  /*0bb0*/  IADD3 R127, PT, PT, R159, 0x700, RZ ;  /* 0x000007009f7f7810 */ /* 0x000fe20007ffe0ff */
[----:B------:R2:W5:Y:S02]  /*0bc0*/  LDG.E R148, desc[UR6][R8.64] ;  /* 0x0000000608947981 */ /* 0x000564000c1e1900 */
[----:B---3--:R-:W-:-:S02]  /*0bd0*/  IMAD.WIDE.U32 R12, R21, 0x4, R4 ;  /* 0x00000004150c7825 */ /* 0x008fc400078e0004 */
[----:B------:R3:W5:Y:S02]  /*0be0*/  LDG.E R150, desc[UR6][R10.64] ;  /* 0x000000060a967981 */ /* 0x000764000c1e1900 */
[--C-:B----4-:R-:W-:Y:S02]  /*0bf0*/  IMAD.WIDE.U32 R14, R23, 0x4, R4.reuse ;  /* 0x00000004170e7825 */ /* 0x110fe400078e0004 */
[----:B------:R4:W5:Y:S02]  /*0c00*/  LDG.E R152, desc[UR6][R12.64] ;  /* 0x000000060c987981 */ /* 0x000964000c1e1900 */
[--C-:B------:R-:W-:Y:S02]  /*0c10*/  IMAD.WIDE.U32 R26, R25, 0x4, R4.reuse ;  /* 0x00000004191a7825 */ /* 0x100fe400078e0004 */
[----:B------:R1:W5:Y:S02]  /*0c20*/  LDG.E R154, desc[UR6][R14.64] ;  /* 0x000000060e9a7981 */ /* 0x000364000c1e1900 */
[----:B0-----:R-:W-:-:S02]  /*0c30*/  IMAD.WIDE.U32 R6, R161, 0x4, R4 ;  /* 0x00000004a1067825 */ /* 0x001fc400078e0004 */
[----:B------:R0:W5:Y:S02]  /*0c40*/  LDG.E R156, desc[UR6][R26.64] ;  /* 0x000000061a9c7981 */ /* 0x000164000c1e1900 */
[--C-:B--2---:R-:W-:Y:S02]  /*0c50*/  IMAD.WIDE.U32 R8, R157, 0x4, R4.reuse ;  /* 0x000000049d087825 */ /* 0x104fe400078e0004 */
[----:B------:R-:W5:Y:S02]  /*0c60*/  LDG.E R158, desc[UR6][R6.64] ;  /* 0x00000006069e7981 */ /* 0x000f64000c1e1900 */
[--C-:B---3--:R-:W-:Y:S02]  /*0c70*/  IMAD.WIDE.U32 R10, R153, 0x4, R4.reuse ;  /* 0x00000004990a7825 */ /* 0x108fe400078e0004 */
[----:B------:R-:W5:Y:S02]  /*0c80*/  LDG.E R160, desc[UR6][R8.64] ;  /* 0x0000000608a07981 */ /* 0x000f64000c1e1900 */
[----:B----4-:R-:W-:-:S02]  /*0c90*/  IMAD.WIDE.U32 R12, R149, 0x4, R4 ;  /* 0x00000004950c7825 */ /* 0x010fc400078e0004 */
[----:B------:R-:W5:Y:S02]  /*0ca0*/  LDG.E R162, desc[UR6][R10.64] ;  /* 0x000000060aa27981 */ /* 0x000f64000c1e1900 */
[----:B------:R-:W-:Y:S02]  /*0cb0*/  IMAD.WIDE.U32 R4, R127, 0x4, R4 ;  /* 0x000000047f047825 */ /* 0x000fe400078e0004 */
[----:B------:R-:W5:Y:S02]  /*0cc0*/  LDG.E R163, desc[UR6][R12.64] ;  /* 0x000000060ca37981 */ /* 0x000f64000c1e1900 */
        /* <DEDUP_REMOVED lines=22> */
[--C-:B--2---:R-:W-:Y:S02]  /*0e30*/  IMAD.WIDE.U32 R26, R157, 0x4, R2.reuse ;  /* 0x000000049d1a7825 */ /* 0x104fe400078e0002 */
[----:B------:R1:W5:Y:S02]  /*0e40*/  LDG.E R14, desc[UR6][R14.64] ;  /* 0x000000060e0e7981 */ /* 0x000364000c1e1900 */
[--C-:B---3--:R-:W-:Y:S02]  /*0e50*/  IMAD.WIDE.U32 R28, R153, 0x4, R2.reuse ;  /* 0x00000004991c7825 */ /* 0x108fe400078e0002 */
[----:B------:R1:W5:Y:S02]  /*0e60*/  LDG.E R179, desc[UR6][R26.64] ;  /* 0x000000061ab37981 */ /* 0x000364000c1e1900 */
[----:B----4-:R-:W-:-:S02]  /*0e70*/  IMAD.WIDE.U32 R30, R149, 0x4, R2 ;  /* 0x00000004951e7825 */ /* 0x010fc400078e0002 */
[----:B------:R1:W5:Y:S02]  /*0e80*/  LDG.E R187, desc[UR6][R28.64] ;  /* 0x000000061cbb7981 */ /* 0x000364000c1e1900 */
[----:B------:R-:W-:Y:S02]  /*0e90*/  IMAD.WIDE.U32 R2, R127, 0x4, R2 ;  /* 0x000000047f027825 */ /* 0x000fe400078e0002 */
[----:B------:R1:W5:Y:S04]  /*0ea0*/  LDG.E R188, desc[UR6][R30.64] ;  /* 0x000000061ebc7981 */ /* 0x000368000c1e1900 */
[----:B------:R1:W5:Y:S01]  /*0eb0*/  LDG.E R2, desc[UR6][R2.64] ;  /* 0x0000000602027981 */ /* 0x000362000c1e1900 */
[----:B------:R-:W-:Y:S05]  /*0ec0*/  BRA `(.L_x_2221) ;  /* 0x0000000400307947 */ /* 0x000fea0003800000 */
.L_x_2220:
        /* <DEDUP_REMOVED lines=75> */
[----:B------:R1:W5:Y:S02]  /*1380*/  LDG.E R2, desc[UR6][R2.64] ;  /* 0x0000000602027981 */ /* 0x000364000c1e1900 */
.L_x_2221:
[----:B-1---5:R-:W-:Y:S02]  /*1390*/  PRMT R4, R164, 0x7632, R4 ;  /* 0x00007632a4047816 */ /* 0x022fe40000000004 */
        /* <DEDUP_REMOVED lines=44> */
[----:B------:R-:W-:Y:S02]  /*1660*/  SHF.L.U32 R235, R175, 0x10, RZ ;  /* 0x00000010afeb7819 */ /* 0x000fe400000006ff */
        /* <DEDUP_REMOVED lines=58> */
[----:B------:R-:W-:Y:S01]  /*1a10*/  FFMA.FTZ R249, R0, R3, RZ ;  /* 0x0000000300f97223 */ /* 0x000fe200000100ff */
        /* <DEDUP_REMOVED lines=197> */
.L_x_2222:
        /* <DEDUP_REMOVED lines=12> */
[----:B------:R-:W-:Y:S02]  /*2730*/  SHF.L.U32 R180, R32, 0x10, RZ ;  /* 0x0000001020b47819 */ /* 0x000fe400000006ff */
[----:B------:R-:W-:Y:S01]  /*2740*/  SHF.L.U32 R185, R141, 0x10, RZ ;  /* 0x000000108db97819 */ /* 0x000fe200000006ff */
[----:B------:R-:W0:Y:S01]  /*2750*/  MUFU.RCP R0, R224 ;  /* 0x000000e000007308 */ /* 0x000e220000001000 */
[----:B------:R-:W-:Y:S02]  /*2760*/  SHF.L.U32 R169, R176, 0x10, RZ ;  /* 0x00000010b0a97819 */ /* 0x000fe400000006ff */
[----:B------:R-:W-:Y:S02]  /*2770*/  SHF.L.U32 R32, R55, 0x10, RZ ;  /* 0x0000001037207819 */ /* 0x000fe400000006ff */
[----:B------:R-:W-:-:S02]  /*2780*/  SHF.L.U32 R172, R172, 0x10, RZ ;  /* 0x00000010acac7819 */ /* 0x000fc400000006ff */
[----:B------:R-:W-:Y:S01]  /*2790*/  SHF.L.U32 R223, R54, 0x10, RZ ;  /* 0x0000001036df7819 */ /* 0x000fe200000006ff */
[----:B------:R-:W-:Y:S01]  /*27a0*/  MUFU.RCP R201, R222 ;  /* 0x000000de00c97308 */ /* 0x000fe20000001000 */
[----:B------:R-:W-:Y:S01]  /*27b0*/  FADD.FTZ R32, R169, -R32 ;  /* 0x80000020a9207221 */ /* 0x000fe20000010000 */
[----:B------:R-:W-:Y:S02]  /*27c0*/  SHF.L.U32 R12, R12, 0x10, RZ ;  /* 0x000000100c0c7819 */ /* 0x000fe400000006ff */
[----:B------:R-:W-:Y:S01]  /*27d0*/  SHF.L.U32 R169, R58, 0x10, RZ ;  /* 0x000000103aa97819 */ /* 0x000fe200000006ff */
[----:B------:R-:W-:Y:S01]  /*27e0*/  FADD.FTZ R223, R172, -R223 ;  /* 0x800000dfacdf7221 */ /* 0x000fe20000010000 */
[----:B------:R-:W-:Y:S02]  /*27f0*/  SHF.L.U32 R216, R39, 0x10, RZ ;  /* 0x0000001027d87819 */ /* 0x000fe400000006ff */
[----:B------:R-:W1:Y:S01]  /*2800*/  MUFU.RCP R28, R212 ;  /* 0x000000d4001c7308 */ /* 0x000e620000001000 */
[----:B------:R-:W-:Y:S01]  /*2810*/  SHF.L.U32 R167, R167, 0x10, RZ ;  /* 0x00000010a7a77819 */ /* 0x000fe200000006ff */
[----:B------:R-:W-:Y:S01]  /*2820*/  FADD.FTZ R169, R12, -R169 ;  /* 0x800000a90ca97221 */ /* 0x000fe20000010000 */
[----:B------:R-:W-:Y:S01]  /*2830*/  SHF.L.U32 R228, R51, 0x10, RZ ;  /* 0x0000001033e47819 */ /* 0x000fe200000006ff */
[----:B0-----:R-:W-:Y:S01]  /*2840*/  FMUL.FTZ R0, R229, R0 ;  /* 0x00000000e5007220 */ /* 0x001fe20000410000 */
[----:B------:R-:W-:-:S02]  /*2850*/  SHF.L.U32 R172, R177, 0x10, RZ ;  /* 0x00000010b1ac7819 */ /* 0x000fc400000006ff */
        /* <DEDUP_REMOVED lines=8> */
[----:B------:R-:W-:Y:S01]  /*28e0*/  MUFU.RCP R190, R216 ;  /* 0x000000d800be7308 */ /* 0x000fe20000001000 */
[----:B------:R-:W-:Y:S01]  /*28f0*/  SHF.L.U32 R14, R187, 0x10, RZ ;  /* 0x00000010bb0e7819 */ /* 0x000fe200000006ff */
[----:B-1----:R-:W-:Y:S01]  /*2900*/  FMUL.FTZ R28, R225, R28 ;  /* 0x0000001ce11c7220 */ /* 0x002fe20000410000 */
[----:B------:R-:W-:Y:S01]  /*2910*/  SHF.L.U32 R187, R61, 0x10, RZ ;  /* 0x000000103dbb7819 */ /* 0x000fe200000006ff */
[----:B------:R-:W-:Y:S01]  /*2920*/  FADD.FTZ R230, R33, -R230 ;  /* 0x800000e621e67221 */ /* 0x000fe20000010000 */
[----:B------:R-:W-:-:S02]  /*2930*/  SHF.L.U32 R165, R31, 0x10, RZ ;  /* 0x000000101fa57819 */ /* 0x000fc400000006ff */
[----:B------:R-:W-:Y:S01]  /*2940*/  SHF.L.U32 R226, R143, 0x10, RZ ;  /* 0x000000108fe27819 */ /* 0x000fe200000006ff */
[----:B------:R-:W1:Y:S01]  /*2950*/  MUFU.RCP R200, R220 ;  /* 0x000000dc00c87308 */ /* 0x000e620000001000 */
[----:B------:R-:W-:Y:S01]  /*2960*/  SHF.L.U32 R12, R179, 0x10, RZ ;  /* 0x00000010b30c7819 */ /* 0x000fe200000006ff */
[----:B------:R-:W-:Y:S01]  /*2970*/  FADD.FTZ R187, R14, -R187 ;  /* 0x800000bb0ebb7221 */ /* 0x000fe20000010000 */
[----:B------:R-:W-:Y:S01]  /*2980*/  SHF.L.U32 R210, R37, 0x10, RZ ;  /* 0x0000001025d27819 */ /* 0x000fe200000006ff */
[----:B------:R-:W-:Y:S01]  /*2990*/  FADD.FTZ R226, R165, -R226 ;  /* 0x800000e2a5e27221 */ /* 0x000fe20000010000 */
[----:B------:R-:W-:Y:S01]  /*29a0*/  SHF.L.U32 R2, R2, 0x10, RZ ;  /* 0x0000001002027819 */ /* 0x000fe200000006ff */
[----:B------:R-:W-:Y:S01]  /*29b0*/  FMUL.FTZ R14, R228, R197 ;  /* 0x000000c5e40e7220 */ /* 0x000fe20000410000 */
[----:B------:R-:W-:Y:S01]  /*29c0*/  SHF.L.U32 R179, R63, 0x10, RZ ;  /* 0x000000103fb37819 */ /* 0x000fe200000006ff */
[----:B------:R-:W-:Y:S01]  /*29d0*/  MUFU.RCP R192, R210 ;  /* 0x000000d200c07308 */ /* 0x000fe20000001000 */
[----:B------:R-:W-:-:S02]  /*29e0*/  SHF.L.U32 R180, R59, 0x10, RZ ;  /* 0x000000103bb47819 */ /* 0x000fc400000006ff */
[----:B------:R-:W-:Y:S01]  /*29f0*/  PRMT R234, R55, 0x7632, R234 ;  /* 0x0000763237ea7816 */ /* 0x000fe200000000ea */
[----:B------:R-:W-:Y:S01]  /*2a00*/  FADD.FTZ R179, R2, -R179 ;  /* 0x800000b302b37221 */ /* 0x000fe20000010000 */
[----:B------:R-:W-:Y:S01]  /*2a10*/  SHF.L.U32 R189, R174, 0x10, RZ ;  /* 0x00000010aebd7819 */ /* 0x000fe200000006ff */
[----:B------:R-:W-:Y:S01]  /*2a20*/  FMUL.FTZ R2, R230, R201 ;  /* 0x000000c9e6027220 */ /* 0x000fe20000410000 */
[----:B------:R-:W-:Y:S01]  /*2a30*/  SHF.L.U32 R196, R56, 0x10, RZ ;  /* 0x0000001038c47819 */ /* 0x000fe200000006ff */
[----:B------:R-:W-:Y:S01]  /*2a40*/  FADD.FTZ R180, R177, -R180 ;  /* 0x800000b4b1b47221 */ /* 0x000fe20000010000 */
[----:B------:R-:W-:Y:S02]  /*2a50*/  PRMT R228, R52, 0x7632, R228 ;  /* 0x0000763234e47816 */ /* 0x000fe400000000e4 */
[----:B------:R-:W-:Y:S01]  /*2a60*/  SHF.L.U32 R229, R13, 0x10, RZ ;  /* 0x000000100de57819 */ /* 0x000fe200000006ff */
[----:B0-----:R-:W-:Y:S01]  /*2a70*/  FMUL.FTZ R13, R226, R199 ;  /* 0x000000c7e20d7220 */ /* 0x001fe20000410000 */
        /* <DEDUP_REMOVED lines=24> */
[----:B------:R-:W1:Y:S01]  /*2c00*/  MUFU.RCP R167, R219 ;  /* 0x000000db00a77308 */ /* 0x000e620000001000 */
[----:B------:R-:W-:Y:S01]  /*2c10*/  PRMT R225, R57, 0x7632, R225 ;  /* 0x0000763239e17816 */ /* 0x000fe200000000e1 */
[----:B------:R-:W-:Y:S01]  /*2c20*/  FADD.FTZ R226, R229, -R176 ;  /* 0x800000b0e5e27221 */ /* 0x000fe20000010000 */
[----:B------:R-:W-:Y:S01]  /*2c30*/  SHF.L.U32 R199, R30, 0x10, RZ ;  /* 0x000000101ec77819 */ /* 0x000fe200000006ff */
[----:B------:R-:W-:Y:S01]  /*2c40*/  FMUL.FTZ R30, R223, R190 ;  /* 0x000000bedf1e7220 */ /* 0x000fe20000410000 */
[----:B------:R-:W-:-:S02]  /*2c50*/  PRMT R223, R56, 0x7632, R223 ;  /* 0x0000763238df7816 */ /* 0x000fc400000000df */
[----:B------:R-:W-:Y:S01]  /*2c60*/  SHF.L.U32 R240, R173, 0x10, RZ ;  /* 0x00000010adf07819 */ /* 0x000fe200000006ff */
[----:B------:R-:W2:Y:S01]  /*2c70*/  MUFU.RCP R194, R211 ;  /* 0x000000d300c27308 */ /* 0x000ea20000001000 */
[----:B------:R-:W-:Y:S01]  /*2c80*/  SHF.L.U32 R225, R225, 0x10, RZ ;  /* 0x00000010e1e17819 */ /* 0x000fe200000006ff */
[----:B0-----:R-:W-:Y:S01]  /*2c90*/  FMUL.FTZ R32, R32, R165 ;  /* 0x000000a520207220 */ /* 0x001fe20000410000 */
[----:B------:R-:W-:Y:S01]  /*2ca0*/  SHF.L.U32 R229, R26, 0x10, RZ ;  /* 0x000000101ae57819 */ /* 0x000fe200000006ff */
[----:B------:R-:W-:Y:S01]  /*2cb0*/  FMUL.FTZ R26, R227, R192 ;  /* 0x000000c0e31a7220 */ /* 0x000fe20000410000 */
[----:B------:R-:W-:Y:S01]  /*2cc0*/  PRMT R173, R59, 0x7632, R173 ;  /* 0x000076323bad7816 */ /* 0x000fe200000000ad */
[----:B------:R-:W-:Y:S01]  /*2cd0*/  FADD.FTZ R225, R240, -R225 ;  /* 0x800000e1f0e17221 */ /* 0x000fe20000010000 */
[----:B------:R-:W-:Y:S01]  /*2ce0*/  SHF.L.U32 R238, R175, 0x10, RZ ;  /* 0x00000010afee7819 */ /* 0x000fe200000006ff */
[----:B------:R-:W0:Y:S01]  /*2cf0*/  MUFU.RCP R200, R188 ;  /* 0x000000bc00c87308 */ /* 0x000e220000001000 */
[----:B------:R-:W-:Y:S01]  /*2d00*/  SHF.L.U32 R223, R223, 0x10, RZ ;  /* 0x00000010dfdf7819 */ /* 0x000fe200000006ff */
[----:B-1----:R-:W-:Y:S01]  /*2d10*/  FMUL.FTZ R165, R196, R167 ;  /* 0x000000a7c4a57220 */ /* 0x002fe20000410000 */
[----:B------:R-:W-:-:S02]  /*2d20*/  SHF.L.U32 R192, R46, 0x10, RZ ;  /* 0x000000102ec07819 */ /* 0x000fc400000006ff */
[----:B------:R-:W-:Y:S01]  /*2d30*/  SHF.L.U32 R240, R170, 0x10, RZ ;  /* 0x00000010aaf07819 */ /* 0x000fe200000006ff */
[----:B------:R-:W-:Y:S01]  /*2d40*/  FADD.FTZ R223, R238, -R223 ;  /* 0x800000dfeedf7221 */ /* 0x000fe20000010000 */
[----:B------:R-:W-:Y:S01]  /*2d50*/  SHF.L.U32 R173, R173, 0x10, RZ ;  /* 0x00000010adad7819 */ /* 0x000fe200000006ff */
[----:B------:R-:W1:Y:S01]  /*2d60*/  MUFU.RCP R236, R192 ;  /* 0x000000c000ec7308 */ /* 0x000e620000001000 */
[----:B------:R-:W-:Y:S02]  /*2d70*/  SHF.L.U32 R193, R57, 0x10, RZ ;  /* 0x0000001039c17819 */ /* 0x000fe400000006ff */
[----:B------:R-:W-:Y:S01]  /*2d80*/  SHF.L.U32 R238, R171, 0x10, RZ ;  /* 0x00000010abee7819 */ /* 0x000fe200000006ff */
[----:B------:R-:W-:Y:S01]  /*2d90*/  FMUL.FTZ R171, R180, R197 ;  /* 0x000000c5b4ab7220 */ /* 0x000fe20000410000 */
[----:B------:R-:W-:Y:S01]  /*2da0*/  FADD.FTZ R197, R240, -R173 ;  /* 0x800000adf0c57221 */ /* 0x000fe20000010000 */
[----:B------:R-:W-:Y:S01]  /*2db0*/  FADD.FTZ R193, R172, -R193 ;  /* 0x800000c1acc17221 */ /* 0x000fe20000010000 */
[----:B------:R-:W-:-:S02]  /*2dc0*/  PRMT R173, R60, 0x7632, R173 ;  /* 0x000076323cad7816 */ /* 0x000fc400000000ad */
[----:B------:R-:W-:Y:S01]  /*2dd0*/  PRMT R230, R53, 0x7632, R230 ;  /* 0x0000763235e67816 */ /* 0x000fe200000000e6 */
[----:B--2---:R-:W-:Y:S01]  /*2de0*/  FMUL.FTZ R167, R193, R194 ;  /* 0x000000c2c1a77220 */ /* 0x004fe20000410000 */
[----:B------:R-:W-:Y:S02]  /*2df0*/  SHF.L.U32 R206, R134, 0x10, RZ ;  /* 0x0000001086ce7819 */ /* 0x000fe400000006ff */
[----:B------:R-:W-:Y:S02]  /*2e00*/  SHF.L.U32 R175, R168, 0x10, RZ ;  /* 0x00000010a8af7819 */ /* 0x000fe400000006ff */
[----:B------:R-:W-:Y:S01]  /*2e10*/  SHF.L.U32 R186, R132, 0x10, RZ ;  /* 0x0000001084ba7819 */ /* 0x000fe200000006ff */
[----:B------:R-:W2:Y:S01]  /*2e20*/  MUFU.RCP R172, R206 ;  /* 0x000000ce00ac7308 */ /* 0x000ea20000001000 */
[----:B------:R-:W-:Y:S01]  /*2e30*/  SHF.L.U32 R168, R173, 0x10, RZ ;  /* 0x00000010ada87819 */ /* 0x000fe200000006ff */
[----:B0-----:R-:W-:Y:S01]  /*2e40*/  FMUL.FTZ R173, R189, R200 ;  /* 0x000000c8bdad7220 */ /* 0x001fe20000410000 */
[----:B------:R-:W-:-:S02]  /*2e50*/  SHF.L.U32 R230, R230, 0x10, RZ ;  /* 0x00000010e6e67819 */ /* 0x000fc400000006ff */
[----:B------:R-:W-:Y:S02]  /*2e60*/  PRMT R232, R54, 0x7632, R232 ;  /* 0x0000763236e87816 */ /* 0x000fe400000000e8 */
        /* <DEDUP_REMOVED lines=8> */
[----:B------:R-:W3:Y:S01]  /*2ef0*/  MUFU.RCP R193, R194 ;  /* 0x000000c200c17308 */ /* 0x000ee20000001000 */
[----:B------:R-:W-:Y:S01]  /*2f00*/  SHF.L.U32 R204, R133, 0x10, RZ ;  /* 0x0000001085cc7819 */ /* 0x000fe200000006ff */
[----:B-1----:R-:W-:Y:S01]  /*2f10*/  FMUL.FTZ R175, R187, R236 ;  /* 0x000000ecbbaf7220 */ /* 0x002fe20000410000 */
[----:B------:R-:W-:Y:S01]  /*2f20*/  PRMT R180, R61, 0x7632, R180 ;  /* 0x000076323db47816 */ /* 0x000fe200000000b4 */
[----:B------:R-:W-:Y:S01]  /*2f30*/  FADD.FTZ R232, R199, -R232 ;  /* 0x800000e8c7e87221 */ /* 0x000fe20000010000 */
[----:B------:R-:W-:-:S02]  /*2f40*/  SHF.L.U32 R190, R131, 0x10, RZ ;  /* 0x0000001083be7819 */ /* 0x000fc400000006ff */
[----:B------:R-:W-:Y:S01]  /*2f50*/  PRMT R189, R62, 0x7632, R189 ;  /* 0x000076323ebd7816 */ /* 0x000fe200000000bd */
[----:B------:R-:W1:Y:S01]  /*2f60*/  MUFU.RCP R240, R200 ;  /* 0x000000c800f07308 */ /* 0x000e620000001000 */
[----:B------:R-:W-:Y:S02]  /*2f70*/  PRMT R187, R63, 0x7632, R187 ;  /* 0x000076323fbb7816 */ /* 0x000fe400000000bb */
[----:B------:R-:W-:Y:S02]  /*2f80*/  SHF.L.U32 R199, R129, 0x10, RZ ;  /* 0x0000001081c77819 */ /* 0x000fe400000006ff */
[----:B------:R-:W-:Y:S02]  /*2f90*/  SHF.L.U32 R180, R180, 0x10, RZ ;  /* 0x00000010b4b47819 */ /* 0x000fe400000006ff */
[----:B------:R-:W-:Y:S01]  /*2fa0*/  SHF.L.U32 R168, R9, 0x10, RZ ;  /* 0x0000001009a87819 */ /* 0x000fe200000006ff */
[----:B------:R-:W4:Y:S01]  /*2fb0*/  MUFU.RCP R170, R196 ;  /* 0x000000c400aa7308 */ /* 0x000f220000001000 */
[----:B------:R-:W-:Y:S01]  /*2fc0*/  SHF.L.U32 R242, R5, 0x10, RZ ;  /* 0x0000001005f27819 */ /* 0x000fe200000006ff */
[----:B------:R-:W-:Y:S01]  /*2fd0*/  FADD.FTZ R180, R229, -R180 ;  /* 0x800000b4e5b47221 */ /* 0x000fe20000010000 */
[----:B------:R-:W-:-:S02]  /*2fe0*/  SHF.L.U32 R9, R189, 0x10, RZ ;  /* 0x00000010bd097819 */ /* 0x000fc400000006ff */
[----:B------:R-:W-:Y:S02]  /*2ff0*/  SHF.L.U32 R5, R187, 0x10, RZ ;  /* 0x00000010bb057819 */ /* 0x000fe400000006ff */
[----:B------:R-:W-:Y:S01]  /*3000*/  PRMT R227, R58, 0x7632, R227 ;  /* 0x000076323ae37816 */ /* 0x000fe200000000e3 */
[----:B------:R-:W5:Y:S01]  /*3010*/  MUFU.RCP R174, R204 ;  /* 0x000000cc00ae7308 */ /* 0x000f620000001000 */
[----:B------:R-:W-:Y:S01]  /*3020*/  FADD.FTZ R9, R168, -R9 ;  /* 0x80000009a8097221 */ /* 0x000fe20000010000 */
[----:B------:R-:W-:Y:S01]  /*3030*/  FADD.FTZ R5, R242, -R5 ;  /* 0x80000005f2057221 */ /* 0x000fe20000010000 */
[----:B------:R-:W-:Y:S01]  /*3040*/  SHF.L.U32 R208, R135, 0x10, RZ ;  /* 0x0000001087d07819 */ /* 0x000fe200000006ff */
[----:B--2---:R-:W-:Y:S01]  /*3050*/  FMUL.FTZ R168, R225, R172 ;  /* 0x000000ace1a87220 */ /* 0x004fe20000410000 */
[----:B------:R-:W-:Y:S01]  /*3060*/  SHF.L.U32 R227, R227, 0x10, RZ ;  /* 0x00000010e3e37819 */ /* 0x000fe200000006ff */
[----:B0-----:R-:W-:Y:S01]  /*3070*/  FMUL.FTZ R172, R197, R176 ;  /* 0x000000b0c5ac7220 */ /* 0x001fe20000410000 */
[----:B---3--:R-:W-:Y:S01]  /*3080*/  FMUL.FTZ R176, R180, R193 ;  /* 0x000000c1b4b07220 */ /* 0x008fe20000410000 */
[----:B------:R-:W0:Y:S01]  /*3090*/  MUFU.RCP R178, R190 ;  /* 0x000000be00b27308 */ /* 0x000e220000001000 */
[----:B-1----:R-:W-:Y:S01]  /*30a0*/  FMUL.FTZ R180, R5, R240 ;  /* 0x000000f005b47220 */ /* 0x002fe20000410000 */
[----:B------:R-:W-:Y:S01]  /*30b0*/  SHF.L.U32 R5, R146, 0x10, RZ ;  /* 0x0000001092057819 */ /* 0x000fe200000006ff */
[----:B------:R-:W-:Y:S01]  /*30c0*/  FADD.FTZ R227, R238, -R227 ;  /* 0x800000e3eee37221 */ /* 0x000fe20000010000 */
[----:B------:R-:W-:Y:S01]  /*30d0*/  SHF.L.U32 R7, R7, 0x10, RZ ;  /* 0x0000001007077819 */ /* 0x000fe200000006ff */
[----:B----4-:R-:W-:Y:S01]  /*30e0*/  FMUL.FTZ R177, R177, R170 ;  /* 0x000000aab1b17220 */ /* 0x010fe20000410000 */
[----:B------:R-:W-:Y:S01]  /*30f0*/  SHF.L.U32 R146, R3, 0x10, RZ ;  /* 0x0000001003927819 */ /* 0x000fe200000006ff */
[----:B------:R-:W-:Y:S01]  /*3100*/  FMUL.FTZ R3, R224, R5 ;  /* 0x00000005e0037220 */ /* 0x000fe20000410000 */
[----:B------:R-:W1:Y:S01]  /*3110*/  MUFU.RCP R236, R199 ;  /* 0x000000c700ec7308 */ /* 0x000e620000001000 */
[----:B------:R-:W-:Y:S01]  /*3120*/  SHF.L.U32 R191, R140, 0x10, RZ ;  /* 0x000000108cbf7819 */ /* 0x000fe200000006ff */
[----:B-----5:R-:W-:Y:S01]  /*3130*/  FMUL.FTZ R170, R227, R174 ;  /* 0x000000aee3aa7220 */ /* 0x020fe20000410000 */
[----:B------:R-:W-:-:S02]  /*3140*/  SHF.L.U32 R197, R150, 0x10, RZ ;  /* 0x0000001096c57819 */ /* 0x000fc400000006ff */
[----:B------:R-:W-:Y:S01]  /*3150*/  SHF.L.U32 R150, R181, 0x10, RZ ;  /* 0x00000010b5967819 */ /* 0x000fe200000006ff */
[----:B------:R-:W-:Y:S01]  /*3160*/  FMUL.FTZ R181, R222, R7 ;  /* 0x00000007deb57220 */ /* 0x000fe20000410000 */
[----:B------:R-:W-:Y:S01]  /*3170*/  SHF.L.U32 R187, R22, 0x10, RZ ;  /* 0x0000001016bb7819 */ /* 0x000fe200000006ff */
[----:B------:R-:W2:Y:S01]  /*3180*/  MUFU.RCP R166, R208 ;  /* 0x000000d000a67308 */ /* 0x000ea20000001000 */
[----:B0-----:R-:W-:Y:S01]  /*3190*/  FMUL.FTZ R174, R11, R178 ;  /* 0x000000b20bae7220 */ /* 0x001fe20000410000 */
[----:B------:R-:W-:Y:S01]  /*31a0*/  SHF.L.U32 R11, R20, 0x10, RZ ;  /* 0x00000010140b7819 */ /* 0x000fe200000006ff */
[----:B------:R-:W-:Y:S01]  /*31b0*/  FADD.FTZ R20, RZ, R3 ;  /* 0x00000003ff147221 */ /* 0x000fe20000010000 */
[----:B------:R-:W-:Y:S01]  /*31c0*/  SHF.L.U32 R189, R24, 0x10, RZ ;  /* 0x0000001018bd7819 */ /* 0x000fe200000006ff */
[----:B------:R-:W-:Y:S01]  /*31d0*/  FMUL.FTZ R231, R197, R32 ;  /* 0x00000020c5e77220 */ /* 0x000fe20000410000 */
[----:B------:R-:W-:Y:S01]  /*31e0*/  SHF.L.U32 R217, R139, 0x10, RZ ;  /* 0x000000108bd97819 */ /* 0x000fe200000006ff */
[----:B------:R-:W-:Y:S01]  /*31f0*/  FADD.FTZ R24, R20, R181 ;  /* 0x000000b514187221 */ /* 0x000fe20000010000 */
[----:B------:R-:W0:Y:S01]  /*3200*/  MUFU.RCP R15, R191 ;  /* 0x000000bf000f7308 */ /* 0x000e220000001000 */
[----:B-1----:R-:W-:Y:S01]  /*3210*/  FMUL.FTZ R178, R9, R236 ;  /* 0x000000ec09b27220 */ /* 0x002fe20000410000 */
[----:B------:R-:W-:Y:S01]  /*3220*/  SHF.L.U32 R9, R18, 0x10, RZ ;  /* 0x0000001012097819 */ /* 0x000fe200000006ff */
[----:B------:R-:W-:Y:S01]  /*3230*/  FFMA.FTZ R18, R3, R0, RZ ;  /* 0x0000000003127223 */ /* 0x000fe200000100ff */
[----:B------:R-:W-:-:S02]  /*3240*/  SHF.L.U32 R6, R6, 0x10, RZ ;  /* 0x0000001006067819 */ /* 0x000fc400000006ff */
[----:B------:R-:W-:Y:S01]  /*3250*/  SHF.L.U32 R22, R183, 0x10, RZ ;  /* 0x00000010b7167819 */ /* 0x000fe200000006ff */
[----:B------:R-:W-:Y:S01]  /*3260*/  FMUL.FTZ R183, R220, R9 ;  /* 0x00000009dcb77220 */ /* 0x000fe20000410000 */
        /* <DEDUP_REMOVED lines=9> */
[----:B------:R-:W-:Y:S01]  /*3300*/  FFMA.FTZ R24, R18, R13, R223 ;  /* 0x0000000d12187223 */ /* 0x000fe200000100df */
[----:B------:R-:W-:Y:S01]  /*3310*/  SHF.L.U32 R193, R148, 0x10, RZ ;  /* 0x0000001094c17819 */ /* 0x000fe200000006ff */
[----:B------:R-:W-:Y:S01]  /*3320*/  FADD.FTZ R148, R225, R18 ;  /* 0x00000012e1947221 */ /* 0x000fe20000010000 */
        /* <DEDUP_REMOVED lines=22> */
[----:B------:R-:W1:Y:S01]  /*3490*/  MUFU.RCP R33, R221 ;  /* 0x000000dd00217308 */ /* 0x000e620000001000 */
[----:B--2---:R-:W-:Y:S01]  /*34a0*/  FMUL.FTZ R29, R230, R29 ;  /* 0x0000001de61d7220 */ /* 0x004fe20000410000 */
        /* <DEDUP_REMOVED lines=18> */
[----:B-1----:R-:W-:Y:S01]  /*35d0*/  FMUL.FTZ R33, R234, R33 ;  /* 0x00000021ea217220 */ /* 0x002fe20000410000 */
[----:B------:R-:W-:Y:S01]  /*35e0*/  SHF.L.U32 R205, R43, 0x10, RZ ;  /* 0x000000102bcd7819 */ /* 0x000fe200000006ff */
[----:B------:R-:W-:Y:S01]  /*35f0*/  FADD.FTZ R221, R214, R215 ;  /* 0x000000d7d6dd7221 */ /* 0x000fe20000010000 */
[----:B------:R-:W-:Y:S01]  /*3600*/  SHF.L.U32 R184, R163, 0x10, RZ ;  /* 0x00000010a3b87819 */ /* 0x000fe200000006ff */
        /* <DEDUP_REMOVED lines=34> */
[----:B------:R0:W1:Y:S01]  /*3830*/  MUFU.RCP R238, R198 ;  /* 0x000000c600ee7308 */ /* 0x0000620000001000 */
        /* <DEDUP_REMOVED lines=58> */
.L_x_2223:
        /* <DEDUP_REMOVED lines=94> */
.L_x_2225:
[----:B------:R-:W-:Y:S05]  /*41c0*/  BSYNC.RECONVERGENT B0 ;  /* 0x0000000000007941 */ /* 0x000fea0003800200 */
.L_x_2224:
        /* <DEDUP_REMOVED lines=88> */
[----:B------:R-:W-:Y:S01]  /*4750*/  F2FP.BF16.F32.PACK_AB R163, R0, R3 ;  /* 0x0000000300a3723e */ /* 0x000fe200000010ff */
[----:B------:R-:W-:Y:S01]  /*4760*/  FMUL.FTZ R195, R16, R195 ;  /* 0x000000c310c37220 */ /* 0x000fe20000410000 */
[----:B------:R-:W-:Y:S01]  /*4770*/  F2FP.BF16.F32.PACK_AB R183, R2, R183 ;  /* 0x000000b702b7723e */ /* 0x000fe200000010ff */
[C---:B------:R-:W-:Y:S01]  /*4780*/  FMUL.FTZ R8, R16.reuse, R29 ;  /* 0x0000001d10087220 */ /* 0x040fe20000410000 */
[----:B------:R-:W1:Y:S01]  /*4790*/  LDC.64 R2, c[0x0][0x380] ;  /* 0x0000e000ff027b82 */ /* 0x000e620000000a00 */
        /* <DEDUP_REMOVED lines=19> */
[----:B------:R-:W-:Y:S01]  /*48d0*/  F2FP.BF16.F32.PACK_AB R185, R4, R185 ;  /* 0x000000b904b9723e */ /* 0x000fe200000010ff */
[----:B0-----:R-:W-:Y:S01]  /*48e0*/  IMAD.WIDE.U32 R4, R159, 0x4, R12 ;  /* 0x000000049f047825 */ /* 0x001fe200078e000c */
[----:B------:R-:W-:-:S02]  /*48f0*/  F2FP.BF16.F32.PACK_AB R191, R6, R191 ;  /* 0x000000bf06bf723e */ /* 0x000fc400000010ff */
        /* <DEDUP_REMOVED lines=22> */
[----:B-1----:R-:W-:Y:S01]  /*4a60*/  IADD3 R124, PT, PT, R124, R2, RZ ;  /* 0x000000027c7c7210 */ /* 0x002fe20007ffe0ff */
[----:B------:R3:W-:Y:S02]  /*4a70*/  STG.E desc[UR6][R16.64], R207 ;  /* 0x000000cf10007986 */ /* 0x0007e4000c101906 */
[--C-:B------:R-:W-:Y:S01]  /*4a80*/  IMAD.WIDE.U32 R20, R21, 0x4, R12.reuse ;  /* 0x0000000415147825 */ /* 0x100fe200078e000c */
[----:B------:R-:W-:Y:S01]  /*4a90*/  ISETP.GE.AND P2, PT, R124, R3, PT ;  /* 0x000000037c00720c */ /* 0x000fe20003f46270 */
        /* <DEDUP_REMOVED lines=14> */
[----:B------:R3:W-:Y:S04]  /*4b80*/  STG.E desc[UR6][R32.64], R177 ;  /* 0x000000b120007986 */ /* 0x0007e8000c101906 */
[----:B------:R3:W-:Y:S01]  /*4b90*/  STG.E desc[UR6][R12.64], R179 ;  /* 0x000000b30c007986 */ /* 0x0007e2000c101906 */
[----:B------:R-:W-:Y:S05]  /*4ba0*/  @!P2 BRA `(.L_x_2226) ;  /* 0xffffffbc0060a947 */ /* 0x000fea000383ffff */
.L_x_2219:
[----:B-----5:R-:W0:Y:S01]  /*4bb0*/  LDC.64 R56, c[0x0][0x3e0] ;  /* 0x0000f800ff387b82 */ /* 0x020e220000000a00 */
[----:B------:R-:W-:-:S06]  /*4bc0*/  UIMAD UR4, UR8, 0x780, URZ ;  /* 0x00000780080478a4 */ /* 0x000fcc000f8e02ff */
[----:B--23--:R-:W-:Y:S01]  /*4bd0*/  LOP3.LUT R5, R34, UR4, RZ, 0xfc, !PT ;  /* 0x0000000422057c12 */ /* 0x00cfe2000f8efcff */
        /* <DEDUP_REMOVED lines=76> */
.L_x_2227:
        /* <DEDUP_REMOVED lines=14> */
.L_x_3170:


//--------------------- .text._ZN10layer_norm22ln_bwd_finalize_kernelINS_22Kernel_traits_finalizeILj3840E6__halffS2_fjLj1024ELj4ENS_18Kernel_traits_baseILj3840ES2_fS2_fjLj1024EEEEEEEvNS_9BwdParamsE --------------------------
	.section	.text._ZN10layer_norm22ln_bwd_finalize_kernelINS_22Kernel_traits_finalizeILj3840E6__halffS2_fjLj1024ELj4ENS_18Kernel_traits_baseILj3840ES2_fS2_fjLj1024EEEEEEEvNS_9BwdParamsE,"ax",@progbits
	.align	128
        .global         _ZN10layer_norm22ln_bwd_finalize_kernelINS_22Kernel_traits_finalizeILj3840E6__halffS2_fjLj1024ELj4ENS_18Kernel_traits_baseILj3840ES2_fS2_fjLj1024EEEEEEEvNS_9BwdParamsE
        .type           _ZN10layer_norm22ln_bwd_finalize_kernelINS_22Kernel_traits_finalizeILj3840E6__halffS2_fjLj1024ELj4ENS_18Kernel_traits_baseILj3840ES2_fS2_fjLj1024EEEEEEEvNS_9BwdParamsE,@function
        .size           _ZN10layer_norm22ln_bwd_finalize_kernelINS_22Kernel_traits_finalizeILj3840E6__halffS2_fjLj1024ELj4ENS_18Kernel_traits_baseILj3840ES2_fS2_fjLj1024EEEEEEEvNS_9BwdParamsE,(.L_x_3171 - _ZN10layer_norm22ln_bwd_finalize_kernelINS_22Kernel_traits_finalizeILj3840E6__halffS2_fjLj1024ELj4ENS_18Kernel_traits_baseILj3840ES2_fS2_fjLj1024EEEEEEEvNS_9BwdParamsE)
        .other          _ZN10layer_norm22ln_bwd_finalize_kernelINS_22Kernel_traits_finalizeILj3840E6__halffS2_fjLj1024ELj4ENS_18Kernel_traits_baseILj3840ES2_fS2_fjLj1024EEEEEEEvNS_9BwdParamsE,@"STO_CUDA_ENTRY STV_DEFAULT"
_ZN10layer_norm22ln_bwd_finalize_kernelINS_22Kernel_traits_finalizeILj3840E6__halffS2_fjLj1024ELj4ENS_18Kernel_traits_baseILj3840ES2_fS2_fjLj1024EEEEEEEvNS_9BwdParamsE:
.text._ZN10layer_norm22ln_bwd_finalize_kernelINS_22Kernel_traits_finalizeILj3840E6__halffS2_fjLj1024ELj4ENS_18Kernel_traits_baseILj3840ES2_fS2_fjLj1024EEEEEEEvNS_9BwdParamsE:
        /* <DEDUP_REMOVED lines=37> */
.L_x_2232:
        /* <DEDUP_REMOVED lines=118> */
.L_x_2231:
[----:B------:R-:W-:Y:S05]  /*09b0*/  BSYNC.RECONVERGENT B1 ;  /* 0x0000000000017941 */ /* 0x000fea0003800200 */
.L_x_2230:
        /* <DEDUP_REMOVED lines=65> */
.L_x_2234:
[----:B------:R-:W-:Y:S05]  /*0dd0*/  BSYNC.RECONVERGENT B1 ;  /* 0x0000000000017941 */ /* 0x000fea0003800200 */
.L_x_2233:
        /* <DEDUP_REMOVED lines=37> */
.L_x_2236:
[----:B------:R-:W-:Y:S05]  /*1030*/  BSYNC.RECONVERGENT B1 ;  /* 0x0000000000017941 */ /* 0x000fea0003800200 */
.L_x_2235:
[----:B------:R-:W-:Y:S05]  /*1040*/  @!P1 BRA `(.L_x_2229) ;  /* 0x00000000003c9947 */ /* 0x000fea0003800000 */
[----:B------:R-:W0:Y:S01]  /*1050*/  LDC.64 R6, c[0x0][0x3e0] ;  /* 0x0000f800ff067b82 */ /* 0x000e220000000a00 */
[----:B------:R-:W-:Y:S01]  /*1060*/  IMAD R2, R15, 0xf00, R11 ;  /* 0x00000f000f027824 */ /* 0x000fe200078e020b */
[----:B------:R-:W-:-:S04]  /*1070*/  IADD3 R24, PT, PT, -R24, RZ, RZ ;  /* 0x000000ff18187210 */ /* 0x000fc80007ffe1ff */
[----:B------:R-:W-:Y:S02]  /*1080*/  IADD3 R11, PT, PT, R13, R2, RZ ;  /* 0x000000020d0b7210 */ /* 0x000fe40007ffe0ff */
[----:B------:R-:W1:Y:S05]  /*1090*/  LDC.64 R8, c[0x0][0x3e8] ;  /* 0x0000fa00ff087b82 */ /* 0x000e6a0000000a00 */
.L_x_2237:
        /* <DEDUP_REMOVED lines=10> */
.L_x_2229:
[----:B------:R-:W-:Y:S05]  /*1140*/  BSYNC.RECONVERGENT B0 ;  /* 0x0000000000007941 */ /* 0x000fea0003800200 */
.L_x_2228:
        /* <DEDUP_REMOVED lines=55> */
.L_x_2238:
        /* <DEDUP_REMOVED lines=12> */
.L_x_3171:


//--------------------- .text._ZN10layer_norm13ln_bwd_kernelINS_13Kernel_traitsI6__halffS2_fjLj3840ELj1ELj1ELj4ELj8ENS_18Kernel_traits_baseILj3840ES2_fS2_fjLj128EEEEEEEvNS_9BwdParamsE --------------------------
	.section	.text._ZN10layer_norm13ln_bwd_kernelINS_13Kernel_traitsI6__halffS2_fjLj3840ELj1ELj1ELj4ELj8ENS_18Kernel_traits_baseILj3840ES2_fS2_fjLj128EEEEEEEvNS_9BwdParamsE,"ax",@progbits
	.align	128
        .global         _ZN10layer_norm13ln_bwd_kernelINS_13Kernel_traitsI6__halffS2_fjLj3840ELj1ELj1ELj4ELj8ENS_18Kernel_traits_baseILj3840ES2_fS2_fjLj128EEEEEEEvNS_9BwdParamsE
        .type           _ZN10layer_norm13ln_bwd_kernelINS_13Kernel_traitsI6__halffS2_fjLj3840ELj1ELj1ELj4ELj8ENS_18Kernel_traits_baseILj3840ES2_fS2_fjLj128EEEEEEEvNS_9BwdParamsE,@function
        .size           _ZN10layer_norm13ln_bwd_kernelINS_13Kernel_traitsI6__halffS2_fjLj3840ELj1ELj1ELj4ELj8ENS_18Kernel_traits_baseILj3840ES2_fS2_fjLj128EEEEEEEvNS_9BwdParamsE,(.L_x_3172 - _ZN10layer_norm13ln_bwd_kernelINS_13Kernel_traitsI6__halffS2_fjLj3840ELj1ELj1ELj4ELj8ENS_18Kernel_traits_baseILj3840ES2_fS2_fjLj128EEEEEEEvNS_9BwdParamsE)
        .other          _ZN10layer_norm13ln_bwd_kernelINS_13Kernel_traitsI6__halffS2_fjLj3840ELj1ELj1ELj4ELj8ENS_18Kernel_traits_baseILj3840ES2_fS2_fjLj128EEEEEEEvNS_9BwdParamsE,@"STO_CUDA_ENTRY STV_DEFAULT"
_ZN10layer_norm13ln_bwd_kernelINS_13Kernel_traitsI6__halffS2_fjLj3840ELj1ELj1ELj4ELj8ENS_18Kernel_traits_baseILj3840ES2_fS2_fjLj128EEEEEEEvNS_9BwdParamsE:
.text._ZN10layer_norm13ln_bwd_kernelINS_13Kernel_traitsI6__halffS2_fjLj3840ELj1ELj1ELj4ELj8ENS_18Kernel_traits_baseILj3840ES2_fS2_fjLj128EEEEEEEvNS_9BwdParamsE:
        /* <DEDUP_REMOVED lines=44> */
.L_x_2239:
        /* <DEDUP_REMOVED lines=17> */
.L_x_2240:
        /* <DEDUP_REMOVED lines=67> */
[----:B------:R-:W-:Y:S02]  /*0800*/  MOV R122, UR8 ;  /* 0x00000008007a7c02 */ /* 0x000fe40008000f00 */
[----:B------:R-:W-:-:S07]  /*0810*/  MOV R157, UR4 ;  /* 0x00000004009d7c02 */ /* 0x000fce0008000f00 */
.L_x_2248:
[----:B------:R-:W0:Y:S01]  /*0820*/  LDC.64 R4, c[0x0][0x3a8] ;  /* 0x0000ea00ff047b82 */ /* 0x000e220000000a00 */
[----:B------:R-:W-:-:S07]  /*0830*/  HFMA2 R0, -RZ, RZ, 0, 0 ;  /* 0x00000000ff007431 */ /* 0x000fce00000001ff */
[----:B-1----:R-:W1:Y:S08]  /*0840*/  @!P0 LDC.64 R2, c[0x0][0x3a0] ;  /* 0x0000e800ff028b82 */ /* 0x002e700000000a00 */
[----:B------:R-:W2:Y:S01]  /*0850*/  LDC.64 R6, c[0x0][0x398] ;  /* 0x0000e600ff067b82 */ /* 0x000ea20000000a00 */
[----:B0-----:R-:W-:-:S05]  /*0860*/  IMAD.WIDE R4, R122, 0x4, R4 ;  /* 0x000000047a047825 */ /* 0x001fca00078e0204 */
[----:B-----5:R0:W5:Y:S01]  /*0870*/  LDG.E R123, desc[UR6][R4.64] ;  /* 0x00000006047b7981 */ /* 0x020162000c1e1900 */
        /* <DEDUP_REMOVED lines=22> */
[----:B------:R-:W-:-:S03]  /*09e0*/  IADD3 R151, PT, PT, R125, 0x680, RZ ;  /* 0x000006807d977810 */ /* 0x000fc60007ffe0ff */
[--C-:B------:R-:W-:Y:S01]  /*09f0*/  IMAD.WIDE.U32 R4, R127, 0x4, R22.reuse ;  /* 0x000000047f047825 */ /* 0x100fe200078e0016 */
[----:B------:R-:W-:Y:S01]  /*0a00*/  IADD3 R153, PT, PT, R125, 0x700, RZ ;  /* 0x000007007d997810 */ /* 0x000fe20007ffe0ff */
[----:B------:R0:W5:Y:S02]  /*0a10*/  LDG.E R142, desc[UR6][R2.64] ;  /* 0x00000006028e7981 */ /* 0x000164000c1e1900 */
[--C-:B------:R-:W-:Y:S02]  /*0a20*/  IMAD.WIDE.U32 R6, R129, 0x4, R22.reuse ;  /* 0x0000000481067825 */ /* 0x100fe400078e0016 */
[----:B------:R2:W5:Y:S02]  /*0a30*/  LDG.E R140, desc[UR6][R4.64] ;  /* 0x00000006048c7981 */ /* 0x000564000c1e1900 */
[--C-:B------:R-:W-:Y:S02]  /*0a40*/  IMAD.WIDE.U32 R8, R131, 0x4, R22.reuse ;  /* 0x0000000483087825 */ /* 0x100fe400078e0016 */
        /* <DEDUP_REMOVED lines=9> */
[--C-:B----4-:R-:W-:Y:S02]  /*0ae0*/  IMAD.WIDE.U32 R8, R141, 0x4, R22.reuse ;  /* 0x000000048d087825 */ /* 0x110fe400078e0016 */
        /* <DEDUP_REMOVED lines=9> */
[----:B------:R-:W-:-:S02]  /*0b80*/  IMAD.WIDE.U32 R18, R151, 0x4, R22 ;  /* 0x0000000497127825 */ /* 0x000fc400078e0016 */
[----:B------:R4:W5:Y:S02]  /*0b90*/  LDG.E R148, desc[UR6][R24.64] ;  /* 0x0000000618947981 */ /* 0x000964000c1e1900 */
[----:B------:R-:W-:Y:S02]  /*0ba0*/  IMAD.WIDE.U32 R22, R153, 0x4, R22 ;  /* 0x0000000499167825 */ /* 0x000fe400078e0016 */
[----:B------:R-:W5:Y:S02]  /*0bb0*/  LDG.E R150, desc[UR6][R18.64] ;  /* 0x0000000612967981 */ /* 0x000f64000c1e1900 */
[--C-:B-1----:R-:W-:Y:S02]  /*0bc0*/  IMAD.WIDE.U32 R2, R125, 0x8, R20.reuse ;  /* 0x000000087d027825 */ /* 0x102fe400078e0014 */
[----:B------:R1:W5:Y:S02]  /*0bd0*/  LDG.E R152, desc[UR6][R22.64] ;  /* 0x0000000616987981 */ /* 0x000364000c1e1900 */
[----:B--2---:R-:W-:-:S02]  /*0be0*/  IMAD.WIDE.U32 R4, R127, 0x8, R20 ;  /* 0x000000087f047825 */ /* 0x004fc400078e0014 */
[----:B------:R-:W5:Y:S02]  /*0bf0*/  LDG.E.64 R2, desc[UR6][R2.64] ;  /* 0x0000000602027981 */ /* 0x000f64000c1e1b00 */
[--C-:B---3--:R-:W-:Y:S02]  /*0c00*/  IMAD.WIDE.U32 R6, R129, 0x8, R20.reuse ;  /* 0x0000000881067825 */ /* 0x108fe400078e0014 */
[----:B------:R-:W5:Y:S02]  /*0c10*/  LDG.E.64 R4, desc[UR6][R4.64] ;  /* 0x0000000604047981 */ /* 0x000f64000c1e1b00 */
[--C-:B0-----:R-:W-:Y:S02]  /*0c20*/  IMAD.WIDE.U32 R8, R131, 0x8, R20.reuse ;  /* 0x0000000883087825 */ /* 0x101fe400078e0014 */
[----:B------:R-:W5:Y:S02]  /*0c30*/  LDG.E.64 R6, desc[UR6][R6.64] ;  /* 0x0000000606067981 */ /* 0x000f64000c1e1b00 */
[----:B----4-:R-:W-:-:S02]  /*0c40*/  IMAD.WIDE.U32 R10, R133, 0x8, R20 ;  /* 0x00000008850a7825 */ /* 0x010fc400078e0014 */
        /* <DEDUP_REMOVED lines=18> */
[----:B------:R-:W5:Y:S02]  /*0d70*/  LDG.E.64 R22, desc[UR6][R22.64] ;  /* 0x0000000616167981 */ /* 0x000f64000c1e1b00 */
[----:B------:R-:W-:Y:S02]  /*0d80*/  IMAD.WIDE.U32 R20, R153, 0x8, R20 ;  /* 0x0000000899147825 */ /* 0x000fe400078e0014 */
[----:B------:R-:W5:Y:S04]  /*0d90*/  LDG.E.64 R18, desc[UR6][R18.64] ;  /* 0x0000000612127981 */ /* 0x000f68000c1e1b00 */
[----:B------:R-:W5:Y:S01]  /*0da0*/  LDG.E.64 R20, desc[UR6][R20.64] ;  /* 0x0000000614147981 */ /* 0x000f62000c1e1b00 */
[----:B------:R-:W-:Y:S05]  /*0db0*/  BRA `(.L_x_2243) ;  /* 0x0000000400307947 */ /* 0x000fea0003800000 */
.L_x_2242:
        /* <DEDUP_REMOVED lines=75> */
[----:B------:R-:W5:Y:S02]  /*1270*/  LDG.E.64 R20, desc[UR6][R20.64] ;  /* 0x0000000614147981 */ /* 0x000f64000c1e1b00 */
.L_x_2243:
[----:B------:R-:W-:Y:S05]  /*1280*/  @P0 BRA `(.L_x_2244) ;  /* 0x0000000c00c40947 */ /* 0x000fea0003800000 */
[--C-:B-----5:R-:W-:Y:S01]  /*1290*/  FADD.FTZ R166, R7, -R0.reuse ;  /* 0x8000000007a67221 */ /* 0x120fe20000010000 */
[--C-:B------:R-:W-:Y:S01]  /*12a0*/  FADD.FTZ R198, R12, -R0.reuse ;  /* 0x800000000cc67221 */ /* 0x100fe20000010000 */
[----:B------:R-:W-:Y:S02]  /*12b0*/  HADD2.F32 R7, -RZ, R142.H0_H0 ;  /* 0x2000008eff077230 */ /* 0x000fe40000004100 */
[--C-:B------:R-:W-:Y:S01]  /*12c0*/  FADD.FTZ R158, R2, -R0.reuse ;  /* 0x80000000029e7221 */ /* 0x100fe20000010000 */
[----:B------:R-:W-:Y:S02]  /*12d0*/  HADD2.F32 R12, -RZ, R156.H0_H0 ;  /* 0x2000009cff0c7230 */ /* 0x000fe40000004100 */
        /* <DEDUP_REMOVED lines=29> */
[----:B------:R-:W-:-:S02]  /*14b0*/  HADD2.F32 R8, -RZ, R132.H0_H0 ;  /* 0x20000084ff087230 */ /* 0x000fc40000004100 */
[----:B------:R-:W-:Y:S01]  /*14c0*/  FMUL.FTZ R3, R12, R7 ;  /* 0x000000070c037220 */ /* 0x000fe20000410000 */
        /* <DEDUP_REMOVED lines=15> */
[----:B------:R-:W-:Y:S01]  /*15c0*/  FMUL.FTZ R167, R123, R190 ;  /* 0x000000be7ba77220 */ /* 0x000fe20000410000 */
[----:B------:R-:W-:Y:S02]  /*15d0*/  HADD2.F32 R187, -RZ, R124.H1_H1 ;  /* 0x3000007cffbb7230 */ /* 0x000fe40000004100 */
[----:B------:R-:W-:Y:S01]  /*15e0*/  FMUL.FTZ R124, R163, R142 ;  /* 0x0000008ea37c7220 */ /* 0x000fe20000410000 */
[--C-:B------:R-:W-:Y:S02]  /*15f0*/  HADD2.F32 R9, -RZ, R140.reuse.H0_H0 ;  /* 0x2000008cff097230 */ /* 0x100fe40000004100 */
[----:B------:R-:W-:Y:S01]  /*1600*/  FADD.FTZ R163, RZ, R3 ;  /* 0x00000003ffa37221 */ /* 0x000fe20000010000 */
[----:B------:R-:W-:Y:S02]  /*1610*/  HADD2.F32 R126, -RZ, R33.H0_H0 ;  /* 0x20000021ff7e7230 */ /* 0x000fe40000004100 */
[----:B------:R-:W-:Y:S01]  /*1620*/  FMUL.FTZ R166, R123, R194 ;  /* 0x000000c27ba67220 */ /* 0x000fe20000410000 */
[----:B------:R-:W-:-:S02]  /*1630*/  HADD2.F32 R140, -RZ, R140.H1_H1 ;  /* 0x3000008cff8c7230 */ /* 0x000fc40000004100 */
[C---:B------:R-:W-:Y:S01]  /*1640*/  FMUL.FTZ R165, R123.reuse, R196 ;  /* 0x000000c47ba57220 */ /* 0x040fe20000410000 */
[--C-:B------:R-:W-:Y:S02]  /*1650*/  HADD2.F32 R178, -RZ, R144.reuse.H0_H0 ;  /* 0x20000090ffb27230 */ /* 0x100fe40000004100 */
[----:B------:R-:W-:Y:S01]  /*1660*/  FMUL.FTZ R183, R126, R9 ;  /* 0x000000097eb77220 */ /* 0x000fe20000410000 */
[----:B------:R-:W-:Y:S02]  /*1670*/  HADD2.F32 R189, -RZ, R144.H1_H1 ;  /* 0x30000090ffbd7230 */ /* 0x000fe40000004100 */
[----:B------:R-:W-:Y:S01]  /*1680*/  FFMA.FTZ R144, R0, R3, RZ ;  /* 0x0000000300907223 */ /* 0x000fe200000100ff */
[--C-:B------:R-:W-:Y:S02]  /*1690*/  HADD2.F32 R180, -RZ, R146.reuse.H0_H0 ;  /* 0x20000092ffb47230 */ /* 0x100fe40000004100 */
[----:B------:R-:W-:Y:S01]  /*16a0*/  FMUL.FTZ R31, R123, R198 ;  /* 0x000000c67b1f7220 */ /* 0x000fe20000410000 */
[----:B------:R-:W-:-:S02]  /*16b0*/  HADD2.F32 R195, -RZ, R146.H1_H1 ;  /* 0x30000092ffc37230 */ /* 0x000fc40000004100 */
[C---:B------:R-:W-:Y:S01]  /*16c0*/  FMUL.FTZ R30, R123.reuse, R202 ;  /* 0x000000ca7b1e7220 */ /* 0x040fe20000410000 */
[----:B------:R-:W-:Y:S02]  /*16d0*/  HADD2.F32 R185, -RZ, R33.H1_H1 ;  /* 0x30000021ffb97230 */ /* 0x000fe40000004100 */
[C---:B------:R-:W-:Y:S01]  /*16e0*/  FMUL.FTZ R29, R123.reuse, R14 ;  /* 0x0000000e7b1d7220 */ /* 0x040fe20000410000 */
[----:B------:R-:W-:Y:S02]  /*16f0*/  HADD2.F32 R11, -RZ, R138.H0_H0 ;  /* 0x2000008aff0b7230 */ /* 0x000fe40000004100 */
[----:B------:R-:W-:Y:S01]  /*1700*/  FMUL.FTZ R28, R123, R204 ;  /* 0x000000cc7b1c7220 */ /* 0x000fe20000410000 */
[----:B------:R-:W-:Y:S02]  /*1710*/  HADD2.F32 R146, -RZ, R34.H0_H0 ;  /* 0x20000022ff927230 */ /* 0x000fe40000004100 */
[----:B------:R-:W-:Y:S01]  /*1720*/  FMUL.FTZ R126, R185, R140 ;  /* 0x0000008cb97e7220 */ /* 0x000fe20000410000 */
[----:B------:R-:W-:-:S02]  /*1730*/  HADD2.F32 R138, -RZ, R138.H1_H1 ;  /* 0x3000008aff8a7230 */ /* 0x000fc40000004100 */
[C---:B------:R-:W-:Y:S01]  /*1740*/  FMUL.FTZ R27, R123.reuse, R16 ;  /* 0x000000107b1b7220 */ /* 0x040fe20000410000 */
[--C-:B------:R-:W-:Y:S02]  /*1750*/  HADD2.F32 R182, -RZ, R148.reuse.H0_H0 ;  /* 0x20000094ffb67230 */ /* 0x100fe40000004100 */
[----:B------:R-:W-:Y:S01]  /*1760*/  FMUL.FTZ R185, R146, R11 ;  /* 0x0000000b92b97220 */ /* 0x000fe20000410000 */
[----:B------:R-:W-:Y:S02]  /*1770*/  HADD2.F32 R197, -RZ, R148.H1_H1 ;  /* 0x30000094ffc57230 */ /* 0x000fe40000004100 */
[C---:B------:R-:W-:Y:S01]  /*1780*/  FMUL.FTZ R26, R123.reuse, R206 ;  /* 0x000000ce7b1a7220 */ /* 0x040fe20000410000 */
[----:B------:R-:W-:Y:S02]  /*1790*/  HADD2.F32 R191, -RZ, R34.H1_H1 ;  /* 0x30000022ffbf7230 */ /* 0x000fe40000004100 */
[----:B------:R-:W-:Y:S01]  /*17a0*/  FMUL.FTZ R25, R123, R24 ;  /* 0x000000187b197220 */ /* 0x000fe20000410000 */
[----:B------:R-:W-:-:S02]  /*17b0*/  HADD2.F32 R148, -RZ, R150.H0_H0 ;  /* 0x20000096ff947230 */ /* 0x000fc40000004100 */
[----:B------:R-:W-:Y:S01]  /*17c0*/  FMUL.FTZ R24, R123, R208 ;  /* 0x000000d07b187220 */ /* 0x000fe20000410000 */
[----:B------:R-:W-:Y:S02]  /*17d0*/  HADD2.F32 R199, -RZ, R150.H1_H1 ;  /* 0x30000096ffc77230 */ /* 0x000fe40000004100 */
[----:B------:R-:W-:Y:S01]  /*17e0*/  FADD.FTZ R150, R163, R124 ;  /* 0x0000007ca3967221 */ /* 0x000fe20000010000 */
[--C-:B------:R-:W-:Y:S02]  /*17f0*/  HADD2.F32 R184, -RZ, R152.reuse.H0_H0 ;  /* 0x20000098ffb87230 */ /* 0x100fe40000004100 */
[----:B------:R-:W-:Y:S01]  /*1800*/  FFMA.FTZ R163, R173, R124, R144 ;  /* 0x0000007cada37223 */ /* 0x000fe20000010090 */
        /* <DEDUP_REMOVED lines=20> */
[--C-:B------:R-:W-:Y:S02]  /*1950*/  HADD2.F32 R161, -RZ, R38.reuse.H0_H0 ;  /* 0x20000026ffa17230 */ /* 0x100fe40000004100 */
[----:B------:R-:W-:Y:S01]  /*1960*/  FFMA.FTZ R217, R169, R146, R152 ;  /* 0x00000092a9d97223 */ /* 0x000fe20000010098 */
[----:B------:R-:W-:-:S02]  /*1970*/  HADD2.F32 R154, -RZ, R38.H1_H1 ;  /* 0x30000026ff9a7230 */ /* 0x000fc40000004100 */
[----:B------:R-:W-:Y:S01]  /*1980*/  FMUL.FTZ R164, R219, R134 ;  /* 0x00000086dba47220 */ /* 0x000fe20000410000 */
[----:B------:R-:W-:Y:S02]  /*1990*/  HADD2.F32 R192, -RZ, R36.H0_H0 ;  /* 0x20000024ffc07230 */ /* 0x000fe40000004100 */
[----:B------:R-:W-:Y:S01]  /*19a0*/  FADD.FTZ R219, R158, R193 ;  /* 0x000000c19edb7221 */ /* 0x000fe20000010000 */
[----:B------:R-:W-:Y:S02]  /*19b0*/  HADD2.F32 R215, -RZ, R39.H0_H0 ;  /* 0x20000027ffd77230 */ /* 0x000fe40000004100 */
[----:B------:R-:W-:Y:S01]  /*19c0*/  FFMA.FTZ R158, R168, R193, R217 ;  /* 0x000000c1a89e7223 */ /* 0x000fe200000100d9 */
[----:B------:R-:W-:Y:S02]  /*19d0*/  HADD2.F32 R213, -RZ, R40.H0_H0 ;  /* 0x20000028ffd57230 */ /* 0x000fe40000004100 */
[----:B------:R-:W-:Y:S01]  /*19e0*/  FMUL.FTZ R152, R161, R10 ;  /* 0x0000000aa1987220 */ /* 0x000fe20000410000 */
        /* <DEDUP_REMOVED lines=8> */
[--C-:B------:R-:W-:Y:S02]  /*1a70*/  HADD2.F32 R211, -RZ, R41.reuse.H0_H0 ;  /* 0x20000029ffd37230 */ /* 0x100fe40000004100 */
[----:B------:R-:W-:Y:S01]  /*1a80*/  FFMA.FTZ R190, R166, R191, R215 ;  /* 0x000000bfa6be7223 */ /* 0x000fe200000100d7 */
[----:B------:R-:W-:Y:S02]  /*1a90*/  HADD2.F32 R162, -RZ, R41.H1_H1 ;  /* 0x30000029ffa27230 */ /* 0x000fe40000004100 */
[----:B------:R-:W-:Y:S01]  /*1aa0*/  FMUL.FTZ R150, R221, R8 ;  /* 0x00000008dd967220 */ /* 0x000fe20000410000 */
[----:B------:R-:W-:Y:S02]  /*1ab0*/  HADD2.F32 R200, -RZ, R37.H1_H1 ;  /* 0x30000025ffc87230 */ /* 0x000fe40000004100 */
[----:B------:R-:W-:Y:S01]  /*1ac0*/  FADD.FTZ R215, R213, R164 ;  /* 0x000000a4d5d77221 */ /* 0x000fe20000010000 */
[----:B------:R-:W-:-:S02]  /*1ad0*/  HADD2.F32 R209, -RZ, R42.H0_H0 ;  /* 0x2000002affd17230 */ /* 0x000fc40000004100 */
[----:B------:R-:W-:Y:S01]  /*1ae0*/  FFMA.FTZ R190, R165, R164, R190 ;  /* 0x000000a4a5be7223 */ /* 0x000fe200000100be */
[----:B------:R-:W-:Y:S02]  /*1af0*/  HADD2.F32 R186, -RZ, R42.H1_H1 ;  /* 0x3000002affba7230 */ /* 0x000fe40000004100 */
[----:B------:R-:W-:Y:S01]  /*1b00*/  FMUL.FTZ R160, R211, R174 ;  /* 0x000000aed3a07220 */ /* 0x000fe20000410000 */
[--C-:B------:R-:W-:Y:S02]  /*1b10*/  HADD2.F32 R207, -RZ, R43.reuse.H0_H0 ;  /* 0x2000002bffcf7230 */ /* 0x100fe40000004100 */
[----:B------:R-:W-:Y:S01]  /*1b20*/  FMUL.FTZ R211, R162, R187 ;  /* 0x000000bba2d37220 */ /* 0x000fe20000410000 */
[----:B------:R-:W-:Y:S02]  /*1b30*/  HADD2.F32 R188, -RZ, R43.H1_H1 ;  /* 0x3000002bffbc7230 */ /* 0x000fe40000004100 */
[----:B------:R-:W-:Y:S01]  /*1b40*/  FMUL.FTZ R163, R200, R179 ;  /* 0x000000b3c8a37220 */ /* 0x000fe20000410000 */
[----:B------:R-:W-:Y:S01]  /*1b50*/  FMUL.FTZ R162, R209, R178 ;  /* 0x000000b2d1a27220 */ /* 0x000fe20000410000 */
[----:B------:R-:W-:Y:S01]  /*1b60*/  FADD.FTZ R192, R215, R150 ;  /* 0x00000096d7c07221 */ /* 0x000fe20000010000 */
[----:B------:R-:W-:-:S02]  /*1b70*/  HADD2.F32 R205, -RZ, R44.H0_H0 ;  /* 0x2000002cffcd7230 */ /* 0x000fc40000004100 */
[----:B------:R-:W-:Y:S01]  /*1b80*/  FFMA.FTZ R209, R31, R150, R190 ;  /* 0x000000961fd17223 */ /* 0x000fe200000100be */
[----:B------:R-:W-:Y:S02]  /*1b90*/  HADD2.F32 R6, -RZ, R44.H1_H1 ;  /* 0x3000002cff067230 */ /* 0x000fe40000004100 */
[----:B------:R-:W-:Y:S01]  /*1ba0*/  FMUL.FTZ R213, R186, R189 ;  /* 0x000000bdbad57220 */ /* 0x000fe20000410000 */
[----:B------:R-:W-:Y:S01]  /*1bb0*/  FMUL.FTZ R186, R207, R180 ;  /* 0x000000b4cfba7220 */ /* 0x000fe20000410000 */
[----:B------:R-:W-:Y:S01]  /*1bc0*/  FADD.FTZ R207, R192, R163 ;  /* 0x000000a3c0cf7221 */ /* 0x000fe20000010000 */
[----:B------:R-:W-:Y:S01]  /*1bd0*/  FMUL.FTZ R215, R188, R195 ;  /* 0x000000c3bcd77220 */ /* 0x000fe20000410000 */
[----:B------:R-:W-:Y:S01]  /*1be0*/  FFMA.FTZ R190, R30, R163, R209 ;  /* 0x000000a31ebe7223 */ /* 0x000fe200000100d1 */
[--C-:B------:R-:W-:Y:S02]  /*1bf0*/  HADD2.F32 R203, -RZ, R45.reuse.H0_H0 ;  /* 0x2000002dffcb7230 */ /* 0x100fe40000004100 */
[----:B------:R-:W-:Y:S01]  /*1c00*/  FMUL.FTZ R188, R205, R182 ;  /* 0x000000b6cdbc7220 */ /* 0x000fe20000410000 */
[----:B------:R-:W-:-:S02]  /*1c10*/  HADD2.F32 R4, -RZ, R45.H1_H1 ;  /* 0x3000002dff047230 */ /* 0x000fc40000004100 */
        /* <DEDUP_REMOVED lines=88> */
.L_x_2244:
[--C-:B------:R-:W-:Y:S02]  /*21a0*/  HADD2.F32 R184, -RZ, R156.reuse.H0_H0 ;  /* 0x2000009cffb87230 */ /* 0x100fe40000004100 */
[----:B------:R-:W-:Y:S02]  /*21b0*/  HADD2.F32 R185, -RZ, R33.H1_H1 ;  /* 0x30000021ffb97230 */ /* 0x000fe40000004100 */
[----:B------:R-:W-:Y:S01]  /*21c0*/  HADD2.F32 R183, -RZ, R156.H1_H1 ;  /* 0x3000009cffb77230 */ /* 0x000fe20000004100 */
[----:B-----5:R-:W0:Y:S01]  /*21d0*/  MUFU.RCP R0, R184 ;  /* 0x000000b800007308 */ /* 0x020e220000001000 */
[----:B------:R-:W-:Y:S02]  /*21e0*/  HADD2.F32 R189, -RZ, R48.H0_H0 ;  /* 0x20000030ffbd7230 */ /* 0x000fe40000004100 */
[----:B------:R-:W-:Y:S02]  /*21f0*/  HADD2.F32 R161, -RZ, R38.H0_H0 ;  /* 0x20000026ffa17230 */ /* 0x000fe40000004100 */
[----:B------:R-:W-:-:S02]  /*2200*/  HADD2.F32 R194, -RZ, R55.H1_H1 ;  /* 0x30000037ffc27230 */ /* 0x000fc40000004100 */
[----:B------:R-:W-:Y:S01]  /*2210*/  FADD.FTZ R189, -R189, R4 ;  /* 0x00000004bdbd7221 */ /* 0x000fe20000010100 */
[----:B------:R-:W-:Y:S01]  /*2220*/  HADD2.F32 R202, -RZ, R49.H1_H1 ;  /* 0x30000031ffca7230 */ /* 0x000fe20000004100 */
[----:B------:R-:W1:Y:S01]  /*2230*/  MUFU.RCP R171, R185 ;  /* 0x000000b900ab7308 */ /* 0x000e620000001000 */
[----:B------:R-:W-:Y:S02]  /*2240*/  HADD2.F32 R187, -RZ, R47.H0_H0 ;  /* 0x2000002fffbb7230 */ /* 0x000fe40000004100 */
[----:B------:R-:W-:Y:S01]  /*2250*/  FADD.FTZ R211, -R194, R25 ;  /* 0x00000019c2d37221 */ /* 0x000fe20000010100 */
[----:B------:R-:W-:Y:S02]  /*2260*/  HADD2.F32 R4, -RZ, R41.H1_H1 ;  /* 0x30000029ff047230 */ /* 0x000fe40000004100 */
[----:B------:R-:W-:Y:S01]  /*2270*/  FADD.FTZ R202, -R202, R7 ;  /* 0x00000007caca7221 */ /* 0x000fe20000010100 */
[----:B------:R-:W-:Y:S02]  /*2280*/  HADD2.F32 R204, -RZ, R50.H1_H1 ;  /* 0x30000032ffcc7230 */ /* 0x000fe40000004100 */
[----:B------:R-:W-:Y:S01]  /*2290*/  FADD.FTZ R187, -R187, R2 ;  /* 0x00000002bbbb7221 */ /* 0x000fe20000010100 */
[----:B------:R-:W-:Y:S01]  /*22a0*/  HADD2.F32 R195, -RZ, R49.H0_H0 ;  /* 0x20000031ffc37230 */ /* 0x000fe20000004100 */
[----:B------:R-:W2:Y:S01]  /*22b0*/  MUFU.RCP R173, R183 ;  /* 0x000000b700ad7308 */ /* 0x000ea20000001000 */
[----:B------:R-:W-:-:S02]  /*22c0*/  HADD2.F32 R206, -RZ, R51.H1_H1 ;  /* 0x30000033ffce7230 */ /* 0x000fc40000004100 */
[----:B------:R-:W-:Y:S01]  /*22d0*/  FADD.FTZ R204, -R204, R9 ;  /* 0x00000009cccc7221 */ /* 0x000fe20000010100 */
[----:B------:R-:W-:Y:S02]  /*22e0*/  HADD2.F32 R182, -RZ, R47.H1_H1 ;  /* 0x3000002fffb67230 */ /* 0x000fe40000004100 */
[----:B------:R-:W-:Y:S01]  /*22f0*/  FADD.FTZ R195, -R195, R6 ;  /* 0x00000006c3c37221 */ /* 0x000fe20000010100 */
[----:B------:R-:W-:Y:S02]  /*2300*/  HADD2.F32 R200, -RZ, R48.H1_H1 ;  /* 0x30000030ffc87230 */ /* 0x000fe40000004100 */
[----:B------:R-:W-:Y:S01]  /*2310*/  FADD.FTZ R206, -R206, R11 ;  /* 0x0000000bcece7221 */ /* 0x000fe20000010100 */
[----:B------:R-:W-:Y:S01]  /*2320*/  HADD2.F32 R194, -RZ, R57.H1_H1 ;  /* 0x30000039ffc27230 */ /* 0x000fe20000004100 */
[----:B------:R-:W3:Y:S01]  /*2330*/  MUFU.RCP R179, R161 ;  /* 0x000000a100b37308 */ /* 0x000ee20000001000 */
[----:B------:R-:W-:Y:S02]  /*2340*/  HADD2.F32 R188, -RZ, R53.H1_H1 ;  /* 0x30000035ffbc7230 */ /* 0x000fe40000004100 */
[----:B------:R-:W-:Y:S01]  /*2350*/  FADD.FTZ R182, -R182, R3 ;  /* 0x00000003b6b67221 */ /* 0x000fe20000010100 */
[----:B------:R-:W-:-:S02]  /*2360*/  HADD2.F32 R2, -RZ, R41.H0_H0 ;  /* 0x20000029ff027230 */ /* 0x000fc40000004100 */
[----:B------:R-:W-:Y:S01]  /*2370*/  FADD.FTZ R200, -R200, R5 ;  /* 0x00000005c8c87221 */ /* 0x000fe20000010100 */
[----:B------:R-:W-:Y:S02]  /*2380*/  HADD2.F32 R199, -RZ, R51.H0_H0 ;  /* 0x20000033ffc77230 */ /* 0x000fe40000004100 */
[----:B------:R-:W-:Y:S01]  /*2390*/  FADD.FTZ R214, -R194, R29 ;  /* 0x0000001dc2d67221 */ /* 0x000fe20000010100 */
[----:B------:R-:W-:Y:S01]  /*23a0*/  HADD2.F32 R9, -RZ, R52.H0_H0 ;  /* 0x20000034ff097230 */ /* 0x000fe20000004100 */
[----:B------:R-:W4:Y:S01]  /*23b0*/  MUFU.RCP R7, R4 ;  /* 0x0000000400077308 */ /* 0x000f220000001000 */
[----:B------:R-:W-:Y:S02]  /*23c0*/  HADD2.F32 R158, -RZ, R40.H0_H0 ;  /* 0x20000028ff9e7230 */ /* 0x000fe40000004100 */
[----:B------:R-:W-:Y:S01]  /*23d0*/  FADD.FTZ R15, -R188, R15 ;  /* 0x0000000fbc0f7221 */ /* 0x000fe20000010100 */
[----:B------:R-:W-:Y:S02]  /*23e0*/  HADD2.F32 R197, -RZ, R50.H0_H0 ;  /* 0x20000032ffc57230 */ /* 0x000fe40000004100 */
[----:B------:R-:W-:Y:S01]  /*23f0*/  FADD.FTZ R199, -R199, R10 ;  /* 0x0000000ac7c77221 */ /* 0x000fe20000010100 */
[----:B------:R-:W-:-:S02]  /*2400*/  HADD2.F32 R159, -RZ, R40.H1_H1 ;  /* 0x30000028ff9f7230 */ /* 0x000fc40000004100 */
[----:B------:R-:W-:Y:S01]  /*2410*/  FADD.FTZ R12, -R9, R12 ;  /* 0x0000000c090c7221 */ /* 0x000fe20000010100 */
[----:B------:R-:W-:Y:S01]  /*2420*/  HADD2.F32 R6, -RZ, R42.H1_H1 ;  /* 0x3000002aff067230 */ /* 0x000fe20000004100 */
[----:B------:R-:W4:Y:S01]  /*2430*/  MUFU.RCP R3, R2 ;  /* 0x0000000200037308 */ /* 0x000f220000001000 */
[----:B------:R-:W-:Y:S02]  /*2440*/  HADD2.F32 R11, -RZ, R53.H0_H0 ;  /* 0x20000035ff0b7230 */ /* 0x000fe40000004100 */
[----:B0-----:R-:W-:Y:S01]  /*2450*/  FMUL.FTZ R0, R187, R0 ;  /* 0x00000000bb007220 */ /* 0x001fe20000410000 */
[----:B------:R-:W-:Y:S02]  /*2460*/  HADD2.F32 R25, -RZ, R56.H0_H0 ;  /* 0x20000038ff197230 */ /* 0x000fe40000004100 */
[----:B------:R-:W-:Y:S01]  /*2470*/  FADD.FTZ R197, -R197, R8 ;  /* 0x00000008c5c57221 */ /* 0x000fe20000010100 */
[----:B------:R-:W-:Y:S02]  /*2480*/  HADD2.F32 R198, -RZ, R45.H1_H1 ;  /* 0x3000002dffc67230 */ /* 0x000fe40000004100 */
[----:B------:R-:W-:Y:S01]  /*2490*/  FADD.FTZ R14, -R11, R14 ;  /* 0x0000000e0b0e7221 */ /* 0x000fe20000010100 */
[----:B------:R-:W-:Y:S01]  /*24a0*/  HADD2.F32 R5, -RZ, R42.H0_H0 ;  /* 0x2000002aff057230 */ /* 0x000fe20000004100 */
[----:B------:R-:W0:Y:S01]  /*24b0*/  MUFU.RCP R175, R158 ;  /* 0x0000009e00af7308 */ /* 0x000e220000001000 */
[----:B------:R-:W-:-:S02]  /*24c0*/  HADD2.F32 R29, -RZ, R59.H0_H0 ;  /* 0x2000003bff1d7230 */ /* 0x000fc40000004100 */
[----:B------:R-:W-:Y:S01]  /*24d0*/  FADD.FTZ R208, -R25, R30 ;  /* 0x0000001e19d07221 */ /* 0x000fe20000010100 */
[----:B------:R-:W-:Y:S02]  /*24e0*/  HADD2.F32 R162, -RZ, R37.H1_H1 ;  /* 0x30000025ffa27230 */ /* 0x000fe40000004100 */
[----:B-1----:R-:W-:Y:S01]  /*24f0*/  FMUL.FTZ R171, R200, R171 ;  /* 0x000000abc8ab7220 */ /* 0x002fe20000410000 */
[----:B------:R-:W-:Y:S02]  /*2500*/  HADD2.F32 R188, -RZ, R54.H1_H1 ;  /* 0x30000036ffbc7230 */ /* 0x000fe40000004100 */
[----:B------:R-:W-:Y:S01]  /*2510*/  FADD.FTZ R218, -R29, R22 ;  /* 0x000000161dda7221 */ /* 0x000fe20000010100 */
[----:B------:R-:W-:Y:S01]  /*2520*/  HADD2.F32 R190, -RZ, R35.H0_H0 ;  /* 0x20000023ffbe7230 */ /* 0x000fe20000004100 */
[----:B------:R-:W1:Y:S01]  /*2530*/  MUFU.RCP R174, R159 ;  /* 0x0000009f00ae7308 */ /* 0x000e620000001000 */
[----:B------:R-:W-:Y:S02]  /*2540*/  HADD2.F32 R209, -RZ, R46.H0_H0 ;  /* 0x2000002effd17230 */ /* 0x000fe40000004100 */
[----:B--2---:R-:W-:Y:S01]  /*2550*/  FMUL.FTZ R173, R182, R173 ;  /* 0x000000adb6ad7220 */ /* 0x004fe20000410000 */
[----:B------:R-:W-:-:S02]  /*2560*/  HADD2.F32 R186, -RZ, R36.H0_H0 ;  /* 0x20000024ffba7230 */ /* 0x000fc40000004100 */
[----:B------:R-:W-:Y:S01]  /*2570*/  FADD.FTZ R17, -R188, R17 ;  /* 0x00000011bc117221 */ /* 0x000fe20000010100 */
[----:B------:R-:W-:Y:S02]  /*2580*/  HADD2.F32 R10, -RZ, R52.H1_H1 ;  /* 0x30000034ff0a7230 */ /* 0x000fe40000004100 */
[----:B---3--:R-:W-:Y:S01]  /*2590*/  FMUL.FTZ R29, R14, R179 ;  /* 0x000000b30e1d7220 */ /* 0x008fe20000410000 */
[----:B------:R-:W-:Y:S01]  /*25a0*/  HADD2.F32 R201, -RZ, R55.H0_H0 ;  /* 0x20000037ffc97230 */ /* 0x000fe20000004100 */
[----:B------:R-:W2:Y:S01]  /*25b0*/  MUFU.RCP R9, R6 ;  /* 0x0000000600097308 */ /* 0x000ea20000001000 */
[----:B------:R-:W-:Y:S02]  /*25c0*/  HADD2.F32 R212, -RZ, R56.H1_H1 ;  /* 0x30000038ffd47230 */ /* 0x000fe40000004100 */
[----:B------:R-:W-:Y:S01]  /*25d0*/  FADD.FTZ R13, -R10, R13 ;  /* 0x0000000d0a0d7221 */ /* 0x000fe20000010100 */
[----:B------:R-:W-:Y:S02]  /*25e0*/  HADD2.F32 R196, -RZ, R33.H0_H0 ;  /* 0x20000021ffc47230 */ /* 0x000fe40000004100 */
[----:B------:R-:W-:Y:S01]  /*25f0*/  FADD.FTZ R24, -R201, R24 ;  /* 0x00000018c9187221 */ /* 0x000fe20000010100 */
[----:B------:R-:W-:-:S02]  /*2600*/  HADD2.F32 R163, -RZ, R37.H0_H0 ;  /* 0x20000025ffa37230 */ /* 0x000fc40000004100 */
[----:B------:R-:W-:Y:S01]  /*2610*/  FADD.FTZ R212, -R212, R31 ;  /* 0x0000001fd4d47221 */ /* 0x000fe20000010100 */
[----:B------:R-:W-:Y:S01]  /*2620*/  HADD2.F32 R160, -RZ, R38.H1_H1 ;  /* 0x30000026ffa07230 */ /* 0x000fe20000004100 */
[----:B------:R-:W3:Y:S01]  /*2630*/  MUFU.RCP R187, R198 ;  /* 0x000000c600bb7308 */ /* 0x000ee20000001000 */
[----:B------:R-:W-:Y:S02]  /*2640*/  HADD2.F32 R203, -RZ, R43.H0_H0 ;  /* 0x2000002bffcb7230 */ /* 0x000fe40000004100 */
[----:B------:R-:W-:Y:S02]  /*2650*/  HADD2.F32 R11, -RZ, R54.H0_H0 ;  /* 0x20000036ff0b7230 */ /* 0x000fe40000004100 */
[----:B------:R-:W-:Y:S02]  /*2660*/  HADD2.F32 R30, -RZ, R59.H1_H1 ;  /* 0x3000003bff1e7230 */ /* 0x000fe40000004100 */
[----:B------:R-:W-:Y:S01]  /*2670*/  HADD2.F32 R200, -RZ, R46.H1_H1 ;  /* 0x3000002effc87230 */ /* 0x000fe20000004100 */
[----:B------:R-:W3:Y:S01]  /*2680*/  MUFU.RCP R8, R5 ;  /* 0x0000000500087308 */ /* 0x000ee20000001000 */
[----:B------:R-:W-:-:S02]  /*2690*/  HADD2.F32 R22, -RZ, R60.H1_H1 ;  /* 0x3000003cff167230 */ /* 0x000fc40000004100 */
[----:B------:R-:W-:Y:S01]  /*26a0*/  FADD.FTZ R16, -R11, R16 ;  /* 0x000000100b107221 */ /* 0x000fe20000010100 */
[----:B------:R-:W-:Y:S02]  /*26b0*/  HADD2.F32 R155, -RZ, R39.H1_H1 ;  /* 0x30000027ff9b7230 */ /* 0x000fe40000004100 */
[----:B------:R-:W-:Y:S01]  /*26c0*/  FADD.FTZ R217, -R30, R23 ;  /* 0x000000171ed97221 */ /* 0x000fe20000010100 */
[----:B------:R-:W-:Y:S02]  /*26d0*/  HADD2.F32 R188, -RZ, R43.H1_H1 ;  /* 0x3000002bffbc7230 */ /* 0x000fe40000004100 */
[----:B------:R-:W-:Y:S01]  /*26e0*/  FADD.FTZ R220, -R22, R19 ;  /* 0x0000001316dc7221 */ /* 0x000fe20000010100 */
[----:B------:R-:W-:Y:S01]  /*26f0*/  HADD2.F32 R25, -RZ, R58.H0_H0 ;  /* 0x2000003aff197230 */ /* 0x000fe20000004100 */
[----:B------:R-:W3:Y:S01]  /*2700*/  MUFU.RCP R180, R162 ;  /* 0x000000a200b47308 */ /* 0x000ee20000001000 */
[----:B------:R-:W-:Y:S02]  /*2710*/  HADD2.F32 R201, -RZ, R57.H0_H0 ;  /* 0x20000039ffc97230 */ /* 0x000fe40000004100 */
[----:B----4-:R-:W-:Y:S01]  /*2720*/  FMUL.FTZ R22, R212, R7 ;  /* 0x00000007d4167220 */ /* 0x010fe20000410000 */
        /* <DEDUP_REMOVED lines=9> */
[----:B------:R-:W-:Y:S01]  /*27c0*/  FMUL.FTZ R23, R208, R3 ;  /* 0x00000003d0177220 */ /* 0x000fe20000410000 */
[----:B------:R-:W-:-:S02]  /*27d0*/  HADD2.F32 R154, -RZ, R39.H0_H0 ;  /* 0x20000027ff9a7230 */ /* 0x000fc40000004100 */
[----:B------:R-:W-:Y:S01]  /*27e0*/  FADD.FTZ R221, -R25, R20 ;  /* 0x0000001419dd7221 */ /* 0x000fe20000010100 */
[----:B------:R-:W-:Y:S01]  /*27f0*/  HADD2.F32 R26, -RZ, R61.H1_H1 ;  /* 0x3000003dff1a7230 */ /* 0x000fe20000004100 */
[----:B------:R-:W4:Y:S01]  /*2800*/  MUFU.RCP R182, R209 ;  /* 0x000000d100b67308 */ /* 0x000f220000001000 */
[----:B------:R-:W-:Y:S02]  /*2810*/  HADD2.F32 R142, -RZ, R142.H1_H1 ;  /* 0x3000008eff8e7230 */ /* 0x000fe40000004100 */
[----:B------:R-:W-:Y:S01]  /*2820*/  FMUL.FTZ R3, R184, R7 ;  /* 0x00000007b8037220 */ /* 0x000fe20000410000 */
[----:B------:R-:W-:Y:S02]  /*2830*/  HADD2.F32 R193, -RZ, R34.H1_H1 ;  /* 0x30000022ffc17230 */ /* 0x000fe40000004100 */
[----:B0-----:R-:W-:Y:S01]  /*2840*/  FMUL.FTZ R25, R24, R175 ;  /* 0x000000af18197220 */ /* 0x001fe20000410000 */
[----:B------:R-:W-:Y:S02]  /*2850*/  HADD2.F32 R28, -RZ, R58.H1_H1 ;  /* 0x3000003aff1c7230 */ /* 0x000fe40000004100 */
[----:B------:R-:W-:Y:S01]  /*2860*/  FADD.FTZ R222, -R26, R21 ;  /* 0x000000151ade7221 */ /* 0x000fe20000010100 */
[----:B-1----:R-:W-:Y:S01]  /*2870*/  FMUL.FTZ R24, R211, R174 ;  /* 0x000000aed3187220 */ /* 0x002fe20000410000 */
[----:B------:R-:W0:Y:S01]  /*2880*/  MUFU.RCP R166, R186 ;  /* 0x000000ba00a67308 */ /* 0x000e220000001000 */
[----:B--2---:R-:W-:Y:S01]  /*2890*/  FMUL.FTZ R20, R214, R9 ;  /* 0x00000009d6147220 */ /* 0x004fe20000410000 */
[----:B---3--:R-:W-:Y:S01]  /*28a0*/  FMUL.FTZ R14, R220, R187 ;  /* 0x000000bbdc0e7220 */ /* 0x008fe20000410000 */
[----:B------:R-:W-:Y:S01]  /*28b0*/  FMUL.FTZ R21, R213, R8 ;  /* 0x00000008d5157220 */ /* 0x000fe20000410000 */
[----:B------:R-:W-:-:S02]  /*28c0*/  HADD2.F32 R9, -RZ, R140.H0_H0 ;  /* 0x2000008cff097230 */ /* 0x000fc40000004100 */
[----:B------:R-:W-:Y:S01]  /*28d0*/  FMUL.FTZ R30, R13, R180 ;  /* 0x000000b40d1e7220 */ /* 0x000fe20000410000 */
[--C-:B------:R-:W-:Y:S02]  /*28e0*/  HADD2.F32 R174, -RZ, R124.reuse.H0_H0 ;  /* 0x2000007cffae7230 */ /* 0x100fe40000004100 */
[----:B------:R-:W-:Y:S01]  /*28f0*/  FADD.FTZ R213, RZ, R3 ;  /* 0x00000003ffd57221 */ /* 0x000fe20000010000 */
[----:B------:R-:W1:Y:S01]  /*2900*/  MUFU.RCP R172, R196 ;  /* 0x000000c400ac7308 */ /* 0x000e620000001000 */
[----:B------:R-:W-:Y:S02]  /*2910*/  HADD2.F32 R187, -RZ, R124.H1_H1 ;  /* 0x3000007cffbb7230 */ /* 0x000fe40000004100 */
[----:B------:R-:W-:Y:S01]  /*2920*/  FMUL.FTZ R124, R183, R142 ;  /* 0x0000008eb77c7220 */ /* 0x000fe20000410000 */
[----:B----4-:R-:W-:Y:S01]  /*2930*/  FMUL.FTZ R168, R197, R168 ;  /* 0x000000a8c5a87220 */ /* 0x010fe20000410000 */
[----:B------:R-:W-:Y:S01]  /*2940*/  FMUL.FTZ R13, R221, R182 ;  /* 0x000000b6dd0d7220 */ /* 0x000fe20000410000 */
[----:B------:R-:W-:Y:S01]  /*2950*/  FFMA.FTZ R211, R3, R0, RZ ;  /* 0x0000000003d37223 */ /* 0x000fe200000100ff */
[----:B------:R-:W-:Y:S01]  /*2960*/  FADD.FTZ R216, -R28, R27 ;  /* 0x0000001b1cd87221 */ /* 0x000fe20000010100 */
[--C-:B------:R-:W-:Y:S01]  /*2970*/  HADD2.F32 R182, -RZ, R148.reuse.H0_H0 ;  /* 0x20000094ffb67230 */ /* 0x100fe20000004100 */
[----:B------:R-:W2:Y:S01]  /*2980*/  MUFU.RCP R181, R163 ;  /* 0x000000a300b57308 */ /* 0x000ea20000001000 */
[----:B0-----:R-:W-:Y:S01]  /*2990*/  FMUL.FTZ R166, R199, R166 ;  /* 0x000000a6c7a67220 */ /* 0x001fe20000410000 */
[----:B------:R-:W-:-:S02]  /*29a0*/  HADD2.F32 R197, -RZ, R148.H1_H1 ;  /* 0x30000094ffc57230 */ /* 0x000fc40000004100 */
[----:B------:R-:W-:Y:S01]  /*29b0*/  FMUL.FTZ R183, R196, R9 ;  /* 0x00000009c4b77220 */ /* 0x000fe20000410000 */
[----:B------:R-:W-:Y:S02]  /*29c0*/  HADD2.F32 R140, -RZ, R140.H1_H1 ;  /* 0x3000008cff8c7230 */ /* 0x000fe40000004100 */
[--C-:B------:R-:W-:Y:S01]  /*29d0*/  HADD2.F32 R148, -RZ, R150.reuse.H0_H0 ;  /* 0x20000096ff947230 */ /* 0x100fe20000004100 */
[----:B------:R-:W0:Y:S01]  /*29e0*/  MUFU.RCP R178, R160 ;  /* 0x000000a000b27308 */ /* 0x000e220000001000 */
[----:B-1----:R-:W-:Y:S01]  /*29f0*/  FMUL.FTZ R172, R189, R172 ;  /* 0x000000acbdac7220 */ /* 0x002fe20000410000 */
[----:B------:R-:W-:Y:S02]  /*2a00*/  HADD2.F32 R199, -RZ, R150.H1_H1 ;  /* 0x30000096ffc77230 */ /* 0x000fe40000004100 */
[----:B------:R-:W-:Y:S01]  /*2a10*/  FADD.FTZ R150, R213, R124 ;  /* 0x0000007cd5967221 */ /* 0x000fe20000010000 */
[----:B------:R-:W-:Y:S02]  /*2a20*/  HADD2.F32 R191, -RZ, R35.H1_H1 ;  /* 0x30000023ffbf7230 */ /* 0x000fe40000004100 */
[----:B------:R-:W-:-:S02]  /*2a30*/  HADD2.F32 R189, -RZ, R144.H1_H1 ;  /* 0x30000090ffbd7230 */ /* 0x000fc40000004100 */
[----:B------:R-:W-:Y:S01]  /*2a40*/  FADD.FTZ R213, R150, R183 ;  /* 0x000000b796d57221 */ /* 0x000fe20000010000 */
[----:B------:R-:W1:Y:S01]  /*2a50*/  MUFU.RCP R10, R203 ;  /* 0x000000cb000a7308 */ /* 0x000e620000001000 */
[----:B--2---:R-:W-:Y:S01]  /*2a60*/  FMUL.FTZ R31, R12, R181 ;  /* 0x000000b50c1f7220 */ /* 0x004fe20000410000 */
[----:B------:R-:W-:Y:S02]  /*2a70*/  HADD2.F32 R8, -RZ, R132.H0_H0 ;  /* 0x20000084ff087230 */ /* 0x000fe40000004100 */
[----:B------:R-:W-:Y:S02]  /*2a80*/  HADD2.F32 R181, -RZ, R130.H1_H1 ;  /* 0x30000082ffb57230 */ /* 0x000fe40000004100 */
[----:B------:R-:W-:Y:S02]  /*2a90*/  HADD2.F32 R184, -RZ, R152.H0_H0 ;  /* 0x20000098ffb87230 */ /* 0x000fe40000004100 */
[----:B------:R-:W2:Y:S01]  /*2aa0*/  MUFU.RCP R179, R200 ;  /* 0x000000c800b37308 */ /* 0x000ea20000001000 */
[----:B0-----:R-:W-:Y:S01]  /*2ab0*/  FMUL.FTZ R28, R15, R178 ;  /* 0x000000b20f1c7220 */ /* 0x001fe20000410000 */
[----:B------:R-:W-:-:S02]  /*2ac0*/  HADD2.F32 R178, -RZ, R144.H0_H0 ;  /* 0x20000090ffb27230 */ /* 0x000fc40000004100 */
[----:B------:R-:W-:Y:S01]  /*2ad0*/  FFMA.FTZ R144, R124, R173, R211 ;  /* 0x000000ad7c907223 */ /* 0x000fe200000100d3 */
[----:B------:R-:W-:Y:S02]  /*2ae0*/  HADD2.F32 R164, -RZ, R36.H1_H1 ;  /* 0x30000024ffa47230 */ /* 0x000fe40000004100 */
[----:B------:R-:W-:Y:S02]  /*2af0*/  HADD2.F32 R175, -RZ, R136.H0_H0 ;  /* 0x20000088ffaf7230 */ /* 0x000fe40000004100 */
[----:B------:R-:W-:Y:S01]  /*2b00*/  FFMA.FTZ R211, R183, R172, R144 ;  /* 0x000000acb7d37223 */ /* 0x000fe20000010090 */
[----:B------:R-:W0:Y:S01]  /*2b10*/  MUFU.RCP R176, R155 ;  /* 0x0000009b00b07308 */ /* 0x000e220000001000 */
[----:B-1----:R-:W-:Y:S01]  /*2b20*/  FMUL.FTZ R19, R215, R10 ;  /* 0x0000000ad7137220 */ /* 0x002fe20000410000 */
[----:B------:R-:W-:Y:S02]  /*2b30*/  HADD2.F32 R10, -RZ, R130.H0_H0 ;  /* 0x20000082ff0a7230 */ /* 0x000fe40000004100 */
[----:B------:R-:W-:-:S02]  /*2b40*/  HADD2.F32 R130, -RZ, R128.H0_H0 ;  /* 0x20000080ff827230 */ /* 0x000fc40000004100 */
[----:B------:R-:W-:Y:S02]  /*2b50*/  HADD2.F32 R136, -RZ, R136.H1_H1 ;  /* 0x30000088ff887230 */ /* 0x000fe40000004100 */
[----:B------:R-:W1:Y:S01]  /*2b60*/  MUFU.RCP R11, R188 ;  /* 0x000000bc000b7308 */ /* 0x000e620000001000 */
[----:B--2---:R-:W-:Y:S01]  /*2b70*/  FMUL.FTZ R12, R222, R179 ;  /* 0x000000b3de0c7220 */ /* 0x004fe20000410000 */
[----:B------:R-:W-:Y:S02]  /*2b80*/  HADD2.F32 R179, -RZ, R132.H1_H1 ;  /* 0x30000084ffb37230 */ /* 0x000fe40000004100 */
[----:B------:R-:W-:Y:S01]  /*2b90*/  FMUL.FTZ R144, R191, R136 ;  /* 0x00000088bf907220 */ /* 0x000fe20000410000 */
[----:B------:R-:W-:Y:S02]  /*2ba0*/  HADD2.F32 R132, -RZ, R128.H1_H1 ;  /* 0x30000080ff847230 */ /* 0x000fe40000004100 */
[--C-:B------:R-:W-:Y:S01]  /*2bb0*/  HADD2.F32 R128, -RZ, R126.reuse.H0_H0 ;  /* 0x2000007eff807230 */ /* 0x100fe20000004100 */
[----:B------:R-:W2:Y:S01]  /*2bc0*/  MUFU.RCP R201, R205 ;  /* 0x000000cd00c97308 */ /* 0x000ea20000001000 */
[----:B0-----:R-:W-:Y:S01]  /*2bd0*/  FMUL.FTZ R26, R17, R176 ;  /* 0x000000b0111a7220 */ /* 0x001fe20000410000 */
[----:B------:R-:W-:-:S02]  /*2be0*/  HADD2.F32 R176, -RZ, R126.H1_H1 ;  /* 0x3000007effb07230 */ /* 0x000fc40000004100 */
[----:B------:R-:W-:Y:S01]  /*2bf0*/  FMUL.FTZ R126, R185, R140 ;  /* 0x0000008cb97e7220 */ /* 0x000fe20000410000 */
[----:B------:R-:W-:Y:S02]  /*2c00*/  HADD2.F32 R194, -RZ, R44.H1_H1 ;  /* 0x3000002cffc27230 */ /* 0x000fe40000004100 */
[----:B------:R-:W-:Y:S01]  /*2c10*/  FMUL.FTZ R155, R155, R132 ;  /* 0x000000849b9b7220 */ /* 0x000fe20000410000 */
[----:B------:R-:W-:Y:S02]  /*2c20*/  HADD2.F32 R180, -RZ, R146.H0_H0 ;  /* 0x20000092ffb47230 */ /* 0x000fe40000004100 */
[----:B------:R-:W-:Y:S01]  /*2c30*/  FFMA.FTZ R150, R126, R171, R211 ;  /* 0x000000ab7e967223 */ /* 0x000fe200000100d3 */
[----:B------:R0:W3:Y:S01]  /*2c40*/  MUFU.RCP R170, R192 ;  /* 0x000000c000aa7308 */ /* 0x0000e20000001000 */
[----:B-1----:R-:W-:Y:S01]  /*2c50*/  FMUL.FTZ R18, R216, R11 ;  /* 0x0000000bd8127220 */ /* 0x002fe20000410000 */
[--C-:B------:R-:W-:Y:S02]  /*2c60*/  HADD2.F32 R11, -RZ, R138.reuse.H0_H0 ;  /* 0x2000008aff0b7230 */ /* 0x100fe40000004100 */
[----:B------:R-:W-:Y:S01]  /*2c70*/  FMUL.FTZ R158, R158, R128 ;  /* 0x000000809e9e7220 */ /* 0x000fe20000410000 */
[----:B------:R-:W-:-:S02]  /*2c80*/  HADD2.F32 R138, -RZ, R138.H1_H1 ;  /* 0x3000008aff8a7230 */ /* 0x000fc40000004100 */
[----:B------:R-:W-:Y:S01]  /*2c90*/  FMUL.FTZ R159, R159, R176 ;  /* 0x000000b09f9f7220 */ /* 0x000fe20000410000 */
[----:B------:R-:W-:Y:S02]  /*2ca0*/  HADD2.F32 R207, -RZ, R45.H0_H0 ;  /* 0x2000002dffcf7230 */ /* 0x000fe40000004100 */
[----:B------:R-:W-:Y:S01]  /*2cb0*/  FMUL.FTZ R185, R192, R11 ;  /* 0x0000000bc0b97220 */ /* 0x000fe20000410000 */
[----:B------:R-:W1:Y:S01]  /*2cc0*/  MUFU.RCP R177, R154 ;  /* 0x0000009a00b17308 */ /* 0x000e620000001000 */
[----:B--2---:R-:W-:Y:S01]  /*2cd0*/  FMUL.FTZ R17, R218, R201 ;  /* 0x000000c9da117220 */ /* 0x004fe20000410000 */
[----:B------:R-:W-:Y:S02]  /*2ce0*/  HADD2.F32 R201, -RZ, R152.H1_H1 ;  /* 0x30000098ffc97230 */ /* 0x000fe40000004100 */
[----:B------:R-:W-:Y:S01]  /*2cf0*/  FADD.FTZ R152, R213, R126 ;  /* 0x0000007ed5987221 */ /* 0x000fe20000010000 */
[----:B0-----:R-:W-:Y:S01]  /*2d00*/  FMUL.FTZ R192, R209, R184 ;  /* 0x000000b8d1c07220 */ /* 0x001fe20000410000 */
[----:B------:R-:W-:-:S02]  /*2d10*/  FMUL.FTZ R209, R140, R171 ;  /* 0x000000ab8cd17220 */ /* 0x000fc40000410000 */
[----:B------:R-:W-:Y:S01]  /*2d20*/  FADD.FTZ R213, R152, R185 ;  /* 0x000000b998d57221 */ /* 0x000fe20000010000 */
[----:B------:R0:W2:Y:S01]  /*2d30*/  MUFU.RCP R169, R193 ;  /* 0x000000c100a97308 */ /* 0x0000a20000001000 */
[----:B---3--:R-:W-:Y:S01]  /*2d40*/  FMUL.FTZ R170, R195, R170 ;  /* 0x000000aac3aa7220 */ /* 0x008fe20000410000 */
[----:B------:R-:W-:Y:S02]  /*2d50*/  HADD2.F32 R195, -RZ, R146.H1_H1 ;  /* 0x30000092ffc37230 */ /* 0x000fe40000004100 */
[----:B------:R-:W-:Y:S01]  /*2d60*/  FMUL.FTZ R146, R193, R138 ;  /* 0x0000008ac1927220 */ /* 0x000fe20000410000 */
[----:B------:R-:W-:Y:S01]  /*2d70*/  FMUL.FTZ R152, R161, R10 ;  /* 0x0000000aa1987220 */ /* 0x000fe20000410000 */
[----:B------:R-:W-:Y:S01]  /*2d80*/  FFMA.FTZ R211, R185, R170, R150 ;  /* 0x000000aab9d37223 */ /* 0x000fe20000010096 */
[----:B------:R-:W-:Y:S01]  /*2d90*/  FMUL.FTZ R150, R163, R8 ;  /* 0x00000008a3967220 */ /* 0x000fe20000410000 */
[----:B------:R-:W-:Y:S01]  /*2da0*/  FMUL.FTZ R163, R162, R179 ;  /* 0x000000b3a2a37220 */ /* 0x000fe20000410000 */
[----:B------:R3:W4:Y:S01]  /*2db0*/  MUFU.RCP R167, R191 ;  /* 0x000000bf00a77308 */ /* 0x0007220000001000 */
[----:B-1----:R-:W-:Y:S01]  /*2dc0*/  FMUL.FTZ R27, R16, R177 ;  /* 0x000000b1101b7220 */ /* 0x002fe20000410000 */
[----:B------:R-:W-:-:S02]  /*2dd0*/  HADD2.F32 R177, -RZ, R134.H0_H0 ;  /* 0x20000086ffb17230 */ /* 0x000fc40000004100 */
[----:B0-----:R-:W-:Y:S01]  /*2de0*/  FMUL.FTZ R193, R190, R175 ;  /* 0x000000afbec17220 */ /* 0x001fe20000410000 */
[----:B------:R-:W-:Y:S02]  /*2df0*/  HADD2.F32 R134, -RZ, R134.H1_H1 ;  /* 0x30000086ff867230 */ /* 0x000fe40000004100 */
[----:B------:R-:W-:Y:S01]  /*2e00*/  FMUL.FTZ R161, R160, R181 ;  /* 0x000000b5a0a17220 */ /* 0x000fe20000410000 */
[----:B------:R-:W-:Y:S01]  /*2e10*/  FMUL.FTZ R154, R154, R130 ;  /* 0x000000829a9a7220 */ /* 0x000fe20000410000 */
[----:B------:R-:W-:Y:S01]  /*2e20*/  FMUL.FTZ R190, R207, R148 ;  /* 0x00000094cfbe7220 */ /* 0x000fe20000410000 */
        /* <DEDUP_REMOVED lines=15> */
[----:B-1----:R-:W-:Y:S01]  /*2f20*/  FMUL.FTZ R165, R206, R165 ;  /* 0x000000a5cea57220 */ /* 0x002fe20000410000 */
[----:B------:R-:W-:Y:S01]  /*2f30*/  FFMA.FTZ R213, R191, R166, R160 ;  /* 0x000000a6bfd57223 */ /* 0x000fe200000100a0 */
[----:B------:R-:W-:Y:S01]  /*2f40*/  FMUL.FTZ R160, R2, R174 ;  /* 0x000000ae02a07220 */ /* 0x000fe20000410000 */
[----:B------:R0:W1:Y:S01]  /*2f50*/  MUFU.RCP R224, R207 ;  /* 0x000000cf00e07308 */ /* 0x0000620000001000 */
[----:B------:R-:W-:Y:S01]  /*2f60*/  FMUL.FTZ R162, R5, R178 ;  /* 0x000000b205a27220 */ /* 0x000fe20000410000 */
[----:B--2---:R-:W-:Y:S01]  /*2f70*/  FMUL.FTZ R16, R217, R210 ;  /* 0x000000d2d9107220 */ /* 0x004fe20000410000 */
        /* <DEDUP_REMOVED lines=71> */
[----:B------:R-:W-:Y:S01]  /*33f0*/  FMUL.FTZ R214, R148, R15 ;  /* 0x0000000f94d67220 */ /* 0x000fe20000410000 */
[-C--:B------:R-:W-:Y:S01]  /*3400*/  FMUL.FTZ R216, R184, R13.reuse ;  /* 0x0000000db8d87220 */ /* 0x080fe20000410000 */
[----:B------:R-:W-:Y:S01]  /*3410*/  FADD.FTZ R218, R243, R192 ;  /* 0x000000c0f3da7221 */ /* 0x000fe20000010000 */
[----:B------:R-:W-:Y:S01]  /*3420*/  FFMA.FTZ R220, R192, R13, R241 ;  /* 0x0000000dc0dc7223 */ /* 0x000fe200000100f1 */
[----:B------:R-:W-:-:S02]  /*3430*/  FMUL.FTZ R243, R201, R12 ;  /* 0x0000000cc9f37220 */ /* 0x000fc40000410000 */
[----:B------:R-:W-:Y:S01]  /*3440*/  FADD.FTZ R218, R218, R207 ;  /* 0x000000cfdada7221 */ /* 0x000fe20000010000 */
[----:B------:R-:W-:-:S07]  /*3450*/  FFMA.FTZ R241, R207, R12, R220 ;  /* 0x0000000ccff17223 */ /* 0x000fce00000100dc */
.L_x_2245:
[----:B------:R-:W0:Y:S01]  /*3460*/  SHFL.DOWN PT, R245, R218, 0x10, 0x1f ;  /* 0x0a001f00daf57f89 */ /* 0x000e2200000e0000 */
[----:B------:R-:W-:Y:S01]  /*3470*/  FADD.FTZ R121, R2, R121 ;  /* 0x0000007902797221 */ /* 0x000fe20000010000 */
[----:B------:R-:W-:Y:S01]  /*3480*/  FADD.FTZ R120, R5, R120 ;  /* 0x0000007805787221 */ /* 0x000fe20000010000 */
[----:B------:R-:W-:Y:S01]  /*3490*/  FADD.FTZ R117, R6, R117 ;  /* 0x0000007506757221 */ /* 0x000fe20000010000 */
[----:B------:R-:W1:Y:S01]  /*34a0*/  SHFL.DOWN PT, R220, R241, 0x10, 0x1f ;  /* 0x0a001f00f1dc7f89 */ /* 0x000e6200000e0000 */
        /* <DEDUP_REMOVED lines=78> */
[----:B------:R-:W0:Y:S01]  /*3990*/  S2R R32, SR_TID.X ;  /* 0x0000000000207919 */ /* 0x000e220000002100 */
[----:B------:R-:W1:Y:S01]  /*39a0*/  S2UR UR5, SR_CgaCtaId ;  /* 0x00000000000579c3 */ /* 0x000e620000008800 */
[----:B------:R-:W-:Y:S02]  /*39b0*/  UMOV UR4, 0x400 ;  /* 0x0000040000047882 */ /* 0x000fe40000000000 */
[----:B-1----:R-:W-:-:S06]  /*39c0*/  ULEA UR4, UR5, UR4, 0x18 ;  /* 0x0000000405047291 */ /* 0x002fcc000f8ec0ff */
[----:B------:R-:W-:Y:S02]  /*39d0*/  MOV R157, UR4 ;  /* 0x00000004009d7c02 */ /* 0x000fe40008000f00 */
[----:B0-----:R-:W-:Y:S02]  /*39e0*/  SHF.R.U32.HI R6, RZ, 0x2, R32 ;  /* 0x00000002ff067819 */ /* 0x001fe40000011620 */
[C---:B------:R-:W-:Y:S02]  /*39f0*/  IADD3 R2, PT, PT, R157.reuse, 0x3c20, RZ ;  /* 0x00003c209d027810 */ /* 0x040fe40007ffe0ff */
[----:B------:R-:W-:Y:S02]  /*3a00*/  LOP3.LUT R7, R6, 0x18, RZ, 0xc0, !PT ;  /* 0x0000001806077812 */ /* 0x000fe400078ec0ff */
[----:B------:R-:W-:-:S04]  /*3a10*/  @!P1 IADD3 R2, PT, PT, R157, 0x3c00, RZ ;  /* 0x00003c009d029810 */ /* 0x000fc80007ffe0ff */
[----:B------:R-:W-:-:S05]  /*3a20*/  IADD3 R2, PT, PT, R7, R2, RZ ;  /* 0x0000000207027210 */ /* 0x000fca0007ffe0ff */
[----:B------:R0:W-:Y:S02]  /*3a30*/  STS.64 [R2], R4 ;  /* 0x0000000402007388 */ /* 0x0001e40000000a00 */
.L_x_2247:
[----:B------:R-:W-:Y:S05]  /*3a40*/  BSYNC.RECONVERGENT B0 ;  /* 0x0000000000007941 */ /* 0x000fea0003800200 */
.L_x_2246:
        /* <DEDUP_REMOVED lines=22> */
[----:B------:R-:W-:Y:S01]  /*3bb0*/  FADD.FTZ R0, -R0, R3 ;  /* 0x0000000300007221 */ /* 0x000fe20000010100 */
[C-C-:B------:R-:W-:Y:S01]  /*3bc0*/  FFMA.FTZ R13, R5.reuse, R13, R10.reuse ;  /* 0x0000000d050d7223 */ /* 0x140fe2000001000a */
[----:B------:R-:W0:Y:S01]  /*3bd0*/  LDC.64 R2, c[0x0][0x3f0] ;  /* 0x0000fc00ff027b82 */ /* 0x000e220000000a00 */
[----:B------:R-:W-:Y:S01]  /*3be0*/  FFMA.FTZ R4, R5, R26, R10 ;  /* 0x0000001a05047223 */ /* 0x000fe2000001000a */
        /* <DEDUP_REMOVED lines=26> */
[----:B------:R-:W-:Y:S01]  /*3d90*/  FFMA.FTZ R10, R5, R12, R10 ;  /* 0x0000000c050a7223 */ /* 0x000fe2000001000a */
[----:B------:R-:W-:Y:S01]  /*3da0*/  FADD.FTZ R192, -R13, R192 ;  /* 0x000000c00dc07221 */ /* 0x000fe20000010100 */
[----:B------:R-:W-:Y:S01]  /*3db0*/  FADD.FTZ R140, -R4, R155 ;  /* 0x0000009b048c7221 */ /* 0x000fe20000010100 */
[----:B0-----:R-:W-:-:S04]  /*3dc0*/  IMAD.WIDE.U32 R12, R125, 0x8, R2 ;  /* 0x000000087d0c7825 */ /* 0x001fc800078e0002 */
[C---:B------:R-:W-:Y:S01]  /*3dd0*/  FMUL.FTZ R124, R123.reuse, R0 ;  /* 0x000000007b7c7220 */ /* 0x040fe20000410000 */
[C---:B------:R-:W-:Y:S01]  /*3de0*/  FMUL.FTZ R125, R123.reuse, R26 ;  /* 0x0000001a7b7d7220 */ /* 0x040fe20000410000 */
[----:B------:R-:W-:Y:S01]  /*3df0*/  FMUL.FTZ R126, R123, R172 ;  /* 0x000000ac7b7e7220 */ /* 0x000fe20000410000 */
[----:B------:R-:W-:-:S04]  /*3e00*/  IMAD.WIDE.U32 R4, R127, 0x8, R2 ;  /* 0x000000087f047825 */ /* 0x000fc800078e0002 */
[----:B------:R-:W-:Y:S01]  /*3e10*/  FMUL.FTZ R127, R123, R128 ;  /* 0x000000807b7f7220 */ /* 0x000fe20000410000 */
[----:B------:R-:W-:Y:S01]  /*3e20*/  FADD.FTZ R170, -R170, R185 ;  /* 0x000000b9aaaa7221 */ /* 0x000fe20000010100 */
[----:B------:R-:W-:Y:S01]  /*3e30*/  STG.E.64 desc[UR6][R12.64], R124 ;  /* 0x0000007c0c007986 */ /* 0x000fe2000c101b06 */
[----:B------:R-:W-:Y:S01]  /*3e40*/  FADD.FTZ R146, -R169, R146 ;  /* 0x00000092a9927221 */ /* 0x000fe20000010100 */
[----:B------:R-:W-:Y:S01]  /*3e50*/  FADD.FTZ R130, -R168, R193 ;  /* 0x000000c1a8827221 */ /* 0x000fe20000010100 */
[----:B------:R-:W-:Y:S01]  /*3e60*/  FADD.FTZ R144, -R167, R144 ;  /* 0x00000090a7907221 */ /* 0x000fe20000010100 */
[----:B------:R0:W-:Y:S01]  /*3e70*/  STG.E.64 desc[UR6][R4.64], R126 ;  /* 0x0000007e04007986 */ /* 0x0001e2000c101b06 */
        /* <DEDUP_REMOVED lines=12> */
[----:B------:R-:W-:Y:S01]  /*3f40*/  FADD.FTZ R158, -R25, R158 ;  /* 0x0000009e199e7221 */ /* 0x000fe20000010100 */
        /* <DEDUP_REMOVED lines=22> */
[----:B------:R1:W-:Y:S01]  /*40b0*/  STG.E.64 desc[UR6][R6.64], R128 ;  /* 0x0000008006007986 */ /* 0x0003e2000c101b06 */
        /* <DEDUP_REMOVED lines=25> */
[----:B------:R-:W-:Y:S01]  /*4250*/  IMAD.WIDE.U32 R30, R151, 0x8, R2 ;  /* 0x00000008971e7825 */ /* 0x000fe200078e0002 */
[----:B0-----:R-:W-:-:S03]  /*4260*/  IADD3 R122, PT, PT, R122, R4, RZ ;  /* 0x000000047a7a7210 */ /* 0x001fc60007ffe0ff */
[----:B------:R-:W-:-:S04]  /*4270*/  IMAD.WIDE.U32 R2, R153, 0x8, R2 ;  /* 0x0000000899027825 */ /* 0x000fc800078e0002 */
[----:B------:R-:W-:Y:S01]  /*4280*/  FMUL.FTZ R153, R123, R138 ;  /* 0x0000008a7b997220 */ /* 0x000fe20000410000 */
[----:B------:R-:W-:-:S04]  /*4290*/  ISETP.GE.AND P2, PT, R122, R5, PT ;  /* 0x000000057a00720c */ /* 0x000fc80003f46270 */
[----:B------:R1:W-:Y:S04]  /*42a0*/  STG.E.64 desc[UR6][R16.64], R152 ;  /* 0x0000009810007986 */ /* 0x0003e8000c101b06 */
[----:B------:R1:W-:Y:S04]  /*42b0*/  STG.E.64 desc[UR6][R18.64], R154 ;  /* 0x0000009a12007986 */ /* 0x0003e8000c101b06 */
[----:B------:R1:W-:Y:S04]  /*42c0*/  STG.E.64 desc[UR6][R20.64], R158 ;  /* 0x0000009e14007986 */ /* 0x0003e8000c101b06 */
[----:B------:R1:W-:Y:S04]  /*42d0*/  STG.E.64 desc[UR6][R22.64], R160 ;  /* 0x000000a016007986 */ /* 0x0003e8000c101b06 */
[----:B------:R1:W-:Y:S04]  /*42e0*/  STG.E.64 desc[UR6][R24.64], R162 ;  /* 0x000000a218007986 */ /* 0x0003e8000c101b06 */
[----:B------:R1:W-:Y:S04]  /*42f0*/  STG.E.64 desc[UR6][R26.64], R186 ;  /* 0x000000ba1a007986 */ /* 0x0003e8000c101b06 */
        /* <DEDUP_REMOVED lines=34> */
.L_x_2241:
[----:B------:R-:W0:Y:S01]  /*4520*/  LDC.64 R96, c[0x0][0x3e0] ;  /* 0x0000f800ff607b82 */ /* 0x000e220000000a00 */
[----:B------:R-:W-:-:S06]  /*4530*/  UIMAD UR4, UR8, 0x780, URZ ;  /* 0x00000780080478a4 */ /* 0x000fcc000f8e02ff */
[----:B------:R-:W-:Y:S01]  /*4540*/  LOP3.LUT R17, R32, UR4, RZ, 0xfc, !PT ;  /* 0x0000000420117c12 */ /* 0x000fe2000f8efcff */
[----:B------:R-:W1:Y:S03]  /*4550*/  LDC.64 R98, c[0x0][0x3e8] ;  /* 0x0000fa00ff627b82 */ /* 0x000e660000000a00 */
[C---:B------:R-:W-:Y:S02]  /*4560*/  IADD3 R19, PT, PT, R17.reuse, 0x80, RZ ;  /* 0x0000008011137810 */ /* 0x040fe40007ffe0ff */
[C---:B------:R-:W-:Y:S02]  /*4570*/  IADD3 R23, PT, PT, R17.reuse, 0x100, RZ ;  /* 0x0000010011177810 */ /* 0x040fe40007ffe0ff */
[C---:B------:R-:W-:Y:S02]  /*4580*/  IADD3 R27, PT, PT, R17.reuse, 0x180, RZ ;  /* 0x00000180111b7810 */ /* 0x040fe40007ffe0ff */
[----:B------:R-:W-:-:S02]  /*4590*/  IADD3 R31, PT, PT, R17, 0x200, RZ ;  /* 0x00000200111f7810 */ /* 0x000fc40007ffe0ff */
[C---:B-----5:R-:W-:Y:S02]  /*45a0*/  IADD3 R35, PT, PT, R17.reuse, 0x280, RZ ;  /* 0x0000028011237810 */ /* 0x060fe40007ffe0ff */
        /* <DEDUP_REMOVED lines=70> */
.L_x_2249:
        /* <DEDUP_REMOVED lines=15> */
.L_x_3172:


//--------------------- .text._ZN10layer_norm22ln_bwd_finalize_kernelINS_22Kernel_traits_finalizeILj3840E6__halfS2_S2_fjLj1024ELj4ENS_18Kernel_traits_baseILj3840ES2_S2_S2_fjLj1024EEEEEEEvNS_9BwdParamsE --------------------------
	.section	.text._ZN10layer_norm22ln_bwd_finalize_kernelINS_22Kernel_traits_finalizeILj3840E6__halfS2_S2_fjLj1024ELj4ENS_18Kernel_traits_baseILj3840ES2_S2_S2_fjLj1024EEEEEEEvNS_9BwdParamsE,"ax",@progbits
	.align	128
        .global         _ZN10layer_norm22ln_bwd_finalize_kernelINS_22Kernel_traits_finalizeILj3840E6__halfS2_S2_fjLj1024ELj4ENS_18Kernel_traits_baseILj3840ES2_S2_S2_fjLj1024EEEEEEEvNS_9BwdParamsE
        .type           _ZN10layer_norm22ln_bwd_finalize_kernelINS_22Kernel_traits_finalizeILj3840E6__halfS2_S2_fjLj1024ELj4ENS_18Kernel_traits_baseILj3840ES2_S2_S2_fjLj1024EEEEEEEvNS_9BwdParamsE,@function
        .size           _ZN10layer_norm22ln_bwd_finalize_kernelINS_22Kernel_traits_finalizeILj3840E6__halfS2_S2_fjLj1024ELj4ENS_18Kernel_traits_baseILj3840ES2_S2_S2_fjLj1024EEEEEEEvNS_9BwdParamsE,(.L_x_3173 - _ZN10layer_norm22ln_bwd_finalize_kernelINS_22Kernel_traits_finalizeILj3840E6__halfS2_S2_fjLj1024ELj4ENS_18Kernel_traits_baseILj3840ES2_S2_S2_fjLj1024EEEEEEEvNS_9BwdParamsE)
        .other          _ZN10layer_norm22ln_bwd_finalize_kernelINS_22Kernel_traits_finalizeILj3840E6__halfS2_S2_fjLj1024ELj4ENS_18Kernel_traits_baseILj3840ES2_S2_S2_fjLj1024EEEEEEEvNS_9BwdParamsE,@"STO_CUDA_ENTRY STV_DEFAULT"
_ZN10layer_norm22ln_bwd_finalize_kernelINS_22Kernel_traits_finalizeILj3840E6__halfS2_S2_fjLj1024ELj4ENS_18Kernel_traits_baseILj3840ES2_S2_S2_fjLj1024EEEEEEEvNS_9BwdParamsE:
.text._ZN10layer_norm22ln_bwd_finalize_kernelINS_22Kernel_traits_finalizeILj3840E6__halfS2_S2_fjLj1024ELj4ENS_18Kernel_traits_baseILj3840ES2_S2_S2_fjLj1024EEEEEEEvNS_9BwdParamsE:
        /* <DEDUP_REMOVED lines=37> */
.L_x_2254:
        /* <DEDUP_REMOVED lines=118> */
.L_x_2253:
[----:B------:R-:W-:Y:S05]  /*09b0*/  BSYNC.RECONVERGENT B1 ;  /* 0x0000000000017941 */ /* 0x000fea0003800200 */
.L_x_2252:
        /* <DEDUP_REMOVED lines=65> */
.L_x_2256:
[----:B------:R-:W-:Y:S05]  /*0dd0*/  BSYNC.RECONVERGENT B1 ;  /* 0x0000000000017941 */ /* 0x000fea0003800200 */
.L_x_2255:
        /* <DEDUP_REMOVED lines=37> */
.L_x_2258:
[----:B------:R-:W-:Y:S05]  /*1030*/  BSYNC.RECONVERGENT B1 ;  /* 0x0000000000017941 */ /* 0x000fea0003800200 */
.L_x_2257:
[----:B------:R-:W-:Y:S05]  /*1040*/  @!P1 BRA `(.L_x_2251) ;  /* 0x00000000003c9947 */ /* 0x000fea0003800000 */
[----:B------:R-:W0:Y:S01]  /*1050*/  LDC.64 R6, c[0x0][0x3e0] ;  /* 0x0000f800ff067b82 */ /* 0x000e220000000a00 */
[----:B------:R-:W-:Y:S01]  /*1060*/  IMAD R2, R15, 0xf00, R11 ;  /* 0x00000f000f027824 */ /* 0x000fe200078e020b */
[----:B------:R-:W-:-:S04]  /*1070*/  IADD3 R24, PT, PT, -R24, RZ, RZ ;  /* 0x000000ff18187210 */ /* 0x000fc80007ffe1ff */
[----:B------:R-:W-:Y:S02]  /*1080*/  IADD3 R11, PT, PT, R13, R2, RZ ;  /* 0x000000020d0b7210 */ /* 0x000fe40007ffe0ff */
[----:B------:R-:W1:Y:S05]  /*1090*/  LDC.64 R8, c[0x0][0x3e8] ;  /* 0x0000fa00ff087b82 */ /* 0x000e6a0000000a00 */
.L_x_2259:
        /* <DEDUP_REMOVED lines=10> */
.L_x_2251:
[----:B------:R-:W-:Y:S05]  /*1140*/  BSYNC.RECONVERGENT B0 ;  /* 0x0000000000007941 */ /* 0x000fea0003800200 */
.L_x_2250:
        /* <DEDUP_REMOVED lines=55> */
.L_x_2260:
        /* <DEDUP_REMOVED lines=12> */
.L_x_3173:


//--------------------- .text._ZN10layer_norm13ln_bwd_kernelINS_13Kernel_traitsI6__halfS2_S2_fjLj3840ELj1ELj1ELj4ELj4ENS_18Kernel_traits_baseILj3840ES2_S2_S2_fjLj128EEEEEEEvNS_9BwdParamsE --------------------------
	.section	.text._ZN10layer_norm13ln_bwd_kernelINS_13Kernel_traitsI6__halfS2_S2_fjLj3840ELj1ELj1ELj4ELj4ENS_18Kernel_traits_baseILj3840ES2_S2_S2_fjLj128EEEEEEEvNS_9BwdParamsE,"ax",@progbits
	.align	128
        .global         _ZN10layer_norm13ln_bwd_kernelINS_13Kernel_traitsI6__halfS2_S2_fjLj3840ELj1ELj1ELj4ELj4ENS_18Kernel_traits_baseILj3840ES2_S2_S2_fjLj128EEEEEEEvNS_9BwdParamsE
        .type           _ZN10layer_norm13ln_bwd_kernelINS_13Kernel_traitsI6__halfS2_S2_fjLj3840ELj1ELj1ELj4ELj4ENS_18Kernel_traits_baseILj3840ES2_S2_S2_fjLj128EEEEEEEvNS_9BwdParamsE,@function
        .size           _ZN10layer_norm13ln_bwd_kernelINS_13Kernel_traitsI6__halfS2_S2_fjLj3840ELj1ELj1ELj4ELj4ENS_18Kernel_traits_baseILj3840ES2_S2_S2_fjLj128EEEEEEEvNS_9BwdParamsE,(.L_x_3174 - _ZN10layer_norm13ln_bwd_kernelINS_13Kernel_traitsI6__halfS2_S2_fjLj3840ELj1ELj1ELj4ELj4ENS_18Kernel_traits_baseILj3840ES2_S2_S2_fjLj128EEEEEEEvNS_9BwdParamsE)
        .other          _ZN10layer_norm13ln_bwd_kernelINS_13Kernel_traitsI6__halfS2_S2_fjLj3840ELj1ELj1ELj4ELj4ENS_18Kernel_traits_baseILj3840ES2_S2_S2_fjLj128EEEEEEEvNS_9BwdParamsE,@"STO_CUDA_ENTRY STV_DEFAULT"
_ZN10layer_norm13ln_bwd_kernelINS_13Kernel_traitsI6__halfS2_S2_fjLj3840ELj1ELj1ELj4ELj4ENS_18Kernel_traits_baseILj3840ES2_S2_S2_fjLj128EEEEEEEvNS_9BwdParamsE:
.text._ZN10layer_norm13ln_bwd_kernelINS_13Kernel_traitsI6__halfS2_S2_fjLj3840ELj1ELj1ELj4ELj4ENS_18Kernel_traits_baseILj3840ES2_S2_S2_fjLj128EEEEEEEvNS_9BwdParamsE:
        /* <DEDUP_REMOVED lines=44> */
.L_x_2261:
        /* <DEDUP_REMOVED lines=17> */
.L_x_2262:
        /* <DEDUP_REMOVED lines=57> */
[----:B-1----:R-:W-:Y:S01]  /*0760*/  ULEA UR4, UR5, UR4, 0x18 ;  /* 0x0000000405047291 */ /* 0x002fe2000f8ec0ff */
        /* <DEDUP_REMOVED lines=11> */
.L_x_2270:
[----:B--2---:R-:W1:Y:S01]  /*0820*/  LDC.64 R4, c[0x0][0x3a8] ;  /* 0x0000ea00ff047b82 */ /* 0x004e620000000a00 */
[----:B------:R-:W-:-:S07]  /*0830*/  HFMA2 R0, -RZ, RZ, 0, 0 ;  /* 0x00000000ff007431 */ /* 0x000fce00000001ff */
[----:B0--3--:R-:W0:Y:S08]  /*0840*/  @!P0 LDC.64 R2, c[0x0][0x3a0] ;  /* 0x0000e800ff028b82 */ /* 0x009e300000000a00 */
[----:B------:R-:W2:Y:S01]  /*0850*/  LDC.64 R6, c[0x0][0x398] ;  /* 0x0000e600ff067b82 */ /* 0x000ea20000000a00 */
[----:B-1----:R-:W-:-:S05]  /*0860*/  IMAD.WIDE R4, R128, 0x4, R4 ;  /* 0x0000000480047825 */ /* 0x002fca00078e0204 */
[----:B-----5:R1:W5:Y:S01]  /*0870*/  LDG.E R129, desc[UR6][R4.64] ;  /* 0x0000000604817981 */ /* 0x020362000c1e1900 */
        /* <DEDUP_REMOVED lines=27> */
[--C-:B0-----:R-:W-:Y:S01]  /*0a30*/  IMAD.WIDE.U32 R4, R43, 0x4, R14.reuse ;  /* 0x000000042b047825 */ /* 0x101fe200078e000e */
[C---:B------:R-:W-:Y:S01]  /*0a40*/  IADD3 R29, PT, PT, R131.reuse, 0x600, RZ ;  /* 0x00000600831d7810 */ /* 0x040fe20007ffe0ff */
[----:B------:R-:W5:Y:S01]  /*0a50*/  LDG.E R132, desc[UR6][R10.64] ;  /* 0x000000060a847981 */ /* 0x000f62000c1e1900 */
[----:B------:R-:W-:Y:S01]  /*0a60*/  IADD3 R27, PT, PT, R131, 0x680, RZ ;  /* 0x00000680831b7810 */ /* 0x000fe20007ffe0ff */
[--C-:B--2---:R-:W-:Y:S01]  /*0a70*/  IMAD.WIDE.U32 R6, R41, 0x4, R14.reuse ;  /* 0x0000000429067825 */ /* 0x104fe200078e000e */
[----:B------:R-:W-:Y:S01]  /*0a80*/  IADD3 R25, PT, PT, R131, 0x700, RZ ;  /* 0x0000070083197810 */ /* 0x000fe20007ffe0ff */
[----:B------:R1:W5:Y:S02]  /*0a90*/  LDG.E R135, desc[UR6][R4.64] ;  /* 0x0000000604877981 */ /* 0x000364000c1e1900 */
[--C-:B---3--:R-:W-:Y:S02]  /*0aa0*/  IMAD.WIDE.U32 R8, R39, 0x4, R14.reuse ;  /* 0x0000000427087825 */ /* 0x108fe400078e000e */
[----:B------:R0:W5:Y:S02]  /*0ab0*/  LDG.E R134, desc[UR6][R6.64] ;  /* 0x0000000606867981 */ /* 0x000164000c1e1900 */
[----:B------:R-:W-:-:S02]  /*0ac0*/  IMAD.WIDE.U32 R140, R47, 0x4, R14 ;  /* 0x000000042f8c7825 */ /* 0x000fc400078e000e */
[----:B------:R2:W5:Y:S02]  /*0ad0*/  LDG.E R133, desc[UR6][R8.64] ;  /* 0x0000000608857981 */ /* 0x000564000c1e1900 */
[--C-:B------:R-:W-:Y:S02]  /*0ae0*/  IMAD.WIDE.U32 R138, R45, 0x4, R14.reuse ;  /* 0x000000042d8a7825 */ /* 0x100fe400078e000e */
[----:B------:R-:W5:Y:S02]  /*0af0*/  LDG.E R140, desc[UR6][R140.64] ;  /* 0x000000068c8c7981 */ /* 0x000f64000c1e1900 */
[--C-:B------:R-:W-:Y:S02]  /*0b00*/  IMAD.WIDE.U32 R12, R35, 0x4, R14.reuse ;  /* 0x00000004230c7825 */ /* 0x100fe400078e000e */
[----:B------:R-:W5:Y:S02]  /*0b10*/  LDG.E R138, desc[UR6][R138.64] ;  /* 0x000000068a8a7981 */ /* 0x000f64000c1e1900 */
[----:B------:R-:W-:-:S02]  /*0b20*/  IMAD.WIDE.U32 R22, R33, 0x4, R14 ;  /* 0x0000000421167825 */ /* 0x000fc400078e000e */
[----:B------:R3:W5:Y:S02]  /*0b30*/  LDG.E R130, desc[UR6][R12.64] ;  /* 0x000000060c827981 */ /* 0x000764000c1e1900 */
[--C-:B------:R-:W-:Y:S02]  /*0b40*/  IMAD.WIDE.U32 R20, R31, 0x4, R14.reuse ;  /* 0x000000041f147825 */ /* 0x100fe400078e000e */
[----:B------:R-:W5:Y:S02]  /*0b50*/  LDG.E R136, desc[UR6][R22.64] ;  /* 0x0000000616887981 */ /* 0x000f64000c1e1900 */
[--C-:B------:R-:W-:Y:S02]  /*0b60*/  IMAD.WIDE.U32 R18, R29, 0x4, R14.reuse ;  /* 0x000000041d127825 */ /* 0x100fe400078e000e */
[----:B------:R-:W5:Y:S02]  /*0b70*/  LDG.E R137, desc[UR6][R20.64] ;  /* 0x0000000614897981 */ /* 0x000f64000c1e1900 */
[----:B------:R-:W-:-:S02]  /*0b80*/  IMAD.WIDE.U32 R16, R27, 0x4, R14 ;  /* 0x000000041b107825 */ /* 0x000fc400078e000e */
[----:B------:R-:W5:Y:S02]  /*0b90*/  LDG.E R139, desc[UR6][R18.64] ;  /* 0x00000006128b7981 */ /* 0x000f64000c1e1900 */
[----:B------:R-:W-:Y:S02]  /*0ba0*/  IMAD.WIDE.U32 R14, R25, 0x4, R14 ;  /* 0x00000004190e7825 */ /* 0x000fe400078e000e */
[----:B------:R-:W5:Y:S02]  /*0bb0*/  LDG.E R141, desc[UR6][R16.64] ;  /* 0x00000006108d7981 */ /* 0x000f64000c1e1900 */
        /* <DEDUP_REMOVED lines=24> */
[--C-:B----4-:R-:W-:Y:S02]  /*0d40*/  IMAD.WIDE.U32 R8, R29, 0x4, R2.reuse ;  /* 0x000000041d087825 */ /* 0x110fe400078e0002 */
[----:B------:R1:W5:Y:S02]  /*0d50*/  LDG.E R6, desc[UR6][R6.64] ;  /* 0x0000000606067981 */ /* 0x000364000c1e1900 */
[----:B---3--:R-:W-:-:S02]  /*0d60*/  IMAD.WIDE.U32 R10, R27, 0x4, R2 ;  /* 0x000000041b0a7825 */ /* 0x008fc400078e0002 */
[----:B------:R1:W5:Y:S02]  /*0d70*/  LDG.E R8, desc[UR6][R8.64] ;  /* 0x0000000608087981 */ /* 0x000364000c1e1900 */
[----:B------:R-:W-:Y:S02]  /*0d80*/  IMAD.WIDE.U32 R2, R25, 0x4, R2 ;  /* 0x0000000419027825 */ /* 0x000fe400078e0002 */
[----:B------:R1:W5:Y:S04]  /*0d90*/  LDG.E R10, desc[UR6][R10.64] ;  /* 0x000000060a0a7981 */ /* 0x000368000c1e1900 */
[----:B------:R1:W5:Y:S01]  /*0da0*/  LDG.E R2, desc[UR6][R2.64] ;  /* 0x0000000602027981 */ /* 0x000362000c1e1900 */
[----:B------:R-:W-:Y:S05]  /*0db0*/  BRA `(.L_x_2265) ;  /* 0x0000000400307947 */ /* 0x000fea0003800000 */
.L_x_2264:
        /* <DEDUP_REMOVED lines=75> */
[----:B------:R1:W5:Y:S02]  /*1270*/  LDG.E R2, desc[UR6][R2.64] ;  /* 0x0000000602027981 */ /* 0x000364000c1e1900 */
.L_x_2265:
[----:B------:R-:W-:Y:S05]  /*1280*/  @P0 BRA `(.L_x_2266) ;  /* 0x00000010003c0947 */ /* 0x000fea0003800000 */
[----:B-1---5:R-:W-:Y:S02]  /*1290*/  HADD2.F32 R7, -RZ, R147.H0_H0 ;  /* 0x20000093ff077230 */ /* 0x022fe40000004100 */
        /* <DEDUP_REMOVED lines=60> */
[----:B------:R-:W-:Y:S01]  /*1660*/  FADD.FTZ R2, R185, -R0 ;  /* 0x80000000b9027221 */ /* 0x000fe20000010000 */
[----:B------:R-:W-:-:S02]  /*1670*/  HADD2.F32 R0, -RZ, R162.H0_H0 ;  /* 0x200000a2ff007230 */ /* 0x000fc40000004100 */
[C---:B------:R-:W-:Y:S01]  /*1680*/  FMUL.FTZ R160, R129.reuse, R160 ;  /* 0x000000a081a07220 */ /* 0x040fe20000410000 */
[----:B------:R-:W-:Y:S02]  /*1690*/  HADD2.F32 R194, -RZ, R50.H0_H0 ;  /* 0x20000032ffc27230 */ /* 0x000fe40000004100 */
[C---:B------:R-:W-:Y:S01]  /*16a0*/  FMUL.FTZ R158, R129.reuse, R158 ;  /* 0x0000009e819e7220 */ /* 0x040fe20000410000 */
[----:B------:R-:W-:Y:S02]  /*16b0*/  HADD2.F32 R4, -RZ, R145.H1_H1 ;  /* 0x30000091ff047230 */ /* 0x000fe40000004100 */
[----:B------:R-:W-:Y:S01]  /*16c0*/  FMUL.FTZ R3, R0, R5 ;  /* 0x0000000500037220 */ /* 0x000fe20000410000 */
[----:B------:R-:W-:Y:S02]  /*16d0*/  HADD2.F32 R174, -RZ, R141.H1_H1 ;  /* 0x3000008dffae7230 */ /* 0x000fe40000004100 */
[----:B------:R-:W-:Y:S01]  /*16e0*/  FMUL.FTZ R0, R129, R224 ;  /* 0x000000e081007220 */ /* 0x000fe20000410000 */
[----:B------:R-:W-:-:S02]  /*16f0*/  HADD2.F32 R13, -RZ, R162.H1_H1 ;  /* 0x300000a2ff0d7230 */ /* 0x000fc40000004100 */
[----:B------:R-:W-:Y:S01]  /*1700*/  FMUL.FTZ R199, R194, R177 ;  /* 0x000000b1c2c77220 */ /* 0x000fe20000410000 */
[----:B------:R-:W-:Y:S02]  /*1710*/  HADD2.F32 R161, -RZ, R50.H1_H1 ;  /* 0x30000032ffa17230 */ /* 0x000fe40000004100 */
[C---:B------:R-:W-:Y:S01]  /*1720*/  FMUL.FTZ R156, R129.reuse, R156 ;  /* 0x0000009c819c7220 */ /* 0x040fe20000410000 */
[--C-:B------:R-:W-:Y:S02]  /*1730*/  HADD2.F32 R175, -RZ, R139.reuse.H0_H0 ;  /* 0x2000008bffaf7230 */ /* 0x100fe40000004100 */
[----:B------:R-:W-:Y:S01]  /*1740*/  FMUL.FTZ R154, R129, R154 ;  /* 0x0000009a819a7220 */ /* 0x000fe20000410000 */
[----:B------:R-:W-:Y:S02]  /*1750*/  HADD2.F32 R192, -RZ, R48.H0_H0 ;  /* 0x20000030ffc07230 */ /* 0x000fe40000004100 */
[----:B------:R-:W-:Y:S01]  /*1760*/  FMUL.FTZ R194, R161, R174 ;  /* 0x000000aea1c27220 */ /* 0x000fe20000410000 */
[----:B------:R-:W-:-:S02]  /*1770*/  HADD2.F32 R172, -RZ, R139.H1_H1 ;  /* 0x3000008bffac7230 */ /* 0x000fc40000004100 */
[----:B------:R-:W-:Y:S01]  /*1780*/  FMUL.FTZ R161, R129, R222 ;  /* 0x000000de81a17220 */ /* 0x000fe20000410000 */
[----:B------:R-:W-:Y:S02]  /*1790*/  HADD2.F32 R159, -RZ, R48.H1_H1 ;  /* 0x30000030ff9f7230 */ /* 0x000fe40000004100 */
[----:B------:R-:W-:Y:S01]  /*17a0*/  FMUL.FTZ R197, R192, R175 ;  /* 0x000000afc0c57220 */ /* 0x000fe20000410000 */
[--C-:B------:R-:W-:Y:S02]  /*17b0*/  HADD2.F32 R167, -RZ, R132.reuse.H0_H0 ;  /* 0x20000084ffa77230 */ /* 0x100fe40000004100 */
[----:B------:R-:W-:Y:S01]  /*17c0*/  FFMA.FTZ R222, R0, R3, RZ ;  /* 0x0000000300de7223 */ /* 0x000fe200000100ff */
[----:B------:R-:W-:Y:S02]  /*17d0*/  HADD2.F32 R164, -RZ, R132.H1_H1 ;  /* 0x30000084ffa47230 */ /* 0x000fe40000004100 */
[----:B------:R-:W-:Y:S01]  /*17e0*/  FMUL.FTZ R192, R159, R172 ;  /* 0x000000ac9fc07220 */ /* 0x000fe20000410000 */
[----:B------:R-:W-:-:S02]  /*17f0*/  HADD2.F32 R169, -RZ, R130.H0_H0 ;  /* 0x20000082ffa97230 */ /* 0x000fc40000004100 */
[----:B------:R-:W-:Y:S01]  /*1800*/  FMUL.FTZ R159, R129, R220 ;  /* 0x000000dc819f7220 */ /* 0x000fe20000410000 */
[----:B------:R-:W-:Y:S02]  /*1810*/  HADD2.F32 R166, -RZ, R130.H1_H1 ;  /* 0x30000082ffa67230 */ /* 0x000fe40000004100 */
[----:B------:R-:W-:Y:S01]  /*1820*/  FMUL.FTZ R130, R13, R4 ;  /* 0x000000040d827220 */ /* 0x000fe20000410000 */
[----:B------:R-:W-:Y:S02]  /*1830*/  HADD2.F32 R7, -RZ, R144.H0_H0 ;  /* 0x20000090ff077230 */ /* 0x000fe40000004100 */
[----:B------:R-:W-:Y:S01]  /*1840*/  FADD.FTZ R13, RZ, R3 ;  /* 0x00000003ff0d7221 */ /* 0x000fe20000010000 */
[----:B------:R-:W-:Y:S02]  /*1850*/  HADD2.F32 R132, -RZ, R26.H0_H0 ;  /* 0x2000001aff847230 */ /* 0x000fe40000004100 */
[----:B------:R-:W-:Y:S01]  /*1860*/  FMUL.FTZ R152, R129, R152 ;  /* 0x0000009881987220 */ /* 0x000fe20000410000 */
[----:B------:R-:W-:-:S02]  /*1870*/  HADD2.F32 R173, -RZ, R137.H0_H0 ;  /* 0x20000089ffad7230 */ /* 0x000fc40000004100 */
[----:B------:R-:W-:Y:S01]  /*1880*/  FADD.FTZ R220, R13, R130 ;  /* 0x000000820ddc7221 */ /* 0x000fe20000010000 */
        /* <DEDUP_REMOVED lines=26> */
[--C-:B------:R-:W-:Y:S02]  /*1a30*/  HADD2.F32 R186, -RZ, R42.reuse.H0_H0 ;  /* 0x2000002affba7230 */ /* 0x100fe40000004100 */
[----:B------:R-:W-:Y:S01]  /*1a40*/  FMUL.FTZ R188, R155, R168 ;  /* 0x000000a89bbc7220 */ /* 0x000fe20000410000 */
[----:B------:R-:W-:Y:S02]  /*1a50*/  HADD2.F32 R153, -RZ, R42.H1_H1 ;  /* 0x3000002aff997230 */ /* 0x000fe40000004100 */
[----:B------:R-:W-:Y:S01]  /*1a60*/  FMUL.FTZ R155, R129, R216 ;  /* 0x000000d8819b7220 */ /* 0x000fe20000410000 */
[----:B------:R-:W-:-:S02]  /*1a70*/  HADD2.F32 R6, -RZ, R143.H1_H1 ;  /* 0x3000008fff067230 */ /* 0x000fc40000004100 */
        /* <DEDUP_REMOVED lines=17> */
[----:B------:R-:W-:Y:S01]  /*1b90*/  FFMA.FTZ R214, R158, R137, R13 ;  /* 0x000000899ed67223 */ /* 0x000fe2000001000d */
[----:B------:R-:W-:Y:S02]  /*1ba0*/  HADD2.F32 R149, -RZ, R38.H1_H1 ;  /* 0x30000026ff957230 */ /* 0x000fe40000004100 */
[----:B------:R-:W-:Y:S01]  /*1bb0*/  FMUL.FTZ R184, R151, R164 ;  /* 0x000000a497b87220 */ /* 0x000fe20000410000 */
[----:B------:R-:W-:Y:S02]  /*1bc0*/  HADD2.F32 R140, -RZ, R140.H1_H1 ;  /* 0x3000008cff8c7230 */ /* 0x000fe40000004100 */
[----:B------:R-:W-:Y:S01]  /*1bd0*/  FMUL.FTZ R151, R129, R212 ;  /* 0x000000d481977220 */ /* 0x000fe20000410000 */
[--C-:B------:R-:W-:Y:S02]  /*1be0*/  HADD2.F32 R145, -RZ, R135.reuse.H0_H0 ;  /* 0x20000087ff917230 */ /* 0x100fe40000004100 */
[----:B------:R-:W-:Y:S01]  /*1bf0*/  FMUL.FTZ R139, R142, R11 ;  /* 0x0000000b8e8b7220 */ /* 0x000fe20000410000 */
[----:B------:R-:W-:-:S02]  /*1c00*/  HADD2.F32 R8, -RZ, R135.H1_H1 ;  /* 0x30000087ff087230 */ /* 0x000fc40000004100 */
[----:B------:R-:W-:Y:S01]  /*1c10*/  FADD.FTZ R212, R15, R136 ;  /* 0x000000880fd47221 */ /* 0x000fe20000010000 */
[----:B------:R-:W-:Y:S02]  /*1c20*/  HADD2.F32 R19, -RZ, R30.H1_H1 ;  /* 0x3000001eff137230 */ /* 0x000fe40000004100 */
[----:B------:R-:W-:Y:S01]  /*1c30*/  FFMA.FTZ R13, R157, R136, R214 ;  /* 0x000000889d0d7223 */ /* 0x000fe200000100d6 */
[----:B------:R-:W-:Y:S02]  /*1c40*/  HADD2.F32 R135, -RZ, R134.H0_H0 ;  /* 0x20000086ff877230 */ /* 0x000fe40000004100 */
[----:B------:R-:W-:Y:S01]  /*1c50*/  FMUL.FTZ R187, R182, R165 ;  /* 0x000000a5b6bb7220 */ /* 0x000fe20000410000 */
[----:B------:R-:W-:Y:S02]  /*1c60*/  HADD2.F32 R180, -RZ, R36.H0_H0 ;  /* 0x20000024ffb47230 */ /* 0x000fe40000004100 */
[----:B------:R-:W-:Y:S01]  /*1c70*/  FMUL.FTZ R182, R149, R10 ;  /* 0x0000000a95b67220 */ /* 0x000fe20000410000 */
[----:B------:R-:W-:-:S02]  /*1c80*/  HADD2.F32 R134, -RZ, R134.H1_H1 ;  /* 0x30000086ff867230 */ /* 0x000fc40000004100 */
[----:B------:R-:W-:Y:S01]  /*1c90*/  FMUL.FTZ R142, R19, R140 ;  /* 0x0000008c138e7220 */ /* 0x000fe20000410000 */
[----:B------:R-:W-:Y:S02]  /*1ca0*/  HADD2.F32 R147, -RZ, R36.H1_H1 ;  /* 0x30000024ff937230 */ /* 0x000fe40000004100 */
[----:B------:R-:W-:Y:S01]  /*1cb0*/  FMUL.FTZ R149, R129, R210 ;  /* 0x000000d281957220 */ /* 0x000fe20000410000 */
[----:B------:R-:W-:Y:S02]  /*1cc0*/  HADD2.F32 R143, -RZ, R138.H0_H0 ;  /* 0x2000008aff8f7230 */ /* 0x000fe40000004100 */
[----:B------:R-:W-:Y:S01]  /*1cd0*/  FADD.FTZ R15, R212, R139 ;  /* 0x0000008bd40f7221 */ /* 0x000fe20000010000 */
        /* <DEDUP_REMOVED lines=9> */
[----:B------:R-:W-:Y:S01]  /*1d70*/  FMUL.FTZ R141, R176, R143 ;  /* 0x0000008fb08d7220 */ /* 0x000fe20000410000 */
[----:B------:R-:W-:Y:S01]  /*1d80*/  FADD.FTZ R208, R15, R142 ;  /* 0x0000008e0fd07221 */ /* 0x000fe20000010000 */
[----:B------:R-:W-:Y:S01]  /*1d90*/  FFMA.FTZ R13, R155, R142, R210 ;  /* 0x0000008e9b0d7223 */ /* 0x000fe200000100d2 */
[----:B------:R-:W-:Y:S01]  /*1da0*/  FMUL.FTZ R181, R178, R145 ;  /* 0x00000091b2b57220 */ /* 0x000fe20000410000 */
        /* <DEDUP_REMOVED lines=93> */
.L_x_2266:
[----:B-----5:R-:W-:Y:S02]  /*2380*/  HADD2.F32 R175, -RZ, R4.H1_H1 ;  /* 0x30000004ffaf7230 */ /* 0x020fe40000004100 */
[----:B------:R-:W-:Y:S02]  /*2390*/  HADD2.F32 R210, -RZ, R63.H1_H1 ;  /* 0x3000003fffd27230 */ /* 0x000fe40000004100 */
[----:B------:R-:W-:Y:S02]  /*23a0*/  HADD2.F32 R206, -RZ, R162.H0_H0 ;  /* 0x200000a2ffce7230 */ /* 0x000fe40000004100 */
[----:B-1----:R-:W-:Y:S02]  /*23b0*/  HADD2.F32 R3, -RZ, R146.H1_H1 ;  /* 0x30000092ff037230 */ /* 0x002fe40000004100 */
[----:B------:R-:W-:Y:S01]  /*23c0*/  FADD.FTZ R210, R175, -R210 ;  /* 0x800000d2afd27221 */ /* 0x000fe20000010000 */
[----:B------:R-:W-:Y:S01]  /*23d0*/  HADD2.F32 R12, -RZ, R53.H1_H1 ;  /* 0x30000035ff0c7230 */ /* 0x000fe20000004100 */
[----:B------:R-:W0:Y:S01]  /*23e0*/  MUFU.RCP R0, R206 ;  /* 0x000000ce00007308 */ /* 0x000e220000001000 */
[----:B------:R-:W-:-:S02]  /*23f0*/  HADD2.F32 R196, -RZ, R8.H0_H0 ;  /* 0x20000008ffc47230 */ /* 0x000fc40000004100 */
[----:B------:R-:W-:Y:S02]  /*2400*/  HADD2.F32 R175, -RZ, R65.H0_H0 ;  /* 0x20000041ffaf7230 */ /* 0x000fe40000004100 */
[----:B------:R-:W-:Y:S01]  /*2410*/  FADD.FTZ R12, R3, -R12 ;  /* 0x8000000c030c7221 */ /* 0x000fe20000010000 */
[----:B------:R-:W-:Y:S02]  /*2420*/  HADD2.F32 R204, -RZ, R26.H0_H0 ;  /* 0x2000001affcc7230 */ /* 0x000fe40000004100 */
[--C-:B------:R-:W-:Y:S02]  /*2430*/  HADD2.F32 R174, -RZ, R17.reuse.H0_H0 ;  /* 0x20000011ffae7230 */ /* 0x100fe40000004100 */
[----:B------:R-:W-:Y:S01]  /*2440*/  FADD.FTZ R175, R196, -R175 ;  /* 0x800000afc4af7221 */ /* 0x000fe20000010000 */
[----:B------:R-:W-:Y:S01]  /*2450*/  HADD2.F32 R21, -RZ, R17.H1_H1 ;  /* 0x30000011ff157230 */ /* 0x000fe20000004100 */
[----:B------:R-:W-:Y:S01]  /*2460*/  MUFU.RCP R160, R204 ;  /* 0x000000cc00a07308 */ /* 0x000fe20000001000 */
[----:B------:R-:W-:-:S02]  /*2470*/  HADD2.F32 R3, -RZ, R148.H1_H1 ;  /* 0x30000094ff037230 */ /* 0x000fc40000004100 */
[----:B------:R-:W-:Y:S02]  /*2480*/  HADD2.F32 R164, -RZ, R55.H1_H1 ;  /* 0x30000037ffa47230 */ /* 0x000fe40000004100 */
[----:B------:R-:W-:Y:S02]  /*2490*/  HADD2.F32 R17, -RZ, R59.H0_H0 ;  /* 0x2000003bff117230 */ /* 0x000fe40000004100 */
[----:B------:R-:W-:Y:S02]  /*24a0*/  HADD2.F32 R16, -RZ, R146.H0_H0 ;  /* 0x20000092ff107230 */ /* 0x000fe40000004100 */
[----:B------:R-:W-:Y:S01]  /*24b0*/  FADD.FTZ R164, R3, -R164 ;  /* 0x800000a403a47221 */ /* 0x000fe20000010000 */
[----:B------:R-:W-:Y:S02]  /*24c0*/  HADD2.F32 R5, -RZ, R53.H0_H0 ;  /* 0x20000035ff057230 */ /* 0x000fe40000004100 */
[----:B------:R-:W-:Y:S01]  /*24d0*/  FADD.FTZ R17, R174, -R17 ;  /* 0x80000011ae117221 */ /* 0x000fe20000010000 */
[----:B------:R-:W-:-:S02]  /*24e0*/  HADD2.F32 R213, -RZ, R2.H0_H0 ;  /* 0x20000002ffd57230 */ /* 0x000fc40000004100 */
[----:B------:R-:W-:Y:S02]  /*24f0*/  HADD2.F32 R196, -RZ, R2.H1_H1 ;  /* 0x30000002ffc47230 */ /* 0x000fe40000004100 */
[----:B------:R-:W-:Y:S01]  /*2500*/  FADD.FTZ R5, R16, -R5 ;  /* 0x8000000510057221 */ /* 0x000fe20000010000 */
[----:B------:R-:W-:Y:S02]  /*2510*/  HADD2.F32 R205, -RZ, R28.H1_H1 ;  /* 0x3000001cffcd7230 */ /* 0x000fe40000004100 */
[----:B------:R-:W-:Y:S02]  /*2520*/  HADD2.F32 R201, -RZ, R10.H0_H0 ;  /* 0x2000000affc97230 */ /* 0x000fe40000004100 */
[----:B0-----:R-:W-:Y:S01]  /*2530*/  FMUL.FTZ R0, R5, R0 ;  /* 0x0000000005007220 */ /* 0x001fe20000410000 */
[----:B------:R-:W-:Y:S01]  /*2540*/  HADD2.F32 R2, -RZ, R66.H0_H0 ;  /* 0x20000042ff027230 */ /* 0x000fe20000004100 */
[----:B------:R-:W0:Y:S01]  /*2550*/  MUFU.RCP R157, R205 ;  /* 0x000000cd009d7308 */ /* 0x000e220000001000 */
[----:B------:R-:W-:-:S02]  /*2560*/  HADD2.F32 R172, -RZ, R13.H0_H0 ;  /* 0x2000000dffac7230 */ /* 0x000fc40000004100 */
[----:B------:R-:W-:Y:S02]  /*2570*/  HADD2.F32 R3, -RZ, R13.H1_H1 ;  /* 0x3000000dff037230 */ /* 0x000fe40000004100 */
[----:B------:R-:W-:Y:S01]  /*2580*/  FADD.FTZ R2, R201, -R2 ;  /* 0x80000002c9027221 */ /* 0x000fe20000010000 */
[----:B------:R-:W-:Y:S02]  /*2590*/  HADD2.F32 R169, -RZ, R20.H1_H1 ;  /* 0x30000014ffa97230 */ /* 0x000fe40000004100 */
[----:B------:R-:W-:Y:S02]  /*25a0*/  HADD2.F32 R174, -RZ, R61.H1_H1 ;  /* 0x3000003dffae7230 */ /* 0x000fe40000004100 */
[----:B------:R-:W-:Y:S02]  /*25b0*/  HADD2.F32 R166, -RZ, R148.H0_H0 ;  /* 0x20000094ffa67230 */ /* 0x000fe40000004100 */
[----:B------:R-:W-:Y:S02]  /*25c0*/  HADD2.F32 R9, -RZ, R55.H0_H0 ;  /* 0x20000037ff097230 */ /* 0x000fe40000004100 */
[----:B------:R-:W-:Y:S01]  /*25d0*/  FADD.FTZ R174, R169, -R174 ;  /* 0x800000aea9ae7221 */ /* 0x000fe20000010000 */
[----:B------:R-:W-:-:S02]  /*25e0*/  HADD2.F32 R13, -RZ, R57.H0_H0 ;  /* 0x20000039ff0d7230 */ /* 0x000fc40000004100 */
[----:B------:R-:W-:Y:S02]  /*25f0*/  HADD2.F32 R176, -RZ, R32.H0_H0 ;  /* 0x20000020ffb07230 */ /* 0x000fe40000004100 */
[----:B------:R-:W-:Y:S01]  /*2600*/  FADD.FTZ R9, R166, -R9 ;  /* 0x80000009a6097221 */ /* 0x000fe20000010000 */
[--C-:B------:R-:W-:Y:S02]  /*2610*/  HADD2.F32 R171, -RZ, R22.reuse.H0_H0 ;  /* 0x20000016ffab7230 */ /* 0x100fe40000004100 */
[----:B------:R-:W-:Y:S01]  /*2620*/  FADD.FTZ R13, R172, -R13 ;  /* 0x8000000dac0d7221 */ /* 0x000fe20000010000 */
[----:B------:R-:W-:Y:S01]  /*2630*/  HADD2.F32 R173, -RZ, R22.H1_H1 ;  /* 0x30000016ffad7230 */ /* 0x000fe20000004100 */
[----:B------:R-:W1:Y:S01]  /*2640*/  MUFU.RCP R154, R176 ;  /* 0x000000b0009a7308 */ /* 0x000e620000001000 */
[----:B------:R-:W-:Y:S02]  /*2650*/  HADD2.F32 R208, -RZ, R62.H1_H1 ;  /* 0x3000003effd07230 */ /* 0x000fe40000004100 */
[----:B0-----:R-:W-:Y:S01]  /*2660*/  FMUL.FTZ R157, R164, R157 ;  /* 0x0000009da49d7220 */ /* 0x001fe20000410000 */
[----:B------:R-:W-:-:S02]  /*2670*/  HADD2.F32 R146, -RZ, R147.H0_H0 ;  /* 0x20000093ff927230 */ /* 0x000fc40000004100 */
[----:B------:R-:W-:Y:S02]  /*2680*/  HADD2.F32 R7, -RZ, R54.H0_H0 ;  /* 0x20000036ff077230 */ /* 0x000fe40000004100 */
[----:B------:R-:W-:Y:S01]  /*2690*/  FADD.FTZ R208, R173, -R208 ;  /* 0x800000d0add07221 */ /* 0x000fe20000010000 */
[----:B------:R-:W-:Y:S02]  /*26a0*/  HADD2.F32 R22, -RZ, R62.H0_H0 ;  /* 0x2000003eff167230 */ /* 0x000fe40000004100 */
[----:B------:R-:W-:Y:S02]  /*26b0*/  HADD2.F32 R201, -RZ, R50.H1_H1 ;  /* 0x30000032ffc97230 */ /* 0x000fe40000004100 */
[----:B------:R-:W-:Y:S01]  /*26c0*/  FADD.FTZ R7, R146, -R7 ;  /* 0x8000000792077221 */ /* 0x000fe20000010000 */
[----:B------:R-:W-:Y:S02]  /*26d0*/  HADD2.F32 R179, -RZ, R67.H1_H1 ;  /* 0x30000043ffb37230 */ /* 0x000fe40000004100 */
[----:B------:R-:W-:Y:S01]  /*26e0*/  FADD.FTZ R22, R171, -R22 ;  /* 0x80000016ab167221 */ /* 0x000fe20000010000 */
[----:B------:R-:W-:Y:S01]  /*26f0*/  HADD2.F32 R170, -RZ, R165.H0_H0 ;  /* 0x200000a5ffaa7230 */ /* 0x000fe20000004100 */
[----:B------:R-:W-:Y:S01]  /*2700*/  MUFU.RCP R5, R201 ;  /* 0x000000c900057308 */ /* 0x000fe20000001000 */
[----:B------:R-:W-:-:S02]  /*2710*/  HADD2.F32 R192, -RZ, R4.H0_H0 ;  /* 0x20000004ffc07230 */ /* 0x000fc40000004100 */
[----:B------:R-:W-:Y:S01]  /*2720*/  FADD.FTZ R179, R196, -R179 ;  /* 0x800000b3c4b37221 */ /* 0x000fe20000010000 */
[----:B------:R-:W-:Y:S02]  /*2730*/  HADD2.F32 R169, -RZ, R63.H0_H0 ;  /* 0x2000003fffa97230 */ /* 0x000fe40000004100 */
[----:B------:R-:W-:Y:S01]  /*2740*/  FMUL.FTZ R160, R7, R160 ;  /* 0x000000a007a07220 */ /* 0x000fe20000410000 */
[----:B------:R-:W-:Y:S02]  /*2750*/  HADD2.F32 R180, -RZ, R36.H0_H0 ;  /* 0x20000024ffb47230 */ /* 0x000fe40000004100 */
[----:B-1----:R-:W-:Y:S01]  /*2760*/  FMUL.FTZ R154, R13, R154 ;  /* 0x0000009a0d9a7220 */ /* 0x002fe20000410000 */
[----:B------:R-:W-:Y:S02]  /*2770*/  HADD2.F32 R165, -RZ, R165.H1_H1 ;  /* 0x300000a5ffa57230 */ /* 0x000fe40000004100 */
[----:B------:R-:W-:Y:S01]  /*2780*/  FADD.FTZ R169, R192, -R169 ;  /* 0x800000a9c0a97221 */ /* 0x000fe20000010000 */
[----:B------:R-:W-:Y:S01]  /*2790*/  HADD2.F32 R166, -RZ, R56.H1_H1 ;  /* 0x30000038ffa67230 */ /* 0x000fe20000004100 */
[----:B------:R-:W0:Y:S01]  /*27a0*/  MUFU.RCP R150, R180 ;  /* 0x000000b400967308 */ /* 0x000e220000001000 */
[----:B------:R-:W-:-:S02]  /*27b0*/  HADD2.F32 R168, -RZ, R57.H1_H1 ;  /* 0x30000039ffa87230 */ /* 0x000fc40000004100 */
[--C-:B------:R-:W-:Y:S02]  /*27c0*/  HADD2.F32 R172, -RZ, R14.reuse.H0_H0 ;  /* 0x2000000effac7230 */ /* 0x100fe40000004100 */
[----:B------:R-:W-:Y:S01]  /*27d0*/  FADD.FTZ R166, R165, -R166 ;  /* 0x800000a6a5a67221 */ /* 0x000fe20000010000 */
[----:B------:R-:W-:Y:S02]  /*27e0*/  HADD2.F32 R19, -RZ, R14.H1_H1 ;  /* 0x3000000eff137230 */ /* 0x000fe40000004100 */
[----:B------:R-:W-:Y:S01]  /*27f0*/  FADD.FTZ R168, R3, -R168 ;  /* 0x800000a803a87221 */ /* 0x000fe20000010000 */
[----:B------:R-:W-:Y:S02]  /*2800*/  HADD2.F32 R14, -RZ, R58.H1_H1 ;  /* 0x3000003aff0e7230 */ /* 0x000fe40000004100 */
[----:B------:R-:W-:Y:S02]  /*2810*/  HADD2.F32 R197, -RZ, R46.H1_H1 ;  /* 0x3000002effc57230 */ /* 0x000fe40000004100 */
[----:B------:R-:W-:-:S02]  /*2820*/  HADD2.F32 R186, -RZ, R42.H0_H0 ;  /* 0x2000002affba7230 */ /* 0x000fc40000004100 */
[----:B------:R-:W-:Y:S01]  /*2830*/  FADD.FTZ R14, R19, -R14 ;  /* 0x8000000e130e7221 */ /* 0x000fe20000010000 */
[----:B------:R-:W-:Y:S01]  /*2840*/  HADD2.F32 R194, -RZ, R6.H1_H1 ;  /* 0x30000006ffc27230 */ /* 0x000fe20000004100 */
[----:B------:R-:W1:Y:S01]  /*2850*/  MUFU.RCP R4, R197 ;  /* 0x000000c500047308 */ /* 0x000e620000001000 */
[----:B------:R-:W-:Y:S02]  /*2860*/  HADD2.F32 R198, -RZ, R8.H1_H1 ;  /* 0x30000008ffc67230 */ /* 0x000fe40000004100 */
[----:B------:R-:W-:Y:S02]  /*2870*/  HADD2.F32 R173, -RZ, R64.H1_H1 ;  /* 0x30000040ffad7230 */ /* 0x000fe40000004100 */
[----:B0-----:R-:W-:Y:S01]  /*2880*/  FMUL.FTZ R150, R17, R150 ;  /* 0x0000009611967220 */ /* 0x001fe20000410000 */
[----:B------:R-:W-:Y:S02]  /*2890*/  HADD2.F32 R209, -RZ, R162.H1_H1 ;  /* 0x300000a2ffd17230 */ /* 0x000fe40000004100 */
[----:B------:R-:W-:Y:S01]  /*28a0*/  HADD2.F32 R147, -RZ, R147.H1_H1 ;  /* 0x30000093ff937230 */ /* 0x000fe20000004100 */
[----:B------:R-:W0:Y:S01]  /*28b0*/  MUFU.RCP R3, R186 ;  /* 0x000000ba00037308 */ /* 0x000e220000001000 */
[----:B------:R-:W-:-:S02]  /*28c0*/  HADD2.F32 R16, -RZ, R54.H1_H1 ;  /* 0x30000036ff107230 */ /* 0x000fc40000004100 */
[----:B------:R-:W-:Y:S01]  /*28d0*/  FADD.FTZ R173, R194, -R173 ;  /* 0x800000adc2ad7221 */ /* 0x000fe20000010000 */
[----:B------:R-:W-:Y:S02]  /*28e0*/  HADD2.F32 R171, -RZ, R6.H0_H0 ;  /* 0x20000006ffab7230 */ /* 0x000fe40000004100 */
[----:B------:R-:W-:Y:S02]  /*28f0*/  HADD2.F32 R8, -RZ, R64.H0_H0 ;  /* 0x20000040ff087230 */ /* 0x000fe40000004100 */
[----:B------:R-:W-:Y:S01]  /*2900*/  FADD.FTZ R16, R147, -R16 ;  /* 0x8000001093107221 */ /* 0x000fe20000010000 */
[----:B------:R-:W-:Y:S01]  /*2910*/  HADD2.F32 R177, -RZ, R65.H1_H1 ;  /* 0x30000041ffb17230 */ /* 0x000fe20000004100 */
[----:B------:R-:W2:Y:S01]  /*2920*/  MUFU.RCP R161, R209 ;  /* 0x000000d100a17308 */ /* 0x000ea20000001000 */
[----:B------:R-:W-:Y:S02]  /*2930*/  HADD2.F32 R207, -RZ, R26.H1_H1 ;  /* 0x3000001affcf7230 */ /* 0x000fe40000004100 */
[----:B------:R-:W-:Y:S01]  /*2940*/  FADD.FTZ R171, R171, -R8 ;  /* 0x80000008abab7221 */ /* 0x000fe20000010000 */
[----:B------:R-:W-:-:S02]  /*2950*/  HADD2.F32 R196, -RZ, R52.H0_H0 ;  /* 0x20000034ffc47230 */ /* 0x000fc40000004100 */
[----:B------:R-:W-:Y:S01]  /*2960*/  FADD.FTZ R177, R198, -R177 ;  /* 0x800000b1c6b17221 */ /* 0x000fe20000010000 */
[----:B------:R-:W-:Y:S02]  /*2970*/  HADD2.F32 R203, -RZ, R30.H1_H1 ;  /* 0x3000001effcb7230 */ /* 0x000fe40000004100 */
[----:B-1----:R-:W-:Y:S01]  /*2980*/  FMUL.FTZ R17, R173, R4 ;  /* 0x00000004ad117220 */ /* 0x002fe20000410000 */
[----:B------:R-:W-:Y:S01]  /*2990*/  HADD2.F32 R187, -RZ, R36.H1_H1 ;  /* 0x30000024ffbb7230 */ /* 0x000fe20000004100 */
[----:B------:R-:W1:Y:S01]  /*29a0*/  MUFU.RCP R159, R207 ;  /* 0x000000cf009f7308 */ /* 0x000e620000001000 */
[----:B------:R-:W-:Y:S02]  /*29b0*/  HADD2.F32 R189, -RZ, R38.H1_H1 ;  /* 0x30000026ffbd7230 */ /* 0x000fe40000004100 */
[----:B0-----:R-:W-:Y:S01]  /*29c0*/  FMUL.FTZ R22, R22, R3 ;  /* 0x0000000316167220 */ /* 0x001fe20000410000 */
[----:B------:R-:W-:Y:S02]  /*29d0*/  HADD2.F32 R188, -RZ, R44.H0_H0 ;  /* 0x2000002cffbc7230 */ /* 0x000fe40000004100 */
[----:B------:R-:W-:-:S02]  /*29e0*/  HADD2.F32 R192, -RZ, R48.H0_H0 ;  /* 0x20000030ffc07230 */ /* 0x000fc40000004100 */
[----:B------:R-:W-:Y:S01]  /*29f0*/  HADD2.F32 R190, -RZ, R18.H0_H0 ;  /* 0x20000012ffbe7230 */ /* 0x000fe20000004100 */
[----:B------:R-:W-:Y:S01]  /*2a00*/  MUFU.RCP R7, R196 ;  /* 0x000000c400077308 */ /* 0x000fe20000001000 */
[----:B------:R-:W-:Y:S02]  /*2a10*/  HADD2.F32 R165, -RZ, R60.H0_H0 ;  /* 0x2000003cffa57230 */ /* 0x000fe40000004100 */
[----:B--2---:R-:W-:Y:S01]  /*2a20*/  FMUL.FTZ R161, R12, R161 ;  /* 0x000000a10ca17220 */ /* 0x004fe20000410000 */
[----:B------:R-:W-:Y:S02]  /*2a30*/  HADD2.F32 R185, -RZ, R34.H1_H1 ;  /* 0x30000022ffb97230 */ /* 0x000fe40000004100 */
[----:B------:R-:W-:Y:S02]  /*2a40*/  HADD2.F32 R19, -RZ, R18.H1_H1 ;  /* 0x30000012ff137230 */ /* 0x000fe40000004100 */
[----:B------:R-:W-:Y:S01]  /*2a50*/  FADD.FTZ R165, R190, -R165 ;  /* 0x800000a5bea57221 */ /* 0x000fe20000010000 */
[----:B------:R-:W-:Y:S01]  /*2a60*/  HADD2.F32 R182, -RZ, R38.H0_H0 ;  /* 0x20000026ffb67230 */ /* 0x000fe20000004100 */
[----:B------:R-:W0:Y:S01]  /*2a70*/  MUFU.RCP R155, R203 ;  /* 0x000000cb009b7308 */ /* 0x000e220000001000 */
[----:B------:R-:W-:-:S02]  /*2a80*/  HADD2.F32 R18, -RZ, R20.H0_H0 ;  /* 0x20000014ff127230 */ /* 0x000fc40000004100 */
[----:B-1----:R-:W-:Y:S01]  /*2a90*/  FMUL.FTZ R159, R16, R159 ;  /* 0x0000009f109f7220 */ /* 0x002fe20000410000 */
[----:B------:R-:W-:Y:S02]  /*2aa0*/  HADD2.F32 R194, -RZ, R50.H0_H0 ;  /* 0x20000032ffc27230 */ /* 0x000fe40000004100 */
[----:B------:R-:W-:Y:S02]  /*2ab0*/  HADD2.F32 R211, -RZ, R10.H1_H1 ;  /* 0x3000000affd37230 */ /* 0x000fe40000004100 */
[----:B------:R-:W-:Y:S01]  /*2ac0*/  HADD2.F32 R8, -RZ, R66.H1_H1 ;  /* 0x30000042ff087230 */ /* 0x000fe20000004100 */
[----:B------:R-:W1:Y:S01]  /*2ad0*/  MUFU.RCP R149, R187 ;  /* 0x000000bb00957308 */ /* 0x000e620000001000 */
[----:B------:R-:W-:Y:S02]  /*2ae0*/  HADD2.F32 R198, -RZ, R52.H1_H1 ;  /* 0x30000034ffc67230 */ /* 0x000fe40000004100 */
[----:B------:R-:W-:Y:S02]  /*2af0*/  HADD2.F32 R167, -RZ, R61.H0_H0 ;  /* 0x2000003dffa77230 */ /* 0x000fe40000004100 */
[----:B------:R-:W-:Y:S01]  /*2b00*/  FADD.FTZ R8, R211, -R8 ;  /* 0x80000008d3087221 */ /* 0x000fe20000010000 */
[----:B------:R-:W-:-:S02]  /*2b10*/  HADD2.F32 R11, -RZ, R56.H0_H0 ;  /* 0x20000038ff0b7230 */ /* 0x000fc40000004100 */
[----:B------:R-:W-:Y:S01]  /*2b20*/  HADD2.F32 R15, -RZ, R58.H0_H0 ;  /* 0x2000003aff0f7230 */ /* 0x000fe20000004100 */
[----:B------:R-:W2:Y:S01]  /*2b30*/  MUFU.RCP R147, R189 ;  /* 0x000000bd00937308 */ /* 0x000ea20000001000 */
[----:B------:R-:W-:Y:S02]  /*2b40*/  HADD2.F32 R202, -RZ, R28.H0_H0 ;  /* 0x2000001cffca7230 */ /* 0x000fe40000004100 */
[----:B------:R-:W-:Y:S01]  /*2b50*/  FADD.FTZ R167, R18, -R167 ;  /* 0x800000a712a77221 */ /* 0x000fe20000010000 */
[----:B------:R-:W-:Y:S02]  /*2b60*/  HADD2.F32 R200, -RZ, R30.H0_H0 ;  /* 0x2000001effc87230 */ /* 0x000fe40000004100 */
[----:B------:R-:W-:Y:S01]  /*2b70*/  FADD.FTZ R11, R170, -R11 ;  /* 0x8000000baa0b7221 */ /* 0x000fe20000010000 */
[----:B------:R-:W-:Y:S02]  /*2b80*/  HADD2.F32 R181, -RZ, R32.H1_H1 ;  /* 0x30000020ffb57230 */ /* 0x000fe40000004100 */
[----:B------:R-:W-:Y:S01]  /*2b90*/  FADD.FTZ R15, R172, -R15 ;  /* 0x8000000fac0f7221 */ /* 0x000fe20000010000 */
[----:B------:R-:W-:Y:S01]  /*2ba0*/  HADD2.F32 R178, -RZ, R34.H0_H0 ;  /* 0x20000022ffb27230 */ /* 0x000fe20000004100 */
[----:B------:R-:W3:Y:S01]  /*2bb0*/  MUFU.RCP R20, R188 ;  /* 0x000000bc00147308 */ /* 0x000ee20000001000 */
[----:B------:R-:W-:-:S02]  /*2bc0*/  HADD2.F32 R190, -RZ, R46.H0_H0 ;  /* 0x2000002effbe7230 */ /* 0x000fc40000004100 */
[----:B------:R-:W-:Y:S01]  /*2bd0*/  FMUL.FTZ R13, R8, R5 ;  /* 0x00000005080d7220 */ /* 0x000fe20000410000 */
[--C-:B------:R-:W-:Y:S02]  /*2be0*/  HADD2.F32 R184, -RZ, R40.reuse.H0_H0 ;  /* 0x20000028ffb87230 */ /* 0x100fe40000004100 */
[----:B0-----:R-:W-:Y:S01]  /*2bf0*/  FMUL.FTZ R155, R166, R155 ;  /* 0x0000009ba69b7220 */ /* 0x001fe20000410000 */
[----:B------:R-:W-:Y:S02]  /*2c00*/  HADD2.F32 R191, -RZ, R40.H1_H1 ;  /* 0x30000028ffbf7230 */ /* 0x000fe40000004100 */
[----:B------:R-:W-:Y:S01]  /*2c10*/  HADD2.F32 R199, -RZ, R48.H1_H1 ;  /* 0x30000030ffc77230 */ /* 0x000fe20000004100 */
[----:B------:R-:W0:Y:S01]  /*2c20*/  MUFU.RCP R6, R192 ;  /* 0x000000c000067308 */ /* 0x000e220000001000 */
[----:B------:R-:W-:Y:S02]  /*2c30*/  HADD2.F32 R10, -RZ, R67.H0_H0 ;  /* 0x20000043ff0a7230 */ /* 0x000fe40000004100 */
[----:B------:R-:W-:-:S02]  /*2c40*/  HADD2.F32 R170, -RZ, R59.H1_H1 ;  /* 0x3000003bffaa7230 */ /* 0x000fc40000004100 */
[----:B------:R-:W-:Y:S02]  /*2c50*/  HADD2.F32 R172, -RZ, R60.H1_H1 ;  /* 0x3000003cffac7230 */ /* 0x000fe40000004100 */
[----:B------:R-:W-:Y:S01]  /*2c60*/  FADD.FTZ R10, R213, -R10 ;  /* 0x8000000ad50a7221 */ /* 0x000fe20000010000 */
[--C-:B------:R-:W-:Y:S01]  /*2c70*/  HADD2.F32 R5, -RZ, R145.reuse.H0_H0 ;  /* 0x20000091ff057230 */ /* 0x100fe20000004100 */
[----:B------:R-:W4:Y:S01]  /*2c80*/  MUFU.RCP R151, R185 ;  /* 0x000000b900977308 */ /* 0x000f220000001000 */
[----:B------:R-:W-:Y:S01]  /*2c90*/  FADD.FTZ R170, R21, -R170 ;  /* 0x800000aa15aa7221 */ /* 0x000fe20000010000 */
[----:B------:R-:W-:Y:S01]  /*2ca0*/  FADD.FTZ R172, R19, -R172 ;  /* 0x800000ac13ac7221 */ /* 0x000fe20000010000 */
[----:B------:R-:W-:Y:S02]  /*2cb0*/  HADD2.F32 R4, -RZ, R145.H1_H1 ;  /* 0x30000091ff047230 */ /* 0x000fe40000004100 */
[----:B------:R-:W-:Y:S01]  /*2cc0*/  FMUL.FTZ R3, R206, R5 ;  /* 0x00000005ce037220 */ /* 0x000fe20000410000 */
[----:B------:R-:W-:Y:S01]  /*2cd0*/  FMUL.FTZ R12, R10, R7 ;  /* 0x000000070a0c7220 */ /* 0x000fe20000410000 */
[----:B-1----:R-:W-:Y:S01]  /*2ce0*/  FMUL.FTZ R149, R170, R149 ;  /* 0x00000095aa957220 */ /* 0x002fe20000410000 */
[----:B--2---:R-:W-:Y:S01]  /*2cf0*/  FMUL.FTZ R147, R172, R147 ;  /* 0x00000093ac937220 */ /* 0x004fe20000410000 */
[----:B------:R-:W1:Y:S01]  /*2d00*/  MUFU.RCP R148, R182 ;  /* 0x000000b600947308 */ /* 0x000e620000001000 */
[----:B---3--:R-:W-:Y:S01]  /*2d10*/  FMUL.FTZ R20, R169, R20 ;  /* 0x00000014a9147220 */ /* 0x008fe20000410000 */
[----:B0-----:R-:W-:Y:S01]  /*2d20*/  FMUL.FTZ R16, R175, R6 ;  /* 0x00000006af107220 */ /* 0x001fe20000410000 */
[----:B------:R-:W-:-:S02]  /*2d30*/  HADD2.F32 R7, -RZ, R144.H0_H0 ;  /* 0x20000090ff077230 */ /* 0x000fc40000004100 */
[--C-:B------:R-:W-:Y:S02]  /*2d40*/  HADD2.F32 R169, -RZ, R130.reuse.H0_H0 ;  /* 0x20000082ffa97230 */ /* 0x100fe40000004100 */
[----:B------:R-:W-:Y:S01]  /*2d50*/  HADD2.F32 R166, -RZ, R130.H1_H1 ;  /* 0x30000082ffa67230 */ /* 0x000fe20000004100 */
[----:B------:R-:W0:Y:S01]  /*2d60*/  MUFU.RCP R183, R194 ;  /* 0x000000c200b77308 */ /* 0x000e220000001000 */
[--C-:B------:R-:W-:Y:S02]  /*2d70*/  HADD2.F32 R173, -RZ, R137.reuse.H0_H0 ;  /* 0x20000089ffad7230 */ /* 0x100fe40000004100 */
[----:B----4-:R-:W-:Y:S01]  /*2d80*/  FMUL.FTZ R151, R14, R151 ;  /* 0x000000970e977220 */ /* 0x010fe20000410000 */
[----:B------:R-:W-:Y:S02]  /*2d90*/  HADD2.F32 R170, -RZ, R137.H1_H1 ;  /* 0x30000089ffaa7230 */ /* 0x000fe40000004100 */
[----:B------:R-:W-:Y:S01]  /*2da0*/  FMUL.FTZ R130, R209, R4 ;  /* 0x00000004d1827220 */ /* 0x000fe20000410000 */
[----:B------:R-:W-:-:S02]  /*2db0*/  HADD2.F32 R175, -RZ, R139.H0_H0 ;  /* 0x2000008bffaf7230 */ /* 0x000fc40000004100 */
[----:B------:R-:W-:Y:S01]  /*2dc0*/  FFMA.FTZ R137, R3, R0, RZ ;  /* 0x0000000003897223 */ /* 0x000fe200000100ff */
[----:B------:R-:W-:Y:S01]  /*2dd0*/  HADD2.F32 R172, -RZ, R139.H1_H1 ;  /* 0x3000008bffac7230 */ /* 0x000fe20000004100 */
[----:B------:R-:W2:Y:S01]  /*2de0*/  MUFU.RCP R164, R198 ;  /* 0x000000c600a47308 */ /* 0x000ea20000001000 */
[----:B------:R-:W-:Y:S01]  /*2df0*/  FADD.FTZ R139, RZ, R3 ;  /* 0x00000003ff8b7221 */ /* 0x000fe20000010000 */
[----:B-1----:R-:W-:Y:S01]  /*2e00*/  FMUL.FTZ R148, R165, R148 ;  /* 0x00000094a5947220 */ /* 0x002fe20000410000 */
[----:B------:R-:W-:Y:S02]  /*2e10*/  HADD2.F32 R6, -RZ, R143.H1_H1 ;  /* 0x3000008fff067230 */ /* 0x000fe40000004100 */
[--C-:B------:R-:W-:Y:S02]  /*2e20*/  HADD2.F32 R165, -RZ, R133.reuse.H0_H0 ;  /* 0x20000085ffa57230 */ /* 0x100fe40000004100 */
[----:B------:R-:W-:Y:S01]  /*2e30*/  HADD2.F32 R10, -RZ, R133.H1_H1 ;  /* 0x30000085ff0a7230 */ /* 0x000fe20000004100 */
[----:B------:R-:W1:Y:S01]  /*2e40*/  MUFU.RCP R158, R202 ;  /* 0x000000ca009e7308 */ /* 0x000e620000001000 */
[----:B0-----:R-:W-:Y:S01]  /*2e50*/  FMUL.FTZ R14, R2, R183 ;  /* 0x000000b7020e7220 */ /* 0x001fe20000410000 */
[----:B------:R-:W-:-:S02]  /*2e60*/  HADD2.F32 R144, -RZ, R144.H1_H1 ;  /* 0x30000090ff907230 */ /* 0x000fc40000004100 */
[----:B------:R-:W-:Y:S01]  /*2e70*/  FMUL.FTZ R133, R204, R7 ;  /* 0x00000007cc857220 */ /* 0x000fe20000410000 */
[--C-:B------:R-:W-:Y:S02]  /*2e80*/  HADD2.F32 R183, -RZ, R142.reuse.H1_H1 ;  /* 0x3000008effb77230 */ /* 0x100fe40000004100 */
[----:B------:R-:W-:Y:S01]  /*2e90*/  FADD.FTZ R204, R139, R130 ;  /* 0x000000828bcc7221 */ /* 0x000fe20000010000 */
[----:B------:R-:W-:Y:S01]  /*2ea0*/  HADD2.F32 R145, -RZ, R135.H0_H0 ;  /* 0x20000087ff917230 */ /* 0x000fe20000004100 */
[----:B------:R-:W0:Y:S01]  /*2eb0*/  MUFU.RCP R156, R200 ;  /* 0x000000c8009c7308 */ /* 0x000e220000001000 */
[----:B--2---:R-:W-:Y:S01]  /*2ec0*/  FMUL.FTZ R2, R179, R164 ;  /* 0x000000a4b3027220 */ /* 0x004fe20000410000 */
[----:B------:R-:W-:Y:S02]  /*2ed0*/  HADD2.F32 R179, -RZ, R142.H0_H0 ;  /* 0x2000008effb37230 */ /* 0x000fe40000004100 */
[----:B------:R-:W-:Y:S01]  /*2ee0*/  FFMA.FTZ R142, R130, R161, R137 ;  /* 0x000000a1828e7223 */ /* 0x000fe20000010089 */
[----:B------:R-:W-:-:S02]  /*2ef0*/  HADD2.F32 R164, -RZ, R132.H1_H1 ;  /* 0x30000084ffa47230 */ /* 0x000fc40000004100 */
[----:B------:R-:W-:Y:S02]  /*2f00*/  HADD2.F32 R8, -RZ, R135.H1_H1 ;  /* 0x30000087ff087230 */ /* 0x000fe40000004100 */
[----:B------:R-:W-:Y:S01]  /*2f10*/  FMUL.FTZ R235, R179, R12 ;  /* 0x0000000cb3eb7220 */ /* 0x000fe20000410000 */
[----:B------:R-:W2:Y:S01]  /*2f20*/  MUFU.RCP R153, R181 ;  /* 0x000000b500997308 */ /* 0x000ea20000001000 */
[----:B-1----:R-:W-:Y:S01]  /*2f30*/  FMUL.FTZ R158, R9, R158 ;  /* 0x0000009e099e7220 */ /* 0x002fe20000410000 */
[----:B------:R-:W-:Y:S02]  /*2f40*/  HADD2.F32 R9, -RZ, R143.H0_H0 ;  /* 0x2000008fff097230 */ /* 0x000fe40000004100 */
[--C-:B------:R-:W-:Y:S02]  /*2f50*/  HADD2.F32 R143, -RZ, R138.reuse.H0_H0 ;  /* 0x2000008aff8f7230 */ /* 0x100fe40000004100 */
[----:B------:R-:W-:Y:S02]  /*2f60*/  HADD2.F32 R138, -RZ, R138.H1_H1 ;  /* 0x3000008aff8a7230 */ /* 0x000fe40000004100 */
[----:B------:R-:W-:Y:S01]  /*2f70*/  FMUL.FTZ R137, R202, R9 ;  /* 0x00000009ca897220 */ /* 0x000fe20000410000 */
[----:B------:R-:W1:Y:S01]  /*2f80*/  MUFU.RCP R152, R178 ;  /* 0x000000b200987308 */ /* 0x000e620000001000 */
[----:B0-----:R-:W-:Y:S01]  /*2f90*/  FMUL.FTZ R156, R11, R156 ;  /* 0x0000009c0b9c7220 */ /* 0x001fe20000410000 */
[----:B------:R-:W-:-:S02]  /*2fa0*/  HADD2.F32 R11, -RZ, R140.H0_H0 ;  /* 0x2000008cff0b7230 */ /* 0x000fc40000004100 */
[----:B------:R-:W-:Y:S02]  /*2fb0*/  HADD2.F32 R140, -RZ, R140.H1_H1 ;  /* 0x3000008cff8c7230 */ /* 0x000fe40000004100 */
[----:B------:R-:W-:Y:S02]  /*2fc0*/  HADD2.F32 R135, -RZ, R134.H0_H0 ;  /* 0x20000086ff877230 */ /* 0x000fe40000004100 */
[----:B------:R-:W-:Y:S01]  /*2fd0*/  FMUL.FTZ R139, R200, R11 ;  /* 0x0000000bc88b7220 */ /* 0x000fe20000410000 */
[----:B------:R-:W0:Y:S01]  /*2fe0*/  MUFU.RCP R18, R190 ;  /* 0x000000be00127308 */ /* 0x000e220000001000 */
[----:B--2---:R-:W-:Y:S01]  /*2ff0*/  FMUL.FTZ R153, R168, R153 ;  /* 0x00000099a8997220 */ /* 0x004fe20000410000 */
[----:B------:R-:W-:Y:S02]  /*3000*/  HADD2.F32 R168, -RZ, R136.H1_H1 ;  /* 0x30000088ffa87230 */ /* 0x000fe40000004100 */
[----:B------:R-:W-:Y:S02]  /*3010*/  HADD2.F32 R134, -RZ, R134.H1_H1 ;  /* 0x30000086ff867230 */ /* 0x000fe40000004100 */
[----:B------:R-:W-:-:S02]  /*3020*/  HADD2.F32 R193, -RZ, R42.H1_H1 ;  /* 0x3000002affc17230 */ /* 0x000fc40000004100 */
[----:B------:R-:W2:Y:S01]  /*3030*/  MUFU.RCP R146, R184 ;  /* 0x000000b800927308 */ /* 0x000ea20000001000 */
[----:B-1----:R-:W-:Y:S01]  /*3040*/  FMUL.FTZ R152, R15, R152 ;  /* 0x000000980f987220 */ /* 0x002fe20000410000 */
[----:B------:R-:W-:-:S06]  /*3050*/  HADD2.F32 R195, -RZ, R44.H1_H1 ;  /* 0x3000002cffc37230 */ /* 0x000fcc0000004100 */
[----:B------:R-:W1:Y:S01]  /*3060*/  MUFU.RCP R23, R191 ;  /* 0x000000bf00177308 */ /* 0x000e620000001000 */
[----:B0-----:R-:W-:Y:S01]  /*3070*/  FMUL.FTZ R18, R171, R18 ;  /* 0x00000012ab127220 */ /* 0x001fe20000410000 */
[----:B------:R-:W-:Y:S02]  /*3080*/  HADD2.F32 R171, -RZ, R136.H0_H0 ;  /* 0x20000088ffab7230 */ /* 0x000fe40000004100 */
[----:B------:R-:W-:Y:S01]  /*3090*/  FMUL.FTZ R136, R205, R6 ;  /* 0x00000006cd887220 */ /* 0x000fe20000410000 */
[----:B------:R-:W-:-:S03]  /*30a0*/  FADD.FTZ R205, R204, R133 ;  /* 0x00000085cccd7221 */ /* 0x000fc60000010000 */
[----:B------:R-:W0:Y:S01]  /*30b0*/  MUFU.RCP R212, R199 ;  /* 0x000000c700d47308 */ /* 0x000e220000001000 */
[----:B--2---:R-:W-:Y:S01]  /*30c0*/  FMUL.FTZ R146, R167, R146 ;  /* 0x00000092a7927220 */ /* 0x004fe20000410000 */
[----:B------:R-:W-:Y:S02]  /*30d0*/  HADD2.F32 R167, -RZ, R132.H0_H0 ;  /* 0x20000084ffa77230 */ /* 0x000fe40000004100 */
[----:B------:R-:W-:-:S04]  /*30e0*/  FMUL.FTZ R132, R207, R144 ;  /* 0x00000090cf847220 */ /* 0x000fc80000410000 */
[----:B------:R-:W-:Y:S01]  /*30f0*/  FADD.FTZ R202, R205, R132 ;  /* 0x00000084cdca7221 */ /* 0x000fe20000010000 */
[----:B------:R-:W2:Y:S01]  /*3100*/  MUFU.RCP R21, R193 ;  /* 0x000000c100157308 */ /* 0x000ea20000001000 */
[----:B-1----:R-:W-:Y:S01]  /*3110*/  FMUL.FTZ R23, R174, R23 ;  /* 0x00000017ae177220 */ /* 0x002fe20000410000 */
[----:B------:R-:W-:Y:S02]  /*3120*/  HADD2.F32 R174, -RZ, R141.H1_H1 ;  /* 0x3000008dffae7230 */ /* 0x000fe40000004100 */
[----:B------:R-:W-:-:S04]  /*3130*/  FADD.FTZ R205, R202, R137 ;  /* 0x00000089cacd7221 */ /* 0x000fc80000010000 */
[----:B------:R-:W-:Y:S01]  /*3140*/  FADD.FTZ R202, R205, R136 ;  /* 0x00000088cdca7221 */ /* 0x000fe20000010000 */
[----:B------:R-:W1:Y:S01]  /*3150*/  MUFU.RCP R19, R195 ;  /* 0x000000c300137308 */ /* 0x000e620000001000 */
[----:B0-----:R-:W-:Y:S01]  /*3160*/  FMUL.FTZ R15, R177, R212 ;  /* 0x000000d4b10f7220 */ /* 0x001fe20000410000 */
[----:B------:R-:W-:Y:S02]  /*3170*/  HADD2.F32 R177, -RZ, R141.H0_H0 ;  /* 0x2000008dffb17230 */ /* 0x000fe40000004100 */
[----:B------:R-:W-:Y:S01]  /*3180*/  FFMA.FTZ R141, R133, R160, R142 ;  /* 0x000000a0858d7223 */ /* 0x000fe2000001008e */
[----:B------:R-:W-:Y:S01]  /*3190*/  FMUL.FTZ R142, R203, R140 ;  /* 0x0000008ccb8e7220 */ /* 0x000fe20000410000 */
[----:B------:R-:W-:Y:S02]  /*31a0*/  FADD.FTZ R205, R202, R139 ;  /* 0x0000008bcacd7221 */ /* 0x000fe40000010000 */
        /* <DEDUP_REMOVED lines=96> */
[-C--:B------:R-:W-:Y:S01]  /*37b0*/  FFMA.FTZ R224, R194, R13.reuse, R231 ;  /* 0x0000000dc2e07223 */ /* 0x080fe200000100e7 */
[----:B------:R-:W-:Y:S01]  /*37c0*/  FMUL.FTZ R231, R177, R14 ;  /* 0x0000000eb1e77220 */ /* 0x000fe20000410000 */
[----:B------:R-:W-:Y:S01]  /*37d0*/  FMUL.FTZ R222, R174, R13 ;  /* 0x0000000daede7220 */ /* 0x000fe20000410000 */
[----:B------:R-:W-:Y:S01]  /*37e0*/  FMUL.FTZ R226, R183, R2 ;  /* 0x00000002b7e27220 */ /* 0x000fe20000410000 */
[----:B------:R-:W-:Y:S01]  /*37f0*/  FFMA.FTZ R228, R201, R12, R224 ;  /* 0x0000000cc9e47223 */ /* 0x000fe200000100e0 */
[----:B------:R-:W-:-:S03]  /*3800*/  FADD.FTZ R224, R230, R203 ;  /* 0x000000cbe6e07221 */ /* 0x000fc60000010000 */
[----:B------:R-:W-:-:S07]  /*3810*/  FFMA.FTZ R233, R203, R2, R228 ;  /* 0x00000002cbe97223 */ /* 0x000fce00000100e4 */
.L_x_2267:
        /* <DEDUP_REMOVED lines=94> */
.L_x_2269:
[----:B------:R-:W-:Y:S05]  /*3e00*/  BSYNC.RECONVERGENT B0 ;  /* 0x0000000000007941 */ /* 0x000fea0003800200 */
.L_x_2268:
        /* <DEDUP_REMOVED lines=110> */
[----:B------:R-:W1:Y:S01]  /*44f0*/  LDC.64 R4, c[0x0][0x380] ;  /* 0x0000e000ff047b82 */ /* 0x000e620000000a00 */
[----:B------:R-:W-:Y:S01]  /*4500*/  F2FP.F16.F32.PACK_AB R141, R7, R160 ;  /* 0x000000a0078d723e */ /* 0x000fe200000000ff */
[--C-:B0-----:R-:W-:Y:S01]  /*4510*/  IMAD.WIDE.U32 R6, R131, 0x4, R2.reuse ;  /* 0x0000000483067825 */ /* 0x101fe200078e0002 */
[----:B------:R-:W-:Y:S02]  /*4520*/  F2FP.F16.F32.PACK_AB R143, R9, R158 ;  /* 0x0000009e098f723e */ /* 0x000fe400000000ff */
[----:B------:R-:W-:Y:S01]  /*4530*/  F2FP.F16.F32.PACK_AB R145, R11, R156 ;  /* 0x0000009c0b91723e */ /* 0x000fe200000000ff */
[--C-:B------:R-:W-:Y:S01]  /*4540*/  IMAD.WIDE.U32 R8, R51, 0x4, R2.reuse ;  /* 0x0000000433087825 */ /* 0x100fe200078e0002 */
[----:B------:R-:W-:Y:S01]  /*4550*/  F2FP.F16.F32.PACK_AB R147, R13, R154 ;  /* 0x0000009a0d93723e */ /* 0x000fe200000000ff */
        /* <DEDUP_REMOVED lines=21> */
[----:B-1----:R-:W-:Y:S01]  /*46b0*/  IADD3 R128, PT, PT, R128, R4, RZ ;  /* 0x0000000480807210 */ /* 0x002fe20007ffe0ff */
[----:B------:R-:W-:-:S02]  /*46c0*/  IMAD.WIDE.U32 R20, R39, 0x4, R2 ;  /* 0x0000000427147825 */ /* 0x000fc400078e0002 */
[----:B------:R3:W-:Y:S01]  /*46d0*/  STG.E desc[UR6][R18.64], R151 ;  /* 0x0000009712007986 */ /* 0x0007e2000c101906 */
[----:B------:R-:W-:Y:S01]  /*46e0*/  ISETP.GE.AND P2, PT, R128, R5, PT ;  /* 0x000000058000720c */ /* 0x000fe20003f46270 */
        /* <DEDUP_REMOVED lines=14> */
[----:B------:R3:W-:Y:S01]  /*47d0*/  STG.E desc[UR6][R2.64], R169 ;  /* 0x000000a902007986 */ /* 0x0007e2000c101906 */
[----:B------:R-:W-:Y:S05]  /*47e0*/  @!P2 BRA `(.L_x_2270) ;  /* 0xffffffc0000ca947 */ /* 0x000fea000383ffff */
.L_x_2263:
[----:B-----5:R-:W0:Y:S01]  /*47f0*/  LDC.64 R56, c[0x0][0x3e0] ;  /* 0x0000f800ff387b82 */ /* 0x020e220000000a00 */
[----:B------:R-:W-:-:S06]  /*4800*/  UIMAD UR4, UR8, 0x780, URZ ;  /* 0x00000780080478a4 */ /* 0x000fcc000f8e02ff */
[----:B--2---:R-:W-:Y:S01]  /*4810*/  LOP3.LUT R5, R24, UR4, RZ, 0xfc, !PT ;  /* 0x0000000418057c12 */ /* 0x004fe2000f8efcff */
[----:B------:R-:W1:Y:S03]  /*4820*/  LDC.64 R58, c[0x0][0x3e8] ;  /* 0x0000fa00ff3a7b82 */ /* 0x000e660000000a00 */
[C---:B---3--:R-:W-:Y:S02]  /*4830*/  IADD3 R7, PT, PT, R5.reuse, 0x80, RZ ;  /* 0x0000008005077810 */ /* 0x048fe40007ffe0ff */
        /* <DEDUP_REMOVED lines=74> */
.L_x_2271:
        /* <DEDUP_REMOVED lines=10> */
.L_x_3174:


//--------------------- .text._ZN10layer_norm22ln_bwd_finalize_kernelINS_22Kernel_traits_finalizeILj3840EffffjLj1024ELj4ENS_18Kernel_traits_baseILj3840EffffjLj1024EEEEEEEvNS_9BwdParamsE --------------------------
	.section	.text._ZN10layer_norm22ln_bwd_finalize_kernelINS_22Kernel_traits_finalizeILj3840EffffjLj1024ELj4ENS_18Kernel_traits_baseILj3840EffffjLj1024EEEEEEEvNS_9BwdParamsE,"ax",@progbits
	.align	128
        .global         _ZN10layer_norm22ln_bwd_finalize_kernelINS_22Kernel_traits_finalizeILj3840EffffjLj1024ELj4ENS_18Kernel_traits_baseILj3840EffffjLj1024EEEEEEEvNS_9BwdParamsE
        .type           _ZN10layer_norm22ln_bwd_finalize_kernelINS_22Kernel_traits_finalizeILj3840EffffjLj1024ELj4ENS_18Kernel_traits_baseILj3840EffffjLj1024EEEEEEEvNS_9BwdParamsE,@function
        .size           _ZN10layer_norm22ln_bwd_finalize_kernelINS_22Kernel_traits_finalizeILj3840EffffjLj1024ELj4ENS_18Kernel_traits_baseILj3840EffffjLj1024EEEEEEEvNS_9BwdParamsE,(.L_x_3175 - _ZN10layer_norm22ln_bwd_finalize_kernelINS_22Kernel_traits_finalizeILj3840EffffjLj1024ELj4ENS_18Kernel_traits_baseILj3840EffffjLj1024EEEEEEEvNS_9BwdParamsE)
        .other          _ZN10layer_norm22ln_bwd_finalize_kernelINS_22Kernel_traits_finalizeILj3840EffffjLj1024ELj4ENS_18Kernel_traits_baseILj3840EffffjLj1024EEEEEEEvNS_9BwdParamsE,@"STO_CUDA_ENTRY STV_DEFAULT"
_ZN10layer_norm22ln_bwd_finalize_kernelINS_22Kernel_traits_finalizeILj3840EffffjLj1024ELj4ENS_18Kernel_traits_baseILj3840EffffjLj1024EEEEEEEvNS_9BwdParamsE:
.text._ZN10layer_norm22ln_bwd_finalize_kernelINS_22Kernel_traits_finalizeILj3840EffffjLj1024ELj4ENS_18Kernel_traits_baseILj3840EffffjLj1024EEEEEEEvNS_9BwdParamsE:
        /* <DEDUP_REMOVED lines=37> */
.L_x_2276:
        /* <DEDUP_REMOVED lines=118> */
.L_x_2275:
[----:B------:R-:W-:Y:S05]  /*09b0*/  BSYNC.RECONVERGENT B1 ;  /* 0x0000000000017941 */ /* 0x000fea0003800200 */
.L_x_2274:
        /* <DEDUP_REMOVED lines=65> */
.L_x_2278:
[----:B------:R-:W-:Y:S05]  /*0dd0*/  BSYNC.RECONVERGENT B1 ;  /* 0x0000000000017941 */ /* 0x000fea0003800200 */
.L_x_2277:
        /* <DEDUP_REMOVED lines=37> */
.L_x_2280:
[----:B------:R-:W-:Y:S05]  /*1030*/  BSYNC.RECONVERGENT B1 ;  /* 0x0000000000017941 */ /* 0x000fea0003800200 */
.L_x_2279:
[----:B------:R-:W-:Y:S05]  /*1040*/  @!P1 BRA `(.L_x_2273) ;  /* 0x00000000003c9947 */ /* 0x000fea0003800000 */
[----:B------:R-:W0:Y:S01]  /*1050*/  LDC.64 R6, c[0x0][0x3e0] ;  /* 0x0000f800ff067b82 */ /* 0x000e220000000a00 */
[----:B------:R-:W-:Y:S01]  /*1060*/  IMAD R2, R15, 0xf00, R11 ;  /* 0x00000f000f027824 */ /* 0x000fe200078e020b */
[----:B------:R-:W-:-:S04]  /*1070*/  IADD3 R24, PT, PT, -R24, RZ, RZ ;  /* 0x000000ff18187210 */ /* 0x000fc80007ffe1ff */
[----:B------:R-:W-:Y:S02]  /*1080*/  IADD3 R11, PT, PT, R13, R2, RZ ;  /* 0x000000020d0b7210 */ /* 0x000fe40007ffe0ff */
[----:B------:R-:W1:Y:S05]  /*1090*/  LDC.64 R8, c[0x0][0x3e8] ;  /* 0x0000fa00ff087b82 */ /* 0x000e6a0000000a00 */
.L_x_2281:
        /* <DEDUP_REMOVED lines=10> */
.L_x_2273:
[----:B------:R-:W-:Y:S05]  /*1140*/  BSYNC.RECONVERGENT B0 ;  /* 0x0000000000007941 */ /* 0x000fea0003800200 */
.L_x_2272:
        /* <DEDUP_REMOVED lines=53> */
.L_x_2282:
        /* <DEDUP_REMOVED lines=14> */
.L_x_3175:


//--------------------- .text._ZN10layer_norm13ln_bwd_kernelINS_13Kernel_traitsIffffjLj3840ELj1ELj1ELj4ELj8ENS_18Kernel_traits_baseILj3840EffffjLj128EEEEEEEvNS_9BwdParamsE --------------------------
	.section	.text._ZN10layer_norm13ln_bwd_kernelINS_13Kernel_traitsIffffjLj3840ELj1ELj1ELj4ELj8ENS_18Kernel_traits_baseILj3840EffffjLj128EEEEEEEvNS_9BwdParamsE,"ax",@progbits
	.align	128
        .global         _ZN10layer_norm13ln_bwd_kernelINS_13Kernel_traitsIffffjLj3840ELj1ELj1ELj4ELj8ENS_18Kernel_traits_baseILj3840EffffjLj128EEEEEEEvNS_9BwdParamsE
        .type           _ZN10layer_norm13ln_bwd_kernelINS_13Kernel_traitsIffffjLj3840ELj1ELj1ELj4ELj8ENS_18Kernel_traits_baseILj3840EffffjLj128EEEEEEEvNS_9BwdParamsE,@function
        .size           _ZN10layer_norm13ln_bwd_kernelINS_13Kernel_traitsIffffjLj3840ELj1ELj1ELj4ELj8ENS_18Kernel_traits_baseILj3840EffffjLj128EEEEEEEvNS_9BwdParamsE,(.L_x_3176 - _ZN10layer_norm13ln_bwd_kernelINS_13Kernel_traitsIffffjLj3840ELj1ELj1ELj4ELj8ENS_18Kernel_traits_baseILj3840EffffjLj128EEEEEEEvNS_9BwdParamsE)
        .other          _ZN10layer_norm13ln_bwd_kernelINS_13Kernel_traitsIffffjLj3840ELj1ELj1ELj4ELj8ENS_18Kernel_traits_baseILj3840EffffjLj128EEEEEEEvNS_9BwdParamsE,@"STO_CUDA_ENTRY STV_DEFAULT"
_ZN10layer_norm13ln_bwd_kernelINS_13Kernel_traitsIffffjLj3840ELj1ELj1ELj4ELj8ENS_18Kernel_traits_baseILj3840EffffjLj128EEEEEEEvNS_9BwdParamsE:
.text._ZN10layer_norm13ln_bwd_kernelINS_13Kernel_traitsIffffjLj3840ELj1ELj1ELj4ELj8ENS_18Kernel_traits_baseILj3840EffffjLj128EEEEEEEvNS_9BwdParamsE:
[----:B------:R-:W-:Y:S01]  /*0000*/  LDC R1, c[0x0][0x37c] ;  /* 0x0000df00ff017b82 */ /* 0x000fe20000000800 */
[----:B------:R-:W0:Y:S07]  /*0010*/  LDCU.64 UR6, c[0x0][0x398] ;  /* 0x00007300ff0677ac */ /* 0x000e2e0008000a00 */
[----:B------:R-:W1:Y:S01]  /*0020*/  S2UR UR4, SR_CTAID.X ;  /* 0x00000000000479c3 */ /* 0x000e620000002500 */
[----:B------:R-:W2:Y:S01]  /*0030*/  S2R R0, SR_TID.X ;  /* 0x0000000000007919 */ /* 0x000ea20000002100 */
[----:B0-----:R-:W-:-:S04]  /*0040*/  UISETP.NE.U32.AND UP0, UPT, UR6, URZ, UPT ;  /* 0x000000ff0600728c */ /* 0x001fc8000bf05070 */
[----:B------:R-:W-:Y:S01]  /*0050*/  UISETP.NE.AND.EX UP0, UPT, UR7, URZ, UPT, UP0 ;  /* 0x000000ff0700728c */ /* 0x000fe2000bf05300 */
[----:B------:R-:W0:Y:S01]  /*0060*/  LDCU.64 UR6, c[0x0][0x358] ;  /* 0x00006b00ff0677ac */ /* 0x000e220008000a00 */
[----:B-1----:R-:W-:-:S04]  /*0070*/  MOV R2, UR4 ;  /* 0x0000000400027c02 */ /* 0x002fc80008000f00 */
[----:B------:R-:W-:-:S13]  /*0080*/  PLOP3.LUT P1, PT, PT, PT, UP0, 0x80, 0x8 ;  /* 0x000000000008781c */ /* 0x000fda0003f2f008 */
[----:B0-2---:R-:W-:Y:S05]  /*0090*/  @!P1 BRA `(.L_x_2283) ;  /* 0x00000000008c9947 */ /* 0x005fea0003800000 */
        /* <DEDUP_REMOVED lines=35> */
.L_x_2283:
        /* <DEDUP_REMOVED lines=17> */
.L_x_2284:
        /* <DEDUP_REMOVED lines=67> */
[----:B------:R-:W-:Y:S02]  /*0810*/  MOV R5, RZ ;  /* 0x000000ff00057202 */ /* 0x000fe40000000f00 */
[----:B------:R-:W-:-:S07]  /*0820*/  MOV R72, RZ ;  /* 0x000000ff00487202 */ /* 0x000fce0000000f00 */
.L_x_2290:
[----:B-1----:R-:W0:Y:S01]  /*0830*/  @!P1 LDC.64 R64, c[0x0][0x3a0] ;  /* 0x0000e800ff409b82 */ /* 0x002e220000000a00 */
[----:B------:R-:W-:-:S07]  /*0840*/  MOV R200, RZ ;  /* 0x000000ff00c87202 */ /* 0x000fce0000000f00 */
[----:B------:R-:W1:Y:S08]  /*0850*/  LDC.64 R68, c[0x0][0x398] ;  /* 0x0000e600ff447b82 */ /* 0x000e700000000a00 */
[----:B------:R-:W2:Y:S01]  /*0860*/  LDC.64 R66, c[0x0][0x3a8] ;  /* 0x0000ea00ff427b82 */ /* 0x000ea20000000a00 */
[----:B0-----:R-:W-:-:S05]  /*0870*/  @!P1 IMAD.WIDE R64, R2, 0x4, R64 ;  /* 0x0000000402409825 */ /* 0x001fca00078e0240 */
[----:B-----5:R0:W5:Y:S01]  /*0880*/  @!P1 LDG.E R200, desc[UR6][R64.64] ;  /* 0x0000000640c89981 */ /* 0x020162000c1e1900 */
[----:B-1----:R-:W-:-:S04]  /*0890*/  ISETP.NE.U32.AND P1, PT, R68, RZ, PT ;  /* 0x000000ff4400720c */ /* 0x002fc80003f25070 */
[----:B------:R-:W-:Y:S01]  /*08a0*/  ISETP.NE.AND.EX P1, PT, R69, RZ, PT, P1 ;  /* 0x000000ff4500720c */ /* 0x000fe20003f25310 */
[----:B--2---:R-:W-:-:S05]  /*08b0*/  IMAD.WIDE R66, R2, 0x4, R66 ;  /* 0x0000000402427825 */ /* 0x004fca00078e0242 */
[----:B------:R0:W5:Y:S07]  /*08c0*/  LDG.E R63, desc[UR6][R66.64] ;  /* 0x00000006423f7981 */ /* 0x00016e000c1e1900 */
        /* <DEDUP_REMOVED lines=13> */
[C-C-:B-1----:R-:W-:Y:S01]  /*09a0*/  IMAD.WIDE.U32 R102, R73.reuse, 0x8, R74.reuse ;  /* 0x0000000849667825 */ /* 0x142fe200078e004a */
[C---:B------:R-:W-:Y:S02]  /*09b0*/  IADD3 R194, PT, PT, R73.reuse, 0x480, RZ ;  /* 0x0000048049c27810 */ /* 0x040fe40007ffe0ff */
[C---:B------:R-:W-:Y:S01]  /*09c0*/  IADD3 R195, PT, PT, R73.reuse, 0x500, RZ ;  /* 0x0000050049c37810 */ /* 0x040fe20007ffe0ff */
[----:B------:R-:W-:Y:S01]  /*09d0*/  IMAD.WIDE.U32 R100, R186, 0x8, R74 ;  /* 0x00000008ba647825 */ /* 0x000fe200078e004a */
[C---:B------:R-:W-:Y:S01]  /*09e0*/  IADD3 R196, PT, PT, R73.reuse, 0x580, RZ ;  /* 0x0000058049c47810 */ /* 0x040fe20007ffe0ff */
[----:B------:R-:W5:Y:S01]  /*09f0*/  LDG.E.64 R102, desc[UR6][R102.64] ;  /* 0x0000000666667981 */ /* 0x000f62000c1e1b00 */
[C---:B------:R-:W-:Y:S01]  /*0a00*/  IADD3 R197, PT, PT, R73.reuse, 0x600, RZ ;  /* 0x0000060049c57810 */ /* 0x040fe20007ffe0ff */
[C---:B--2---:R-:W-:Y:S01]  /*0a10*/  IMAD.WIDE.U32 R70, R73.reuse, 0x8, R182 ;  /* 0x0000000849467825 */ /* 0x044fe200078e00b6 */
        /* <DEDUP_REMOVED lines=29> */
[--C-:B0-----:R-:W-:Y:S02]  /*0bf0*/  IMAD.WIDE.U32 R66, R187, 0x8, R182.reuse ;  /* 0x00000008bb427825 */ /* 0x101fe400078e00b6 */
        /* <DEDUP_REMOVED lines=29> */
.L_x_2286:
[----:B------:R-:W1:Y:S01]  /*0dd0*/  S2R R0, SR_TID.X ;  /* 0x0000000000007919 */ /* 0x000e620000002100 */
[----:B------:R-:W2:Y:S01]  /*0de0*/  LDC.64 R74, c[0x0][0x3d8] ;  /* 0x0000f600ff4a7b82 */ /* 0x000ea20000000a00 */
[----:B------:R-:W-:-:S07]  /*0df0*/  IMAD R73, R2, 0x780, RZ ;  /* 0x0000078002497824 */ /* 0x000fce00078e02ff */
[----:B------:R-:W3:Y:S01]  /*0e00*/  LDC.64 R182, c[0x0][0x398] ;  /* 0x0000e600ffb67b82 */ /* 0x000ee20000000a00 */
[----:B-1----:R-:W-:-:S04]  /*0e10*/  LOP3.LUT R73, R73, R0, RZ, 0xfc, !PT ;  /* 0x0000000049497212 */ /* 0x002fc800078efcff */
[C---:B------:R-:W-:Y:S01]  /*0e20*/  IADD3 R186, PT, PT, R73.reuse, 0x80, RZ ;  /* 0x0000008049ba7810 */ /* 0x040fe20007ffe0ff */
        /* <DEDUP_REMOVED lines=24> */
[----:B------:R-:W-:Y:S01]  /*0fb0*/  IADD3 R199, PT, PT, R73, 0x700, RZ ;  /* 0x0000070049c77810 */ /* 0x000fe20007ffe0ff */
        /* <DEDUP_REMOVED lines=48> */
.L_x_2287:
        /* <DEDUP_REMOVED lines=34> */
[C---:B------:R-:W-:Y:S01]  /*14e0*/  FMUL.FTZ R203, R63.reuse, R204 ;  /* 0x000000cc3fcb7220 */ /* 0x040fe20000410000 */
        /* <DEDUP_REMOVED lines=117> */
.L_x_2288:
        /* <DEDUP_REMOVED lines=30> */
[----:B------:R-:W-:Y:S01]  /*1e20*/  FADD.FTZ R170, -R150, R170 ;  /* 0x000000aa96aa7221 */ /* 0x000fe20000010100 */
[----:B------:R-:W-:Y:S01]  /*1e30*/  FADD.FTZ R179, -R159, R179 ;  /* 0x000000b39fb37221 */ /* 0x000fe20000010100 */
[----:B------:R-:W1:Y:S01]  /*1e40*/  MUFU.RCP R208, R109 ;  /* 0x0000006d00d07308 */ /* 0x000e620000001000 */
[----:B--2---:R-:W-:Y:S01]  /*1e50*/  FMUL.FTZ R205, R65, R210 ;  /* 0x000000d241cd7220 */ /* 0x004fe20000410000 */
[----:B------:R-:W-:Y:S01]  /*1e60*/  FMUL.FTZ R210, R103, R105 ;  /* 0x0000006967d27220 */ /* 0x000fe20000410000 */
[----:B------:R-:W-:Y:S01]  /*1e70*/  FMUL.FTZ R220, R87, R121 ;  /* 0x0000007957dc7220 */ /* 0x000fe20000410000 */
[----:B------:R-:W-:Y:S01]  /*1e80*/  FADD.FTZ R236, -R160, R180 ;  /* 0x000000b4a0ec7221 */ /* 0x000fe20000010100 */
[----:B------:R-:W-:Y:S01]  /*1e90*/  FMUL.FTZ R180, R85, R123 ;  /* 0x0000007b55b47220 */ /* 0x000fe20000410000 */
[----:B------:R-:W-:Y:S01]  /*1ea0*/  FMUL.FTZ R227, R82, R124 ;  /* 0x0000007c52e37220 */ /* 0x000fe20000410000 */
[----:B------:R-:W-:Y:S01]  /*1eb0*/  FMUL.FTZ R226, R83, R125 ;  /* 0x0000007d53e27220 */ /* 0x000fe20000410000 */
[----:B------:R-:W2:Y:S01]  /*1ec0*/  MUFU.RCP R211, R112 ;  /* 0x0000007000d37308 */ /* 0x000ea20000001000 */
[----:B0-----:R-:W-:Y:S01]  /*1ed0*/  FMUL.FTZ R206, R66, R207 ;  /* 0x000000cf42ce7220 */ /* 0x001fe20000410000 */
[----:B------:R-:W-:Y:S01]  /*1ee0*/  FMUL.FTZ R229, R80, R126 ;  /* 0x0000007e50e57220 */ /* 0x000fe20000410000 */
[----:B------:R-:W-:Y:S01]  /*1ef0*/  FADD.FTZ R237, -R161, R181 ;  /* 0x000000b5a1ed7221 */ /* 0x000fe20000010100 */
[----:B------:R-:W-:Y:S01]  /*1f00*/  FMUL.FTZ R181, R81, R127 ;  /* 0x0000007f51b57220 */ /* 0x000fe20000410000 */
[----:B------:R-:W-:Y:S01]  /*1f10*/  FMUL.FTZ R228, R78, R128 ;  /* 0x000000804ee47220 */ /* 0x000fe20000410000 */
[----:B------:R-:W-:Y:S01]  /*1f20*/  FMUL.FTZ R230, R79, R129 ;  /* 0x000000814fe67220 */ /* 0x000fe20000410000 */
[----:B------:R-:W-:Y:S01]  /*1f30*/  FADD.FTZ R238, -R162, R182 ;  /* 0x000000b6a2ee7221 */ /* 0x000fe20000010100 */
[----:B------:R-:W0:Y:S01]  /*1f40*/  MUFU.RCP R216, R117 ;  /* 0x0000007500d87308 */ /* 0x000e220000001000 */
[----:B-1----:R-:W-:Y:S01]  /*1f50*/  FMUL.FTZ R207, R67, R208 ;  /* 0x000000d043cf7220 */ /* 0x002fe20000410000 */
[----:B------:R-:W-:Y:S01]  /*1f60*/  FMUL.FTZ R182, R76, R130 ;  /* 0x000000824cb67220 */ /* 0x000fe20000410000 */
[----:B------:R-:W-:Y:S01]  /*1f70*/  FMUL.FTZ R231, R77, R131 ;  /* 0x000000834de77220 */ /* 0x000fe20000410000 */
[----:B------:R-:W-:Y:S01]  /*1f80*/  FADD.FTZ R239, -R163, R183 ;  /* 0x000000b7a3ef7221 */ /* 0x000fe20000010100 */
[----:B------:R-:W-:Y:S01]  /*1f90*/  FMUL.FTZ R183, R74, R132 ;  /* 0x000000844ab77220 */ /* 0x000fe20000410000 */
[----:B------:R-:W-:-:S02]  /*1fa0*/  FMUL.FTZ R232, R75, R133 ;  /* 0x000000854be87220 */ /* 0x000fc40000410000 */
[----:B------:R-:W1:Y:S01]  /*1fb0*/  MUFU.RCP R201, R104 ;  /* 0x0000006800c97308 */ /* 0x000e620000001000 */
[----:B--2---:R-:W-:-:S07]  /*1fc0*/  FMUL.FTZ R208, R184, R211 ;  /* 0x000000d3b8d07220 */ /* 0x004fce0000410000 */
[----:B------:R-:W2:Y:S01]  /*1fd0*/  MUFU.RCP R204, R107 ;  /* 0x0000006b00cc7308 */ /* 0x000ea20000001000 */
[----:B0-----:R-:W-:Y:S01]  /*1fe0*/  FMUL.FTZ R211, R167, R216 ;  /* 0x000000d8a7d37220 */ /* 0x001fe20000410000 */
[----:B------:R-:W-:Y:S01]  /*1ff0*/  FMUL.FTZ R167, R102, R104 ;  /* 0x0000006866a77220 */ /* 0x000fe20000410000 */
[----:B------:R-:W-:-:S05]  /*2000*/  FMUL.FTZ R216, R93, R115 ;  /* 0x000000735dd87220 */ /* 0x000fca0000410000 */
[----:B------:R-:W0:Y:S01]  /*2010*/  MUFU.RCP R209, R110 ;  /* 0x0000006e00d17308 */ /* 0x000e220000001000 */
[----:B-1----:R-:W-:-:S07]  /*2020*/  FMUL.FTZ R200, R70, R201 ;  /* 0x000000c946c87220 */ /* 0x002fce0000410000 */
[----:B------:R-:W1:Y:S01]  /*2030*/  MUFU.RCP R65, R122 ;  /* 0x0000007a00417308 */ /* 0x000e620000001000 */
[----:B--2---:R-:W-:Y:S01]  /*2040*/  FMUL.FTZ R201, R69, R204 ;  /* 0x000000cc45c97220 */ /* 0x004fe20000410000 */
[----:B------:R-:W-:-:S06]  /*2050*/  FADD.FTZ R69, RZ, R167 ;  /* 0x000000a7ff457221 */ /* 0x000fcc0000010000 */
[----:B------:R-:W2:Y:S01]  /*2060*/  MUFU.RCP R215, R116 ;  /* 0x0000007400d77308 */ /* 0x000ea20000001000 */
[----:B0-----:R-:W-:Y:S01]  /*2070*/  FMUL.FTZ R204, R64, R209 ;  /* 0x000000d140cc7220 */ /* 0x001fe20000410000 */
[----:B------:R-:W-:-:S06]  /*2080*/  FADD.FTZ R64, -R148, R168 ;  /* 0x000000a894407221 */ /* 0x000fcc0000010100 */
[----:B------:R-:W0:Y:S01]  /*2090*/  MUFU.RCP R217, R118 ;  /* 0x0000007600d97308 */ /* 0x000e220000001000 */
[----:B-1----:R-:W-:Y:S01]  /*20a0*/  FMUL.FTZ R172, R172, R65 ;  /* 0x00000041acac7220 */ /* 0x002fe20000410000 */
[----:B------:R-:W-:-:S06]  /*20b0*/  FFMA.FTZ R65, R167, R200, RZ ;  /* 0x000000c8a7417223 */ /* 0x000fcc00000100ff */
[----:B------:R-:W1:Y:S01]  /*20c0*/  MUFU.RCP R68, R121 ;  /* 0x0000007900447308 */ /* 0x000e620000001000 */
[----:B--2---:R-:W-:Y:S01]  /*20d0*/  FMUL.FTZ R168, R166, R215 ;  /* 0x000000d7a6a87220 */ /* 0x004fe20000410000 */
[----:B------:R-:W-:-:S06]  /*20e0*/  FMUL.FTZ R215, R100, R106 ;  /* 0x0000006a64d77220 */ /* 0x000fcc0000410000 */
[----:B------:R-:W2:Y:S01]  /*20f0*/  MUFU.RCP R212, R113 ;  /* 0x0000007100d47308 */ /* 0x000ea20000001000 */
[----:B0-----:R-:W-:Y:S01]  /*2100*/  FMUL.FTZ R166, R64, R217 ;  /* 0x000000d940a67220 */ /* 0x001fe20000410000 */
[----:B------:R-:W-:Y:S01]  /*2110*/  FFMA.FTZ R64, R210, R203, R65 ;  /* 0x000000cbd2407223 */ /* 0x000fe20000010041 */
[----:B------:R-:W-:-:S03]  /*2120*/  FMUL.FTZ R217, R96, R110 ;  /* 0x0000006e60d97220 */ /* 0x000fc60000410000 */
[----:B------:R-:W-:Y:S02]  /*2130*/  FFMA.FTZ R65, R215, R202, R64 ;  /* 0x000000cad7417223 */ /* 0x000fe40000010040 */
[----:B------:R-:W0:Y:S01]  /*2140*/  MUFU.RCP R66, R123 ;  /* 0x0000007b00427308 */ /* 0x000e220000001000 */
[----:B-1----:R-:W-:Y:S01]  /*2150*/  FMUL.FTZ R171, R171, R68 ;  /* 0x00000044abab7220 */ /* 0x002fe20000410000 */
[----:B------:R-:W-:-:S04]  /*2160*/  FADD.FTZ R68, R69, R210 ;  /* 0x000000d245447221 */ /* 0x000fc80000010000 */
        /* <DEDUP_REMOVED lines=26> */
[----:B------:R-:W-:Y:S02]  /*2310*/  FMUL.FTZ R175, R94, R112 ;  /* 0x000000705eaf7220 */ /* 0x000fe40000410000 */
[----:B------:R-:W-:Y:S01]  /*2320*/  FADD.FTZ R68, R69, R174 ;  /* 0x000000ae45447221 */ /* 0x000fe20000010000 */
[----:B------:R-:W-:Y:S01]  /*2330*/  FFMA.FTZ R64, R174, R205, R65 ;  /* 0x000000cdae407223 */ /* 0x000fe20000010041 */
[----:B------:R-:W1:Y:S01]  /*2340*/  MUFU.RCP R66, R127 ;  /* 0x0000007f00427308 */ /* 0x000e620000001000 */
[----:B--2---:R-:W-:Y:S01]  /*2350*/  FMUL.FTZ R224, R176, R67 ;  /* 0x00000043b0e07220 */ /* 0x004fe20000410000 */
[----:B------:R-:W-:Y:S01]  /*2360*/  FMUL.FTZ R176, R95, R113 ;  /* 0x000000715fb07220 */ /* 0x000fe20000410000 */
        /* <DEDUP_REMOVED lines=25> */
[----:B------:R-:W-:Y:S01]  /*2500*/  FMUL.FTZ R219, R86, R120 ;  /* 0x0000007856db7220 */ /* 0x000fe20000410000 */
[----:B------:R-:W-:Y:S01]  /*2510*/  FADD.FTZ R68, R69, R178 ;  /* 0x000000b245447221 */ /* 0x000fe20000010000 */
[----:B------:R-:W-:-:S03]  /*2520*/  FFMA.FTZ R64, R178, R169, R65 ;  /* 0x000000a9b2407223 */ /* 0x000fc60000010041 */
        /* <DEDUP_REMOVED lines=14> */
[----:B------:R-:W1:Y:S02]  /*2610*/  MUFU.RCP R67, R132 ;  /* 0x0000008400437308 */ /* 0x000e640000001000 */
        /* <DEDUP_REMOVED lines=10> */
[----:B-1----:R-:W-:Y:S02]  /*26c0*/  FMUL.FTZ R238, R238, R67 ;  /* 0x00000043eeee7220 */ /* 0x002fe40000410000 */
[----:B------:R-:W-:Y:S01]  /*26d0*/  FADD.FTZ R69, R69, R230 ;  /* 0x000000e645457221 */ /* 0x000fe20000010000 */
[----:B------:R-:W-:-:S03]  /*26e0*/  FFMA.FTZ R65, R230, R235, R65 ;  /* 0x000000ebe6417223 */ /* 0x000fc60000010041 */
[----:B------:R-:W-:Y:S01]  /*26f0*/  FADD.FTZ R66, R69, R182 ;  /* 0x000000b645427221 */ /* 0x000fe20000010000 */
[----:B------:R-:W-:Y:S01]  /*2700*/  FFMA.FTZ R64, R182, R236, R65 ;  /* 0x000000ecb6407223 */ /* 0x000fe20000010041 */
[----:B--2---:R-:W-:Y:S02]  /*2710*/  FMUL.FTZ R239, R239, R68 ;  /* 0x00000044efef7220 */ /* 0x004fe40000410000 */
[----:B------:R-:W-:Y:S01]  /*2720*/  FADD.FTZ R66, R66, R231 ;  /* 0x000000e742427221 */ /* 0x000fe20000010000 */
[----:B------:R-:W-:-:S03]  /*2730*/  FFMA.FTZ R64, R231, R237, R64 ;  /* 0x000000ede7407223 */ /* 0x000fc60000010040 */
[----:B------:R-:W-:Y:S01]  /*2740*/  FADD.FTZ R67, R66, R183 ;  /* 0x000000b742437221 */ /* 0x000fe20000010000 */
[----:B------:R-:W-:-:S03]  /*2750*/  FFMA.FTZ R65, R183, R238, R64 ;  /* 0x000000eeb7417223 */ /* 0x000fc60000010040 */
[----:B------:R-:W-:Y:S01]  /*2760*/  FADD.FTZ R67, R67, R232 ;  /* 0x000000e843437221 */ /* 0x000fe20000010000 */
[----:B------:R-:W-:-:S07]  /*2770*/  FFMA.FTZ R64, R232, R239, R65 ;  /* 0x000000efe8407223 */ /* 0x000fce0000010041 */
.L_x_2289:
        /* <DEDUP_REMOVED lines=12> */
[----:B------:R-:W-:Y:S01]  /*2840*/  FFMA.FTZ R37, R234, R78, R37 ;  /* 0x0000004eea257223 */ /* 0x000fe20000010025 */
[----:B------:R-:W-:Y:S01]  /*2850*/  FADD.FTZ R27, R78, R27 ;  /* 0x0000001b4e1b7221 */ /* 0x000fe20000010000 */
[----:B------:R-:W2:Y:S01]  /*2860*/  @!P3 S2R R0, SR_TID.X ;  /* 0x000000000000b919 */ /* 0x000ea20000002100 */
[----:B------:R-:W-:Y:S01]  /*2870*/  @!P3 PLOP3.LUT P0, PT, P2, PT, PT, 0x80, 0x8 ;  /* 0x000000000008b81c */ /* 0x000fe2000170f070 */
        /* <DEDUP_REMOVED lines=31> */
[----:B------:R-:W-:Y:S01]  /*2a70*/  FFMA.FTZ R42, R233, R81, R42 ;  /* 0x00000051e92a7223 */ /* 0x000fe2000001002a */
        /* <DEDUP_REMOVED lines=115> */
[----:B0-----:R-:W-:-:S04]  /*31b0*/  IMAD.WIDE.U32 R66, R73, 0x8, R64 ;  /* 0x0000000849427825 */ /* 0x001fc800078e0040 */
[----:B------:R-:W-:Y:S01]  /*31c0*/  FMUL.FTZ R175, R63, R218 ;  /* 0x000000da3faf7220 */ /* 0x000fe20000410000 */
[----:B------:R-:W-:Y:S01]  /*31d0*/  FADD.FTZ R224, -R166, R221 ;  /* 0x000000dda6e07221 */ /* 0x000fe20000010100 */
[----:B------:R-:W-:Y:S01]  /*31e0*/  FADD.FTZ R234, -R169, R178 ;  /* 0x000000b2a9ea7221 */ /* 0x000fe20000010100 */
[----:B------:R-:W-:Y:S01]  /*31f0*/  IMAD.WIDE.U32 R68, R186, 0x8, R64 ;  /* 0x00000008ba447825 */ /* 0x000fe200078e0040 */
[----:B------:R-:W-:Y:S03]  /*3200*/  STG.E.64 desc[UR6][R66.64], R170 ;  /* 0x000000aa42007986 */ /* 0x000fe6000c101b06 */
[----:B------:R-:W-:Y:S01]  /*3210*/  FADD.FTZ R240, -R240, R179 ;  /* 0x000000b3f0f07221 */ /* 0x000fe20000010100 */
[----:B------:R-:W-:Y:S01]  /*3220*/  FADD.FTZ R246, -R76, R181 ;  /* 0x000000b54cf67221 */ /* 0x000fe20000010100 */
[--C-:B------:R-:W-:Y:S01]  /*3230*/  IMAD.WIDE.U32 R70, R187, 0x8, R64.reuse ;  /* 0x00000008bb467825 */ /* 0x100fe200078e0040 */
[----:B------:R0:W-:Y:S03]  /*3240*/  STG.E.64 desc[UR6][R68.64], R172 ;  /* 0x000000ac44007986 */ /* 0x0001e6000c101b06 */
[C---:B------:R-:W-:Y:S01]  /*3250*/  FMUL.FTZ R176, R63.reuse, R200 ;  /* 0x000000c83fb07220 */ /* 0x040fe20000410000 */
[----:B------:R-:W-:Y:S01]  /*3260*/  FMUL.FTZ R177, R63, R202 ;  /* 0x000000ca3fb17220 */ /* 0x000fe20000410000 */
[----:B------:R-:W-:-:S04]  /*3270*/  IMAD.WIDE.U32 R74, R188, 0x8, R64 ;  /* 0x00000008bc4a7825 */ /* 0x000fc800078e0040 */
[----:B------:R-:W-:Y:S01]  /*3280*/  FADD.FTZ R242, -R223, R180 ;  /* 0x000000b4dff27221 */ /* 0x000fe20000010100 */
[----:B------:R-:W-:Y:S01]  /*3290*/  FADD.FTZ R248, -R78, R231 ;  /* 0x000000e74ef87221 */ /* 0x000fe20000010100 */
[----:B------:R-:W-:Y:S01]  /*32a0*/  FMUL.FTZ R178, R63, R204 ;  /* 0x000000cc3fb27220 */ /* 0x000fe20000410000 */
[----:B------:R-:W-:-:S04]  /*32b0*/  IMAD.WIDE.U32 R76, R189, 0x8, R64 ;  /* 0x00000008bd4c7825 */ /* 0x000fc800078e0040 */
[C---:B------:R-:W-:Y:S01]  /*32c0*/  FMUL.FTZ R179, R63.reuse, R206 ;  /* 0x000000ce3fb37220 */ /* 0x040fe20000410000 */
[----:B------:R-:W-:Y:S01]  /*32d0*/  FADD.FTZ R250, -R80, R183 ;  /* 0x000000b750fa7221 */ /* 0x000fe20000010100 */
[----:B------:R-:W-:Y:S01]  /*32e0*/  FMUL.FTZ R180, R63, R208 ;  /* 0x000000d03fb47220 */ /* 0x000fe20000410000 */
[----:B------:R-:W-:-:S04]  /*32f0*/  IMAD.WIDE.U32 R78, R190, 0x8, R64 ;  /* 0x00000008be4e7825 */ /* 0x000fc800078e0040 */
[----:B------:R-:W-:Y:S01]  /*3300*/  FMUL.FTZ R181, R63, R216 ;  /* 0x000000d83fb57220 */ /* 0x000fe20000410000 */
[----:B------:R-:W-:Y:S01]  /*3310*/  FADD.FTZ R226, -R225, R226 ;  /* 0x000000e2e1e27221 */ /* 0x000fe20000010100 */
[----:B0-----:R-:W0:Y:S01]  /*3320*/  LDC.64 R68, c[0x0][0x380] ;  /* 0x0000e000ff447b82 */ /* 0x001e220000000a00 */
[----:B------:R-:W-:-:S04]  /*3330*/  IMAD.WIDE.U32 R80, R191, 0x8, R64 ;  /* 0x00000008bf507825 */ /* 0x000fc800078e0040 */
[C---:B------:R-:W-:Y:S01]  /*3340*/  FMUL.FTZ R66, R63.reuse, R222 ;  /* 0x000000de3f427220 */ /* 0x040fe20000410000 */
[C---:B------:R-:W-:Y:S01]  /*3350*/  FMUL.FTZ R67, R63.reuse, R214 ;  /* 0x000000d63f437220 */ /* 0x040fe20000410000 */
[----:B------:R-:W-:Y:S01]  /*3360*/  FADD.FTZ R244, -R244, R229 ;  /* 0x000000e5f4f47221 */ /* 0x000fe20000010100 */
[----:B------:R-:W-:Y:S01]  /*3370*/  IMAD.WIDE.U32 R82, R192, 0x8, R64 ;  /* 0x00000008c0527825 */ /* 0x000fe200078e0040 */
[----:B------:R1:W-:Y:S03]  /*3380*/  STG.E.64 desc[UR6][R70.64], R174 ;  /* 0x000000ae46007986 */ /* 0x0003e6000c101b06 */
[C---:B------:R-:W-:Y:S01]  /*3390*/  FMUL.FTZ R170, R63.reuse, R224 ;  /* 0x000000e03faa7220 */ /* 0x040fe20000410000 */
[----:B------:R-:W-:Y:S01]  /*33a0*/  FMUL.FTZ R171, R63, R234 ;  /* 0x000000ea3fab7220 */ /* 0x000fe20000410000 */
[----:B------:R-:W-:Y:S01]  /*33b0*/  FADD.FTZ R230, -R235, R230 ;  /* 0x000000e6ebe67221 */ /* 0x000fe20000010100 */
[----:B------:R-:W-:Y:S01]  /*33c0*/  IMAD.WIDE.U32 R84, R193, 0x8, R64 ;  /* 0x00000008c1547825 */ /* 0x000fe200078e0040 */
[----:B------:R1:W-:Y:S03]  /*33d0*/  STG.E.64 desc[UR6][R74.64], R176 ;  /* 0x000000b04a007986 */ /* 0x0003e6000c101b06 */
[C---:B------:R-:W-:Y:S01]  /*33e0*/  FMUL.FTZ R236, R63.reuse, R236 ;  /* 0x000000ec3fec7220 */ /* 0x040fe20000410000 */
[----:B------:R-:W-:Y:S01]  /*33f0*/  FMUL.FTZ R237, R63, R220 ;  /* 0x000000dc3fed7220 */ /* 0x000fe20000410000 */
        /* <DEDUP_REMOVED lines=10> */
[----:B0-----:R-:W-:Y:S01]  /*34a0*/  IADD3 R2, PT, PT, R2, R68, RZ ;  /* 0x0000004402027210 */ /* 0x001fe20007ffe0ff */
[----:B------:R1:W-:Y:S02]  /*34b0*/  STG.E.64 desc[UR6][R80.64], R66 ;  /* 0x0000004250007986 */ /* 0x0003e4000c101b06 */
[C---:B------:R-:W-:Y:S01]  /*34c0*/  FMUL.FTZ R244, R63.reuse, R244 ;  /* 0x000000f43ff47220 */ /* 0x040fe20000410000 */
[----:B------:R-:W-:Y:S01]  /*34d0*/  FMUL.FTZ R245, R63, R246 ;  /* 0x000000f63ff57220 */ /* 0x000fe20000410000 */
[----:B------:R-:W-:Y:S01]  /*34e0*/  ISETP.GE.AND P0, PT, R2, R69, PT ;  /* 0x000000450200720c */ /* 0x000fe20003f06270 */
        /* <DEDUP_REMOVED lines=78> */
.L_x_2285:
[----:B------:R-:W0:Y:S01]  /*39d0*/  S2R R43, SR_TID.X ;  /* 0x00000000002b7919 */ /* 0x000e220000002100 */
        /* <DEDUP_REMOVED lines=8> */
[C---:B------:R-:W-:Y:S02]  /*3a60*/  IADD3 R53, PT, PT, R43.reuse, 0x180, RZ ;  /* 0x000001802b357810 */ /* 0x040fe40007ffe0ff */
[----:B------:R0:W-:Y:S01]  /*3a70*/  STG.E.64 desc[UR6][R2.64], R68 ;  /* 0x0000004402007986 */ /* 0x0001e2000c101b06 */
[----:B------:R-:W-:Y:S01]  /*3a80*/  IADD3 R57, PT, PT, R43, 0x200, RZ ;  /* 0x000002002b397810 */ /* 0x000fe20007ffe0ff */
[----:B------:R-:W-:Y:S01]  /*3a90*/  IMAD.WIDE.U32 R46, R49, 0x8, R98 ;  /* 0x00000008312e7825 */ /* 0x000fe200078e0062 */
[C---:B------:R-:W-:Y:S02]  /*3aa0*/  IADD3 R61, PT, PT, R43.reuse, 0x280, RZ ;  /* 0x000002802b3d7810 */ /* 0x040fe40007ffe0ff */
[----:B------:R-:W-:Y:S01]  /*3ab0*/  IADD3 R73, PT, PT, R43, 0x300, RZ ;  /* 0x000003002b497810 */ /* 0x000fe20007ffe0ff */
[----:B---3--:R-:W-:Y:S01]  /*3ac0*/  IMAD.WIDE.U32 R48, R49, 0x8, R100 ;  /* 0x0000000831307825 */ /* 0x008fe200078e0064 */
[----:B------:R-:W-:-:S02]  /*3ad0*/  IADD3 R77, PT, PT, R43, 0x380, RZ ;  /* 0x000003802b4d7810 */ /* 0x000fc40007ffe0ff */
[----:B------:R-:W-:Y:S01]  /*3ae0*/  IADD3 R81, PT, PT, R43, 0x400, RZ ;  /* 0x000004002b517810 */ /* 0x000fe20007ffe0ff */
[----:B------:R-:W-:Y:S01]  /*3af0*/  IMAD.WIDE.U32 R50, R53, 0x8, R98 ;  /* 0x0000000835327825 */ /* 0x000fe200078e0062 */
[C---:B------:R-:W-:Y:S02]  /*3b00*/  IADD3 R85, PT, PT, R43.reuse, 0x480, RZ ;  /* 0x000004802b557810 */ /* 0x040fe40007ffe0ff */
[C---:B------:R-:W-:Y:S01]  /*3b10*/  IADD3 R89, PT, PT, R43.reuse, 0x500, RZ ;  /* 0x000005002b597810 */ /* 0x040fe20007ffe0ff */
[C-C-:B0-----:R-:W-:Y:S01]  /*3b20*/  IMAD.WIDE.U32 R2, R43.reuse, 0x8, R100.reuse ;  /* 0x000000082b027825 */ /* 0x141fe200078e0064 */
[C---:B------:R-:W-:Y:S02]  /*3b30*/  IADD3 R93, PT, PT, R43.reuse, 0x580, RZ ;  /* 0x000005802b5d7810 */ /* 0x040fe40007ffe0ff */
[----:B------:R-:W-:Y:S01]  /*3b40*/  IADD3 R97, PT, PT, R43, 0x600, RZ ;  /* 0x000006002b617810 */ /* 0x000fe20007ffe0ff */
[----:B------:R-:W-:Y:S01]  /*3b50*/  IMAD.WIDE.U32 R52, R53, 0x8, R100 ;  /* 0x0000000835347825 */ /* 0x000fe200078e0064 */
[C---:B-----5:R-:W-:Y:S01]  /*3b60*/  IADD3 R105, PT, PT, R43.reuse, 0x680, RZ ;  /* 0x000006802b697810 */ /* 0x060fe20007ffe0ff */
[----:B------:R-:W-:Y:S01]  /*3b70*/  STG.E.64 desc[UR6][R2.64], R176 ;  /* 0x000000b002007986 */ /* 0x000fe2000c101b06 */
[----:B------:R-:W-:Y:S01]  /*3b80*/  IADD3 R107, PT, PT, R43, 0x700, RZ ;  /* 0x000007002b6b7810 */ /* 0x000fe20007ffe0ff */
[----:B------:R-:W-:-:S04]  /*3b90*/  IMAD.WIDE.U32 R42, R45, 0x8, R98 ;  /* 0x000000082d2a7825 */ /* 0x000fc800078e0062 */
        /* <DEDUP_REMOVED lines=52> */
.L_x_2291:
        /* <DEDUP_REMOVED lines=10> */
.L_x_3176:


//--------------------- .text._ZN10layer_norm22ln_bwd_finalize_kernelINS_22Kernel_traits_finalizeILj3072E13__nv_bfloat16fS2_fjLj1024ELj4ENS_18Kernel_traits_baseILj3072ES2_fS2_fjLj1024EEEEEEEvNS_9BwdParamsE --------------------------
	.section	.text._ZN10layer_norm22ln_bwd_finalize_kernelINS_22Kernel_traits_finalizeILj3072E13__nv_bfloat16fS2_fjLj1024ELj4ENS_18Kernel_traits_baseILj3072ES2_fS2_fjLj1024EEEEEEEvNS_9BwdParamsE,"ax",@progbits
	.align	128
        .global         _ZN10layer_norm22ln_bwd_finalize_kernelINS_22Kernel_traits_finalizeILj3072E13__nv_bfloat16fS2_fjLj1024ELj4ENS_18Kernel_traits_baseILj3072ES2_fS2_fjLj1024EEEEEEEvNS_9BwdParamsE
        .type           _ZN10layer_norm22ln_bwd_finalize_kernelINS_22Kernel_traits_finalizeILj3072E13__nv_bfloat16fS2_fjLj1024ELj4ENS_18Kernel_traits_baseILj3072ES2_fS2_fjLj1024EEEEEEEvNS_9BwdParamsE,@function
        .size           _ZN10layer_norm22ln_bwd_finalize_kernelINS_22Kernel_traits_finalizeILj3072E13__nv_bfloat16fS2_fjLj1024ELj4ENS_18Kernel_traits_baseILj3072ES2_fS2_fjLj1024EEEEEEEvNS_9BwdParamsE,(.L_x_3177 - _ZN10layer_norm22ln_bwd_finalize_kernelINS_22Kernel_traits_finalizeILj3072E13__nv_bfloat16fS2_fjLj1024ELj4ENS_18Kernel_traits_baseILj3072ES2_fS2_fjLj1024EEEEEEEvNS_9BwdParamsE)
        .other          _ZN10layer_norm22ln_bwd_finalize_kernelINS_22Kernel_traits_finalizeILj3072E13__nv_bfloat16fS2_fjLj1024ELj4ENS_18Kernel_traits_baseILj3072ES2_fS2_fjLj1024EEEEEEEvNS_9BwdParamsE,@"STO_CUDA_ENTRY STV_DEFAULT"
_ZN10layer_norm22ln_bwd_finalize_kernelINS_22Kernel_traits_finalizeILj3072E13__nv_bfloat16fS2_fjLj1024ELj4ENS_18Kernel_traits_baseILj3072ES2_fS2_fjLj1024EEEEEEEvNS_9BwdParamsE:
.text._ZN10layer_norm22ln_bwd_finalize_kernelINS_22Kernel_traits_finalizeILj3072E13__nv_bfloat16fS2_fjLj1024ELj4ENS_18Kernel_traits_baseILj3072ES2_fS2_fjLj1024EEEEEEEvNS_9BwdParamsE:
        /* <DEDUP_REMOVED lines=37> */
.L_x_2296:
        /* <DEDUP_REMOVED lines=118> */
.L_x_2295:
[----:B------:R-:W-:Y:S05]  /*09b0*/  BSYNC.RECONVERGENT B1 ;  /* 0x0000000000017941 */ /* 0x000fea0003800200 */
.L_x_2294:
        /* <DEDUP_REMOVED lines=65> */
.L_x_2298:
[----:B------:R-:W-:Y:S05]  /*0dd0*/  BSYNC.RECONVERGENT B1 ;  /* 0x0000000000017941 */ /* 0x000fea0003800200 */
.L_x_2297:
        /* <DEDUP_REMOVED lines=37> */
.L_x_2300:
[----:B------:R-:W-:Y:S05]  /*1030*/  BSYNC.RECONVERGENT B1 ;  /* 0x0000000000017941 */ /* 0x000fea0003800200 */
.L_x_2299:
[----:B------:R-:W-:Y:S05]  /*1040*/  @!P1 BRA `(.L_x_2293) ;  /* 0x00000000003c9947 */ /* 0x000fea0003800000 */
[----:B------:R-:W0:Y:S01]  /*1050*/  LDC.64 R6, c[0x0][0x3e0] ;  /* 0x0000f800ff067b82 */ /* 0x000e220000000a00 */
[----:B------:R-:W-:Y:S01]  /*1060*/  IMAD R2, R15, 0xc00, R11 ;  /* 0x00000c000f027824 */ /* 0x000fe200078e020b */
[----:B------:R-:W-:-:S04]  /*1070*/  IADD3 R24, PT, PT, -R24, RZ, RZ ;  /* 0x000000ff18187210 */ /* 0x000fc80007ffe1ff */
[----:B------:R-:W-:Y:S02]  /*1080*/  IADD3 R11, PT, PT, R13, R2, RZ ;  /* 0x000000020d0b7210 */ /* 0x000fe40007ffe0ff */
[----:B------:R-:W1:Y:S05]  /*1090*/  LDC.64 R8, c[0x0][0x3e8] ;  /* 0x0000fa00ff087b82 */ /* 0x000e6a0000000a00 */
.L_x_2301:
        /* <DEDUP_REMOVED lines=10> */
.L_x_2293:
[----:B------:R-:W-:Y:S05]  /*1140*/  BSYNC.RECONVERGENT B0 ;  /* 0x0000000000007941 */ /* 0x000fea0003800200 */
.L_x_2292:
        /* <DEDUP_REMOVED lines=55> */
.L_x_2302:
        /* <DEDUP_REMOVED lines=12> */
.L_x_3177:


//--------------------- .text._ZN10layer_norm13ln_bwd_kernelINS_13Kernel_traitsI13__nv_bfloat16fS2_fjLj3072ELj1ELj1ELj4ELj16ENS_18Kernel_traits_baseILj3072ES2_fS2_fjLj128EEEEEEEvNS_9BwdParamsE --------------------------
	.section	.text._ZN10layer_norm13ln_bwd_kernelINS_13Kernel_traitsI13__nv_bfloat16fS2_fjLj3072ELj1ELj1ELj4ELj16ENS_18Kernel_traits_baseILj3072ES2_fS2_fjLj128EEEEEEEvNS_9BwdParamsE,"ax",@progbits
	.align	128
        .global         _ZN10layer_norm13ln_bwd_kernelINS_13Kernel_traitsI13__nv_bfloat16fS2_fjLj3072ELj1ELj1ELj4ELj16ENS_18Kernel_traits_baseILj3072ES2_fS2_fjLj128EEEEEEEvNS_9BwdParamsE
        .type           _ZN10layer_norm13ln_bwd_kernelINS_13Kernel_traitsI13__nv_bfloat16fS2_fjLj3072ELj1ELj1ELj4ELj16ENS_18Kernel_traits_baseILj3072ES2_fS2_fjLj128EEEEEEEvNS_9BwdParamsE,@function
        .size           _ZN10layer_norm13ln_bwd_kernelINS_13Kernel_traitsI13__nv_bfloat16fS2_fjLj3072ELj1ELj1ELj4ELj16ENS_18Kernel_traits_baseILj3072ES2_fS2_fjLj128EEEEEEEvNS_9BwdParamsE,(.L_x_3178 - _ZN10layer_norm13ln_bwd_kernelINS_13Kernel_traitsI13__nv_bfloat16fS2_fjLj3072ELj1ELj1ELj4ELj16ENS_18Kernel_traits_baseILj3072ES2_fS2_fjLj128EEEEEEEvNS_9BwdParamsE)
        .other          _ZN10layer_norm13ln_bwd_kernelINS_13Kernel_traitsI13__nv_bfloat16fS2_fjLj3072ELj1ELj1ELj4ELj16ENS_18Kernel_traits_baseILj3072ES2_fS2_fjLj128EEEEEEEvNS_9BwdParamsE,@"STO_CUDA_ENTRY STV_DEFAULT"
_ZN10layer_norm13ln_bwd_kernelINS_13Kernel_traitsI13__nv_bfloat16fS2_fjLj3072ELj1ELj1ELj4ELj16ENS_18Kernel_traits_baseILj3072ES2_fS2_fjLj128EEEEEEEvNS_9BwdParamsE:
.text._ZN10layer_norm13ln_bwd_kernelINS_13Kernel_traitsI13__nv_bfloat16fS2_fjLj3072ELj1ELj1ELj4ELj16ENS_18Kernel_traits_baseILj3072ES2_fS2_fjLj128EEEEEEEvNS_9BwdParamsE:
        /* <DEDUP_REMOVED lines=63> */
[----:B-----5:R-:W-:Y:S02]  /*03f0*/  MOV R96, R2 ;  /* 0x0000000200607202 */ /* 0x020fe40000000f00 */
[----:B------:R-:W-:Y:S02]  /*0400*/  CS2R R86, SRZ ;  /* 0x0000000000567805 */ /* 0x000fe4000001ff00 */
[----:B------:R-:W-:Y:S02]  /*0410*/  SHF.R.U64 R98, R2, 0x10, R3 ;  /* 0x0000001002627819 */ /* 0x000fe40000001203 */
        /* <DEDUP_REMOVED lines=17> */
[----:B------:R-:W-:Y:S01]  /*0530*/  MOV R112, R44 ;  /* 0x0000002c00707202 */ /* 0x000fe20000000f00 */
[----:B0-----:R-:W-:Y:S01]  /*0540*/  ULEA UR4, UR5, UR4, 0x18 ;  /* 0x0000000405047291 */ /* 0x001fe2000f8ec0ff */
        /* <DEDUP_REMOVED lines=39> */
[----:B------:R-:W-:Y:S02]  /*07c0*/  MOV R2, RZ ;  /* 0x000000ff00027202 */ /* 0x000fe40000000f00 */
[----:B------:R-:W-:-:S07]  /*07d0*/  MOV R169, UR4 ;  /* 0x0000000400a97c02 */ /* 0x000fce0008000f00 */
.L_x_2310:
[----:B--2---:R-:W0:Y:S01]  /*07e0*/  LDC.64 R6, c[0x0][0x3a8] ;  /* 0x0000ea00ff067b82 */ /* 0x004e220000000a00 */
        /* <DEDUP_REMOVED lines=41> */
.L_x_2304:
        /* <DEDUP_REMOVED lines=28> */
.L_x_2305:
[----:B-----5:R-:W-:Y:S02]  /*0c40*/  MOV R3, R134 ;  /* 0x0000008600037202 */ /* 0x020fe40000000f00 */
[----:B------:R-:W-:Y:S02]  /*0c50*/  MOV R146, R91 ;  /* 0x0000005b00927202 */ /* 0x000fe40000000f00 */
[----:B------:R-:W-:Y:S02]  /*0c60*/  MOV R148, R92 ;  /* 0x0000005c00947202 */ /* 0x000fe40000000f00 */
[----:B------:R-:W-:Y:S02]  /*0c70*/  MOV R150, R93 ;  /* 0x0000005d00967202 */ /* 0x000fe40000000f00 */
[----:B------:R-:W-:Y:S02]  /*0c80*/  MOV R152, R94 ;  /* 0x0000005e00987202 */ /* 0x000fe40000000f00 */
[----:B------:R-:W-:-:S02]  /*0c90*/  PRMT R153, R3, 0x7610, R153 ;  /* 0x0000761003997816 */ /* 0x000fc40000000099 */
[----:B01----:R-:W-:Y:S02]  /*0ca0*/  MOV R138, R135 ;  /* 0x00000087008a7202 */ /* 0x003fe40000000f00 */
        /* <DEDUP_REMOVED lines=26> */
[----:B------:R-:W-:Y:S01]  /*0e50*/  SHF.R.U64 R166, R88, 0x10, R89 ;  /* 0x0000001058a67819 */ /* 0x000fe20000001259 */
[----:B------:R-:W-:Y:S01]  /*0e60*/  FMUL.FTZ R16, R136, R9 ;  /* 0x0000000988107220 */ /* 0x000fe20000410000 */
        /* <DEDUP_REMOVED lines=26> */
[----:B------:R-:W-:Y:S01]  /*1010*/  FADD.FTZ R24, RZ, R3 ;  /* 0x00000003ff187221 */ /* 0x000fe20000010000 */
[----:B------:R-:W-:Y:S01]  /*1020*/  SHF.L.U32 R161, R100, 0x10, RZ ;  /* 0x0000001064a17819 */ /* 0x000fe200000006ff */
[----:B------:R-:W-:Y:S01]  /*1030*/  FMUL.FTZ R15, R136, R159 ;  /* 0x0000009f880f7220 */ /* 0x000fe20000410000 */
[----:B------:R-:W-:Y:S01]  /*1040*/  SHF.R.U32.HI R186, RZ, 0x10, R135 ;  /* 0x00000010ffba7819 */ /* 0x000fe20000011687 */
[----:B------:R-:W-:Y:S01]  /*1050*/  FFMA.FTZ R139, R0, R3, RZ ;  /* 0x00000003008b7223 */ /* 0x000fe200000100ff */
[----:B------:R-:W-:Y:S01]  /*1060*/  SHF.R.U64 R154, R94, 0x10, R95 ;  /* 0x000000105e9a7819 */ /* 0x000fe2000000125f */
[C---:B------:R-:W-:Y:S01]  /*1070*/  FMUL.FTZ R18, R136.reuse, R11 ;  /* 0x0000000b88127220 */ /* 0x040fe20000410000 */
[----:B------:R-:W-:Y:S01]  /*1080*/  SHF.L.U32 R4, R151, 0x10, RZ ;  /* 0x0000001097047819 */ /* 0x000fe200000006ff */
[----:B------:R-:W-:Y:S01]  /*1090*/  FMUL.FTZ R13, R136, R155 ;  /* 0x0000009b880d7220 */ /* 0x000fe20000410000 */
[----:B------:R-:W-:Y:S01]  /*10a0*/  SHF.L.U32 R134, R143, 0x10, RZ ;  /* 0x000000108f867819 */ /* 0x000fe200000006ff */
[----:B------:R-:W-:Y:S01]  /*10b0*/  FMUL.FTZ R143, R88, R9 ;  /* 0x00000009588f7220 */ /* 0x000fe20000410000 */
        /* <DEDUP_REMOVED lines=44> */
[----:B------:R-:W-:Y:S01]  /*1380*/  SHF.R.U64 R162, R90, 0x10, R91 ;  /* 0x000000105aa27819 */ /* 0x000fe2000000125b */
[----:B------:R-:W-:Y:S01]  /*1390*/  FMUL.FTZ R21, R136, R179 ;  /* 0x000000b388157220 */ /* 0x000fe20000410000 */
[----:B------:R-:W-:Y:S01]  /*13a0*/  FADD.FTZ R171, R88, R165 ;  /* 0x000000a558ab7221 */ /* 0x000fe20000010000 */
[----:B------:R-:W-:Y:S01]  /*13b0*/  FFMA.FTZ R24, R18, R165, R139 ;  /* 0x000000a512187223 */ /* 0x000fe2000001008b */
[----:B------:R-:W-:Y:S01]  /*13c0*/  SHF.L.U32 R175, R105, 0x10, RZ ;  /* 0x0000001069af7819 */ /* 0x000fe200000006ff */
[----:B------:R-:W-:Y:S01]  /*13d0*/  FMUL.FTZ R139, R172, R147 ;  /* 0x00000093ac8b7220 */ /* 0x000fe20000410000 */
        /* <DEDUP_REMOVED lines=23> */
[C---:B------:R-:W-:Y:S01]  /*1550*/  FMUL.FTZ R25, R136.reuse, R187 ;  /* 0x000000bb88197220 */ /* 0x040fe20000410000 */
[----:B------:R-:W-:Y:S01]  /*1560*/  FFMA.FTZ R172, R23, R164, R24 ;  /* 0x000000a417ac7223 */ /* 0x000fe20000010018 */
[----:B------:R-:W-:Y:S01]  /*1570*/  SHF.L.U32 R178, R111, 0x10, RZ ;  /* 0x000000106fb27819 */ /* 0x000fe200000006ff */
[----:B------:R-:W-:Y:S01]  /*1580*/  FADD.FTZ R174, R183, R132 ;  /* 0x00000084b7ae7221 */ /* 0x000fe20000010000 */
        /* <DEDUP_REMOVED lines=80> */
.L_x_2306:
[----:B------:R-:W-:Y:S02]  /*1a90*/  SHF.R.U64 R157, R92, 0x10, R93 ;  /* 0x000000105c9d7819 */ /* 0x000fe4000000125d */
[----:B------:R-:W-:Y:S02]  /*1aa0*/  SHF.L.U32 R92, R120, 0x10, RZ ;  /* 0x00000010785c7819 */ /* 0x000fe400000006ff */
[----:B------:R-:W-:Y:S02]  /*1ab0*/  SHF.L.U32 R142, R99, 0x10, RZ ;  /* 0x00000010638e7819 */ /* 0x000fe400000006ff */
[----:B------:R-:W-:Y:S01]  /*1ac0*/  SHF.R.U64 R154, R134, 0x10, R135 ;  /* 0x00000010869a7819 */ /* 0x000fe20000001287 */
[----:B------:R-:W-:Y:S01]  /*1ad0*/  FADD.FTZ R5, -R92, R5 ;  /* 0x000000055c057221 */ /* 0x000fe20000010100 */
[----:B------:R-:W-:Y:S01]  /*1ae0*/  SHF.R.U32.HI R160, RZ, 0x10, R135 ;  /* 0x00000010ffa07819 */ /* 0x000fe20000011687 */
[----:B------:R-:W0:Y:S01]  /*1af0*/  MUFU.RCP R183, R142 ;  /* 0x0000008e00b77308 */ /* 0x000e220000001000 */
[----:B------:R-:W-:-:S02]  /*1b00*/  SHF.L.U32 R92, R122, 0x10, RZ ;  /* 0x000000107a5c7819 */ /* 0x000fc400000006ff */
[--C-:B------:R-:W-:Y:S02]  /*1b10*/  SHF.R.U64 R135, R132, 0x10, R133.reuse ;  /* 0x0000001084877819 */ /* 0x100fe40000001285 */
[----:B------:R-:W-:Y:S01]  /*1b20*/  SHF.R.U32.HI R158, RZ, 0x10, R133 ;  /* 0x00000010ff9e7819 */ /* 0x000fe20000011685 */
[----:B------:R-:W-:Y:S01]  /*1b30*/  FADD.FTZ R92, -R92, R9 ;  /* 0x000000095c5c7221 */ /* 0x000fe20000010100 */
[----:B------:R-:W-:Y:S02]  /*1b40*/  SHF.L.U32 R133, R33, 0x10, RZ ;  /* 0x0000001021857819 */ /* 0x000fe400000006ff */
[----:B------:R-:W-:Y:S02]  /*1b50*/  SHF.L.U32 R166, R98, 0x10, RZ ;  /* 0x0000001062a67819 */ /* 0x000fe400000006ff */
[----:B------:R-:W-:Y:S01]  /*1b60*/  SHF.L.U32 R9, R32, 0x10, RZ ;  /* 0x0000001020097819 */ /* 0x000fe200000006ff */
[----:B------:R-:W-:Y:S01]  /*1b70*/  FADD.FTZ R133, -R133, R14 ;  /* 0x0000000e85857221 */ /* 0x000fe20000010100 */
[----:B------:R-:W1:Y:S01]  /*1b80*/  MUFU.RCP R192, R166 ;  /* 0x000000a600c07308 */ /* 0x000e620000001000 */
[----:B------:R-:W-:-:S02]  /*1b90*/  SHF.L.U32 R14, R129, 0x10, RZ ;  /* 0x00000010810e7819 */ /* 0x000fc400000006ff */
[----:B------:R-:W-:Y:S01]  /*1ba0*/  SHF.R.U32.HI R159, RZ, 0x10, R93 ;  /* 0x00000010ff9f7819 */ /* 0x000fe2000001165d */
[----:B------:R-:W-:Y:S01]  /*1bb0*/  FADD.FTZ R9, -R9, R12 ;  /* 0x0000000c09097221 */ /* 0x000fe20000010100 */
        /* <DEDUP_REMOVED lines=22> */
[----:B-1----:R-:W-:Y:S01]  /*1d20*/  FMUL.FTZ R12, R5, R192 ;  /* 0x000000c0050c7220 */ /* 0x002fe20000410000 */
[----:B------:R-:W-:Y:S01]  /*1d30*/  SHF.L.U32 R175, R100, 0x10, RZ ;  /* 0x0000001064af7819 */ /* 0x000fe200000006ff */
[----:B------:R-:W-:Y:S01]  /*1d40*/  FADD.FTZ R193, -R10, R15 ;  /* 0x0000000f0ac17221 */ /* 0x000fe20000010100 */
[----:B------:R-:W-:-:S02]  /*1d50*/  SHF.L.U32 R8, R124, 0x10, RZ ;  /* 0x000000107c087819 */ /* 0x000fc400000006ff */
[----:B------:R-:W1:Y:S01]  /*1d60*/  MUFU.RCP R5, R183 ;  /* 0x000000b700057308 */ /* 0x000e620000001000 */
[--C-:B------:R-:W-:Y:S02]  /*1d70*/  SHF.R.U64 R163, R90, 0x10, R91.reuse ;  /* 0x000000105aa37819 */ /* 0x100fe4000000125b */
[----:B------:R-:W-:Y:S02]  /*1d80*/  SHF.R.U32.HI R168, RZ, 0x10, R91 ;  /* 0x00000010ffa87819 */ /* 0x000fe4000001165b */
[----:B------:R-:W-:Y:S02]  /*1d90*/  SHF.L.U32 R132, R110, 0x10, RZ ;  /* 0x000000106e847819 */ /* 0x000fe400000006ff */
[----:B------:R-:W-:Y:S01]  /*1da0*/  SHF.L.U32 R91, R28, 0x10, RZ ;  /* 0x000000101c5b7819 */ /* 0x000fe200000006ff */
[----:B------:R-:W2:Y:S01]  /*1db0*/  MUFU.RCP R184, R171 ;  /* 0x000000ab00b87308 */ /* 0x000ea20000001000 */
[----:B------:R-:W-:Y:S01]  /*1dc0*/  SHF.L.U32 R156, R96, 0x10, RZ ;  /* 0x00000010609c7819 */ /* 0x000fe200000006ff */
[----:B0-----:R-:W-:Y:S01]  /*1dd0*/  FMUL.FTZ R21, R133, R180 ;  /* 0x000000b485157220 */ /* 0x001fe20000410000 */
[----:B------:R-:W-:Y:S01]  /*1de0*/  SHF.L.U32 R155, R108, 0x10, RZ ;  /* 0x000000106c9b7819 */ /* 0x000fe200000006ff */
[----:B------:R-:W-:Y:S01]  /*1df0*/  FADD.FTZ R91, -R91, R4 ;  /* 0x000000045b5b7221 */ /* 0x000fe20000010100 */
[----:B------:R-:W-:-:S02]  /*1e00*/  SHF.R.U64 R162, R88, 0x10, R89 ;  /* 0x0000001058a27819 */ /* 0x000fc40000001259 */
[----:B------:R-:W-:Y:S01]  /*1e10*/  SHF.L.U32 R179, R112, 0x10, RZ ;  /* 0x0000001070b37819 */ /* 0x000fe200000006ff */
[----:B------:R-:W0:Y:S01]  /*1e20*/  MUFU.RCP R190, R175 ;  /* 0x000000af00be7308 */ /* 0x000e220000001000 */
[----:B------:R-:W-:Y:S01]  /*1e30*/  SHF.L.U32 R15, R35, 0x10, RZ ;  /* 0x00000010230f7819 */ /* 0x000fe200000006ff */
[----:B-1----:R-:W-:Y:S01]  /*1e40*/  FMUL.FTZ R133, R202, R5 ;  /* 0x00000005ca857220 */ /* 0x002fe20000410000 */
[----:B------:R-:W-:Y:S01]  /*1e50*/  SHF.R.U32.HI R167, RZ, 0x10, R95 ;  /* 0x00000010ffa77819 */ /* 0x000fe2000001165f */
[----:B------:R-:W-:Y:S01]  /*1e60*/  FADD.FTZ R95, -R8, R13 ;  /* 0x0000000d085f7221 */ /* 0x000fe20000010100 */
[----:B------:R-:W-:Y:S01]  /*1e70*/  SHF.L.U32 R88, R111, 0x10, RZ ;  /* 0x000000106f587819 */ /* 0x000fe200000006ff */
[----:B------:R-:W-:Y:S01]  /*1e80*/  FADD.FTZ R197, -R15, R18 ;  /* 0x000000120fc57221 */ /* 0x000fe20000010100 */
[----:B------:R-:W-:Y:S01]  /*1e90*/  SHF.L.U32 R173, R101, 0x10, RZ ;  /* 0x0000001065ad7819 */ /* 0x000fe200000006ff */
[----:B------:R-:W-:Y:S01]  /*1ea0*/  MUFU.RCP R0, R156 ;  /* 0x0000009c00007308 */ /* 0x000fe20000001000 */
[----:B------:R-:W-:-:S02]  /*1eb0*/  SHF.R.U32.HI R164, RZ, 0x10, R89 ;  /* 0x00000010ffa47819 */ /* 0x000fc40000011659 */
[----:B------:R-:W-:Y:S02]  /*1ec0*/  SHF.L.U32 R13, R34, 0x10, RZ ;  /* 0x00000010220d7819 */ /* 0x000fe400000006ff */
[----:B------:R-:W-:Y:S02]  /*1ed0*/  SHF.L.U32 R185, R116, 0x10, RZ ;  /* 0x0000001074b97819 */ /* 0x000fe400000006ff */
[----:B------:R-:W-:Y:S01]  /*1ee0*/  SHF.L.U32 R140, R103, 0x10, RZ ;  /* 0x00000010678c7819 */ /* 0x000fe200000006ff */
[----:B------:R-:W1:Y:S01]  /*1ef0*/  MUFU.RCP R89, R132 ;  /* 0x0000008400597308 */ /* 0x000e620000001000 */
[----:B------:R-:W-:Y:S01]  /*1f00*/  SHF.L.U32 R15, R37, 0x10, RZ ;  /* 0x00000010250f7819 */ /* 0x000fe200000006ff */
[----:B------:R-:W-:Y:S01]  /*1f10*/  FADD.FTZ R195, -R13, R16 ;  /* 0x000000100dc37221 */ /* 0x000fe20000010100 */
[----:B------:R-:W-:Y:S02]  /*1f20*/  SHF.L.U32 R177, R97, 0x10, RZ ;  /* 0x0000001061b17819 */ /* 0x000fe400000006ff */
        /* <DEDUP_REMOVED lines=12> */
[----:B------:R-:W-:Y:S01]  /*1ff0*/  SHF.L.U32 R172, R123, 0x10, RZ ;  /* 0x000000107bac7819 */ /* 0x000fe200000006ff */
[----:B------:R-:W-:Y:S01]  /*2000*/  FADD.FTZ R201, -R15, R26 ;  /* 0x0000001a0fc97221 */ /* 0x000fe20000010100 */
[----:B--2---:R-:W-:Y:S01]  /*2010*/  FMUL.FTZ R19, R9, R184 ;  /* 0x000000b809137220 */ /* 0x004fe20000410000 */
[----:B0-----:R-:W-:Y:S01]  /*2020*/  FMUL.FTZ R15, R7, R190 ;  /* 0x000000be070f7220 */ /* 0x001fe20000410000 */
[----:B------:R-:W-:Y:S01]  /*2030*/  SHF.L.U32 R9, R154, 0x10, RZ ;  /* 0x000000109a097819 */ /* 0x000fe200000006ff */
[----:B------:R-:W-:Y:S01]  /*2040*/  FADD.FTZ R24, -R13, R24 ;  /* 0x000000180d187221 */ /* 0x000fe20000010100 */
[----:B------:R-:W-:Y:S01]  /*2050*/  SHF.L.U32 R7, R3, 0x10, RZ ;  /* 0x0000001003077819 */ /* 0x000fe200000006ff */
[----:B------:R-:W0:Y:S01]  /*2060*/  MUFU.RCP R4, R88 ;  /* 0x0000005800047308 */ /* 0x000e220000001000 */
[----:B------:R-:W-:Y:S01]  /*2070*/  SHF.L.U32 R141, R102, 0x10, RZ ;  /* 0x00000010668d7819 */ /* 0x000fe200000006ff */
[----:B-1----:R-:W-:Y:S01]  /*2080*/  FMUL.FTZ R25, R8, R89 ;  /* 0x0000005908197220 */ /* 0x002fe20000410000 */
[----:B------:R-:W-:Y:S01]  /*2090*/  FMUL.FTZ R3, R156, R5 ;  /* 0x000000059c037220 */ /* 0x000fe20000410000 */
[----:B------:R-:W-:Y:S01]  /*20a0*/  FADD.FTZ R11, -R172, R11 ;  /* 0x0000000bac0b7221 */ /* 0x000fe20000010100 */
[----:B------:R-:W-:Y:S01]  /*20b0*/  FMUL.FTZ R0, R91, R0 ;  /* 0x000000005b007220 */ /* 0x000fe20000410000 */
[----:B---3--:R-:W-:Y:S01]  /*20c0*/  FMUL.FTZ R23, R195, R134 ;  /* 0x00000086c3177220 */ /* 0x008fe20000410000 */
[----:B------:R-:W-:Y:S01]  /*20d0*/  SHF.L.U32 R134, R143, 0x10, RZ ;  /* 0x000000108f867819 */ /* 0x000fe200000006ff */
[----:B------:R-:W1:Y:S01]  /*20e0*/  MUFU.RCP R188, R173 ;  /* 0x000000ad00bc7308 */ /* 0x000e620000001000 */
[----:B----4-:R-:W-:Y:S01]  /*20f0*/  FMUL.FTZ R89, R10, R203 ;  /* 0x000000cb0a597220 */ /* 0x010fe20000410000 */
[----:B------:R-:W-:Y:S01]  /*2100*/  SHF.L.U32 R10, R145, 0x10, RZ ;  /* 0x00000010910a7819 */ /* 0x000fe200000006ff */
[----:B------:R-:W-:Y:S01]  /*2110*/  FMUL.FTZ R143, R166, R9 ;  /* 0x00000009a68f7220 */ /* 0x000fe20000410000 */
[----:B------:R-:W-:Y:S01]  /*2120*/  FADD.FTZ R166, RZ, R3 ;  /* 0x00000003ffa67221 */ /* 0x000fe20000010000 */
[----:B------:R-:W-:-:S02]  /*2130*/  SHF.L.U32 R138, R107, 0x10, RZ ;  /* 0x000000106b8a7819 */ /* 0x000fc400000006ff */
[----:B------:R-:W-:Y:S01]  /*2140*/  SHF.L.U32 R8, R147, 0x10, RZ ;  /* 0x0000001093087819 */ /* 0x000fe200000006ff */
[----:B------:R-:W2:Y:S01]  /*2150*/  MUFU.RCP R211, R185 ;  /* 0x000000b900d37308 */ /* 0x000ea20000001000 */
[----:B0-----:R-:W-:Y:S01]  /*2160*/  FMUL.FTZ R27, R199, R4 ;  /* 0x00000004c71b7220 */ /* 0x001fe20000410000 */
[----:B------:R-:W-:Y:S01]  /*2170*/  SHF.L.U32 R4, R151, 0x10, RZ ;  /* 0x0000001097047819 */ /* 0x000fe200000006ff */
[----:B------:R-:W-:Y:S01]  /*2180*/  FMUL.FTZ R180, R10, R19 ;  /* 0x000000130ab47220 */ /* 0x000fe20000410000 */
[----:B------:R-:W-:Y:S02]  /*2190*/  SHF.L.U32 R151, R163, 0x10, RZ ;  /* 0x00000010a3977819 */ /* 0x000fe400000006ff */
[----:B------:R-:W-:Y:S01]  /*21a0*/  SHF.L.U32 R170, R109, 0x10, RZ ;  /* 0x000000106daa7819 */ /* 0x000fe200000006ff */
[----:B------:R-:W-:Y:S01]  /*21b0*/  FMUL.FTZ R154, R177, R4 ;  /* 0x00000004b19a7220 */ /* 0x000fe20000410000 */
        /* <DEDUP_REMOVED lines=10> */
[----:B------:R-:W-:Y:S01]  /*2260*/  FFMA.FTZ R24, R3, R0, RZ ;  /* 0x0000000003187223 */ /* 0x000fe200000100ff */
[----:B------:R-:W-:Y:S01]  /*2270*/  SHF.L.U32 R147, R162, 0x10, RZ ;  /* 0x00000010a2937819 */ /* 0x000fe200000006ff */
[----:B------:R-:W-:Y:S01]  /*2280*/  FMUL.FTZ R162, R161, R134 ;  /* 0x00000086a1a27220 */ /* 0x000fe20000410000 */
[----:B------:R-:W-:Y:S01]  /*2290*/  FMUL.FTZ R161, R170, R7 ;  /* 0x00000007aaa17220 */ /* 0x000fe20000410000 */
[----:B------:R-:W-:Y:S01]  /*22a0*/  FFMA.FTZ R163, R143, R12, R24 ;  /* 0x0000000c8fa37223 */ /* 0x000fe20000010018 */
[----:B------:R-:W-:Y:S01]  /*22b0*/  SHF.L.U32 R172, R114, 0x10, RZ ;  /* 0x0000001072ac7819 */ /* 0x000fe200000006ff */
[----:B------:R-:W2:Y:S01]  /*22c0*/  MUFU.RCP R189, R141 ;  /* 0x0000008d00bd7308 */ /* 0x000ea20000001000 */
[----:B0-----:R-:W-:Y:S01]  /*22d0*/  FMUL.FTZ R18, R11, R186 ;  /* 0x000000ba0b127220 */ /* 0x001fe20000410000 */
[----:B------:R-:W-:Y:S01]  /*22e0*/  SHF.L.U32 R11, R160, 0x10, RZ ;  /* 0x00000010a00b7819 */ /* 0x000fe200000006ff */
[----:B------:R-:W-:Y:S01]  /*22f0*/  FMUL.FTZ R160, R171, R10 ;  /* 0x0000000aaba07220 */ /* 0x000fe20000410000 */
[----:B------:R-:W-:Y:S01]  /*2300*/  FADD.FTZ R171, R166, R143 ;  /* 0x0000008fa6ab7221 */ /* 0x000fe20000010000 */
[----:B------:R-:W-:-:S02]  /*2310*/  SHF.L.U32 R157, R157, 0x10, RZ ;  /* 0x000000109d9d7819 */ /* 0x000fc400000006ff */
[----:B------:R-:W-:Y:S01]  /*2320*/  FMUL.FTZ R153, R142, R11 ;  /* 0x0000000b8e997220 */ /* 0x000fe20000410000 */
[----:B------:R-:W0:Y:S01]  /*2330*/  MUFU.RCP R178, R138 ;  /* 0x0000008a00b27308 */ /* 0x000e220000001000 */
[----:B-1----:R-:W-:Y:S01]  /*2340*/  FMUL.FTZ R13, R6, R191 ;  /* 0x000000bf060d7220 */ /* 0x002fe20000410000 */
[----:B------:R-:W-:Y:S01]  /*2350*/  SHF.L.U32 R6, R149, 0x10, RZ ;  /* 0x0000001095067819 */ /* 0x000fe200000006ff */
[----:B------:R-:W-:Y:S01]  /*2360*/  FADD.FTZ R166, R171, R154 ;  /* 0x0000009aaba67221 */ /* 0x000fe20000010000 */
[----:B------:R-:W-:Y:S01]  /*2370*/  SHF.L.U32 R149, R164, 0x10, RZ ;  /* 0x00000010a4957819 */ /* 0x000fe200000006ff */
[----:B------:R-:W-:Y:S01]  /*2380*/  FFMA.FTZ R24, R154, R13, R163 ;  /* 0x0000000d9a187223 */ /* 0x000fe200000100a3 */
[----:B------:R-:W-:Y:S01]  /*2390*/  FMUL.FTZ R163, R141, R135 ;  /* 0x000000878da37220 */ /* 0x000fe20000410000 */
[----:B------:R-:W-:Y:S01]  /*23a0*/  FMUL.FTZ R156, R175, R6 ;  /* 0x00000006af9c7220 */ /* 0x000fe20000410000 */
[----:B------:R-:W-:Y:S01]  /*23b0*/  FADD.FTZ R173, R166, R153 ;  /* 0x00000099a6ad7221 */ /* 0x000fe20000010000 */
[----:B------:R-:W-:Y:S01]  /*23c0*/  FFMA.FTZ R171, R153, R14, R24 ;  /* 0x0000000e99ab7223 */ /* 0x000fe20000010018 */
[----:B------:R1:W-:Y:S01]  /*23d0*/  MUFU.RCP R90, R170 ;  /* 0x000000aa005a7308 */ /* 0x0003e20000001000 */
[----:B--2---:R-:W-:Y:S01]  /*23e0*/  FMUL.FTZ R16, R92, R189 ;  /* 0x000000bd5c107220 */ /* 0x004fe20000410000 */
[----:B------:R-:W-:Y:S01]  /*23f0*/  SHF.L.U32 R141, R165, 0x10, RZ ;  /* 0x00000010a58d7819 */ /* 0x000fe200000006ff */
[----:B------:R-:W-:Y:S01]  /*2400*/  FFMA.FTZ R24, R156, R15, R171 ;  /* 0x0000000f9c187223 */ /* 0x000fe200000100ab */
[----:B------:R-:W-:Y:S01]  /*2410*/  FMUL.FTZ R165, R140, R145 ;  /* 0x000000918ca57220 */ /* 0x000fe20000410000 */
[----:B------:R-:W-:Y:S01]  /*2420*/  SHF.L.U32 R140, R167, 0x10, RZ ;  /* 0x00000010a78c7819 */ /* 0x000fe200000006ff */
[----:B------:R-:W-:Y:S01]  /*2430*/  FMUL.FTZ R167, R138, R149 ;  /* 0x000000958aa77220 */ /* 0x000fe20000410000 */
[----:B------:R-:W-:Y:S01]  /*2440*/  FFMA.FTZ R171, R163, R16, R24 ;  /* 0x00000010a3ab7223 */ /* 0x000fe20000010018 */
[----:B------:R2:W3:Y:S01]  /*2450*/  MUFU.RCP R182, R139 ;  /* 0x0000008b00b67308 */ /* 0x0004e20000001000 */
[----:B-1----:R-:W-:Y:S01]  /*2460*/  FADD.FTZ R170, R173, R156 ;  /* 0x0000009cadaa7221 */ /* 0x002fe20000010000 */
[----:B0-----:R-:W-:Y:S01]  /*2470*/  FMUL.FTZ R22, R193, R178 ;  /* 0x000000b2c1167220 */ /* 0x001fe20000410000 */
[----:B------:R-:W-:Y:S01]  /*2480*/  FFMA.FTZ R24, R158, R17, R171 ;  /* 0x000000119e187223 */ /* 0x000fe200000100ab */
[----:B------:R-:W-:Y:S01]  /*2490*/  SHF.L.U32 R181, R113, 0x10, RZ ;  /* 0x0000001071b57819 */ /* 0x000fe200000006ff */
[----:B------:R-:W-:Y:S01]  /*24a0*/  FADD.FTZ R173, R170, R163 ;  /* 0x000000a3aaad7221 */ /* 0x000fe20000010000 */
[----:B------:R-:W-:Y:S01]  /*24b0*/  SHF.L.U32 R144, R144, 0x10, RZ ;  /* 0x0000001090907819 */ /* 0x000fe200000006ff */
[----:B------:R-:W-:Y:S01]  /*24c0*/  FFMA.FTZ R171, R165, R18, R24 ;  /* 0x00000012a5ab7223 */ /* 0x000fe20000010018 */
[----:B------:R0:W1:Y:S01]  /*24d0*/  MUFU.RCP R205, R172 ;  /* 0x000000ac00cd7308 */ /* 0x0000620000001000 */
[----:B------:R-:W-:Y:S01]  /*24e0*/  FADD.FTZ R178, R173, R158 ;  /* 0x0000009eadb27221 */ /* 0x000fe20000010000 */
[----:B--2---:R-:W-:Y:S01]  /*24f0*/  FMUL.FTZ R139, R139, R147 ;  /* 0x000000938b8b7220 */ /* 0x004fe20000410000 */
[----:B------:R-:W-:Y:S01]  /*2500*/  FFMA.FTZ R24, R160, R19, R171 ;  /* 0x00000013a0187223 */ /* 0x000fe200000100ab */
[----:B------:R-:W-:Y:S01]  /*2510*/  SHF.L.U32 R148, R148, 0x10, RZ ;  /* 0x0000001094947819 */ /* 0x000fe200000006ff */
[----:B------:R-:W-:Y:S01]  /*2520*/  FADD.FTZ R173, R178, R165 ;  /* 0x000000a5b2ad7221 */ /* 0x000fe20000010000 */
[----:B------:R-:W-:Y:S01]  /*2530*/  FMUL.FTZ R171, R172, R157 ;  /* 0x0000009dacab7220 */ /* 0x000fe20000410000 */
[----:B------:R-:W-:Y:S01]  /*2540*/  SHF.L.U32 R150, R150, 0x10, RZ ;  /* 0x0000001096967819 */ /* 0x000fe200000006ff */
[----:B------:R2:W4:Y:S01]  /*2550*/  MUFU.RCP R207, R181 ;  /* 0x000000b500cf7308 */ /* 0x0005220000001000 */
[----:B------:R-:W-:Y:S01]  /*2560*/  FADD.FTZ R138, R173, R160 ;  /* 0x000000a0ad8a7221 */ /* 0x000fe20000010000 */
[----:B---3--:R-:W-:Y:S01]  /*2570*/  FMUL.FTZ R20, R95, R182 ;  /* 0x000000b65f147220 */ /* 0x008fe20000410000 */
[----:B------:R-:W-:Y:S01]  /*2580*/  FMUL.FTZ R164, R155, R144 ;  /* 0x000000909ba47220 */ /* 0x000fe20000410000 */
[----:B------:R-:W-:Y:S01]  /*2590*/  FMUL.FTZ R166, R181, R148 ;  /* 0x00000094b5a67220 */ /* 0x000fe20000410000 */
[----:B------:R-:W-:Y:S01]  /*25a0*/  FADD.FTZ R177, R138, R139 ;  /* 0x0000008b8ab17221 */ /* 0x000fe20000010000 */
[----:B------:R-:W-:Y:S01]  /*25b0*/  FFMA.FTZ R175, R139, R20, R24 ;  /* 0x000000148baf7223 */ /* 0x000fe20000010018 */
[----:B------:R-:W-:Y:S01]  /*25c0*/  FMUL.FTZ R138, R183, R140 ;  /* 0x0000008cb78a7220 */ /* 0x000fe20000410000 */
[----:B------:R-:W-:Y:S01]  /*25d0*/  SHF.L.U32 R155, R168, 0x10, RZ ;  /* 0x00000010a89b7819 */ /* 0x000fe200000006ff */
[----:B0-----:R-:W-:Y:S01]  /*25e0*/  FADD.FTZ R172, R177, R162 ;  /* 0x000000a2b1ac7221 */ /* 0x001fe20000010000 */
[----:B------:R-:W-:Y:S01]  /*25f0*/  FFMA.FTZ R24, R162, R21, R175 ;  /* 0x00000015a2187223 */ /* 0x000fe200000100af */
[----:B------:R-:W-:Y:S01]  /*2600*/  SHF.L.U32 R174, R115, 0x10, RZ ;  /* 0x0000001073ae7819 */ /* 0x000fe200000006ff */
[----:B------:R-:W-:Y:S01]  /*2610*/  FMUL.FTZ R168, R185, R150 ;  /* 0x00000096b9a87220 */ /* 0x000fe20000410000 */
[----:B------:R-:W-:Y:S01]  /*2620*/  FADD.FTZ R183, R172, R167 ;  /* 0x000000a7acb77221 */ /* 0x000fe20000010000 */
[----:B--2---:R-:W-:Y:S01]  /*2630*/  FFMA.FTZ R181, R167, R22, R24 ;  /* 0x00000016a7b57223 */ /* 0x004fe20000010018 */
[----:B------:R-:W-:Y:S01]  /*2640*/  SHF.L.U32 R159, R159, 0x10, RZ ;  /* 0x000000109f9f7819 */ /* 0x000fe200000006ff */
[----:B------:R0:W2:Y:S01]  /*2650*/  MUFU.RCP R209, R174 ;  /* 0x000000ae00d17308 */ /* 0x0000a20000001000 */
[----:B------:R-:W-:Y:S01]  /*2660*/  FADD.FTZ R185, R183, R164 ;  /* 0x000000a4b7b97221 */ /* 0x000fe20000010000 */
[----:B------:R-:W-:Y:S01]  /*2670*/  FFMA.FTZ R183, R164, R23, R181 ;  /* 0x00000017a4b77223 */ /* 0x000fe200000100b5 */
[----:B------:R-:W-:Y:S01]  /*2680*/  FMUL.FTZ R26, R197, R90 ;  /* 0x0000005ac51a7220 */ /* 0x000fe20000410000 */
[----:B------:R-:W-:Y:S01]  /*2690*/  FMUL.FTZ R173, R174, R159 ;  /* 0x0000009faead7220 */ /* 0x000fe20000410000 */
[----:B------:R-:W-:Y:S01]  /*26a0*/  SHF.L.U32 R146, R146, 0x10, RZ ;  /* 0x0000001092927819 */ /* 0x000fe200000006ff */
[----:B------:R-:W-:Y:S01]  /*26b0*/  FFMA.FTZ R172, R132, R25, R183 ;  /* 0x0000001984ac7223 */ /* 0x000fe200000100b7 */
[----:B------:R-:W-:Y:S01]  /*26c0*/  FMUL.FTZ R88, R88, R155 ;  /* 0x0000009b58587220 */ /* 0x000fe20000410000 */
[----:B------:R-:W-:Y:S01]  /*26d0*/  SHF.L.U32 R176, R118, 0x10, RZ ;  /* 0x0000001076b07819 */ /* 0x000fe200000006ff */
[----:B0-----:R-:W-:Y:S01]  /*26e0*/  FADD.FTZ R174, R185, R132 ;  /* 0x00000084b9ae7221 */ /* 0x001fe20000010000 */
[----:B------:R-:W-:Y:S01]  /*26f0*/  FFMA.FTZ R183, R161, R26, R172 ;  /* 0x0000001aa1b77223 */ /* 0x000fe200000100ac */
[----:B------:R-:W-:Y:S01]  /*2700*/  FMUL.FTZ R142, R179, R146 ;  /* 0x00000092b38e7220 */ /* 0x000fe20000410000 */
[----:B------:R-:W0:Y:S01]  /*2710*/  MUFU.RCP R213, R176 ;  /* 0x000000b000d57308 */ /* 0x000e220000001000 */
[----:B------:R-:W-:Y:S01]  /*2720*/  FADD.FTZ R185, R174, R161 ;  /* 0x000000a1aeb97221 */ /* 0x000fe20000010000 */
[----:B------:R-:W-:Y:S01]  /*2730*/  FFMA.FTZ R183, R88, R27, R183 ;  /* 0x0000001b58b77223 */ /* 0x000fe200000100b7 */
[----:B------:R-:W-:Y:S01]  /*2740*/  SHF.L.U32 R187, R117, 0x10, RZ ;  /* 0x0000001075bb7819 */ /* 0x000fe200000006ff */
[----:B-1----:R-:W-:Y:S01]  /*2750*/  FMUL.FTZ R90, R194, R205 ;  /* 0x000000cdc25a7220 */ /* 0x002fe20000410000 */
[----:B------:R-:W-:Y:S01]  /*2760*/  FADD.FTZ R185, R185, R88 ;  /* 0x00000058b9b97221 */ /* 0x000fe20000010000 */
[----:B------:R-:W-:Y:S01]  /*2770*/  FFMA.FTZ R172, R142, R89, R183 ;  /* 0x000000598eac7223 */ /* 0x000fe200000100b7 */
[----:B----4-:R-:W-:Y:S01]  /*2780*/  FMUL.FTZ R91, R196, R207 ;  /* 0x000000cfc45b7220 */ /* 0x010fe20000410000 */
[----:B------:R-:W1:Y:S01]  /*2790*/  MUFU.RCP R204, R187 ;  /* 0x000000bb00cc7308 */ /* 0x000e620000001000 */
[----:B------:R-:W-:Y:S01]  /*27a0*/  FADD.FTZ R174, R185, R142 ;  /* 0x0000008eb9ae7221 */ /* 0x000fe20000010000 */
[----:B------:R-:W-:Y:S01]  /*27b0*/  FFMA.FTZ R183, R171, R90, R172 ;  /* 0x0000005aabb77223 */ /* 0x000fe200000100ac */
[----:B--2---:R-:W-:Y:S01]  /*27c0*/  FMUL.FTZ R92, R198, R209 ;  /* 0x000000d1c65c7220 */ /* 0x004fe20000410000 */
[----:B------:R-:W-:Y:S01]  /*27d0*/  SHF.L.U32 R152, R152, 0x10, RZ ;  /* 0x0000001098987819 */ /* 0x000fe200000006ff */
        /* <DEDUP_REMOVED lines=39> */
.L_x_2307:
        /* <DEDUP_REMOVED lines=82> */
.L_x_2309:
[----:B------:R-:W-:Y:S05]  /*2f70*/  BSYNC.RECONVERGENT B0 ;  /* 0x0000000000007941 */ /* 0x000fea0003800200 */
.L_x_2308:
        /* <DEDUP_REMOVED lines=17> */
[----:B------:R-:W-:Y:S01]  /*3090*/  FMUL.FTZ R10, R10, 0.00032552084303461015224 ;  /* 0x39aaaaab0a0a7820 */ /* 0x000fe20000410000 */
[----:B------:R-:W-:-:S04]  /*30a0*/  FMUL.FTZ R11, R11, 0.00032552084303461015224 ;  /* 0x39aaaaab0b0b7820 */ /* 0x000fc80000410000 */
        /* <DEDUP_REMOVED lines=34> */
[----:B------:R-:W-:Y:S01]  /*32d0*/  FFMA.FTZ R94, R11, R94, R10 ;  /* 0x0000005e0b5e7223 */ /* 0x000fe2000001000a */
[----:B------:R-:W-:Y:S01]  /*32e0*/  IADD3 R89, PT, PT, R137, 0x100, RZ ;  /* 0x0000010089597810 */ /* 0x000fe20007ffe0ff */
[----:B------:R-:W-:Y:S01]  /*32f0*/  FADD.FTZ R7, -R7, R158 ;  /* 0x0000009e07077221 */ /* 0x000fe20000010100 */
[----:B------:R-:W-:Y:S01]  /*3300*/  IADD3 R91, PT, PT, R137, 0x180, RZ ;  /* 0x00000180895b7810 */ /* 0x000fe20007ffe0ff */
[----:B------:R-:W-:Y:S01]  /*3310*/  FADD.FTZ R15, -R15, R156 ;  /* 0x0000009c0f0f7221 */ /* 0x000fe20000010100 */
        /* <DEDUP_REMOVED lines=100> */
.L_x_2303:
        /* <DEDUP_REMOVED lines=32> */
.L_x_2311:
        /* <DEDUP_REMOVED lines=10> */
.L_x_3178:


//--------------------- .text._ZN10layer_norm22ln_bwd_finalize_kernelINS_22Kernel_traits_finalizeILj3072E13__nv_bfloat16S2_S2_fjLj1024ELj4ENS_18Kernel_traits_baseILj3072ES2_S2_S2_fjLj1024EEEEEEEvNS_9BwdParamsE --------------------------
	.section	.text._ZN10layer_norm22ln_bwd_finalize_kernelINS_22Kernel_traits_finalizeILj3072E13__nv_bfloat16S2_S2_fjLj1024ELj4ENS_18Kernel_traits_baseILj3072ES2_S2_S2_fjLj1024EEEEEEEvNS_9BwdParamsE,"ax",@progbits
	.align	128
        .global         _ZN10layer_norm22ln_bwd_finalize_kernelINS_22Kernel_traits_finalizeILj3072E13__nv_bfloat16S2_S2_fjLj1024ELj4ENS_18Kernel_traits_baseILj3072ES2_S2_S2_fjLj1024EEEEEEEvNS_9BwdParamsE
        .type           _ZN10layer_norm22ln_bwd_finalize_kernelINS_22Kernel_traits_finalizeILj3072E13__nv_bfloat16S2_S2_fjLj1024ELj4ENS_18Kernel_traits_baseILj3072ES2_S2_S2_fjLj1024EEEEEEEvNS_9BwdParamsE,@function
        .size           _ZN10layer_norm22ln_bwd_finalize_kernelINS_22Kernel_traits_finalizeILj3072E13__nv_bfloat16S2_S2_fjLj1024ELj4ENS_18Kernel_traits_baseILj3072ES2_S2_S2_fjLj1024EEEEEEEvNS_9BwdParamsE,(.L_x_3179 - _ZN10layer_norm22ln_bwd_finalize_kernelINS_22Kernel_traits_finalizeILj3072E13__nv_bfloat16S2_S2_fjLj1024ELj4ENS_18Kernel_traits_baseILj3072ES2_S2_S2_fjLj1024EEEEEEEvNS_9BwdParamsE)
        .other          _ZN10layer_norm22ln_bwd_finalize_kernelINS_22Kernel_traits_finalizeILj3072E13__nv_bfloat16S2_S2_fjLj1024ELj4ENS_18Kernel_traits_baseILj3072ES2_S2_S2_fjLj1024EEEEEEEvNS_9BwdParamsE,@"STO_CUDA_ENTRY STV_DEFAULT"
_ZN10layer_norm22ln_bwd_finalize_kernelINS_22Kernel_traits_finalizeILj3072E13__nv_bfloat16S2_S2_fjLj1024ELj4ENS_18Kernel_traits_baseILj3072ES2_S2_S2_fjLj1024EEEEEEEvNS_9BwdParamsE:
.text._ZN10layer_norm22ln_bwd_finalize_kernelINS_22Kernel_traits_finalizeILj3072E13__nv_bfloat16S2_S2_fjLj1024ELj4ENS_18Kernel_traits_baseILj3072ES2_S2_S2_fjLj1024EEEEEEEvNS_9BwdParamsE:
        /* <DEDUP_REMOVED lines=37> */
.L_x_2316:
        /* <DEDUP_REMOVED lines=118> */
.L_x_2315:
[----:B------:R-:W-:Y:S05]  /*09b0*/  BSYNC.RECONVERGENT B1 ;  /* 0x0000000000017941 */ /* 0x000fea0003800200 */
.L_x_2314:
        /* <DEDUP_REMOVED lines=65> */
.L_x_2318:
[----:B------:R-:W-:Y:S05]  /*0dd0*/  BSYNC.RECONVERGENT B1 ;  /* 0x0000000000017941 */ /* 0x000fea0003800200 */
.L_x_2317:
        /* <DEDUP_REMOVED lines=37> */
.L_x_2320:
[----:B------:R-:W-:Y:S05]  /*1030*/  BSYNC.RECONVERGENT B1 ;  /* 0x0000000000017941 */ /* 0x000fea0003800200 */
.L_x_2319:
[----:B------:R-:W-:Y:S05]  /*1040*/  @!P1 BRA `(.L_x_2313) ;  /* 0x00000000003c9947 */ /* 0x000fea0003800000 */
[----:B------:R-:W0:Y:S01]  /*1050*/  LDC.64 R6, c[0x0][0x3e0] ;  /* 0x0000f800ff067b82 */ /* 0x000e220000000a00 */
[----:B------:R-:W-:Y:S01]  /*1060*/  IMAD R2, R15, 0xc00, R11 ;  /* 0x00000c000f027824 */ /* 0x000fe200078e020b */
[----:B------:R-:W-:-:S04]  /*1070*/  IADD3 R24, PT, PT, -R24, RZ, RZ ;  /* 0x000000ff18187210 */ /* 0x000fc80007ffe1ff */
[----:B------:R-:W-:Y:S02]  /*1080*/  IADD3 R11, PT, PT, R13, R2, RZ ;  /* 0x000000020d0b7210 */ /* 0x000fe40007ffe0ff */
[----:B------:R-:W1:Y:S05]  /*1090*/  LDC.64 R8, c[0x0][0x3e8] ;  /* 0x0000fa00ff087b82 */ /* 0x000e6a0000000a00 */
.L_x_2321:
        /* <DEDUP_REMOVED lines=10> */
.L_x_2313:
[----:B------:R-:W-:Y:S05]  /*1140*/  BSYNC.RECONVERGENT B0 ;  /* 0x0000000000007941 */ /* 0x000fea0003800200 */
.L_x_2312:
        /* <DEDUP_REMOVED lines=55> */
.L_x_2322:
        /* <DEDUP_REMOVED lines=12> */
.L_x_3179:


//--------------------- .text._ZN10layer_norm13ln_bwd_kernelINS_13Kernel_traitsI13__nv_bfloat16S2_S2_fjLj3072ELj1ELj1ELj4ELj16ENS_18Kernel_traits_baseILj3072ES2_S2_S2_fjLj128EEEEEEEvNS_9BwdParamsE --------------------------
	.section	.text._ZN10layer_norm13ln_bwd_kernelINS_13Kernel_traitsI13__nv_bfloat16S2_S2_fjLj3072ELj1ELj1ELj4ELj16ENS_18Kernel_traits_baseILj3072ES2_S2_S2_fjLj128EEEEEEEvNS_9BwdParamsE,"ax",@progbits
	.align	128
        .global         _ZN10layer_norm13ln_bwd_kernelINS_13Kernel_traitsI13__nv_bfloat16S2_S2_fjLj3072ELj1ELj1ELj4ELj16ENS_18Kernel_traits_baseILj3072ES2_S2_S2_fjLj128EEEEEEEvNS_9BwdParamsE
        .type           _ZN10layer_norm13ln_bwd_kernelINS_13Kernel_traitsI13__nv_bfloat16S2_S2_fjLj3072ELj1ELj1ELj4ELj16ENS_18Kernel_traits_baseILj3072ES2_S2_S2_fjLj128EEEEEEEvNS_9BwdParamsE,@function
        .size           _ZN10layer_norm13ln_bwd_kernelINS_13Kernel_traitsI13__nv_bfloat16S2_S2_fjLj3072ELj1ELj1ELj4ELj16ENS_18Kernel_traits_baseILj3072ES2_S2_S2_fjLj128EEEEEEEvNS_9BwdParamsE,(.L_x_3180 - _ZN10layer_norm13ln_bwd_kernelINS_13Kernel_traitsI13__nv_bfloat16S2_S2_fjLj3072ELj1ELj1ELj4ELj16ENS_18Kernel_traits_baseILj3072ES2_S2_S2_fjLj128EEEEEEEvNS_9BwdParamsE)
        .other          _ZN10layer_norm13ln_bwd_kernelINS_13Kernel_traitsI13__nv_bfloat16S2_S2_fjLj3072ELj1ELj1ELj4ELj16ENS_18Kernel_traits_baseILj3072ES2_S2_S2_fjLj128EEEEEEEvNS_9BwdParamsE,@"STO_CUDA_ENTRY STV_DEFAULT"
_ZN10layer_norm13ln_bwd_kernelINS_13Kernel_traitsI13__nv_bfloat16S2_S2_fjLj3072ELj1ELj1ELj4ELj16ENS_18Kernel_traits_baseILj3072ES2_S2_S2_fjLj128EEEEEEEvNS_9BwdParamsE:
.text._ZN10layer_norm13ln_bwd_kernelINS_13Kernel_traitsI13__nv_bfloat16S2_S2_fjLj3072ELj1ELj1ELj4ELj16ENS_18Kernel_traits_baseILj3072ES2_S2_S2_fjLj128EEEEEEEvNS_9BwdParamsE:
        /* <DEDUP_REMOVED lines=104> */
.L_x_2328:
[----:B0-----:R-:W0:Y:S01]  /*0680*/  @!P0 LDC.64 R32, c[0x0][0x3a0] ;  /* 0x0000e800ff208b82 */ /* 0x001e220000000a00 */
[----:B------:R-:W-:-:S07]  /*0690*/  HFMA2 R151, -RZ, RZ, 0, 0 ;  /* 0x00000000ff977431 */ /* 0x000fce00000001ff */
[----:B------:R-:W1:Y:S01]  /*06a0*/  LDC.64 R28, c[0x0][0x398] ;  /* 0x0000e600ff1c7b82 */ /* 0x000e620000000a00 */
[----:B------:R-:W-:-:S07]  /*06b0*/  IMAD R101, R2, 0x180, RZ ;  /* 0x0000018002657824 */ /* 0x000fce00078e02ff */
[----:B------:R-:W2:Y:S01]  /*06c0*/  LDC.64 R102, c[0x0][0x3a8] ;  /* 0x0000ea00ff667b82 */ /* 0x000ea20000000a00 */
[----:B0-----:R-:W-:-:S05]  /*06d0*/  @!P0 IMAD.WIDE R32, R2, 0x4, R32 ;  /* 0x0000000402208825 */ /* 0x001fca00078e0220 */
[----:B------:R-:W5:Y:S01]  /*06e0*/  @!P0 LDG.E R151, desc[UR6][R32.64] ;  /* 0x0000000620978981 */ /* 0x000f62000c1e1900 */
[----:B-1----:R-:W-:-:S04]  /*06f0*/  ISETP.NE.U32.AND P1, PT, R28, RZ, PT ;  /* 0x000000ff1c00720c */ /* 0x002fc80003f25070 */
[----:B------:R-:W-:-:S13]  /*0700*/  ISETP.NE.AND.EX P0, PT, R29, RZ, PT, P1 ;  /* 0x000000ff1d00720c */ /* 0x000fda0003f05310 */
[----:B------:R-:W0:Y:S08]  /*0710*/  @!P0 LDC.64 R44, c[0x0][0x3d8] ;  /* 0x0000f600ff2c8b82 */ /* 0x000e300000000a00 */
[----:B------:R-:W1:Y:S01]  /*0720*/  @!P0 LDC.64 R48, c[0x0][0x390] ;  /* 0x0000e400ff308b82 */ /* 0x000e620000000a00 */
[----:B------:R-:W-:-:S04]  /*0730*/  LOP3.LUT R101, R101, R40, RZ, 0xfc, !PT ;  /* 0x0000002865657212 */ /* 0x000fc800078efcff */
[C---:B------:R-:W-:Y:S02]  /*0740*/  @!P0 IADD3 R37, PT, PT, R101.reuse, 0x80, RZ ;  /* 0x0000008065258810 */ /* 0x040fe40007ffe0ff */
[----:B------:R-:W-:Y:S01]  /*0750*/  @!P0 IADD3 R3, PT, PT, R101, 0x100, RZ ;  /* 0x0000010065038810 */ /* 0x000fe20007ffe0ff */
[----:B------:R-:W3:Y:S02]  /*0760*/  @P0 LDC.64 R106, c[0x0][0x3d8] ;  /* 0x0000f600ff6a0b82 */ /* 0x000ee40000000a00 */
[----:B0-----:R-:W-:-:S06]  /*0770*/  @!P0 IMAD.WIDE.U32 R34, R37, 0x10, R44 ;  /* 0x0000001025228825 */ /* 0x001fcc00078e002c */
[----:B------:R-:W0:Y:S01]  /*0780*/  @P0 LDC.64 R116, c[0x0][0x398] ;  /* 0x0000e600ff740b82 */ /* 0x000e220000000a00 */
[----:B------:R-:W-:Y:S01]  /*0790*/  @!P0 IMAD.WIDE.U32 R28, R101, 0x10, R44 ;  /* 0x00000010651c8825 */ /* 0x000fe200078e002c */
[----:B------:R-:W4:Y:S03]  /*07a0*/  @!P0 LDG.E.128 R32, desc[UR6][R34.64] ;  /* 0x0000000622208981 */ /* 0x000f26000c1e1d00 */
[--C-:B-1----:R-:W-:Y:S02]  /*07b0*/  @!P0 IMAD.WIDE.U32 R36, R37, 0x10, R48.reuse ;  /* 0x0000001025248825 */ /* 0x102fe400078e0030 */
[----:B------:R-:W4:Y:S02]  /*07c0*/  @!P0 LDG.E.128 R28, desc[UR6][R28.64] ;  /* 0x000000061c1c8981 */ /* 0x000f24000c1e1d00 */
[----:B------:R-:W-:Y:S02]  /*07d0*/  @!P0 IMAD.WIDE.U32 R40, R101, 0x10, R48 ;  /* 0x0000001065288825 */ /* 0x000fe400078e0030 */
[----:B------:R-:W4:Y:S02]  /*07e0*/  @!P0 LDG.E.128 R36, desc[UR6][R36.64] ;  /* 0x0000000624248981 */ /* 0x000f24000c1e1d00 */
[----:B------:R-:W-:-:S02]  /*07f0*/  @!P0 IMAD.WIDE.U32 R44, R3, 0x10, R44 ;  /* 0x00000010032c8825 */ /* 0x000fc400078e002c */
[----:B------:R-:W4:Y:S02]  /*0800*/  @!P0 LDG.E.128 R40, desc[UR6][R40.64] ;  /* 0x0000000628288981 */ /* 0x000f24000c1e1d00 */
[----:B------:R-:W-:Y:S02]  /*0810*/  @!P0 IMAD.WIDE.U32 R48, R3, 0x10, R48 ;  /* 0x0000001003308825 */ /* 0x000fe400078e0030 */
[----:B------:R-:W4:Y:S04]  /*0820*/  @!P0 LDG.E.128 R44, desc[UR6][R44.64] ;  /* 0x000000062c2c8981 */ /* 0x000f28000c1e1d00 */
[----:B------:R-:W4:Y:S01]  /*0830*/  @!P0 LDG.E.128 R48, desc[UR6][R48.64] ;  /* 0x0000000630308981 */ /* 0x000f22000c1e1d00 */
[C---:B------:R-:W-:Y:S02]  /*0840*/  @P0 IADD3 R105, PT, PT, R101.reuse, 0x80, RZ ;  /* 0x0000008065690810 */ /* 0x040fe40007ffe0ff */
[C---:B------:R-:W-:Y:S01]  /*0850*/  @P0 IADD3 R3, PT, PT, R101.reuse, 0x100, RZ ;  /* 0x0000010065030810 */ /* 0x040fe20007ffe0ff */
[----:B0-----:R-:W-:-:S04]  /*0860*/  @P0 IMAD.WIDE.U32 R114, R101, 0x10, R116 ;  /* 0x0000001065720825 */ /* 0x001fc800078e0074 */
[----:B---3--:R-:W-:-:S04]  /*0870*/  @P0 IMAD.WIDE.U32 R110, R105, 0x10, R106 ;  /* 0x00000010696e0825 */ /* 0x008fc800078e006a */
[----:B------:R-:W-:-:S04]  /*0880*/  @P0 IMAD.WIDE.U32 R104, R105, 0x10, R116 ;  /* 0x0000001069680825 */ /* 0x000fc800078e0074 */
[----:B------:R-:W-:-:S04]  /*0890*/  @P0 IMAD.WIDE.U32 R108, R101, 0x10, R106 ;  /* 0x00000010656c0825 */ /* 0x000fc800078e006a */
[----:B------:R-:W-:-:S04]  /*08a0*/  @P0 IMAD.WIDE.U32 R118, R3, 0x10, R106 ;  /* 0x0000001003760825 */ /* 0x000fc800078e006a */
[----:B------:R-:W-:Y:S01]  /*08b0*/  @P0 IMAD.WIDE.U32 R116, R3, 0x10, R116 ;  /* 0x0000001003740825 */ /* 0x000fe200078e0074 */
[----:B------:R-:W4:Y:S04]  /*08c0*/  @P0 LDG.E.128 R32, desc[UR6][R110.64] ;  /* 0x000000066e200981 */ /* 0x000f28000c1e1d00 */
[----:B------:R-:W3:Y:S04]  /*08d0*/  @P0 LDG.E.128 R28, desc[UR6][R108.64] ;  /* 0x000000066c1c0981 */ /* 0x000ee8000c1e1d00 */
[----:B------:R4:W3:Y:S04]  /*08e0*/  @P0 LDG.E.128 R36, desc[UR6][R104.64] ;  /* 0x0000000668240981 */ /* 0x0008e8000c1e1d00 */
[----:B------:R-:W3:Y:S04]  /*08f0*/  @P0 LDG.E.128 R40, desc[UR6][R114.64] ;  /* 0x0000000672280981 */ /* 0x000ee8000c1e1d00 */
[----:B------:R-:W3:Y:S04]  /*0900*/  @P0 LDG.E.128 R44, desc[UR6][R118.64] ;  /* 0x00000006762c0981 */ /* 0x000ee8000c1e1d00 */
[----:B------:R-:W3:Y:S01]  /*0910*/  @P0 LDG.E.128 R48, desc[UR6][R116.64] ;  /* 0x0000000674300981 */ /* 0x000ee2000c1e1d00 */
[----:B--2---:R-:W-:-:S05]  /*0920*/  IMAD.WIDE R102, R2, 0x4, R102 ;  /* 0x0000000402667825 */ /* 0x004fca00078e0266 */
[----:B------:R0:W5:Y:S01]  /*0930*/  LDG.E R100, desc[UR6][R102.64] ;  /* 0x0000000666647981 */ /* 0x000162000c1e1900 */
[----:B----4-:R-:W-:Y:S02]  /*0940*/  PRMT R105, R35, 0x7632, R105 ;  /* 0x0000763223697816 */ /* 0x010fe40000000069 */
[----:B------:R-:W-:Y:S02]  /*0950*/  PRMT R106, R34, 0x7632, R106 ;  /* 0x00007632226a7816 */ /* 0x000fe4000000006a */
[----:B---3--:R-:W-:Y:S02]  /*0960*/  PRMT R113, R31, 0x7632, R113 ;  /* 0x000076321f717816 */ /* 0x008fe40000000071 */
        /* <DEDUP_REMOVED lines=13> */
[----:B0-----:R-:W-:Y:S02]  /*0a40*/  PRMT R102, R47, 0x7632, R102 ;  /* 0x000076322f667816 */ /* 0x001fe40000000066 */
        /* <DEDUP_REMOVED lines=13> */
[--C-:B-----5:R-:W-:Y:S01]  /*0b20*/  FADD.FTZ R179, R118, -R151.reuse ;  /* 0x8000009776b37221 */ /* 0x120fe20000010000 */
        /* <DEDUP_REMOVED lines=10> */
[----:B------:R-:W-:-:S02]  /*0bd0*/  SHF.L.U32 R124, R50, 0x10, RZ ;  /* 0x00000010327c7819 */ /* 0x000fc400000006ff */
[----:B------:R-:W-:Y:S02]  /*0be0*/  SHF.L.U32 R49, R44, 0x10, RZ ;  /* 0x000000102c317819 */ /* 0x000fe400000006ff */
[----:B------:R-:W-:Y:S01]  /*0bf0*/  SHF.L.U32 R51, R46, 0x10, RZ ;  /* 0x000000102e337819 */ /* 0x000fe200000006ff */
[--C-:B------:R-:W-:Y:S01]  /*0c00*/  FADD.FTZ R205, R124, -R151.reuse ;  /* 0x800000977ccd7221 */ /* 0x100fe20000010000 */
[----:B------:R-:W-:Y:S02]  /*0c10*/  SHF.L.U32 R40, R40, 0x10, RZ ;  /* 0x0000001028287819 */ /* 0x000fe400000006ff */
        /* <DEDUP_REMOVED lines=129> */
[----:B------:R-:W-:Y:S01]  /*1430*/  SHF.L.U32 R104, R104, 0x10, RZ ;  /* 0x0000001068687819 */ /* 0x000fe200000006ff */
        /* <DEDUP_REMOVED lines=66> */
.L_x_2324:
[----:B------:R-:W-:Y:S02]  /*1860*/  SHF.L.U32 R182, R38, 0x10, RZ ;  /* 0x0000001026b67819 */ /* 0x000fe400000006ff */
[----:B------:R-:W-:Y:S02]  /*1870*/  SHF.L.U32 R188, R49, 0x10, RZ ;  /* 0x0000001031bc7819 */ /* 0x000fe400000006ff */
[----:B------:R-:W-:Y:S02]  /*1880*/  SHF.L.U32 R116, R20, 0x10, RZ ;  /* 0x0000001014747819 */ /* 0x000fe400000006ff */
[----:B------:R-:W-:Y:S02]  /*1890*/  SHF.L.U32 R147, R40, 0x10, RZ ;  /* 0x0000001028937819 */ /* 0x000fe400000006ff */
[----:B------:R-:W-:Y:S01]  /*18a0*/  SHF.L.U32 R49, R44, 0x10, RZ ;  /* 0x000000102c317819 */ /* 0x000fe200000006ff */
[----:B------:R-:W0:Y:S01]  /*18b0*/  MUFU.RCP R114, R116 ;  /* 0x0000007400727308 */ /* 0x000e220000001000 */
[----:B------:R-:W-:-:S02]  /*18c0*/  SHF.L.U32 R38, R12, 0x10, RZ ;  /* 0x000000100c267819 */ /* 0x000fc400000006ff */
[----:B-----5:R-:W-:Y:S02]  /*18d0*/  SHF.L.U32 R151, R41, 0x10, RZ ;  /* 0x0000001029977819 */ /* 0x020fe400000006ff */
[----:B------:R-:W-:Y:S01]  /*18e0*/  SHF.L.U32 R40, R21, 0x10, RZ ;  /* 0x0000001015287819 */ /* 0x000fe200000006ff */
[----:B------:R-:W-:Y:S01]  /*18f0*/  FADD.FTZ R38, R147, -R38 ;  /* 0x8000002693267221 */ /* 0x000fe20000010000 */
[----:B------:R-:W-:Y:S02]  /*1900*/  SHF.L.U32 R44, R13, 0x10, RZ ;  /* 0x000000100d2c7819 */ /* 0x000fe400000006ff */
        /* <DEDUP_REMOVED lines=9> */
[----:B------:R-:W-:Y:S01]  /*19a0*/  MUFU.RCP R129, R138 ;  /* 0x0000008a00817308 */ /* 0x000fe20000001000 */
[----:B------:R-:W-:Y:S02]  /*19b0*/  SHF.L.U32 R135, R158, 0x10, RZ ;  /* 0x000000109e877819 */ /* 0x000fe400000006ff */
[----:B------:R-:W-:-:S02]  /*19c0*/  SHF.L.U32 R180, R37, 0x10, RZ ;  /* 0x0000001025b47819 */ /* 0x000fc400000006ff */
[----:B------:R-:W-:Y:S02]  /*19d0*/  SHF.L.U32 R44, R14, 0x10, RZ ;  /* 0x000000100e2c7819 */ /* 0x000fe400000006ff */
[----:B------:R-:W-:Y:S01]  /*19e0*/  SHF.L.U32 R122, R27, 0x10, RZ ;  /* 0x000000101b7a7819 */ /* 0x000fe200000006ff */
[----:B------:R-:W1:Y:S01]  /*19f0*/  MUFU.RCP R30, R40 ;  /* 0x00000028001e7308 */ /* 0x000e620000001000 */
[----:B------:R-:W-:Y:S01]  /*1a00*/  SHF.L.U32 R37, R32, 0x10, RZ ;  /* 0x0000001020257819 */ /* 0x000fe200000006ff */
[----:B------:R-:W-:Y:S01]  /*1a10*/  FADD.FTZ R44, R177, -R44 ;  /* 0x8000002cb12c7221 */ /* 0x000fe20000010000 */
[----:B------:R-:W-:Y:S02]  /*1a20*/  SHF.L.U32 R186, R48, 0x10, RZ ;  /* 0x0000001030ba7819 */ /* 0x000fe400000006ff */
        /* <DEDUP_REMOVED lines=8> */
[----:B------:R-:W-:Y:S01]  /*1ab0*/  MUFU.RCP R32, R135 ;  /* 0x0000008700207308 */ /* 0x000fe20000001000 */
[----:B------:R-:W-:Y:S01]  /*1ac0*/  SHF.L.U32 R41, R28, 0x10, RZ ;  /* 0x000000101c297819 */ /* 0x000fe200000006ff */
[----:B------:R-:W-:Y:S01]  /*1ad0*/  FADD.FTZ R48, R148, -R145 ;  /* 0x8000009194307221 */ /* 0x000fe20000010000 */
[----:B------:R-:W-:Y:S02]  /*1ae0*/  SHF.L.U32 R183, R36, 0x10, RZ ;  /* 0x0000001024b77819 */ /* 0x000fe400000006ff */
[----:B------:R-:W-:-:S02]  /*1af0*/  SHF.L.U32 R144, R8, 0x10, RZ ;  /* 0x0000001008907819 */ /* 0x000fc400000006ff */
[----:B------:R-:W-:Y:S01]  /*1b00*/  SHF.L.U32 R177, R9, 0x10, RZ ;  /* 0x0000001009b17819 */ /* 0x000fe200000006ff */
[----:B------:R-:W2:Y:S01]  /*1b10*/  MUFU.RCP R117, R122 ;  /* 0x0000007a00757308 */ /* 0x000ea20000001000 */
[----:B------:R-:W-:Y:S01]  /*1b20*/  SHF.L.U32 R120, R160, 0x10, RZ ;  /* 0x00000010a0787819 */ /* 0x000fe200000006ff */
[----:B------:R-:W-:Y:S01]  /*1b30*/  FADD.FTZ R183, R183, -R144 ;  /* 0x80000090b7b77221 */ /* 0x000fe20000010000 */
[----:B------:R-:W-:Y:S01]  /*1b40*/  SHF.L.U32 R191, R112, 0x10, RZ ;  /* 0x0000001070bf7819 */ /* 0x000fe200000006ff */
[----:B------:R-:W-:Y:S01]  /*1b50*/  FADD.FTZ R187, R180, -R177 ;  /* 0x800000b1b4bb7221 */ /* 0x000fe20000010000 */
[----:B------:R-:W-:Y:S02]  /*1b60*/  SHF.L.U32 R193, R0, 0x10, RZ ;  /* 0x0000001000c17819 */ /* 0x000fe400000006ff */
[----:B------:R-:W-:Y:S01]  /*1b70*/  SHF.L.U32 R112, R164, 0x10, RZ ;  /* 0x00000010a4707819 */ /* 0x000fe200000006ff */
[----:B------:R-:W3:Y:S01]  /*1b80*/  MUFU.RCP R28, R131 ;  /* 0x00000083001c7308 */ /* 0x000ee20000001000 */
        /* <DEDUP_REMOVED lines=9> */
[----:B------:R-:W-:Y:S01]  /*1c20*/  SHF.L.U32 R179, R137, 0x10, RZ ;  /* 0x0000001089b37819 */ /* 0x000fe200000006ff */
[----:B------:R-:W-:Y:S01]  /*1c30*/  FADD.FTZ R185, R185, -R148 ;  /* 0x80000094b9b97221 */ /* 0x000fe20000010000 */
[----:B------:R-:W-:Y:S01]  /*1c40*/  SHF.L.U32 R51, R46, 0x10, RZ ;  /* 0x000000102e337819 */ /* 0x000fe200000006ff */
[----:B------:R-:W-:Y:S01]  /*1c50*/  FADD.FTZ R189, R189, -R178 ;  /* 0x800000b2bdbd7221 */ /* 0x000fe20000010000 */
[----:B------:R-:W-:Y:S01]  /*1c60*/  SHF.L.U32 R137, R10, 0x10, RZ ;  /* 0x000000100a897819 */ /* 0x000fe200000006ff */
[----:B------:R-:W-:Y:S01]  /*1c70*/  MUFU.RCP R115, R120 ;  /* 0x0000007800737308 */ /* 0x000fe20000001000 */
[----:B------:R-:W-:Y:S01]  /*1c80*/  SHF.L.U32 R128, R26, 0x10, RZ ;  /* 0x000000101a807819 */ /* 0x000fe200000006ff */
[----:B--2---:R-:W-:Y:S01]  /*1c90*/  FMUL.FTZ R48, R48, R117 ;  /* 0x0000007530307220 */ /* 0x004fe20000410000 */
[----:B------:R-:W-:Y:S01]  /*1ca0*/  SHF.L.U32 R153, R134, 0x10, RZ ;  /* 0x0000001086997819 */ /* 0x000fe200000006ff */
[----:B------:R-:W-:Y:S01]  /*1cb0*/  FADD.FTZ R148, R182, -R137 ;  /* 0x80000089b6947221 */ /* 0x000fe20000010000 */
[----:B------:R-:W-:Y:S01]  /*1cc0*/  SHF.L.U32 R46, R174, 0x10, RZ ;  /* 0x00000010ae2e7819 */ /* 0x000fe200000006ff */
[----:B---3--:R-:W-:Y:S01]  /*1cd0*/  FMUL.FTZ R117, R185, R28 ;  /* 0x0000001cb9757220 */ /* 0x008fe20000410000 */
[----:B------:R-:W-:Y:S01]  /*1ce0*/  SHF.L.U32 R0, R165, 0x10, RZ ;  /* 0x00000010a5007819 */ /* 0x000fe200000006ff */
[----:B------:R-:W1:Y:S01]  /*1cf0*/  MUFU.RCP R121, R130 ;  /* 0x0000008200797308 */ /* 0x000e620000001000 */
[----:B------:R-:W-:Y:S01]  /*1d00*/  SHF.L.U32 R181, R7, 0x10, RZ ;  /* 0x0000001007b57819 */ /* 0x000fe200000006ff */
[----:B------:R-:W-:Y:S01]  /*1d10*/  FADD.FTZ R46, R153, -R46 ;  /* 0x8000002e992e7221 */ /* 0x000fe20000010000 */
[----:B------:R-:W-:Y:S01]  /*1d20*/  SHF.L.U32 R180, R139, 0x10, RZ ;  /* 0x000000108bb47819 */ /* 0x000fe200000006ff */
[----:B------:R-:W-:Y:S01]  /*1d30*/  FADD.FTZ R191, R191, -R0 ;  /* 0x80000000bfbf7221 */ /* 0x000fe20000010000 */
[----:B------:R-:W-:Y:S01]  /*1d40*/  SHF.L.U32 R184, R39, 0x10, RZ ;  /* 0x0000001027b87819 */ /* 0x000fe200000006ff */
[----:B------:R-:W-:Y:S01]  /*1d50*/  FADD.FTZ R192, R36, -R181 ;  /* 0x800000b524c07221 */ /* 0x000fe20000010000 */
[----:B------:R-:W-:Y:S01]  /*1d60*/  SHF.L.U32 R139, R169, 0x10, RZ ;  /* 0x00000010a98b7819 */ /* 0x000fe200000006ff */
[----:B------:R-:W2:Y:S01]  /*1d70*/  MUFU.RCP R119, R128 ;  /* 0x0000008000777308 */ /* 0x000ea20000001000 */
        /* <DEDUP_REMOVED lines=21> */
[----:B------:R-:W-:Y:S01]  /*1ed0*/  FADD.FTZ R138, RZ, R3 ;  /* 0x00000003ff8a7221 */ /* 0x000fe20000010000 */
[----:B------:R-:W-:Y:S01]  /*1ee0*/  SHF.L.U32 R146, R172, 0x10, RZ ;  /* 0x00000010ac927819 */ /* 0x000fe200000006ff */
[----:B------:R-:W4:Y:S01]  /*1ef0*/  MUFU.RCP R133, R34 ;  /* 0x0000002200857308 */ /* 0x000f220000001000 */
[----:B------:R-:W-:Y:S01]  /*1f00*/  SHF.L.U32 R141, R157, 0x10, RZ ;  /* 0x000000109d8d7819 */ /* 0x000fe200000006ff */
[----:B0-----:R-:W-:Y:S01]  /*1f10*/  FMUL.FTZ R38, R147, R126 ;  /* 0x0000007e93267220 */ /* 0x001fe20000410000 */
[----:B------:R-:W-:Y:S01]  /*1f20*/  SHF.L.U32 R142, R16, 0x10, RZ ;  /* 0x00000010108e7819 */ /* 0x000fe200000006ff */
[----:B------:R-:W-:Y:S01]  /*1f30*/  FADD.FTZ R146, R153, -R146 ;  /* 0x8000009299927221 */ /* 0x000fe20000010000 */
[----:B------:R-:W-:Y:S01]  /*1f40*/  SHF.L.U32 R29, R29, 0x10, RZ ;  /* 0x000000101d1d7819 */ /* 0x000fe200000006ff */
[----:B-1----:R-:W-:Y:S01]  /*1f50*/  FMUL.FTZ R42, R46, R121 ;  /* 0x000000792e2a7220 */ /* 0x002fe20000410000 */
[----:B------:R-:W-:Y:S01]  /*1f60*/  SHF.L.U32 R180, R125, 0x10, RZ ;  /* 0x000000107db47819 */ /* 0x000fe200000006ff */
[----:B------:R-:W0:Y:S01]  /*1f70*/  MUFU.RCP R134, R141 ;  /* 0x0000008d00867308 */ /* 0x000e220000001000 */
[----:B------:R-:W-:Y:S01]  /*1f80*/  SHF.L.U32 R32, R103, 0x10, RZ ;  /* 0x0000001067207819 */ /* 0x000fe200000006ff */
[----:B------:R-:W-:Y:S01]  /*1f90*/  FMUL.FTZ R103, R136, R107 ;  /* 0x0000006b88677220 */ /* 0x000fe20000410000 */
[----:B------:R-:W-:Y:S01]  /*1fa0*/  SHF.L.U32 R125, R167, 0x10, RZ ;  /* 0x00000010a77d7819 */ /* 0x000fe200000006ff */
[----:B------:R-:W-:Y:S01]  /*1fb0*/  FFMA.FTZ R136, R3, R0, RZ ;  /* 0x0000000003887223 */ /* 0x000fe200000100ff */
[----:B------:R-:W-:Y:S01]  /*1fc0*/  SHF.L.U32 R179, R166, 0x10, RZ ;  /* 0x00000010a6b37819 */ /* 0x000fe200000006ff */
[----:B------:R-:W-:Y:S01]  /*1fd0*/  FADD.FTZ R138, R138, R103 ;  /* 0x000000678a8a7221 */ /* 0x000fe20000010000 */
[----:B------:R-:W-:Y:S01]  /*1fe0*/  SHF.L.U32 R50, R50, 0x10, RZ ;  /* 0x0000001032327819 */ /* 0x000fe200000006ff */
[----:B------:R-:W1:Y:S01]  /*1ff0*/  MUFU.RCP R194, R142 ;  /* 0x0000008e00c27308 */ /* 0x000e620000001000 */
[----:B------:R-:W-:Y:S01]  /*2000*/  SHF.L.U32 R137, R6, 0x10, RZ ;  /* 0x0000001006897819 */ /* 0x000fe200000006ff */
[----:B------:R-:W-:Y:S01]  /*2010*/  FADD.FTZ R125, R180, -R125 ;  /* 0x8000007db47d7221 */ /* 0x000fe20000010000 */
[----:B------:R-:W-:Y:S01]  /*2020*/  SHF.L.U32 R153, R155, 0x10, RZ ;  /* 0x000000109b997819 */ /* 0x000fe200000006ff */
[----:B------:R-:W-:Y:S01]  /*2030*/  FADD.FTZ R188, R190, -R179 ;  /* 0x800000b3bebc7221 */ /* 0x000fe20000010000 */
[----:B------:R-:W-:Y:S01]  /*2040*/  SHF.L.U32 R109, R109, 0x10, RZ ;  /* 0x000000106d6d7819 */ /* 0x000fe200000006ff */
[----:B------:R-:W-:Y:S01]  /*2050*/  FFMA.FTZ R136, R103, R36, R136 ;  /* 0x0000002467887223 */ /* 0x000fe20000010088 */
[----:B------:R-:W-:Y:S01]  /*2060*/  SHF.L.U32 R28, R105, 0x10, RZ ;  /* 0x00000010691c7819 */ /* 0x000fe200000006ff */
[----:B------:R-:W-:Y:S01]  /*2070*/  FMUL.FTZ R105, R132, R29 ;  /* 0x0000001d84697220 */ /* 0x000fe20000410000 */
[----:B------:R-:W1:Y:S01]  /*2080*/  MUFU.RCP R196, R153 ;  /* 0x0000009900c47308 */ /* 0x000e620000001000 */
[----:B------:R-:W-:Y:S01]  /*2090*/  FADD.FTZ R190, R50, -R137 ;  /* 0x8000008932be7221 */ /* 0x000fe20000010000 */
[----:B------:R-:W-:Y:S01]  /*20a0*/  SHF.L.U32 R180, R19, 0x10, RZ ;  /* 0x0000001013b47819 */ /* 0x000fe200000006ff */
[----:B------:R-:W-:Y:S01]  /*20b0*/  FMUL.FTZ R50, R146, R115 ;  /* 0x0000007392327220 */ /* 0x000fe20000410000 */
[----:B------:R-:W-:Y:S01]  /*20c0*/  FMUL.FTZ R115, R130, R109 ;  /* 0x0000006d82737220 */ /* 0x000fe20000410000 */
[----:B------:R-:W-:Y:S01]  /*20d0*/  FADD.FTZ R138, R138, R105 ;  /* 0x000000698a8a7221 */ /* 0x000fe20000010000 */
[----:B------:R-:W-:Y:S01]  /*20e0*/  FFMA.FTZ R136, R105, R38, R136 ;  /* 0x0000002669887223 */ /* 0x000fe20000010088 */
[----:B--2---:R-:W-:Y:S01]  /*20f0*/  FMUL.FTZ R44, R44, R119 ;  /* 0x000000772c2c7220 */ /* 0x004fe20000410000 */
[----:B------:R-:W2:Y:S01]  /*2100*/  MUFU.RCP R129, R180 ;  /* 0x000000b400817308 */ /* 0x000ea20000001000 */
        /* <DEDUP_REMOVED lines=8> */
[----:B----4-:R-:W-:Y:S01]  /*2190*/  FMUL.FTZ R118, R148, R133 ;  /* 0x0000008594767220 */ /* 0x010fe20000410000 */
[----:B------:R-:W-:Y:S01]  /*21a0*/  FFMA.FTZ R136, R119, R44, R136 ;  /* 0x0000002c77887223 */ /* 0x000fe20000010088 */
[----:B0-----:R-:W-:Y:S01]  /*21b0*/  FMUL.FTZ R133, R139, R134 ;  /* 0x000000868b857220 */ /* 0x001fe20000410000 */
[----:B-1----:R-:W-:Y:S01]  /*21c0*/  FMUL.FTZ R134, R123, R194 ;  /* 0x000000c27b867220 */ /* 0x002fe20000410000 */
        /* <DEDUP_REMOVED lines=9> */
[----:B--2---:R-:W-:Y:S01]  /*2260*/  FMUL.FTZ R148, R192, R129 ;  /* 0x00000081c0947220 */ /* 0x004fe20000410000 */
[----:B------:R-:W-:Y:S01]  /*2270*/  SHF.L.U32 R110, R110, 0x10, RZ ;  /* 0x000000106e6e7819 */ /* 0x000fe200000006ff */
[----:B------:R-:W-:Y:S01]  /*2280*/  FMUL.FTZ R129, R116, R37 ;  /* 0x0000002574817220 */ /* 0x000fe20000410000 */
[----:B------:R-:W-:Y:S01]  /*2290*/  SHF.L.U32 R106, R106, 0x10, RZ ;  /* 0x000000106a6a7819 */ /* 0x000fe200000006ff */
[----:B------:R-:W-:Y:S01]  /*22a0*/  FADD.FTZ R138, R138, R125 ;  /* 0x0000007d8a8a7221 */ /* 0x000fe20000010000 */
[----:B------:R-:W-:Y:S01]  /*22b0*/  FFMA.FTZ R136, R125, R50, R136 ;  /* 0x000000327d887223 */ /* 0x000fe20000010088 */
[----:B------:R-:W-:Y:S01]  /*22c0*/  SHF.L.U32 R33, R33, 0x10, RZ ;  /* 0x0000001021217819 */ /* 0x000fe200000006ff */
[----:B------:R0:W-:Y:S01]  /*22d0*/  MUFU.RCP R145, R151 ;  /* 0x0000009700917308 */ /* 0x0001e20000001000 */
[----:B------:R-:W-:Y:S01]  /*22e0*/  SHF.L.U32 R108, R108, 0x10, RZ ;  /* 0x000000106c6c7819 */ /* 0x000fe200000006ff */
[----:B------:R-:W-:Y:S01]  /*22f0*/  FMUL.FTZ R128, R151, R28 ;  /* 0x0000001c97807220 */ /* 0x000fe20000410000 */
[----:B------:R-:W-:Y:S01]  /*2300*/  SHF.L.U32 R140, R23, 0x10, RZ ;  /* 0x00000010178c7819 */ /* 0x000fe200000006ff */
[----:B------:R-:W-:Y:S01]  /*2310*/  FMUL.FTZ R116, R131, R110 ;  /* 0x0000006e83747220 */ /* 0x000fe20000410000 */
[----:B------:R-:W-:Y:S01]  /*2320*/  FMUL.FTZ R122, R141, R106 ;  /* 0x0000006a8d7a7220 */ /* 0x000fe20000410000 */
[----:B------:R-:W-:Y:S01]  /*2330*/  FFMA.FTZ R141, R129, R112, R136 ;  /* 0x00000070818d7223 */ /* 0x000fe20000010088 */
[----:B------:R-:W-:Y:S01]  /*2340*/  SHF.L.U32 R104, R104, 0x10, RZ ;  /* 0x0000001068687819 */ /* 0x000fe200000006ff */
[----:B------:R-:W-:Y:S01]  /*2350*/  FMUL.FTZ R131, R40, R33 ;  /* 0x0000002128837220 */ /* 0x000fe20000410000 */
[----:B0-----:R-:W-:Y:S01]  /*2360*/  FADD.FTZ R151, R138, R129 ;  /* 0x000000818a977221 */ /* 0x001fe20000010000 */
[----:B------:R-:W-:Y:S01]  /*2370*/  FMUL.FTZ R120, R135, R108 ;  /* 0x0000006c87787220 */ /* 0x000fe20000410000 */
[----:B------:R0:W1:Y:S01]  /*2380*/  MUFU.RCP R143, R140 ;  /* 0x0000008c008f7308 */ /* 0x0000620000001000 */
        /* <DEDUP_REMOVED lines=11> */
[----:B------:R2:W3:Y:S01]  /*2440*/  MUFU.RCP R199, R178 ;  /* 0x000000b200c77308 */ /* 0x0004e20000001000 */
[----:B0-----:R-:W-:Y:S01]  /*2450*/  FMUL.FTZ R140, R178, R51 ;  /* 0x00000033b28c7220 */ /* 0x001fe20000410000 */
[----:B------:R-:W-:Y:S01]  /*2460*/  SHF.L.U32 R45, R45, 0x10, RZ ;  /* 0x000000102d2d7819 */ /* 0x000fe200000006ff */
[----:B------:R-:W-:Y:S01]  /*2470*/  FFMA.FTZ R40, R120, R127, R151 ;  /* 0x0000007f78287223 */ /* 0x000fe20000010097 */
[----:B------:R-:W-:Y:S01]  /*2480*/  SHF.L.U32 R144, R17, 0x10, RZ ;  /* 0x0000001011907819 */ /* 0x000fe200000006ff */
[----:B------:R-:W-:Y:S01]  /*2490*/  FMUL.FTZ R141, R179, R32 ;  /* 0x00000020b38d7220 */ /* 0x000fe20000410000 */
[----:B------:R-:W-:Y:S01]  /*24a0*/  SHF.L.U32 R181, R150, 0x10, RZ ;  /* 0x0000001096b57819 */ /* 0x000fe200000006ff */
[----:B------:R-:W-:Y:S01]  /*24b0*/  FMUL.FTZ R138, R177, R30 ;  /* 0x0000001eb18a7220 */ /* 0x000fe20000410000 */
[----:B------:R-:W-:Y:S01]  /*24c0*/  SHF.L.U32 R102, R102, 0x10, RZ ;  /* 0x0000001066667819 */ /* 0x000fe200000006ff */
[----:B--2---:R-:W-:Y:S01]  /*24d0*/  FADD.FTZ R178, R153, R120 ;  /* 0x0000007899b27221 */ /* 0x004fe20000010000 */
[----:B------:R0:W2:Y:S01]  /*24e0*/  MUFU.RCP R198, R179 ;  /* 0x000000b300c67308 */ /* 0x0000a20000001000 */
[----:B------:R-:W-:Y:S01]  /*24f0*/  FMUL.FTZ R136, R144, R45 ;  /* 0x0000002d90887220 */ /* 0x000fe20000410000 */
[----:B-1----:R-:W-:Y:S01]  /*2500*/  FMUL.FTZ R126, R182, R143 ;  /* 0x0000008fb67e7220 */ /* 0x002fe20000410000 */
[----:B------:R-:W-:Y:S01]  /*2510*/  FMUL.FTZ R137, R184, R145 ;  /* 0x00000091b8897220 */ /* 0x000fe20000410000 */
[----:B------:R-:W-:Y:S01]  /*2520*/  FMUL.FTZ R130, R142, R49 ;  /* 0x000000318e827220 */ /* 0x000fe20000410000 */
[----:B------:R-:W-:Y:S01]  /*2530*/  SHF.L.U32 R47, R47, 0x10, RZ ;  /* 0x000000102f2f7819 */ /* 0x000fe200000006ff */
[----:B------:R-:W-:Y:S01]  /*2540*/  FMUL.FTZ R34, R41, R0 ;  /* 0x0000000029227220 */ /* 0x000fe20000410000 */
[----:B---3--:R-:W-:Y:S01]  /*2550*/  FMUL.FTZ R146, R190, R199 ;  /* 0x000000c7be927220 */ /* 0x008fe20000410000 */
        /* <DEDUP_REMOVED lines=8> */
[----:B------:R0:W4:Y:S01]  /*25e0*/  MUFU.RCP R195, R144 ;  /* 0x0000009000c37308 */ /* 0x0001220000001000 */
[----:B-1----:R-:W-:Y:S01]  /*25f0*/  FFMA.FTZ R177, R135, R118, R40 ;  /* 0x0000007687b17223 */ /* 0x002fe20000010028 */
[----:B--2---:R-:W-:Y:S01]  /*2600*/  FMUL.FTZ R147, R191, R198 ;  /* 0x000000c6bf937220 */ /* 0x004fe20000410000 */
[----:B------:R-:W-:Y:S01]  /*2610*/  FMUL.FTZ R185, R110, R117 ;  /* 0x000000756eb97220 */ /* 0x000fe20000410000 */
[----:B------:R-:W-:Y:S01]  /*2620*/  FMUL.FTZ R187, R108, R127 ;  /* 0x0000007f6cbb7220 */ /* 0x000fe20000410000 */
[----:B------:R-:W-:Y:S01]  /*2630*/  FMUL.FTZ R190, R39, R118 ;  /* 0x0000007627be7220 */ /* 0x000fe20000410000 */
[----:B------:R-:W-:Y:S01]  /*2640*/  FMUL.FTZ R189, R106, R133 ;  /* 0x000000856abd7220 */ /* 0x000fe20000410000 */
[----:B------:R-:W-:Y:S01]  /*2650*/  FMUL.FTZ R192, R35, R126 ;  /* 0x0000007e23c07220 */ /* 0x000fe20000410000 */
[----:B------:R1:W2:Y:S01]  /*2660*/  MUFU.RCP R200, R181 ;  /* 0x000000b500c87308 */ /* 0x0002a20000001000 */
[----:B0-----:R-:W-:Y:S01]  /*2670*/  FMUL.FTZ R144, R181, R102 ;  /* 0x00000066b5907220 */ /* 0x001fe20000410000 */
[----:B---3--:R-:W-:Y:S01]  /*2680*/  FMUL.FTZ R145, R188, R197 ;  /* 0x000000c5bc917220 */ /* 0x008fe20000410000 */
[----:B------:R-:W-:Y:S01]  /*2690*/  FMUL.FTZ R188, R33, R114 ;  /* 0x0000007221bc7220 */ /* 0x000fe20000410000 */
[----:B------:R-:W-:Y:S01]  /*26a0*/  FMUL.FTZ R191, R28, R137 ;  /* 0x000000891cbf7220 */ /* 0x000fe20000410000 */
[----:B------:R-:W-:Y:S01]  /*26b0*/  FMUL.FTZ R194, R104, R139 ;  /* 0x0000008b68c27220 */ /* 0x000fe20000410000 */
[----:B------:R-:W-:Y:S01]  /*26c0*/  FMUL.FTZ R196, R30, R145 ;  /* 0x000000911ec47220 */ /* 0x000fe20000410000 */
[----:B------:R-:W-:Y:S01]  /*26d0*/  FMUL.FTZ R197, R51, R146 ;  /* 0x0000009233c57220 */ /* 0x000fe20000410000 */
[----:B-1----:R-:W-:Y:S01]  /*26e0*/  FADD.FTZ R181, R179, R122 ;  /* 0x0000007ab3b57221 */ /* 0x002fe20000010000 */
        /* <DEDUP_REMOVED lines=9> */
[----:B--2---:R-:W-:Y:S01]  /*2780*/  FMUL.FTZ R149, R193, R200 ;  /* 0x000000c8c1957220 */ /* 0x004fe20000410000 */
[-C--:B------:R-:W-:Y:S01]  /*2790*/  FMUL.FTZ R193, R49, R134.reuse ;  /* 0x0000008631c17220 */ /* 0x080fe20000410000 */
        /* <DEDUP_REMOVED lines=13> */
[-C--:B------:R-:W-:Y:S01]  /*2870*/  FFMA.FTZ R181, R141, R147.reuse, R40 ;  /* 0x000000938db57223 */ /* 0x080fe20000010028 */
[----:B------:R-:W-:Y:S02]  /*2880*/  FMUL.FTZ R184, R32, R147 ;  /* 0x0000009320b87220 */ /* 0x000fe40000410000 */
[----:B------:R-:W-:Y:S01]  /*2890*/  FADD.FTZ R201, R183, R142 ;  /* 0x0000008eb7c97221 */ /* 0x000fe20000010000 */
[-C--:B------:R-:W-:Y:S01]  /*28a0*/  FFMA.FTZ R199, R142, R148.reuse, R181 ;  /* 0x000000948ec77223 */ /* 0x080fe200000100b5 */
[----:B------:R-:W-:Y:S02]  /*28b0*/  FMUL.FTZ R183, R47, R148 ;  /* 0x000000942fb77220 */ /* 0x000fe40000410000 */
[----:B------:R-:W-:Y:S01]  /*28c0*/  FADD.FTZ R181, R201, R144 ;  /* 0x00000090c9b57221 */ /* 0x000fe20000010000 */
[----:B------:R-:W-:-:S07]  /*28d0*/  FFMA.FTZ R40, R144, R149, R199 ;  /* 0x0000009590287223 */ /* 0x000fce00000100c7 */
.L_x_2325:
        /* <DEDUP_REMOVED lines=58> */
[----:B------:R-:W0:Y:S04]  /*2c80*/  SHFL.DOWN PT, R204, R201, 0x4, 0x1f ;  /* 0x08801f00c9cc7f89 */ /* 0x000e2800000e0000 */
[----:B------:R-:W1:Y:S01]  /*2c90*/  SHFL.DOWN PT, R203, R202, 0x4, 0x1f ;  /* 0x08801f00cacb7f89 */ /* 0x000e6200000e0000 */
[----:B--2---:R-:W-:Y:S01]  /*2ca0*/  LOP3.LUT P1, RZ, R40, 0x1f, RZ, 0xc0, !PT ;  /* 0x0000001f28ff7812 */ /* 0x004fe2000782c0ff */
        /* <DEDUP_REMOVED lines=21> */
.L_x_2327:
[----:B------:R-:W-:Y:S05]  /*2e00*/  BSYNC.RECONVERGENT B0 ;  /* 0x0000000000007941 */ /* 0x000fea0003800200 */
.L_x_2326:
[----:B------:R-:W-:Y:S01]  /*2e10*/  BAR.SYNC.DEFER_BLOCKING 0x0 ;  /* 0x0000000000007b1d */ /* 0x000fe20000010000 */
[C---:B0-----:R-:W-:Y:S02]  /*2e20*/  IADD3 R28, PT, PT, R176.reuse, 0x3020, RZ ;  /* 0x00003020b01c7810 */ /* 0x041fe40007ffe0ff */
[C---:B------:R-:W-:Y:S02]  /*2e30*/  @!P2 IADD3 R28, PT, PT, R176.reuse, 0x3000, RZ ;  /* 0x00003000b01ca810 */ /* 0x040fe40007ffe0ff */
[----:B------:R-:W-:-:S03]  /*2e40*/  IADD3 R32, PT, PT, R176, 0x3030, RZ ;  /* 0x00003030b0207810 */ /* 0x000fc60007ffe0ff */
[----:B------:R-:W0:Y:S01]  /*2e50*/  LDC.64 R108, c[0x0][0x380] ;  /* 0x0000e000ff6c7b82 */ /* 0x000e220000000a00 */
[----:B------:R-:W-:Y:S02]  /*2e60*/  @!P2 IADD3 R32, PT, PT, R176, 0x3010, RZ ;  /* 0x00003010b020a810 */ /* 0x000fe40007ffe0ff */
[C---:B------:R-:W-:Y:S02]  /*2e70*/  IADD3 R45, PT, PT, R101.reuse, 0x80, RZ ;  /* 0x00000080652d7810 */ /* 0x040fe40007ffe0ff */
[----:B------:R-:W-:Y:S02]  /*2e80*/  IADD3 R47, PT, PT, R101, 0x100, RZ ;  /* 0x00000100652f7810 */ /* 0x000fe40007ffe0ff */
[----:B------:R-:W-:Y:S01]  /*2e90*/  PLOP3.LUT P2, PT, P2, PT, PT, 0x8, 0x80 ;  /* 0x000000000080781c */ /* 0x000fe2000174e170 */
[----:B------:R-:W1:Y:S04]  /*2ea0*/  LDS.128 R28, [R28] ;  /* 0x000000001c1c7984 */ /* 0x000e680000000c00 */
[----:B------:R-:W2:Y:S01]  /*2eb0*/  LDS.128 R32, [R32] ;  /* 0x0000000020207984 */ /* 0x000ea20000000c00 */
[----:B0-----:R-:W-:-:S04]  /*2ec0*/  IADD3 R2, PT, PT, R2, R108, RZ ;  /* 0x0000006c02027210 */ /* 0x001fc80007ffe0ff */
[----:B------:R-:W-:Y:S01]  /*2ed0*/  ISETP.GE.AND P1, PT, R2, R109, PT ;  /* 0x0000006d0200720c */ /* 0x000fe20003f26270 */
        /* <DEDUP_REMOVED lines=118> */
.L_x_2323:
        /* <DEDUP_REMOVED lines=26> */
.L_x_2329:
        /* <DEDUP_REMOVED lines=10> */
.L_x_3180:


//--------------------- .text._ZN10layer_norm22ln_bwd_finalize_kernelINS_22Kernel_traits_finalizeILj3072E6__halffS2_fjLj1024ELj4ENS_18Kernel_traits_baseILj3072ES2_fS2_fjLj1024EEEEEEEvNS_9BwdParamsE --------------------------
	.section	.text._ZN10layer_norm22ln_bwd_finalize_kernelINS_22Kernel_traits_finalizeILj3072E6__halffS2_fjLj1024ELj4ENS_18Kernel_traits_baseILj3072ES2_fS2_fjLj1024EEEEEEEvNS_9BwdParamsE,"ax",@progbits
	.align	128
        .global         _ZN10layer_norm22ln_bwd_finalize_kernelINS_22Kernel_traits_finalizeILj3072E6__halffS2_fjLj1024ELj4ENS_18Kernel_traits_baseILj3072ES2_fS2_fjLj1024EEEEEEEvNS_9BwdParamsE
        .type           _ZN10layer_norm22ln_bwd_finalize_kernelINS_22Kernel_traits_finalizeILj3072E6__halffS2_fjLj1024ELj4ENS_18Kernel_traits_baseILj3072ES2_fS2_fjLj1024EEEEEEEvNS_9BwdParamsE,@function
        .size           _ZN10layer_norm22ln_bwd_finalize_kernelINS_22Kernel_traits_finalizeILj3072E6__halffS2_fjLj1024ELj4ENS_18Kernel_traits_baseILj3072ES2_fS2_fjLj1024EEEEEEEvNS_9BwdParamsE,(.L_x_3181 - _ZN10layer_norm22ln_bwd_finalize_kernelINS_22Kernel_traits_finalizeILj3072E6__halffS2_fjLj1024ELj4ENS_18Kernel_traits_baseILj3072ES2_fS2_fjLj1024EEEEEEEvNS_9BwdParamsE)
        .other          _ZN10layer_norm22ln_bwd_finalize_kernelINS_22Kernel_traits_finalizeILj3072E6__halffS2_fjLj1024ELj4ENS_18Kernel_traits_baseILj3072ES2_fS2_fjLj1024EEEEEEEvNS_9BwdParamsE,@"STO_CUDA_ENTRY STV_DEFAULT"
_ZN10layer_norm22ln_bwd_finalize_kernelINS_22Kernel_traits_finalizeILj3072E6__halffS2_fjLj1024ELj4ENS_18Kernel_traits_baseILj3072ES2_fS2_fjLj1024EEEEEEEvNS_9BwdParamsE:
.text._ZN10layer_norm22ln_bwd_finalize_kernelINS_22Kernel_traits_finalizeILj3072E6__halffS2_fjLj1024ELj4ENS_18Kernel_traits_baseILj3072ES2_fS2_fjLj1024EEEEEEEvNS_9BwdParamsE:
        /* <DEDUP_REMOVED lines=37> */
.L_x_2334:
        /* <DEDUP_REMOVED lines=118> */
.L_x_2333:
[----:B------:R-:W-:Y:S05]  /*09b0*/  BSYNC.RECONVERGENT B1 ;  /* 0x0000000000017941 */ /* 0x000fea0003800200 */
.L_x_2332:
        /* <DEDUP_REMOVED lines=65> */
.L_x_2336:
[----:B------:R-:W-:Y:S05]  /*0dd0*/  BSYNC.RECONVERGENT B1 ;  /* 0x0000000000017941 */ /* 0x000fea0003800200 */
.L_x_2335:
        /* <DEDUP_REMOVED lines=37> */
.L_x_2338:
[----:B------:R-:W-:Y:S05]  /*1030*/  BSYNC.RECONVERGENT B1 ;  /* 0x0000000000017941 */ /* 0x000fea0003800200 */
.L_x_2337:
[----:B------:R-:W-:Y:S05]  /*1040*/  @!P1 BRA `(.L_x_2331) ;  /* 0x00000000003c9947 */ /* 0x000fea0003800000 */
[----:B------:R-:W0:Y:S01]  /*1050*/  LDC.64 R6, c[0x0][0x3e0] ;  /* 0x0000f800ff067b82 */ /* 0x000e220000000a00 */
[----:B------:R-:W-:Y:S01]  /*1060*/  IMAD R2, R15, 0xc00, R11 ;  /* 0x00000c000f027824 */ /* 0x000fe200078e020b */
[----:B------:R-:W-:-:S04]  /*1070*/  IADD3 R24, PT, PT, -R24, RZ, RZ ;  /* 0x000000ff18187210 */ /* 0x000fc80007ffe1ff */
[----:B------:R-:W-:Y:S02]  /*1080*/  IADD3 R11, PT, PT, R13, R2, RZ ;  /* 0x000000020d0b7210 */ /* 0x000fe40007ffe0ff */
[----:B------:R-:W1:Y:S05]  /*1090*/  LDC.64 R8, c[0x0][0x3e8] ;  /* 0x0000fa00ff087b82 */ /* 0x000e6a0000000a00 */
.L_x_2339:
        /* <DEDUP_REMOVED lines=10> */
.L_x_2331:
[----:B------:R-:W-:Y:S05]  /*1140*/  BSYNC.RECONVERGENT B0 ;  /* 0x0000000000007941 */ /* 0x000fea0003800200 */
.L_x_2330:
        /* <DEDUP_REMOVED lines=55> */
.L_x_2340:
        /* <DEDUP_REMOVED lines=12> */
.L_x_3181:


//--------------------- .text._ZN10layer_norm13ln_bwd_kernelINS_13Kernel_traitsI6__halffS2_fjLj3072ELj1ELj1ELj4ELj16ENS_18Kernel_traits_baseILj3072ES2_fS2_fjLj128EEEEEEEvNS_9BwdParamsE --------------------------
	.section	.text._ZN10layer_norm13ln_bwd_kernelINS_13Kernel_traitsI6__halffS2_fjLj3072ELj1ELj1ELj4ELj16ENS_18Kernel_traits_baseILj3072ES2_fS2_fjLj128EEEEEEEvNS_9BwdParamsE,"ax",@progbits
	.align	128
        .global         _ZN10layer_norm13ln_bwd_kernelINS_13Kernel_traitsI6__halffS2_fjLj3072ELj1ELj1ELj4ELj16ENS_18Kernel_traits_baseILj3072ES2_fS2_fjLj128EEEEEEEvNS_9BwdParamsE
        .type           _ZN10layer_norm13ln_bwd_kernelINS_13Kernel_traitsI6__halffS2_fjLj3072ELj1ELj1ELj4ELj16ENS_18Kernel_traits_baseILj3072ES2_fS2_fjLj128EEEEEEEvNS_9BwdParamsE,@function
        .size           _ZN10layer_norm13ln_bwd_kernelINS_13Kernel_traitsI6__halffS2_fjLj3072ELj1ELj1ELj4ELj16ENS_18Kernel_traits_baseILj3072ES2_fS2_fjLj128EEEEEEEvNS_9BwdParamsE,(.L_x_3182 - _ZN10layer_norm13ln_bwd_kernelINS_13Kernel_traitsI6__halffS2_fjLj3072ELj1ELj1ELj4ELj16ENS_18Kernel_traits_baseILj3072ES2_fS2_fjLj128EEEEEEEvNS_9BwdParamsE)
        .other          _ZN10layer_norm13ln_bwd_kernelINS_13Kernel_traitsI6__halffS2_fjLj3072ELj1ELj1ELj4ELj16ENS_18Kernel_traits_baseILj3072ES2_fS2_fjLj128EEEEEEEvNS_9BwdParamsE,@"STO_CUDA_ENTRY STV_DEFAULT"
_ZN10layer_norm13ln_bwd_kernelINS_13Kernel_traitsI6__halffS2_fjLj3072ELj1ELj1ELj4ELj16ENS_18Kernel_traits_baseILj3072ES2_fS2_fjLj128EEEEEEEvNS_9BwdParamsE:
.text._ZN10layer_norm13ln_bwd_kernelINS_13Kernel_traitsI6__halffS2_fjLj3072ELj1ELj1ELj4ELj16ENS_18Kernel_traits_baseILj3072ES2_fS2_fjLj128EEEEEEEvNS_9BwdParamsE:
        /* <DEDUP_REMOVED lines=97> */
[----:B------:R-:W-:Y:S02]  /*0610*/  SHF.R.U32.HI R7, RZ, 0x10, R3 ;  /* 0x00000010ff077819 */ /* 0x000fe40000011603 */
        /* <DEDUP_REMOVED lines=8> */
[----:B------:R-:W-:Y:S02]  /*06a0*/  SHF.R.U32.HI R8, RZ, 0x10, R27 ;  /* 0x00000010ff087819 */ /* 0x000fe4000001161b */
        /* <DEDUP_REMOVED lines=37> */
.L_x_2348:
        /* <DEDUP_REMOVED lines=42> */
.L_x_2342:
        /* <DEDUP_REMOVED lines=28> */
.L_x_2343:
        /* <DEDUP_REMOVED lines=10> */
[----:B------:R-:W-:Y:S02]  /*0e00*/  PRMT R128, R121, 0x5410, R3 ;  /* 0x0000541079807816 */ /* 0x000fe40000000003 */
[----:B------:R-:W-:-:S02]  /*0e10*/  MOV R122, R83 ;  /* 0x00000053007a7202 */ /* 0x000fc40000000f00 */
[----:B------:R-:W-:Y:S02]  /*0e20*/  PRMT R3, R3, 0x5410, R120 ;  /* 0x0000541003037816 */ /* 0x000fe40000000078 */
[----:B------:R-:W-:Y:S02]  /*0e30*/  MOV R120, R80 ;  /* 0x0000005000787202 */ /* 0x000fe40000000f00 */
[----:B------:R-:W-:Y:S02]  /*0e40*/  PRMT R3, R122, 0x7610, R3 ;  /* 0x000076107a037816 */ /* 0x000fe40000000003 */
        /* <DEDUP_REMOVED lines=12> */
[----:B------:R-:W-:Y:S02]  /*0f10*/  HADD2.F32 R5, -RZ, R131.H0_H0 ;  /* 0x20000083ff057230 */ /* 0x000fe40000004100 */
[--C-:B------:R-:W-:Y:S01]  /*0f20*/  FADD.FTZ R121, R4, -R0.reuse ;  /* 0x8000000004797221 */ /* 0x100fe20000010000 */
[----:B------:R-:W-:Y:S02]  /*0f30*/  HADD2.F32 R24, -RZ, R118.H1_H1 ;  /* 0x30000076ff187230 */ /* 0x000fe40000004100 */
[--C-:B------:R-:W-:Y:S01]  /*0f40*/  FADD.FTZ R161, R16, -R0.reuse ;  /* 0x8000000010a17221 */ /* 0x100fe20000010000 */
[--C-:B------:R-:W-:Y:S01]  /*0f50*/  FADD.FTZ R133, R7, -R0.reuse ;  /* 0x8000000007857221 */ /* 0x100fe20000010000 */
[----:B------:R-:W-:Y:S01]  /*0f60*/  SHF.R.U64 R124, R78, 0x10, R79 ;  /* 0x000000104e7c7819 */ /* 0x000fe2000000124f */
[----:B------:R-:W-:Y:S01]  /*0f70*/  FMUL.FTZ R16, R100, R9 ;  /* 0x0000000964107220 */ /* 0x000fe20000410000 */
        /* <DEDUP_REMOVED lines=25> */
[----:B------:R-:W-:Y:S01]  /*1110*/  HADD2.F32 R4, -RZ, R130.H1_H1 ;  /* 0x30000082ff047230 */ /* 0x000fe20000004100 */
[----:B------:R-:W-:Y:S01]  /*1120*/  SHF.R.U64 R140, R80, 0x10, R81 ;  /* 0x00000010508c7819 */ /* 0x000fe20000001251 */
[----:B------:R-:W-:-:S02]  /*1130*/  HADD2.F32 R125, -RZ, R118.H0_H0 ;  /* 0x20000076ff7d7230 */ /* 0x000fc40000004100 */
[----:B------:R-:W-:Y:S01]  /*1140*/  FMUL.FTZ R15, R100, R135 ;  /* 0x00000087640f7220 */ /* 0x000fe20000410000 */
[----:B------:R-:W-:Y:S01]  /*1150*/  FMUL.FTZ R135, R78, R9 ;  /* 0x000000094e877220 */ /* 0x000fe20000410000 */
[----:B------:R-:W-:Y:S01]  /*1160*/  FADD.FTZ R24, RZ, R3 ;  /* 0x00000003ff187221 */ /* 0x000fe20000010000 */
[----:B------:R-:W-:Y:S01]  /*1170*/  FMUL.FTZ R12, R100, R123 ;  /* 0x0000007b640c7220 */ /* 0x000fe20000410000 */
[----:B------:R-:W-:Y:S01]  /*1180*/  FFMA.FTZ R121, R0, R3, RZ ;  /* 0x0000000300797223 */ /* 0x000fe200000100ff */
[----:B------:R-:W-:Y:S01]  /*1190*/  SHF.R.U64 R91, R88, 0x10, R89 ;  /* 0x00000010585b7819 */ /* 0x000fe20000001259 */
[C---:B------:R-:W-:Y:S01]  /*11a0*/  FMUL.FTZ R18, R100.reuse, R11 ;  /* 0x0000000b64127220 */ /* 0x040fe20000410000 */
[----:B------:R-:W-:Y:S01]  /*11b0*/  FMUL.FTZ R19, R100, R139 ;  /* 0x0000008b64137220 */ /* 0x000fe20000410000 */
[----:B------:R-:W-:Y:S02]  /*11c0*/  HADD2.F32 R88, -RZ, R117.H0_H0 ;  /* 0x20000075ff587230 */ /* 0x000fe40000004100 */
[----:B------:R-:W-:Y:S01]  /*11d0*/  FADD.FTZ R123, R24, R135 ;  /* 0x00000087187b7221 */ /* 0x000fe20000010000 */
[----:B------:R-:W-:-:S02]  /*11e0*/  HADD2.F32 R11, -RZ, R154.H0_H0 ;  /* 0x2000009aff0b7230 */ /* 0x000fc40000004100 */
[----:B------:R-:W-:Y:S01]  /*11f0*/  FMUL.FTZ R13, R100, R127 ;  /* 0x0000007f640d7220 */ /* 0x000fe20000410000 */
[----:B------:R-:W-:Y:S02]  /*1200*/  HADD2.F32 R139, -RZ, R140.H0_H0 ;  /* 0x2000008cff8b7230 */ /* 0x000fe40000004100 */
[----:B------:R-:W-:Y:S01]  /*1210*/  FMUL.FTZ R140, R125, R4 ;  /* 0x000000047d8c7220 */ /* 0x000fe20000410000 */
[----:B------:R-:W-:Y:S01]  /*1220*/  FFMA.FTZ R24, R12, R135, R121 ;  /* 0x000000870c187223 */ /* 0x000fe20000010079 */
[----:B------:R-:W-:Y:S01]  /*1230*/  SHF.R.U64 R142, R82, 0x10, R83 ;  /* 0x00000010528e7819 */ /* 0x000fe20000001253 */
[----:B------:R-:W-:Y:S02]  /*1240*/  HADD2.F32 R6, -RZ, R129.H1_H1 ;  /* 0x30000081ff067230 */ /* 0x000fe40000004100 */
[----:B------:R-:W-:Y:S01]  /*1250*/  FMUL.FTZ R127, R88, R11 ;  /* 0x0000000b587f7220 */ /* 0x000fe20000410000 */
[----:B------:R-:W-:Y:S02]  /*1260*/  HADD2.F32 R145, -RZ, R116.H1_H1 ;  /* 0x30000074ff917230 */ /* 0x000fe40000004100 */
[----:B------:R-:W-:Y:S01]  /*1270*/  FADD.FTZ R78, R123, R140 ;  /* 0x0000008c7b4e7221 */ /* 0x000fe20000010000 */
[C---:B------:R-:W-:Y:S01]  /*1280*/  FMUL.FTZ R14, R100.reuse, R133 ;  /* 0x00000085640e7220 */ /* 0x040fe20000410000 */
[----:B------:R-:W-:Y:S01]  /*1290*/  FFMA.FTZ R121, R13, R140, R24 ;  /* 0x0000008c0d797223 */ /* 0x000fe20000010018 */
[----:B------:R-:W-:Y:S01]  /*12a0*/  FMUL.FTZ R17, R100, R137 ;  /* 0x0000008964117220 */ /* 0x000fe20000410000 */
[----:B------:R-:W-:-:S02]  /*12b0*/  HADD2.F32 R120, -RZ, R115.H1_H1 ;  /* 0x30000073ff787230 */ /* 0x000fc40000004100 */
[----:B------:R-:W-:Y:S01]  /*12c0*/  FADD.FTZ R125, R78, R127 ;  /* 0x0000007f4e7d7221 */ /* 0x000fe20000010000 */
[----:B------:R-:W-:Y:S01]  /*12d0*/  HADD2.F32 R91, -RZ, R91.H0_H0 ;  /* 0x2000005bff5b7230 */ /* 0x000fe20000004100 */
[----:B------:R-:W-:Y:S01]  /*12e0*/  SHF.R.U32.HI R144, RZ, 0x10, R85 ;  /* 0x00000010ff907819 */ /* 0x000fe20000011655 */
[----:B------:R-:W-:Y:S02]  /*12f0*/  HADD2.F32 R137, -RZ, R142.H0_H0 ;  /* 0x2000008eff897230 */ /* 0x000fe40000004100 */
[----:B------:R-:W-:Y:S01]  /*1300*/  FMUL.FTZ R142, R145, R6 ;  /* 0x00000006918e7220 */ /* 0x000fe20000410000 */
[----:B------:R-:W-:Y:S01]  /*1310*/  FFMA.FTZ R24, R14, R127, R121 ;  /* 0x0000007f0e187223 */ /* 0x000fe20000010079 */
[----:B------:R-:W-:Y:S01]  /*1320*/  SHF.R.U32.HI R152, RZ, 0x10, R89 ;  /* 0x00000010ff987819 */ /* 0x000fe20000011659 */
[----:B------:R-:W-:Y:S02]  /*1330*/  HADD2.F32 R8, -RZ, R129.H0_H0 ;  /* 0x20000081ff087230 */ /* 0x000fe40000004100 */
[----:B------:R-:W-:Y:S01]  /*1340*/  FMUL.FTZ R123, R120, R91 ;  /* 0x0000005b787b7220 */ /* 0x000fe20000410000 */
[----:B------:R-:W-:-:S02]  /*1350*/  HADD2.F32 R149, -RZ, R116.H0_H0 ;  /* 0x20000074ff957230 */ /* 0x000fc40000004100 */
[----:B------:R-:W-:Y:S01]  /*1360*/  FADD.FTZ R78, R125, R142 ;  /* 0x0000008e7d4e7221 */ /* 0x000fe20000010000 */
[----:B------:R-:W-:Y:S01]  /*1370*/  FFMA.FTZ R121, R15, R142, R24 ;  /* 0x0000008e0f797223 */ /* 0x000fe20000010018 */
[----:B------:R-:W-:Y:S01]  /*1380*/  HADD2.F32 R133, -RZ, R144.H0_H0 ;  /* 0x20000090ff857230 */ /* 0x000fe20000004100 */
[----:B------:R-:W-:Y:S01]  /*1390*/  SHF.R.U32.HI R126, RZ, 0x10, R81 ;  /* 0x00000010ff7e7819 */ /* 0x000fe20000011651 */
[----:B------:R-:W-:Y:S02]  /*13a0*/  HADD2.F32 R122, -RZ, R115.H0_H0 ;  /* 0x20000073ff7a7230 */ /* 0x000fe40000004100 */
[----:B------:R-:W-:Y:S01]  /*13b0*/  FMUL.FTZ R144, R149, R8 ;  /* 0x0000000895907220 */ /* 0x000fe20000410000 */
[----:B------:R-:W-:Y:S02]  /*13c0*/  HADD2.F32 R129, -RZ, R152.H0_H0 ;  /* 0x20000098ff817230 */ /* 0x000fe40000004100 */
[----:B------:R-:W-:Y:S01]  /*13d0*/  FADD.FTZ R149, R78, R123 ;  /* 0x0000007b4e957221 */ /* 0x000fe20000010000 */
[----:B------:R-:W-:Y:S01]  /*13e0*/  FFMA.FTZ R24, R16, R123, R121 ;  /* 0x0000007b10187223 */ /* 0x000fe20000010079 */
[----:B------:R-:W-:Y:S01]  /*13f0*/  SHF.R.U64 R148, R84, 0x10, R85 ;  /* 0x0000001054947819 */ /* 0x000fe20000001255 */
[----:B------:R-:W-:-:S02]  /*1400*/  HADD2.F32 R10, -RZ, R128.H1_H1 ;  /* 0x30000080ff0a7230 */ /* 0x000fc40000004100 */
[----:B------:R-:W-:Y:S01]  /*1410*/  FMUL.FTZ R145, R122, R129 ;  /* 0x000000817a917220 */ /* 0x000fe20000410000 */
[----:B------:R-:W-:Y:S02]  /*1420*/  HADD2.F32 R151, -RZ, R114.H1_H1 ;  /* 0x30000072ff977230 */ /* 0x000fe40000004100 */
[----:B------:R-:W-:Y:S01]  /*1430*/  FADD.FTZ R78, R149, R144 ;  /* 0x00000090954e7221 */ /* 0x000fe20000010000 */
        /* <DEDUP_REMOVED lines=12> */
[----:B------:R-:W-:Y:S01]  /*1500*/  FFMA.FTZ R151, R19, R126, R24 ;  /* 0x0000007e13977223 */ /* 0x000fe20000010018 */
[----:B------:R-:W-:Y:S02]  /*1510*/  HADD2.F32 R158, -RZ, R113.H0_H0 ;  /* 0x20000071ff9e7230 */ /* 0x000fe40000004100 */
[----:B------:R-:W-:Y:S01]  /*1520*/  FMUL.FTZ R22, R100, R155 ;  /* 0x0000009b64167220 */ /* 0x000fe20000410000 */
[----:B------:R-:W-:-:S02]  /*1530*/  HADD2.F32 R159, -RZ, R112.H1_H1 ;  /* 0x30000070ff9f7230 */ /* 0x000fc40000004100 */
[----:B------:R-:W-:Y:S01]  /*1540*/  FMUL.FTZ R148, R153, R90 ;  /* 0x0000005a99947220 */ /* 0x000fe20000410000 */
[----:B------:R-:W-:Y:S01]  /*1550*/  FADD.FTZ R155, R120, R121 ;  /* 0x00000079789b7221 */ /* 0x000fe20000010000 */
[----:B------:R-:W-:Y:S01]  /*1560*/  FMUL.FTZ R21, R100, R143 ;  /* 0x0000008f64157220 */ /* 0x000fe20000410000 */
[----:B------:R-:W-:Y:S01]  /*1570*/  FFMA.FTZ R24, R20, R121, R151 ;  /* 0x0000007914187223 */ /* 0x000fe20000010097 */
[----:B------:R-:W-:Y:S02]  /*1580*/  HADD2.F32 R143, -RZ, R124.H0_H0 ;  /* 0x2000007cff8f7230 */ /* 0x000fe40000004100 */
        /* <DEDUP_REMOVED lines=8> */
[----:B------:R-:W-:Y:S01]  /*1610*/  SHF.R.U32.HI R138, RZ, 0x10, R83 ;  /* 0x00000010ff8a7819 */ /* 0x000fe20000011653 */
        /* <DEDUP_REMOVED lines=8> */
[----:B------:R-:W-:Y:S01]  /*16a0*/  FADD.FTZ R158, R163, R88 ;  /* 0x00000058a39e7221 */ /* 0x000fe20000010000 */
[----:B------:R-:W-:Y:S01]  /*16b0*/  FMUL.FTZ R125, R150, R7 ;  /* 0x00000007967d7220 */ /* 0x000fe20000410000 */
[----:B------:R-:W-:Y:S01]  /*16c0*/  FFMA.FTZ R163, R25, R88, R156 ;  /* 0x0000005819a37223 */ /* 0x000fe2000001009c */
[----:B------:R-:W-:Y:S02]  /*16d0*/  HADD2.F32 R130, -RZ, R130.H0_H0 ;  /* 0x20000082ff827230 */ /* 0x000fe40000004100 */
[----:B------:R-:W-:Y:S01]  /*16e0*/  FMUL.FTZ R27, R100, R169 ;  /* 0x000000a9641b7220 */ /* 0x000fe20000410000 */
[----:B------:R-:W-:Y:S02]  /*16f0*/  HADD2.F32 R171, -RZ, R110.H1_H1 ;  /* 0x3000006effab7230 */ /* 0x000fe40000004100 */
[----:B------:R-:W-:Y:S01]  /*1700*/  FMUL.FTZ R78, R167, R138 ;  /* 0x0000008aa74e7220 */ /* 0x000fe20000410000 */
[----:B------:R-:W-:Y:S01]  /*1710*/  FADD.FTZ R165, R158, R125 ;  /* 0x0000007d9ea57221 */ /* 0x000fe20000010000 */
[----:B------:R-:W-:Y:S01]  /*1720*/  FFMA.FTZ R156, R26, R125, R163 ;  /* 0x0000007d1a9c7223 */ /* 0x000fe200000100a3 */
[----:B------:R-:W-:Y:S01]  /*1730*/  SHF.R.U32.HI R146, RZ, 0x10, R79 ;  /* 0x00000010ff927819 */ /* 0x000fe2000001164f */
[----:B------:R-:W-:-:S02]  /*1740*/  HADD2.F32 R162, -RZ, R109.H1_H1 ;  /* 0x3000006dffa27230 */ /* 0x000fc40000004100 */
[C---:B------:R-:W-:Y:S01]  /*1750*/  FMUL.FTZ R79, R100.reuse, R173 ;  /* 0x000000ad644f7220 */ /* 0x040fe20000410000 */
        /* <DEDUP_REMOVED lines=16> */
[----:B------:R-:W-:Y:S02]  /*1860*/  HADD2.F32 R183, -RZ, R108.H1_H1 ;  /* 0x3000006cffb77230 */ /* 0x000fe40000004100 */
        /* <DEDUP_REMOVED lines=51> */
.L_x_2344:
[----:B------:R-:W-:Y:S01]  /*1ba0*/  SHF.R.U64 R135, R84, 0x10, R85 ;  /* 0x0000001054877819 */ /* 0x000fe20000001255 */
[--C-:B------:R-:W-:Y:S01]  /*1bb0*/  HADD2.F32 R84, -RZ, R106.reuse.H0_H0 ;  /* 0x2000006aff547230 */ /* 0x100fe20000004100 */
[----:B------:R-:W-:Y:S01]  /*1bc0*/  SHF.R.U64 R139, R80, 0x10, R81 ;  /* 0x00000010508b7819 */ /* 0x000fe20000001251 */
[----:B------:R-:W-:Y:S01]  /*1bd0*/  HADD2.F32 R80, -RZ, R106.H1_H1 ;  /* 0x3000006aff507230 */ /* 0x000fe20000004100 */
[----:B------:R-:W-:Y:S01]  /*1be0*/  SHF.R.U64 R137, R82, 0x10, R83 ;  /* 0x0000001052897819 */ /* 0x000fe20000001253 */
[--C-:B------:R-:W-:Y:S02]  /*1bf0*/  HADD2.F32 R156, -RZ, R105.reuse.H0_H0 ;  /* 0x20000069ff9c7230 */ /* 0x100fe40000004100 */
[----:B------:R-:W-:Y:S01]  /*1c00*/  FADD.FTZ R84, -R84, R7 ;  /* 0x0000000754547221 */ /* 0x000fe20000010100 */
[----:B------:R-:W-:Y:S02]  /*1c10*/  HADD2.F32 R7, -RZ, R36.H0_H0 ;  /* 0x20000024ff077230 */ /* 0x000fe40000004100 */
[----:B------:R-:W-:Y:S01]  /*1c20*/  FADD.FTZ R5, -R80, R5 ;  /* 0x0000000550057221 */ /* 0x000fe20000010100 */
[----:B------:R-:W-:Y:S01]  /*1c30*/  HADD2.F32 R80, -RZ, R105.H1_H1 ;  /* 0x30000069ff507230 */ /* 0x000fe20000004100 */
[----:B------:R-:W-:Y:S01]  /*1c40*/  SHF.R.U32.HI R148, RZ, 0x10, R83 ;  /* 0x00000010ff947819 */ /* 0x000fe20000011653 */
[----:B------:R-:W-:-:S02]  /*1c50*/  HADD2.F32 R127, -RZ, R117.H0_H0 ;  /* 0x20000075ff7f7230 */ /* 0x000fc40000004100 */
[----:B------:R-:W-:Y:S01]  /*1c60*/  FADD.FTZ R7, -R7, R8 ;  /* 0x0000000807077221 */ /* 0x000fe20000010100 */
[----:B------:R-:W-:Y:S01]  /*1c70*/  FADD.FTZ R8, -R156, R11 ;  /* 0x0000000b9c087221 */ /* 0x000fe20000010100 */
[----:B------:R-:W-:Y:S02]  /*1c80*/  HADD2.F32 R11, -RZ, R35.H0_H0 ;  /* 0x20000023ff0b7230 */ /* 0x000fe40000004100 */
[----:B------:R-:W-:Y:S01]  /*1c90*/  FADD.FTZ R80, -R80, R9 ;  /* 0x0000000950507221 */ /* 0x000fe20000010100 */
[----:B------:R-:W-:Y:S01]  /*1ca0*/  HADD2.F32 R9, -RZ, R34.H0_H0 ;  /* 0x20000022ff097230 */ /* 0x000fe20000004100 */
[----:B------:R-:W0:Y:S01]  /*1cb0*/  MUFU.RCP R159, R127 ;  /* 0x0000007f009f7308 */ /* 0x000e220000001000 */
[----:B------:R-:W-:Y:S02]  /*1cc0*/  HADD2.F32 R140, -RZ, R117.H1_H1 ;  /* 0x30000075ff8c7230 */ /* 0x000fe40000004100 */
[----:B------:R-:W-:Y:S01]  /*1cd0*/  FADD.FTZ R11, -R11, R14 ;  /* 0x0000000e0b0b7221 */ /* 0x000fe20000010100 */
[----:B------:R-:W-:-:S02]  /*1ce0*/  HADD2.F32 R14, -RZ, R103.H0_H0 ;  /* 0x20000067ff0e7230 */ /* 0x000fc40000004100 */
[----:B------:R-:W-:Y:S01]  /*1cf0*/  FADD.FTZ R9, -R9, R12 ;  /* 0x0000000c09097221 */ /* 0x000fe20000010100 */
[----:B------:R-:W-:Y:S01]  /*1d00*/  HADD2.F32 R12, -RZ, R103.H1_H1 ;  /* 0x30000067ff0c7230 */ /* 0x000fe20000004100 */
[----:B------:R-:W-:Y:S01]  /*1d10*/  SHF.R.U64 R133, R90, 0x10, R91 ;  /* 0x000000105a857819 */ /* 0x000fe2000000125b */
[----:B------:R-:W-:Y:S01]  /*1d20*/  HADD2.F32 R83, -RZ, R39.H0_H0 ;  /* 0x20000027ff537230 */ /* 0x000fe20000004100 */
[----:B------:R-:W1:Y:S01]  /*1d30*/  MUFU.RCP R170, R140 ;  /* 0x0000008c00aa7308 */ /* 0x000e620000001000 */
[----:B------:R-:W-:Y:S01]  /*1d40*/  FADD.FTZ R173, -R14, R19 ;  /* 0x000000130ead7221 */ /* 0x000fe20000010100 */
[--C-:B------:R-:W-:Y:S02]  /*1d50*/  HADD2.F32 R14, -RZ, R102.reuse.H0_H0 ;  /* 0x20000066ff0e7230 */ /* 0x100fe40000004100 */
[----:B------:R-:W-:Y:S01]  /*1d60*/  FADD.FTZ R171, -R12, R17 ;  /* 0x000000110cab7221 */ /* 0x000fe20000010100 */
[----:B------:R-:W-:Y:S02]  /*1d70*/  HADD2.F32 R12, -RZ, R102.H1_H1 ;  /* 0x30000066ff0c7230 */ /* 0x000fe40000004100 */
[----:B------:R-:W-:Y:S01]  /*1d80*/  FADD.FTZ R6, -R83, R6 ;  /* 0x0000000653067221 */ /* 0x000fe20000010100 */
[----:B------:R-:W-:-:S02]  /*1d90*/  HADD2.F32 R83, -RZ, R37.H0_H0 ;  /* 0x20000025ff537230 */ /* 0x000fc40000004100 */
[----:B------:R-:W-:Y:S01]  /*1da0*/  FADD.FTZ R177, -R14, R23 ;  /* 0x000000170eb17221 */ /* 0x000fe20000010100 */
[--C-:B------:R-:W-:Y:S02]  /*1db0*/  HADD2.F32 R14, -RZ, R101.reuse.H0_H0 ;  /* 0x20000065ff0e7230 */ /* 0x100fe40000004100 */
[----:B------:R-:W-:Y:S01]  /*1dc0*/  FADD.FTZ R175, -R12, R21 ;  /* 0x000000150caf7221 */ /* 0x000fe20000010100 */
[----:B------:R-:W-:Y:S02]  /*1dd0*/  HADD2.F32 R12, -RZ, R101.H1_H1 ;  /* 0x30000065ff0c7230 */ /* 0x000fe40000004100 */
[----:B------:R-:W-:Y:S01]  /*1de0*/  FADD.FTZ R83, -R83, R10 ;  /* 0x0000000a53537221 */ /* 0x000fe20000010100 */
[----:B------:R-:W-:Y:S02]  /*1df0*/  HADD2.F32 R124, -RZ, R112.H1_H1 ;  /* 0x30000070ff7c7230 */ /* 0x000fe40000004100 */
[----:B------:R-:W-:Y:S01]  /*1e00*/  FADD.FTZ R180, -R14, R27 ;  /* 0x0000001b0eb47221 */ /* 0x000fe20000010100 */
[----:B0-----:R-:W-:Y:S01]  /*1e10*/  FMUL.FTZ R14, R84, R159 ;  /* 0x0000009f540e7220 */ /* 0x001fe20000410000 */
[----:B------:R-:W-:-:S02]  /*1e20*/  HADD2.F32 R159, -RZ, R107.H0_H0 ;  /* 0x2000006bff9f7230 */ /* 0x000fc40000004100 */
[----:B------:R-:W-:Y:S01]  /*1e30*/  FADD.FTZ R178, -R12, R25 ;  /* 0x000000190cb27221 */ /* 0x000fe20000010100 */
[----:B------:R-:W-:Y:S01]  /*1e40*/  HADD2.F32 R158, -RZ, R104.H0_H0 ;  /* 0x20000068ff9e7230 */ /* 0x000fe20000004100 */
[----:B------:R-:W0:Y:S01]  /*1e50*/  MUFU.RCP R90, R124 ;  /* 0x0000007c005a7308 */ /* 0x000e220000001000 */
[----:B-1----:R-:W-:Y:S01]  /*1e60*/  FMUL.FTZ R12, R5, R170 ;  /* 0x000000aa050c7220 */ /* 0x002fe20000410000 */
[----:B------:R-:W-:Y:S01]  /*1e70*/  HADD2.F32 R149, -RZ, R116.H1_H1 ;  /* 0x30000074ff957230 */ /* 0x000fe20000004100 */
[----:B------:R-:W-:Y:S01]  /*1e80*/  SHF.R.U32.HI R152, RZ, 0x10, R81 ;  /* 0x00000010ff987819 */ /* 0x000fe20000011651 */
[----:B------:R-:W-:Y:S01]  /*1e90*/  HADD2.F32 R126, -RZ, R114.H1_H1 ;  /* 0x30000072ff7e7230 */ /* 0x000fe20000004100 */
[----:B------:R-:W-:Y:S01]  /*1ea0*/  SHF.R.U32.HI R144, RZ, 0x10, R85 ;  /* 0x00000010ff907819 */ /* 0x000fe20000011655 */
[----:B------:R-:W-:Y:S01]  /*1eb0*/  HADD2.F32 R10, -RZ, R104.H1_H1 ;  /* 0x30000068ff0a7230 */ /* 0x000fe20000004100 */
[----:B------:R-:W-:Y:S01]  /*1ec0*/  SHF.R.U64 R143, R78, 0x10, R79 ;  /* 0x000000104e8f7819 */ /* 0x000fe2000000124f */
[----:B------:R-:W1:Y:S01]  /*1ed0*/  MUFU.RCP R5, R159 ;  /* 0x0000009f00057308 */ /* 0x000e620000001000 */
[----:B------:R-:W-:-:S02]  /*1ee0*/  HADD2.F32 R81, -RZ, R38.H0_H0 ;  /* 0x20000026ff517230 */ /* 0x000fc40000004100 */
[----:B------:R-:W-:Y:S01]  /*1ef0*/  FADD.FTZ R85, -R158, R15 ;  /* 0x0000000f9e557221 */ /* 0x000fe20000010100 */
[--C-:B------:R-:W-:Y:S02]  /*1f00*/  HADD2.F32 R142, -RZ, R118.reuse.H1_H1 ;  /* 0x30000076ff8e7230 */ /* 0x100fe40000004100 */
[----:B------:R-:W-:Y:S01]  /*1f10*/  FADD.FTZ R10, -R10, R13 ;  /* 0x0000000d0a0a7221 */ /* 0x000fe20000010100 */
[----:B------:R-:W-:Y:S02]  /*1f20*/  HADD2.F32 R78, -RZ, R111.H0_H0 ;  /* 0x2000006fff4e7230 */ /* 0x000fe40000004100 */
[----:B------:R-:W-:Y:S01]  /*1f30*/  FADD.FTZ R81, -R81, R4 ;  /* 0x0000000451517221 */ /* 0x000fe20000010100 */
[----:B------:R-:W-:Y:S01]  /*1f40*/  HADD2.F32 R15, -RZ, R33.H0_H0 ;  /* 0x20000021ff0f7230 */ /* 0x000fe20000004100 */
[----:B------:R-:W2:Y:S01]  /*1f50*/  MUFU.RCP R168, R149 ;  /* 0x0000009500a87308 */ /* 0x000ea20000001000 */
[----:B------:R-:W-:Y:S01]  /*1f60*/  HADD2.F32 R151, -RZ, R118.H0_H0 ;  /* 0x20000076ff977230 */ /* 0x000fe20000004100 */
[----:B------:R-:W-:Y:S01]  /*1f70*/  SHF.R.U32.HI R138, RZ, 0x10, R91 ;  /* 0x00000010ff8a7819 */ /* 0x000fe2000001165b */
[----:B------:R-:W-:-:S02]  /*1f80*/  HADD2.F32 R145, -RZ, R116.H0_H0 ;  /* 0x20000074ff917230 */ /* 0x000fc40000004100 */
[----:B------:R-:W-:Y:S01]  /*1f90*/  FADD.FTZ R172, -R15, R18 ;  /* 0x000000120fac7221 */ /* 0x000fe20000010100 */
[----:B------:R-:W-:Y:S01]  /*1fa0*/  HADD2.F32 R13, -RZ, R32.H0_H0 ;  /* 0x20000020ff0d7230 */ /* 0x000fe20000004100 */
[--C-:B------:R-:W-:Y:S01]  /*1fb0*/  SHF.R.U64 R91, R88, 0x10, R89.reuse ;  /* 0x00000010585b7819 */ /* 0x100fe20000001259 */
[----:B------:R-:W-:Y:S01]  /*1fc0*/  HADD2.F32 R157, -RZ, R108.H1_H1 ;  /* 0x3000006cff9d7230 */ /* 0x000fe20000004100 */
[----:B------:R-:W3:Y:S01]  /*1fd0*/  MUFU.RCP R164, R126 ;  /* 0x0000007e00a47308 */ /* 0x000ee20000001000 */
[----:B------:R-:W-:Y:S01]  /*1fe0*/  HADD2.F32 R125, -RZ, R114.H0_H0 ;  /* 0x20000072ff7d7230 */ /* 0x000fe20000004100 */
[----:B------:R-:W-:Y:S01]  /*1ff0*/  SHF.R.U32.HI R141, RZ, 0x10, R89 ;  /* 0x00000010ff8d7819 */ /* 0x000fe20000011659 */
[----:B------:R-:W-:Y:S02]  /*2000*/  HADD2.F32 R15, -RZ, R31.H0_H0 ;  /* 0x2000001fff0f7230 */ /* 0x000fe40000004100 */
[----:B------:R-:W-:Y:S01]  /*2010*/  FADD.FTZ R89, -R13, R16 ;  /* 0x000000100d597221 */ /* 0x000fe20000010100 */
[----:B------:R-:W-:Y:S01]  /*2020*/  HADD2.F32 R122, -RZ, R115.H0_H0 ;  /* 0x20000073ff7a7230 */ /* 0x000fe20000004100 */
[----:B------:R-:W-:Y:S01]  /*2030*/  SHF.R.U32.HI R146, RZ, 0x10, R79 ;  /* 0x00000010ff927819 */ /* 0x000fe2000001164f */
[----:B------:R-:W-:Y:S01]  /*2040*/  HADD2.F32 R13, -RZ, R30.H0_H0 ;  /* 0x2000001eff0d7230 */ /* 0x000fe20000004100 */
[----:B------:R-:W4:Y:S01]  /*2050*/  MUFU.RCP R0, R142 ;  /* 0x0000008e00007308 */ /* 0x000f220000001000 */
[----:B------:R-:W-:Y:S01]  /*2060*/  FADD.FTZ R176, -R15, R22 ;  /* 0x000000160fb07221 */ /* 0x000fe20000010100 */
[----:B------:R-:W-:-:S02]  /*2070*/  HADD2.F32 R15, -RZ, R29.H0_H0 ;  /* 0x2000001dff0f7230 */ /* 0x000fc40000004100 */
[----:B0-----:R-:W-:Y:S01]  /*2080*/  FMUL.FTZ R23, R89, R90 ;  /* 0x0000005a59177220 */ /* 0x001fe20000410000 */
[----:B------:R-:W-:Y:S01]  /*2090*/  FADD.FTZ R174, -R13, R20 ;  /* 0x000000140dae7221 */ /* 0x000fe20000010100 */
[----:B-1----:R-:W-:Y:S01]  /*20a0*/  FMUL.FTZ R89, R180, R5 ;  /* 0x00000005b4597220 */ /* 0x002fe20000410000 */
[----:B------:R-:W-:Y:S02]  /*20b0*/  HADD2.F32 R13, -RZ, R28.H0_H0 ;  /* 0x2000001cff0d7230 */ /* 0x000fe40000004100 */
[----:B------:R-:W-:Y:S01]  /*20c0*/  FADD.FTZ R179, -R15, R26 ;  /* 0x0000001a0fb37221 */ /* 0x000fe20000010100 */
[----:B------:R-:W0:Y:S01]  /*20d0*/  MUFU.RCP R4, R78 ;  /* 0x0000004e00047308 */ /* 0x000e220000001000 */
[----:B------:R-:W-:Y:S02]  /*20e0*/  HADD2.F32 R5, -RZ, R131.H0_H0 ;  /* 0x20000083ff057230 */ /* 0x000fe40000004100 */
[----:B--2---:R-:W-:Y:S01]  /*20f0*/  FMUL.FTZ R15, R7, R168 ;  /* 0x000000a8070f7220 */ /* 0x004fe20000410000 */
[----:B---3--:R-:W-:Y:S01]  /*2100*/  FMUL.FTZ R19, R9, R164 ;  /* 0x000000a409137220 */ /* 0x008fe20000410000 */
[----:B------:R-:W-:-:S02]  /*2110*/  HADD2.F32 R90, -RZ, R3.H1_H1 ;  /* 0x30000003ff5a7230 */ /* 0x000fc40000004100 */
[----:B------:R-:W-:Y:S01]  /*2120*/  FADD.FTZ R24, -R13, R24 ;  /* 0x000000180d187221 */ /* 0x000fe20000010100 */
[----:B------:R-:W-:Y:S02]  /*2130*/  HADD2.F32 R7, -RZ, R3.H0_H0 ;  /* 0x20000003ff077230 */ /* 0x000fe40000004100 */
[----:B------:R-:W-:Y:S01]  /*2140*/  FMUL.FTZ R3, R142, R5 ;  /* 0x000000058e037220 */ /* 0x000fe20000410000 */
[----:B------:R-:W1:Y:S01]  /*2150*/  MUFU.RCP R169, R151 ;  /* 0x0000009700a97308 */ /* 0x000e620000001000 */
[----:B------:R-:W-:Y:S02]  /*2160*/  HADD2.F32 R9, -RZ, R133.H0_H0 ;  /* 0x20000085ff097230 */ /* 0x000fe40000004100 */
[----:B----4-:R-:W-:Y:S01]  /*2170*/  FMUL.FTZ R0, R81, R0 ;  /* 0x0000000051007220 */ /* 0x010fe20000410000 */
[----:B------:R-:W-:Y:S02]  /*2180*/  HADD2.F32 R123, -RZ, R115.H1_H1 ;  /* 0x30000073ff7b7230 */ /* 0x000fe40000004100 */
[----:B------:R-:W-:-:S02]  /*2190*/  HADD2.F32 R131, -RZ, R135.H0_H0 ;  /* 0x20000087ff837230 */ /* 0x000fc40000004100 */
[----:B------:R-:W-:Y:S01]  /*21a0*/  FMUL.FTZ R135, R140, R9 ;  /* 0x000000098c877220 */ /* 0x000fe20000410000 */
[----:B------:R-:W-:Y:S01]  /*21b0*/  HADD2.F32 R133, -RZ, R144.H0_H0 ;  /* 0x20000090ff857230 */ /* 0x000fe20000004100 */
[----:B------:R-:W2:Y:S01]  /*21c0*/  MUFU.RCP R166, R145 ;  /* 0x0000009100a67308 */ /* 0x000ea20000001000 */
[----:B0-----:R-:W-:Y:S01]  /*21d0*/  FMUL.FTZ R27, R173, R4 ;  /* 0x00000004ad1b7220 */ /* 0x001fe20000410000 */
[----:B------:R-:W-:Y:S02]  /*21e0*/  HADD2.F32 R4, -RZ, R130.H1_H1 ;  /* 0x30000082ff047230 */ /* 0x000fe40000004100 */
[----:B------:R-:W-:Y:S01]  /*21f0*/  FADD.FTZ R144, RZ, R3 ;  /* 0x00000003ff907221 */ /* 0x000fe20000010000 */
[----:B------:R-:W-:Y:S02]  /*2200*/  HADD2.F32 R121, -RZ, R113.H1_H1 ;  /* 0x30000071ff797230 */ /* 0x000fe40000004100 */
[----:B------:R-:W-:Y:S02]  /*2210*/  HADD2.F32 R91, -RZ, R91.H0_H0 ;  /* 0x2000005bff5b7230 */ /* 0x000fe40000004100 */
[----:B------:R-:W-:Y:S01]  /*2220*/  FMUL.FTZ R140, R151, R4 ;  /* 0x00000004978c7220 */ /* 0x000fe20000410000 */
[----:B------:R-:W0:Y:S01]  /*2230*/  MUFU.RCP R185, R157 ;  /* 0x0000009d00b97308 */ /* 0x000e220000001000 */
[----:B-1----:R-:W-:Y:S01]  /*2240*/  FMUL.FTZ R13, R6, R169 ;  /* 0x000000a9060d7220 */ /* 0x002fe20000410000 */
[----:B------:R-:W-:-:S02]  /*2250*/  HADD2.F32 R6, -RZ, R129.H1_H1 ;  /* 0x30000081ff067230 */ /* 0x000fc40000004100 */
[----:B------:R-:W-:Y:S01]  /*2260*/  FADD.FTZ R151, R144, R135 ;  /* 0x0000008790977221 */ /* 0x000fe20000010000 */
[----:B------:R-:W-:Y:S02]  /*2270*/  HADD2.F32 R120, -RZ, R113.H0_H0 ;  /* 0x20000071ff787230 */ /* 0x000fe40000004100 */
[----:B------:R-:W-:Y:S02]  /*2280*/  HADD2.F32 R150, -RZ, R112.H0_H0 ;  /* 0x20000070ff967230 */ /* 0x000fe40000004100 */
[----:B------:R-:W-:Y:S01]  /*2290*/  FMUL.FTZ R142, R149, R6 ;  /* 0x00000006958e7220 */ /* 0x000fe20000410000 */
[----:B------:R-:W1:Y:S01]  /*22a0*/  MUFU.RCP R162, R125 ;  /* 0x0000007d00a27308 */ /* 0x000e620000001000 */
[----:B--2---:R-:W-:Y:S01]  /*22b0*/  FMUL.FTZ R17, R83, R166 ;  /* 0x000000a653117220 */ /* 0x004fe20000410000 */
[----:B------:R-:W-:Y:S02]  /*22c0*/  HADD2.F32 R153, -RZ, R110.H1_H1 ;  /* 0x3000006eff997230 */ /* 0x000fe40000004100 */
[----:B------:R-:W-:-:S02]  /*22d0*/  HADD2.F32 R130, -RZ, R130.H0_H0 ;  /* 0x20000082ff827230 */ /* 0x000fc40000004100 */
[----:B------:R-:W-:Y:S02]  /*22e0*/  HADD2.F32 R88, -RZ, R111.H1_H1 ;  /* 0x3000006fff587230 */ /* 0x000fe40000004100 */
[----:B------:R-:W2:Y:S01]  /*22f0*/  MUFU.RCP R165, R122 ;  /* 0x0000007a00a57308 */ /* 0x000ea20000001000 */
[----:B0-----:R-:W-:Y:S01]  /*2300*/  FMUL.FTZ R83, R24, R185 ;  /* 0x000000b918537220 */ /* 0x001fe20000410000 */
[----:B------:R-:W-:Y:S01]  /*2310*/  FFMA.FTZ R24, R3, R0, RZ ;  /* 0x0000000003187223 */ /* 0x000fe200000100ff */
[----:B------:R-:W-:Y:S02]  /*2320*/  HADD2.F32 R134, -RZ, R134.H0_H0 ;  /* 0x20000086ff867230 */ /* 0x000fe40000004100 */
[----:B------:R-:W-:Y:S02]  /*2330*/  HADD2.F32 R155, -RZ, R110.H0_H0 ;  /* 0x2000006eff9b7230 */ /* 0x000fe40000004100 */
[----:B------:R-:W-:Y:S01]  /*2340*/  FFMA.FTZ R149, R135, R12, R24 ;  /* 0x0000000c87957223 */ /* 0x000fe20000010018 */
[----:B------:R-:W-:Y:S01]  /*2350*/  HADD2.F32 R132, -RZ, R132.H0_H0 ;  /* 0x20000084ff847230 */ /* 0x000fe20000004100 */
[----:B------:R0:W3:Y:S01]  /*2360*/  MUFU.RCP R167, R123 ;  /* 0x0000007b00a77308 */ /* 0x0000e20000001000 */
[----:B-1----:R-:W-:Y:S01]  /*2370*/  FMUL.FTZ R21, R11, R162 ;  /* 0x000000a20b157220 */ /* 0x002fe20000410000 */
[----:B------:R-:W-:-:S02]  /*2380*/  HADD2.F32 R11, -RZ, R138.H0_H0 ;  /* 0x2000008aff0b7230 */ /* 0x000fc40000004100 */
[----:B------:R-:W-:Y:S01]  /*2390*/  FFMA.FTZ R24, R140, R13, R149 ;  /* 0x0000000d8c187223 */ /* 0x000fe20000010095 */
[----:B------:R-:W-:Y:S02]  /*23a0*/  HADD2.F32 R138, -RZ, R148.H0_H0 ;  /* 0x20000094ff8a7230 */ /* 0x000fe40000004100 */
[----:B------:R-:W-:Y:S01]  /*23b0*/  FMUL.FTZ R148, R125, R90 ;  /* 0x0000005a7d947220 */ /* 0x000fe20000410000 */
[----:B------:R-:W-:Y:S02]  /*23c0*/  HADD2.F32 R156, -RZ, R109.H1_H1 ;  /* 0x3000006dff9c7230 */ /* 0x000fe40000004100 */
[----:B------:R-:W-:Y:S01]  /*23d0*/  FMUL.FTZ R127, R127, R11 ;  /* 0x0000000b7f7f7220 */ /* 0x000fe20000410000 */
[----:B------:R-:W1:Y:S01]  /*23e0*/  MUFU.RCP R163, R121 ;  /* 0x0000007900a37308 */ /* 0x000e620000001000 */
[----:B--2---:R-:W-:Y:S01]  /*23f0*/  FMUL.FTZ R18, R8, R165 ;  /* 0x000000a508127220 */ /* 0x004fe20000410000 */
[----:B------:R-:W-:Y:S02]  /*2400*/  HADD2.F32 R8, -RZ, R129.H0_H0 ;  /* 0x20000081ff087230 */ /* 0x000fe40000004100 */
[----:B------:R-:W-:Y:S01]  /*2410*/  FFMA.FTZ R125, R127, R14, R24 ;  /* 0x0000000e7f7d7223 */ /* 0x000fe20000010018 */
[----:B------:R-:W-:-:S02]  /*2420*/  HADD2.F32 R129, -RZ, R141.H0_H0 ;  /* 0x2000008dff817230 */ /* 0x000fc40000004100 */
[----:B0-----:R-:W-:Y:S01]  /*2430*/  FMUL.FTZ R123, R123, R91 ;  /* 0x0000005b7b7b7220 */ /* 0x001fe20000410000 */
[----:B------:R-:W-:Y:S02]  /*2440*/  HADD2.F32 R141, -RZ, R152.H0_H0 ;  /* 0x20000098ff8d7230 */ /* 0x000fe40000004100 */
[----:B------:R-:W-:Y:S01]  /*2450*/  FADD.FTZ R152, R151, R140 ;  /* 0x0000008c97987221 */ /* 0x000fe20000010000 */
[----:B------:R-:W-:Y:S01]  /*2460*/  FMUL.FTZ R144, R145, R8 ;  /* 0x0000000891907220 */ /* 0x000fe20000410000 */
[----:B---3--:R-:W-:Y:S01]  /*2470*/  FMUL.FTZ R16, R80, R167 ;  /* 0x000000a750107220 */ /* 0x008fe20000410000 */
[----:B------:R-:W-:Y:S01]  /*2480*/  FFMA.FTZ R24, R142, R15, R125 ;  /* 0x0000000f8e187223 */ /* 0x000fe2000001007d */
[----:B------:R-:W-:Y:S01]  /*2490*/  FADD.FTZ R145, R152, R127 ;  /* 0x0000007f98917221 */ /* 0x000fe20000010000 */
[----:B------:R-:W0:Y:S01]  /*24a0*/  MUFU.RCP R154, R120 ;  /* 0x00000078009a7308 */ /* 0x000e220000001000 */
[----:B------:R-:W-:Y:S01]  /*24b0*/  FMUL.FTZ R125, R150, R7 ;  /* 0x00000007967d7220 */ /* 0x000fe20000410000 */
[----:B------:R-:W-:Y:S01]  /*24c0*/  FFMA.FTZ R149, R123, R16, R24 ;  /* 0x000000107b957223 */ /* 0x000fe20000010018 */
[----:B------:R-:W-:Y:S01]  /*24d0*/  FADD.FTZ R152, R145, R142 ;  /* 0x0000008e91987221 */ /* 0x000fe20000010000 */
[----:B------:R-:W-:Y:S01]  /*24e0*/  FMUL.FTZ R145, R122, R129 ;  /* 0x000000817a917220 */ /* 0x000fe20000410000 */
[----:B-1----:R-:W-:Y:S01]  /*24f0*/  FMUL.FTZ R20, R10, R163 ;  /* 0x000000a30a147220 */ /* 0x002fe20000410000 */
[----:B------:R-:W-:-:S02]  /*2500*/  HADD2.F32 R10, -RZ, R128.H1_H1 ;  /* 0x30000080ff0a7230 */ /* 0x000fc40000004100 */
[----:B------:R-:W-:Y:S01]  /*2510*/  FADD.FTZ R151, R152, R123 ;  /* 0x0000007b98977221 */ /* 0x000fe20000010000 */
[----:B------:R-:W-:Y:S01]  /*2520*/  FFMA.FTZ R24, R144, R17, R149 ;  /* 0x0000001190187223 */ /* 0x000fe20000010095 */
[----:B------:R1:W2:Y:S01]  /*2530*/  MUFU.RCP R79, R150 ;  /* 0x00000096004f7308 */ /* 0x0002a20000001000 */
[----:B------:R-:W-:Y:S01]  /*2540*/  FMUL.FTZ R149, R120, R133 ;  /* 0x0000008578957220 */ /* 0x000fe20000410000 */
[----:B------:R-:W-:Y:S01]  /*2550*/  FADD.FTZ R162, R151, R144 ;  /* 0x0000009097a27221 */ /* 0x000fe20000010000 */
[----:B------:R-:W-:Y:S01]  /*2560*/  FMUL.FTZ R126, R126, R10 ;  /* 0x0000000a7e7e7220 */ /* 0x000fe20000410000 */
[----:B------:R-:W-:Y:S01]  /*2570*/  FFMA.FTZ R151, R145, R18, R24 ;  /* 0x0000001291977223 */ /* 0x000fe20000010018 */
[----:B------:R-:W-:Y:S01]  /*2580*/  FMUL.FTZ R121, R121, R131 ;  /* 0x0000008379797220 */ /* 0x000fe20000410000 */
[----:B------:R-:W-:Y:S02]  /*2590*/  HADD2.F32 R139, -RZ, R139.H0_H0 ;  /* 0x2000008bff8b7230 */ /* 0x000fe40000004100 */
[----:B------:R-:W-:Y:S01]  /*25a0*/  FMUL.FTZ R122, R157, R134 ;  /* 0x000000869d7a7220 */ /* 0x000fe20000410000 */
[----:B------:R3:W4:Y:S01]  /*25b0*/  MUFU.RCP R181, R153 ;  /* 0x0000009900b57308 */ /* 0x0007220000001000 */
[----:B-1----:R-:W-:Y:S01]  /*25c0*/  FMUL.FTZ R150, R153, R130 ;  /* 0x0000008299967220 */ /* 0x002fe20000410000 */
[----:B------:R-:W-:Y:S01]  /*25d0*/  FFMA.FTZ R24, R126, R19, R151 ;  /* 0x000000137e187223 */ /* 0x000fe20000010097 */
[----:B------:R-:W-:Y:S01]  /*25e0*/  FMUL.FTZ R152, R155, R132 ;  /* 0x000000849b987220 */ /* 0x000fe20000410000 */
[----:B------:R-:W-:-:S02]  /*25f0*/  HADD2.F32 R161, -RZ, R108.H0_H0 ;  /* 0x2000006cffa17230 */ /* 0x000fc40000004100 */
[----:B------:R-:W-:Y:S01]  /*2600*/  FMUL.FTZ R151, R156, R139 ;  /* 0x0000008b9c977220 */ /* 0x000fe20000410000 */
[----:B------:R-:W-:Y:S02]  /*2610*/  HADD2.F32 R128, -RZ, R128.H0_H0 ;  /* 0x20000080ff807230 */ /* 0x000fe40000004100 */
[----:B0-----:R-:W-:Y:S01]  /*2620*/  FMUL.FTZ R22, R85, R154 ;  /* 0x0000009a55167220 */ /* 0x001fe20000410000 */
[----:B------:R0:W1:Y:S01]  /*2630*/  MUFU.RCP R82, R88 ;  /* 0x0000005800527308 */ /* 0x0000620000001000 */
[----:B---3--:R-:W-:Y:S01]  /*2640*/  FADD.FTZ R153, R162, R145 ;  /* 0x00000091a2997221 */ /* 0x008fe20000010000 */
[----:B------:R-:W-:Y:S02]  /*2650*/  HADD2.F32 R136, -RZ, R136.H0_H0 ;  /* 0x20000088ff887230 */ /* 0x000fe40000004100 */
[----:B------:R-:W-:Y:S01]  /*2660*/  FMUL.FTZ R124, R124, R128 ;  /* 0x000000807c7c7220 */ /* 0x000fe20000410000 */
[----:B------:R-:W-:Y:S02]  /*2670*/  HADD2.F32 R137, -RZ, R137.H0_H0 ;  /* 0x20000089ff897230 */ /* 0x000fe40000004100 */
[----:B------:R-:W-:Y:S01]  /*2680*/  FADD.FTZ R120, R153, R126 ;  /* 0x0000007e99787221 */ /* 0x000fe20000010000 */
[----:B------:R-:W-:-:S02]  /*2690*/  HADD2.F32 R158, -RZ, R109.H0_H0 ;  /* 0x2000006dff9e7230 */ /* 0x000fc40000004100 */
[----:B------:R-:W-:Y:S01]  /*26a0*/  FMUL.FTZ R154, R161, R136 ;  /* 0x00000088a19a7220 */ /* 0x000fe20000410000 */
[----:B------:R3:W5:Y:S01]  /*26b0*/  MUFU.RCP R183, R155 ;  /* 0x0000009b00b77308 */ /* 0x0007620000001000 */
[----:B------:R-:W-:Y:S01]  /*26c0*/  FADD.FTZ R157, R120, R121 ;  /* 0x00000079789d7221 */ /* 0x000fe20000010000 */
[----:B0-----:R-:W-:Y:S01]  /*26d0*/  FMUL.FTZ R88, R88, R137 ;  /* 0x0000008958587220 */ /* 0x001fe20000410000 */
[----:B------:R-:W-:Y:S01]  /*26e0*/  FMUL.FTZ R153, R158, R141 ;  /* 0x0000008d9e997220 */ /* 0x000fe20000410000 */
[----:B--2---:R-:W-:Y:S01]  /*26f0*/  FMUL.FTZ R26, R172, R79 ;  /* 0x0000004fac1a7220 */ /* 0x004fe20000410000 */
[----:B------:R-:W-:Y:S01]  /*2700*/  FMUL.FTZ R78, R78, R138 ;  /* 0x0000008a4e4e7220 */ /* 0x000fe20000410000 */
[----:B------:R-:W-:Y:S02]  /*2710*/  HADD2.F32 R160, -RZ, R107.H1_H1 ;  /* 0x3000006bffa07230 */ /* 0x000fe40000004100 */
[----:B----4-:R-:W-:Y:S01]  /*2720*/  FMUL.FTZ R79, R174, R181 ;  /* 0x000000b5ae4f7220 */ /* 0x010fe20000410000 */
[----:B------:R0:W2:Y:S01]  /*2730*/  MUFU.RCP R182, R156 ;  /* 0x0000009c00b67308 */ /* 0x0000a20000001000 */
[----:B---3--:R-:W-:Y:S01]  /*2740*/  FFMA.FTZ R155, R121, R20, R24 ;  /* 0x00000014799b7223 */ /* 0x008fe20000010018 */
[----:B-1----:R-:W-:Y:S01]  /*2750*/  FMUL.FTZ R25, R171, R82 ;  /* 0x00000052ab197220 */ /* 0x002fe20000410000 */
[----:B------:R-:W-:-:S02]  /*2760*/  HADD2.F32 R143, -RZ, R143.H0_H0 ;  /* 0x2000008fff8f7230 */ /* 0x000fc40000004100 */
[----:B------:R-:W-:Y:S01]  /*2770*/  FMUL.FTZ R167, R91, R16 ;  /* 0x000000105ba77220 */ /* 0x000fe20000410000 */
[----:B------:R-:W-:Y:S01]  /*2780*/  FFMA.FTZ R24, R148, R21, R155 ;  /* 0x0000001594187223 */ /* 0x000fe2000001009b */
[----:B------:R-:W-:Y:S02]  /*2790*/  HADD2.F32 R146, -RZ, R146.H0_H0 ;  /* 0x20000092ff927230 */ /* 0x000fe40000004100 */
[----:B------:R-:W-:Y:S01]  /*27a0*/  FMUL.FTZ R162, R8, R17 ;  /* 0x0000001108a27220 */ /* 0x000fe20000410000 */
[----:B------:R1:W3:Y:S01]  /*27b0*/  MUFU.RCP R186, R161 ;  /* 0x000000a100ba7308 */ /* 0x0002e20000001000 */
[----:B0-----:R-:W-:Y:S01]  /*27c0*/  FADD.FTZ R156, R157, R148 ;  /* 0x000000949d9c7221 */ /* 0x001fe20000010000 */
[----:B-----5:R-:W-:Y:S01]  /*27d0*/  FMUL.FTZ R81, R176, R183 ;  /* 0x000000b7b0517220 */ /* 0x020fe20000410000 */
[----:B------:R-:W-:Y:S01]  /*27e0*/  FMUL.FTZ R155, R160, R143 ;  /* 0x0000008fa09b7220 */ /* 0x000fe20000410000 */
[----:B------:R-:W-:Y:S01]  /*27f0*/  FMUL.FTZ R120, R159, R146 ;  /* 0x000000929f787220 */ /* 0x000fe20000410000 */
[----:B------:R-:W-:Y:S01]  /*2800*/  FADD.FTZ R163, R156, R149 ;  /* 0x000000959ca37221 */ /* 0x000fe20000010000 */
[----:B------:R-:W-:Y:S01]  /*2810*/  FMUL.FTZ R157, R5, R0 ;  /* 0x00000000059d7220 */ /* 0x000fe20000410000 */
[----:B------:R-:W-:Y:S01]  /*2820*/  FMUL.FTZ R159, R9, R12 ;  /* 0x0000000c099f7220 */ /* 0x000fe20000410000 */
[----:B------:R0:W4:Y:S01]  /*2830*/  MUFU.RCP R184, R158 ;  /* 0x0000009e00b87308 */ /* 0x0001220000001000 */
[----:B-1----:R-:W-:Y:S01]  /*2840*/  FFMA.FTZ R161, R149, R22, R24 ;  /* 0x0000001695a17223 */ /* 0x002fe20000010018 */
[----:B------:R-:W-:Y:S01]  /*2850*/  FADD.FTZ R165, R163, R124 ;  /* 0x0000007ca3a57221 */ /* 0x000fe20000010000 */
[----:B--2---:R-:W-:Y:S01]  /*2860*/  FMUL.FTZ R80, R175, R182 ;  /* 0x000000b6af507220 */ /* 0x004fe20000410000 */
[----:B------:R-:W-:Y:S01]  /*2870*/  FMUL.FTZ R24, R4, R13 ;  /* 0x0000000d04187220 */ /* 0x000fe20000410000 */
[----:B------:R-:W-:Y:S01]  /*2880*/  FFMA.FTZ R163, R124, R23, R161 ;  /* 0x000000177ca37223 */ /* 0x000fe200000100a1 */
[----:B------:R-:W-:Y:S01]  /*2890*/  FMUL.FTZ R161, R11, R14 ;  /* 0x0000000e0ba17220 */ /* 0x000fe20000410000 */
        /* <DEDUP_REMOVED lines=44> */
.L_x_2345:
        /* <DEDUP_REMOVED lines=82> */
.L_x_2347:
[----:B------:R-:W-:Y:S05]  /*3080*/  BSYNC.RECONVERGENT B0 ;  /* 0x0000000000007941 */ /* 0x000fea0003800200 */
.L_x_2346:
        /* <DEDUP_REMOVED lines=158> */
.L_x_2341:
        /* <DEDUP_REMOVED lines=32> */
.L_x_2349:
        /* <DEDUP_REMOVED lines=9> */
.L_x_3182:


//--------------------- .text._ZN10layer_norm22ln_bwd_finalize_kernelINS_22Kernel_traits_finalizeILj3072E6__halfS2_S2_fjLj1024ELj4ENS_18Kernel_traits_baseILj3072ES2_S2_S2_fjLj1024EEEEEEEvNS_9BwdParamsE --------------------------
	.section	.text._ZN10layer_norm22ln_bwd_finalize_kernelINS_22Kernel_traits_finalizeILj3072E6__halfS2_S2_fjLj1024ELj4ENS_18Kernel_traits_baseILj3072ES2_S2_S2_fjLj1024EEEEEEEvNS_9BwdParamsE,"ax",@progbits
	.align	128
        .global         _ZN10layer_norm22ln_bwd_finalize_kernelINS_22Kernel_traits_finalizeILj3072E6__halfS2_S2_fjLj1024ELj4ENS_18Kernel_traits_baseILj3072ES2_S2_S2_fjLj1024EEEEEEEvNS_9BwdParamsE
        .type           _ZN10layer_norm22ln_bwd_finalize_kernelINS_22Kernel_traits_finalizeILj3072E6__halfS2_S2_fjLj1024ELj4ENS_18Kernel_traits_baseILj3072ES2_S2_S2_fjLj1024EEEEEEEvNS_9BwdParamsE,@function
        .size           _ZN10layer_norm22ln_bwd_finalize_kernelINS_22Kernel_traits_finalizeILj3072E6__halfS2_S2_fjLj1024ELj4ENS_18Kernel_traits_baseILj3072ES2_S2_S2_fjLj1024EEEEEEEvNS_9BwdParamsE,(.L_x_3183 - _ZN10layer_norm22ln_bwd_finalize_kernelINS_22Kernel_traits_finalizeILj3072E6__halfS2_S2_fjLj1024ELj4ENS_18Kernel_traits_baseILj3072ES2_S2_S2_fjLj1024EEEEEEEvNS_9BwdParamsE)
        .other          _ZN10layer_norm22ln_bwd_finalize_kernelINS_22Kernel_traits_finalizeILj3072E6__halfS2_S2_fjLj1024ELj4ENS_18Kernel_traits_baseILj3072ES2_S2_S2_fjLj1024EEEEEEEvNS_9BwdParamsE,@"STO_CUDA_ENTRY STV_DEFAULT"
_ZN10layer_norm22ln_bwd_finalize_kernelINS_22Kernel_traits_finalizeILj3072E6__halfS2_S2_fjLj1024ELj4ENS_18Kernel_traits_baseILj3072ES2_S2_S2_fjLj1024EEEEEEEvNS_9BwdParamsE:
.text._ZN10layer_norm22ln_bwd_finalize_kernelINS_22Kernel_traits_finalizeILj3072E6__halfS2_S2_fjLj1024ELj4ENS_18Kernel_traits_baseILj3072ES2_S2_S2_fjLj1024EEEEEEEvNS_9BwdParamsE:
        /* <DEDUP_REMOVED lines=37> */
.L_x_2354:
        /* <DEDUP_REMOVED lines=118> */
.L_x_2353:
[----:B------:R-:W-:Y:S05]  /*09b0*/  BSYNC.RECONVERGENT B1 ;  /* 0x0000000000017941 */ /* 0x000fea0003800200 */
.L_x_2352:
        /* <DEDUP_REMOVED lines=65> */
.L_x_2356:
[----:B------:R-:W-:Y:S05]  /*0dd0*/  BSYNC.RECONVERGENT B1 ;  /* 0x0000000000017941 */ /* 0x000fea0003800200 */
.L_x_2355:
        /* <DEDUP_REMOVED lines=37> */
.L_x_2358:
[----:B------:R-:W-:Y:S05]  /*1030*/  BSYNC.RECONVERGENT B1 ;  /* 0x0000000000017941 */ /* 0x000fea0003800200 */
.L_x_2357:
[----:B------:R-:W-:Y:S05]  /*1040*/  @!P1 BRA `(.L_x_2351) ;  /* 0x00000000003c9947 */ /* 0x000fea0003800000 */
[----:B------:R-:W0:Y:S01]  /*1050*/  LDC.64 R6, c[0x0][0x3e0] ;  /* 0x0000f800ff067b82 */ /* 0x000e220000000a00 */
[----:B------:R-:W-:Y:S01]  /*1060*/  IMAD R2, R15, 0xc00, R11 ;  /* 0x00000c000f027824 */ /* 0x000fe200078e020b */
[----:B------:R-:W-:-:S04]  /*1070*/  IADD3 R24, PT, PT, -R24, RZ, RZ ;  /* 0x000000ff18187210 */ /* 0x000fc80007ffe1ff */
[----:B------:R-:W-:Y:S02]  /*1080*/  IADD3 R11, PT, PT, R13, R2, RZ ;  /* 0x000000020d0b7210 */ /* 0x000fe40007ffe0ff */
[----:B------:R-:W1:Y:S05]  /*1090*/  LDC.64 R8, c[0x0][0x3e8] ;  /* 0x0000fa00ff087b82 */ /* 0x000e6a0000000a00 */
.L_x_2359:
        /* <DEDUP_REMOVED lines=10> */
.L_x_2351:
[----:B------:R-:W-:Y:S05]  /*1140*/  BSYNC.RECONVERGENT B0 ;  /* 0x0000000000007941 */ /* 0x000fea0003800200 */
.L_x_2350:
        /* <DEDUP_REMOVED lines=55> */
.L_x_2360:
        /* <DEDUP_REMOVED lines=12> */
.L_x_3183:


//--------------------- .text._ZN10layer_norm13ln_bwd_kernelINS_13Kernel_traitsI6__halfS2_S2_fjLj3072ELj1ELj1ELj4ELj16ENS_18Kernel_traits_baseILj3072ES2_S2_S2_fjLj128EEEEEEEvNS_9BwdParamsE --------------------------
	.section	.text._ZN10layer_norm13ln_bwd_kernelINS_13Kernel_traitsI6__halfS2_S2_fjLj3072ELj1ELj1ELj4ELj16ENS_18Kernel_traits_baseILj3072ES2_S2_S2_fjLj128EEEEEEEvNS_9BwdParamsE,"ax",@progbits
	.align	128
        .global         _ZN10layer_norm13ln_bwd_kernelINS_13Kernel_traitsI6__halfS2_S2_fjLj3072ELj1ELj1ELj4ELj16ENS_18Kernel_traits_baseILj3072ES2_S2_S2_fjLj128EEEEEEEvNS_9BwdParamsE
        .type           _ZN10layer_norm13ln_bwd_kernelINS_13Kernel_traitsI6__halfS2_S2_fjLj3072ELj1ELj1ELj4ELj16ENS_18Kernel_traits_baseILj3072ES2_S2_S2_fjLj128EEEEEEEvNS_9BwdParamsE,@function
        .size           _ZN10layer_norm13ln_bwd_kernelINS_13Kernel_traitsI6__halfS2_S2_fjLj3072ELj1ELj1ELj4ELj16ENS_18Kernel_traits_baseILj3072ES2_S2_S2_fjLj128EEEEEEEvNS_9BwdParamsE,(.L_x_3184 - _ZN10layer_norm13ln_bwd_kernelINS_13Kernel_traitsI6__halfS2_S2_fjLj3072ELj1ELj1ELj4ELj16ENS_18Kernel_traits_baseILj3072ES2_S2_S2_fjLj128EEEEEEEvNS_9BwdParamsE)
        .other          _ZN10layer_norm13ln_bwd_kernelINS_13Kernel_traitsI6__halfS2_S2_fjLj3072ELj1ELj1ELj4ELj16ENS_18Kernel_traits_baseILj3072ES2_S2_S2_fjLj128EEEEEEEvNS_9BwdParamsE,@"STO_CUDA_ENTRY STV_DEFAULT"
_ZN10layer_norm13ln_bwd_kernelINS_13Kernel_traitsI6__halfS2_S2_fjLj3072ELj1ELj1ELj4ELj16ENS_18Kernel_traits_baseILj3072ES2_S2_S2_fjLj128EEEEEEEvNS_9BwdParamsE:
.text._ZN10layer_norm13ln_bwd_kernelINS_13Kernel_traitsI6__halfS2_S2_fjLj3072ELj1ELj1ELj4ELj16ENS_18Kernel_traits_baseILj3072ES2_S2_S2_fjLj128EEEEEEEvNS_9BwdParamsE:
        /* <DEDUP_REMOVED lines=13> */
[----:B--2---:R2:W5:Y:S04]  /*00d0*/  @P0 LDG.E.128 R24, desc[UR6][R2.64] ;  /* 0x0000000602180981 */ /* 0x004568000c1e1d00 */
[----:B------:R2:W5:Y:S04]  /*00e0*/  @P0 LDG.E.128 R20, desc[UR6][R2.64+0x800] ;  /* 0x0008000602140981 */ /* 0x000568000c1e1d00 */
[----:B------:R2:W5:Y:S01]  /*00f0*/  @P0 LDG.E.128 R16, desc[UR6][R2.64+0x1000] ;  /* 0x0010000602100981 */ /* 0x000562000c1e1d00 */
[----:B---3--:R-:W-:-:S05]  /*0100*/  @P0 IMAD.WIDE.U32 R32, R40, 0x10, R32 ;  /* 0x0000001028200825 */ /* 0x008fca00078e0020 */
[----:B------:R2:W5:Y:S04]  /*0110*/  @P0 LDG.E.128 R12, desc[UR6][R32.64] ;  /* 0x00000006200c0981 */ /* 0x000568000c1e1d00 */
[----:B------:R2:W5:Y:S01]  /*0120*/  @P0 LDG.E.128 R8, desc[UR6][R32.64+0x800] ;  /* 0x0008000620080981 */ /* 0x000562000c1e1d00 */
[----:B-1----:R-:W-:-:S03]  /*0130*/  @!P0 IMAD.WIDE.U32 R34, R40, 0x10, R28 ;  /* 0x0000001028228825 */ /* 0x002fc600078e001c */
[----:B------:R2:W5:Y:S01]  /*0140*/  @P0 LDG.E.128 R4, desc[UR6][R32.64+0x1000] ;  /* 0x0010000620040981 */ /* 0x000562000c1e1d00 */
[----:B0-----:R-:W-:-:S03]  /*0150*/  MOV R84, UR4 ;  /* 0x0000000400547c02 */ /* 0x001fc60008000f00 */
[----:B------:R2:W5:Y:S04]  /*0160*/  @!P0 LDG.E.128 R24, desc[UR6][R34.64] ;  /* 0x0000000622188981 */ /* 0x000568000c1e1d00 */
[----:B------:R2:W5:Y:S04]  /*0170*/  @!P0 LDG.E.128 R20, desc[UR6][R34.64+0x800] ;  /* 0x0008000622148981 */ /* 0x000568000c1e1d00 */
[----:B------:R2:W5:Y:S01]  /*0180*/  @!P0 LDG.E.128 R16, desc[UR6][R34.64+0x1000] ;  /* 0x0010000622108981 */ /* 0x000562000c1e1d00 */
[----:B----4-:R-:W-:Y:S02]  /*0190*/  ISETP.GE.AND P1, PT, R84, UR5, PT ;  /* 0x0000000554007c0c */ /* 0x010fe4000bf26270 */
        /* <DEDUP_REMOVED lines=24> */
[----:B--2---:R-:W-:Y:S06]  /*0320*/  @P1 BRA `(.L_x_2361) ;  /* 0x0000002c00fc1947 */ /* 0x004fec0003800000 */
[----:B------:R-:W0:Y:S01]  /*0330*/  S2UR UR5, SR_CgaCtaId ;  /* 0x00000000000579c3 */ /* 0x000e220000008800 */
[----:B------:R-:W-:Y:S01]  /*0340*/  UMOV UR4, 0x400 ;  /* 0x0000040000047882 */ /* 0x000fe20000000000 */
[----:B------:R-:W-:Y:S01]  /*0350*/  HFMA2 R85, -RZ, RZ, 0, 0 ;  /* 0x00000000ff557431 */ /* 0x000fe200000001ff */
        /* <DEDUP_REMOVED lines=21> */
[----:B0-----:R-:W-:Y:S01]  /*04b0*/  ULEA UR4, UR5, UR4, 0x18 ;  /* 0x0000000405047291 */ /* 0x001fe2000f8ec0ff */
[----:B------:R-:W-:Y:S02]  /*04c0*/  CS2R R76, SRZ ;  /* 0x00000000004c7805 */ /* 0x000fe4000001ff00 */
[----:B------:R-:W-:-:S02]  /*04d0*/  CS2R R78, SRZ ;  /* 0x00000000004e7805 */ /* 0x000fc4000001ff00 */
[----:B------:R-:W-:Y:S02]  /*04e0*/  CS2R R80, SRZ ;  /* 0x0000000000507805 */ /* 0x000fe4000001ff00 */
[----:B------:R-:W-:Y:S02]  /*04f0*/  CS2R R82, SRZ ;  /* 0x0000000000527805 */ /* 0x000fe4000001ff00 */
[----:B------:R-:W-:-:S07]  /*0500*/  MOV R148, UR4 ;  /* 0x0000000400947c02 */ /* 0x000fce0008000f00 */
.L_x_2366:
[----:B0-----:R-:W0:Y:S01]  /*0510*/  @!P0 LDC.64 R28, c[0x0][0x3a0] ;  /* 0x0000e800ff1c8b82 */ /* 0x001e220000000a00 */
[----:B------:R-:W-:-:S07]  /*0520*/  MOV R0, RZ ;  /* 0x000000ff00007202 */ /* 0x000fce0000000f00 */
[----:B------:R-:W1:Y:S01]  /*0530*/  LDC.64 R30, c[0x0][0x398] ;  /* 0x0000e600ff1e7b82 */ /* 0x000e620000000a00 */
[----:B------:R-:W-:-:S07]  /*0540*/  IMAD R3, R84, 0x180, RZ ;  /* 0x0000018054037824 */ /* 0x000fce00078e02ff */
[----:B------:R-:W2:Y:S01]  /*0550*/  LDC.64 R102, c[0x0][0x3a8] ;  /* 0x0000ea00ff667b82 */ /* 0x000ea20000000a00 */
[----:B0-----:R-:W-:-:S05]  /*0560*/  @!P0 IMAD.WIDE R28, R84, 0x4, R28 ;  /* 0x00000004541c8825 */ /* 0x001fca00078e021c */
[----:B-----5:R0:W5:Y:S01]  /*0570*/  @!P0 LDG.E R0, desc[UR6][R28.64] ;  /* 0x000000061c008981 */ /* 0x020162000c1e1900 */
[----:B-1----:R-:W-:-:S04]  /*0580*/  ISETP.NE.U32.AND P1, PT, R30, RZ, PT ;  /* 0x000000ff1e00720c */ /* 0x002fc80003f25070 */
[----:B------:R-:W-:-:S13]  /*0590*/  ISETP.NE.AND.EX P0, PT, R31, RZ, PT, P1 ;  /* 0x000000ff1f00720c */ /* 0x000fda0003f05310 */
[----:B------:R-:W1:Y:S08]  /*05a0*/  @!P0 LDC.64 R32, c[0x0][0x3d8] ;  /* 0x0000f600ff208b82 */ /* 0x000e700000000a00 */
[----:B------:R-:W3:Y:S01]  /*05b0*/  @!P0 LDC.64 R30, c[0x0][0x390] ;  /* 0x0000e400ff1e8b82 */ /* 0x000ee20000000a00 */
[----:B------:R-:W-:-:S04]  /*05c0*/  LOP3.LUT R100, R3, R40, RZ, 0xfc, !PT ;  /* 0x0000002803647212 */ /* 0x000fc800078efcff */
[C---:B------:R-:W-:Y:S02]  /*05d0*/  @!P0 IADD3 R41, PT, PT, R100.reuse, 0x80, RZ ;  /* 0x0000008064298810 */ /* 0x040fe40007ffe0ff */
[C---:B------:R-:W-:Y:S01]  /*05e0*/  @!P0 IADD3 R3, PT, PT, R100.reuse, 0x100, RZ ;  /* 0x0000010064038810 */ /* 0x040fe20007ffe0ff */
[----:B------:R-:W4:Y:S01]  /*05f0*/  @P0 LDC.64 R106, c[0x0][0x3d8] ;  /* 0x0000f600ff6a0b82 */ /* 0x000f220000000a00 */
[----:B-1----:R-:W-:-:S07]  /*0600*/  @!P0 IMAD.WIDE.U32 R48, R100, 0x10, R32 ;  /* 0x0000001064308825 */ /* 0x002fce00078e0020 */
[----:B------:R-:W1:Y:S01]  /*0610*/  @P0 LDC.64 R104, c[0x0][0x398] ;  /* 0x0000e600ff680b82 */ /* 0x000e620000000a00 */
[--C-:B------:R-:W-:Y:S01]  /*0620*/  @!P0 IMAD.WIDE.U32 R44, R41, 0x10, R32.reuse ;  /* 0x00000010292c8825 */ /* 0x100fe200078e0020 */
[----:B------:R-:W5:Y:S03]  /*0630*/  @!P0 LDG.E.128 R48, desc[UR6][R48.64] ;  /* 0x0000000630308981 */ /* 0x000f66000c1e1d00 */
[----:B------:R-:W-:Y:S02]  /*0640*/  @!P0 IMAD.WIDE.U32 R32, R3, 0x10, R32 ;  /* 0x0000001003208825 */ /* 0x000fe400078e0020 */
[----:B------:R-:W5:Y:S02]  /*0650*/  @!P0 LDG.E.128 R44, desc[UR6][R44.64] ;  /* 0x000000062c2c8981 */ /* 0x000f64000c1e1d00 */
[--C-:B---3--:R-:W-:Y:S02]  /*0660*/  @!P0 IMAD.WIDE.U32 R40, R41, 0x10, R30.reuse ;  /* 0x0000001029288825 */ /* 0x108fe400078e001e */
[----:B------:R-:W5:Y:S02]  /*0670*/  @!P0 LDG.E.128 R32, desc[UR6][R32.64] ;  /* 0x0000000620208981 */ /* 0x000f64000c1e1d00 */
[----:B------:R-:W-:-:S02]  /*0680*/  @!P0 IMAD.WIDE.U32 R36, R100, 0x10, R30 ;  /* 0x0000001064248825 */ /* 0x000fc400078e001e */
[----:B------:R-:W5:Y:S02]  /*0690*/  @!P0 LDG.E.128 R40, desc[UR6][R40.64] ;  /* 0x0000000628288981 */ /* 0x000f64000c1e1d00 */
[----:B0-----:R-:W-:Y:S02]  /*06a0*/  @!P0 IMAD.WIDE.U32 R28, R3, 0x10, R30 ;  /* 0x00000010031c8825 */ /* 0x001fe400078e001e */
[----:B------:R-:W5:Y:S04]  /*06b0*/  @!P0 LDG.E.128 R36, desc[UR6][R36.64] ;  /* 0x0000000624248981 */ /* 0x000f68000c1e1d00 */
[----:B------:R-:W5:Y:S01]  /*06c0*/  @!P0 LDG.E.128 R28, desc[UR6][R28.64] ;  /* 0x000000061c1c8981 */ /* 0x000f62000c1e1d00 */
[C---:B------:R-:W-:Y:S02]  /*06d0*/  @P0 IADD3 R3, PT, PT, R100.reuse, 0x80, RZ ;  /* 0x0000008064030810 */ /* 0x040fe40007ffe0ff */
[C---:B------:R-:W-:Y:S01]  /*06e0*/  @P0 IADD3 R109, PT, PT, R100.reuse, 0x100, RZ ;  /* 0x00000100646d0810 */ /* 0x040fe20007ffe0ff */
[----:B----4-:R-:W-:-:S04]  /*06f0*/  @P0 IMAD.WIDE.U32 R110, R100, 0x10, R106 ;  /* 0x00000010646e0825 */ /* 0x010fc800078e006a */
[----:B------:R-:W-:-:S04]  /*0700*/  @P0 IMAD.WIDE.U32 R112, R3, 0x10, R106 ;  /* 0x0000001003700825 */ /* 0x000fc800078e006a */
[----:B------:R-:W-:-:S04]  /*0710*/  @P0 IMAD.WIDE.U32 R114, R109, 0x10, R106 ;  /* 0x000000106d720825 */ /* 0x000fc800078e006a */
[----:B-1----:R-:W-:-:S04]  /*0720*/  @P0 IMAD.WIDE.U32 R106, R3, 0x10, R104 ;  /* 0x00000010036a0825 */ /* 0x002fc800078e0068 */
[----:B------:R-:W-:-:S04]  /*0730*/  @P0 IMAD.WIDE.U32 R108, R109, 0x10, R104 ;  /* 0x000000106d6c0825 */ /* 0x000fc800078e0068 */
[----:B--2---:R-:W-:-:S04]  /*0740*/  IMAD.WIDE R102, R84, 0x4, R102 ;  /* 0x0000000454667825 */ /* 0x004fc800078e0266 */
[----:B------:R-:W-:Y:S01]  /*0750*/  @P0 IMAD.WIDE.U32 R104, R100, 0x10, R104 ;  /* 0x0000001064680825 */ /* 0x000fe200078e0068 */
[----:B------:R0:W5:Y:S04]  /*0760*/  LDG.E R101, desc[UR6][R102.64] ;  /* 0x0000000666657981 */ /* 0x000168000c1e1900 */
[----:B------:R0:W5:Y:S04]  /*0770*/  @P0 LDG.E.128 R48, desc[UR6][R110.64] ;  /* 0x000000066e300981 */ /* 0x000168000c1e1d00 */
[----:B------:R0:W5:Y:S04]  /*0780*/  @P0 LDG.E.128 R44, desc[UR6][R112.64] ;  /* 0x00000006702c0981 */ /* 0x000168000c1e1d00 */
[----:B------:R0:W5:Y:S04]  /*0790*/  @P0 LDG.E.128 R32, desc[UR6][R114.64] ;  /* 0x0000000672200981 */ /* 0x000168000c1e1d00 */
[----:B------:R0:W5:Y:S04]  /*07a0*/  @P0 LDG.E.128 R40, desc[UR6][R106.64] ;  /* 0x000000066a280981 */ /* 0x000168000c1e1d00 */
[----:B------:R0:W5:Y:S04]  /*07b0*/  @P0 LDG.E.128 R36, desc[UR6][R104.64] ;  /* 0x0000000668240981 */ /* 0x000168000c1e1d00 */
[----:B------:R0:W5:Y:S01]  /*07c0*/  @P0 LDG.E.128 R28, desc[UR6][R108.64] ;  /* 0x000000066c1c0981 */ /* 0x000162000c1e1d00 */
[----:B------:R-:W-:Y:S05]  /*07d0*/  @P0 BRA `(.L_x_2362) ;  /* 0x0000000c00640947 */ /* 0x000fea0003800000 */
[--C-:B-----5:R-:W-:Y:S02]  /*07e0*/  HADD2.F32 R3, -RZ, R36.reuse.H0_H0 ;  /* 0x20000024ff037230 */ /* 0x120fe40000004100 */
[----:B0-----:R-:W-:Y:S02]  /*07f0*/  HADD2.F32 R103, -RZ, R36.H1_H1 ;  /* 0x30000024ff677230 */ /* 0x001fe40000004100 */
        /* <DEDUP_REMOVED lines=68> */
[----:B------:R-:W-:-:S02]  /*0c40*/  HADD2.F32 R35, -RZ, R22.H1_H1 ;  /* 0x30000016ff237230 */ /* 0x000fc40000004100 */
[C---:B------:R-:W-:Y:S01]  /*0c50*/  FMUL.FTZ R147, R101.reuse, R176 ;  /* 0x000000b065937220 */ /* 0x040fe20000410000 */
[----:B------:R-:W-:Y:S02]  /*0c60*/  HADD2.F32 R120, -RZ, R23.H0_H0 ;  /* 0x20000017ff787230 */ /* 0x000fe40000004100 */
[----:B------:R-:W-:Y:S01]  /*0c70*/  FMUL.FTZ R149, R101, R178 ;  /* 0x000000b265957220 */ /* 0x000fe20000410000 */
[----:B------:R-:W-:Y:S02]  /*0c80*/  HADD2.F32 R48, -RZ, R48.H1_H1 ;  /* 0x30000030ff307230 */ /* 0x000fe40000004100 */
[----:B------:R-:W-:Y:S01]  /*0c90*/  FMUL.FTZ R118, R35, R46 ;  /* 0x0000002e23767220 */ /* 0x000fe20000410000 */
[----:B------:R-:W-:Y:S02]  /*0ca0*/  HADD2.F32 R103, -RZ, R24.H1_H1 ;  /* 0x30000018ff677230 */ /* 0x000fe40000004100 */
[----:B------:R-:W-:Y:S01]  /*0cb0*/  FMUL.FTZ R119, R120, R45 ;  /* 0x0000002d78777220 */ /* 0x000fe20000410000 */
[----:B------:R-:W-:-:S02]  /*0cc0*/  HADD2.F32 R29, -RZ, R49.H0_H0 ;  /* 0x20000031ff1d7230 */ /* 0x000fc40000004100 */
[----:B------:R-:W-:Y:S01]  /*0cd0*/  FADD.FTZ R120, RZ, R0 ;  /* 0x00000000ff787221 */ /* 0x000fe20000010000 */
[----:B------:R-:W-:Y:S02]  /*0ce0*/  HADD2.F32 R30, -RZ, R49.H1_H1 ;  /* 0x30000031ff1e7230 */ /* 0x000fe40000004100 */
[----:B------:R-:W-:Y:S01]  /*0cf0*/  FMUL.FTZ R103, R103, R48 ;  /* 0x0000003067677220 */ /* 0x000fe20000410000 */
[----:B------:R-:W-:Y:S02]  /*0d00*/  HADD2.F32 R49, -RZ, R33.H0_H0 ;  /* 0x20000021ff317230 */ /* 0x000fe40000004100 */
[C---:B------:R-:W-:Y:S01]  /*0d10*/  FFMA.FTZ R35, R3.reuse, R0, RZ ;  /* 0x0000000003237223 */ /* 0x040fe200000100ff */
[----:B------:R-:W-:Y:S02]  /*0d20*/  HADD2.F32 R130, -RZ, R17.H0_H0 ;  /* 0x20000011ff827230 */ /* 0x000fe40000004100 */
[----:B------:R-:W-:Y:S01]  /*0d30*/  FMUL.FTZ R153, R3, R28 ;  /* 0x0000001c03997220 */ /* 0x000fe20000410000 */
[----:B------:R-:W-:-:S02]  /*0d40*/  HADD2.F32 R42, -RZ, R33.H1_H1 ;  /* 0x30000021ff2a7230 */ /* 0x000fc40000004100 */
[----:B------:R-:W-:Y:S01]  /*0d50*/  FFMA.FTZ R35, R114, R103, R35 ;  /* 0x0000006772237223 */ /* 0x000fe20000010023 */
[----:B------:R-:W-:Y:S02]  /*0d60*/  HADD2.F32 R125, -RZ, R17.H1_H1 ;  /* 0x30000011ff7d7230 */ /* 0x000fe40000004100 */
[----:B------:R-:W-:Y:S01]  /*0d70*/  FMUL.FTZ R127, R130, R49 ;  /* 0x00000031827f7220 */ /* 0x000fe20000410000 */
[----:B------:R-:W-:Y:S02]  /*0d80*/  HADD2.F32 R104, -RZ, R25.H0_H0 ;  /* 0x20000019ff687230 */ /* 0x000fe40000004100 */
[----:B------:R-:W-:Y:S01]  /*0d90*/  FMUL.FTZ R154, R114, R48 ;  /* 0x00000030729a7220 */ /* 0x000fe20000410000 */
[----:B------:R-:W-:Y:S02]  /*0da0*/  HADD2.F32 R40, -RZ, R47.H1_H1 ;  /* 0x3000002fff287230 */ /* 0x000fe40000004100 */
[----:B------:R-:W-:Y:S01]  /*0db0*/  FMUL.FTZ R130, R125, R42 ;  /* 0x0000002a7d827220 */ /* 0x000fe20000410000 */
[----:B------:R-:W-:-:S02]  /*0dc0*/  HADD2.F32 R117, -RZ, R23.H1_H1 ;  /* 0x30000017ff757230 */ /* 0x000fc40000004100 */
[----:B------:R-:W-:Y:S01]  /*0dd0*/  FMUL.FTZ R104, R104, R29 ;  /* 0x0000001d68687220 */ /* 0x000fe20000410000 */
[----:B------:R-:W-:Y:S02]  /*0de0*/  HADD2.F32 R105, -RZ, R25.H1_H1 ;  /* 0x30000019ff697230 */ /* 0x000fe40000004100 */
[----:B------:R-:W-:Y:S01]  /*0df0*/  FADD.FTZ R125, R120, R103 ;  /* 0x00000067787d7221 */ /* 0x000fe20000010000 */
[----:B------:R-:W-:Y:S02]  /*0e00*/  HADD2.F32 R133, -RZ, R19.H1_H1 ;  /* 0x30000013ff857230 */ /* 0x000fe40000004100 */
[----:B------:R-:W-:Y:S01]  /*0e10*/  FMUL.FTZ R122, R117, R40 ;  /* 0x00000028757a7220 */ /* 0x000fe20000410000 */
[----:B------:R-:W-:Y:S02]  /*0e20*/  HADD2.F32 R31, -RZ, R50.H0_H0 ;  /* 0x20000032ff1f7230 */ /* 0x000fe40000004100 */
[----:B------:R-:W-:Y:S01]  /*0e30*/  FMUL.FTZ R117, R101, R128 ;  /* 0x0000008065757220 */ /* 0x000fe20000410000 */
[----:B------:R-:W-:-:S02]  /*0e40*/  HADD2.F32 R106, -RZ, R26.H0_H0 ;  /* 0x2000001aff6a7230 */ /* 0x000fc40000004100 */
[----:B------:R-:W-:Y:S01]  /*0e50*/  FMUL.FTZ R120, R101, R136 ;  /* 0x0000008865787220 */ /* 0x000fe20000410000 */
[----:B------:R-:W-:Y:S02]  /*0e60*/  HADD2.F32 R47, -RZ, R32.H0_H0 ;  /* 0x20000020ff2f7230 */ /* 0x000fe40000004100 */
[----:B------:R-:W-:Y:S01]  /*0e70*/  FMUL.FTZ R105, R105, R30 ;  /* 0x0000001e69697220 */ /* 0x000fe20000410000 */
[----:B------:R-:W-:Y:S02]  /*0e80*/  HADD2.F32 R126, -RZ, R16.H0_H0 ;  /* 0x20000010ff7e7230 */ /* 0x000fe40000004100 */
[----:B------:R-:W-:Y:S01]  /*0e90*/  FADD.FTZ R128, R125, R104 ;  /* 0x000000687d807221 */ /* 0x000fe20000010000 */
[----:B------:R-:W-:Y:S01]  /*0ea0*/  FFMA.FTZ R136, R116, R104, R35 ;  /* 0x0000006874887223 */ /* 0x000fe20000010023 */
[----:B------:R-:W-:Y:S02]  /*0eb0*/  HADD2.F32 R32, -RZ, R32.H1_H1 ;  /* 0x30000020ff207230 */ /* 0x000fe40000004100 */
[----:B------:R-:W-:Y:S01]  /*0ec0*/  FMUL.FTZ R140, R133, R102 ;  /* 0x00000066858c7220 */ /* 0x000fe20000410000 */
[----:B------:R-:W-:-:S02]  /*0ed0*/  HADD2.F32 R121, -RZ, R16.H1_H1 ;  /* 0x30000010ff797230 */ /* 0x000fc40000004100 */
[----:B------:R-:W-:Y:S01]  /*0ee0*/  FMUL.FTZ R106, R106, R31 ;  /* 0x0000001f6a6a7220 */ /* 0x000fe20000410000 */
[----:B------:R-:W-:Y:S02]  /*0ef0*/  HADD2.F32 R50, -RZ, R50.H1_H1 ;  /* 0x30000032ff327230 */ /* 0x000fe40000004100 */
[----:B------:R-:W-:Y:S01]  /*0f00*/  FADD.FTZ R35, R128, R105 ;  /* 0x0000006980237221 */ /* 0x000fe20000010000 */
[----:B------:R-:W-:Y:S02]  /*0f10*/  HADD2.F32 R107, -RZ, R26.H1_H1 ;  /* 0x3000001aff6b7230 */ /* 0x000fe40000004100 */
[----:B------:R-:W-:Y:S01]  /*0f20*/  FFMA.FTZ R133, R117, R105, R136 ;  /* 0x0000006975857223 */ /* 0x000fe20000010088 */
[----:B------:R-:W-:Y:S01]  /*0f30*/  FMUL.FTZ R123, R126, R47 ;  /* 0x0000002f7e7b7220 */ /* 0x000fe20000410000 */
[----:B------:R-:W-:Y:S01]  /*0f40*/  FMUL.FTZ R126, R121, R32 ;  /* 0x00000020797e7220 */ /* 0x000fe20000410000 */
        /* <DEDUP_REMOVED lines=23> */
[----:B------:R-:W-:-:S02]  /*10c0*/  HADD2.F32 R111, -RZ, R20.H1_H1 ;  /* 0x30000014ff6f7230 */ /* 0x000fc40000004100 */
        /* <DEDUP_REMOVED lines=74> */
.L_x_2362:
[----:B0----5:R-:W-:Y:S02]  /*1570*/  HADD2.F32 R114, -RZ, R36.H1_H1 ;  /* 0x30000024ff727230 */ /* 0x021fe40000004100 */
[----:B------:R-:W-:Y:S02]  /*1580*/  HADD2.F32 R3, -RZ, R12.H1_H1 ;  /* 0x3000000cff037230 */ /* 0x000fe40000004100 */
[----:B------:R-:W-:Y:S02]  /*1590*/  HADD2.F32 R120, -RZ, R37.H1_H1 ;  /* 0x30000025ff787230 */ /* 0x000fe40000004100 */
        /* <DEDUP_REMOVED lines=20> */
[----:B------:R-:W-:Y:S01]  /*16e0*/  HADD2.F32 R132, -RZ, R39.H0_H0 ;  /* 0x20000027ff847230 */ /* 0x000fe20000004100 */
[----:B------:R-:W-:Y:S01]  /*16f0*/  MUFU.RCP R151, R115 ;  /* 0x0000007300977308 */ /* 0x000fe20000001000 */
[----:B------:R-:W-:Y:S02]  /*1700*/  HADD2.F32 R123, -RZ, R15.H0_H0 ;  /* 0x2000000fff7b7230 */ /* 0x000fe40000004100 */
[----:B------:R-:W-:Y:S02]  /*1710*/  HADD2.F32 R136, -RZ, R41.H1_H1 ;  /* 0x30000029ff887230 */ /* 0x000fe40000004100 */
[--C-:B------:R-:W-:Y:S02]  /*1720*/  HADD2.F32 R37, -RZ, R51.reuse.H0_H0 ;  /* 0x20000033ff257230 */ /* 0x100fe40000004100 */
[----:B------:R-:W-:Y:S01]  /*1730*/  FADD.FTZ R123, R132, -R123 ;  /* 0x8000007b847b7221 */ /* 0x000fe20000010000 */
[----:B------:R-:W-:-:S02]  /*1740*/  HADD2.F32 R36, -RZ, R51.H1_H1 ;  /* 0x30000033ff247230 */ /* 0x000fc40000004100 */
[----:B------:R-:W-:Y:S02]  /*1750*/  HADD2.F32 R131, -RZ, R9.H1_H1 ;  /* 0x30000009ff837230 */ /* 0x000fe40000004100 */
[----:B------:R-:W-:Y:S02]  /*1760*/  HADD2.F32 R138, -RZ, R42.H0_H0 ;  /* 0x2000002aff8a7230 */ /* 0x000fe40000004100 */
[--C-:B------:R-:W-:Y:S02]  /*1770*/  HADD2.F32 R51, -RZ, R35.reuse.H0_H0 ;  /* 0x20000023ff337230 */ /* 0x100fe40000004100 */
[----:B------:R-:W-:Y:S01]  /*1780*/  FADD.FTZ R135, R136, -R131 ;  /* 0x8000008388877221 */ /* 0x000fe20000010000 */
[----:B------:R-:W-:Y:S02]  /*1790*/  HADD2.F32 R102, -RZ, R35.H1_H1 ;  /* 0x30000023ff667230 */ /* 0x000fe40000004100 */
[----:B------:R-:W-:Y:S02]  /*17a0*/  HADD2.F32 R3, -RZ, R10.H0_H0 ;  /* 0x2000000aff037230 */ /* 0x000fe40000004100 */
[----:B------:R-:W-:-:S02]  /*17b0*/  HADD2.F32 R122, -RZ, R23.H0_H0 ;  /* 0x20000017ff7a7230 */ /* 0x000fc40000004100 */
[----:B------:R-:W-:Y:S02]  /*17c0*/  HADD2.F32 R35, -RZ, R23.H1_H1 ;  /* 0x30000017ff237230 */ /* 0x000fe40000004100 */
[----:B------:R-:W-:Y:S01]  /*17d0*/  FADD.FTZ R136, R138, -R3 ;  /* 0x800000038a887221 */ /* 0x000fe20000010000 */
[----:B------:R-:W-:Y:S01]  /*17e0*/  HADD2.F32 R103, -RZ, R24.H1_H1 ;  /* 0x30000018ff677230 */ /* 0x000fe20000004100 */
[----:B------:R-:W-:Y:S01]  /*17f0*/  MUFU.RCP R163, R122 ;  /* 0x0000007a00a37308 */ /* 0x000fe20000001000 */
[----:B------:R-:W-:Y:S02]  /*1800*/  HADD2.F32 R137, -RZ, R42.H1_H1 ;  /* 0x3000002aff897230 */ /* 0x000fe40000004100 */
[----:B------:R-:W-:Y:S02]  /*1810*/  HADD2.F32 R124, -RZ, R10.H1_H1 ;  /* 0x3000000aff7c7230 */ /* 0x000fe40000004100 */
[----:B------:R-:W-:Y:S02]  /*1820*/  HADD2.F32 R139, -RZ, R43.H0_H0 ;  /* 0x2000002bff8b7230 */ /* 0x000fe40000004100 */
[----:B------:R-:W-:Y:S01]  /*1830*/  HADD2.F32 R132, -RZ, R11.H0_H0 ;  /* 0x2000000bff847230 */ /* 0x000fe20000004100 */
[----:B------:R-:W-:Y:S01]  /*1840*/  MUFU.RCP R165, R35 ;  /* 0x0000002300a57308 */ /* 0x000fe20000001000 */
[----:B------:R-:W-:-:S02]  /*1850*/  HADD2.F32 R108, -RZ, R27.H0_H0 ;  /* 0x2000001bff6c7230 */ /* 0x000fc40000004100 */
[----:B------:R-:W-:Y:S01]  /*1860*/  FADD.FTZ R137, R137, -R124 ;  /* 0x8000007c89897221 */ /* 0x000fe20000010000 */
[----:B------:R-:W-:Y:S02]  /*1870*/  HADD2.F32 R104, -RZ, R25.H0_H0 ;  /* 0x20000019ff687230 */ /* 0x000fe40000004100 */
[----:B------:R-:W-:Y:S01]  /*1880*/  FADD.FTZ R132, R139, -R132 ;  /* 0x800000848b847221 */ /* 0x000fe20000010000 */
[----:B------:R-:W-:Y:S02]  /*1890*/  HADD2.F32 R142, -RZ, R28.H0_H0 ;  /* 0x2000001cff8e7230 */ /* 0x000fe40000004100 */
[----:B------:R-:W-:Y:S01]  /*18a0*/  HADD2.F32 R3, -RZ, R4.H0_H0 ;  /* 0x20000004ff037230 */ /* 0x000fe20000004100 */
[----:B------:R-:W0:Y:S01]  /*18b0*/  MUFU.RCP R153, R103 ;  /* 0x0000006700997308 */ /* 0x000e220000001000 */
[----:B------:R-:W-:Y:S02]  /*18c0*/  HADD2.F32 R141, -RZ, R43.H1_H1 ;  /* 0x3000002bff8d7230 */ /* 0x000fe40000004100 */
[----:B------:R-:W-:-:S02]  /*18d0*/  HADD2.F32 R134, -RZ, R11.H1_H1 ;  /* 0x3000000bff867230 */ /* 0x000fc40000004100 */
[----:B------:R-:W-:Y:S01]  /*18e0*/  FADD.FTZ R142, R142, -R3 ;  /* 0x800000038e8e7221 */ /* 0x000fe20000010000 */
[----:B------:R-:W-:Y:S02]  /*18f0*/  HADD2.F32 R143, -RZ, R28.H1_H1 ;  /* 0x3000001cff8f7230 */ /* 0x000fe40000004100 */
[----:B------:R-:W-:Y:S01]  /*1900*/  HADD2.F32 R124, -RZ, R4.H1_H1 ;  /* 0x30000004ff7c7230 */ /* 0x000fe20000004100 */
[----:B------:R-:W1:Y:S01]  /*1910*/  MUFU.RCP R152, R108 ;  /* 0x0000006c00987308 */ /* 0x000e620000001000 */
[----:B------:R-:W-:Y:S02]  /*1920*/  HADD2.F32 R145, -RZ, R29.H0_H0 ;  /* 0x2000001dff917230 */ /* 0x000fe40000004100 */
[----:B------:R-:W-:Y:S01]  /*1930*/  FADD.FTZ R134, R141, -R134 ;  /* 0x800000868d867221 */ /* 0x000fe20000010000 */
[----:B------:R-:W-:Y:S02]  /*1940*/  HADD2.F32 R0, -RZ, R12.H0_H0 ;  /* 0x2000000cff007230 */ /* 0x000fe40000004100 */
[----:B------:R-:W-:Y:S01]  /*1950*/  FADD.FTZ R141, R143, -R124 ;  /* 0x8000007c8f8d7221 */ /* 0x000fe20000010000 */
[----:B------:R-:W-:-:S02]  /*1960*/  HADD2.F32 R138, -RZ, R5.H0_H0 ;  /* 0x20000005ff8a7230 */ /* 0x000fc40000004100 */
[----:B------:R-:W-:Y:S01]  /*1970*/  HADD2.F32 R105, -RZ, R25.H1_H1 ;  /* 0x30000019ff697230 */ /* 0x000fe20000004100 */
[----:B------:R-:W2:Y:S01]  /*1980*/  MUFU.RCP R155, R104 ;  /* 0x00000068009b7308 */ /* 0x000ea20000001000 */
[----:B------:R-:W-:Y:S02]  /*1990*/  HADD2.F32 R146, -RZ, R29.H1_H1 ;  /* 0x3000001dff927230 */ /* 0x000fe40000004100 */
[----:B------:R-:W-:Y:S01]  /*19a0*/  FADD.FTZ R0, R121, -R0 ;  /* 0x8000000079007221 */ /* 0x000fe20000010000 */
[----:B------:R-:W-:Y:S02]  /*19b0*/  HADD2.F32 R139, -RZ, R5.H1_H1 ;  /* 0x30000005ff8b7230 */ /* 0x000fe40000004100 */
[----:B------:R-:W-:Y:S01]  /*19c0*/  FADD.FTZ R144, R145, -R138 ;  /* 0x8000008a91907221 */ /* 0x000fe20000010000 */
[----:B------:R-:W-:Y:S02]  /*19d0*/  HADD2.F32 R170, -RZ, R30.H0_H0 ;  /* 0x2000001effaa7230 */ /* 0x000fe40000004100 */
[----:B0-----:R-:W-:Y:S01]  /*19e0*/  FMUL.FTZ R114, R114, R153 ;  /* 0x0000009972727220 */ /* 0x001fe20000410000 */
[----:B------:R-:W-:Y:S01]  /*19f0*/  HADD2.F32 R3, -RZ, R6.H0_H0 ;  /* 0x20000006ff037230 */ /* 0x000fe20000004100 */
[----:B------:R-:W0:Y:S01]  /*1a00*/  MUFU.RCP R140, R105 ;  /* 0x00000069008c7308 */ /* 0x000e220000001000 */
[----:B------:R-:W-:-:S02]  /*1a10*/  HADD2.F32 R106, -RZ, R26.H0_H0 ;  /* 0x2000001aff6a7230 */ /* 0x000fc40000004100 */
[----:B------:R-:W-:Y:S01]  /*1a20*/  FADD.FTZ R143, R146, -R139 ;  /* 0x8000008b928f7221 */ /* 0x000fe20000010000 */
[----:B------:R-:W-:Y:S02]  /*1a30*/  HADD2.F32 R147, -RZ, R30.H1_H1 ;  /* 0x3000001eff937230 */ /* 0x000fe40000004100 */
[----:B------:R-:W-:Y:S01]  /*1a40*/  FADD.FTZ R146, R170, -R3 ;  /* 0x80000003aa927221 */ /* 0x000fe20000010000 */
[----:B------:R-:W-:Y:S02]  /*1a50*/  HADD2.F32 R28, -RZ, R48.H0_H0 ;  /* 0x20000030ff1c7230 */ /* 0x000fe40000004100 */
[----:B------:R-:W-:Y:S01]  /*1a60*/  FMUL.FTZ R3, R0, R151 ;  /* 0x0000009700037220 */ /* 0x000fe20000410000 */
[----:B------:R-:W-:Y:S01]  /*1a70*/  HADD2.F32 R124, -RZ, R6.H1_H1 ;  /* 0x30000006ff7c7230 */ /* 0x000fe20000004100 */
[----:B------:R-:W3:Y:S01]  /*1a80*/  MUFU.RCP R157, R106 ;  /* 0x0000006a009d7308 */ /* 0x000ee20000001000 */
[----:B------:R-:W-:Y:S02]  /*1a90*/  HADD2.F32 R149, -RZ, R31.H0_H0 ;  /* 0x2000001fff957230 */ /* 0x000fe40000004100 */
[----:B------:R-:W-:Y:S01]  /*1aa0*/  FMUL.FTZ R0, R115, R28 ;  /* 0x0000001c73007220 */ /* 0x000fe20000410000 */
[----:B------:R-:W-:-:S02]  /*1ab0*/  HADD2.F32 R138, -RZ, R7.H0_H0 ;  /* 0x20000007ff8a7230 */ /* 0x000fc40000004100 */
[----:B------:R-:W-:Y:S01]  /*1ac0*/  FADD.FTZ R145, R147, -R124 ;  /* 0x8000007c93917221 */ /* 0x000fe20000010000 */
[----:B------:R-:W-:Y:S02]  /*1ad0*/  HADD2.F32 R176, -RZ, R31.H1_H1 ;  /* 0x3000001fffb07230 */ /* 0x000fe40000004100 */
[----:B-1----:R-:W-:Y:S01]  /*1ae0*/  FMUL.FTZ R124, R123, R152 ;  /* 0x000000987b7c7220 */ /* 0x002fe20000410000 */
[----:B------:R-:W-:Y:S02]  /*1af0*/  HADD2.F32 R139, -RZ, R7.H1_H1 ;  /* 0x30000007ff8b7230 */ /* 0x000fe40000004100 */
[----:B------:R-:W-:Y:S01]  /*1b00*/  FADD.FTZ R147, R149, -R138 ;  /* 0x8000008a95937221 */ /* 0x000fe20000010000 */
[----:B------:R-:W-:Y:S02]  /*1b10*/  HADD2.F32 R107, -RZ, R26.H1_H1 ;  /* 0x3000001aff6b7230 */ /* 0x000fe40000004100 */
[----:B------:R-:W-:Y:S01]  /*1b20*/  FMUL.FTZ R138, R132, R163 ;  /* 0x000000a3848a7220 */ /* 0x000fe20000410000 */
[----:B------:R-:W-:-:S02]  /*1b30*/  HADD2.F32 R48, -RZ, R48.H1_H1 ;  /* 0x30000030ff307230 */ /* 0x000fc40000004100 */
[----:B------:R-:W-:Y:S01]  /*1b40*/  FADD.FTZ R149, R176, -R139 ;  /* 0x8000008bb0957221 */ /* 0x000fe20000010000 */
[----:B------:R-:W1:Y:S01]  /*1b50*/  MUFU.RCP R150, R107 ;  /* 0x0000006b00967308 */ /* 0x000e620000001000 */
[----:B------:R-:W-:Y:S02]  /*1b60*/  HADD2.F32 R29, -RZ, R49.H0_H0 ;  /* 0x20000031ff1d7230 */ /* 0x000fe40000004100 */
[----:B------:R-:W-:Y:S01]  /*1b70*/  FMUL.FTZ R139, R134, R165 ;  /* 0x000000a5868b7220 */ /* 0x000fe20000410000 */
[----:B------:R-:W-:Y:S01]  /*1b80*/  FMUL.FTZ R103, R103, R48 ;  /* 0x0000003067677220 */ /* 0x000fe20000410000 */
[----:B------:R-:W-:Y:S01]  /*1b90*/  FADD.FTZ R134, RZ, R0 ;  /* 0x00000000ff867221 */ /* 0x000fe20000010000 */
[----:B------:R-:W-:Y:S01]  /*1ba0*/  FFMA.FTZ R132, R0, R3, RZ ;  /* 0x0000000300847223 */ /* 0x000fe200000100ff */
[----:B------:R-:W-:Y:S02]  /*1bb0*/  HADD2.F32 R109, -RZ, R27.H1_H1 ;  /* 0x3000001bff6d7230 */ /* 0x000fe40000004100 */
[----:B--2---:R-:W-:Y:S01]  /*1bc0*/  FMUL.FTZ R116, R116, R155 ;  /* 0x0000009b74747220 */ /* 0x004fe20000410000 */
[----:B------:R-:W-:-:S02]  /*1bd0*/  HADD2.F32 R30, -RZ, R49.H1_H1 ;  /* 0x30000031ff1e7230 */ /* 0x000fc40000004100 */
[----:B------:R-:W-:Y:S01]  /*1be0*/  FMUL.FTZ R104, R104, R29 ;  /* 0x0000001d68687220 */ /* 0x000fe20000410000 */
[----:B------:R-:W-:Y:S01]  /*1bf0*/  FADD.FTZ R123, R134, R103 ;  /* 0x00000067867b7221 */ /* 0x000fe20000010000 */
[----:B------:R-:W-:Y:S01]  /*1c00*/  FFMA.FTZ R115, R103, R114, R132 ;  /* 0x0000007267737223 */ /* 0x000fe20000010084 */
[----:B------:R-:W-:Y:S01]  /*1c10*/  HADD2.F32 R130, -RZ, R38.H1_H1 ;  /* 0x30000026ff827230 */ /* 0x000fe20000004100 */
[----:B------:R-:W2:Y:S01]  /*1c20*/  MUFU.RCP R154, R109 ;  /* 0x0000006d009a7308 */ /* 0x000ea20000001000 */
[----:B------:R-:W-:Y:S02]  /*1c30*/  HADD2.F32 R110, -RZ, R20.H0_H0 ;  /* 0x20000014ff6e7230 */ /* 0x000fe40000004100 */
[----:B0-----:R-:W-:Y:S01]  /*1c40*/  FMUL.FTZ R117, R117, R140 ;  /* 0x0000008c75757220 */ /* 0x001fe20000410000 */
[----:B------:R-:W-:Y:S02]  /*1c50*/  HADD2.F32 R31, -RZ, R50.H0_H0 ;  /* 0x20000032ff1f7230 */ /* 0x000fe40000004100 */
[----:B------:R-:W-:Y:S01]  /*1c60*/  FMUL.FTZ R105, R105, R30 ;  /* 0x0000001e69697220 */ /* 0x000fe20000410000 */
[----:B------:R-:W-:-:S02]  /*1c70*/  HADD2.F32 R121, -RZ, R14.H1_H1 ;  /* 0x3000000eff797230 */ /* 0x000fc40000004100 */
[----:B------:R-:W-:Y:S01]  /*1c80*/  FADD.FTZ R134, R123, R104 ;  /* 0x000000687b867221 */ /* 0x000fe20000010000 */
[----:B------:R-:W-:Y:S01]  /*1c90*/  FFMA.FTZ R132, R104, R116, R115 ;  /* 0x0000007468847223 */ /* 0x000fe20000010073 */
[----:B------:R-:W0:Y:S01]  /*1ca0*/  MUFU.RCP R159, R110 ;  /* 0x0000006e009f7308 */ /* 0x000e220000001000 */
[----:B------:R-:W-:Y:S02]  /*1cb0*/  HADD2.F32 R111, -RZ, R20.H1_H1 ;  /* 0x30000014ff6f7230 */ /* 0x000fe40000004100 */
[----:B------:R-:W-:Y:S01]  /*1cc0*/  FADD.FTZ R121, R130, -R121 ;  /* 0x8000007982797221 */ /* 0x000fe20000010000 */
[----:B------:R-:W-:Y:S02]  /*1cd0*/  HADD2.F32 R50, -RZ, R50.H1_H1 ;  /* 0x30000032ff327230 */ /* 0x000fe40000004100 */
[----:B---3--:R-:W-:Y:S01]  /*1ce0*/  FMUL.FTZ R120, R120, R157 ;  /* 0x0000009d78787220 */ /* 0x008fe20000410000 */
[----:B------:R-:W-:Y:S01]  /*1cf0*/  FMUL.FTZ R106, R106, R31 ;  /* 0x0000001f6a6a7220 */ /* 0x000fe20000410000 */
[----:B------:R-:W-:Y:S01]  /*1d00*/  FADD.FTZ R123, R134, R105 ;  /* 0x00000069867b7221 */ /* 0x000fe20000010000 */
[----:B------:R-:W-:Y:S01]  /*1d10*/  FFMA.FTZ R115, R105, R117, R132 ;  /* 0x0000007569737223 */ /* 0x000fe20000010084 */
[----:B------:R-:W3:Y:S01]  /*1d20*/  MUFU.RCP R156, R111 ;  /* 0x0000006f009c7308 */ /* 0x000ee20000001000 */
[----:B------:R-:W-:-:S02]  /*1d30*/  HADD2.F32 R112, -RZ, R21.H0_H0 ;  /* 0x20000015ff707230 */ /* 0x000fc40000004100 */
[----:B-1----:R-:W-:Y:S01]  /*1d40*/  FMUL.FTZ R121, R121, R150 ;  /* 0x0000009679797220 */ /* 0x002fe20000410000 */
[----:B------:R-:W-:Y:S01]  /*1d50*/  FMUL.FTZ R107, R107, R50 ;  /* 0x000000326b6b7220 */ /* 0x000fe20000410000 */
[----:B------:R-:W-:Y:S01]  /*1d60*/  FADD.FTZ R134, R123, R106 ;  /* 0x0000006a7b867221 */ /* 0x000fe20000010000 */
[----:B------:R-:W-:Y:S01]  /*1d70*/  FFMA.FTZ R132, R106, R120, R115 ;  /* 0x000000786a847223 */ /* 0x000fe20000010073 */
[----:B------:R-:W-:Y:S02]  /*1d80*/  HADD2.F32 R133, -RZ, R41.H0_H0 ;  /* 0x20000029ff857230 */ /* 0x000fe40000004100 */
[----:B------:R-:W-:Y:S01]  /*1d90*/  FMUL.FTZ R108, R108, R37 ;  /* 0x000000256c6c7220 */ /* 0x000fe20000410000 */
[----:B------:R-:W1:Y:S01]  /*1da0*/  MUFU.RCP R158, R112 ;  /* 0x00000070009e7308 */ /* 0x000e620000001000 */
[----:B------:R-:W-:Y:S02]  /*1db0*/  HADD2.F32 R113, -RZ, R21.H1_H1 ;  /* 0x30000015ff717230 */ /* 0x000fe40000004100 */
[----:B------:R-:W-:Y:S01]  /*1dc0*/  FADD.FTZ R151, R134, R107 ;  /* 0x0000006b86977221 */ /* 0x000fe20000010000 */
[----:B------:R-:W-:-:S02]  /*1dd0*/  HADD2.F32 R118, -RZ, R22.H0_H0 ;  /* 0x20000016ff767230 */ /* 0x000fc40000004100 */
[----:B------:R-:W-:Y:S01]  /*1de0*/  FFMA.FTZ R123, R107, R121, R132 ;  /* 0x000000796b7b7223 */ /* 0x000fe20000010084 */
[--C-:B------:R-:W-:Y:S02]  /*1df0*/  HADD2.F32 R43, -RZ, R46.reuse.H0_H0 ;  /* 0x2000002eff2b7230 */ /* 0x100fe40000004100 */
[----:B--2---:R-:W-:Y:S01]  /*1e00*/  FMUL.FTZ R125, R125, R154 ;  /* 0x0000009a7d7d7220 */ /* 0x004fe20000410000 */
[--C-:B------:R-:W-:Y:S01]  /*1e10*/  HADD2.F32 R41, -RZ, R45.reuse.H0_H0 ;  /* 0x2000002dff297230 */ /* 0x100fe20000004100 */
[----:B------:R-:W2:Y:S01]  /*1e20*/  MUFU.RCP R160, R113 ;  /* 0x0000007100a07308 */ /* 0x000ea20000001000 */
[----:B------:R-:W-:Y:S02]  /*1e30*/  HADD2.F32 R38, -RZ, R45.H1_H1 ;  /* 0x3000002dff267230 */ /* 0x000fe40000004100 */
[----:B------:R-:W-:Y:S01]  /*1e40*/  FMUL.FTZ R109, R109, R36 ;  /* 0x000000246d6d7220 */ /* 0x000fe20000410000 */
[----:B------:R-:W-:Y:S02]  /*1e50*/  HADD2.F32 R46, -RZ, R46.H1_H1 ;  /* 0x3000002eff2e7230 */ /* 0x000fe40000004100 */
[----:B------:R-:W-:Y:S01]  /*1e60*/  FMUL.FTZ R115, R118, R43 ;  /* 0x0000002b76737220 */ /* 0x000fe20000410000 */
[----:B------:R-:W-:-:S02]  /*1e70*/  HADD2.F32 R119, -RZ, R22.H1_H1 ;  /* 0x30000016ff777230 */ /* 0x000fc40000004100 */
[----:B------:R-:W-:Y:S01]  /*1e80*/  FADD.FTZ R134, R151, R108 ;  /* 0x0000006c97867221 */ /* 0x000fe20000010000 */
[--C-:B------:R-:W-:Y:S01]  /*1e90*/  HADD2.F32 R45, -RZ, R47.reuse.H0_H0 ;  /* 0x2000002fff2d7230 */ /* 0x100fe20000004100 */
[----:B------:R4:W2:Y:S01]  /*1ea0*/  MUFU.RCP R161, R118 ;  /* 0x0000007600a17308 */ /* 0x0008a20000001000 */
[----:B------:R-:W-:Y:S02]  /*1eb0*/  HADD2.F32 R40, -RZ, R47.H1_H1 ;  /* 0x3000002fff287230 */ /* 0x000fe40000004100 */
[----:B------:R-:W-:Y:S01]  /*1ec0*/  FFMA.FTZ R132, R108, R124, R123 ;  /* 0x0000007c6c847223 */ /* 0x000fe2000001007b */
[--C-:B------:R-:W-:Y:S02]  /*1ed0*/  HADD2.F32 R39, -RZ, R44.reuse.H0_H0 ;  /* 0x2000002cff277230 */ /* 0x100fe40000004100 */
[----:B0-----:R-:W-:Y:S01]  /*1ee0*/  FMUL.FTZ R128, R128, R159 ;  /* 0x0000009f80807220 */ /* 0x001fe20000410000 */
[----:B------:R-:W-:Y:S02]  /*1ef0*/  HADD2.F32 R44, -RZ, R44.H1_H1 ;  /* 0x3000002cff2c7230 */ /* 0x000fe40000004100 */
[----:B------:R-:W-:Y:S01]  /*1f00*/  FADD.FTZ R151, R134, R109 ;  /* 0x0000006d86977221 */ /* 0x000fe20000010000 */
[----:B------:R-:W-:Y:S01]  /*1f10*/  HADD2.F32 R130, -RZ, R9.H0_H0 ;  /* 0x20000009ff827230 */ /* 0x000fe20000004100 */
[----:B------:R0:W2:Y:S01]  /*1f20*/  MUFU.RCP R162, R119 ;  /* 0x0000007700a27308 */ /* 0x0000a20000001000 */
[----:B----4-:R-:W-:Y:S01]  /*1f30*/  FMUL.FTZ R118, R119, R46 ;  /* 0x0000002e77767220 */ /* 0x010fe20000410000 */
[----:B------:R-:W-:Y:S01]  /*1f40*/  FMUL.FTZ R110, R110, R39 ;  /* 0x000000276e6e7220 */ /* 0x000fe20000410000 */
[----:B---3--:R-:W-:Y:S01]  /*1f50*/  FMUL.FTZ R129, R129, R156 ;  /* 0x0000009c81817220 */ /* 0x008fe20000410000 */
[----:B------:R-:W-:Y:S01]  /*1f60*/  FADD.FTZ R133, R133, -R130 ;  /* 0x8000008285857221 */ /* 0x000fe20000010000 */
[----:B------:R-:W-:Y:S01]  /*1f70*/  FMUL.FTZ R111, R111, R44 ;  /* 0x0000002c6f6f7220 */ /* 0x000fe20000410000 */
[----:B------:R-:W-:Y:S01]  /*1f80*/  FADD.FTZ R134, R151, R110 ;  /* 0x0000006e97867221 */ /* 0x000fe20000010000 */
[----:B------:R-:W-:Y:S01]  /*1f90*/  FMUL.FTZ R112, R112, R41 ;  /* 0x0000002970707220 */ /* 0x000fe20000410000 */
[----:B-1----:R-:W-:Y:S01]  /*1fa0*/  FMUL.FTZ R133, R133, R158 ;  /* 0x0000009e85857220 */ /* 0x002fe20000410000 */
[----:B0-----:R-:W-:Y:S01]  /*1fb0*/  FMUL.FTZ R119, R122, R45 ;  /* 0x0000002d7a777220 */ /* 0x001fe20000410000 */
[----:B------:R-:W-:Y:S01]  /*1fc0*/  FMUL.FTZ R122, R35, R40 ;  /* 0x00000028237a7220 */ /* 0x000fe20000410000 */
[----:B------:R-:W-:Y:S01]  /*1fd0*/  FFMA.FTZ R35, R109, R125, R132 ;  /* 0x0000007d6d237223 */ /* 0x000fe20000010084 */
[----:B------:R-:W-:Y:S01]  /*1fe0*/  FADD.FTZ R151, R134, R111 ;  /* 0x0000006f86977221 */ /* 0x000fe20000010000 */
[----:B------:R-:W-:-:S02]  /*1ff0*/  HADD2.F32 R126, -RZ, R16.H0_H0 ;  /* 0x20000010ff7e7230 */ /* 0x000fc40000004100 */
[----:B--2---:R-:W-:Y:S01]  /*2000*/  FMUL.FTZ R135, R135, R160 ;  /* 0x000000a087877220 */ /* 0x004fe20000410000 */
        /* <DEDUP_REMOVED lines=10> */
[----:B------:R-:W-:Y:S01]  /*20b0*/  FMUL.FTZ R137, R137, R162 ;  /* 0x000000a289897220 */ /* 0x000fe20000410000 */
[----:B------:R-:W1:Y:S01]  /*20c0*/  MUFU.RCP R164, R127 ;  /* 0x0000007f00a47308 */ /* 0x000e620000001000 */
[----:B------:R-:W-:Y:S01]  /*20d0*/  FFMA.FTZ R150, R113, R135, R150 ;  /* 0x0000008771967223 */ /* 0x000fe20000010096 */
[----:B------:R-:W-:Y:S01]  /*20e0*/  FADD.FTZ R151, R152, R115 ;  /* 0x0000007398977221 */ /* 0x000fe20000010000 */
[----:B------:R-:W-:Y:S02]  /*20f0*/  HADD2.F32 R131, -RZ, R17.H1_H1 ;  /* 0x30000011ff837230 */ /* 0x000fe40000004100 */
[----:B------:R-:W-:Y:S01]  /*2100*/  FMUL.FTZ R154, R48, R114 ;  /* 0x00000072309a7220 */ /* 0x000fe20000410000 */
[----:B------:R-:W-:Y:S01]  /*2110*/  FFMA.FTZ R35, R115, R136, R150 ;  /* 0x0000008873237223 */ /* 0x000fe20000010096 */
[----:B------:R-:W-:Y:S01]  /*2120*/  FADD.FTZ R152, R151, R118 ;  /* 0x0000007697987221 */ /* 0x000fe20000010000 */
[----:B------:R-:W-:Y:S01]  /*2130*/  HADD2.F32 R47, -RZ, R32.H0_H0 ;  /* 0x20000020ff2f7230 */ /* 0x000fe20000004100 */
        /* <DEDUP_REMOVED lines=14> */
[--C-:B------:R-:W-:Y:S02]  /*2220*/  HADD2.F32 R174, -RZ, R19.reuse.H0_H0 ;  /* 0x20000013ffae7230 */ /* 0x100fe40000004100 */
[----:B------:R-:W-:Y:S01]  /*2230*/  FMUL.FTZ R126, R127, R32 ;  /* 0x000000207f7e7220 */ /* 0x000fe20000410000 */
[----:B------:R-:W1:Y:S01]  /*2240*/  MUFU.RCP R171, R172 ;  /* 0x000000ac00ab7308 */ /* 0x000e620000001000 */
[----:B------:R-:W-:Y:S01]  /*2250*/  FADD.FTZ R151, R152, R123 ;  /* 0x0000007b98977221 */ /* 0x000fe20000010000 */
[----:B------:R-:W-:Y:S01]  /*2260*/  FFMA.FTZ R35, R123, R142, R150 ;  /* 0x0000008e7b237223 */ /* 0x000fe20000010096 */
[----:B------:R-:W-:Y:S02]  /*2270*/  HADD2.F32 R153, -RZ, R19.H1_H1 ;  /* 0x30000013ff997230 */ /* 0x000fe40000004100 */
[----:B--2---:R-:W-:Y:S01]  /*2280*/  FMUL.FTZ R144, R144, R169 ;  /* 0x000000a990907220 */ /* 0x004fe20000410000 */
[----:B------:R-:W-:-:S02]  /*2290*/  HADD2.F32 R42, -RZ, R33.H1_H1 ;  /* 0x30000021ff2a7230 */ /* 0x000fc40000004100 */
[----:B------:R-:W-:Y:S01]  /*22a0*/  FMUL.FTZ R127, R130, R49 ;  /* 0x00000031827f7220 */ /* 0x000fe20000410000 */
[----:B------:R-:W-:Y:S01]  /*22b0*/  FADD.FTZ R152, R151, R126 ;  /* 0x0000007e97987221 */ /* 0x000fe20000010000 */
[----:B------:R-:W2:Y:S01]  /*22c0*/  MUFU.RCP R168, R173 ;  /* 0x000000ad00a87308 */ /* 0x000ea20000001000 */
[----:B------:R-:W-:Y:S01]  /*22d0*/  FFMA.FTZ R150, R126, R141, R35 ;  /* 0x0000008d7e967223 */ /* 0x000fe20000010023 */
[--C-:B------:R-:W-:Y:S02]  /*22e0*/  HADD2.F32 R33, -RZ, R34.reuse.H0_H0 ;  /* 0x20000022ff217230 */ /* 0x100fe40000004100 */
[----:B0-----:R-:W-:Y:S01]  /*22f0*/  FMUL.FTZ R143, R143, R166 ;  /* 0x000000a68f8f7220 */ /* 0x001fe20000410000 */
[----:B------:R-:W-:Y:S01]  /*2300*/  FMUL.FTZ R130, R131, R42 ;  /* 0x0000002a83827220 */ /* 0x000fe20000410000 */
[----:B------:R-:W-:Y:S01]  /*2310*/  FADD.FTZ R151, R152, R127 ;  /* 0x0000007f98977221 */ /* 0x000fe20000010000 */
[----:B------:R-:W-:Y:S01]  /*2320*/  FFMA.FTZ R35, R127, R144, R150 ;  /* 0x000000907f237223 */ /* 0x000fe20000010096 */
[----:B------:R-:W-:Y:S01]  /*2330*/  HADD2.F32 R34, -RZ, R34.H1_H1 ;  /* 0x30000022ff227230 */ /* 0x000fe20000004100 */
[----:B------:R-:W0:Y:S01]  /*2340*/  MUFU.RCP R170, R174 ;  /* 0x000000ae00aa7308 */ /* 0x000e220000001000 */
[----:B-1----:R-:W-:Y:S01]  /*2350*/  FMUL.FTZ R146, R146, R171 ;  /* 0x000000ab92927220 */ /* 0x002fe20000410000 */
[----:B------:R-:W-:Y:S01]  /*2360*/  FMUL.FTZ R131, R172, R33 ;  /* 0x00000021ac837220 */ /* 0x000fe20000410000 */
[----:B------:R-:W-:Y:S01]  /*2370*/  FADD.FTZ R152, R151, R130 ;  /* 0x0000008297987221 */ /* 0x000fe20000010000 */
[----:B------:R-:W-:Y:S01]  /*2380*/  FFMA.FTZ R150, R130, R143, R35 ;  /* 0x0000008f82967223 */ /* 0x000fe20000010023 */
[----:B------:R-:W-:Y:S01]  /*2390*/  FMUL.FTZ R132, R173, R34 ;  /* 0x00000022ad847220 */ /* 0x000fe20000410000 */
[----:B------:R-:W-:Y:S01]  /*23a0*/  FMUL.FTZ R134, R174, R51 ;  /* 0x00000033ae867220 */ /* 0x000fe20000410000 */
[----:B------:R-:W-:Y:S01]  /*23b0*/  FADD.FTZ R171, R152, R131 ;  /* 0x0000008398ab7221 */ /* 0x000fe20000010000 */
[----:B------:R-:W1:Y:S01]  /*23c0*/  MUFU.RCP R140, R153 ;  /* 0x00000099008c7308 */ /* 0x000e620000001000 */
        /* <DEDUP_REMOVED lines=9> */
[----:B------:R-:W-:Y:S01]  /*2460*/  FMUL.FTZ R160, R50, R121 ;  /* 0x0000007932a07220 */ /* 0x000fe20000410000 */
[----:B------:R-:W-:Y:S01]  /*2470*/  FMUL.FTZ R157, R37, R124 ;  /* 0x0000007c259d7220 */ /* 0x000fe20000410000 */
        /* <DEDUP_REMOVED lines=23> */
.L_x_2363:
        /* <DEDUP_REMOVED lines=82> */
.L_x_2365:
[----:B------:R-:W-:Y:S05]  /*2b10*/  BSYNC.RECONVERGENT B0 ;  /* 0x0000000000007941 */ /* 0x000fea0003800200 */
.L_x_2364:
        /* <DEDUP_REMOVED lines=28> */
[--C-:B------:R-:W-:Y:S01]  /*2ce0*/  FFMA.FTZ R114, R35, R114, R34.reuse ;  /* 0x0000007223727223 */ /* 0x100fe20000010022 */
        /* <DEDUP_REMOVED lines=99> */
.L_x_2361:
        /* <DEDUP_REMOVED lines=26> */
.L_x_2367:
        /* <DEDUP_REMOVED lines=12> */
.L_x_3184:


//--------------------- .text._ZN10layer_norm22ln_bwd_finalize_kernelINS_22Kernel_traits_finalizeILj3072EffffjLj1024ELj4ENS_18Kernel_traits_baseILj3072EffffjLj1024EEEEEEEvNS_9BwdParamsE --------------------------
	.section	.text._ZN10layer_norm22ln_bwd_finalize_kernelINS_22Kernel_traits_finalizeILj3072EffffjLj1024ELj4ENS_18Kernel_traits_baseILj3072EffffjLj1024EEEEEEEvNS_9BwdParamsE,"ax",@progbits
	.align	128
        .global         _ZN10layer_norm22ln_bwd_finalize_kernelINS_22Kernel_traits_finalizeILj3072EffffjLj1024ELj4ENS_18Kernel_traits_baseILj3072EffffjLj1024EEEEEEEvNS_9BwdParamsE
        .type           _ZN10layer_norm22ln_bwd_finalize_kernelINS_22Kernel_traits_finalizeILj3072EffffjLj1024ELj4ENS_18Kernel_traits_baseILj3072EffffjLj1024EEEEEEEvNS_9BwdParamsE,@function
        .size           _ZN10layer_norm22ln_bwd_finalize_kernelINS_22Kernel_traits_finalizeILj3072EffffjLj1024ELj4ENS_18Kernel_traits_baseILj3072EffffjLj1024EEEEEEEvNS_9BwdParamsE,(.L_x_3185 - _ZN10layer_norm22ln_bwd_finalize_kernelINS_22Kernel_traits_finalizeILj3072EffffjLj1024ELj4ENS_18Kernel_traits_baseILj3072EffffjLj1024EEEEEEEvNS_9BwdParamsE)
        .other          _ZN10layer_norm22ln_bwd_finalize_kernelINS_22Kernel_traits_finalizeILj3072EffffjLj1024ELj4ENS_18Kernel_traits_baseILj3072EffffjLj1024EEEEEEEvNS_9BwdParamsE,@"STO_CUDA_ENTRY STV_DEFAULT"
_ZN10layer_norm22ln_bwd_finalize_kernelINS_22Kernel_traits_finalizeILj3072EffffjLj1024ELj4ENS_18Kernel_traits_baseILj3072EffffjLj1024EEEEEEEvNS_9BwdParamsE:
.text._ZN10layer_norm22ln_bwd_finalize_kernelINS_22Kernel_traits_finalizeILj3072EffffjLj1024ELj4ENS_18Kernel_traits_baseILj3072EffffjLj1024EEEEEEEvNS_9BwdParamsE:
        /* <DEDUP_REMOVED lines=37> */
.L_x_2372:
        /* <DEDUP_REMOVED lines=118> */
.L_x_2371:
[----:B------:R-:W-:Y:S05]  /*09b0*/  BSYNC.RECONVERGENT B1 ;  /* 0x0000000000017941 */ /* 0x000fea0003800200 */
.L_x_2370:
        /* <DEDUP_REMOVED lines=65> */
.L_x_2374:
[----:B------:R-:W-:Y:S05]  /*0dd0*/  BSYNC.RECONVERGENT B1 ;  /* 0x0000000000017941 */ /* 0x000fea0003800200 */
.L_x_2373:
        /* <DEDUP_REMOVED lines=37> */
.L_x_2376:
[----:B------:R-:W-:Y:S05]  /*1030*/  BSYNC.RECONVERGENT B1 ;  /* 0x0000000000017941 */ /* 0x000fea0003800200 */
.L_x_2375:
[----:B------:R-:W-:Y:S05]  /*1040*/  @!P1 BRA `(.L_x_2369) ;  /* 0x00000000003c9947 */ /* 0x000fea0003800000 */
[----:B------:R-:W0:Y:S01]  /*1050*/  LDC.64 R6, c[0x0][0x3e0] ;  /* 0x0000f800ff067b82 */ /* 0x000e220000000a00 */
[----:B------:R-:W-:Y:S01]  /*1060*/  IMAD R2, R15, 0xc00, R11 ;  /* 0x00000c000f027824 */ /* 0x000fe200078e020b */
[----:B------:R-:W-:-:S04]  /*1070*/  IADD3 R24, PT, PT, -R24, RZ, RZ ;  /* 0x000000ff18187210 */ /* 0x000fc80007ffe1ff */
[----:B------:R-:W-:Y:S02]  /*1080*/  IADD3 R11, PT, PT, R13, R2, RZ ;  /* 0x000000020d0b7210 */ /* 0x000fe40007ffe0ff */
[----:B------:R-:W1:Y:S05]  /*1090*/  LDC.64 R8, c[0x0][0x3e8] ;  /* 0x0000fa00ff087b82 */ /* 0x000e6a0000000a00 */
.L_x_2377:
        /* <DEDUP_REMOVED lines=10> */
.L_x_2369:
[----:B------:R-:W-:Y:S05]  /*1140*/  BSYNC.RECONVERGENT B0 ;  /* 0x0000000000007941 */ /* 0x000fea0003800200 */
.L_x_2368:
        /* <DEDUP_REMOVED lines=53> */
.L_x_2378:
        /* <DEDUP_REMOVED lines=14> */
.L_x_3185:


//--------------------- .text._ZN10layer_norm13ln_bwd_kernelINS_13Kernel_traitsIffffjLj3072ELj1ELj1ELj4ELj16ENS_18Kernel_traits_baseILj3072EffffjLj128EEEEEEEvNS_9BwdParamsE --------------------------
	.section	.text._ZN10layer_norm13ln_bwd_kernelINS_13Kernel_traitsIffffjLj3072ELj1ELj1ELj4ELj16ENS_18Kernel_traits_baseILj3072EffffjLj128EEEEEEEvNS_9BwdParamsE,"ax",@progbits
	.align	128
        .global         _ZN10layer_norm13ln_bwd_kernelINS_13Kernel_traitsIffffjLj3072ELj1ELj1ELj4ELj16ENS_18Kernel_traits_baseILj3072EffffjLj128EEEEEEEvNS_9BwdParamsE
        .type           _ZN10layer_norm13ln_bwd_kernelINS_13Kernel_traitsIffffjLj3072ELj1ELj1ELj4ELj16ENS_18Kernel_traits_baseILj3072EffffjLj128EEEEEEEvNS_9BwdParamsE,@function
        .size           _ZN10layer_norm13ln_bwd_kernelINS_13Kernel_traitsIffffjLj3072ELj1ELj1ELj4ELj16ENS_18Kernel_traits_baseILj3072EffffjLj128EEEEEEEvNS_9BwdParamsE,(.L_x_3186 - _ZN10layer_norm13ln_bwd_kernelINS_13Kernel_traitsIffffjLj3072ELj1ELj1ELj4ELj16ENS_18Kernel_traits_baseILj3072EffffjLj128EEEEEEEvNS_9BwdParamsE)
        .other          _ZN10layer_norm13ln_bwd_kernelINS_13Kernel_traitsIffffjLj3072ELj1ELj1ELj4ELj16ENS_18Kernel_traits_baseILj3072EffffjLj128EEEEEEEvNS_9BwdParamsE,@"STO_CUDA_ENTRY STV_DEFAULT"
_ZN10layer_norm13ln_bwd_kernelINS_13Kernel_traitsIffffjLj3072ELj1ELj1ELj4ELj16ENS_18Kernel_traits_baseILj3072EffffjLj128EEEEEEEvNS_9BwdParamsE:
.text._ZN10layer_norm13ln_bwd_kernelINS_13Kernel_traitsIffffjLj3072ELj1ELj1ELj4ELj16ENS_18Kernel_traits_baseILj3072EffffjLj128EEEEEEEvNS_9BwdParamsE:
        /* <DEDUP_REMOVED lines=38> */
[----:B--2---:R-:W-:Y:S02]  /*0260*/  CS2R R52, SRZ ;  /* 0x0000000000347805 */ /* 0x004fe4000001ff00 */
        /* <DEDUP_REMOVED lines=24> */
[C---:B------:R-:W-:Y:S01]  /*03f0*/  LOP3.LUT R3, R2.reuse, 0x60, RZ, 0xc0, !PT ;  /* 0x0000006002037812 */ /* 0x040fe200078ec0ff */
[----:B------:R-:W-:Y:S01]  /*0400*/  HFMA2 R150, -RZ, RZ, 0, 0 ;  /* 0x00000000ff967431 */ /* 0x000fe200000001ff */
[----:B------:R-:W-:Y:S02]  /*0410*/  PLOP3.LUT P2, PT, PT, PT, PT, 0x8, 0x80 ;  /* 0x000000000080781c */ /* 0x000fe40003f4e170 */
[----:B------:R-:W-:Y:S02]  /*0420*/  CS2R R100, SRZ ;  /* 0x0000000000647805 */ /* 0x000fe4000001ff00 */
[----:B------:R-:W-:Y:S02]  /*0430*/  LOP3.LUT R148, R2, 0x1f, RZ, 0xc0, !PT ;  /* 0x0000001f02947812 */ /* 0x000fe400078ec0ff */
        /* <DEDUP_REMOVED lines=23> */
[----:B0-----:R-:W-:Y:S02]  /*05b0*/  LEA R147, R0, R147, 0x18 ;  /* 0x0000009300937211 */ /* 0x001fe400078ec0ff */
[----:B------:R-:W-:-:S07]  /*05c0*/  LOP3.LUT R152, R3, 0x1f, R2, 0xf8, !PT ;  /* 0x0000001f03987812 */ /* 0x000fce00078ef802 */
.L_x_2384:
[----:B------:R-:W0:Y:S01]  /*05d0*/  @!P1 LDC.64 R52, c[0x0][0x3a0] ;  /* 0x0000e800ff349b82 */ /* 0x000e220000000a00 */
[----:B------:R-:W-:-:S07]  /*05e0*/  MOV R0, RZ ;  /* 0x000000ff00007202 */ /* 0x000fce0000000f00 */
[----:B-1----:R-:W1:Y:S08]  /*05f0*/  LDC.64 R56, c[0x0][0x398] ;  /* 0x0000e600ff387b82 */ /* 0x002e700000000a00 */
        /* <DEDUP_REMOVED lines=9> */
[----:B------:R-:W-:-:S05]  /*0690*/  IMAD R157, R129, 0x300, R152 ;  /* 0x00000300819d7824 */ /* 0x000fca00078e0298 */
[C---:B------:R-:W-:Y:S02]  /*06a0*/  IADD3 R85, PT, PT, R157.reuse, 0x100, RZ ;  /* 0x000001009d557810 */ /* 0x040fe40007ffe0ff */
[----:B------:R-:W2:Y:S01]  /*06b0*/  LDC.64 R96, c[0x0][0x390] ;  /* 0x0000e400ff607b82 */ /* 0x000ea20000000a00 */
[C---:B------:R-:W-:Y:S02]  /*06c0*/  IADD3 R89, PT, PT, R157.reuse, 0x180, RZ ;  /* 0x000001809d597810 */ /* 0x040fe40007ffe0ff */
[C---:B------:R-:W-:Y:S02]  /*06d0*/  IADD3 R93, PT, PT, R157.reuse, 0x200, RZ ;  /* 0x000002009d5d7810 */ /* 0x040fe40007ffe0ff */
[C---:B------:R-:W-:Y:S01]  /*06e0*/  IADD3 R3, PT, PT, R157.reuse, 0x280, RZ ;  /* 0x000002809d037810 */ /* 0x040fe20007ffe0ff */
[----:B-1----:R-:W-:-:S04]  /*06f0*/  IMAD.WIDE.U32 R154, R157, 0x10, R72 ;  /* 0x000000109d9a7825 */ /* 0x002fc800078e0048 */
[--C-:B------:R-:W-:Y:S01]  /*0700*/  IMAD.WIDE.U32 R60, R85, 0x10, R72.reuse ;  /* 0x00000010553c7825 */ /* 0x100fe200078e0048 */
[----:B0-----:R0:W5:Y:S03]  /*0710*/  LDG.E.128 R52, desc[UR6][R154.64] ;  /* 0x000000069a347981 */ /* 0x001166000c1e1d00 */
[--C-:B------:R-:W-:Y:S01]  /*0720*/  IMAD.WIDE.U32 R64, R89, 0x10, R72.reuse ;  /* 0x0000001059407825 */ /* 0x100fe200078e0048 */
[----:B------:R0:W5:Y:S03]  /*0730*/  LDG.E.128 R56, desc[UR6][R154.64+0x800] ;  /* 0x000800069a387981 */ /* 0x000166000c1e1d00 */
[----:B------:R-:W-:Y:S01]  /*0740*/  IMAD.WIDE.U32 R68, R93, 0x10, R72 ;  /* 0x000000105d447825 */ /* 0x000fe200078e0048 */
[----:B------:R-:W5:Y:S03]  /*0750*/  LDG.E.128 R60, desc[UR6][R60.64] ;  /* 0x000000063c3c7981 */ /* 0x000f66000c1e1d00 */
[--C-:B--2---:R-:W-:Y:S01]  /*0760*/  IMAD.WIDE.U32 R156, R157, 0x10, R96.reuse ;  /* 0x000000109d9c7825 */ /* 0x104fe200078e0060 */
[----:B------:R-:W5:Y:S03]  /*0770*/  LDG.E.128 R64, desc[UR6][R64.64] ;  /* 0x0000000640407981 */ /* 0x000f66000c1e1d00 */
[--C-:B------:R-:W-:Y:S01]  /*0780*/  IMAD.WIDE.U32 R84, R85, 0x10, R96.reuse ;  /* 0x0000001055547825 */ /* 0x100fe200078e0060 */
[----:B------:R0:W5:Y:S03]  /*0790*/  LDG.E.128 R76, desc[UR6][R156.64] ;  /* 0x000000069c4c7981 */ /* 0x000166000c1e1d00 */
[--C-:B------:R-:W-:Y:S01]  /*07a0*/  IMAD.WIDE.U32 R88, R89, 0x10, R96.reuse ;  /* 0x0000001059587825 */ /* 0x100fe200078e0060 */
[----:B------:R0:W5:Y:S03]  /*07b0*/  LDG.E.128 R80, desc[UR6][R156.64+0x800] ;  /* 0x000800069c507981 */ /* 0x000166000c1e1d00 */
        /* <DEDUP_REMOVED lines=10> */
.L_x_2380:
[----:B------:R-:W1:Y:S01]  /*0860*/  S2R R2, SR_TID.X ;  /* 0x0000000000027919 */ /* 0x000e620000002100 */
[----:B0-----:R-:W0:Y:S08]  /*0870*/  LDC.64 R52, c[0x0][0x3d8] ;  /* 0x0000f600ff347b82 */ /* 0x001e300000000a00 */
[----:B------:R-:W2:Y:S01]  /*0880*/  LDC.64 R96, c[0x0][0x398] ;  /* 0x0000e600ff607b82 */ /* 0x000ea20000000a00 */
[----:B-1----:R-:W-:-:S04]  /*0890*/  LOP3.LUT R3, R2, 0x60, RZ, 0xc0, !PT ;  /* 0x0000006002037812 */ /* 0x002fc800078ec0ff */
[----:B------:R-:W-:-:S05]  /*08a0*/  LOP3.LUT R152, R3, R148, RZ, 0xfc, !PT ;  /* 0x0000009403987212 */ /* 0x000fca00078efcff */
[----:B------:R-:W-:-:S04]  /*08b0*/  IMAD R155, R129, 0x300, R152 ;  /* 0x00000300819b7824 */ /* 0x000fc800078e0298 */
[C-C-:B0-----:R-:W-:Y:S01]  /*08c0*/  IMAD.WIDE.U32 R156, R155.reuse, 0x10, R52.reuse ;  /* 0x000000109b9c7825 */ /* 0x141fe200078e0034 */
[C---:B------:R-:W-:Y:S02]  /*08d0*/  IADD3 R85, PT, PT, R155.reuse, 0x100, RZ ;  /* 0x000001009b557810 */ /* 0x040fe40007ffe0ff */
[C---:B------:R-:W-:Y:S02]  /*08e0*/  IADD3 R89, PT, PT, R155.reuse, 0x180, RZ ;  /* 0x000001809b597810 */ /* 0x040fe40007ffe0ff */
[----:B------:R-:W-:Y:S01]  /*08f0*/  IADD3 R93, PT, PT, R155, 0x200, RZ ;  /* 0x000002009b5d7810 */ /* 0x000fe20007ffe0ff */
[--C-:B------:R-:W-:Y:S01]  /*0900*/  IMAD.WIDE.U32 R60, R85, 0x10, R52.reuse ;  /* 0x00000010553c7825 */ /* 0x100fe200078e0034 */
[----:B------:R-:W-:Y:S01]  /*0910*/  IADD3 R3, PT, PT, R155, 0x280, RZ ;  /* 0x000002809b037810 */ /* 0x000fe20007ffe0ff */
[----:B------:R0:W5:Y:S02]  /*0920*/  LDG.E.128 R56, desc[UR6][R156.64+0x800] ;  /* 0x000800069c387981 */ /* 0x000164000c1e1d00 */
[----:B------:R-:W-:-:S02]  /*0930*/  IMAD.WIDE.U32 R64, R89, 0x10, R52 ;  /* 0x0000001059407825 */ /* 0x000fc400078e0034 */
[----:B------:R-:W5:Y:S02]  /*0940*/  LDG.E.128 R60, desc[UR6][R60.64] ;  /* 0x000000063c3c7981 */ /* 0x000f64000c1e1d00 */
[----:B------:R-:W-:Y:S02]  /*0950*/  IMAD.WIDE.U32 R68, R93, 0x10, R52 ;  /* 0x000000105d447825 */ /* 0x000fe400078e0034 */
[----:B------:R-:W5:Y:S02]  /*0960*/  LDG.E.128 R64, desc[UR6][R64.64] ;  /* 0x0000000640407981 */ /* 0x000f64000c1e1d00 */
[--C-:B--2---:R-:W-:Y:S02]  /*0970*/  IMAD.WIDE.U32 R154, R155, 0x10, R96.reuse ;  /* 0x000000109b9a7825 */ /* 0x104fe400078e0060 */
[----:B------:R-:W5:Y:S02]  /*0980*/  LDG.E.128 R68, desc[UR6][R68.64] ;  /* 0x0000000644447981 */ /* 0x000f64000c1e1d00 */
[----:B------:R-:W-:-:S02]  /*0990*/  IMAD.WIDE.U32 R84, R85, 0x10, R96 ;  /* 0x0000001055547825 */ /* 0x000fc400078e0060 */
[----:B------:R0:W5:Y:S02]  /*09a0*/  LDG.E.128 R76, desc[UR6][R154.64] ;  /* 0x000000069a4c7981 */ /* 0x000164000c1e1d00 */
[--C-:B------:R-:W-:Y:S02]  /*09b0*/  IMAD.WIDE.U32 R88, R89, 0x10, R96.reuse ;  /* 0x0000001059587825 */ /* 0x100fe400078e0060 */
[----:B------:R0:W5:Y:S02]  /*09c0*/  LDG.E.128 R80, desc[UR6][R154.64+0x800] ;  /* 0x000800069a507981 */ /* 0x000164000c1e1d00 */
[----:B------:R-:W-:Y:S02]  /*09d0*/  IMAD.WIDE.U32 R92, R93, 0x10, R96 ;  /* 0x000000105d5c7825 */ /* 0x000fe400078e0060 */
[----:B------:R-:W5:Y:S02]  /*09e0*/  LDG.E.128 R84, desc[UR6][R84.64] ;  /* 0x0000000654547981 */ /* 0x000f64000c1e1d00 */
[----:B------:R-:W-:-:S02]  /*09f0*/  IMAD.WIDE.U32 R72, R3, 0x10, R52 ;  /* 0x0000001003487825 */ /* 0x000fc400078e0034 */
[----:B------:R0:W5:Y:S02]  /*0a00*/  LDG.E.128 R52, desc[UR6][R156.64] ;  /* 0x000000069c347981 */ /* 0x000164000c1e1d00 */
[----:B------:R-:W-:Y:S02]  /*0a10*/  IMAD.WIDE.U32 R96, R3, 0x10, R96 ;  /* 0x0000001003607825 */ /* 0x000fe400078e0060 */
[----:B------:R-:W5:Y:S04]  /*0a20*/  LDG.E.128 R72, desc[UR6][R72.64] ;  /* 0x0000000648487981 */ /* 0x000f68000c1e1d00 */
[----:B------:R-:W5:Y:S04]  /*0a30*/  LDG.E.128 R88, desc[UR6][R88.64] ;  /* 0x0000000658587981 */ /* 0x000f68000c1e1d00 */
[----:B------:R-:W5:Y:S04]  /*0a40*/  LDG.E.128 R92, desc[UR6][R92.64] ;  /* 0x000000065c5c7981 */ /* 0x000f68000c1e1d00 */
[----:B0-----:R-:W5:Y:S02]  /*0a50*/  LDG.E.128 R96, desc[UR6][R96.64] ;  /* 0x0000000660607981 */ /* 0x001f64000c1e1d00 */
.L_x_2381:
        /* <DEDUP_REMOVED lines=122> */
.L_x_2382:
        /* <DEDUP_REMOVED lines=20> */
[----:B------:R-:W-:Y:S01]  /*1340*/  FADD.FTZ R166, -R14, R90 ;  /* 0x0000005a0ea67221 */ /* 0x000fe20000010100 */
[----:B------:R-:W-:Y:S01]  /*1350*/  FADD.FTZ R80, -R20, R80 ;  /* 0x0000005014507221 */ /* 0x000fe20000010100 */
[----:B------:R-:W-:Y:S01]  /*1360*/  FMUL.FTZ R90, R55, R51 ;  /* 0x00000033375a7220 */ /* 0x000fe20000410000 */
        /* <DEDUP_REMOVED lines=8> */
[----:B------:R-:W-:Y:S01]  /*13f0*/  FMUL.FTZ R94, R57, R45 ;  /* 0x0000002d395e7220 */ /* 0x000fe20000410000 */
[----:B------:R-:W1:Y:S01]  /*1400*/  MUFU.RCP R165, R42 ;  /* 0x0000002a00a57308 */ /* 0x000e620000001000 */
[----:B--2---:R-:W-:Y:S01]  /*1410*/  FMUL.FTZ R87, R77, R154 ;  /* 0x0000009a4d577220 */ /* 0x004fe20000410000 */
[----:B------:R-:W-:Y:S01]  /*1420*/  FFMA.FTZ R77, R0, R3, RZ ;  /* 0x00000003004d7223 */ /* 0x000fe200000100ff */
[----:B------:R-:W-:Y:S01]  /*1430*/  FADD.FTZ R76, -R7, R99 ;  /* 0x00000063074c7221 */ /* 0x000fe20000010100 */
[----:B------:R-:W-:Y:S01]  /*1440*/  FMUL.FTZ R99, R58, R46 ;  /* 0x0000002e3a637220 */ /* 0x000fe20000410000 */
[----:B------:R-:W-:Y:S01]  /*1450*/  FADD.FTZ R84, -R16, R84 ;  /* 0x0000005410547221 */ /* 0x000fe20000010100 */
[----:B------:R-:W-:Y:S01]  /*1460*/  FMUL.FTZ R154, R59, R47 ;  /* 0x0000002f3b9a7220 */ /* 0x000fe20000410000 */
[----:B------:R-:W-:Y:S01]  /*1470*/  FADD.FTZ R184, -R6, R98 ;  /* 0x0000006206b87221 */ /* 0x000fe20000010100 */
[----:B------:R-:W2:Y:S01]  /*1480*/  MUFU.RCP R153, R50 ;  /* 0x0000003200997308 */ /* 0x000ea20000001000 */
[----:B0-----:R-:W-:Y:S01]  /*1490*/  FMUL.FTZ R95, R81, R158 ;  /* 0x0000009e515f7220 */ /* 0x001fe20000410000 */
[----:B------:R-:W-:Y:S01]  /*14a0*/  FADD.FTZ R81, RZ, R0 ;  /* 0x00000000ff517221 */ /* 0x000fe20000010000 */
[----:B------:R-:W-:Y:S01]  /*14b0*/  FMUL.FTZ R158, R61, R41 ;  /* 0x000000293d9e7220 */ /* 0x000fe20000410000 */
[----:B------:R-:W-:Y:S01]  /*14c0*/  FMUL.FTZ R173, R70, R34 ;  /* 0x0000002246ad7220 */ /* 0x000fe20000410000 */
[----:B------:R-:W-:Y:S01]  /*14d0*/  FMUL.FTZ R175, R71, R35 ;  /* 0x0000002347af7220 */ /* 0x000fe20000410000 */
[----:B------:R-:W-:Y:S01]  /*14e0*/  FMUL.FTZ R177, R73, R29 ;  /* 0x0000001d49b17220 */ /* 0x000fe20000410000 */
[----:B------:R-:W-:Y:S01]  /*14f0*/  FMUL.FTZ R179, R74, R30 ;  /* 0x0000001e4ab37220 */ /* 0x000fe20000410000 */
[----:B------:R-:W0:Y:S01]  /*1500*/  MUFU.RCP R162, R47 ;  /* 0x0000002f00a27308 */ /* 0x000e220000001000 */
[----:B-1----:R-:W-:Y:S01]  /*1510*/  FMUL.FTZ R156, R86, R165 ;  /* 0x000000a5569c7220 */ /* 0x002fe20000410000 */
[----:B------:R-:W-:Y:S01]  /*1520*/  FMUL.FTZ R86, R53, R49 ;  /* 0x0000003135567220 */ /* 0x000fe20000410000 */
[----:B------:R-:W-:-:S03]  /*1530*/  FMUL.FTZ R180, R75, R31 ;  /* 0x0000001f4bb47220 */ /* 0x000fc60000410000 */
[----:B------:R-:W-:Y:S01]  /*1540*/  FADD.FTZ R81, R81, R86 ;  /* 0x0000005651517221 */ /* 0x000fe20000010000 */
[----:B------:R-:W-:Y:S01]  /*1550*/  FFMA.FTZ R77, R86, R87, R77 ;  /* 0x00000057564d7223 */ /* 0x000fe2000001004d */
[----:B------:R-:W1:Y:S01]  /*1560*/  MUFU.RCP R159, R46 ;  /* 0x0000002e009f7308 */ /* 0x000e620000001000 */
[----:B--2---:R-:W-:-:S04]  /*1570*/  FMUL.FTZ R89, R78, R153 ;  /* 0x000000994e597220 */ /* 0x004fc80000410000 */
[----:B------:R-:W-:-:S03]  /*1580*/  FFMA.FTZ R77, R88, R89, R77 ;  /* 0x00000059584d7223 */ /* 0x000fc6000001004d */
[----:B------:R-:W2:Y:S01]  /*1590*/  MUFU.RCP R155, R44 ;  /* 0x0000002c009b7308 */ /* 0x000ea20000001000 */
[----:B0-----:R-:W-:Y:S01]  /*15a0*/  FMUL.FTZ R97, R83, R162 ;  /* 0x000000a253617220 */ /* 0x001fe20000410000 */
[----:B------:R-:W-:Y:S01]  /*15b0*/  FADD.FTZ R83, R81, R88 ;  /* 0x0000005851537221 */ /* 0x000fe20000010000 */
[----:B------:R-:W-:Y:S01]  /*15c0*/  FFMA.FTZ R78, R90, R91, R77 ;  /* 0x0000005b5a4e7223 */ /* 0x000fe2000001004d */
[----:B------:R-:W-:-:S04]  /*15d0*/  FMUL.FTZ R162, R63, R43 ;  /* 0x0000002b3fa27220 */ /* 0x000fc80000410000 */
[----:B------:R-:W0:Y:S01]  /*15e0*/  MUFU.RCP R164, R41 ;  /* 0x0000002900a47308 */ /* 0x000e220000001000 */
[----:B-1----:R-:W-:Y:S01]  /*15f0*/  FMUL.FTZ R96, R82, R159 ;  /* 0x0000009f52607220 */ /* 0x002fe20000410000 */
[----:B------:R-:W-:-:S06]  /*1600*/  FADD.FTZ R82, R83, R90 ;  /* 0x0000005a53527221 */ /* 0x000fcc0000010000 */
        /* <DEDUP_REMOVED lines=25> */
[----:B------:R-:W2:Y:S01]  /*17a0*/  MUFU.RCP R79, R38 ;  /* 0x00000026004f7308 */ /* 0x000ea20000001000 */
[----:B0-----:R-:W-:Y:S01]  /*17b0*/  FMUL.FTZ R160, R160, R169 ;  /* 0x000000a9a0a07220 */ /* 0x001fe20000410000 */
[----:B------:R-:W-:Y:S01]  /*17c0*/  FADD.FTZ R165, R82, R159 ;  /* 0x0000009f52a57221 */ /* 0x000fe20000010000 */
[----:B------:R-:W-:Y:S01]  /*17d0*/  FMUL.FTZ R163, R64, R36 ;  /* 0x0000002440a37220 */ /* 0x000fe20000410000 */
[----:B------:R-:W-:-:S02]  /*17e0*/  FFMA.FTZ R78, R162, R157, R77 ;  /* 0x0000009da24e7223 */ /* 0x000fc4000001004d */
[----:B------:R-:W-:Y:S01]  /*17f0*/  FADD.FTZ R82, R165, R162 ;  /* 0x000000a2a5527221 */ /* 0x000fe20000010000 */
[----:B------:R-:W-:Y:S01]  /*1800*/  FMUL.FTZ R165, R66, R38 ;  /* 0x0000002642a57220 */ /* 0x000fe20000410000 */
        /* <DEDUP_REMOVED lines=9> */
[----:B------:R-:W-:Y:S01]  /*18a0*/  FADD.FTZ R171, R82, R165 ;  /* 0x000000a552ab7221 */ /* 0x000fe20000010000 */
[----:B------:R-:W-:-:S02]  /*18b0*/  FMUL.FTZ R169, R68, R32 ;  /* 0x0000002044a97220 */ /* 0x000fc40000410000 */
[----:B------:R-:W-:Y:S01]  /*18c0*/  FFMA.FTZ R77, R165, R166, R78 ;  /* 0x000000a6a54d7223 */ /* 0x000fe2000001004e */
[----:B------:R-:W-:Y:S01]  /*18d0*/  FADD.FTZ R82, R171, R168 ;  /* 0x000000a8ab527221 */ /* 0x000fe20000010000 */
[----:B------:R-:W-:Y:S01]  /*18e0*/  FMUL.FTZ R171, R69, R33 ;  /* 0x0000002145ab7220 */ /* 0x000fe20000410000 */
        /* <DEDUP_REMOVED lines=8> */
[----:B------:R-:W-:-:S03]  /*1970*/  FFMA.FTZ R78, R169, R170, R78 ;  /* 0x000000aaa94e7223 */ /* 0x000fc6000001004e */
[----:B------:R-:W1:Y:S01]  /*1980*/  MUFU.RCP R79, R35 ;  /* 0x00000023004f7308 */ /* 0x000e620000001000 */
[----:B--2---:R-:W-:-:S04]  /*1990*/  FMUL.FTZ R172, R172, R83 ;  /* 0x00000053acac7220 */ /* 0x004fc80000410000 */
[----:B------:R-:W-:-:S03]  /*19a0*/  FFMA.FTZ R78, R171, R172, R78 ;  /* 0x000000acab4e7223 */ /* 0x000fc6000001004e */
[----:B------:R-:W2:Y:S01]  /*19b0*/  MUFU.RCP R80, R28 ;  /* 0x0000001c00507308 */ /* 0x000ea20000001000 */
[----:B0-----:R-:W-:-:S04]  /*19c0*/  FMUL.FTZ R174, R174, R85 ;  /* 0x00000055aeae7220 */ /* 0x001fc80000410000 */
[----:B------:R-:W-:-:S03]  /*19d0*/  FFMA.FTZ R78, R173, R174, R78 ;  /* 0x000000aead4e7223 */ /* 0x000fc6000001004e */
[----:B------:R-:W0:Y:S01]  /*19e0*/  MUFU.RCP R81, R29 ;  /* 0x0000001d00517308 */ /* 0x000e220000001000 */
[----:B-1----:R-:W-:Y:S01]  /*19f0*/  FMUL.FTZ R178, R178, R79 ;  /* 0x0000004fb2b27220 */ /* 0x002fe20000410000 */
[----:B------:R-:W-:-:S03]  /*1a00*/  FADD.FTZ R79, R82, R175 ;  /* 0x000000af524f7221 */ /* 0x000fc60000010000 */
[----:B------:R-:W-:-:S03]  /*1a10*/  FFMA.FTZ R77, R175, R178, R78 ;  /* 0x000000b2af4d7223 */ /* 0x000fc6000001004e */
[----:B------:R-:W1:Y:S01]  /*1a20*/  MUFU.RCP R83, R30 ;  /* 0x0000001e00537308 */ /* 0x000e620000001000 */
[----:B--2---:R-:W-:Y:S01]  /*1a30*/  FMUL.FTZ R181, R181, R80 ;  /* 0x00000050b5b57220 */ /* 0x004fe20000410000 */
[----:B------:R-:W-:-:S03]  /*1a40*/  FADD.FTZ R80, R79, R176 ;  /* 0x000000b04f507221 */ /* 0x000fc60000010000 */
[----:B------:R-:W-:Y:S01]  /*1a50*/  FFMA.FTZ R78, R176, R181, R77 ;  /* 0x000000b5b04e7223 */ /* 0x000fe2000001004d */
[----:B------:R-:W-:Y:S02]  /*1a60*/  FADD.FTZ R80, R80, R177 ;  /* 0x000000b150507221 */ /* 0x000fe40000010000 */
[----:B------:R-:W2:Y:S01]  /*1a70*/  MUFU.RCP R183, R31 ;  /* 0x0000001f00b77308 */ /* 0x000ea20000001000 */
[----:B0-----:R-:W-:Y:S01]  /*1a80*/  FMUL.FTZ R182, R182, R81 ;  /* 0x00000051b6b67220 */ /* 0x001fe20000410000 */
[----:B------:R-:W-:-:S03]  /*1a90*/  FADD.FTZ R79, R80, R179 ;  /* 0x000000b3504f7221 */ /* 0x000fc60000010000 */
[----:B------:R-:W-:Y:S01]  /*1aa0*/  FFMA.FTZ R78, R177, R182, R78 ;  /* 0x000000b6b14e7223 */ /* 0x000fe2000001004e */
[----:B------:R-:W-:Y:S01]  /*1ab0*/  FADD.FTZ R79, R79, R180 ;  /* 0x000000b44f4f7221 */ /* 0x000fe20000010000 */
[----:B-1----:R-:W-:-:S04]  /*1ac0*/  FMUL.FTZ R184, R184, R83 ;  /* 0x00000053b8b87220 */ /* 0x002fc80000410000 */
[----:B------:R-:W-:Y:S01]  /*1ad0*/  FFMA.FTZ R77, R179, R184, R78 ;  /* 0x000000b8b34d7223 */ /* 0x000fe2000001004e */
[----:B--2---:R-:W-:-:S04]  /*1ae0*/  FMUL.FTZ R183, R76, R183 ;  /* 0x000000b74cb77220 */ /* 0x004fc80000410000 */
[----:B------:R-:W-:-:S07]  /*1af0*/  FFMA.FTZ R77, R180, R183, R77 ;  /* 0x000000b7b44d7223 */ /* 0x000fce000001004d */
.L_x_2383:
[----:B------:R-:W0:Y:S01]  /*1b00*/  SHFL.DOWN PT, R76, R79, 0x10, 0x1f ;  /* 0x0a001f004f4c7f89 */ /* 0x000e2200000e0000 */
[----:B------:R-:W-:Y:S01]  /*1b10*/  ISETP.NE.AND P3, PT, R148, RZ, PT ;  /* 0x000000ff9400720c */ /* 0x000fe20003f65270 */
        /* <DEDUP_REMOVED lines=12> */
[----:B------:R-:W2:Y:S01]  /*1be0*/  @!P3 S2R R2, SR_TID.X ;  /* 0x000000000002b919 */ /* 0x000ea20000002100 */
[----:B------:R-:W-:Y:S01]  /*1bf0*/  @!P3 PLOP3.LUT P0, PT, P2, PT, PT, 0x80, 0x8 ;  /* 0x000000000008b81c */ /* 0x000fe2000170f070 */
        /* <DEDUP_REMOVED lines=20> */
[----:B------:R-:W-:Y:S01]  /*1d40*/  FADD.FTZ R140, R67, R140 ;  /* 0x0000008c438c7221 */ /* 0x000fe20000010000 */
[----:B------:R-:W-:Y:S01]  /*1d50*/  FADD.FTZ R139, R66, R139 ;  /* 0x0000008b428b7221 */ /* 0x000fe20000010000 */
[----:B------:R-:W-:Y:S01]  /*1d60*/  FADD.FTZ R141, R68, R141 ;  /* 0x0000008d448d7221 */ /* 0x000fe20000010000 */
[----:B------:R-:W3:Y:S01]  /*1d70*/  LDC.64 R66, c[0x0][0x3f0] ;  /* 0x0000fc00ff427b82 */ /* 0x000ee20000000a00 */
[----:B------:R-:W-:Y:S01]  /*1d80*/  FADD.FTZ R149, R74, R149 ;  /* 0x000000954a957221 */ /* 0x000fe20000010000 */
        /* <DEDUP_REMOVED lines=18> */
[----:B------:R-:W-:Y:S01]  /*1eb0*/  @!P3 MOV R78, R186 ;  /* 0x000000ba004eb202 */ /* 0x000fe20000000f00 */
[----:B------:R-:W-:Y:S01]  /*1ec0*/  FADD.FTZ R102, R55, R102 ;  /* 0x0000006637667221 */ /* 0x000fe20000010000 */
[C---:B------:R-:W-:Y:S01]  /*1ed0*/  @!P0 IADD3 R78, PT, PT, R147.reuse, 0x3000, RZ ;  /* 0x00003000934e8810 */ /* 0x040fe20007ffe0ff */
[----:B------:R-:W1:Y:S01]  /*1ee0*/  SHFL.DOWN PT, R82, R83, 0x4, 0x1f ;  /* 0x08801f0053527f89 */ /* 0x000e6200000e0000 */
[----:B------:R-:W-:Y:S01]  /*1ef0*/  @!P2 IADD3 R186, PT, PT, R147, 0x3000, RZ ;  /* 0x0000300093baa810 */ /* 0x000fe20007ffe0ff */
        /* <DEDUP_REMOVED lines=8> */
[----:B--2---:R-:W-:Y:S01]  /*1f80*/  @!P3 SHF.R.U32.HI R80, RZ, 0x2, R2 ;  /* 0x00000002ff50b819 */ /* 0x004fe20000011602 */
[----:B-1----:R-:W-:-:S03]  /*1f90*/  FADD.FTZ R79, R82, R79 ;  /* 0x0000004f524f7221 */ /* 0x002fc60000010000 */
[----:B------:R-:W0:Y:S01]  /*1fa0*/  SHFL.DOWN PT, R84, R77, 0x1, 0x1f ;  /* 0x08201f004d547f89 */ /* 0x000e2200000e0000 */
[----:B------:R-:W-:-:S03]  /*1fb0*/  @!P3 LOP3.LUT R80, R80, 0x18, RZ, 0xc0, !PT ;  /* 0x000000185050b812 */ /* 0x000fc600078ec0ff */
[----:B------:R-:W1:Y:S01]  /*1fc0*/  SHFL.DOWN PT, R76, R79, 0x1, 0x1f ;  /* 0x08201f004f4c7f89 */ /* 0x000e6200000e0000 */
[----:B------:R-:W-:Y:S02]  /*1fd0*/  @!P3 IADD3 R185, PT, PT, R80, R78, RZ ;  /* 0x0000004e50b9b210 */ /* 0x000fe40007ffe0ff */
[C---:B------:R-:W-:Y:S02]  /*1fe0*/  IADD3 R80, PT, PT, R147.reuse, 0x3030, RZ ;  /* 0x0000303093507810 */ /* 0x040fe40007ffe0ff */
[----:B------:R-:W-:Y:S02]  /*1ff0*/  @!P2 IADD3 R80, PT, PT, R147, 0x3010, RZ ;  /* 0x000030109350a810 */ /* 0x000fe40007ffe0ff */
[----:B------:R-:W-:Y:S01]  /*2000*/  PLOP3.LUT P2, PT, P2, PT, PT, 0x8, 0x80 ;  /* 0x000000000080781c */ /* 0x000fe2000174e170 */
        /* <DEDUP_REMOVED lines=44> */
[----:B------:R-:W-:-:S02]  /*22d0*/  IMAD R3, R129, 0x300, RZ ;  /* 0x0000030081037824 */ /* 0x000fc400078e02ff */
[----:B------:R-:W-:Y:S01]  /*22e0*/  FADD.FTZ R90, -R91, R90 ;  /* 0x0000005a5b5a7221 */ /* 0x000fe20000010100 */
[----:B------:R-:W-:Y:S01]  /*22f0*/  FADD.FTZ R68, -R92, R93 ;  /* 0x0000005d5c447221 */ /* 0x000fe20000010100 */
[----:B------:R-:W-:Y:S01]  /*2300*/  FADD.FTZ R0, -R95, R94 ;  /* 0x0000005e5f007221 */ /* 0x000fe20000010100 */
[----:B------:R-:W-:Y:S01]  /*2310*/  FADD.FTZ R86, -R87, R86 ;  /* 0x0000005657567221 */ /* 0x000fe20000010100 */
[----:B------:R-:W-:Y:S01]  /*2320*/  LOP3.LUT R3, R3, R2, RZ, 0xfc, !PT ;  /* 0x0000000203037212 */ /* 0x000fe200078efcff */
[----:B------:R-:W-:Y:S01]  /*2330*/  FADD.FTZ R82, -R89, R88 ;  /* 0x0000005859527221 */ /* 0x000fe20000010100 */
[----:B------:R-:W-:Y:S01]  /*2340*/  FADD.FTZ R180, -R69, R180 ;  /* 0x000000b445b47221 */ /* 0x000fe20000010100 */
[----:B------:R-:W-:Y:S01]  /*2350*/  FADD.FTZ R72, -R98, R155 ;  /* 0x0000009b62487221 */ /* 0x000fe20000010100 */
[----:B------:R-:W-:Y:S01]  /*2360*/  IADD3 R91, PT, PT, R3, 0x100, RZ ;  /* 0x00000100035b7810 */ /* 0x000fe20007ffe0ff */
[----:B------:R-:W-:Y:S01]  /*2370*/  FADD.FTZ R158, -R153, R158 ;  /* 0x0000009e999e7221 */ /* 0x000fe20000010100 */
[C---:B------:R-:W-:Y:S01]  /*2380*/  IADD3 R93, PT, PT, R3.reuse, 0x180, RZ ;  /* 0x00000180035d7810 */ /* 0x040fe20007ffe0ff */
[----:B------:R-:W-:Y:S01]  /*2390*/  FADD.FTZ R74, -R156, R159 ;  /* 0x0000009f9c4a7221 */ /* 0x000fe20000010100 */
[----:B------:R-:W-:Y:S01]  /*23a0*/  IADD3 R95, PT, PT, R3, 0x200, RZ ;  /* 0x00000200035f7810 */ /* 0x000fe20007ffe0ff */
[----:B------:R-:W-:Y:S01]  /*23b0*/  FADD.FTZ R162, -R157, R162 ;  /* 0x000000a29da27221 */ /* 0x000fe20000010100 */
[C---:B------:R-:W-:Y:S01]  /*23c0*/  IADD3 R69, PT, PT, R3.reuse, 0x280, RZ ;  /* 0x0000028003457810 */ /* 0x040fe20007ffe0ff */
[----:B---3--:R-:W-:-:S04]  /*23d0*/  IMAD.WIDE.U32 R88, R3, 0x10, R66 ;  /* 0x0000001003587825 */ /* 0x008fc800078e0042 */
[C---:B------:R-:W-:Y:S01]  /*23e0*/  FMUL.FTZ R80, R151.reuse, R80 ;  /* 0x0000005097507220 */ /* 0x040fe20000410000 */
[C---:B------:R-:W-:Y:S01]  /*23f0*/  FMUL.FTZ R81, R151.reuse, R86 ;  /* 0x0000005697517220 */ /* 0x040fe20000410000 */
[C---:B------:R-:W-:Y:S01]  /*2400*/  FMUL.FTZ R82, R151.reuse, R82 ;  /* 0x0000005297527220 */ /* 0x040fe20000410000 */
[----:B------:R-:W-:Y:S01]  /*2410*/  FMUL.FTZ R83, R151, R90 ;  /* 0x0000005a97537220 */ /* 0x000fe20000410000 */
[----:B------:R-:W-:Y:S01]  /*2420*/  FADD.FTZ R76, -R160, R163 ;  /* 0x000000a3a04c7221 */ /* 0x000fe20000010100 */
[----:B------:R-:W-:Y:S01]  /*2430*/  FADD.FTZ R164, -R161, R164 ;  /* 0x000000a4a1a47221 */ /* 0x000fe20000010100 */
[----:B0-----:R-:W-:Y:S01]  /*2440*/  IADD3 R129, PT, PT, R129, R96, RZ ;  /* 0x0000006081817210 */ /* 0x001fe20007ffe0ff */
[----:B------:R-:W-:Y:S01]  /*2450*/  FADD.FTZ R78, -R166, R165 ;  /* 0x000000a5a64e7221 */ /* 0x000fe20000010100 */
[----:B------:R-:W-:Y:S01]  /*2460*/  FADD.FTZ R168, -R167, R168 ;  /* 0x000000a8a7a87221 */ /* 0x000fe20000010100 */
[----:B------:R-:W-:Y:S01]  /*2470*/  IMAD.WIDE.U32 R90, R91, 0x10, R66 ;  /* 0x000000105b5a7825 */ /* 0x000fe200078e0042 */
[----:B------:R-:W-:-:S03]  /*2480*/  ISETP.GE.AND P0, PT, R129, R97, PT ;  /* 0x000000618100720c */ /* 0x000fc60003f06270 */
        /* <DEDUP_REMOVED lines=85> */
.L_x_2379:
        /* <DEDUP_REMOVED lines=33> */
.L_x_2385:
        /* <DEDUP_REMOVED lines=9> */
.L_x_3186:


//--------------------- .text._ZN10layer_norm22ln_bwd_finalize_kernelINS_22Kernel_traits_finalizeILj2304E13__nv_bfloat16fS2_fjLj1024ELj4ENS_18Kernel_traits_baseILj2304ES2_fS2_fjLj1024EEEEEEEvNS_9BwdParamsE --------------------------
	.section	.text._ZN10layer_norm22ln_bwd_finalize_kernelINS_22Kernel_traits_finalizeILj2304E13__nv_bfloat16fS2_fjLj1024ELj4ENS_18Kernel_traits_baseILj2304ES2_fS2_fjLj1024EEEEEEEvNS_9BwdParamsE,"ax",@progbits
	.align	128
        .global         _ZN10layer_norm22ln_bwd_finalize_kernelINS_22Kernel_traits_finalizeILj2304E13__nv_bfloat16fS2_fjLj1024ELj4ENS_18Kernel_traits_baseILj2304ES2_fS2_fjLj1024EEEEEEEvNS_9BwdParamsE
        .type           _ZN10layer_norm22ln_bwd_finalize_kernelINS_22Kernel_traits_finalizeILj2304E13__nv_bfloat16fS2_fjLj1024ELj4ENS_18Kernel_traits_baseILj2304ES2_fS2_fjLj1024EEEEEEEvNS_9BwdParamsE,@function
        .size           _ZN10layer_norm22ln_bwd_finalize_kernelINS_22Kernel_traits_finalizeILj2304E13__nv_bfloat16fS2_fjLj1024ELj4ENS_18Kernel_traits_baseILj2304ES2_fS2_fjLj1024EEEEEEEvNS_9BwdParamsE,(.L_x_3187 - _ZN10layer_norm22ln_bwd_finalize_kernelINS_22Kernel_traits_finalizeILj2304E13__nv_bfloat16fS2_fjLj1024ELj4ENS_18Kernel_traits_baseILj2304ES2_fS2_fjLj1024EEEEEEEvNS_9BwdParamsE)
        .other          _ZN10layer_norm22ln_bwd_finalize_kernelINS_22Kernel_traits_finalizeILj2304E13__nv_bfloat16fS2_fjLj1024ELj4ENS_18Kernel_traits_baseILj2304ES2_fS2_fjLj1024EEEEEEEvNS_9BwdParamsE,@"STO_CUDA_ENTRY STV_DEFAULT"
_ZN10layer_norm22ln_bwd_finalize_kernelINS_22Kernel_traits_finalizeILj2304E13__nv_bfloat16fS2_fjLj1024ELj4ENS_18Kernel_traits_baseILj2304ES2_fS2_fjLj1024EEEEEEEvNS_9BwdParamsE:
.text._ZN10layer_norm22ln_bwd_finalize_kernelINS_22Kernel_traits_finalizeILj2304E13__nv_bfloat16fS2_fjLj1024ELj4ENS_18Kernel_traits_baseILj2304ES2_fS2_fjLj1024EEEEEEEvNS_9BwdParamsE:
        /* <DEDUP_REMOVED lines=37> */
.L_x_2390:
        /* <DEDUP_REMOVED lines=118> */
.L_x_2389:
[----:B------:R-:W-:Y:S05]  /*09b0*/  BSYNC.RECONVERGENT B1 ;  /* 0x0000000000017941 */ /* 0x000fea0003800200 */
.L_x_2388:
        /* <DEDUP_REMOVED lines=65> */
.L_x_2392:
[----:B------:R-:W-:Y:S05]  /*0dd0*/  BSYNC.RECONVERGENT B1 ;  /* 0x0000000000017941 */ /* 0x000fea0003800200 */
.L_x_2391:
        /* <DEDUP_REMOVED lines=37> */
.L_x_2394:
[----:B------:R-:W-:Y:S05]  /*1030*/  BSYNC.RECONVERGENT B1 ;  /* 0x0000000000017941 */ /* 0x000fea0003800200 */
.L_x_2393:
[----:B------:R-:W-:Y:S05]  /*1040*/  @!P1 BRA `(.L_x_2387) ;  /* 0x00000000003c9947 */ /* 0x000fea0003800000 */
[----:B------:R-:W0:Y:S01]  /*1050*/  LDC.64 R6, c[0x0][0x3e0] ;  /* 0x0000f800ff067b82 */ /* 0x000e220000000a00 */
[----:B------:R-:W-:Y:S01]  /*1060*/  IMAD R2, R15, 0x900, R11 ;  /* 0x000009000f027824 */ /* 0x000fe200078e020b */
[----:B------:R-:W-:-:S04]  /*1070*/  IADD3 R24, PT, PT, -R24, RZ, RZ ;  /* 0x000000ff18187210 */ /* 0x000fc80007ffe1ff */
[----:B------:R-:W-:Y:S02]  /*1080*/  IADD3 R11, PT, PT, R13, R2, RZ ;  /* 0x000000020d0b7210 */ /* 0x000fe40007ffe0ff */
[----:B------:R-:W1:Y:S05]  /*1090*/  LDC.64 R8, c[0x0][0x3e8] ;  /* 0x0000fa00ff087b82 */ /* 0x000e6a0000000a00 */
.L_x_2395:
        /* <DEDUP_REMOVED lines=10> */
.L_x_2387:
[----:B------:R-:W-:Y:S05]  /*1140*/  BSYNC.RECONVERGENT B0 ;  /* 0x0000000000007941 */ /* 0x000fea0003800200 */
.L_x_2386:
        /* <DEDUP_REMOVED lines=55> */
.L_x_2396:
        /* <DEDUP_REMOVED lines=12> */
.L_x_3187:


//--------------------- .text._ZN10layer_norm13ln_bwd_kernelINS_13Kernel_traitsI13__nv_bfloat16fS2_fjLj2304ELj1ELj1ELj4ELj8ENS_18Kernel_traits_baseILj2304ES2_fS2_fjLj128EEEEEEEvNS_9BwdParamsE --------------------------
	.section	.text._ZN10layer_norm13ln_bwd_kernelINS_13Kernel_traitsI13__nv_bfloat16fS2_fjLj2304ELj1ELj1ELj4ELj8ENS_18Kernel_traits_baseILj2304ES2_fS2_fjLj128EEEEEEEvNS_9BwdParamsE,"ax",@progbits
	.align	128
        .global         _ZN10layer_norm13ln_bwd_kernelINS_13Kernel_traitsI13__nv_bfloat16fS2_fjLj2304ELj1ELj1ELj4ELj8ENS_18Kernel_traits_baseILj2304ES2_fS2_fjLj128EEEEEEEvNS_9BwdParamsE
        .type           _ZN10layer_norm13ln_bwd_kernelINS_13Kernel_traitsI13__nv_bfloat16fS2_fjLj2304ELj1ELj1ELj4ELj8ENS_18Kernel_traits_baseILj2304ES2_fS2_fjLj128EEEEEEEvNS_9BwdParamsE,@function
        .size           _ZN10layer_norm13ln_bwd_kernelINS_13Kernel_traitsI13__nv_bfloat16fS2_fjLj2304ELj1ELj1ELj4ELj8ENS_18Kernel_traits_baseILj2304ES2_fS2_fjLj128EEEEEEEvNS_9BwdParamsE,(.L_x_3188 - _ZN10layer_norm13ln_bwd_kernelINS_13Kernel_traitsI13__nv_bfloat16fS2_fjLj2304ELj1ELj1ELj4ELj8ENS_18Kernel_traits_baseILj2304ES2_fS2_fjLj128EEEEEEEvNS_9BwdParamsE)
        .other          _ZN10layer_norm13ln_bwd_kernelINS_13Kernel_traitsI13__nv_bfloat16fS2_fjLj2304ELj1ELj1ELj4ELj8ENS_18Kernel_traits_baseILj2304ES2_fS2_fjLj128EEEEEEEvNS_9BwdParamsE,@"STO_CUDA_ENTRY STV_DEFAULT"
_ZN10layer_norm13ln_bwd_kernelINS_13Kernel_traitsI13__nv_bfloat16fS2_fjLj2304ELj1ELj1ELj4ELj8ENS_18Kernel_traits_baseILj2304ES2_fS2_fjLj128EEEEEEEvNS_9BwdParamsE:
.text._ZN10layer_norm13ln_bwd_kernelINS_13Kernel_traitsI13__nv_bfloat16fS2_fjLj2304ELj1ELj1ELj4ELj8ENS_18Kernel_traits_baseILj2304ES2_fS2_fjLj128EEEEEEEvNS_9BwdParamsE:
        /* <DEDUP_REMOVED lines=32> */
.L_x_2397:
        /* <DEDUP_REMOVED lines=11> */
.L_x_2398:
        /* <DEDUP_REMOVED lines=19> */
[----:B------:R-:W-:-:S08]  /*03e0*/  CS2R R72, SRZ ;  /* 0x0000000000487805 */ /* 0x000fd0000001ff00 */
[----:B------:R-:W-:Y:S05]  /*03f0*/  BRA.U UP0, `(.L_x_2399) ;  /* 0x0000002900847547 */ /* 0x000fea000b800000 */
[----:B------:R-:W1:Y:S01]  /*0400*/  S2UR UR5, SR_CgaCtaId ;  /* 0x00000000000579c3 */ /* 0x000e620000008800 */
        /* <DEDUP_REMOVED lines=22> */
[----:B------:R-:W-:Y:S01]  /*0570*/  SHF.R.U32.HI R30, RZ, 0x5, R2 ;  /* 0x00000005ff1e7819 */ /* 0x000fe20000011602 */
[----:B-1----:R-:W-:Y:S01]  /*0580*/  ULEA UR4, UR5, UR4, 0x18 ;  /* 0x0000000405047291 */ /* 0x002fe2000f8ec0ff */
        /* <DEDUP_REMOVED lines=8> */
[----:B------:R-:W-:Y:S02]  /*0610*/  MOV R75, UR6 ;  /* 0x00000006004b7c02 */ /* 0x000fe40008000f00 */
        /* <DEDUP_REMOVED lines=9> */
[----:B------:R-:W-:-:S07]  /*06b0*/  MOV R95, UR4 ;  /* 0x00000004005f7c02 */ /* 0x000fce0008000f00 */
.L_x_2404:
[----:B------:R-:W1:Y:S01]  /*06c0*/  @!P1 LDC.64 R40, c[0x0][0x3a0] ;  /* 0x0000e800ff289b82 */ /* 0x000e620000000a00 */
[----:B------:R-:W-:-:S07]  /*06d0*/  MOV R0, RZ ;  /* 0x000000ff00007202 */ /* 0x000fce0000000f00 */
[----:B----4-:R-:W2:Y:S08]  /*06e0*/  LDC.64 R42, c[0x0][0x398] ;  /* 0x0000e600ff2a7b82 */ /* 0x010eb00000000a00 */
[----:B------:R-:W3:Y:S01]  /*06f0*/  LDC.64 R96, c[0x0][0x3a8] ;  /* 0x0000ea00ff607b82 */ /* 0x000ee20000000a00 */
[----:B-1----:R-:W-:-:S05]  /*0700*/  @!P1 IMAD.WIDE R40, R75, 0x4, R40 ;  /* 0x000000044b289825 */ /* 0x002fca00078e0228 */
[----:B------:R1:W5:Y:S01]  /*0710*/  @!P1 LDG.E R0, desc[UR8][R40.64] ;  /* 0x0000000828009981 */ /* 0x000362000c1e1900 */
[----:B--2---:R-:W-:-:S04]  /*0720*/  ISETP.NE.U32.AND P1, PT, R42, RZ, PT ;  /* 0x000000ff2a00720c */ /* 0x004fc80003f25070 */
[----:B------:R-:W-:Y:S01]  /*0730*/  ISETP.NE.AND.EX P1, PT, R43, RZ, PT, P1 ;  /* 0x000000ff2b00720c */ /* 0x000fe20003f25310 */
[----:B---3--:R-:W-:-:S04]  /*0740*/  IMAD.WIDE R96, R75, 0x4, R96 ;  /* 0x000000044b607825 */ /* 0x008fc800078e0260 */
[----:B------:R-:W-:Y:S02]  /*0750*/  IMAD R101, R75, 0x480, RZ ;  /* 0x000004804b657824 */ /* 0x000fe400078e02ff */
[----:B------:R1:W5:Y:S03]  /*0760*/  LDG.E R96, desc[UR8][R96.64] ;  /* 0x0000000860607981 */ /* 0x000366000c1e1900 */
[----:B------:R-:W-:-:S03]  /*0770*/  LOP3.LUT R101, R101, R2, RZ, 0xfc, !PT ;  /* 0x0000000265657212 */ /* 0x000fc600078efcff */
[----:B------:R-:W-:Y:S05]  /*0780*/  @P1 BRA `(.L_x_2400) ;  /* 0x0000000000bc1947 */ /* 0x000fea0003800000 */
[----:B------:R-:W1:Y:S01]  /*0790*/  LDC.64 R118, c[0x0][0x3d8] ;  /* 0x0000f600ff767b82 */ /* 0x000e620000000a00 */
[C---:B------:R-:W-:Y:S02]  /*07a0*/  IADD3 R107, PT, PT, R101.reuse, 0x180, RZ ;  /* 0x00000180656b7810 */ /* 0x040fe40007ffe0ff */
[C---:B------:R-:W-:Y:S02]  /*07b0*/  IADD3 R103, PT, PT, R101.reuse, 0x80, RZ ;  /* 0x0000008065677810 */ /* 0x040fe40007ffe0ff */
[----:B------:R-:W-:-:S03]  /*07c0*/  IADD3 R105, PT, PT, R101, 0x100, RZ ;  /* 0x0000010065697810 */ /* 0x000fc60007ffe0ff */
[----:B------:R-:W2:Y:S01]  /*07d0*/  LDC.64 R92, c[0x0][0x390] ;  /* 0x0000e400ff5c7b82 */ /* 0x000ea20000000a00 */
[C---:B------:R-:W-:Y:S02]  /*07e0*/  IADD3 R109, PT, PT, R101.reuse, 0x200, RZ ;  /* 0x00000200656d7810 */ /* 0x040fe40007ffe0ff */
[C---:B------:R-:W-:Y:S02]  /*07f0*/  IADD3 R111, PT, PT, R101.reuse, 0x280, RZ ;  /* 0x00000280656f7810 */ /* 0x040fe40007ffe0ff */
[C---:B------:R-:W-:Y:S02]  /*0800*/  IADD3 R113, PT, PT, R101.reuse, 0x300, RZ ;  /* 0x0000030065717810 */ /* 0x040fe40007ffe0ff */
[C---:B------:R-:W-:Y:S02]  /*0810*/  IADD3 R115, PT, PT, R101.reuse, 0x380, RZ ;  /* 0x0000038065737810 */ /* 0x040fe40007ffe0ff */
[----:B------:R-:W-:Y:S01]  /*0820*/  IADD3 R117, PT, PT, R101, 0x400, RZ ;  /* 0x0000040065757810 */ /* 0x000fe20007ffe0ff */
[----:B-1----:R-:W-:-:S04]  /*0830*/  IMAD.WIDE.U32 R40, R107, 0x4, R118 ;  /* 0x000000046b287825 */ /* 0x002fc800078e0076 */
[--C-:B------:R-:W-:Y:S01]  /*0840*/  IMAD.WIDE.U32 R88, R109, 0x4, R118.reuse ;  /* 0x000000046d587825 */ /* 0x100fe200078e0076 */
[----:B------:R1:W5:Y:S03]  /*0850*/  LDG.E R100, desc[UR8][R40.64] ;  /* 0x0000000828647981 */ /* 0x000366000c1e1900 */
[----:B------:R-:W-:Y:S01]  /*0860*/  IMAD.WIDE.U32 R90, R111, 0x4, R118 ;  /* 0x000000046f5a7825 */ /* 0x000fe200078e0076 */
[----:B------:R3:W5:Y:S03]  /*0870*/  LDG.E R102, desc[UR8][R88.64] ;  /* 0x0000000858667981 */ /* 0x000766000c1e1900 */
[--C-:B--2---:R-:W-:Y:S01]  /*0880*/  IMAD.WIDE.U32 R42, R103, 0x8, R92.reuse ;  /* 0x00000008672a7825 */ /* 0x104fe200078e005c */
[----:B------:R2:W5:Y:S03]  /*0890*/  LDG.E R104, desc[UR8][R90.64] ;  /* 0x000000085a687981 */ /* 0x000566000c1e1900 */
        /* <DEDUP_REMOVED lines=12> */
[----:B--2---:R-:W-:-:S02]  /*0960*/  IMAD.WIDE.U32 R90, R115, 0x8, R92 ;  /* 0x00000008735a7825 */ /* 0x004fc400078e005c */
[----:B------:R-:W5:Y:S02]  /*0970*/  LDG.E.64 R88, desc[UR8][R88.64] ;  /* 0x0000000858587981 */ /* 0x000f64000c1e1b00 */
[--C-:B------:R-:W-:Y:S02]  /*0980*/  IMAD.WIDE.U32 R132, R101, 0x4, R118.reuse ;  /* 0x0000000465847825 */ /* 0x100fe400078e0076 */
[----:B------:R-:W5:Y:S02]  /*0990*/  LDG.E.64 R90, desc[UR8][R90.64] ;  /* 0x000000085a5a7981 */ /* 0x000f64000c1e1b00 */
[--C-:B------:R-:W-:Y:S02]  /*09a0*/  IMAD.WIDE.U32 R130, R103, 0x4, R118.reuse ;  /* 0x0000000467827825 */ /* 0x100fe400078e0076 */
[----:B------:R1:W5:Y:S02]  /*09b0*/  LDG.E R132, desc[UR8][R132.64] ;  /* 0x0000000884847981 */ /* 0x000364000c1e1900 */
[----:B------:R-:W-:-:S02]  /*09c0*/  IMAD.WIDE.U32 R98, R105, 0x4, R118 ;  /* 0x0000000469627825 */ /* 0x000fc400078e0076 */
[----:B------:R1:W5:Y:S02]  /*09d0*/  LDG.E R130, desc[UR8][R130.64] ;  /* 0x0000000882827981 */ /* 0x000364000c1e1900 */
[--C-:B------:R-:W-:Y:S02]  /*09e0*/  IMAD.WIDE.U32 R122, R113, 0x4, R118.reuse ;  /* 0x00000004717a7825 */ /* 0x100fe400078e0076 */
[----:B------:R1:W5:Y:S02]  /*09f0*/  LDG.E R98, desc[UR8][R98.64] ;  /* 0x0000000862627981 */ /* 0x000364000c1e1900 */
[----:B------:R-:W-:Y:S02]  /*0a00*/  IMAD.WIDE.U32 R120, R115, 0x4, R118 ;  /* 0x0000000473787825 */ /* 0x000fe400078e0076 */
[----:B------:R1:W5:Y:S02]  /*0a10*/  LDG.E R106, desc[UR8][R122.64] ;  /* 0x000000087a6a7981 */ /* 0x000364000c1e1900 */
[----:B------:R-:W-:-:S02]  /*0a20*/  IMAD.WIDE.U32 R92, R117, 0x8, R92 ;  /* 0x00000008755c7825 */ /* 0x000fc400078e005c */
[----:B------:R1:W5:Y:S02]  /*0a30*/  LDG.E R108, desc[UR8][R120.64] ;  /* 0x00000008786c7981 */ /* 0x000364000c1e1900 */
[----:B------:R-:W-:Y:S02]  /*0a40*/  IMAD.WIDE.U32 R118, R117, 0x4, R118 ;  /* 0x0000000475767825 */ /* 0x000fe400078e0076 */
[----:B------:R-:W5:Y:S04]  /*0a50*/  LDG.E.64 R92, desc[UR8][R92.64] ;  /* 0x000000085c5c7981 */ /* 0x000f68000c1e1b00 */
[----:B------:R1:W5:Y:S01]  /*0a60*/  LDG.E R110, desc[UR8][R118.64] ;  /* 0x00000008766e7981 */ /* 0x000362000c1e1900 */
[----:B------:R-:W-:Y:S05]  /*0a70*/  BRA `(.L_x_2401) ;  /* 0x0000000000b87947 */ /* 0x000fea0003800000 */
.L_x_2400:
        /* <DEDUP_REMOVED lines=45> */
[----:B------:R2:W5:Y:S02]  /*0d50*/  LDG.E R110, desc[UR8][R118.64] ;  /* 0x00000008766e7981 */ /* 0x000564000c1e1900 */
.L_x_2401:
[----:B-12--5:R-:W-:Y:S02]  /*0d60*/  PRMT R121, R110, 0x7632, R121 ;  /* 0x000076326e797816 */ /* 0x026fe40000000079 */
        /* <DEDUP_REMOVED lines=33> */
[----:B------:R-:W-:Y:S01]  /*0f80*/  SHF.L.U32 R88, R130, 0x10, RZ ;  /* 0x0000001082587819 */ /* 0x000fe200000006ff */
[----:B------:R-:W-:Y:S01]  /*0f90*/  FMUL.FTZ R133, R96, R45 ;  /* 0x0000002d60857220 */ /* 0x000fe20000410000 */
[----:B------:R-:W-:Y:S01]  /*0fa0*/  SHF.L.U32 R155, R4, 0x10, RZ ;  /* 0x00000010049b7819 */ /* 0x000fe200000006ff */
[----:B------:R-:W-:Y:S01]  /*0fb0*/  FMUL.FTZ R153, R86, R97 ;  /* 0x0000006156997220 */ /* 0x000fe20000410000 */
[----:B------:R-:W-:Y:S01]  /*0fc0*/  FADD.FTZ R84, RZ, R147 ;  /* 0x00000093ff547221 */ /* 0x000fe20000010000 */
[----:B------:R-:W-:Y:S01]  /*0fd0*/  FMUL.FTZ R140, R96, R125 ;  /* 0x0000007d608c7220 */ /* 0x000fe20000410000 */
[----:B------:R-:W-:Y:S01]  /*0fe0*/  FFMA.FTZ R45, R0, R147, RZ ;  /* 0x00000093002d7223 */ /* 0x000fe200000100ff */
        /* <DEDUP_REMOVED lines=81> */
[C---:B------:R-:W-:Y:S01]  /*1500*/  FMUL.FTZ R91, R96.reuse, R91 ;  /* 0x0000005b605b7220 */ /* 0x040fe20000410000 */
[----:B------:R-:W-:Y:S01]  /*1510*/  FFMA.FTZ R42, R139, R90, R42 ;  /* 0x0000005a8b2a7223 */ /* 0x000fe2000001002a */
[----:B------:R-:W-:Y:S01]  /*1520*/  SHF.L.U32 R121, R121, 0x10, RZ ;  /* 0x0000001079797819 */ /* 0x000fe200000006ff */
[----:B------:R-:W-:Y:S01]  /*1530*/  FMUL.FTZ R86, R135, R110 ;  /* 0x0000006e87567220 */ /* 0x000fe20000410000 */
[----:B------:R-:W-:Y:S01]  /*1540*/  SHF.L.U32 R40, R21, 0x10, RZ ;  /* 0x0000001015287819 */ /* 0x000fe200000006ff */
        /* <DEDUP_REMOVED lines=28> */
.L_x_2402:
        /* <DEDUP_REMOVED lines=35> */
[----:B-1----:R-:W-:Y:S01]  /*1940*/  FMUL.FTZ R152, R89, R152 ;  /* 0x0000009859987220 */ /* 0x002fe20000410000 */
[----:B------:R-:W-:-:S02]  /*1950*/  SHF.L.U32 R123, R4, 0x10, RZ ;  /* 0x00000010047b7819 */ /* 0x000fc400000006ff */
[----:B------:R-:W-:Y:S02]  /*1960*/  SHF.L.U32 R142, R83, 0x10, RZ ;  /* 0x00000010538e7819 */ /* 0x000fe400000006ff */
[----:B------:R-:W-:Y:S01]  /*1970*/  SHF.L.U32 R126, R28, 0x10, RZ ;  /* 0x000000101c7e7819 */ /* 0x000fe200000006ff */
[----:B------:R-:W1:Y:S01]  /*1980*/  MUFU.RCP R149, R45 ;  /* 0x0000002d00957308 */ /* 0x000e620000001000 */
[----:B------:R-:W-:Y:S01]  /*1990*/  SHF.L.U32 R139, R12, 0x10, RZ ;  /* 0x000000100c8b7819 */ /* 0x000fe200000006ff */
[----:B------:R-:W-:Y:S01]  /*19a0*/  FADD.FTZ R142, -R142, R43 ;  /* 0x0000002b8e8e7221 */ /* 0x000fe20000010100 */
[----:B------:R-:W-:Y:S01]  /*19b0*/  SHF.L.U32 R43, R15, 0x10, RZ ;  /* 0x000000100f2b7819 */ /* 0x000fe200000006ff */
        /* <DEDUP_REMOVED lines=11> */
[----:B---3--:R-:W-:Y:S01]  /*1a70*/  FMUL.FTZ R0, R139, R0 ;  /* 0x000000008b007220 */ /* 0x008fe20000410000 */
[----:B------:R-:W3:Y:S01]  /*1a80*/  MUFU.RCP R44, R41 ;  /* 0x00000029002c7308 */ /* 0x000ee20000001000 */
[----:B-1----:R-:W-:Y:S01]  /*1a90*/  FMUL.FTZ R149, R88, R149 ;  /* 0x0000009558957220 */ /* 0x002fe20000410000 */
[----:B------:R-:W-:Y:S01]  /*1aa0*/  SHF.L.U32 R88, R130, 0x10, RZ ;  /* 0x0000001082587819 */ /* 0x000fe200000006ff */
[----:B------:R-:W-:Y:S01]  /*1ab0*/  FMUL.FTZ R153, R124, R97 ;  /* 0x000000617c997220 */ /* 0x000fe20000410000 */
[----:B------:R-:W-:-:S02]  /*1ac0*/  SHF.L.U32 R99, R99, 0x10, RZ ;  /* 0x0000001063637819 */ /* 0x000fc400000006ff */
[----:B------:R-:W-:Y:S02]  /*1ad0*/  SHF.L.U32 R98, R98, 0x10, RZ ;  /* 0x0000001062627819 */ /* 0x000fe400000006ff */
[----:B------:R-:W1:Y:S01]  /*1ae0*/  MUFU.RCP R137, R124 ;  /* 0x0000007c00897308 */ /* 0x000e620000001000 */
[----:B--2---:R-:W-:Y:S01]  /*1af0*/  FMUL.FTZ R131, R46, R131 ;  /* 0x000000832e837220 */ /* 0x004fe20000410000 */
[----:B------:R-:W-:Y:S01]  /*1b00*/  FADD.FTZ R46, RZ, R147 ;  /* 0x00000093ff2e7221 */ /* 0x000fe20000010000 */
[----:B------:R-:W-:Y:S01]  /*1b10*/  SHF.L.U32 R40, R7, 0x10, RZ ;  /* 0x0000001007287819 */ /* 0x000fe200000006ff */
[----:B------:R-:W-:Y:S01]  /*1b20*/  FMUL.FTZ R155, R126, R99 ;  /* 0x000000637e9b7220 */ /* 0x000fe20000410000 */
[----:B------:R-:W-:Y:S01]  /*1b30*/  SHF.L.U32 R112, R112, 0x10, RZ ;  /* 0x0000001070707819 */ /* 0x000fe200000006ff */
[----:B------:R-:W-:Y:S01]  /*1b40*/  FMUL.FTZ R122, R125, R98 ;  /* 0x000000627d7a7220 */ /* 0x000fe20000410000 */
[----:B------:R-:W-:Y:S01]  /*1b50*/  SHF.L.U32 R100, R100, 0x10, RZ ;  /* 0x0000001064647819 */ /* 0x000fe200000006ff */
[----:B------:R2:W4:Y:S01]  /*1b60*/  MUFU.RCP R138, R129 ;  /* 0x00000081008a7308 */ /* 0x0005220000001000 */
[----:B---3--:R-:W-:Y:S01]  /*1b70*/  FMUL.FTZ R85, R85, R44 ;  /* 0x0000002c55557220 */ /* 0x008fe20000410000 */
[----:B------:R-:W-:Y:S01]  /*1b80*/  FFMA.FTZ R44, R147, R0, RZ ;  /* 0x00000000932c7223 */ /* 0x000fe200000100ff */
[----:B------:R-:W-:Y:S01]  /*1b90*/  SHF.L.U32 R43, R24, 0x10, RZ ;  /* 0x00000010182b7819 */ /* 0x000fe200000006ff */
[----:B------:R-:W-:Y:S01]  /*1ba0*/  FMUL.FTZ R128, R128, R100 ;  /* 0x0000006480807220 */ /* 0x000fe20000410000 */
[----:B------:R-:W-:-:S02]  /*1bb0*/  SHF.L.U32 R102, R102, 0x10, RZ ;  /* 0x0000001066667819 */ /* 0x000fc400000006ff */
[----:B------:R-:W-:Y:S01]  /*1bc0*/  SHF.L.U32 R90, R76, 0x10, RZ ;  /* 0x000000104c5a7819 */ /* 0x000fe200000006ff */
[----:B------:R3:W5:Y:S01]  /*1bd0*/  MUFU.RCP R136, R123 ;  /* 0x0000007b00887308 */ /* 0x0007620000001000 */
[----:B-1----:R-:W-:Y:S01]  /*1be0*/  FMUL.FTZ R140, R140, R137 ;  /* 0x000000898c8c7220 */ /* 0x002fe20000410000 */
[----:B------:R-:W-:Y:S01]  /*1bf0*/  SHF.L.U32 R137, R114, 0x10, RZ ;  /* 0x0000001072897819 */ /* 0x000fe200000006ff */
[----:B------:R-:W-:Y:S01]  /*1c00*/  FMUL.FTZ R114, R123, R88 ;  /* 0x000000587b727220 */ /* 0x000fe20000410000 */
[----:B------:R-:W-:Y:S01]  /*1c10*/  SHF.L.U32 R116, R116, 0x10, RZ ;  /* 0x0000001074747819 */ /* 0x000fe200000006ff */
[----:B------:R-:W-:Y:S01]  /*1c20*/  FMUL.FTZ R124, R40, R102 ;  /* 0x00000066287c7220 */ /* 0x000fe20000410000 */
[----:B------:R-:W-:Y:S01]  /*1c30*/  SHF.L.U32 R151, R20, 0x10, RZ ;  /* 0x0000001014977819 */ /* 0x000fe200000006ff */
[----:B--2---:R-:W-:Y:S01]  /*1c40*/  FMUL.FTZ R129, R129, R137 ;  /* 0x0000008981817220 */ /* 0x004fe20000410000 */
[----:B------:R1:W2:Y:S01]  /*1c50*/  MUFU.RCP R135, R126 ;  /* 0x0000007e00877308 */ /* 0x0002a20000001000 */
[----:B----4-:R-:W-:Y:S01]  /*1c60*/  FMUL.FTZ R138, R47, R138 ;  /* 0x0000008a2f8a7220 */ /* 0x010fe20000410000 */
[----:B---3--:R-:W-:Y:S01]  /*1c70*/  FADD.FTZ R123, R46, R153 ;  /* 0x000000992e7b7221 */ /* 0x008fe20000010000 */
[----:B------:R-:W-:Y:S01]  /*1c80*/  FFMA.FTZ R47, R153, R140, R44 ;  /* 0x0000008c992f7223 */ /* 0x000fe2000001002c */
[----:B------:R-:W-:Y:S01]  /*1c90*/  FADD.FTZ R93, -R90, R93 ;  /* 0x0000005d5a5d7221 */ /* 0x000fe20000010100 */
[----:B------:R-:W-:Y:S01]  /*1ca0*/  SHF.L.U32 R90, R10, 0x10, RZ ;  /* 0x000000100a5a7819 */ /* 0x000fe200000006ff */
[----:B------:R-:W-:Y:S01]  /*1cb0*/  FADD.FTZ R46, R123, R114 ;  /* 0x000000727b2e7221 */ /* 0x000fe20000010000 */
[----:B------:R-:W-:Y:S01]  /*1cc0*/  SHF.L.U32 R123, R104, 0x10, RZ ;  /* 0x00000010687b7819 */ /* 0x000fe200000006ff */
[----:B------:R3:W4:Y:S01]  /*1cd0*/  MUFU.RCP R134, R125 ;  /* 0x0000007d00867308 */ /* 0x0007220000001000 */
[----:B-----5:R-:W-:Y:S01]  /*1ce0*/  FMUL.FTZ R143, R143, R136 ;  /* 0x000000888f8f7220 */ /* 0x020fe20000410000 */
[----:B------:R-:W-:Y:S01]  /*1cf0*/  FMUL.FTZ R104, R127, R112 ;  /* 0x000000707f687220 */ /* 0x000fe20000410000 */
[----:B-1----:R-:W-:Y:S01]  /*1d00*/  FMUL.FTZ R126, R41, R116 ;  /* 0x00000074297e7220 */ /* 0x002fe20000410000 */
[----:B------:R-:W-:Y:S01]  /*1d10*/  SHF.L.U32 R118, R118, 0x10, RZ ;  /* 0x0000001076767819 */ /* 0x000fe200000006ff */
[----:B------:R-:W-:Y:S01]  /*1d20*/  FFMA.FTZ R44, R114, R143, R47 ;  /* 0x0000008f722c7223 */ /* 0x000fe2000001002f */
[----:B------:R-:W-:Y:S01]  /*1d30*/  FADD.FTZ R151, -R151, R92 ;  /* 0x0000005c97977221 */ /* 0x000fe20000010100 */
[----:B------:R-:W-:Y:S01]  /*1d40*/  SHF.L.U32 R92, R22, 0x10, RZ ;  /* 0x00000010165c7819 */ /* 0x000fe200000006ff */
[----:B------:R-:W1:Y:S01]  /*1d50*/  MUFU.RCP R133, R127 ;  /* 0x0000007f00857308 */ /* 0x000e620000001000 */
[----:B--2---:R-:W-:Y:S01]  /*1d60*/  FMUL.FTZ R142, R142, R135 ;  /* 0x000000878e8e7220 */ /* 0x004fe20000410000 */
[----:B---3--:R-:W-:Y:S01]  /*1d70*/  FADD.FTZ R125, R46, R155 ;  /* 0x0000009b2e7d7221 */ /* 0x008fe20000010000 */
[----:B------:R-:W-:Y:S01]  /*1d80*/  SHF.L.U32 R106, R106, 0x10, RZ ;  /* 0x000000106a6a7819 */ /* 0x000fe200000006ff */
[----:B------:R-:W-:Y:S01]  /*1d90*/  FMUL.FTZ R130, R43, R118 ;  /* 0x000000762b827220 */ /* 0x000fe20000410000 */
[----:B------:R-:W-:Y:S01]  /*1da0*/  FFMA.FTZ R47, R155, R142, R44 ;  /* 0x0000008e9b2f7223 */ /* 0x000fe2000001002c */
[----:B------:R-:W-:Y:S01]  /*1db0*/  FADD.FTZ R125, R125, R122 ;  /* 0x0000007a7d7d7221 */ /* 0x000fe20000010000 */
[----:B------:R-:W-:Y:S01]  /*1dc0*/  SHF.L.U32 R135, R11, 0x10, RZ ;  /* 0x000000100b877819 */ /* 0x000fe200000006ff */
[----:B------:R-:W2:Y:S01]  /*1dd0*/  MUFU.RCP R141, R40 ;  /* 0x00000028008d7308 */ /* 0x000ea20000001000 */
[----:B----4-:R-:W-:Y:S01]  /*1de0*/  FMUL.FTZ R145, R145, R134 ;  /* 0x0000008691917220 */ /* 0x010fe20000410000 */
[----:B------:R-:W-:Y:S01]  /*1df0*/  FADD.FTZ R125, R125, R104 ;  /* 0x000000687d7d7221 */ /* 0x000fe20000010000 */
[----:B------:R-:W-:Y:S01]  /*1e00*/  SHF.L.U32 R119, R119, 0x10, RZ ;  /* 0x0000001077777819 */ /* 0x000fe200000006ff */
[----:B------:R-:W-:Y:S01]  /*1e10*/  FMUL.FTZ R132, R45, R106 ;  /* 0x0000006a2d847220 */ /* 0x000fe20000410000 */
[----:B------:R-:W-:Y:S01]  /*1e20*/  FFMA.FTZ R47, R122, R145, R47 ;  /* 0x000000917a2f7223 */ /* 0x000fe2000001002f */
[----:B------:R-:W-:Y:S01]  /*1e30*/  FADD.FTZ R46, R125, R128 ;  /* 0x000000807d2e7221 */ /* 0x000fe20000010000 */
[----:B------:R-:W-:Y:S01]  /*1e40*/  SHF.L.U32 R136, R21, 0x10, RZ ;  /* 0x0000001015887819 */ /* 0x000fe200000006ff */
[----:B------:R3:W4:Y:S01]  /*1e50*/  MUFU.RCP R148, R43 ;  /* 0x0000002b00947308 */ /* 0x0007220000001000 */
[----:B-1----:R-:W-:Y:S01]  /*1e60*/  FMUL.FTZ R133, R144, R133 ;  /* 0x0000008590857220 */ /* 0x002fe20000410000 */
[----:B------:R-:W-:Y:S01]  /*1e70*/  FADD.FTZ R125, R46, R129 ;  /* 0x000000812e7d7221 */ /* 0x000fe20000010000 */
[----:B------:R-:W-:Y:S01]  /*1e80*/  SHF.L.U32 R108, R108, 0x10, RZ ;  /* 0x000000106c6c7819 */ /* 0x000fe200000006ff */
[----:B------:R-:W-:Y:S01]  /*1e90*/  FMUL.FTZ R127, R86, R119 ;  /* 0x00000077567f7220 */ /* 0x000fe20000410000 */
[----:B------:R-:W-:Y:S01]  /*1ea0*/  FFMA.FTZ R47, R104, R133, R47 ;  /* 0x00000085682f7223 */ /* 0x000fe2000001002f */
[----:B------:R-:W-:Y:S01]  /*1eb0*/  FADD.FTZ R41, R125, R124 ;  /* 0x0000007c7d297221 */ /* 0x000fe20000010000 */
[----:B------:R-:W-:Y:S01]  /*1ec0*/  FMUL.FTZ R125, R42, R123 ;  /* 0x0000007b2a7d7220 */ /* 0x000fe20000410000 */
[----:B------:R1:W5:Y:S01]  /*1ed0*/  MUFU.RCP R139, R90 ;  /* 0x0000005a008b7308 */ /* 0x0003620000001000 */
[----:B------:R-:W-:Y:S01]  /*1ee0*/  FFMA.FTZ R44, R128, R131, R47 ;  /* 0x00000083802c7223 */ /* 0x000fe2000001002f */
[----:B--2---:R-:W-:Y:S01]  /*1ef0*/  FMUL.FTZ R141, R146, R141 ;  /* 0x0000008d928d7220 */ /* 0x004fe20000410000 */
[----:B------:R-:W-:Y:S01]  /*1f00*/  FADD.FTZ R42, R41, R126 ;  /* 0x0000007e292a7221 */ /* 0x000fe20000010000 */
[----:B------:R-:W-:Y:S01]  /*1f10*/  SHF.L.U32 R120, R120, 0x10, RZ ;  /* 0x0000001078787819 */ /* 0x000fe200000006ff */
[----:B------:R-:W-:Y:S01]  /*1f20*/  FFMA.FTZ R47, R129, R138, R44 ;  /* 0x0000008a812f7223 */ /* 0x000fe2000001002c */
[----:B------:R-:W-:Y:S01]  /*1f30*/  SHF.L.U32 R110, R110, 0x10, RZ ;  /* 0x000000106e6e7819 */ /* 0x000fe200000006ff */
[----:B---3--:R-:W-:Y:S01]  /*1f40*/  FADD.FTZ R43, R42, R125 ;  /* 0x0000007d2a2b7221 */ /* 0x008fe20000010000 */
[----:B------:R2:W3:Y:S01]  /*1f50*/  MUFU.RCP R154, R92 ;  /* 0x0000005c009a7308 */ /* 0x0004e20000001000 */
[----:B------:R-:W-:Y:S01]  /*1f60*/  FFMA.FTZ R47, R124, R141, R47 ;  /* 0x0000008d7c2f7223 */ /* 0x000fe2000001002f */
[----:B----4-:R-:W-:Y:S01]  /*1f70*/  FMUL.FTZ R87, R87, R148 ;  /* 0x0000009457577220 */ /* 0x010fe20000410000 */
[----:B------:R-:W-:Y:S01]  /*1f80*/  FADD.FTZ R43, R43, R130 ;  /* 0x000000822b2b7221 */ /* 0x000fe20000010000 */
[----:B-1----:R-:W-:Y:S01]  /*1f90*/  FMUL.FTZ R90, R90, R108 ;  /* 0x0000006c5a5a7220 */ /* 0x002fe20000410000 */
[----:B------:R-:W-:Y:S01]  /*1fa0*/  FFMA.FTZ R40, R126, R85, R47 ;  /* 0x000000557e287223 */ /* 0x000fe2000001002f */
[----:B------:R-:W-:Y:S01]  /*1fb0*/  SHF.L.U32 R121, R121, 0x10, RZ ;  /* 0x0000001079797819 */ /* 0x000fe200000006ff */
[----:B------:R-:W-:Y:S01]  /*1fc0*/  FADD.FTZ R42, R43, R132 ;  /* 0x000000842b2a7221 */ /* 0x000fe20000010000 */
[----:B------:R1:W4:Y:S01]  /*1fd0*/  MUFU.RCP R156, R135 ;  /* 0x00000087009c7308 */ /* 0x0003220000001000 */
[----:B------:R-:W-:Y:S01]  /*1fe0*/  FFMA.FTZ R41, R125, R84, R40 ;  /* 0x000000547d297223 */ /* 0x000fe20000010028 */
[----:B-----5:R-:W-:Y:S01]  /*1ff0*/  FMUL.FTZ R139, R150, R139 ;  /* 0x0000008b968b7220 */ /* 0x020fe20000410000 */
[----:B------:R-:W-:Y:S01]  /*2000*/  FADD.FTZ R45, R42, R127 ;  /* 0x0000007f2a2d7221 */ /* 0x000fe20000010000 */
[----:B--2---:R-:W-:Y:S01]  /*2010*/  FMUL.FTZ R92, R92, R120 ;  /* 0x000000785c5c7220 */ /* 0x004fe20000410000 */
[----:B------:R-:W-:Y:S01]  /*2020*/  FFMA.FTZ R41, R130, R87, R41 ;  /* 0x0000005782297223 */ /* 0x000fe20000010029 */
[----:B------:R-:W-:Y:S01]  /*2030*/  FMUL.FTZ R86, R135, R110 ;  /* 0x0000006e87567220 */ /* 0x000fe20000410000 */
[----:B------:R-:W-:Y:S01]  /*2040*/  FADD.FTZ R47, R45, R90 ;  /* 0x0000005a2d2f7221 */ /* 0x000fe20000010000 */
[----:B------:R2:W5:Y:S01]  /*2050*/  MUFU.RCP R158, R136 ;  /* 0x00000088009e7308 */ /* 0x0005620000001000 */
[----:B------:R-:W-:Y:S01]  /*2060*/  FFMA.FTZ R40, R132, R149, R41 ;  /* 0x0000009584287223 */ /* 0x000fe20000010029 */
[----:B---3--:R-:W-:Y:S01]  /*2070*/  FMUL.FTZ R91, R91, R154 ;  /* 0x0000009a5b5b7220 */ /* 0x008fe20000410000 */
[----:B-1----:R-:W-:Y:S01]  /*2080*/  FADD.FTZ R135, R47, R92 ;  /* 0x0000005c2f877221 */ /* 0x002fe20000010000 */
[----:B------:R-:W-:Y:S01]  /*2090*/  FMUL.FTZ R41, R89, R0 ;  /* 0x0000000059297220 */ /* 0x000fe20000410000 */
[----:B------:R-:W-:Y:S01]  /*20a0*/  FFMA.FTZ R43, R127, R152, R40 ;  /* 0x000000987f2b7223 */ /* 0x000fe20000010028 */
[----:B------:R-:W-:Y:S01]  /*20b0*/  FMUL.FTZ R40, R97, R140 ;  /* 0x0000008c61287220 */ /* 0x000fe20000410000 */
[----:B------:R-:W-:Y:S01]  /*20c0*/  FADD.FTZ R157, R135, R86 ;  /* 0x00000056879d7221 */ /* 0x000fe20000010000 */
[----:B------:R-:W-:Y:S01]  /*20d0*/  FMUL.FTZ R42, R99, R142 ;  /* 0x0000008e632a7220 */ /* 0x000fe20000410000 */
[----:B------:R-:W-:Y:S01]  /*20e0*/  FFMA.FTZ R45, R90, R139, R43 ;  /* 0x0000008b5a2d7223 */ /* 0x000fe2000001002b */
[----:B----4-:R-:W-:Y:S01]  /*20f0*/  FMUL.FTZ R151, R151, R156 ;  /* 0x0000009c97977220 */ /* 0x010fe20000410000 */
[----:B--2---:R-:W-:Y:S01]  /*2100*/  FMUL.FTZ R136, R136, R121 ;  /* 0x0000007988887220 */ /* 0x004fe20000410000 */
[----:B------:R-:W-:Y:S01]  /*2110*/  FMUL.FTZ R43, R88, R143 ;  /* 0x0000008f582b7220 */ /* 0x000fe20000410000 */
[----:B------:R-:W-:Y:S01]  /*2120*/  FFMA.FTZ R45, R92, R91, R45 ;  /* 0x0000005b5c2d7223 */ /* 0x000fe2000001002d */
[----:B------:R-:W-:Y:S01]  /*2130*/  FMUL.FTZ R47, R98, R145 ;  /* 0x00000091622f7220 */ /* 0x000fe20000410000 */
[----:B------:R-:W-:Y:S01]  /*2140*/  FADD.FTZ R44, R157, R136 ;  /* 0x000000889d2c7221 */ /* 0x000fe20000010000 */
[----:B------:R-:W-:Y:S01]  /*2150*/  FMUL.FTZ R46, R112, R133 ;  /* 0x00000085702e7220 */ /* 0x000fe20000410000 */
[----:B-----5:R-:W-:Y:S01]  /*2160*/  FMUL.FTZ R93, R93, R158 ;  /* 0x0000009e5d5d7220 */ /* 0x020fe20000410000 */
        /* <DEDUP_REMOVED lines=14> */
.L_x_2403:
[----:B------:R-:W-:Y:S01]  /*2250*/  LOP3.LUT P3, RZ, R2, 0x1f, RZ, 0xc0, !PT ;  /* 0x0000001f02ff7812 */ /* 0x000fe2000786c0ff */
[----:B------:R-:W-:Y:S01]  /*2260*/  FADD.FTZ R74, R41, R74 ;  /* 0x0000004a294a7221 */ /* 0x000fe20000010000 */
[----:B------:R-:W-:Y:S01]  /*2270*/  FADD.FTZ R73, R40, R73 ;  /* 0x0000004928497221 */ /* 0x000fe20000010000 */
[----:B------:R-:W-:Y:S01]  /*2280*/  PLOP3.LUT P0, PT, PT, PT, PT, 0x80, 0x8 ;  /* 0x000000000008781c */ /* 0x000fe20003f0f070 */
        /* <DEDUP_REMOVED lines=9> */
[----:B------:R-:W1:Y:S01]  /*2320*/  @!P3 S2R R41, SR_CgaCtaId ;  /* 0x000000000029b919 */ /* 0x000e620000008800 */
[----:B------:R-:W-:Y:S01]  /*2330*/  @!P3 MOV R40, 0x400 ;  /* 0x000004000028b802 */ /* 0x000fe20000000f00 */
[----:B------:R-:W-:Y:S01]  /*2340*/  FADD.FTZ R55, R110, R55 ;  /* 0x000000376e377221 */ /* 0x000fe20000010000 */
        /* <DEDUP_REMOVED lines=25> */
[----:B-1----:R-:W-:-:S02]  /*24e0*/  @!P3 LEA R95, R41, R40, 0x18 ;  /* 0x00000028295fb211 */ /* 0x002fc400078ec0ff */
[----:B------:R-:W1:Y:S02]  /*24f0*/  SHFL.DOWN PT, R41, R44, 0x10, 0x1f ;  /* 0x0a001f002c297f89 */ /* 0x000e6400000e0000 */
[C---:B------:R-:W-:Y:S02]  /*2500*/  IADD3 R46, PT, PT, R95.reuse, 0x2430, RZ ;  /* 0x000024305f2e7810 */ /* 0x040fe40007ffe0ff */
[----:B------:R-:W2:Y:S01]  /*2510*/  SHFL.DOWN PT, R40, R45, 0x10, 0x1f ;  /* 0x0a001f002d287f89 */ /* 0x000ea200000e0000 */
[----:B------:R-:W-:Y:S01]  /*2520*/  @!P2 IADD3 R46, PT, PT, R95, 0x2410, RZ ;  /* 0x000024105f2ea810 */ /* 0x000fe20007ffe0ff */
[----:B-1----:R-:W-:Y:S01]  /*2530*/  FADD.FTZ R41, R41, R44 ;  /* 0x0000002c29297221 */ /* 0x002fe20000010000 */
[----:B--2---:R-:W-:-:S04]  /*2540*/  FADD.FTZ R40, R40, R45 ;  /* 0x0000002d28287221 */ /* 0x004fc80000010000 */
[----:B------:R-:W1:Y:S04]  /*2550*/  SHFL.DOWN PT, R156, R41, 0x8, 0x1f ;  /* 0x09001f00299c7f89 */ /* 0x000e6800000e0000 */
[----:B------:R-:W2:Y:S01]  /*2560*/  SHFL.DOWN PT, R158, R40, 0x8, 0x1f ;  /* 0x09001f00289e7f89 */ /* 0x000ea200000e0000 */
[----:B-1----:R-:W-:Y:S01]  /*2570*/  FADD.FTZ R156, R41, R156 ;  /* 0x0000009c299c7221 */ /* 0x002fe20000010000 */
[----:B--2---:R-:W-:-:S04]  /*2580*/  FADD.FTZ R158, R40, R158 ;  /* 0x0000009e289e7221 */ /* 0x004fc80000010000 */
[----:B------:R-:W1:Y:S04]  /*2590*/  SHFL.DOWN PT, R160, R156, 0x4, 0x1f ;  /* 0x08801f009ca07f89 */ /* 0x000e6800000e0000 */
[----:B------:R-:W2:Y:S01]  /*25a0*/  SHFL.DOWN PT, R162, R158, 0x4, 0x1f ;  /* 0x08801f009ea27f89 */ /* 0x000ea200000e0000 */
[----:B-1----:R-:W-:Y:S01]  /*25b0*/  FADD.FTZ R160, R156, R160 ;  /* 0x000000a09ca07221 */ /* 0x002fe20000010000 */
[C---:B------:R-:W-:Y:S02]  /*25c0*/  @!P3 IADD3 R156, PT, PT, R95.reuse, 0x2420, RZ ;  /* 0x000024205f9cb810 */ /* 0x040fe40007ffe0ff */
[----:B------:R-:W-:Y:S01]  /*25d0*/  @!P0 IADD3 R156, PT, PT, R95, 0x2400, RZ ;  /* 0x000024005f9c8810 */ /* 0x000fe20007ffe0ff */
[----:B--2---:R-:W-:Y:S01]  /*25e0*/  FADD.FTZ R162, R158, R162 ;  /* 0x000000a29ea27221 */ /* 0x004fe20000010000 */
[----:B------:R-:W1:Y:S02]  /*25f0*/  SHFL.DOWN PT, R44, R160, 0x2, 0x1f ;  /* 0x08401f00a02c7f89 */ /* 0x000e6400000e0000 */
[----:B------:R-:W-:-:S02]  /*2600*/  @!P3 LEA R156, R30, R156, 0x3 ;  /* 0x0000009c1e9cb211 */ /* 0x000fc400078e18ff */
[----:B------:R-:W2:Y:S01]  /*2610*/  SHFL.DOWN PT, R45, R162, 0x2, 0x1f ;  /* 0x08401f00a22d7f89 */ /* 0x000ea200000e0000 */
[----:B-1----:R-:W-:Y:S01]  /*2620*/  FADD.FTZ R41, R160, R44 ;  /* 0x0000002ca0297221 */ /* 0x002fe20000010000 */
[----:B--2---:R-:W-:-:S04]  /*2630*/  FADD.FTZ R40, R162, R45 ;  /* 0x0000002da2287221 */ /* 0x004fc80000010000 */
[----:B------:R-:W1:Y:S04]  /*2640*/  SHFL.DOWN PT, R44, R41, 0x1, 0x1f ;  /* 0x08201f00292c7f89 */ /* 0x000e6800000e0000 */
[----:B------:R-:W2:Y:S01]  /*2650*/  SHFL.DOWN PT, R45, R40, 0x1, 0x1f ;  /* 0x08201f00282d7f89 */ /* 0x000ea200000e0000 */
[----:B-1----:R-:W-:Y:S01]  /*2660*/  FADD.FTZ R44, R41, R44 ;  /* 0x0000002c292c7221 */ /* 0x002fe20000010000 */
[----:B--2---:R-:W-:Y:S01]  /*2670*/  FADD.FTZ R45, R40, R45 ;  /* 0x0000002d282d7221 */ /* 0x004fe20000010000 */
[C---:B------:R-:W-:Y:S02]  /*2680*/  IADD3 R40, PT, PT, R95.reuse, 0x2420, RZ ;  /* 0x000024205f287810 */ /* 0x040fe40007ffe0ff */
[----:B------:R-:W-:Y:S02]  /*2690*/  @!P2 IADD3 R40, PT, PT, R95, 0x2400, RZ ;  /* 0x000024005f28a810 */ /* 0x000fe40007ffe0ff */
[----:B------:R-:W-:Y:S01]  /*26a0*/  @!P3 STS.64 [R156], R44 ;  /* 0x0000002c9c00b388 */ /* 0x000fe20000000a00 */
[----:B------:R-:W-:Y:S01]  /*26b0*/  BAR.SYNC.DEFER_BLOCKING 0x0 ;  /* 0x0000000000007b1d */ /* 0x000fe20000010000 */
[----:B------:R-:W-:-:S05]  /*26c0*/  PLOP3.LUT P2, PT, P2, PT, PT, 0x8, 0x80 ;  /* 0x000000000080781c */ /* 0x000fca000174e170 */
        /* <DEDUP_REMOVED lines=10> */
[----:B------:R-:W-:Y:S01]  /*2770*/  FMUL.FTZ R46, R46, 0.00043402778101153671741 ;  /* 0x39e38e392e2e7820 */ /* 0x000fe20000410000 */
[----:B------:R-:W-:Y:S02]  /*2780*/  FMUL.FTZ R43, R40, 0.00043402778101153671741 ;  /* 0x39e38e39282b7820 */ /* 0x000fe40000410000 */
[----:B------:R-:W1:Y:S02]  /*2790*/  LDC.64 R40, c[0x0][0x3f0] ;  /* 0x0000fc00ff287b82 */ /* 0x000e640000000a00 */
        /* <DEDUP_REMOVED lines=55> */
[----:B------:R1:W-:Y:S01]  /*2b10*/  STG.E.64 desc[UR8][R124.64], R84 ;  /* 0x000000547c007986 */ /* 0x0003e2000c101b08 */
[----:B------:R-:W2:Y:S02]  /*2b20*/  LDC.64 R40, c[0x0][0x380] ;  /* 0x0000e000ff287b82 */ /* 0x000ea40000000a00 */
[C---:B------:R-:W-:Y:S01]  /*2b30*/  FMUL.FTZ R44, R96.reuse, R139 ;  /* 0x0000008b602c7220 */ /* 0x040fe20000410000 */
[C---:B------:R-:W-:Y:S01]  /*2b40*/  FMUL.FTZ R45, R96.reuse, R141 ;  /* 0x0000008d602d7220 */ /* 0x040fe20000410000 */
[----:B------:R3:W-:Y:S01]  /*2b50*/  STG.E.64 desc[UR8][R120.64], R86 ;  /* 0x0000005678007986 */ /* 0x0007e2000c101b08 */
[C---:B------:R-:W-:Y:S01]  /*2b60*/  FMUL.FTZ R46, R96.reuse, R149 ;  /* 0x00000095602e7220 */ /* 0x040fe20000410000 */
[----:B------:R-:W-:-:S02]  /*2b70*/  FMUL.FTZ R47, R96, R143 ;  /* 0x0000008f602f7220 */ /* 0x000fc40000410000 */
[----:B------:R4:W-:Y:S04]  /*2b80*/  STG.E.64 desc[UR8][R126.64], R90 ;  /* 0x0000005a7e007986 */ /* 0x0009e8000c101b08 */
[----:B------:R4:W-:Y:S01]  /*2b90*/  STG.E.64 desc[UR8][R128.64], R92 ;  /* 0x0000005c80007986 */ /* 0x0009e2000c101b08 */
[C---:B-1----:R-:W-:Y:S01]  /*2ba0*/  FMUL.FTZ R84, R96.reuse, R145 ;  /* 0x0000009160547220 */ /* 0x042fe20000410000 */
[C---:B------:R-:W-:Y:S02]  /*2bb0*/  FMUL.FTZ R85, R96.reuse, R157 ;  /* 0x0000009d60557220 */ /* 0x040fe40000410000 */
[----:B------:R4:W-:Y:S01]  /*2bc0*/  STG.E.64 desc[UR8][R104.64], R42 ;  /* 0x0000002a68007986 */ /* 0x0009e2000c101b08 */
[C---:B---3--:R-:W-:Y:S01]  /*2bd0*/  FMUL.FTZ R86, R96.reuse, R151 ;  /* 0x0000009760567220 */ /* 0x048fe20000410000 */
[----:B------:R-:W-:-:S02]  /*2be0*/  FMUL.FTZ R87, R96, R159 ;  /* 0x0000009f60577220 */ /* 0x000fc40000410000 */
        /* <DEDUP_REMOVED lines=34> */
.L_x_2399:
[----:B------:R-:W1:Y:S01]  /*2e10*/  LDC.64 R48, c[0x0][0x3e0] ;  /* 0x0000f800ff307b82 */ /* 0x000e620000000a00 */
[----:B------:R-:W-:-:S06]  /*2e20*/  UIMAD UR4, UR6, 0x480, URZ ;  /* 0x00000480060478a4 */ /* 0x000fcc000f8e02ff */
[----:B-----5:R-:W-:Y:S01]  /*2e30*/  LOP3.LUT R5, R2, UR4, RZ, 0xfc, !PT ;  /* 0x0000000402057c12 */ /* 0x020fe2000f8efcff */
[----:B------:R-:W2:Y:S03]  /*2e40*/  LDC.64 R50, c[0x0][0x3e8] ;  /* 0x0000fa00ff327b82 */ /* 0x000ea60000000a00 */
[C---:B------:R-:W-:Y:S02]  /*2e50*/  IADD3 R11, PT, PT, R5.reuse, 0x80, RZ ;  /* 0x00000080050b7810 */ /* 0x040fe40007ffe0ff */
[C---:B------:R-:W-:Y:S02]  /*2e60*/  IADD3 R15, PT, PT, R5.reuse, 0x100, RZ ;  /* 0x00000100050f7810 */ /* 0x040fe40007ffe0ff */
[C---:B------:R-:W-:Y:S02]  /*2e70*/  IADD3 R19, PT, PT, R5.reuse, 0x180, RZ ;  /* 0x0000018005137810 */ /* 0x040fe40007ffe0ff */
[----:B------:R-:W-:-:S02]  /*2e80*/  IADD3 R39, PT, PT, R5, 0x200, RZ ;  /* 0x0000020005277810 */ /* 0x000fc40007ffe0ff */
[C---:B----4-:R-:W-:Y:S02]  /*2e90*/  IADD3 R43, PT, PT, R5.reuse, 0x280, RZ ;  /* 0x00000280052b7810 */ /* 0x050fe40007ffe0ff */
[C---:B------:R-:W-:Y:S02]  /*2ea0*/  IADD3 R47, PT, PT, R5.reuse, 0x300, RZ ;  /* 0x00000300052f7810 */ /* 0x040fe40007ffe0ff */
[C---:B------:R-:W-:Y:S01]  /*2eb0*/  IADD3 R53, PT, PT, R5.reuse, 0x380, RZ ;  /* 0x0000038005357810 */ /* 0x040fe20007ffe0ff */
[C---:B-1----:R-:W-:Y:S01]  /*2ec0*/  IMAD.WIDE.U32 R2, R5.reuse, 0x8, R48 ;  /* 0x0000000805027825 */ /* 0x042fe200078e0030 */
[----:B------:R-:W-:-:S03]  /*2ed0*/  IADD3 R55, PT, PT, R5, 0x400, RZ ;  /* 0x0000040005377810 */ /* 0x000fc60007ffe0ff */
[----:B------:R-:W-:Y:S01]  /*2ee0*/  IMAD.WIDE.U32 R6, R11, 0x8, R48 ;  /* 0x000000080b067825 */ /* 0x000fe200078e0030 */
[----:B------:R1:W-:Y:S03]  /*2ef0*/  STG.E.64 desc[UR8][R2.64], R40 ;  /* 0x0000002802007986 */ /* 0x0003e6000c101b08 */
[----:B--2---:R-:W-:-:S04]  /*2f00*/  IMAD.WIDE.U32 R4, R5, 0x8, R50 ;  /* 0x0000000805047825 */ /* 0x004fc800078e0032 */
[--C-:B------:R-:W-:Y:S01]  /*2f10*/  IMAD.WIDE.U32 R8, R15, 0x8, R48.reuse ;  /* 0x000000080f087825 */ /* 0x100fe200078e0030 */
[----:B------:R-:W-:Y:S03]  /*2f20*/  STG.E.64 desc[UR8][R4.64], R72 ;  /* 0x0000004804007986 */ /* 0x000fe6000c101b08 */
[----:B0-----:R-:W-:Y:S01]  /*2f30*/  IMAD.WIDE.U32 R12, R19, 0x8, R48 ;  /* 0x00000008130c7825 */ /* 0x001fe200078e0030 */
[----:B------:R-:W-:Y:S03]  /*2f40*/  STG.E.64 desc[UR8][R6.64], R22 ;  /* 0x0000001606007986 */ /* 0x000fe6000c101b08 */
[----:B-1----:R-:W-:-:S04]  /*2f50*/  IMAD.WIDE.U32 R2, R11, 0x8, R50 ;  /* 0x000000080b027825 */ /* 0x002fc800078e0032 */
[--C-:B------:R-:W-:Y:S01]  /*2f60*/  IMAD.WIDE.U32 R10, R15, 0x8, R50.reuse ;  /* 0x000000080f0a7825 */ /* 0x100fe200078e0032 */
        /* <DEDUP_REMOVED lines=25> */
[----:B------:R-:W-:Y:S01]  /*3100*/  STG.E.64 desc[UR8][R50.64], R56 ;  /* 0x0000003832007986 */ /* 0x000fe2000c101b08 */
[----:B------:R-:W-:Y:S05]  /*3110*/  EXIT ;  /* 0x000000000000794d */ /* 0x000fea0003800000 */
.L_x_2405:
        /* <DEDUP_REMOVED lines=14> */
.L_x_3188:


//--------------------- .text._ZN10layer_norm22ln_bwd_finalize_kernelINS_22Kernel_traits_finalizeILj2304E13__nv_bfloat16S2_S2_fjLj1024ELj4ENS_18Kernel_traits_baseILj2304ES2_S2_S2_fjLj1024EEEEEEEvNS_9BwdParamsE --------------------------
	.section	.text._ZN10layer_norm22ln_bwd_finalize_kernelINS_22Kernel_traits_finalizeILj2304E13__nv_bfloat16S2_S2_fjLj1024ELj4ENS_18Kernel_traits_baseILj2304ES2_S2_S2_fjLj1024EEEEEEEvNS_9BwdParamsE,"ax",@progbits
	.align	128
        .global         _ZN10layer_norm22ln_bwd_finalize_kernelINS_22Kernel_traits_finalizeILj2304E13__nv_bfloat16S2_S2_fjLj1024ELj4ENS_18Kernel_traits_baseILj2304ES2_S2_S2_fjLj1024EEEEEEEvNS_9BwdParamsE
        .type           _ZN10layer_norm22ln_bwd_finalize_kernelINS_22Kernel_traits_finalizeILj2304E13__nv_bfloat16S2_S2_fjLj1024ELj4ENS_18Kernel_traits_baseILj2304ES2_S2_S2_fjLj1024EEEEEEEvNS_9BwdParamsE,@function
        .size           _ZN10layer_norm22ln_bwd_finalize_kernelINS_22Kernel_traits_finalizeILj2304E13__nv_bfloat16S2_S2_fjLj1024ELj4ENS_18Kernel_traits_baseILj2304ES2_S2_S2_fjLj1024EEEEEEEvNS_9BwdParamsE,(.L_x_3189 - _ZN10layer_norm22ln_bwd_finalize_kernelINS_22Kernel_traits_finalizeILj2304E13__nv_bfloat16S2_S2_fjLj1024ELj4ENS_18Kernel_traits_baseILj2304ES2_S2_S2_fjLj1024EEEEEEEvNS_9BwdParamsE)
        .other          _ZN10layer_norm22ln_bwd_finalize_kernelINS_22Kernel_traits_finalizeILj2304E13__nv_bfloat16S2_S2_fjLj1024ELj4ENS_18Kernel_traits_baseILj2304ES2_S2_S2_fjLj1024EEEEEEEvNS_9BwdParamsE,@"STO_CUDA_ENTRY STV_DEFAULT"
_ZN10layer_norm22ln_bwd_finalize_kernelINS_22Kernel_traits_finalizeILj2304E13__nv_bfloat16S2_S2_fjLj1024ELj4ENS_18Kernel_traits_baseILj2304ES2_S2_S2_fjLj1024EEEEEEEvNS_9BwdParamsE:
.text._ZN10layer_norm22ln_bwd_finalize_kernelINS_22Kernel_traits_finalizeILj2304E13__nv_bfloat16S2_S2_fjLj1024ELj4ENS_18Kernel_traits_baseILj2304ES2_S2_S2_fjLj1024EEEEEEEvNS_9BwdParamsE:
        /* <DEDUP_REMOVED lines=37> */
.L_x_2410:
        /* <DEDUP_REMOVED lines=118> */
.L_x_2409:
[----:B------:R-:W-:Y:S05]  /*09b0*/  BSYNC.RECONVERGENT B1 ;  /* 0x0000000000017941 */ /* 0x000fea0003800200 */
.L_x_2408:
        /* <DEDUP_REMOVED lines=65> */
.L_x_2412:
[----:B------:R-:W-:Y:S05]  /*0dd0*/  BSYNC.RECONVERGENT B1 ;  /* 0x0000000000017941 */ /* 0x000fea0003800200 */
.L_x_2411:
        /* <DEDUP_REMOVED lines=37> */
.L_x_2414:
[----:B------:R-:W-:Y:S05]  /*1030*/  BSYNC.RECONVERGENT B1 ;  /* 0x0000000000017941 */ /* 0x000fea0003800200 */
.L_x_2413:
[----:B------:R-:W-:Y:S05]  /*1040*/  @!P1 BRA `(.L_x_2407) ;  /* 0x00000000003c9947 */ /* 0x000fea0003800000 */
[----:B------:R-:W0:Y:S01]  /*1050*/  LDC.64 R6, c[0x0][0x3e0] ;  /* 0x0000f800ff067b82 */ /* 0x000e220000000a00 */
[----:B------:R-:W-:Y:S01]  /*1060*/  IMAD R2, R15, 0x900, R11 ;  /* 0x000009000f027824 */ /* 0x000fe200078e020b */
[----:B------:R-:W-:-:S04]  /*1070*/  IADD3 R24, PT, PT, -R24, RZ, RZ ;  /* 0x000000ff18187210 */ /* 0x000fc80007ffe1ff */
[----:B------:R-:W-:Y:S02]  /*1080*/  IADD3 R11, PT, PT, R13, R2, RZ ;  /* 0x000000020d0b7210 */ /* 0x000fe40007ffe0ff */
[----:B------:R-:W1:Y:S05]  /*1090*/  LDC.64 R8, c[0x0][0x3e8] ;  /* 0x0000fa00ff087b82 */ /* 0x000e6a0000000a00 */
.L_x_2415:
        /* <DEDUP_REMOVED lines=10> */
.L_x_2407:
[----:B------:R-:W-:Y:S05]  /*1140*/  BSYNC.RECONVERGENT B0 ;  /* 0x0000000000007941 */ /* 0x000fea0003800200 */
.L_x_2406:
        /* <DEDUP_REMOVED lines=55> */
.L_x_2416:
        /* <DEDUP_REMOVED lines=12> */
.L_x_3189:


//--------------------- .text._ZN10layer_norm13ln_bwd_kernelINS_13Kernel_traitsI13__nv_bfloat16S2_S2_fjLj2304ELj1ELj1ELj4ELj4ENS_18Kernel_traits_baseILj2304ES2_S2_S2_fjLj128EEEEEEEvNS_9BwdParamsE --------------------------
	.section	.text._ZN10layer_norm13ln_bwd_kernelINS_13Kernel_traitsI13__nv_bfloat16S2_S2_fjLj2304ELj1ELj1ELj4ELj4ENS_18Kernel_traits_baseILj2304ES2_S2_S2_fjLj128EEEEEEEvNS_9BwdParamsE,"ax",@progbits
	.align	128
        .global         _ZN10layer_norm13ln_bwd_kernelINS_13Kernel_traitsI13__nv_bfloat16S2_S2_fjLj2304ELj1ELj1ELj4ELj4ENS_18Kernel_traits_baseILj2304ES2_S2_S2_fjLj128EEEEEEEvNS_9BwdParamsE
        .type           _ZN10layer_norm13ln_bwd_kernelINS_13Kernel_traitsI13__nv_bfloat16S2_S2_fjLj2304ELj1ELj1ELj4ELj4ENS_18Kernel_traits_baseILj2304ES2_S2_S2_fjLj128EEEEEEEvNS_9BwdParamsE,@function
        .size           _ZN10layer_norm13ln_bwd_kernelINS_13Kernel_traitsI13__nv_bfloat16S2_S2_fjLj2304ELj1ELj1ELj4ELj4ENS_18Kernel_traits_baseILj2304ES2_S2_S2_fjLj128EEEEEEEvNS_9BwdParamsE,(.L_x_3190 - _ZN10layer_norm13ln_bwd_kernelINS_13Kernel_traitsI13__nv_bfloat16S2_S2_fjLj2304ELj1ELj1ELj4ELj4ENS_18Kernel_traits_baseILj2304ES2_S2_S2_fjLj128EEEEEEEvNS_9BwdParamsE)
        .other          _ZN10layer_norm13ln_bwd_kernelINS_13Kernel_traitsI13__nv_bfloat16S2_S2_fjLj2304ELj1ELj1ELj4ELj4ENS_18Kernel_traits_baseILj2304ES2_S2_S2_fjLj128EEEEEEEvNS_9BwdParamsE,@"STO_CUDA_ENTRY STV_DEFAULT"
_ZN10layer_norm13ln_bwd_kernelINS_13Kernel_traitsI13__nv_bfloat16S2_S2_fjLj2304ELj1ELj1ELj4ELj4ENS_18Kernel_traits_baseILj2304ES2_S2_S2_fjLj128EEEEEEEvNS_9BwdParamsE:
.text._ZN10layer_norm13ln_bwd_kernelINS_13Kernel_traitsI13__nv_bfloat16S2_S2_fjLj2304ELj1ELj1ELj4ELj4ENS_18Kernel_traits_baseILj2304ES2_S2_S2_fjLj128EEEEEEEvNS_9BwdParamsE:
        /* <DEDUP_REMOVED lines=32> */
.L_x_2417:
        /* <DEDUP_REMOVED lines=11> */
.L_x_2418:
[----:B------:R-:W1:Y:S01]  /*02b0*/  LDCU UR4, c[0x0][0x384] ;  /* 0x00007080ff0477ac */ /* 0x000e620008000800 */
        /* <DEDUP_REMOVED lines=23> */
[----:B------:R-:W-:Y:S01]  /*0430*/  PLOP3.LUT P2, PT, PT, PT, PT, 0x8, 0x80 ;  /* 0x000000000080781c */ /* 0x000fe20003f4e170 */
[----:B------:R-:W-:Y:S01]  /*0440*/  HFMA2 R39, -RZ, RZ, 0, 0 ;  /* 0x00000000ff277431 */ /* 0x000fe200000001ff */
        /* <DEDUP_REMOVED lines=18> */
[----:B------:R-:W-:Y:S01]  /*0570*/  SHF.R.U32.HI R29, RZ, 0x5, R0 ;  /* 0x00000005ff1d7819 */ /* 0x000fe20000011600 */
[----:B-1----:R-:W-:Y:S01]  /*0580*/  ULEA UR4, UR5, UR4, 0x18 ;  /* 0x0000000405047291 */ /* 0x002fe2000f8ec0ff */
[----:B------:R-:W-:Y:S02]  /*0590*/  MOV R83, RZ ;  /* 0x000000ff00537202 */ /* 0x000fe40000000f00 */
        /* <DEDUP_REMOVED lines=19> */
.L_x_2424:
[----:B------:R-:W1:Y:S01]  /*06d0*/  @!P1 LDC.64 R40, c[0x0][0x3a0] ;  /* 0x0000e800ff289b82 */ /* 0x000e620000000a00 */
[----:B------:R-:W-:-:S07]  /*06e0*/  MOV R100, RZ ;  /* 0x000000ff00647202 */ /* 0x000fce0000000f00 */
[----:B--2---:R-:W2:Y:S08]  /*06f0*/  LDC.64 R42, c[0x0][0x398] ;  /* 0x0000e600ff2a7b82 */ /* 0x004eb00000000a00 */
        /* <DEDUP_REMOVED lines=10> */
[----:B------:R-:W2:Y:S01]  /*07a0*/  LDC.64 R42, c[0x0][0x3d8] ;  /* 0x0000f600ff2a7b82 */ /* 0x000ea20000000a00 */
[C---:B-1----:R-:W-:Y:S02]  /*07b0*/  IADD3 R99, PT, PT, R38.reuse, 0x80, RZ ;  /* 0x0000008026637810 */ /* 0x042fe40007ffe0ff */
[C---:B------:R-:W-:Y:S02]  /*07c0*/  IADD3 R111, PT, PT, R38.reuse, 0x100, RZ ;  /* 0x00000100266f7810 */ /* 0x040fe40007ffe0ff */
[----:B------:R-:W-:-:S03]  /*07d0*/  IADD3 R109, PT, PT, R38, 0x180, RZ ;  /* 0x00000180266d7810 */ /* 0x000fc60007ffe0ff */
[----:B------:R-:W1:Y:S01]  /*07e0*/  LDC.64 R40, c[0x0][0x390] ;  /* 0x0000e400ff287b82 */ /* 0x000e620000000a00 */
[C---:B------:R-:W-:Y:S02]  /*07f0*/  IADD3 R107, PT, PT, R38.reuse, 0x200, RZ ;  /* 0x00000200266b7810 */ /* 0x040fe40007ffe0ff */
[C---:B------:R-:W-:Y:S02]  /*0800*/  IADD3 R105, PT, PT, R38.reuse, 0x280, RZ ;  /* 0x0000028026697810 */ /* 0x040fe40007ffe0ff */
[C---:B------:R-:W-:Y:S02]  /*0810*/  IADD3 R103, PT, PT, R38.reuse, 0x300, RZ ;  /* 0x0000030026677810 */ /* 0x040fe40007ffe0ff */
[C---:B------:R-:W-:Y:S02]  /*0820*/  IADD3 R101, PT, PT, R38.reuse, 0x380, RZ ;  /* 0x0000038026657810 */ /* 0x040fe40007ffe0ff */
[C---:B------:R-:W-:Y:S01]  /*0830*/  IADD3 R113, PT, PT, R38.reuse, 0x400, RZ ;  /* 0x0000040026717810 */ /* 0x040fe20007ffe0ff */
[----:B--2---:R-:W-:-:S04]  /*0840*/  IMAD.WIDE.U32 R86, R38, 0x4, R42 ;  /* 0x0000000426567825 */ /* 0x004fc800078e002a */
[--C-:B------:R-:W-:Y:S01]  /*0850*/  IMAD.WIDE.U32 R88, R99, 0x4, R42.reuse ;  /* 0x0000000463587825 */ /* 0x100fe200078e002a */
[----:B------:R2:W5:Y:S03]  /*0860*/  LDG.E R102, desc[UR8][R86.64] ;  /* 0x0000000856667981 */ /* 0x000566000c1e1900 */
[--C-:B------:R-:W-:Y:S01]  /*0870*/  IMAD.WIDE.U32 R92, R111, 0x4, R42.reuse ;  /* 0x000000046f5c7825 */ /* 0x100fe200078e002a */
[----:B------:R3:W5:Y:S03]  /*0880*/  LDG.E R104, desc[UR8][R88.64] ;  /* 0x0000000858687981 */ /* 0x000766000c1e1900 */
[--C-:B------:R-:W-:Y:S01]  /*0890*/  IMAD.WIDE.U32 R90, R109, 0x4, R42.reuse ;  /* 0x000000046d5a7825 */ /* 0x100fe200078e002a */
[----:B------:R-:W5:Y:S03]  /*08a0*/  LDG.E R106, desc[UR8][R92.64] ;  /* 0x000000085c6a7981 */ /* 0x000f66000c1e1900 */
[--C-:B------:R-:W-:Y:S01]  /*08b0*/  IMAD.WIDE.U32 R44, R107, 0x4, R42.reuse ;  /* 0x000000046b2c7825 */ /* 0x100fe200078e002a */
[----:B------:R1:W5:Y:S03]  /*08c0*/  LDG.E R108, desc[UR8][R90.64] ;  /* 0x000000085a6c7981 */ /* 0x000366000c1e1900 */
[--C-:B------:R-:W-:Y:S01]  /*08d0*/  IMAD.WIDE.U32 R46, R105, 0x4, R42.reuse ;  /* 0x00000004692e7825 */ /* 0x100fe200078e002a */
[----:B------:R-:W5:Y:S03]  /*08e0*/  LDG.E R110, desc[UR8][R44.64] ;  /* 0x000000082c6e7981 */ /* 0x000f66000c1e1900 */
[--C-:B--2---:R-:W-:Y:S01]  /*08f0*/  IMAD.WIDE.U32 R86, R103, 0x4, R42.reuse ;  /* 0x0000000467567825 */ /* 0x104fe200078e002a */
[----:B------:R-:W5:Y:S03]  /*0900*/  LDG.E R112, desc[UR8][R46.64] ;  /* 0x000000082e707981 */ /* 0x000f66000c1e1900 */
[--C-:B---3--:R-:W-:Y:S01]  /*0910*/  IMAD.WIDE.U32 R88, R101, 0x4, R42.reuse ;  /* 0x0000000465587825 */ /* 0x108fe200078e002a */
[----:B------:R-:W5:Y:S03]  /*0920*/  LDG.E R114, desc[UR8][R86.64] ;  /* 0x0000000856727981 */ /* 0x000f66000c1e1900 */
[----:B------:R-:W-:Y:S01]  /*0930*/  IMAD.WIDE.U32 R42, R113, 0x4, R42 ;  /* 0x00000004712a7825 */ /* 0x000fe200078e002a */
[----:B------:R2:W5:Y:S03]  /*0940*/  LDG.E R115, desc[UR8][R88.64] ;  /* 0x0000000858737981 */ /* 0x000566000c1e1900 */
[----:B-1----:R-:W-:-:S02]  /*0950*/  IMAD.WIDE.U32 R90, R38, 0x4, R40 ;  /* 0x00000004265a7825 */ /* 0x002fc400078e0028 */
[----:B------:R1:W5:Y:S02]  /*0960*/  LDG.E R42, desc[UR8][R42.64] ;  /* 0x000000082a2a7981 */ /* 0x000364000c1e1900 */
[--C-:B------:R-:W-:Y:S02]  /*0970*/  IMAD.WIDE.U32 R92, R99, 0x4, R40.reuse ;  /* 0x00000004635c7825 */ /* 0x100fe400078e0028 */
[----:B------:R1:W5:Y:S02]  /*0980*/  LDG.E R90, desc[UR8][R90.64] ;  /* 0x000000085a5a7981 */ /* 0x000364000c1e1900 */
[--C-:B------:R-:W-:Y:S02]  /*0990*/  IMAD.WIDE.U32 R94, R111, 0x4, R40.reuse ;  /* 0x000000046f5e7825 */ /* 0x100fe400078e0028 */
        /* <DEDUP_REMOVED lines=15> */
.L_x_2420:
        /* <DEDUP_REMOVED lines=46> */
.L_x_2421:
[----:B-----5:R-:W-:Y:S02]  /*0d70*/  PRMT R116, R42, 0x7632, R116 ;  /* 0x000076322a747816 */ /* 0x020fe40000000074 */
[----:B-1-3--:R-:W-:Y:S02]  /*0d80*/  PRMT R46, R123, 0x7632, R46 ;  /* 0x000076327b2e7816 */ /* 0x00afe4000000002e */
        /* <DEDUP_REMOVED lines=125> */
[----:B------:R-:W-:Y:S01]  /*1560*/  FMUL.FTZ R118, R98, R163 ;  /* 0x000000a362767220 */ /* 0x000fe20000410000 */
[----:B------:R-:W-:Y:S01]  /*1570*/  FMUL.FTZ R157, R88, R41 ;  /* 0x00000029589d7220 */ /* 0x000fe20000410000 */
[----:B------:R-:W-:Y:S01]  /*1580*/  FMUL.FTZ R88, R98, R161 ;  /* 0x000000a162587220 */ /* 0x000fe20000410000 */
[----:B------:R-:W-:Y:S01]  /*1590*/  FMUL.FTZ R148, R165, R40 ;  /* 0x00000028a5947220 */ /* 0x000fe20000410000 */
        /* <DEDUP_REMOVED lines=12> */
[----:B------:R-:W-:Y:S01]  /*1660*/  FFMA.FTZ R165, R120, R155, R165 ;  /* 0x0000009b78a57223 */ /* 0x000fe200000100a5 */
        /* <DEDUP_REMOVED lines=16> */
[----:B------:R-:W-:Y:S01]  /*1770*/  FMUL.FTZ R150, R115, R42 ;  /* 0x0000002a73967220 */ /* 0x000fe20000410000 */
        /* <DEDUP_REMOVED lines=21> */
.L_x_2422:
[----:B------:R-:W-:Y:S02]  /*18d0*/  SHF.L.U32 R127, R44, 0x10, RZ ;  /* 0x000000102c7f7819 */ /* 0x000fe400000006ff */
[----:B------:R-:W-:Y:S02]  /*18e0*/  SHF.L.U32 R150, R82, 0x10, RZ ;  /* 0x0000001052967819 */ /* 0x000fe400000006ff */
[----:B------:R-:W-:Y:S02]  /*18f0*/  SHF.L.U32 R162, R79, 0x10, RZ ;  /* 0x000000104fa27819 */ /* 0x000fe400000006ff */
[----:B------:R-:W-:Y:S01]  /*1900*/  SHF.L.U32 R119, R27, 0x10, RZ ;  /* 0x000000101b777819 */ /* 0x000fe200000006ff */
[----:B------:R-:W-:Y:S01]  /*1910*/  FADD.FTZ R150, R127, -R150 ;  /* 0x800000967f967221 */ /* 0x000fe20000010000 */
[----:B------:R-:W-:Y:S02]  /*1920*/  SHF.L.U32 R127, R47, 0x10, RZ ;  /* 0x000000102f7f7819 */ /* 0x000fe400000006ff */
[----:B------:R-:W-:Y:S01]  /*1930*/  SHF.L.U32 R129, R43, 0x10, RZ ;  /* 0x000000102b817819 */ /* 0x000fe200000006ff */
[----:B------:R-:W1:Y:S01]  /*1940*/  MUFU.RCP R95, R119 ;  /* 0x00000077005f7308 */ /* 0x000e620000001000 */
        /* <DEDUP_REMOVED lines=20> */
[----:B------:R-:W-:Y:S02]  /*1a90*/  SHF.L.U32 R127, R125, 0x10, RZ ;  /* 0x000000107d7f7819 */ /* 0x000fe400000006ff */
[----:B------:R-:W-:Y:S01]  /*1aa0*/  SHF.L.U32 R100, R124, 0x10, RZ ;  /* 0x000000107c647819 */ /* 0x000fe200000006ff */
[----:B------:R-:W-:Y:S01]  /*1ab0*/  FADD.FTZ R145, R90, -R145 ;  /* 0x800000915a917221 */ /* 0x000fe20000010000 */
        /* <DEDUP_REMOVED lines=13> */
[----:B--2---:R-:W-:Y:S01]  /*1b90*/  FMUL.FTZ R96, R87, R96 ;  /* 0x0000006057607220 */ /* 0x004fe20000410000 */
[----:B------:R-:W-:-:S02]  /*1ba0*/  SHF.L.U32 R100, R22, 0x10, RZ ;  /* 0x0000001016647819 */ /* 0x000fc400000006ff */
[----:B------:R-:W-:Y:S01]  /*1bb0*/  SHF.L.U32 R46, R46, 0x10, RZ ;  /* 0x000000102e2e7819 */ /* 0x000fe200000006ff */
[----:B------:R-:W-:Y:S01]  /*1bc0*/  FADD.FTZ R164, R117, -R164 ;  /* 0x800000a475a47221 */ /* 0x000fe20000010000 */
        /* <DEDUP_REMOVED lines=9> */
[----:B------:R-:W-:Y:S02]  /*1c60*/  SHF.L.U32 R148, R8, 0x10, RZ ;  /* 0x0000001008947819 */ /* 0x000fe400000006ff */
[----:B------:R-:W-:Y:S01]  /*1c70*/  SHF.L.U32 R46, R9, 0x10, RZ ;  /* 0x00000010092e7819 */ /* 0x000fe200000006ff */
[----:B------:R-:W-:Y:S01]  /*1c80*/  FADD.FTZ R126, R123, -R126 ;  /* 0x8000007e7b7e7221 */ /* 0x000fe20000010000 */
[----:B------:R-:W-:Y:S01]  /*1c90*/  SHF.L.U32 R121, R28, 0x10, RZ ;  /* 0x000000101c797819 */ /* 0x000fe200000006ff */
[----:B------:R-:W3:Y:S01]  /*1ca0*/  MUFU.RCP R86, R134 ;  /* 0x0000008600567308 */ /* 0x000ee20000001000 */
[----:B------:R-:W-:Y:S01]  /*1cb0*/  SHF.L.U32 R160, R78, 0x10, RZ ;  /* 0x000000104ea07819 */ /* 0x000fe200000006ff */
[----:B-1----:R-:W-:Y:S01]  /*1cc0*/  FMUL.FTZ R122, R122, R129 ;  /* 0x000000817a7a7220 */ /* 0x002fe20000410000 */
[----:B------:R-:W-:Y:S02]  /*1cd0*/  SHF.L.U32 R154, R7, 0x10, RZ ;  /* 0x00000010079a7819 */ /* 0x000fe400000006ff */
[----:B------:R-:W-:Y:S01]  /*1ce0*/  SHF.L.U32 R152, R23, 0x10, RZ ;  /* 0x0000001017987819 */ /* 0x000fe200000006ff */
[----:B------:R-:W-:Y:S01]  /*1cf0*/  FADD.FTZ R160, R117, -R160 ;  /* 0x800000a075a07221 */ /* 0x000fe20000010000 */
[----:B------:R-:W-:Y:S01]  /*1d00*/  SHF.L.U32 R117, R120, 0x10, RZ ;  /* 0x0000001078757819 */ /* 0x000fe200000006ff */
[----:B------:R-:W1:Y:S01]  /*1d10*/  MUFU.RCP R131, R148 ;  /* 0x0000009400837308 */ /* 0x000e620000001000 */
[----:B------:R-:W-:Y:S01]  /*1d20*/  SHF.L.U32 R120, R17, 0x10, RZ ;  /* 0x0000001011787819 */ /* 0x000fe200000006ff */
[----:B--2---:R-:W-:Y:S01]  /*1d30*/  FMUL.FTZ R126, R126, R87 ;  /* 0x000000577e7e7220 */ /* 0x004fe20000410000 */
[----:B------:R-:W-:-:S02]  /*1d40*/  SHF.L.U32 R144, R5, 0x10, RZ ;  /* 0x0000001005907819 */ /* 0x000fc400000006ff */
[----:B------:R-:W-:Y:S01]  /*1d50*/  SHF.L.U32 R142, R4, 0x10, RZ ;  /* 0x00000010048e7819 */ /* 0x000fe200000006ff */
[----:B------:R-:W-:Y:S01]  /*1d60*/  FADD.FTZ R120, R117, -R120 ;  /* 0x8000007875787221 */ /* 0x000fe20000010000 */
[----:B------:R-:W-:Y:S01]  /*1d70*/  SHF.L.U32 R141, R13, 0x10, RZ ;  /* 0x000000100d8d7819 */ /* 0x000fe200000006ff */
[----:B------:R-:W2:Y:S01]  /*1d80*/  MUFU.RCP R123, R46 ;  /* 0x0000002e007b7308 */ /* 0x000ea20000001000 */
[----:B------:R-:W-:Y:S01]  /*1d90*/  SHF.L.U32 R129, R102, 0x10, RZ ;  /* 0x0000001066817819 */ /* 0x000fe200000006ff */
[----:B---3--:R-:W-:Y:S01]  /*1da0*/  FMUL.FTZ R86, R145, R86 ;  /* 0x0000005691567220 */ /* 0x008fe20000410000 */
[----:B------:R-:W-:Y:S01]  /*1db0*/  SHF.L.U32 R146, R6, 0x10, RZ ;  /* 0x0000001006927819 */ /* 0x000fe200000006ff */
[----:B------:R-:W-:Y:S01]  /*1dc0*/  FADD.FTZ R141, R90, -R141 ;  /* 0x8000008d5a8d7221 */ /* 0x000fe20000010000 */
[----:B------:R-:W-:Y:S01]  /*1dd0*/  SHF.L.U32 R128, R128, 0x10, RZ ;  /* 0x0000001080807819 */ /* 0x000fe200000006ff */
[----:B------:R-:W-:Y:S01]  /*1de0*/  FMUL.FTZ R87, R134, R129 ;  /* 0x0000008186577220 */ /* 0x000fe20000410000 */
[----:B------:R-:W-:Y:S01]  /*1df0*/  SHF.L.U32 R43, R26, 0x10, RZ ;  /* 0x000000101a2b7819 */ /* 0x000fe200000006ff */
[----:B------:R3:W4:Y:S01]  /*1e00*/  MUFU.RCP R97, R121 ;  /* 0x0000007900617308 */ /* 0x0007220000001000 */
        /* <DEDUP_REMOVED lines=8> */
[----:B---3--:R-:W-:Y:S01]  /*1e90*/  FFMA.FTZ R121, R87, R86, RZ ;  /* 0x0000005657797223 */ /* 0x008fe200000100ff */
[----:B------:R-:W-:Y:S02]  /*1ea0*/  SHF.L.U32 R132, R132, 0x10, RZ ;  /* 0x0000001084847819 */ /* 0x000fe400000006ff */
[----:B------:R-:W-:Y:S01]  /*1eb0*/  FADD.FTZ R104, R123, R134 ;  /* 0x000000867b687221 */ /* 0x000fe20000010000 */
[----:B------:R-:W-:Y:S01]  /*1ec0*/  SHF.L.U32 R45, R24, 0x10, RZ ;  /* 0x00000010182d7819 */ /* 0x000fe200000006ff */
[----:B------:R-:W2:Y:S01]  /*1ed0*/  MUFU.RCP R133, R152 ;  /* 0x0000009800857308 */ /* 0x000ea20000001000 */
[----:B----4-:R-:W-:Y:S01]  /*1ee0*/  FMUL.FTZ R97, R150, R97 ;  /* 0x0000006196617220 */ /* 0x010fe20000410000 */
[----:B------:R-:W-:-:S02]  /*1ef0*/  SHF.L.U32 R136, R136, 0x10, RZ ;  /* 0x0000001088887819 */ /* 0x000fc400000006ff */
[----:B------:R-:W-:Y:S01]  /*1f00*/  SHF.L.U32 R140, R140, 0x10, RZ ;  /* 0x000000108c8c7819 */ /* 0x000fe200000006ff */
[----:B------:R-:W-:Y:S01]  /*1f10*/  FFMA.FTZ R102, R134, R97, R121 ;  /* 0x0000006186667223 */ /* 0x000fe20000010079 */
[----:B------:R-:W-:Y:S02]  /*1f20*/  SHF.L.U32 R145, R112, 0x10, RZ ;  /* 0x0000001070917819 */ /* 0x000fe400000006ff */
[----:B------:R-:W3:Y:S01]  /*1f30*/  MUFU.RCP R92, R144 ;  /* 0x00000090005c7308 */ /* 0x000ee20000001000 */
[----:B-1----:R-:W-:Y:S01]  /*1f40*/  FMUL.FTZ R88, R88, R135 ;  /* 0x0000008758587220 */ /* 0x002fe20000410000 */
[----:B------:R-:W-:Y:S01]  /*1f50*/  FMUL.FTZ R135, R138, R131 ;  /* 0x000000838a877220 */ /* 0x000fe20000410000 */
[----:B------:R-:W-:Y:S01]  /*1f60*/  FMUL.FTZ R138, R119, R130 ;  /* 0x00000082778a7220 */ /* 0x000fe20000410000 */
[----:B------:R-:W-:Y:S01]  /*1f70*/  SHF.L.U32 R117, R21, 0x10, RZ ;  /* 0x0000001015757819 */ /* 0x000fe200000006ff */
[----:B------:R-:W-:Y:S01]  /*1f80*/  FMUL.FTZ R151, R154, R145 ;  /* 0x000000919a977220 */ /* 0x000fe20000410000 */
[----:B------:R-:W-:Y:S01]  /*1f90*/  FADD.FTZ R121, R104, R135 ;  /* 0x0000008768797221 */ /* 0x000fe20000010000 */
[----:B------:R-:W-:Y:S01]  /*1fa0*/  FFMA.FTZ R119, R135, R96, R102 ;  /* 0x0000006087777223 */ /* 0x000fe20000010066 */
[----:B------:R1:W4:Y:S01]  /*1fb0*/  MUFU.RCP R94, R142 ;  /* 0x0000008e005e7308 */ /* 0x0003220000001000 */
[----:B--2---:R-:W-:Y:S01]  /*1fc0*/  FMUL.FTZ R118, R118, R133 ;  /* 0x0000008576767220 */ /* 0x004fe20000410000 */
[----:B------:R-:W-:Y:S01]  /*1fd0*/  SHF.L.U32 R133, R106, 0x10, RZ ;  /* 0x000000106a857819 */ /* 0x000fe200000006ff */
[----:B------:R-:W-:Y:S01]  /*1fe0*/  FADD.FTZ R104, R121, R138 ;  /* 0x0000008a79687221 */ /* 0x000fe20000010000 */
[----:B------:R-:W-:Y:S01]  /*1ff0*/  FFMA.FTZ R102, R138, R95, R119 ;  /* 0x0000005f8a667223 */ /* 0x000fe20000010077 */
[----:B------:R-:W-:-:S02]  /*2000*/  SHF.L.U32 R143, R143, 0x10, RZ ;  /* 0x000000108f8f7819 */ /* 0x000fc400000006ff */
[----:B------:R-:W-:Y:S01]  /*2010*/  SHF.L.U32 R150, R20, 0x10, RZ ;  /* 0x0000001014967819 */ /* 0x000fe200000006ff */
[----:B------:R-:W2:Y:S01]  /*2020*/  MUFU.RCP R90, R146 ;  /* 0x00000092005a7308 */ /* 0x000ea20000001000 */
[----:B---3--:R-:W-:Y:S01]  /*2030*/  FMUL.FTZ R92, R139, R92 ;  /* 0x0000005c8b5c7220 */ /* 0x008fe20000410000 */
[----:B------:R-:W-:Y:S01]  /*2040*/  FMUL.FTZ R139, R142, R133 ;  /* 0x000000858e8b7220 */ /* 0x000fe20000410000 */
[----:B-1----:R-:W-:Y:S01]  /*2050*/  FMUL.FTZ R142, R43, R132 ;  /* 0x000000842b8e7220 */ /* 0x002fe20000410000 */
[----:B------:R-:W-:Y:S01]  /*2060*/  FMUL.FTZ R153, R152, R143 ;  /* 0x0000008f98997220 */ /* 0x000fe20000410000 */
[----:B------:R-:W-:Y:S01]  /*2070*/  SHF.L.U32 R41, R41, 0x10, RZ ;  /* 0x0000001029297819 */ /* 0x000fe200000006ff */
[----:B------:R-:W-:Y:S01]  /*2080*/  FADD.FTZ R119, R104, R139 ;  /* 0x0000008b68777221 */ /* 0x000fe20000010000 */
[----:B------:R-:W-:Y:S01]  /*2090*/  SHF.L.U32 R40, R40, 0x10, RZ ;  /* 0x0000001028287819 */ /* 0x000fe200000006ff */
[----:B------:R1:W3:Y:S01]  /*20a0*/  MUFU.RCP R93, R43 ;  /* 0x0000002b005d7308 */ /* 0x0002e20000001000 */
[----:B----4-:R-:W-:Y:S01]  /*20b0*/  FMUL.FTZ R94, R141, R94 ;  /* 0x0000005e8d5e7220 */ /* 0x010fe20000410000 */
[----:B------:R-:W-:Y:S01]  /*20c0*/  FADD.FTZ R104, R119, R142 ;  /* 0x0000008e77687221 */ /* 0x000fe20000010000 */
[----:B------:R-:W-:Y:S01]  /*20d0*/  SHF.L.U32 R141, R110, 0x10, RZ ;  /* 0x000000106e8d7819 */ /* 0x000fe200000006ff */
[----:B------:R-:W-:Y:S01]  /*20e0*/  FMUL.FTZ R157, R100, R41 ;  /* 0x00000029649d7220 */ /* 0x000fe20000410000 */
[----:B------:R-:W-:-:S03]  /*20f0*/  FMUL.FTZ R100, R129, R86 ;  /* 0x0000005681647220 */ /* 0x000fc60000410000 */
[----:B------:R-:W4:Y:S01]  /*2100*/  MUFU.RCP R91, R47 ;  /* 0x0000002f005b7308 */ /* 0x000f220000001000 */
[----:B--2---:R-:W-:Y:S01]  /*2110*/  FMUL.FTZ R90, R137, R90 ;  /* 0x0000005a895a7220 */ /* 0x004fe20000410000 */
[----:B------:R-:W-:Y:S01]  /*2120*/  SHF.L.U32 R137, R108, 0x10, RZ ;  /* 0x000000106c897819 */ /* 0x000fe200000006ff */
[----:B-1----:R-:W-:Y:S01]  /*2130*/  FFMA.FTZ R43, R139, R94, R102 ;  /* 0x0000005e8b2b7223 */ /* 0x002fe20000010066 */
[----:B------:R-:W-:Y:S01]  /*2140*/  FMUL.FTZ R149, R146, R141 ;  /* 0x0000008d92957220 */ /* 0x000fe20000410000 */
[----:B------:R-:W-:Y:S01]  /*2150*/  FMUL.FTZ R146, R45, R140 ;  /* 0x0000008c2d927220 */ /* 0x000fe20000410000 */
[----:B------:R-:W-:Y:S01]  /*2160*/  FMUL.FTZ R110, R141, R90 ;  /* 0x0000005a8d6e7220 */ /* 0x000fe20000410000 */
[----:B------:R-:W-:Y:S01]  /*2170*/  FMUL.FTZ R147, R144, R137 ;  /* 0x0000008990937220 */ /* 0x000fe20000410000 */
[----:B------:R-:W1:Y:S01]  /*2180*/  MUFU.RCP R89, R45 ;  /* 0x0000002d00597308 */ /* 0x000e620000001000 */
[----:B---3--:R-:W-:Y:S01]  /*2190*/  FMUL.FTZ R93, R164, R93 ;  /* 0x0000005da45d7220 */ /* 0x008fe20000410000 */
[----:B------:R-:W-:Y:S01]  /*21a0*/  FMUL.FTZ R144, R47, R136 ;  /* 0x000000882f907220 */ /* 0x000fe20000410000 */
[----:B------:R-:W-:-:S02]  /*21b0*/  FADD.FTZ R119, R104, R147 ;  /* 0x0000009368777221 */ /* 0x000fc40000010000 */
[----:B------:R-:W-:Y:S01]  /*21c0*/  FFMA.FTZ R102, R142, R93, R43 ;  /* 0x0000005d8e667223 */ /* 0x000fe2000001002b */
[----:B------:R-:W-:Y:S01]  /*21d0*/  SHF.L.U32 R43, R114, 0x10, RZ ;  /* 0x00000010722b7819 */ /* 0x000fe200000006ff */
[----:B------:R-:W-:Y:S01]  /*21e0*/  FADD.FTZ R104, R119, R144 ;  /* 0x0000009077687221 */ /* 0x000fe20000010000 */
[----:B------:R-:W2:Y:S01]  /*21f0*/  MUFU.RCP R158, R117 ;  /* 0x00000075009e7308 */ /* 0x000ea20000001000 */
[----:B----4-:R-:W-:Y:S01]  /*2200*/  FMUL.FTZ R91, R162, R91 ;  /* 0x0000005ba25b7220 */ /* 0x010fe20000410000 */
[----:B------:R-:W-:Y:S01]  /*2210*/  FFMA.FTZ R47, R147, R92, R102 ;  /* 0x0000005c932f7223 */ /* 0x000fe20000010066 */
[----:B------:R-:W-:Y:S01]  /*2220*/  FMUL.FTZ R155, R148, R43 ;  /* 0x0000002b949b7220 */ /* 0x000fe20000410000 */
[----:B------:R-:W-:Y:S01]  /*2230*/  FMUL.FTZ R148, R117, R40 ;  /* 0x0000002875947220 */ /* 0x000fe20000410000 */
[----:B------:R-:W-:Y:S01]  /*2240*/  FMUL.FTZ R106, R132, R93 ;  /* 0x0000005d846a7220 */ /* 0x000fe20000410000 */
[----:B------:R-:W-:Y:S01]  /*2250*/  FFMA.FTZ R102, R144, R91, R47 ;  /* 0x0000005b90667223 */ /* 0x000fe2000001002f */
[----:B------:R-:W-:Y:S01]  /*2260*/  SHF.L.U32 R47, R115, 0x10, RZ ;  /* 0x00000010732f7819 */ /* 0x000fe200000006ff */
[----:B------:R-:W-:Y:S01]  /*2270*/  FADD.FTZ R115, R104, R149 ;  /* 0x0000009568737221 */ /* 0x000fe20000010000 */
[----:B-1----:R-:W-:Y:S01]  /*2280*/  FMUL.FTZ R89, R160, R89 ;  /* 0x00000059a0597220 */ /* 0x002fe20000410000 */
[----:B------:R-:W-:Y:S01]  /*2290*/  FFMA.FTZ R45, R149, R90, R102 ;  /* 0x0000005a952d7223 */ /* 0x000fe20000010066 */
[----:B------:R1:W3:Y:S01]  /*22a0*/  MUFU.RCP R156, R150 ;  /* 0x00000096009c7308 */ /* 0x0002e20000001000 */
[----:B------:R-:W-:Y:S01]  /*22b0*/  FADD.FTZ R104, R115, R146 ;  /* 0x0000009273687221 */ /* 0x000fe20000010000 */
[----:B------:R-:W-:Y:S01]  /*22c0*/  FMUL.FTZ R159, R46, R47 ;  /* 0x0000002f2e9f7220 */ /* 0x000fe20000410000 */
[----:B------:R-:W-:Y:S01]  /*22d0*/  FFMA.FTZ R102, R146, R89, R45 ;  /* 0x0000005992667223 */ /* 0x000fe2000001002d */
[----:B------:R-:W-:Y:S01]  /*22e0*/  SHF.L.U32 R45, R42, 0x10, RZ ;  /* 0x000000102a2d7819 */ /* 0x000fe200000006ff */
[----:B------:R-:W-:Y:S01]  /*22f0*/  FADD.FTZ R104, R104, R151 ;  /* 0x0000009768687221 */ /* 0x000fe20000010000 */
[----:B--2---:R-:W-:Y:S01]  /*2300*/  FMUL.FTZ R125, R125, R158 ;  /* 0x0000009e7d7d7220 */ /* 0x004fe20000410000 */
[----:B------:R-:W-:Y:S01]  /*2310*/  FFMA.FTZ R102, R151, R88, R102 ;  /* 0x0000005897667223 */ /* 0x000fe20000010066 */
[----:B------:R-:W-:Y:S01]  /*2320*/  SHF.L.U32 R42, R116, 0x10, RZ ;  /* 0x00000010742a7819 */ /* 0x000fe200000006ff */
[----:B------:R-:W-:Y:S01]  /*2330*/  FADD.FTZ R104, R104, R153 ;  /* 0x0000009968687221 */ /* 0x000fe20000010000 */
[----:B------:R-:W-:Y:S01]  /*2340*/  FMUL.FTZ R161, R44, R45 ;  /* 0x0000002d2ca17220 */ /* 0x000fe20000410000 */
[----:B------:R-:W-:Y:S01]  /*2350*/  FFMA.FTZ R102, R153, R118, R102 ;  /* 0x0000007699667223 */ /* 0x000fe20000010066 */
[----:B------:R-:W-:Y:S01]  /*2360*/  FMUL.FTZ R115, R128, R97 ;  /* 0x0000006180737220 */ /* 0x000fe20000410000 */
[----:B------:R-:W-:Y:S01]  /*2370*/  FADD.FTZ R104, R104, R155 ;  /* 0x0000009b68687221 */ /* 0x000fe20000010000 */
[----:B-1----:R-:W-:Y:S01]  /*2380*/  FMUL.FTZ R150, R150, R42 ;  /* 0x0000002a96967220 */ /* 0x002fe20000410000 */
[----:B------:R-:W-:Y:S01]  /*2390*/  FFMA.FTZ R102, R155, R120, R102 ;  /* 0x000000789b667223 */ /* 0x000fe20000010066 */
[----:B------:R-:W-:Y:S01]  /*23a0*/  FMUL.FTZ R108, R136, R91 ;  /* 0x0000005b886c7220 */ /* 0x000fe20000410000 */
        /* <DEDUP_REMOVED lines=23> */
[----:B------:R-:W-:-:S07]  /*2520*/  FMUL.FTZ R165, R42, R127 ;  /* 0x0000007f2aa57220 */ /* 0x000fce0000410000 */
.L_x_2423:
[----:B------:R-:W-:Y:S01]  /*2530*/  LOP3.LUT P3, RZ, R0, 0x1f, RZ, 0xc0, !PT ;  /* 0x0000001f00ff7812 */ /* 0x000fe2000786c0ff */
[----:B------:R-:W-:Y:S01]  /*2540*/  FADD.FTZ R71, R45, R71 ;  /* 0x000000472d477221 */ /* 0x000fe20000010000 */
[----:B------:R-:W-:Y:S01]  /*2550*/  FADD.FTZ R72, R42, R72 ;  /* 0x000000482a487221 */ /* 0x000fe20000010000 */
[----:B------:R-:W1:Y:S01]  /*2560*/  SHFL.DOWN PT, R45, R44, 0x10, 0x1f ;  /* 0x0a001f002c2d7f89 */ /* 0x000e6200000e0000 */
        /* <DEDUP_REMOVED lines=9> */
[----:B------:R-:W2:Y:S01]  /*2600*/  @!P3 S2R R156, SR_CgaCtaId ;  /* 0x00000000009cb919 */ /* 0x000ea20000008800 */
        /* <DEDUP_REMOVED lines=29> */
[----:B--2---:R-:W-:-:S02]  /*27e0*/  @!P3 LEA R30, R156, R42, 0x18 ;  /* 0x0000002a9c1eb211 */ /* 0x004fc400078ec0ff */
        /* <DEDUP_REMOVED lines=18> */
[----:B------:R-:W1:Y:S01]  /*2910*/  SHFL.DOWN PT, R42, R46, 0x1, 0x1f ;  /* 0x08201f002e2a7f89 */ /* 0x000e6200000e0000 */
[C---:B------:R-:W-:Y:S02]  /*2920*/  @!P3 IADD3 R45, PT, PT, R30.reuse, 0x2420, RZ ;  /* 0x000024201e2db810 */ /* 0x040fe40007ffe0ff */
[----:B------:R-:W-:-:S04]  /*2930*/  @!P0 IADD3 R45, PT, PT, R30, 0x2400, RZ ;  /* 0x000024001e2d8810 */ /* 0x000fc80007ffe0ff */
[----:B------:R-:W-:-:S04]  /*2940*/  @!P3 MOV R156, R45 ;  /* 0x0000002d009cb202 */ /* 0x000fc80000000f00 */
[----:B------:R-:W-:Y:S01]  /*2950*/  @!P3 LEA R156, R29, R156, 0x3 ;  /* 0x0000009c1d9cb211 */ /* 0x000fe200078e18ff */
[----:B-1----:R-:W-:Y:S01]  /*2960*/  FADD.FTZ R45, R46, R42 ;  /* 0x0000002a2e2d7221 */ /* 0x002fe20000010000 */
        /* <DEDUP_REMOVED lines=10> */
[----:B------:R-:W-:Y:S02]  /*2a10*/  FADD.FTZ R132, R43, R132 ;  /* 0x000000842b847221 */ /* 0x000fe40000010000 */
[----:B------:R-:W1:Y:S01]  /*2a20*/  LDC.64 R42, c[0x0][0x3f0] ;  /* 0x0000fc00ff2a7b82 */ /* 0x000e620000000a00 */
[----:B--2---:R-:W-:Y:S01]  /*2a30*/  FADD.FTZ R137, R137, R44 ;  /* 0x0000002c89897221 */ /* 0x004fe20000010000 */
[----:B------:R-:W-:-:S03]  /*2a40*/  FADD.FTZ R132, R132, R45 ;  /* 0x0000002d84847221 */ /* 0x000fc60000010000 */
[----:B------:R-:W-:Y:S01]  /*2a50*/  FADD.FTZ R46, R46, R137 ;  /* 0x000000892e2e7221 */ /* 0x000fe20000010000 */
[----:B------:R-:W-:-:S03]  /*2a60*/  FADD.FTZ R47, R47, R132 ;  /* 0x000000842f2f7221 */ /* 0x000fc60000010000 */
[----:B------:R-:W-:Y:S01]  /*2a70*/  FMUL.FTZ R41, R46, 0.00043402778101153671741 ;  /* 0x39e38e392e297820 */ /* 0x000fe20000410000 */
[----:B------:R-:W-:-:S04]  /*2a80*/  FMUL.FTZ R40, R47, 0.00043402778101153671741 ;  /* 0x39e38e392f287820 */ /* 0x000fc80000410000 */
        /* <DEDUP_REMOVED lines=55> */
[----:B-1----:R-:W-:Y:S01]  /*2e00*/  IMAD.WIDE.U32 R96, R101, 0x4, R42 ;  /* 0x0000000465607825 */ /* 0x002fe200078e002a */
[----:B------:R-:W1:Y:S01]  /*2e10*/  LDC.64 R40, c[0x0][0x380] ;  /* 0x0000e000ff287b82 */ /* 0x000e620000000a00 */
[----:B------:R-:W-:-:S02]  /*2e20*/  F2FP.BF16.F32.PACK_AB R135, R44, R135 ;  /* 0x000000872c87723e */ /* 0x000fc400000010ff */
[----:B------:R-:W-:Y:S01]  /*2e30*/  F2FP.BF16.F32.PACK_AB R139, R46, R139 ;  /* 0x0000008b2e8b723e */ /* 0x000fe200000010ff */
[--C-:B------:R-:W-:Y:S01]  /*2e40*/  IMAD.WIDE.U32 R44, R38, 0x4, R42.reuse ;  /* 0x00000004262c7825 */ /* 0x100fe200078e002a */
[----:B------:R-:W-:Y:S02]  /*2e50*/  F2FP.BF16.F32.PACK_AB R147, R86, R147 ;  /* 0x000000935693723e */ /* 0x000fe400000010ff */
        /* <DEDUP_REMOVED lines=9> */
[----:B------:R-:W-:-:S02]  /*2ef0*/  IMAD.WIDE.U32 R88, R109, 0x4, R42 ;  /* 0x000000046d587825 */ /* 0x000fc400078e002a */
[----:B------:R2:W-:Y:S02]  /*2f00*/  STG.E desc[UR8][R86.64], R139 ;  /* 0x0000008b56007986 */ /* 0x0005e4000c101908 */
[--C-:B------:R-:W-:Y:S02]  /*2f10*/  IMAD.WIDE.U32 R90, R107, 0x4, R42.reuse ;  /* 0x000000046b5a7825 */ /* 0x100fe400078e002a */
[----:B------:R2:W-:Y:S01]  /*2f20*/  STG.E desc[UR8][R88.64], R147 ;  /* 0x0000009358007986 */ /* 0x0005e2000c101908 */
[----:B-1----:R-:W-:Y:S01]  /*2f30*/  IADD3 R84, PT, PT, R84, R40, RZ ;  /* 0x0000002854547210 */ /* 0x002fe20007ffe0ff */
[--C-:B------:R-:W-:Y:S02]  /*2f40*/  IMAD.WIDE.U32 R92, R105, 0x4, R42.reuse ;  /* 0x00000004695c7825 */ /* 0x100fe400078e002a */
[----:B------:R2:W-:Y:S01]  /*2f50*/  STG.E desc[UR8][R90.64], R149 ;  /* 0x000000955a007986 */ /* 0x0005e2000c101908 */
[----:B------:R-:W-:Y:S01]  /*2f60*/  ISETP.GE.AND P0, PT, R84, R41, PT ;  /* 0x000000295400720c */ /* 0x000fe20003f06270 */
[----:B------:R-:W-:-:S02]  /*2f70*/  IMAD.WIDE.U32 R94, R103, 0x4, R42 ;  /* 0x00000004675e7825 */ /* 0x000fc400078e002a */
[----:B------:R2:W-:Y:S02]  /*2f80*/  STG.E desc[UR8][R92.64], R151 ;  /* 0x000000975c007986 */ /* 0x0005e4000c101908 */
[----:B------:R-:W-:Y:S02]  /*2f90*/  IMAD.WIDE.U32 R42, R113, 0x4, R42 ;  /* 0x00000004712a7825 */ /* 0x000fe400078e002a */
        /* <DEDUP_REMOVED lines=33> */
.L_x_2419:
[----:B--2---:R-:W1:Y:S01]  /*31b0*/  LDC.64 R44, c[0x0][0x3e0] ;  /* 0x0000f800ff2c7b82 */ /* 0x004e620000000a00 */
[----:B------:R-:W-:-:S06]  /*31c0*/  UIMAD UR4, UR6, 0x480, URZ ;  /* 0x00000480060478a4 */ /* 0x000fcc000f8e02ff */
[----:B-----5:R-:W-:Y:S01]  /*31d0*/  LOP3.LUT R5, R0, UR4, RZ, 0xfc, !PT ;  /* 0x0000000400057c12 */ /* 0x020fe2000f8efcff */
        /* <DEDUP_REMOVED lines=46> */
.L_x_2425:
        /* <DEDUP_REMOVED lines=12> */
.L_x_3190:


//--------------------- .text._ZN10layer_norm22ln_bwd_finalize_kernelINS_22Kernel_traits_finalizeILj2304E6__halffS2_fjLj1024ELj4ENS_18Kernel_traits_baseILj2304ES2_fS2_fjLj1024EEEEEEEvNS_9BwdParamsE --------------------------
	.section	.text._ZN10layer_norm22ln_bwd_finalize_kernelINS_22Kernel_traits_finalizeILj2304E6__halffS2_fjLj1024ELj4ENS_18Kernel_traits_baseILj2304ES2_fS2_fjLj1024EEEEEEEvNS_9BwdParamsE,"ax",@progbits
	.align	128
        .global         _ZN10layer_norm22ln_bwd_finalize_kernelINS_22Kernel_traits_finalizeILj2304E6__halffS2_fjLj1024ELj4ENS_18Kernel_traits_baseILj2304ES2_fS2_fjLj1024EEEEEEEvNS_9BwdParamsE
        .type           _ZN10layer_norm22ln_bwd_finalize_kernelINS_22Kernel_traits_finalizeILj2304E6__halffS2_fjLj1024ELj4ENS_18Kernel_traits_baseILj2304ES2_fS2_fjLj1024EEEEEEEvNS_9BwdParamsE,@function
        .size           _ZN10layer_norm22ln_bwd_finalize_kernelINS_22Kernel_traits_finalizeILj2304E6__halffS2_fjLj1024ELj4ENS_18Kernel_traits_baseILj2304ES2_fS2_fjLj1024EEEEEEEvNS_9BwdParamsE,(.L_x_3191 - _ZN10layer_norm22ln_bwd_finalize_kernelINS_22Kernel_traits_finalizeILj2304E6__halffS2_fjLj1024ELj4ENS_18Kernel_traits_baseILj2304ES2_fS2_fjLj1024EEEEEEEvNS_9BwdParamsE)
        .other          _ZN10layer_norm22ln_bwd_finalize_kernelINS_22Kernel_traits_finalizeILj2304E6__halffS2_fjLj1024ELj4ENS_18Kernel_traits_baseILj2304ES2_fS2_fjLj1024EEEEEEEvNS_9BwdParamsE,@"STO_CUDA_ENTRY STV_DEFAULT"
_ZN10layer_norm22ln_bwd_finalize_kernelINS_22Kernel_traits_finalizeILj2304E6__halffS2_fjLj1024ELj4ENS_18Kernel_traits_baseILj2304ES2_fS2_fjLj1024EEEEEEEvNS_9BwdParamsE:
.text._ZN10layer_norm22ln_bwd_finalize_kernelINS_22Kernel_traits_finalizeILj2304E6__halffS2_fjLj1024ELj4ENS_18Kernel_traits_baseILj2304ES2_fS2_fjLj1024EEEEEEEvNS_9BwdParamsE:
        /* <DEDUP_REMOVED lines=37> */
.L_x_2430:
        /* <DEDUP_REMOVED lines=118> */
.L_x_2429:
[----:B------:R-:W-:Y:S05]  /*09b0*/  BSYNC.RECONVERGENT B1 ;  /* 0x0000000000017941 */ /* 0x000fea0003800200 */
.L_x_2428:
        /* <DEDUP_REMOVED lines=65> */
.L_x_2432:
[----:B------:R-:W-:Y:S05]  /*0dd0*/  BSYNC.RECONVERGENT B1 ;  /* 0x0000000000017941 */ /* 0x000fea0003800200 */
.L_x_2431:
        /* <DEDUP_REMOVED lines=37> */
.L_x_2434:
[----:B------:R-:W-:Y:S05]  /*1030*/  BSYNC.RECONVERGENT B1 ;  /* 0x0000000000017941 */ /* 0x000fea0003800200 */
.L_x_2433:
[----:B------:R-:W-:Y:S05]  /*1040*/  @!P1 BRA `(.L_x_2427) ;  /* 0x00000000003c9947 */ /* 0x000fea0003800000 */
[----:B------:R-:W0:Y:S01]  /*1050*/  LDC.64 R6, c[0x0][0x3e0] ;  /* 0x0000f800ff067b82 */ /* 0x000e220000000a00 */
[----:B------:R-:W-:Y:S01]  /*1060*/  IMAD R2, R15, 0x900, R11 ;  /* 0x000009000f027824 */ /* 0x000fe200078e020b */
[----:B------:R-:W-:-:S04]  /*1070*/  IADD3 R24, PT, PT, -R24, RZ, RZ ;  /* 0x000000ff18187210 */ /* 0x000fc80007ffe1ff */
[----:B------:R-:W-:Y:S02]  /*1080*/  IADD3 R11, PT, PT, R13, R2, RZ ;  /* 0x000000020d0b7210 */ /* 0x000fe40007ffe0ff */
[----:B------:R-:W1:Y:S05]  /*1090*/  LDC.64 R8, c[0x0][0x3e8] ;  /* 0x0000fa00ff087b82 */ /* 0x000e6a0000000a00 */
.L_x_2435:
        /* <DEDUP_REMOVED lines=10> */
.L_x_2427:
[----:B------:R-:W-:Y:S05]  /*1140*/  BSYNC.RECONVERGENT B0 ;  /* 0x0000000000007941 */ /* 0x000fea0003800200 */
.L_x_2426:
        /* <DEDUP_REMOVED lines=55> */
.L_x_2436:
        /* <DEDUP_REMOVED lines=12> */
.L_x_3191:


//--------------------- .text._ZN10layer_norm13ln_bwd_kernelINS_13Kernel_traitsI6__halffS2_fjLj2304ELj1ELj1ELj4ELj8ENS_18Kernel_traits_baseILj2304ES2_fS2_fjLj128EEEEEEEvNS_9BwdParamsE --------------------------
	.section	.text._ZN10layer_norm13ln_bwd_kernelINS_13Kernel_traitsI6__halffS2_fjLj2304ELj1ELj1ELj4ELj8ENS_18Kernel_traits_baseILj2304ES2_fS2_fjLj128EEEEEEEvNS_9BwdParamsE,"ax",@progbits
	.align	128
        .global         _ZN10layer_norm13ln_bwd_kernelINS_13Kernel_traitsI6__halffS2_fjLj2304ELj1ELj1ELj4ELj8ENS_18Kernel_traits_baseILj2304ES2_fS2_fjLj128EEEEEEEvNS_9BwdParamsE
        .type           _ZN10layer_norm13ln_bwd_kernelINS_13Kernel_traitsI6__halffS2_fjLj2304ELj1ELj1ELj4ELj8ENS_18Kernel_traits_baseILj2304ES2_fS2_fjLj128EEEEEEEvNS_9BwdParamsE,@function
        .size           _ZN10layer_norm13ln_bwd_kernelINS_13Kernel_traitsI6__halffS2_fjLj2304ELj1ELj1ELj4ELj8ENS_18Kernel_traits_baseILj2304ES2_fS2_fjLj128EEEEEEEvNS_9BwdParamsE,(.L_x_3192 - _ZN10layer_norm13ln_bwd_kernelINS_13Kernel_traitsI6__halffS2_fjLj2304ELj1ELj1ELj4ELj8ENS_18Kernel_traits_baseILj2304ES2_fS2_fjLj128EEEEEEEvNS_9BwdParamsE)
        .other          _ZN10layer_norm13ln_bwd_kernelINS_13Kernel_traitsI6__halffS2_fjLj2304ELj1ELj1ELj4ELj8ENS_18Kernel_traits_baseILj2304ES2_fS2_fjLj128EEEEEEEvNS_9BwdParamsE,@"STO_CUDA_ENTRY STV_DEFAULT"
_ZN10layer_norm13ln_bwd_kernelINS_13Kernel_traitsI6__halffS2_fjLj2304ELj1ELj1ELj4ELj8ENS_18Kernel_traits_baseILj2304ES2_fS2_fjLj128EEEEEEEvNS_9BwdParamsE:
.text._ZN10layer_norm13ln_bwd_kernelINS_13Kernel_traitsI6__halffS2_fjLj2304ELj1ELj1ELj4ELj8ENS_18Kernel_traits_baseILj2304ES2_fS2_fjLj128EEEEEEEvNS_9BwdParamsE:
        /* <DEDUP_REMOVED lines=32> */
.L_x_2437:
        /* <DEDUP_REMOVED lines=11> */
.L_x_2438:
        /* <DEDUP_REMOVED lines=21> */
[----:B------:R-:W0:Y:S01]  /*0400*/  S2UR UR5, SR_CgaCtaId ;  /* 0x00000000000579c3 */ /* 0x000e220000008800 */
[----:B------:R-:W-:Y:S01]  /*0410*/  UMOV UR4, 0x400 ;  /* 0x0000040000047882 */ /* 0x000fe20000000000 */
[----:B------:R-:W-:Y:S01]  /*0420*/  HFMA2 R66, -RZ, RZ, 0, 0 ;  /* 0x00000000ff427431 */ /* 0x000fe200000001ff */
[----:B------:R-:W-:Y:S02]  /*0430*/  PLOP3.LUT P2, PT, PT, PT, PT, 0x8, 0x80 ;  /* 0x000000000080781c */ /* 0x000fe40003f4e170 */
[----:B------:R-:W-:Y:S02]  /*0440*/  CS2R R32, SRZ ;  /* 0x0000000000207805 */ /* 0x000fe4000001ff00 */
[----:B------:R-:W-:Y:S02]  /*0450*/  SHF.R.U32.HI R30, RZ, 0x5, R12 ;  /* 0x00000005ff1e7819 */ /* 0x000fe4000001160c */
[----:B------:R-:W-:Y:S02]  /*0460*/  CS2R R34, SRZ ;  /* 0x0000000000227805 */ /* 0x000fe4000001ff00 */
[----:B------:R-:W-:-:S02]  /*0470*/  CS2R R36, SRZ ;  /* 0x0000000000247805 */ /* 0x000fc4000001ff00 */
[----:B------:R-:W-:Y:S02]  /*0480*/  CS2R R38, SRZ ;  /* 0x0000000000267805 */ /* 0x000fe4000001ff00 */
        /* <DEDUP_REMOVED lines=14> */
[----:B------:R-:W-:Y:S01]  /*0570*/  MOV R67, UR6 ;  /* 0x0000000600437c02 */ /* 0x000fe20008000f00 */
[----:B0-----:R-:W-:-:S06]  /*0580*/  ULEA UR4, UR5, UR4, 0x18 ;  /* 0x0000000405047291 */ /* 0x001fcc000f8ec0ff */
[----:B------:R-:W-:-:S07]  /*0590*/  MOV R31, UR4 ;  /* 0x00000004001f7c02 */ /* 0x000fce0008000f00 */
.L_x_2444:
[----:B---3--:R-:W0:Y:S01]  /*05a0*/  @!P1 LDC.64 R2, c[0x0][0x3a0] ;  /* 0x0000e800ff029b82 */ /* 0x008e220000000a00 */
[----:B------:R-:W-:-:S07]  /*05b0*/  MOV R0, RZ ;  /* 0x000000ff00007202 */ /* 0x000fce0000000f00 */
[----:B------:R-:W1:Y:S08]  /*05c0*/  LDC.64 R6, c[0x0][0x398] ;  /* 0x0000e600ff067b82 */ /* 0x000e700000000a00 */
[----:B------:R-:W2:Y:S01]  /*05d0*/  LDC.64 R4, c[0x0][0x3a8] ;  /* 0x0000ea00ff047b82 */ /* 0x000ea20000000a00 */
[----:B0-----:R-:W-:-:S05]  /*05e0*/  @!P1 IMAD.WIDE R2, R67, 0x4, R2 ;  /* 0x0000000443029825 */ /* 0x001fca00078e0202 */
[----:B-----5:R0:W5:Y:S01]  /*05f0*/  @!P1 LDG.E R0, desc[UR8][R2.64] ;  /* 0x0000000802009981 */ /* 0x020162000c1e1900 */
[----:B-1----:R-:W-:-:S04]  /*0600*/  ISETP.NE.U32.AND P1, PT, R6, RZ, PT ;  /* 0x000000ff0600720c */ /* 0x002fc80003f25070 */
[----:B------:R-:W-:Y:S01]  /*0610*/  ISETP.NE.AND.EX P1, PT, R7, RZ, PT, P1 ;  /* 0x000000ff0700720c */ /* 0x000fe20003f25310 */
[C---:B------:R-:W-:Y:S02]  /*0620*/  IMAD R95, R67.reuse, 0x480, RZ ;  /* 0x00000480435f7824 */ /* 0x040fe400078e02ff */
[----:B--2---:R-:W-:-:S03]  /*0630*/  IMAD.WIDE R4, R67, 0x4, R4 ;  /* 0x0000000443047825 */ /* 0x004fc600078e0204 */
[----:B------:R-:W-:Y:S02]  /*0640*/  LOP3.LUT R95, R95, R12, RZ, 0xfc, !PT ;  /* 0x0000000c5f5f7212 */ /* 0x000fe400078efcff */
[----:B------:R0:W5:Y:S05]  /*0650*/  LDG.E R69, desc[UR8][R4.64] ;  /* 0x0000000804457981 */ /* 0x00016a000c1e1900 */
[----:B------:R-:W-:Y:S05]  /*0660*/  @P1 BRA `(.L_x_2440) ;  /* 0x0000000000bc1947 */ /* 0x000fea0003800000 */
[----:B0-----:R-:W0:Y:S01]  /*0670*/  LDC.64 R2, c[0x0][0x3d8] ;  /* 0x0000f600ff027b82 */ /* 0x001e220000000a00 */
[C---:B------:R-:W-:Y:S02]  /*0680*/  IADD3 R91, PT, PT, R95.reuse, 0x100, RZ ;  /* 0x000001005f5b7810 */ /* 0x040fe40007ffe0ff */
[C---:B------:R-:W-:Y:S02]  /*0690*/  IADD3 R89, PT, PT, R95.reuse, 0x180, RZ ;  /* 0x000001805f597810 */ /* 0x040fe40007ffe0ff */
[----:B------:R-:W-:-:S03]  /*06a0*/  IADD3 R93, PT, PT, R95, 0x80, RZ ;  /* 0x000000805f5d7810 */ /* 0x000fc60007ffe0ff */
[----:B------:R-:W1:Y:S01]  /*06b0*/  LDC.64 R72, c[0x0][0x390] ;  /* 0x0000e400ff487b82 */ /* 0x000e620000000a00 */
[C---:B------:R-:W-:Y:S02]  /*06c0*/  IADD3 R87, PT, PT, R95.reuse, 0x200, RZ ;  /* 0x000002005f577810 */ /* 0x040fe40007ffe0ff */
[C---:B------:R-:W-:Y:S02]  /*06d0*/  IADD3 R85, PT, PT, R95.reuse, 0x280, RZ ;  /* 0x000002805f557810 */ /* 0x040fe40007ffe0ff */
[C---:B------:R-:W-:Y:S02]  /*06e0*/  IADD3 R83, PT, PT, R95.reuse, 0x300, RZ ;  /* 0x000003005f537810 */ /* 0x040fe40007ffe0ff */
[C---:B------:R-:W-:Y:S02]  /*06f0*/  IADD3 R81, PT, PT, R95.reuse, 0x380, RZ ;  /* 0x000003805f517810 */ /* 0x040fe40007ffe0ff */
[----:B------:R-:W-:Y:S01]  /*0700*/  IADD3 R79, PT, PT, R95, 0x400, RZ ;  /* 0x000004005f4f7810 */ /* 0x000fe20007ffe0ff */
[----:B0-----:R-:W-:-:S04]  /*0710*/  IMAD.WIDE.U32 R4, R91, 0x4, R2 ;  /* 0x000000045b047825 */ /* 0x001fc800078e0002 */
[--C-:B------:R-:W-:Y:S01]  /*0720*/  IMAD.WIDE.U32 R6, R89, 0x4, R2.reuse ;  /* 0x0000000459067825 */ /* 0x100fe200078e0002 */
[----:B------:R0:W5:Y:S03]  /*0730*/  LDG.E R103, desc[UR8][R4.64] ;  /* 0x0000000804677981 */ /* 0x000166000c1e1900 */
[--C-:B------:R-:W-:Y:S01]  /*0740*/  IMAD.WIDE.U32 R70, R87, 0x4, R2.reuse ;  /* 0x0000000457467825 */ /* 0x100fe200078e0002 */
[----:B------:R2:W5:Y:S03]  /*0750*/  LDG.E R90, desc[UR8][R6.64] ;  /* 0x00000008065a7981 */ /* 0x000566000c1e1900 */
[--C-:B------:R-:W-:Y:S01]  /*0760*/  IMAD.WIDE.U32 R96, R95, 0x4, R2.reuse ;  /* 0x000000045f607825 */ /* 0x100fe200078e0002 */
[----:B------:R3:W5:Y:S03]  /*0770*/  LDG.E R86, desc[UR8][R70.64] ;  /* 0x0000000846567981 */ /* 0x000766000c1e1900 */
        /* <DEDUP_REMOVED lines=9> */
[----:B------:R4:W5:Y:S02]  /*0810*/  LDG.E R80, desc[UR8][R100.64] ;  /* 0x0000000864507981 */ /* 0x000964000c1e1900 */
[--C-:B-1----:R-:W-:Y:S02]  /*0820*/  IMAD.WIDE.U32 R2, R95, 0x8, R72.reuse ;  /* 0x000000085f027825 */ /* 0x102fe400078e0048 */
[----:B------:R4:W5:Y:S02]  /*0830*/  LDG.E R78, desc[UR8][R104.64] ;  /* 0x00000008684e7981 */ /* 0x000964000c1e1900 */
[----:B0-----:R-:W-:-:S02]  /*0840*/  IMAD.WIDE.U32 R4, R93, 0x8, R72 ;  /* 0x000000085d047825 */ /* 0x001fc400078e0048 */
        /* <DEDUP_REMOVED lines=11> */
[----:B---3--:R-:W-:-:S02]  /*0900*/  IMAD.WIDE.U32 R70, R81, 0x8, R72 ;  /* 0x0000000851467825 */ /* 0x008fc400078e0048 */
[----:B------:R-:W5:Y:S02]  /*0910*/  LDG.E.64 R74, desc[UR8][R74.64] ;  /* 0x000000084a4a7981 */ /* 0x000f64000c1e1b00 */
[----:B------:R-:W-:Y:S02]  /*0920*/  IMAD.WIDE.U32 R72, R79, 0x8, R72 ;  /* 0x000000084f487825 */ /* 0x000fe400078e0048 */
[----:B------:R-:W5:Y:S04]  /*0930*/  LDG.E.64 R70, desc[UR8][R70.64] ;  /* 0x0000000846467981 */ /* 0x000f68000c1e1b00 */
[----:B------:R-:W5:Y:S01]  /*0940*/  LDG.E.64 R72, desc[UR8][R72.64] ;  /* 0x0000000848487981 */ /* 0x000f62000c1e1b00 */
[----:B----4-:R-:W-:Y:S05]  /*0950*/  BRA `(.L_x_2441) ;  /* 0x0000000000b87947 */ /* 0x010fea0003800000 */
.L_x_2440:
        /* <DEDUP_REMOVED lines=45> */
[----:B----4-:R-:W5:Y:S02]  /*0c30*/  LDG.E.64 R72, desc[UR8][R72.64] ;  /* 0x0000000848487981 */ /* 0x010f64000c1e1b00 */
.L_x_2441:
[----:B------:R-:W-:Y:S05]  /*0c40*/  @P1 BRA `(.L_x_2442) ;  /* 0x0000000800441947 */ /* 0x000fea0003800000 */
[--C-:B-----5:R-:W-:Y:S01]  /*0c50*/  FADD.FTZ R92, R2, -R0.reuse ;  /* 0x80000000025c7221 */ /* 0x120fe20000010000 */
        /* <DEDUP_REMOVED lines=25> */
[--C-:B------:R-:W-:Y:S02]  /*0df0*/  HADD2.F32 R129, -RZ, R78.reuse.H0_H0 ;  /* 0x2000004eff817230 */ /* 0x100fe40000004100 */
[----:B------:R-:W-:Y:S01]  /*0e00*/  FMUL.FTZ R121, R69, R94 ;  /* 0x0000005e45797220 */ /* 0x000fe20000410000 */
[----:B------:R-:W-:Y:S02]  /*0e10*/  HADD2.F32 R133, -RZ, R78.H1_H1 ;  /* 0x3000004eff857230 */ /* 0x000fe40000004100 */
[----:B------:R-:W-:Y:S01]  /*0e20*/  FMUL.FTZ R78, R7, R96 ;  /* 0x00000060074e7220 */ /* 0x000fe20000410000 */
[----:B------:R-:W-:Y:S02]  /*0e30*/  HADD2.F32 R70, -RZ, R13.H0_H0 ;  /* 0x2000000dff467230 */ /* 0x000fe40000004100 */
[----:B------:R-:W-:Y:S01]  /*0e40*/  FADD.FTZ R7, RZ, R3 ;  /* 0x00000003ff077221 */ /* 0x000fe20000010000 */
[----:B------:R-:W-:Y:S01]  /*0e50*/  FFMA.FTZ R10, R0, R3, RZ ;  /* 0x00000003000a7223 */ /* 0x000fe200000100ff */
        /* <DEDUP_REMOVED lines=8> */
[----:B------:R-:W-:Y:S02]  /*0ee0*/  HADD2.F32 R111, -RZ, R82.H1_H1 ;  /* 0x30000052ff6f7230 */ /* 0x000fe40000004100 */
[----:B------:R-:W-:Y:S01]  /*0ef0*/  FMUL.FTZ R82, R9, R98 ;  /* 0x0000006209527220 */ /* 0x000fe20000410000 */
[----:B------:R-:W-:-:S02]  /*0f00*/  HADD2.F32 R101, -RZ, R103.H0_H0 ;  /* 0x20000067ff657230 */ /* 0x000fc40000004100 */
[----:B------:R-:W-:Y:S01]  /*0f10*/  FADD.FTZ R9, R70, R131 ;  /* 0x0000008346097221 */ /* 0x000fe20000010000 */
[----:B------:R-:W-:Y:S02]  /*0f20*/  HADD2.F32 R74, -RZ, R14.H0_H0 ;  /* 0x2000000eff4a7230 */ /* 0x000fe40000004100 */
[----:B------:R-:W-:Y:S01]  /*0f30*/  FFMA.FTZ R10, R116, R131, R7 ;  /* 0x00000083740a7223 */ /* 0x000fe20000010007 */
[--C-:B------:R-:W-:Y:S02]  /*0f40*/  HADD2.F32 R107, -RZ, R84.reuse.H0_H0 ;  /* 0x20000054ff6b7230 */ /* 0x100fe40000004100 */
[----:B------:R-:W-:Y:S01]  /*0f50*/  FADD.FTZ R70, R9, R82 ;  /* 0x0000005209467221 */ /* 0x000fe20000010000 */
[----:B------:R-:W-:Y:S02]  /*0f60*/  HADD2.F32 R106, -RZ, R84.H1_H1 ;  /* 0x30000054ff6a7230 */ /* 0x000fe40000004100 */
[----:B------:R-:W-:Y:S01]  /*0f70*/  FMUL.FTZ R135, R74, R101 ;  /* 0x000000654a877220 */ /* 0x000fe20000410000 */
[----:B------:R-:W-:-:S02]  /*0f80*/  HADD2.F32 R103, -RZ, R103.H1_H1 ;  /* 0x30000067ff677230 */ /* 0x000fc40000004100 */
[----:B------:R-:W-:Y:S01]  /*0f90*/  FMUL.FTZ R114, R69, R114 ;  /* 0x0000007245727220 */ /* 0x000fe20000410000 */
[----:B------:R-:W-:Y:S02]  /*0fa0*/  HADD2.F32 R84, -RZ, R14.H1_H1 ;  /* 0x3000000eff547230 */ /* 0x000fe40000004100 */
[----:B------:R-:W-:Y:S01]  /*0fb0*/  FFMA.FTZ R7, R119, R82, R10 ;  /* 0x0000005277077223 */ /* 0x000fe2000001000a */
[----:B------:R-:W-:Y:S02]  /*0fc0*/  HADD2.F32 R100, -RZ, R90.H0_H0 ;  /* 0x2000005aff647230 */ /* 0x000fe40000004100 */
[----:B------:R-:W-:Y:S01]  /*0fd0*/  FADD.FTZ R70, R70, R135 ;  /* 0x0000008746467221 */ /* 0x000fe20000010000 */
[----:B------:R-:W-:Y:S02]  /*0fe0*/  HADD2.F32 R11, -RZ, R15.H0_H0 ;  /* 0x2000000fff0b7230 */ /* 0x000fe40000004100 */
[----:B------:R-:W-:Y:S01]  /*0ff0*/  FMUL.FTZ R137, R84, R103 ;  /* 0x0000006754897220 */ /* 0x000fe20000410000 */
[----:B------:R-:W-:Y:S01]  /*1000*/  FMUL.FTZ R112, R69, R112 ;  /* 0x0000007045707220 */ /* 0x000fe20000410000 */
[----:B------:R-:W-:Y:S01]  /*1010*/  FFMA.FTZ R7, R114, R135, R7 ;  /* 0x0000008772077223 */ /* 0x000fe20000010007 */
[----:B------:R-:W-:-:S02]  /*1020*/  HADD2.F32 R102, -RZ, R86.H0_H0 ;  /* 0x20000056ff667230 */ /* 0x000fc40000004100 */
[----:B------:R-:W-:Y:S01]  /*1030*/  FMUL.FTZ R84, R11, R100 ;  /* 0x000000640b547220 */ /* 0x000fe20000410000 */
[----:B------:R-:W-:Y:S02]  /*1040*/  HADD2.F32 R104, -RZ, R86.H1_H1 ;  /* 0x30000056ff687230 */ /* 0x000fe40000004100 */
[----:B------:R-:W-:Y:S01]  /*1050*/  FADD.FTZ R9, R70, R137 ;  /* 0x0000008946097221 */ /* 0x000fe20000010000 */
[----:B------:R-:W-:Y:S02]  /*1060*/  HADD2.F32 R105, -RZ, R90.H1_H1 ;  /* 0x3000005aff697230 */ /* 0x000fe40000004100 */
[----:B------:R-:W-:Y:S01]  /*1070*/  FMUL.FTZ R117, R69, R110 ;  /* 0x0000006e45757220 */ /* 0x000fe20000410000 */
[----:B------:R-:W-:Y:S02]  /*1080*/  HADD2.F32 R86, -RZ, R15.H1_H1 ;  /* 0x3000000fff567230 */ /* 0x000fe40000004100 */
[----:B------:R-:W-:Y:S01]  /*1090*/  FFMA.FTZ R10, R112, R137, R7 ;  /* 0x00000089700a7223 */ /* 0x000fe20000010007 */
[----:B------:R-:W-:-:S02]  /*10a0*/  HADD2.F32 R75, -RZ, R80.H0_H0 ;  /* 0x20000050ff4b7230 */ /* 0x000fc40000004100 */
[----:B------:R-:W-:Y:S01]  /*10b0*/  FADD.FTZ R70, R9, R84 ;  /* 0x0000005409467221 */ /* 0x000fe20000010000 */
[----:B------:R-:W-:Y:S02]  /*10c0*/  HADD2.F32 R80, -RZ, R80.H1_H1 ;  /* 0x30000050ff507230 */ /* 0x000fe40000004100 */
[----:B------:R-:W-:Y:S01]  /*10d0*/  FMUL.FTZ R139, R86, R105 ;  /* 0x00000069568b7220 */ /* 0x000fe20000410000 */
[--C-:B------:R-:W-:Y:S02]  /*10e0*/  HADD2.F32 R5, -RZ, R19.reuse.H1_H1 ;  /* 0x30000013ff057230 */ /* 0x100fe40000004100 */
[----:B------:R-:W-:Y:S01]  /*10f0*/  FMUL.FTZ R110, R69, R118 ;  /* 0x00000076456e7220 */ /* 0x000fe20000410000 */
[----:B------:R-:W-:Y:S02]  /*1100*/  HADD2.F32 R71, -RZ, R16.H0_H0 ;  /* 0x20000010ff477230 */ /* 0x000fe40000004100 */
[----:B------:R-:W-:Y:S01]  /*1110*/  FFMA.FTZ R7, R117, R84, R10 ;  /* 0x0000005475077223 */ /* 0x000fe2000001000a */
[----:B------:R-:W-:-:S02]  /*1120*/  HADD2.F32 R8, -RZ, R19.H0_H0 ;  /* 0x20000013ff087230 */ /* 0x000fc40000004100 */
[----:B------:R-:W-:Y:S01]  /*1130*/  FMUL.FTZ R113, R69, R120 ;  /* 0x0000007845717220 */ /* 0x000fe20000410000 */
[----:B------:R-:W-:Y:S02]  /*1140*/  HADD2.F32 R123, -RZ, R16.H1_H1 ;  /* 0x30000010ff7b7230 */ /* 0x000fe40000004100 */
[----:B------:R-:W-:Y:S01]  /*1150*/  FMUL.FTZ R120, R5, R80 ;  /* 0x0000005005787220 */ /* 0x000fe20000410000 */
[----:B------:R-:W-:Y:S01]  /*1160*/  FMUL.FTZ R86, R71, R102 ;  /* 0x0000006647567220 */ /* 0x000fe20000410000 */
        /* <DEDUP_REMOVED lines=8> */
[----:B------:R-:W-:Y:S01]  /*11f0*/  FMUL.FTZ R145, R4, R133 ;  /* 0x0000008504917220 */ /* 0x000fe20000410000 */
[----:B------:R-:W-:Y:S02]  /*1200*/  HADD2.F32 R127, -RZ, R17.H1_H1 ;  /* 0x30000011ff7f7230 */ /* 0x000fe40000004100 */
[----:B------:R-:W-:Y:S01]  /*1210*/  FMUL.FTZ R125, R122, R107 ;  /* 0x0000006b7a7d7220 */ /* 0x000fe20000410000 */
[----:B------:R-:W-:Y:S01]  /*1220*/  FADD.FTZ R4, R5, R90 ;  /* 0x0000005a05047221 */ /* 0x000fe20000010000 */
[----:B------:R-:W-:Y:S01]  /*1230*/  FMUL.FTZ R108, R69, R76 ;  /* 0x0000004c456c7220 */ /* 0x000fe20000410000 */
[----:B------:R-:W-:Y:S01]  /*1240*/  FFMA.FTZ R5, R113, R90, R8 ;  /* 0x0000005a71057223 */ /* 0x000fe20000010008 */
[----:B------:R-:W-:Y:S02]  /*1250*/  HADD2.F32 R6, -RZ, R20.H0_H0 ;  /* 0x20000014ff067230 */ /* 0x000fe40000004100 */
[----:B------:R-:W-:Y:S01]  /*1260*/  FADD.FTZ R7, R4, R125 ;  /* 0x0000007d04077221 */ /* 0x000fe20000010000 */
[----:B------:R-:W-:-:S02]  /*1270*/  HADD2.F32 R126, -RZ, R18.H0_H0 ;  /* 0x20000012ff7e7230 */ /* 0x000fc40000004100 */
[----:B------:R-:W-:Y:S01]  /*1280*/  FMUL.FTZ R77, R69, R124 ;  /* 0x0000007c454d7220 */ /* 0x000fe20000410000 */
[----:B------:R-:W-:Y:S01]  /*1290*/  FMUL.FTZ R118, R127, R106 ;  /* 0x0000006a7f767220 */ /* 0x000fe20000410000 */
[----:B------:R-:W-:Y:S01]  /*12a0*/  FFMA.FTZ R4, R108, R125, R5 ;  /* 0x0000007d6c047223 */ /* 0x000fe20000010005 */
[----:B------:R-:W-:Y:S02]  /*12b0*/  HADD2.F32 R130, -RZ, R18.H1_H1 ;  /* 0x30000012ff827230 */ /* 0x000fe40000004100 */
[----:B------:R-:W-:Y:S01]  /*12c0*/  FMUL.FTZ R143, R6, R129 ;  /* 0x00000081068f7220 */ /* 0x000fe20000410000 */
        /* <DEDUP_REMOVED lines=41> */
.L_x_2442:
[----:B------:R-:W-:Y:S02]  /*1560*/  HADD2.F32 R106, -RZ, R24.H1_H1 ;  /* 0x30000018ff6a7230 */ /* 0x000fe40000004100 */
[----:B------:R-:W-:Y:S02]  /*1570*/  HADD2.F32 R130, -RZ, R88.H0_H0 ;  /* 0x20000058ff827230 */ /* 0x000fe40000004100 */
[----:B------:R-:W-:Y:S02]  /*1580*/  HADD2.F32 R101, -RZ, R25.H0_H0 ;  /* 0x20000019ff657230 */ /* 0x000fe40000004100 */
[----:B-----5:R-:W-:Y:S01]  /*1590*/  FADD.FTZ R9, -R106, R9 ;  /* 0x000000096a097221 */ /* 0x020fe20000010100 */
[----:B------:R-:W0:Y:S01]  /*15a0*/  MUFU.RCP R0, R130 ;  /* 0x0000008200007308 */ /* 0x000e220000001000 */
[----:B------:R-:W-:Y:S02]  /*15b0*/  HADD2.F32 R94, -RZ, R21.H1_H1 ;  /* 0x30000015ff5e7230 */ /* 0x000fe40000004100 */
[----:B------:R-:W-:Y:S01]  /*15c0*/  FADD.FTZ R106, -R101, R10 ;  /* 0x0000000a656a7221 */ /* 0x000fe20000010100 */
[----:B------:R-:W-:-:S02]  /*15d0*/  HADD2.F32 R10, -RZ, R27.H1_H1 ;  /* 0x3000001bff0a7230 */ /* 0x000fc40000004100 */
[----:B------:R-:W-:Y:S02]  /*15e0*/  HADD2.F32 R97, -RZ, R21.H0_H0 ;  /* 0x20000015ff617230 */ /* 0x000fe40000004100 */
[----:B------:R-:W-:Y:S01]  /*15f0*/  FADD.FTZ R100, -R94, R3 ;  /* 0x000000035e647221 */ /* 0x000fe20000010100 */
[----:B------:R-:W-:Y:S02]  /*1600*/  HADD2.F32 R3, -RZ, R22.H0_H0 ;  /* 0x20000016ff037230 */ /* 0x000fe40000004100 */
[----:B------:R-:W-:Y:S01]  /*1610*/  FADD.FTZ R75, -R10, R75 ;  /* 0x0000004b0a4b7221 */ /* 0x000fe20000010100 */
[----:B------:R-:W-:Y:S02]  /*1620*/  HADD2.F32 R10, -RZ, R28.H1_H1 ;  /* 0x3000001cff0a7230 */ /* 0x000fe40000004100 */
[----:B------:R-:W-:Y:S01]  /*1630*/  FADD.FTZ R97, -R97, R2 ;  /* 0x0000000261617221 */ /* 0x000fe20000010100 */
[----:B------:R-:W-:Y:S02]  /*1640*/  HADD2.F32 R2, -RZ, R22.H1_H1 ;  /* 0x30000016ff027230 */ /* 0x000fe40000004100 */
[----:B------:R-:W-:Y:S01]  /*1650*/  FADD.FTZ R3, -R3, R4 ;  /* 0x0000000403037221 */ /* 0x000fe20000010100 */
[----:B------:R-:W-:-:S02]  /*1660*/  HADD2.F32 R123, -RZ, R17.H1_H1 ;  /* 0x30000011ff7b7230 */ /* 0x000fc40000004100 */
[----:B------:R-:W-:Y:S01]  /*1670*/  FADD.FTZ R71, -R10, R71 ;  /* 0x000000470a477221 */ /* 0x000fe20000010100 */
[----:B------:R-:W-:Y:S02]  /*1680*/  HADD2.F32 R4, -RZ, R18.H1_H1 ;  /* 0x30000012ff047230 */ /* 0x000fe40000004100 */
[----:B------:R-:W-:Y:S01]  /*1690*/  FADD.FTZ R102, -R2, R5 ;  /* 0x0000000502667221 */ /* 0x000fe20000010100 */
[----:B------:R-:W-:Y:S01]  /*16a0*/  HADD2.F32 R10, -RZ, R20.H1_H1 ;  /* 0x30000014ff0a7230 */ /* 0x000fe20000004100 */
[----:B------:R-:W1:Y:S01]  /*16b0*/  MUFU.RCP R92, R123 ;  /* 0x0000007b005c7308 */ /* 0x000e620000001000 */
[----:B------:R-:W-:Y:S02]  /*16c0*/  HADD2.F32 R104, -RZ, R23.H1_H1 ;  /* 0x30000017ff687230 */ /* 0x000fe40000004100 */
[----:B0-----:R-:W-:Y:S01]  /*16d0*/  FMUL.FTZ R0, R97, R0 ;  /* 0x0000000061007220 */ /* 0x001fe20000410000 */
[----:B------:R-:W-:Y:S02]  /*16e0*/  HADD2.F32 R5, -RZ, R24.H0_H0 ;  /* 0x20000018ff057230 */ /* 0x000fe40000004100 */
[----:B------:R-:W-:-:S02]  /*16f0*/  HADD2.F32 R128, -RZ, R13.H0_H0 ;  /* 0x2000000dff807230 */ /* 0x000fc40000004100 */
[----:B------:R-:W-:Y:S01]  /*1700*/  FADD.FTZ R7, -R104, R7 ;  /* 0x0000000768077221 */ /* 0x000fe20000010100 */
[----:B------:R-:W-:Y:S01]  /*1710*/  HADD2.F32 R101, -RZ, R27.H0_H0 ;  /* 0x2000001bff657230 */ /* 0x000fe20000004100 */
[----:B------:R-:W0:Y:S01]  /*1720*/  MUFU.RCP R2, R4 ;  /* 0x0000000400027308 */ /* 0x000e220000001000 */
[--C-:B------:R-:W-:Y:S02]  /*1730*/  HADD2.F32 R126, -RZ, R14.reuse.H0_H0 ;  /* 0x2000000eff7e7230 */ /* 0x100fe40000004100 */
[----:B------:R-:W-:Y:S01]  /*1740*/  FADD.FTZ R104, -R5, R8 ;  /* 0x0000000805687221 */ /* 0x000fe20000010100 */
[----:B------:R-:W-:Y:S02]  /*1750*/  HADD2.F32 R124, -RZ, R14.H1_H1 ;  /* 0x3000000eff7c7230 */ /* 0x000fe40000004100 */
[----:B------:R-:W-:Y:S01]  /*1760*/  FADD.FTZ R101, -R101, R74 ;  /* 0x0000004a65657221 */ /* 0x000fe20000010100 */
[----:B------:R-:W-:Y:S02]  /*1770*/  HADD2.F32 R122, -RZ, R15.H1_H1 ;  /* 0x3000000fff7a7230 */ /* 0x000fe40000004100 */
[----:B------:R-:W-:Y:S01]  /*1780*/  HADD2.F32 R131, -RZ, R88.H1_H1 ;  /* 0x30000058ff837230 */ /* 0x000fe20000004100 */
[----:B------:R-:W2:Y:S01]  /*1790*/  MUFU.RCP R97, R10 ;  /* 0x0000000a00617308 */ /* 0x000ea20000001000 */
[----:B------:R-:W-:-:S02]  /*17a0*/  HADD2.F32 R8, -RZ, R26.H1_H1 ;  /* 0x3000001aff087230 */ /* 0x000fc40000004100 */
[----:B------:R-:W-:Y:S02]  /*17b0*/  HADD2.F32 R74, -RZ, R29.H1_H1 ;  /* 0x3000001dff4a7230 */ /* 0x000fe40000004100 */
[----:B------:R-:W-:Y:S02]  /*17c0*/  HADD2.F32 R120, -RZ, R18.H0_H0 ;  /* 0x20000012ff787230 */ /* 0x000fe40000004100 */
[----:B------:R-:W-:Y:S01]  /*17d0*/  FADD.FTZ R77, -R8, R77 ;  /* 0x0000004d084d7221 */ /* 0x000fe20000010100 */
[----:B------:R-:W-:Y:S01]  /*17e0*/  HADD2.F32 R8, -RZ, R20.H0_H0 ;  /* 0x20000014ff087230 */ /* 0x000fe20000004100 */
[----:B------:R-:W3:Y:S01]  /*17f0*/  MUFU.RCP R116, R128 ;  /* 0x0000008000747308 */ /* 0x000ee20000001000 */
[----:B------:R-:W-:Y:S01]  /*1800*/  FADD.FTZ R74, -R74, R73 ;  /* 0x000000494a4a7221 */ /* 0x000fe20000010100 */
[----:B------:R-:W-:Y:S02]  /*1810*/  HADD2.F32 R135, -RZ, R13.H1_H1 ;  /* 0x3000000dff877230 */ /* 0x000fe40000004100 */
[----:B-1----:R-:W-:Y:S01]  /*1820*/  FMUL.FTZ R77, R77, R92 ;  /* 0x0000005c4d4d7220 */ /* 0x002fe20000410000 */
[----:B------:R-:W-:-:S02]  /*1830*/  HADD2.F32 R99, -RZ, R23.H0_H0 ;  /* 0x20000017ff637230 */ /* 0x000fc40000004100 */
[----:B0-----:R-:W-:Y:S01]  /*1840*/  FMUL.FTZ R92, R75, R2 ;  /* 0x000000024b5c7220 */ /* 0x001fe20000410000 */
[----:B------:R-:W-:Y:S01]  /*1850*/  HADD2.F32 R139, -RZ, R15.H0_H0 ;  /* 0x2000000fff8b7230 */ /* 0x000fe20000004100 */
[----:B------:R-:W0:Y:S01]  /*1860*/  MUFU.RCP R114, R126 ;  /* 0x0000007e00727308 */ /* 0x000e220000001000 */
[----:B--2---:R-:W-:Y:S01]  /*1870*/  FMUL.FTZ R2, R74, R97 ;  /* 0x000000614a027220 */ /* 0x004fe20000410000 */
[--C-:B------:R-:W-:Y:S02]  /*1880*/  HADD2.F32 R97, -RZ, R96.reuse.H0_H0 ;  /* 0x20000060ff617230 */ /* 0x100fe40000004100 */
[----:B------:R-:W-:Y:S01]  /*1890*/  FADD.FTZ R99, -R99, R6 ;  /* 0x0000000663637221 */ /* 0x000fe20000010100 */
[----:B------:R-:W-:Y:S02]  /*18a0*/  HADD2.F32 R96, -RZ, R96.H1_H1 ;  /* 0x30000060ff607230 */ /* 0x000fe40000004100 */
[----:B------:R-:W-:Y:S02]  /*18b0*/  HADD2.F32 R127, -RZ, R16.H0_H0 ;  /* 0x20000010ff7f7230 */ /* 0x000fe40000004100 */
[----:B------:R-:W-:Y:S01]  /*18c0*/  FMUL.FTZ R147, R97, R0 ;  /* 0x0000000061937220 */ /* 0x000fe20000410000 */
[----:B------:R-:W1:Y:S01]  /*18d0*/  MUFU.RCP R112, R124 ;  /* 0x0000007c00707308 */ /* 0x000e620000001000 */
[----:B---3--:R-:W-:Y:S01]  /*18e0*/  FMUL.FTZ R116, R3, R116 ;  /* 0x0000007403747220 */ /* 0x008fe20000410000 */
[----:B------:R-:W-:Y:S01]  /*18f0*/  FMUL.FTZ R3, R130, R97 ;  /* 0x0000006182037220 */ /* 0x000fe20000410000 */
[----:B------:R-:W-:-:S02]  /*1900*/  HADD2.F32 R6, -RZ, R19.H0_H0 ;  /* 0x20000013ff067230 */ /* 0x000fc40000004100 */
[----:B------:R-:W-:Y:S02]  /*1910*/  HADD2.F32 R107, -RZ, R29.H0_H0 ;  /* 0x2000001dff6b7230 */ /* 0x000fe40000004100 */
[----:B------:R-:W-:Y:S01]  /*1920*/  HADD2.F32 R105, -RZ, R28.H0_H0 ;  /* 0x2000001cff697230 */ /* 0x000fe20000004100 */
[----:B------:R-:W2:Y:S01]  /*1930*/  MUFU.RCP R110, R122 ;  /* 0x0000007a006e7308 */ /* 0x000ea20000001000 */
[----:B0-----:R-:W-:Y:S01]  /*1940*/  FMUL.FTZ R114, R99, R114 ;  /* 0x0000007263727220 */ /* 0x001fe20000410000 */
[----:B------:R-:W-:Y:S02]  /*1950*/  HADD2.F32 R99, -RZ, R98.H0_H0 ;  /* 0x20000062ff637230 */ /* 0x000fe40000004100 */
[----:B------:R-:W-:Y:S01]  /*1960*/  FADD.FTZ R72, -R107, R72 ;  /* 0x000000486b487221 */ /* 0x000fe20000010100 */
[--C-:B------:R-:W-:Y:S02]  /*1970*/  HADD2.F32 R129, -RZ, R78.reuse.H0_H0 ;  /* 0x2000004eff817230 */ /* 0x100fe40000004100 */
[----:B------:R-:W-:Y:S01]  /*1980*/  FADD.FTZ R105, -R105, R70 ;  /* 0x0000004669697221 */ /* 0x000fe20000010100 */
[----:B------:R-:W-:-:S02]  /*1990*/  HADD2.F32 R133, -RZ, R78.H1_H1 ;  /* 0x3000004eff857230 */ /* 0x000fc40000004100 */
[----:B------:R-:W-:Y:S01]  /*19a0*/  FMUL.FTZ R78, R131, R96 ;  /* 0x00000060834e7220 */ /* 0x000fe20000410000 */
[----:B------:R0:W3:Y:S01]  /*19b0*/  MUFU.RCP R121, R131 ;  /* 0x0000008300797308 */ /* 0x0000e20000001000 */
[----:B-1----:R-:W-:Y:S01]  /*19c0*/  FMUL.FTZ R112, R7, R112 ;  /* 0x0000007007707220 */ /* 0x002fe20000410000 */
[----:B------:R-:W-:Y:S01]  /*19d0*/  FFMA.FTZ R7, R3, R0, RZ ;  /* 0x0000000003077223 */ /* 0x000fe200000100ff */
[----:B------:R-:W-:Y:S02]  /*19e0*/  HADD2.F32 R98, -RZ, R98.H1_H1 ;  /* 0x30000062ff627230 */ /* 0x000fe40000004100 */
[----:B------:R-:W-:Y:S01]  /*19f0*/  FMUL.FTZ R143, R8, R129 ;  /* 0x00000081088f7220 */ /* 0x000fe20000410000 */
[----:B------:R-:W-:Y:S02]  /*1a00*/  HADD2.F32 R132, -RZ, R25.H1_H1 ;  /* 0x30000019ff847230 */ /* 0x000fe40000004100 */
[----:B------:R-:W-:Y:S01]  /*1a10*/  FMUL.FTZ R145, R10, R133 ;  /* 0x000000850a917220 */ /* 0x000fe20000410000 */
[----:B------:R-:W-:Y:S01]  /*1a20*/  HADD2.F32 R111, -RZ, R82.H1_H1 ;  /* 0x30000052ff6f7230 */ /* 0x000fe20000004100 */
[----:B------:R-:W1:Y:S01]  /*1a30*/  MUFU.RCP R94, R120 ;  /* 0x00000078005e7308 */ /* 0x000e620000001000 */
[----:B--2---:R-:W-:Y:S01]  /*1a40*/  FMUL.FTZ R110, R9, R110 ;  /* 0x0000006e096e7220 */ /* 0x004fe20000410000 */
[----:B------:R-:W-:Y:S01]  /*1a50*/  FADD.FTZ R9, RZ, R3 ;  /* 0x00000003ff097221 */ /* 0x000fe20000010000 */
[----:B0-----:R-:W-:Y:S01]  /*1a60*/  FMUL.FTZ R131, R128, R99 ;  /* 0x0000006380837220 */ /* 0x001fe20000410000 */
[----:B------:R-:W-:-:S02]  /*1a70*/  HADD2.F32 R125, -RZ, R16.H1_H1 ;  /* 0x30000010ff7d7230 */ /* 0x000fc40000004100 */
[----:B------:R-:W-:Y:S01]  /*1a80*/  FADD.FTZ R132, -R132, R11 ;  /* 0x0000000b84847221 */ /* 0x000fe20000010100 */
[----:B------:R-:W-:Y:S01]  /*1a90*/  FADD.FTZ R74, R9, R78 ;  /* 0x0000004e094a7221 */ /* 0x000fe20000010000 */
[----:B------:R-:W-:Y:S01]  /*1aa0*/  HADD2.F32 R11, -RZ, R26.H0_H0 ;  /* 0x2000001aff0b7230 */ /* 0x000fe20000004100 */
[----:B------:R-:W0:Y:S01]  /*1ab0*/  MUFU.RCP R109, R8 ;  /* 0x00000008006d7308 */ /* 0x000e220000001000 */
[----:B---3--:R-:W-:Y:S01]  /*1ac0*/  FMUL.FTZ R121, R100, R121 ;  /* 0x0000007964797220 */ /* 0x008fe20000410000 */
[----:B------:R-:W-:Y:S01]  /*1ad0*/  FADD.FTZ R9, R74, R131 ;  /* 0x000000834a097221 */ /* 0x000fe20000010000 */
[----:B------:R-:W-:Y:S02]  /*1ae0*/  HADD2.F32 R118, -RZ, R17.H0_H0 ;  /* 0x20000011ff767230 */ /* 0x000fe40000004100 */
[----:B------:R-:W-:Y:S01]  /*1af0*/  FADD.FTZ R11, -R11, R76 ;  /* 0x0000004c0b0b7221 */ /* 0x000fe20000010100 */
[----:B------:R-:W-:Y:S01]  /*1b00*/  FFMA.FTZ R70, R78, R121, R7 ;  /* 0x000000794e467223 */ /* 0x000fe20000010007 */
[----:B------:R-:W-:-:S02]  /*1b10*/  HADD2.F32 R100, -RZ, R90.H0_H0 ;  /* 0x2000005aff647230 */ /* 0x000fc40000004100 */
[----:B------:R-:W-:Y:S01]  /*1b20*/  FMUL.FTZ R149, R99, R116 ;  /* 0x0000007463957220 */ /* 0x000fe20000410000 */
[----:B------:R2:W3:Y:S01]  /*1b30*/  MUFU.RCP R119, R135 ;  /* 0x0000008700777308 */ /* 0x0004e20000001000 */
        /* <DEDUP_REMOVED lines=10> */
[----:B--2---:R-:W-:Y:S01]  /*1be0*/  FMUL.FTZ R135, R126, R101 ;  /* 0x000000657e877220 */ /* 0x004fe20000410000 */
[----:B------:R-:W-:Y:S01]  /*1bf0*/  FMUL.FTZ R137, R124, R103 ;  /* 0x000000677c897220 */ /* 0x000fe20000410000 */
[----:B------:R-:W-:Y:S02]  /*1c00*/  HADD2.F32 R75, -RZ, R80.H0_H0 ;  /* 0x20000050ff4b7230 */ /* 0x000fe40000004100 */
[----:B------:R-:W-:Y:S01]  /*1c10*/  FADD.FTZ R74, R9, R82 ;  /* 0x00000052094a7221 */ /* 0x000fe20000010000 */
[----:B------:R0:W2:Y:S01]  /*1c20*/  MUFU.RCP R115, R127 ;  /* 0x0000007f00737308 */ /* 0x0000a20000001000 */
[----:B---3--:R-:W-:Y:S01]  /*1c30*/  FMUL.FTZ R119, R102, R119 ;  /* 0x0000007766777220 */ /* 0x008fe20000410000 */
[----:B------:R-:W-:Y:S02]  /*1c40*/  HADD2.F32 R102, -RZ, R86.H0_H0 ;  /* 0x20000056ff667230 */ /* 0x000fe40000004100 */
[----:B------:R-:W-:Y:S01]  /*1c50*/  FADD.FTZ R74, R74, R135 ;  /* 0x000000874a4a7221 */ /* 0x000fe20000010000 */
[----:B------:R-:W-:-:S02]  /*1c60*/  HADD2.F32 R5, -RZ, R19.H1_H1 ;  /* 0x30000013ff057230 */ /* 0x000fc40000004100 */
[----:B------:R-:W-:Y:S01]  /*1c70*/  FFMA.FTZ R70, R82, R119, R7 ;  /* 0x0000007752467223 */ /* 0x000fe20000010007 */
[----:B------:R-:W-:Y:S02]  /*1c80*/  HADD2.F32 R80, -RZ, R80.H1_H1 ;  /* 0x30000050ff507230 */ /* 0x000fe40000004100 */
[----:B------:R-:W-:Y:S01]  /*1c90*/  FADD.FTZ R9, R74, R137 ;  /* 0x000000894a097221 */ /* 0x000fe20000010000 */
[----:B------:R-:W3:Y:S01]  /*1ca0*/  MUFU.RCP R134, R6 ;  /* 0x0000000600867308 */ /* 0x000ee20000001000 */
[----:B------:R-:W-:Y:S01]  /*1cb0*/  FFMA.FTZ R70, R135, R114, R70 ;  /* 0x0000007287467223 */ /* 0x000fe20000010046 */
[----:B-1----:R-:W-:Y:S01]  /*1cc0*/  FMUL.FTZ R117, R104, R117 ;  /* 0x0000007568757220 */ /* 0x002fe20000410000 */
[----:B------:R-:W-:Y:S02]  /*1cd0*/  HADD2.F32 R104, -RZ, R86.H1_H1 ;  /* 0x30000056ff687230 */ /* 0x000fe40000004100 */
[----:B------:R-:W-:Y:S01]  /*1ce0*/  FMUL.FTZ R86, R127, R102 ;  /* 0x000000667f567220 */ /* 0x000fe20000410000 */
[----:B------:R-:W-:Y:S01]  /*1cf0*/  FFMA.FTZ R7, R137, R112, R70 ;  /* 0x0000007089077223 */ /* 0x000fe20000010046 */
[----:B0-----:R-:W-:Y:S01]  /*1d00*/  FMUL.FTZ R127, R4, R111 ;  /* 0x0000006f047f7220 */ /* 0x001fe20000410000 */
[----:B------:R-:W-:Y:S01]  /*1d10*/  FMUL.FTZ R141, R6, R75 ;  /* 0x0000004b068d7220 */ /* 0x000fe20000410000 */
[----:B------:R0:W1:Y:S01]  /*1d20*/  MUFU.RCP R113, R125 ;  /* 0x0000007d00717308 */ /* 0x0000620000001000 */
[----:B--2---:R-:W-:Y:S01]  /*1d30*/  FMUL.FTZ R115, R106, R115 ;  /* 0x000000736a737220 */ /* 0x004fe20000410000 */
[----:B------:R-:W-:-:S02]  /*1d40*/  HADD2.F32 R106, -RZ, R84.H1_H1 ;  /* 0x30000054ff6a7230 */ /* 0x000fc40000004100 */
[----:B------:R-:W-:Y:S01]  /*1d50*/  FMUL.FTZ R84, R139, R100 ;  /* 0x000000648b547220 */ /* 0x000fe20000410000 */
[----:B------:R-:W-:Y:S01]  /*1d60*/  FMUL.FTZ R74, R96, R121 ;  /* 0x00000079604a7220 */ /* 0x000fe20000410000 */
[----:B------:R-:W-:Y:S01]  /*1d70*/  FMUL.FTZ R124, R103, R112 ;  /* 0x00000070677c7220 */ /* 0x000fe20000410000 */
[----:B------:R-:W-:Y:S01]  /*1d80*/  FMUL.FTZ R153, R100, R117 ;  /* 0x0000007564997220 */ /* 0x000fe20000410000 */
[----:B------:R-:W-:Y:S01]  /*1d90*/  FADD.FTZ R70, R9, R84 ;  /* 0x0000005409467221 */ /* 0x000fe20000010000 */
[----:B------:R2:W4:Y:S01]  /*1da0*/  MUFU.RCP R108, R118 ;  /* 0x00000076006c7308 */ /* 0x0005220000001000 */
[----:B---3--:R-:W-:Y:S01]  /*1db0*/  FMUL.FTZ R76, R105, R134 ;  /* 0x00000086694c7220 */ /* 0x008fe20000410000 */
[----:B------:R-:W-:Y:S02]  /*1dc0*/  HADD2.F32 R105, -RZ, R90.H1_H1 ;  /* 0x3000005aff697230 */ /* 0x000fe40000004100 */
[----:B------:R-:W-:Y:S01]  /*1dd0*/  FMUL.FTZ R90, R125, R104 ;  /* 0x000000687d5a7220 */ /* 0x000fe20000410000 */
[----:B0-----:R-:W-:Y:S01]  /*1de0*/  FMUL.FTZ R125, R118, R107 ;  /* 0x0000006b767d7220 */ /* 0x001fe20000410000 */
[----:B------:R-:W-:Y:S01]  /*1df0*/  FFMA.FTZ R4, R84, R117, R7 ;  /* 0x0000007554047223 */ /* 0x000fe20000010007 */
[----:B------:R-:W-:Y:S01]  /*1e00*/  FMUL.FTZ R155, R102, R115 ;  /* 0x00000073669b7220 */ /* 0x000fe20000410000 */
[----:B------:R-:W-:Y:S01]  /*1e10*/  FMUL.FTZ R139, R122, R105 ;  /* 0x000000697a8b7220 */ /* 0x000fe20000410000 */
[----:B------:R0:W3:Y:S01]  /*1e20*/  MUFU.RCP R136, R5 ;  /* 0x0000000500887308 */ /* 0x0000e20000001000 */
[----:B--2---:R-:W-:Y:S01]  /*1e30*/  FMUL.FTZ R118, R123, R106 ;  /* 0x0000006a7b767220 */ /* 0x004fe20000410000 */
[----:B------:R-:W-:Y:S01]  /*1e40*/  FMUL.FTZ R123, R120, R109 ;  /* 0x0000006d787b7220 */ /* 0x000fe20000410000 */
[----:B------:R-:W-:Y:S01]  /*1e50*/  FMUL.FTZ R120, R5, R80 ;  /* 0x0000005005787220 */ /* 0x000fe20000410000 */
[----:B------:R-:W-:Y:S01]  /*1e60*/  FADD.FTZ R7, R70, R139 ;  /* 0x0000008b46077221 */ /* 0x000fe20000010000 */
[----:B-1----:R-:W-:Y:S01]  /*1e70*/  FMUL.FTZ R113, R132, R113 ;  /* 0x0000007184717220 */ /* 0x002fe20000410000 */
[----:B------:R-:W-:Y:S01]  /*1e80*/  FMUL.FTZ R122, R98, R119 ;  /* 0x00000077627a7220 */ /* 0x000fe20000410000 */
[-C--:B------:R-:W-:Y:S01]  /*1e90*/  FMUL.FTZ R126, R105, R110.reuse ;  /* 0x0000006e697e7220 */ /* 0x080fe20000410000 */
[----:B------:R-:W-:Y:S01]  /*1ea0*/  FADD.FTZ R7, R7, R86 ;  /* 0x0000005607077221 */ /* 0x000fe20000010000 */
[----:B0-----:R-:W-:Y:S01]  /*1eb0*/  FFMA.FTZ R5, R139, R110, R4 ;  /* 0x0000006e8b057223 */ /* 0x001fe20000010004 */
        /* <DEDUP_REMOVED lines=22> */
[----:B------:R-:W-:-:S03]  /*2020*/  FFMA.FTZ R4, R127, R92, R4 ;  /* 0x0000005c7f047223 */ /* 0x000fc60000010004 */
[----:B------:R-:W-:Y:S01]  /*2030*/  FADD.FTZ R6, R7, R120 ;  /* 0x0000007807067221 */ /* 0x000fe20000010000 */
[----:B------:R-:W-:-:S03]  /*2040*/  FFMA.FTZ R5, R141, R76, R4 ;  /* 0x0000004c8d057223 */ /* 0x000fc60000010004 */
[----:B------:R-:W-:Y:S01]  /*2050*/  FADD.FTZ R6, R6, R143 ;  /* 0x0000008f06067221 */ /* 0x000fe20000010000 */
[----:B------:R-:W-:-:S03]  /*2060*/  FFMA.FTZ R4, R120, R73, R5 ;  /* 0x0000004978047223 */ /* 0x000fc60000010005 */
[----:B------:R-:W-:Y:S01]  /*2070*/  FADD.FTZ R6, R6, R145 ;  /* 0x0000009106067221 */ /* 0x000fe20000010000 */
[----:B------:R-:W-:-:S04]  /*2080*/  FFMA.FTZ R4, R143, R72, R4 ;  /* 0x000000488f047223 */ /* 0x000fc80000010004 */
[----:B------:R-:W-:-:S07]  /*2090*/  FFMA.FTZ R5, R145, R2, R4 ;  /* 0x0000000291057223 */ /* 0x000fce0000010004 */
.L_x_2443:
[----:B------:R-:W0:Y:S01]  /*20a0*/  SHFL.DOWN PT, R7, R6, 0x10, 0x1f ;  /* 0x0a001f0006077f89 */ /* 0x000e2200000e0000 */
[----:B------:R-:W-:Y:S01]  /*20b0*/  LOP3.LUT P3, RZ, R12, 0x1f, RZ, 0xc0, !PT ;  /* 0x0000001f0cff7812 */ /* 0x000fe2000786c0ff */
[----:B------:R-:W-:Y:S01]  /*20c0*/  FADD.FTZ R63, R74, R63 ;  /* 0x0000003f4a3f7221 */ /* 0x000fe20000010000 */
[----:B------:R-:W-:Y:S01]  /*20d0*/  PLOP3.LUT P0, PT, PT, PT, PT, 0x80, 0x8 ;  /* 0x000000000008781c */ /* 0x000fe20003f0f070 */
[----:B------:R-:W1:Y:S01]  /*20e0*/  SHFL.DOWN PT, R4, R5, 0x10, 0x1f ;  /* 0x0a001f0005047f89 */ /* 0x000e6200000e0000 */
[----:B------:R-:W-:Y:S01]  /*20f0*/  FADD.FTZ R43, R75, R43 ;  /* 0x0000002b4b2b7221 */ /* 0x000fe20000010000 */
[----:B------:R-:W-:Y:S01]  /*2100*/  FADD.FTZ R44, R80, R44 ;  /* 0x0000002c502c7221 */ /* 0x000fe20000010000 */
[----:B------:R-:W2:Y:S01]  /*2110*/  LDC.64 R74, c[0x0][0x3f0] ;  /* 0x0000fc00ff4a7b82 */ /* 0x000ea20000000a00 */
[----:B------:R-:W-:Y:S01]  /*2120*/  FADD.FTZ R61, R122, R61 ;  /* 0x0000003d7a3d7221 */ /* 0x000fe20000010000 */
[----:B------:R-:W-:Y:S01]  /*2130*/  FADD.FTZ R59, R124, R59 ;  /* 0x0000003b7c3b7221 */ /* 0x000fe20000010000 */
[----:B------:R-:W-:Y:S01]  /*2140*/  FADD.FTZ R57, R126, R57 ;  /* 0x000000397e397221 */ /* 0x000fe20000010000 */
[----:B------:R-:W-:Y:S01]  /*2150*/  FADD.FTZ R55, R128, R55 ;  /* 0x0000003780377221 */ /* 0x000fe20000010000 */
[----:B------:R-:W-:Y:S01]  /*2160*/  FADD.FTZ R64, R147, R64 ;  /* 0x0000004093407221 */ /* 0x000fe20000010000 */
[----:B------:R-:W-:Y:S01]  /*2170*/  FADD.FTZ R62, R149, R62 ;  /* 0x0000003e953e7221 */ /* 0x000fe20000010000 */
[----:B------:R-:W3:Y:S01]  /*2180*/  @!P3 S2R R71, SR_CgaCtaId ;  /* 0x000000000047b919 */ /* 0x000ee20000008800 */
        /* <DEDUP_REMOVED lines=37> */
[----:B------:R-:W-:Y:S01]  /*23e0*/  @!P3 MOV R8, 0x400 ;  /* 0x000004000008b802 */ /* 0x000fe20000000f00 */
[----:B-1----:R-:W-:-:S03]  /*23f0*/  FADD.FTZ R10, R9, R10 ;  /* 0x0000000a090a7221 */ /* 0x002fc60000010000 */
[----:B------:R-:W0:Y:S01]  /*2400*/  SHFL.DOWN PT, R6, R11, 0x2, 0x1f ;  /* 0x08401f000b067f89 */ /* 0x000e2200000e0000 */
[----:B---3--:R-:W-:-:S03]  /*2410*/  @!P3 LEA R31, R71, R8, 0x18 ;  /* 0x00000008471fb211 */ /* 0x008fc600078ec0ff */
[----:B------:R-:W1:Y:S01]  /*2420*/  SHFL.DOWN PT, R5, R10, 0x2, 0x1f ;  /* 0x08401f000a057f89 */ /* 0x000e6200000e0000 */
[C---:B------:R-:W-:Y:S02]  /*2430*/  @!P3 IADD3 R8, PT, PT, R31.reuse, 0x2420, RZ ;  /* 0x000024201f08b810 */ /* 0x040fe40007ffe0ff */
[----:B------:R-:W-:-:S04]  /*2440*/  @!P0 IADD3 R8, PT, PT, R31, 0x2400, RZ ;  /* 0x000024001f088810 */ /* 0x000fc80007ffe0ff */
[----:B------:R-:W-:Y:S02]  /*2450*/  @!P3 LEA R138, R30, R8, 0x3 ;  /* 0x000000081e8ab211 */ /* 0x000fe400078e18ff */
[C---:B------:R-:W-:Y:S02]  /*2460*/  IADD3 R8, PT, PT, R31.reuse, 0x2430, RZ ;  /* 0x000024301f087810 */ /* 0x040fe40007ffe0ff */
[----:B------:R-:W-:Y:S01]  /*2470*/  @!P2 IADD3 R8, PT, PT, R31, 0x2410, RZ ;  /* 0x000024101f08a810 */ /* 0x000fe20007ffe0ff */
[----:B0-----:R-:W-:Y:S01]  /*2480*/  FADD.FTZ R6, R11, R6 ;  /* 0x000000060b067221 */ /* 0x001fe20000010000 */
[----:B-1----:R-:W-:-:S04]  /*2490*/  FADD.FTZ R5, R10, R5 ;  /* 0x000000050a057221 */ /* 0x002fc80000010000 */
[----:B------:R-:W0:Y:S04]  /*24a0*/  SHFL.DOWN PT, R7, R6, 0x1, 0x1f ;  /* 0x08201f0006077f89 */ /* 0x000e2800000e0000 */
[----:B------:R-:W1:Y:S01]  /*24b0*/  SHFL.DOWN PT, R4, R5, 0x1, 0x1f ;  /* 0x08201f0005047f89 */ /* 0x000e6200000e0000 */
[----:B0-----:R-:W-:Y:S01]  /*24c0*/  FADD.FTZ R70, R6, R7 ;  /* 0x0000000706467221 */ /* 0x001fe20000010000 */
[C---:B------:R-:W-:Y:S02]  /*24d0*/  IADD3 R7, PT, PT, R31.reuse, 0x2420, RZ ;  /* 0x000024201f077810 */ /* 0x040fe40007ffe0ff */
[----:B------:R-:W-:Y:S01]  /*24e0*/  @!P2 IADD3 R7, PT, PT, R31, 0x2400, RZ ;  /* 0x000024001f07a810 */ /* 0x000fe20007ffe0ff */
[----:B-1----:R-:W-:Y:S01]  /*24f0*/  FADD.FTZ R71, R5, R4 ;  /* 0x0000000405477221 */ /* 0x002fe20000010000 */
[----:B------:R-:W-:-:S04]  /*2500*/  PLOP3.LUT P2, PT, P2, PT, PT, 0x8, 0x80 ;  /* 0x000000000080781c */ /* 0x000fc8000174e170 */
        /* <DEDUP_REMOVED lines=11> */
[----:B------:R-:W-:Y:S01]  /*25c0*/  FADD.FTZ R4, R11, R4 ;  /* 0x000000040b047221 */ /* 0x000fe20000010000 */
[----:B--2---:R-:W-:-:S04]  /*25d0*/  IMAD.WIDE.U32 R70, R91, 0x8, R74 ;  /* 0x000000085b467825 */ /* 0x004fc800078e004a */
[----:B------:R-:W-:Y:S01]  /*25e0*/  FMUL.FTZ R5, R10, 0.00043402778101153671741 ;  /* 0x39e38e390a057820 */ /* 0x000fe20000410000 */
[----:B------:R-:W-:Y:S01]  /*25f0*/  FMUL.FTZ R4, R4, 0.00043402778101153671741 ;  /* 0x39e38e3904047820 */ /* 0x000fe20000410000 */
[----:B------:R-:W-:-:S04]  /*2600*/  IMAD.WIDE.U32 R10, R83, 0x8, R74 ;  /* 0x00000008530a7825 */ /* 0x000fc800078e004a */
        /* <DEDUP_REMOVED lines=53> */
[----:B------:R0:W-:Y:S01]  /*2960*/  STG.E.64 desc[UR8][R6.64], R86 ;  /* 0x0000005606007986 */ /* 0x0001e2000c101b08 */
[----:B------:R-:W1:Y:S02]  /*2970*/  LDC.64 R78, c[0x0][0x380] ;  /* 0x0000e000ff4e7b82 */ /* 0x000e640000000a00 */
[C---:B------:R-:W-:Y:S01]  /*2980*/  FMUL.FTZ R92, R69.reuse, R108 ;  /* 0x0000006c455c7220 */ /* 0x040fe20000410000 */
[C---:B------:R-:W-:Y:S01]  /*2990*/  FMUL.FTZ R93, R69.reuse, R118 ;  /* 0x00000076455d7220 */ /* 0x040fe20000410000 */
[----:B------:R2:W-:Y:S01]  /*29a0*/  STG.E.64 desc[UR8][R8.64], R80 ;  /* 0x0000005008007986 */ /* 0x0005e2000c101b08 */
[C---:B------:R-:W-:Y:S01]  /*29b0*/  FMUL.FTZ R94, R69.reuse, R116 ;  /* 0x00000074455e7220 */ /* 0x040fe20000410000 */
[----:B------:R-:W-:-:S02]  /*29c0*/  FMUL.FTZ R95, R69, R122 ;  /* 0x0000007a455f7220 */ /* 0x000fc40000410000 */
[----:B------:R3:W-:Y:S04]  /*29d0*/  STG.E.64 desc[UR8][R70.64], R82 ;  /* 0x0000005246007986 */ /* 0x0007e8000c101b08 */
[----:B------:R3:W-:Y:S01]  /*29e0*/  STG.E.64 desc[UR8][R76.64], R84 ;  /* 0x000000544c007986 */ /* 0x0007e2000c101b08 */
[C---:B0-----:R-:W-:Y:S01]  /*29f0*/  FMUL.FTZ R6, R69.reuse, R124 ;  /* 0x0000007c45067220 */ /* 0x041fe20000410000 */
[C---:B------:R-:W-:Y:S02]  /*2a00*/  FMUL.FTZ R7, R69.reuse, R120 ;  /* 0x0000007845077220 */ /* 0x040fe40000410000 */
[----:B------:R3:W-:Y:S01]  /*2a10*/  STG.E.64 desc[UR8][R2.64], R90 ;  /* 0x0000005a02007986 */ /* 0x0007e2000c101b08 */
[C---:B--2---:R-:W-:Y:S01]  /*2a20*/  FMUL.FTZ R8, R69.reuse, R126 ;  /* 0x0000007e45087220 */ /* 0x044fe20000410000 */
[----:B------:R-:W-:-:S02]  /*2a30*/  FMUL.FTZ R9, R69, R128 ;  /* 0x0000008045097220 */ /* 0x000fc40000410000 */
[----:B------:R3:W-:Y:S04]  /*2a40*/  STG.E.64 desc[UR8][R4.64], R92 ;  /* 0x0000005c04007986 */ /* 0x0007e8000c101b08 */
[----:B------:R3:W-:Y:S01]  /*2a50*/  STG.E.64 desc[UR8][R10.64], R94 ;  /* 0x0000005e0a007986 */ /* 0x0007e2000c101b08 */
[----:B-1----:R-:W-:-:S03]  /*2a60*/  IADD3 R67, PT, PT, R67, R78, RZ ;  /* 0x0000004e43437210 */ /* 0x002fc60007ffe0ff */
[----:B------:R3:W-:Y:S01]  /*2a70*/  STG.E.64 desc[UR8][R72.64], R6 ;  /* 0x0000000648007986 */ /* 0x0007e2000c101b08 */
[----:B------:R-:W-:-:S03]  /*2a80*/  ISETP.GE.AND P0, PT, R67, R79, PT ;  /* 0x0000004f4300720c */ /* 0x000fc60003f06270 */
[----:B------:R3:W-:Y:S10]  /*2a90*/  STG.E.64 desc[UR8][R74.64], R8 ;  /* 0x000000084a007986 */ /* 0x0007f4000c101b08 */
        /* <DEDUP_REMOVED lines=24> */
.L_x_2439:
[----:B------:R-:W0:Y:S01]  /*2c20*/  LDC.64 R50, c[0x0][0x3e0] ;  /* 0x0000f800ff327b82 */ /* 0x000e220000000a00 */
[----:B------:R-:W-:-:S06]  /*2c30*/  UIMAD UR4, UR6, 0x480, URZ ;  /* 0x00000480060478a4 */ /* 0x000fcc000f8e02ff */
[----:B-----5:R-:W-:Y:S01]  /*2c40*/  LOP3.LUT R15, R12, UR4, RZ, 0xfc, !PT ;  /* 0x000000040c0f7c12 */ /* 0x020fe2000f8efcff */
        /* <DEDUP_REMOVED lines=11> */
[----:B------:R0:W-:Y:S03]  /*2d00*/  STG.E.64 desc[UR8][R12.64], R32 ;  /* 0x000000200c007986 */ /* 0x0001e6000c101b08 */
[----:B-1----:R-:W-:-:S04]  /*2d10*/  IMAD.WIDE.U32 R14, R15, 0x8, R52 ;  /* 0x000000080f0e7825 */ /* 0x002fc800078e0034 */
[--C-:B------:R-:W-:Y:S01]  /*2d20*/  IMAD.WIDE.U32 R18, R25, 0x8, R50.reuse ;  /* 0x0000000819127825 */ /* 0x100fe200078e0032 */
[----:B------:R-:W-:Y:S03]  /*2d30*/  STG.E.64 desc[UR8][R14.64], R62 ;  /* 0x0000003e0e007986 */ /* 0x000fe6000c101b08 */
[----:B------:R-:W-:Y:S01]  /*2d40*/  IMAD.WIDE.U32 R22, R29, 0x8, R50 ;  /* 0x000000081d167825 */ /* 0x000fe200078e0032 */
[----:B------:R-:W-:Y:S03]  /*2d50*/  STG.E.64 desc[UR8][R16.64], R34 ;  /* 0x0000002210007986 */ /* 0x000fe6000c101b08 */
[----:B0-----:R-:W-:-:S04]  /*2d60*/  IMAD.WIDE.U32 R12, R21, 0x8, R52 ;  /* 0x00000008150c7825 */ /* 0x001fc800078e0034 */
        /* <DEDUP_REMOVED lines=28> */
.L_x_2445:
        /* <DEDUP_REMOVED lines=13> */
.L_x_3192:


//--------------------- .text._ZN10layer_norm22ln_bwd_finalize_kernelINS_22Kernel_traits_finalizeILj2304E6__halfS2_S2_fjLj1024ELj4ENS_18Kernel_traits_baseILj2304ES2_S2_S2_fjLj1024EEEEEEEvNS_9BwdParamsE --------------------------
	.section	.text._ZN10layer_norm22ln_bwd_finalize_kernelINS_22Kernel_traits_finalizeILj2304E6__halfS2_S2_fjLj1024ELj4ENS_18Kernel_traits_baseILj2304ES2_S2_S2_fjLj1024EEEEEEEvNS_9BwdParamsE,"ax",@progbits
	.align	128
        .global         _ZN10layer_norm22ln_bwd_finalize_kernelINS_22Kernel_traits_finalizeILj2304E6__halfS2_S2_fjLj1024ELj4ENS_18Kernel_traits_baseILj2304ES2_S2_S2_fjLj1024EEEEEEEvNS_9BwdParamsE
        .type           _ZN10layer_norm22ln_bwd_finalize_kernelINS_22Kernel_traits_finalizeILj2304E6__halfS2_S2_fjLj1024ELj4ENS_18Kernel_traits_baseILj2304ES2_S2_S2_fjLj1024EEEEEEEvNS_9BwdParamsE,@function
        .size           _ZN10layer_norm22ln_bwd_finalize_kernelINS_22Kernel_traits_finalizeILj2304E6__halfS2_S2_fjLj1024ELj4ENS_18Kernel_traits_baseILj2304ES2_S2_S2_fjLj1024EEEEEEEvNS_9BwdParamsE,(.L_x_3193 - _ZN10layer_norm22ln_bwd_finalize_kernelINS_22Kernel_traits_finalizeILj2304E6__halfS2_S2_fjLj1024ELj4ENS_18Kernel_traits_baseILj2304ES2_S2_S2_fjLj1024EEEEEEEvNS_9BwdParamsE)
        .other          _ZN10layer_norm22ln_bwd_finalize_kernelINS_22Kernel_traits_finalizeILj2304E6__halfS2_S2_fjLj1024ELj4ENS_18Kernel_traits_baseILj2304ES2_S2_S2_fjLj1024EEEEEEEvNS_9BwdParamsE,@"STO_CUDA_ENTRY STV_DEFAULT"
_ZN10layer_norm22ln_bwd_finalize_kernelINS_22Kernel_traits_finalizeILj2304E6__halfS2_S2_fjLj1024ELj4ENS_18Kernel_traits_baseILj2304ES2_S2_S2_fjLj1024EEEEEEEvNS_9BwdParamsE:
.text._ZN10layer_norm22ln_bwd_finalize_kernelINS_22Kernel_traits_finalizeILj2304E6__halfS2_S2_fjLj1024ELj4ENS_18Kernel_traits_baseILj2304ES2_S2_S2_fjLj1024EEEEEEEvNS_9BwdParamsE:
        /* <DEDUP_REMOVED lines=37> */
.L_x_2450:
        /* <DEDUP_REMOVED lines=118> */
.L_x_2449:
[----:B------:R-:W-:Y:S05]  /*09b0*/  BSYNC.RECONVERGENT B1 ;  /* 0x0000000000017941 */ /* 0x000fea0003800200 */
.L_x_2448:
        /* <DEDUP_REMOVED lines=65> */
.L_x_2452:
[----:B------:R-:W-:Y:S05]  /*0dd0*/  BSYNC.RECONVERGENT B1 ;  /* 0x0000000000017941 */ /* 0x000fea0003800200 */
.L_x_2451:
        /* <DEDUP_REMOVED lines=37> */
.L_x_2454:
[----:B------:R-:W-:Y:S05]  /*1030*/  BSYNC.RECONVERGENT B1 ;  /* 0x0000000000017941 */ /* 0x000fea0003800200 */
.L_x_2453:
[----:B------:R-:W-:Y:S05]  /*1040*/  @!P1 BRA `(.L_x_2447) ;  /* 0x00000000003c9947 */ /* 0x000fea0003800000 */
[----:B------:R-:W0:Y:S01]  /*1050*/  LDC.64 R6, c[0x0][0x3e0] ;  /* 0x0000f800ff067b82 */ /* 0x000e220000000a00 */
[----:B------:R-:W-:Y:S01]  /*1060*/  IMAD R2, R15, 0x900, R11 ;  /* 0x000009000f027824 */ /* 0x000fe200078e020b */
[----:B------:R-:W-:-:S04]  /*1070*/  IADD3 R24, PT, PT, -R24, RZ, RZ ;  /* 0x000000ff18187210 */ /* 0x000fc80007ffe1ff */
[----:B------:R-:W-:Y:S02]  /*1080*/  IADD3 R11, PT, PT, R13, R2, RZ ;  /* 0x000000020d0b7210 */ /* 0x000fe40007ffe0ff */
[----:B------:R-:W1:Y:S05]  /*1090*/  LDC.64 R8, c[0x0][0x3e8] ;  /* 0x0000fa00ff087b82 */ /* 0x000e6a0000000a00 */
.L_x_2455:
        /* <DEDUP_REMOVED lines=10> */
.L_x_2447:
[----:B------:R-:W-:Y:S05]  /*1140*/  BSYNC.RECONVERGENT B0 ;  /* 0x0000000000007941 */ /* 0x000fea0003800200 */
.L_x_2446:
        /* <DEDUP_REMOVED lines=55> */
.L_x_2456:
        /* <DEDUP_REMOVED lines=12> */
.L_x_3193:


//--------------------- .text._ZN10layer_norm13ln_bwd_kernelINS_13Kernel_traitsI6__halfS2_S2_fjLj2304ELj1ELj1ELj4ELj4ENS_18Kernel_traits_baseILj2304ES2_S2_S2_fjLj128EEEEEEEvNS_9BwdParamsE --------------------------
	.section	.text._ZN10layer_norm13ln_bwd_kernelINS_13Kernel_traitsI6__halfS2_S2_fjLj2304ELj1ELj1ELj4ELj4ENS_18Kernel_traits_baseILj2304ES2_S2_S2_fjLj128EEEEEEEvNS_9BwdParamsE,"ax",@progbits
	.align	128
        .global         _ZN10layer_norm13ln_bwd_kernelINS_13Kernel_traitsI6__halfS2_S2_fjLj2304ELj1ELj1ELj4ELj4ENS_18Kernel_traits_baseILj2304ES2_S2_S2_fjLj128EEEEEEEvNS_9BwdParamsE
        .type           _ZN10layer_norm13ln_bwd_kernelINS_13Kernel_traitsI6__halfS2_S2_fjLj2304ELj1ELj1ELj4ELj4ENS_18Kernel_traits_baseILj2304ES2_S2_S2_fjLj128EEEEEEEvNS_9BwdParamsE,@function
        .size           _ZN10layer_norm13ln_bwd_kernelINS_13Kernel_traitsI6__halfS2_S2_fjLj2304ELj1ELj1ELj4ELj4ENS_18Kernel_traits_baseILj2304ES2_S2_S2_fjLj128EEEEEEEvNS_9BwdParamsE,(.L_x_3194 - _ZN10layer_norm13ln_bwd_kernelINS_13Kernel_traitsI6__halfS2_S2_fjLj2304ELj1ELj1ELj4ELj4ENS_18Kernel_traits_baseILj2304ES2_S2_S2_fjLj128EEEEEEEvNS_9BwdParamsE)
        .other          _ZN10layer_norm13ln_bwd_kernelINS_13Kernel_traitsI6__halfS2_S2_fjLj2304ELj1ELj1ELj4ELj4ENS_18Kernel_traits_baseILj2304ES2_S2_S2_fjLj128EEEEEEEvNS_9BwdParamsE,@"STO_CUDA_ENTRY STV_DEFAULT"
_ZN10layer_norm13ln_bwd_kernelINS_13Kernel_traitsI6__halfS2_S2_fjLj2304ELj1ELj1ELj4ELj4ENS_18Kernel_traits_baseILj2304ES2_S2_S2_fjLj128EEEEEEEvNS_9BwdParamsE:
.text._ZN10layer_norm13ln_bwd_kernelINS_13Kernel_traitsI6__halfS2_S2_fjLj2304ELj1ELj1ELj4ELj4ENS_18Kernel_traits_baseILj2304ES2_S2_S2_fjLj128EEEEEEEvNS_9BwdParamsE:
        /* <DEDUP_REMOVED lines=32> */
.L_x_2457:
        /* <DEDUP_REMOVED lines=11> */
.L_x_2458:
        /* <DEDUP_REMOVED lines=43> */
[----:B------:R-:W-:Y:S01]  /*0560*/  MOV R25, RZ ;  /* 0x000000ff00197202 */ /* 0x000fe20000000f00 */
[----:B-1----:R-:W-:Y:S01]  /*0570*/  ULEA UR4, UR5, UR4, 0x18 ;  /* 0x0000000405047291 */ /* 0x002fe2000f8ec0ff */
[----:B------:R-:W-:-:S05]  /*0580*/  MOV R24, UR6 ;  /* 0x0000000600187c02 */ /* 0x000fca0008000f00 */
[----:B------:R-:W-:-:S07]  /*0590*/  MOV R22, UR4 ;  /* 0x0000000400167c02 */ /* 0x000fce0008000f00 */
.L_x_2464:
[----:B012---:R-:W0:Y:S01]  /*05a0*/  @!P1 LDC.64 R2, c[0x0][0x3a0] ;  /* 0x0000e800ff029b82 */ /* 0x007e220000000a00 */
[----:B------:R-:W-:-:S07]  /*05b0*/  MOV R0, RZ ;  /* 0x000000ff00007202 */ /* 0x000fce0000000f00 */
[----:B------:R-:W1:Y:S08]  /*05c0*/  LDC.64 R4, c[0x0][0x398] ;  /* 0x0000e600ff047b82 */ /* 0x000e700000000a00 */
[----:B------:R-:W2:Y:S01]  /*05d0*/  LDC.64 R14, c[0x0][0x3a8] ;  /* 0x0000ea00ff0e7b82 */ /* 0x000ea20000000a00 */
[----:B0-----:R-:W-:-:S05]  /*05e0*/  @!P1 IMAD.WIDE R2, R24, 0x4, R2 ;  /* 0x0000000418029825 */ /* 0x001fca00078e0202 */
[----:B-----5:R0:W5:Y:S01]  /*05f0*/  @!P1 LDG.E R0, desc[UR8][R2.64] ;  /* 0x0000000802009981 */ /* 0x020162000c1e1900 */
[----:B-1----:R-:W-:-:S04]  /*0600*/  ISETP.NE.U32.AND P1, PT, R4, RZ, PT ;  /* 0x000000ff0400720c */ /* 0x002fc80003f25070 */
[----:B------:R-:W-:Y:S01]  /*0610*/  ISETP.NE.AND.EX P1, PT, R5, RZ, PT, P1 ;  /* 0x000000ff0500720c */ /* 0x000fe20003f25310 */
[----:B--2---:R-:W-:-:S04]  /*0620*/  IMAD.WIDE R14, R24, 0x4, R14 ;  /* 0x00000004180e7825 */ /* 0x004fc800078e020e */
        /* <DEDUP_REMOVED lines=8> */
[----:B0-----:R-:W0:Y:S01]  /*06b0*/  LDC.64 R2, c[0x0][0x390] ;  /* 0x0000e400ff027b82 */ /* 0x001e220000000a00 */
[C---:B------:R-:W-:Y:S02]  /*06c0*/  IADD3 R15, PT, PT, R87.reuse, 0x200, RZ ;  /* 0x00000200570f7810 */ /* 0x040fe40007ffe0ff */
[C---:B------:R-:W-:Y:S02]  /*06d0*/  IADD3 R17, PT, PT, R87.reuse, 0x280, RZ ;  /* 0x0000028057117810 */ /* 0x040fe40007ffe0ff */
        /* <DEDUP_REMOVED lines=16> */
[----:B------:R-:W-:Y:S01]  /*07e0*/  IMAD.WIDE.U32 R92, R21, 0x4, R94 ;  /* 0x00000004155c7825 */ /* 0x000fe200078e005e */
[----:B------:R4:W5:Y:S03]  /*07f0*/  LDG.E R18, desc[UR8][R90.64] ;  /* 0x000000085a127981 */ /* 0x000966000c1e1900 */
[--C-:B0-----:R-:W-:Y:S01]  /*0800*/  IMAD.WIDE.U32 R4, R87, 0x4, R2.reuse ;  /* 0x0000000457047825 */ /* 0x101fe200078e0002 */
[----:B------:R0:W5:Y:S03]  /*0810*/  LDG.E R16, desc[UR8][R92.64] ;  /* 0x000000085c107981 */ /* 0x000166000c1e1900 */
[----:B-1----:R-:W-:-:S02]  /*0820*/  IMAD.WIDE.U32 R6, R85, 0x4, R2 ;  /* 0x0000000455067825 */ /* 0x002fc400078e0002 */
[----:B------:R1:W5:Y:S02]  /*0830*/  LDG.E R4, desc[UR8][R4.64] ;  /* 0x0000000804047981 */ /* 0x000364000c1e1900 */
[--C-:B--2---:R-:W-:Y:S02]  /*0840*/  IMAD.WIDE.U32 R8, R83, 0x4, R2.reuse ;  /* 0x0000000453087825 */ /* 0x104fe400078e0002 */
[----:B------:R1:W5:Y:S02]  /*0850*/  LDG.E R6, desc[UR8][R6.64] ;  /* 0x0000000806067981 */ /* 0x000364000c1e1900 */
[--C-:B---3--:R-:W-:Y:S02]  /*0860*/  IMAD.WIDE.U32 R10, R81, 0x4, R2.reuse ;  /* 0x00000004510a7825 */ /* 0x108fe400078e0002 */
[----:B------:R1:W5:Y:S02]  /*0870*/  LDG.E R8, desc[UR8][R8.64] ;  /* 0x0000000808087981 */ /* 0x000364000c1e1900 */
[----:B----4-:R-:W-:-:S02]  /*0880*/  IMAD.WIDE.U32 R12, R15, 0x4, R2 ;  /* 0x000000040f0c7825 */ /* 0x010fc400078e0002 */
[----:B------:R1:W5:Y:S02]  /*0890*/  LDG.E R10, desc[UR8][R10.64] ;  /* 0x000000080a0a7981 */ /* 0x000364000c1e1900 */
[--C-:B------:R-:W-:Y:S02]  /*08a0*/  IMAD.WIDE.U32 R88, R17, 0x4, R2.reuse ;  /* 0x0000000411587825 */ /* 0x100fe400078e0002 */
[----:B------:R1:W5:Y:S02]  /*08b0*/  LDG.E R12, desc[UR8][R12.64] ;  /* 0x000000080c0c7981 */ /* 0x000364000c1e1900 */
[--C-:B------:R-:W-:Y:S02]  /*08c0*/  IMAD.WIDE.U32 R90, R19, 0x4, R2.reuse ;  /* 0x00000004135a7825 */ /* 0x100fe400078e0002 */
[----:B------:R1:W5:Y:S02]  /*08d0*/  LDG.E R89, desc[UR8][R88.64] ;  /* 0x0000000858597981 */ /* 0x000364000c1e1900 */
[----:B0-----:R-:W-:-:S02]  /*08e0*/  IMAD.WIDE.U32 R92, R21, 0x4, R2 ;  /* 0x00000004155c7825 */ /* 0x001fc400078e0002 */
[----:B------:R1:W5:Y:S02]  /*08f0*/  LDG.E R91, desc[UR8][R90.64] ;  /* 0x000000085a5b7981 */ /* 0x000364000c1e1900 */
[C---:B------:R-:W-:Y:S02]  /*0900*/  IMAD.WIDE.U32 R94, R23.reuse, 0x4, R94 ;  /* 0x00000004175e7825 */ /* 0x040fe400078e005e */
[----:B------:R1:W5:Y:S02]  /*0910*/  LDG.E R93, desc[UR8][R92.64] ;  /* 0x000000085c5d7981 */ /* 0x000364000c1e1900 */
[----:B------:R-:W-:Y:S02]  /*0920*/  IMAD.WIDE.U32 R2, R23, 0x4, R2 ;  /* 0x0000000417027825 */ /* 0x000fe400078e0002 */
[----:B------:R1:W5:Y:S04]  /*0930*/  LDG.E R95, desc[UR8][R94.64] ;  /* 0x000000085e5f7981 */ /* 0x000368000c1e1900 */
[----:B------:R1:W5:Y:S01]  /*0940*/  LDG.E R2, desc[UR8][R2.64] ;  /* 0x0000000802027981 */ /* 0x000362000c1e1900 */
[----:B------:R-:W-:Y:S05]  /*0950*/  BRA `(.L_x_2461) ;  /* 0x0000000000b87947 */ /* 0x000fea0003800000 */
.L_x_2460:
        /* <DEDUP_REMOVED lines=45> */
[----:B------:R1:W5:Y:S02]  /*0c30*/  LDG.E R2, desc[UR8][R2.64] ;  /* 0x0000000802027981 */ /* 0x000364000c1e1900 */
.L_x_2461:
[----:B------:R-:W-:Y:S05]  /*0c40*/  @P1 BRA `(.L_x_2462) ;  /* 0x00000008008c1947 */ /* 0x000fea0003800000 */
[--C-:B-----5:R-:W-:Y:S02]  /*0c50*/  HADD2.F32 R105, -RZ, R89.reuse.H0_H0 ;  /* 0x20000059ff697230 */ /* 0x120fe40000004100 */
[----:B------:R-:W-:Y:S02]  /*0c60*/  HADD2.F32 R89, -RZ, R89.H1_H1 ;  /* 0x30000059ff597230 */ /* 0x000fe40000004100 */
[----:B-1----:R-:W-:Y:S02]  /*0c70*/  HADD2.F32 R5, -RZ, R91.H0_H0 ;  /* 0x2000005bff057230 */ /* 0x002fe40000004100 */
[----:B------:R-:W-:Y:S01]  /*0c80*/  FADD.FTZ R105, R105, -R0 ;  /* 0x8000000069697221 */ /* 0x000fe20000010000 */
[--C-:B------:R-:W-:Y:S02]  /*0c90*/  HADD2.F32 R161, -RZ, R4.reuse.H0_H0 ;  /* 0x20000004ffa17230 */ /* 0x100fe40000004100 */
[----:B------:R-:W-:Y:S02]  /*0ca0*/  HADD2.F32 R163, -RZ, R4.H1_H1 ;  /* 0x30000004ffa37230 */ /* 0x000fe40000004100 */
[----:B------:R-:W-:Y:S01]  /*0cb0*/  FMUL.FTZ R105, R14, R105 ;  /* 0x000000690e697220 */ /* 0x000fe20000410000 */
        /* <DEDUP_REMOVED lines=26> */
[--C-:B------:R-:W-:Y:S01]  /*0e60*/  FADD.FTZ R11, R11, -R0.reuse ;  /* 0x800000000b0b7221 */ /* 0x100fe20000010000 */
[--C-:B------:R-:W-:Y:S01]  /*0e70*/  FADD.FTZ R9, R9, -R0.reuse ;  /* 0x8000000009097221 */ /* 0x100fe20000010000 */
[--C-:B------:R-:W-:Y:S01]  /*0e80*/  FADD.FTZ R7, R7, -R0.reuse ;  /* 0x8000000007077221 */ /* 0x100fe20000010000 */
[----:B------:R-:W-:Y:S01]  /*0e90*/  FADD.FTZ R5, R103, -R0 ;  /* 0x8000000067057221 */ /* 0x000fe20000010000 */
[--C-:B------:R-:W-:Y:S02]  /*0ea0*/  HADD2.F32 R103, -RZ, R115.reuse.H0_H0 ;  /* 0x20000073ff677230 */ /* 0x100fe40000004100 */
[C---:B------:R-:W-:Y:S01]  /*0eb0*/  FMUL.FTZ R114, R14.reuse, R163 ;  /* 0x000000a30e727220 */ /* 0x040fe20000410000 */
[----:B------:R-:W-:Y:S02]  /*0ec0*/  HADD2.F32 R0, -RZ, R98.H0_H0 ;  /* 0x20000062ff007230 */ /* 0x000fe40000004100 */
[----:B------:R-:W-:Y:S01]  /*0ed0*/  FMUL.FTZ R112, R14, R101 ;  /* 0x000000650e707220 */ /* 0x000fe20000410000 */
[----:B------:R-:W-:-:S02]  /*0ee0*/  HADD2.F32 R115, -RZ, R115.H1_H1 ;  /* 0x30000073ff737230 */ /* 0x000fc40000004100 */
[----:B------:R-:W-:Y:S01]  /*0ef0*/  FMUL.FTZ R113, R14, R113 ;  /* 0x000000710e717220 */ /* 0x000fe20000410000 */
        /* <DEDUP_REMOVED lines=8> */
[--C-:B------:R-:W-:Y:S02]  /*0f80*/  HADD2.F32 R95, -RZ, R78.reuse.H0_H0 ;  /* 0x2000004eff5f7230 */ /* 0x100fe40000004100 */
[----:B------:R-:W-:Y:S01]  /*0f90*/  FMUL.FTZ R141, R2, R115 ;  /* 0x00000073028d7220 */ /* 0x000fe20000410000 */
[----:B------:R-:W-:Y:S01]  /*0fa0*/  FADD.FTZ R2, RZ, R3 ;  /* 0x00000003ff027221 */ /* 0x000fe20000010000 */
[----:B------:R-:W-:Y:S02]  /*0fb0*/  HADD2.F32 R117, -RZ, R117.H1_H1 ;  /* 0x30000075ff757230 */ /* 0x000fe40000004100 */
[----:B------:R-:W-:Y:S01]  /*0fc0*/  FMUL.FTZ R106, R14, R93 ;  /* 0x0000005d0e6a7220 */ /* 0x000fe20000410000 */
[----:B------:R-:W-:Y:S01]  /*0fd0*/  FMUL.FTZ R126, R95, R116 ;  /* 0x000000745f7e7220 */ /* 0x000fe20000410000 */
[----:B------:R-:W-:Y:S01]  /*0fe0*/  FFMA.FTZ R95, R0, R3, RZ ;  /* 0x00000003005f7223 */ /* 0x000fe200000100ff */
        /* <DEDUP_REMOVED lines=12> */
[----:B------:R-:W-:Y:S02]  /*10b0*/  HADD2.F32 R131, -RZ, R18.H1_H1 ;  /* 0x30000012ff837230 */ /* 0x000fe40000004100 */
[----:B------:R-:W-:Y:S01]  /*10c0*/  FMUL.FTZ R18, R137, R118 ;  /* 0x0000007689127220 */ /* 0x000fe20000410000 */
[----:B------:R-:W-:Y:S02]  /*10d0*/  HADD2.F32 R6, -RZ, R77.H1_H1 ;  /* 0x3000004dff067230 */ /* 0x000fe40000004100 */
[----:B------:R-:W-:Y:S01]  /*10e0*/  FFMA.FTZ R2, R112, R139, R95 ;  /* 0x0000008b70027223 */ /* 0x000fe2000001005f */
[----:B------:R-:W-:Y:S02]  /*10f0*/  HADD2.F32 R120, -RZ, R121.H0_H0 ;  /* 0x20000079ff787230 */ /* 0x000fe40000004100 */
[----:B------:R-:W-:Y:S01]  /*1100*/  FADD.FTZ R4, R97, R18 ;  /* 0x0000001261047221 */ /* 0x000fe20000010000 */
[----:B------:R-:W-:-:S02]  /*1110*/  HADD2.F32 R145, -RZ, R76.H0_H0 ;  /* 0x2000004cff917230 */ /* 0x000fc40000004100 */
[----:B------:R-:W-:Y:S01]  /*1120*/  FMUL.FTZ R137, R6, R119 ;  /* 0x0000007706897220 */ /* 0x000fe20000410000 */
[----:B------:R-:W-:Y:S01]  /*1130*/  FFMA.FTZ R93, R111, R18, R2 ;  /* 0x000000126f5d7223 */ /* 0x000fe20000010002 */
[----:B------:R-:W-:Y:S02]  /*1140*/  HADD2.F32 R121, -RZ, R121.H1_H1 ;  /* 0x30000079ff797230 */ /* 0x000fe40000004100 */
[----:B------:R-:W-:Y:S01]  /*1150*/  FMUL.FTZ R104, R14, R91 ;  /* 0x0000005b0e687220 */ /* 0x000fe20000410000 */
[--C-:B------:R-:W-:Y:S02]  /*1160*/  HADD2.F32 R129, -RZ, R16.reuse.H0_H0 ;  /* 0x20000010ff817230 */ /* 0x100fe40000004100 */
[----:B------:R-:W-:Y:S01]  /*1170*/  FADD.FTZ R91, R4, R137 ;  /* 0x00000089045b7221 */ /* 0x000fe20000010000 */
[----:B------:R-:W-:Y:S02]  /*1180*/  HADD2.F32 R135, -RZ, R16.H1_H1 ;  /* 0x30000010ff877230 */ /* 0x000fe40000004100 */
[----:B------:R-:W-:Y:S01]  /*1190*/  FMUL.FTZ R16, R145, R120 ;  /* 0x0000007891107220 */ /* 0x000fe20000410000 */
[----:B------:R-:W-:-:S02]  /*11a0*/  HADD2.F32 R8, -RZ, R76.H1_H1 ;  /* 0x3000004cff087230 */ /* 0x000fc40000004100 */
[----:B------:R-:W-:Y:S01]  /*11b0*/  FMUL.FTZ R109, R14, R109 ;  /* 0x0000006d0e6d7220 */ /* 0x000fe20000410000 */
[----:B------:R-:W-:Y:S01]  /*11c0*/  FFMA.FTZ R2, R110, R137, R93 ;  /* 0x000000896e027223 */ /* 0x000fe2000001005d */
[--C-:B------:R-:W-:Y:S02]  /*11d0*/  HADD2.F32 R122, -RZ, R82.reuse.H0_H0 ;  /* 0x20000052ff7a7230 */ /* 0x100fe40000004100 */
[----:B------:R-:W-:Y:S01]  /*11e0*/  FMUL.FTZ R100, R14, R13 ;  /* 0x0000000d0e647220 */ /* 0x000fe20000410000 */
[----:B------:R-:W-:Y:S02]  /*11f0*/  HADD2.F32 R147, -RZ, R75.H0_H0 ;  /* 0x2000004bff937230 */ /* 0x000fe40000004100 */
[----:B------:R-:W-:Y:S01]  /*1200*/  FMUL.FTZ R145, R8, R121 ;  /* 0x0000007908917220 */ /* 0x000fe20000410000 */
[----:B------:R-:W-:Y:S01]  /*1210*/  FADD.FTZ R4, R91, R16 ;  /* 0x000000105b047221 */ /* 0x000fe20000010000 */
[----:B------:R-:W-:Y:S01]  /*1220*/  FFMA.FTZ R13, R109, R16, R2 ;  /* 0x000000106d0d7223 */ /* 0x000fe20000010002 */
[----:B------:R-:W-:Y:S01]  /*1230*/  FMUL.FTZ R94, R14, R9 ;  /* 0x000000090e5e7220 */ /* 0x000fe20000410000 */
[----:B------:R-:W-:-:S02]  /*1240*/  HADD2.F32 R123, -RZ, R82.H1_H1 ;  /* 0x30000052ff7b7230 */ /* 0x000fc40000004100 */
[----:B------:R-:W-:Y:S01]  /*1250*/  FADD.FTZ R9, R4, R145 ;  /* 0x0000009104097221 */ /* 0x000fe20000010000 */
[----:B------:R-:W-:Y:S02]  /*1260*/  HADD2.F32 R10, -RZ, R75.H1_H1 ;  /* 0x3000004bff0a7230 */ /* 0x000fe40000004100 */
[----:B------:R-:W-:Y:S01]  /*1270*/  FMUL.FTZ R128, R147, R122 ;  /* 0x0000007a93807220 */ /* 0x000fe20000410000 */
[----:B------:R-:W-:Y:S01]  /*1280*/  FMUL.FTZ R107, R14, R107 ;  /* 0x0000006b0e6b7220 */ /* 0x000fe20000410000 */
[----:B------:R-:W-:Y:S01]  /*1290*/  FFMA.FTZ R4, R108, R145, R13 ;  /* 0x000000916c047223 */ /* 0x000fe2000001000d */
[----:B------:R-:W-:Y:S02]  /*12a0*/  HADD2.F32 R20, -RZ, R73.H0_H0 ;  /* 0x20000049ff147230 */ /* 0x000fe40000004100 */
[----:B------:R-:W-:Y:S01]  /*12b0*/  FMUL.FTZ R2, R14, R5 ;  /* 0x000000050e027220 */ /* 0x000fe20000410000 */
[----:B------:R-:W-:Y:S02]  /*12c0*/  HADD2.F32 R124, -RZ, R80.H0_H0 ;  /* 0x20000050ff7c7230 */ /* 0x000fe40000004100 */
[----:B------:R-:W-:Y:S01]  /*12d0*/  FMUL.FTZ R147, R10, R123 ;  /* 0x0000007b0a937220 */ /* 0x000fe20000410000 */
[----:B------:R-:W-:-:S02]  /*12e0*/  HADD2.F32 R149, -RZ, R74.H0_H0 ;  /* 0x2000004aff957230 */ /* 0x000fc40000004100 */
[----:B------:R-:W-:Y:S01]  /*12f0*/  FADD.FTZ R6, R9, R128 ;  /* 0x0000008009067221 */ /* 0x000fe20000010000 */
[----:B------:R-:W-:Y:S01]  /*1300*/  FFMA.FTZ R5, R107, R128, R4 ;  /* 0x000000806b057223 */ /* 0x000fe20000010004 */
[----:B------:R-:W-:Y:S01]  /*1310*/  FMUL.FTZ R151, R20, R125 ;  /* 0x0000007d14977220 */ /* 0x000fe20000410000 */
        /* <DEDUP_REMOVED lines=11> */
[--C-:B------:R-:W-:Y:S02]  /*13d0*/  HADD2.F32 R82, -RZ, R72.reuse.H0_H0 ;  /* 0x20000048ff527230 */ /* 0x100fe40000004100 */
        /* <DEDUP_REMOVED lines=42> */
.L_x_2462:
[----:B-----5:R-:W-:Y:S02]  /*1680*/  HADD2.F32 R20, -RZ, R4.H0_H0 ;  /* 0x20000004ff147230 */ /* 0x020fe40000004100 */
[----:B------:R-:W-:Y:S02]  /*1690*/  HADD2.F32 R97, -RZ, R70.H0_H0 ;  /* 0x20000046ff617230 */ /* 0x000fe40000004100 */
[--C-:B------:R-:W-:Y:S02]  /*16a0*/  HADD2.F32 R123, -RZ, R8.reuse.H0_H0 ;  /* 0x20000008ff7b7230 */ /* 0x100fe40000004100 */
[----:B------:R-:W-:Y:S02]  /*16b0*/  HADD2.F32 R8, -RZ, R8.H1_H1 ;  /* 0x30000008ff087230 */ /* 0x000fe40000004100 */
[----:B------:R-:W-:Y:S01]  /*16c0*/  FADD.FTZ R97, R20, -R97 ;  /* 0x8000006114617221 */ /* 0x000fe20000010000 */
[----:B------:R-:W-:Y:S02]  /*16d0*/  HADD2.F32 R101, -RZ, R68.H1_H1 ;  /* 0x30000044ff657230 */ /* 0x000fe40000004100 */
[----:B------:R-:W-:-:S02]  /*16e0*/  HADD2.F32 R4, -RZ, R4.H1_H1 ;  /* 0x30000004ff047230 */ /* 0x000fc40000004100 */
[----:B-1----:R-:W-:Y:S02]  /*16f0*/  HADD2.F32 R3, -RZ, R70.H1_H1 ;  /* 0x30000046ff037230 */ /* 0x002fe40000004100 */
[----:B------:R-:W-:Y:S01]  /*1700*/  FADD.FTZ R101, R8, -R101 ;  /* 0x8000006508657221 */ /* 0x000fe20000010000 */
[--C-:B------:R-:W-:Y:S02]  /*1710*/  HADD2.F32 R103, -RZ, R6.reuse.H0_H0 ;  /* 0x20000006ff677230 */ /* 0x100fe40000004100 */
[--C-:B------:R-:W-:Y:S02]  /*1720*/  HADD2.F32 R20, -RZ, R69.reuse.H0_H0 ;  /* 0x20000045ff147230 */ /* 0x100fe40000004100 */
[----:B------:R-:W-:Y:S01]  /*1730*/  FADD.FTZ R3, R4, -R3 ;  /* 0x8000000304037221 */ /* 0x000fe20000010000 */
[----:B------:R-:W-:Y:S02]  /*1740*/  HADD2.F32 R6, -RZ, R6.H1_H1 ;  /* 0x30000006ff067230 */ /* 0x000fe40000004100 */
[----:B------:R-:W-:-:S02]  /*1750*/  HADD2.F32 R99, -RZ, R69.H1_H1 ;  /* 0x30000045ff637230 */ /* 0x000fc40000004100 */
[----:B------:R-:W-:Y:S01]  /*1760*/  FADD.FTZ R20, R103, -R20 ;  /* 0x8000001467147221 */ /* 0x000fe20000010000 */
[----:B------:R-:W-:Y:S02]  /*1770*/  HADD2.F32 R94, -RZ, R68.H0_H0 ;  /* 0x20000044ff5e7230 */ /* 0x000fe40000004100 */
[----:B------:R-:W-:Y:S02]  /*1780*/  HADD2.F32 R130, -RZ, R98.H0_H0 ;  /* 0x20000062ff827230 */ /* 0x000fe40000004100 */
[----:B------:R-:W-:Y:S01]  /*1790*/  FADD.FTZ R99, R6, -R99 ;  /* 0x8000006306637221 */ /* 0x000fe20000010000 */
[----:B------:R-:W-:Y:S02]  /*17a0*/  HADD2.F32 R125, -RZ, R12.H0_H0 ;  /* 0x2000000cff7d7230 */ /* 0x000fe40000004100 */
[----:B------:R-:W-:Y:S01]  /*17b0*/  FADD.FTZ R94, R123, -R94 ;  /* 0x8000005e7b5e7221 */ /* 0x000fe20000010000 */
[----:B------:R-:W-:Y:S01]  /*17c0*/  HADD2.F32 R8, -RZ, R66.H0_H0 ;  /* 0x20000042ff087230 */ /* 0x000fe20000004100 */
[----:B------:R-:W0:Y:S01]  /*17d0*/  MUFU.RCP R0, R130 ;  /* 0x0000008200007308 */ /* 0x000e220000001000 */
[----:B------:R-:W-:-:S02]  /*17e0*/  HADD2.F32 R103, -RZ, R10.H0_H0 ;  /* 0x2000000aff677230 */ /* 0x000fc40000004100 */
[--C-:B------:R-:W-:Y:S02]  /*17f0*/  HADD2.F32 R4, -RZ, R67.reuse.H0_H0 ;  /* 0x20000043ff047230 */ /* 0x100fe40000004100 */
[----:B------:R-:W-:Y:S01]  /*1800*/  FADD.FTZ R100, R125, -R8 ;  /* 0x800000087d647221 */ /* 0x000fe20000010000 */
[----:B------:R-:W-:Y:S02]  /*1810*/  HADD2.F32 R90, -RZ, R76.H1_H1 ;  /* 0x3000004cff5a7230 */ /* 0x000fe40000004100 */
[----:B------:R-:W-:Y:S02]  /*1820*/  HADD2.F32 R123, -RZ, R10.H1_H1 ;  /* 0x3000000aff7b7230 */ /* 0x000fe40000004100 */
[----:B------:R-:W-:Y:S01]  /*1830*/  FADD.FTZ R96, R103, -R4 ;  /* 0x8000000467607221 */ /* 0x000fe20000010000 */
[----:B------:R-:W-:Y:S01]  /*1840*/  HADD2.F32 R6, -RZ, R67.H1_H1 ;  /* 0x30000043ff067230 */ /* 0x000fe20000004100 */
[----:B------:R-:W1:Y:S01]  /*1850*/  MUFU.RCP R108, R90 ;  /* 0x0000005a006c7308 */ /* 0x000e620000001000 */
[----:B------:R-:W-:-:S02]  /*1860*/  HADD2.F32 R131, -RZ, R91.H0_H0 ;  /* 0x2000005bff837230 */ /* 0x000fc40000004100 */
[----:B------:R-:W-:Y:S02]  /*1870*/  HADD2.F32 R84, -RZ, R64.H0_H0 ;  /* 0x20000040ff547230 */ /* 0x000fe40000004100 */
[----:B------:R-:W-:Y:S01]  /*1880*/  FADD.FTZ R103, R123, -R6 ;  /* 0x800000067b677221 */ /* 0x000fe20000010000 */
[--C-:B------:R-:W-:Y:S02]  /*1890*/  HADD2.F32 R129, -RZ, R89.reuse.H0_H0 ;  /* 0x20000059ff817230 */ /* 0x100fe40000004100 */
[----:B------:R-:W-:Y:S02]  /*18a0*/  HADD2.F32 R89, -RZ, R89.H1_H1 ;  /* 0x30000059ff597230 */ /* 0x000fe40000004100 */
[----:B0-----:R-:W-:Y:S01]  /*18b0*/  FMUL.FTZ R0, R97, R0 ;  /* 0x0000000061007220 */ /* 0x001fe20000410000 */
[----:B------:R-:W-:Y:S02]  /*18c0*/  HADD2.F32 R8, -RZ, R65.H1_H1 ;  /* 0x30000041ff087230 */ /* 0x000fe40000004100 */
[----:B------:R-:W-:-:S02]  /*18d0*/  HADD2.F32 R126, -RZ, R98.H1_H1 ;  /* 0x30000062ff7e7230 */ /* 0x000fc40000004100 */
[----:B------:R-:W-:Y:S02]  /*18e0*/  HADD2.F32 R133, -RZ, R91.H1_H1 ;  /* 0x3000005bff857230 */ /* 0x000fe40000004100 */
[----:B------:R-:W-:Y:S01]  /*18f0*/  FADD.FTZ R91, R131, -R84 ;  /* 0x80000054835b7221 */ /* 0x000fe20000010000 */
[----:B------:R-:W-:Y:S01]  /*1900*/  HADD2.F32 R6, -RZ, R65.H0_H0 ;  /* 0x20000041ff067230 */ /* 0x000fe20000004100 */
[----:B------:R-:W0:Y:S01]  /*1910*/  MUFU.RCP R114, R126 ;  /* 0x0000007e00727308 */ /* 0x000e220000001000 */
[----:B------:R-:W-:Y:S02]  /*1920*/  HADD2.F32 R13, -RZ, R78.H0_H0 ;  /* 0x2000004eff0d7230 */ /* 0x000fe40000004100 */
[----:B------:R-:W-:Y:S01]  /*1930*/  FADD.FTZ R89, R89, -R8 ;  /* 0x8000000859597221 */ /* 0x000fe20000010000 */
[----:B------:R-:W-:Y:S02]  /*1940*/  HADD2.F32 R5, -RZ, R75.H0_H0 ;  /* 0x2000004bff057230 */ /* 0x000fe40000004100 */
[----:B------:R-:W-:Y:S01]  /*1950*/  FADD.FTZ R116, R129, -R6 ;  /* 0x8000000681747221 */ /* 0x000fe20000010000 */
[----:B------:R-:W-:-:S02]  /*1960*/  HADD2.F32 R7, -RZ, R74.H0_H0 ;  /* 0x2000004aff077230 */ /* 0x000fc40000004100 */
[----:B-1----:R-:W-:Y:S01]  /*1970*/  FMUL.FTZ R108, R103, R108 ;  /* 0x0000006c676c7220 */ /* 0x002fe20000410000 */
[----:B------:R-:W-:Y:S01]  /*1980*/  HADD2.F32 R127, -RZ, R12.H1_H1 ;  /* 0x3000000cff7f7230 */ /* 0x000fe20000004100 */
[----:B------:R-:W1:Y:S01]  /*1990*/  MUFU.RCP R113, R13 ;  /* 0x0000000d00717308 */ /* 0x000e620000001000 */
[----:B------:R-:W-:Y:S02]  /*19a0*/  HADD2.F32 R4, -RZ, R73.H1_H1 ;  /* 0x30000049ff047230 */ /* 0x000fe40000004100 */
[----:B------:R-:W-:Y:S02]  /*19b0*/  HADD2.F32 R84, -RZ, R71.H0_H0 ;  /* 0x20000047ff547230 */ /* 0x000fe40000004100 */
[----:B------:R-:W-:Y:S02]  /*19c0*/  HADD2.F32 R12, -RZ, R66.H1_H1 ;  /* 0x30000042ff0c7230 */ /* 0x000fe40000004100 */
[--C-:B------:R-:W-:Y:S01]  /*19d0*/  HADD2.F32 R131, -RZ, R93.reuse.H0_H0 ;  /* 0x2000005dff837230 */ /* 0x100fe20000004100 */
[----:B------:R-:W2:Y:S01]  /*19e0*/  MUFU.RCP R107, R5 ;  /* 0x00000005006b7308 */ /* 0x000ea20000001000 */
[----:B------:R-:W-:-:S02]  /*19f0*/  HADD2.F32 R93, -RZ, R93.H1_H1 ;  /* 0x3000005dff5d7230 */ /* 0x000fc40000004100 */
[----:B------:R-:W-:Y:S01]  /*1a00*/  FADD.FTZ R123, R127, -R12 ;  /* 0x8000000c7f7b7221 */ /* 0x000fe20000010000 */
[----:B------:R-:W-:Y:S02]  /*1a10*/  HADD2.F32 R8, -RZ, R63.H1_H1 ;  /* 0x3000003fff087230 */ /* 0x000fe40000004100 */
[----:B0-----:R-:W-:Y:S01]  /*1a20*/  FMUL.FTZ R114, R3, R114 ;  /* 0x0000007203727220 */ /* 0x001fe20000410000 */
[----:B------:R-:W-:Y:S02]  /*1a30*/  HADD2.F32 R88, -RZ, R74.H1_H1 ;  /* 0x3000004aff587230 */ /* 0x000fe40000004100 */
[----:B------:R-:W-:Y:S01]  /*1a40*/  HADD2.F32 R9, -RZ, R76.H0_H0 ;  /* 0x2000004cff097230 */ /* 0x000fe20000004100 */
[----:B------:R-:W0:Y:S01]  /*1a50*/  MUFU.RCP R105, R7 ;  /* 0x0000000700697308 */ /* 0x000e220000001000 */
[----:B------:R-:W-:Y:S02]  /*1a60*/  HADD2.F32 R118, -RZ, R64.H1_H1 ;  /* 0x30000040ff767230 */ /* 0x000fe40000004100 */
[----:B------:R-:W-:Y:S01]  /*1a70*/  FADD.FTZ R93, R93, -R8 ;  /* 0x800000085d5d7221 */ /* 0x000fe20000010000 */
[----:B------:R-:W-:-:S02]  /*1a80*/  HADD2.F32 R11, -RZ, R77.H0_H0 ;  /* 0x2000004dff0b7230 */ /* 0x000fc40000004100 */
[----:B-1----:R-:W-:Y:S01]  /*1a90*/  FMUL.FTZ R113, R20, R113 ;  /* 0x0000007114717220 */ /* 0x002fe20000410000 */
[--C-:B------:R-:W-:Y:S02]  /*1aa0*/  HADD2.F32 R12, -RZ, R72.reuse.H0_H0 ;  /* 0x20000048ff0c7230 */ /* 0x100fe40000004100 */
[----:B------:R-:W-:Y:S01]  /*1ab0*/  FADD.FTZ R118, R133, -R118 ;  /* 0x8000007685767221 */ /* 0x000fe20000010000 */
[----:B------:R-:W-:Y:S01]  /*1ac0*/  HADD2.F32 R86, -RZ, R75.H1_H1 ;  /* 0x3000004bff567230 */ /* 0x000fe20000004100 */
[----:B------:R-:W1:Y:S01]  /*1ad0*/  MUFU.RCP R125, R4 ;  /* 0x00000004007d7308 */ /* 0x000e620000001000 */
[----:B------:R-:W-:Y:S02]  /*1ae0*/  HADD2.F32 R6, -RZ, R72.H1_H1 ;  /* 0x30000048ff067230 */ /* 0x000fe40000004100 */
[----:B--2---:R-:W-:Y:S01]  /*1af0*/  FMUL.FTZ R107, R100, R107 ;  /* 0x0000006b646b7220 */ /* 0x004fe20000410000 */
[----:B------:R-:W-:Y:S02]  /*1b00*/  HADD2.F32 R8, -RZ, R71.H1_H1 ;  /* 0x30000047ff087230 */ /* 0x000fe40000004100 */
[----:B------:R-:W-:-:S02]  /*1b10*/  HADD2.F32 R128, -RZ, R78.H1_H1 ;  /* 0x3000004eff807230 */ /* 0x000fc40000004100 */
[----:B------:R-:W-:Y:S01]  /*1b20*/  HADD2.F32 R133, -RZ, R2.H0_H0 ;  /* 0x20000002ff857230 */ /* 0x000fe20000004100 */
[----:B------:R-:W2:Y:S01]  /*1b30*/  MUFU.RCP R129, R84 ;  /* 0x0000005400817308 */ /* 0x000ea20000001000 */
[----:B------:R-:W-:Y:S02]  /*1b40*/  HADD2.F32 R120, -RZ, R62.H0_H0 ;  /* 0x2000003eff787230 */ /* 0x000fe40000004100 */
[----:B0-----:R-:W-:Y:S01]  /*1b50*/  FMUL.FTZ R105, R116, R105 ;  /* 0x0000006974697220 */ /* 0x001fe20000410000 */
[----:B------:R-:W-:Y:S02]  /*1b60*/  HADD2.F32 R103, -RZ, R115.H0_H0 ;  /* 0x20000073ff677230 */ /* 0x000fe40000004100 */
[----:B------:R-:W-:Y:S02]  /*1b70*/  HADD2.F32 R135, -RZ, R2.H1_H1 ;  /* 0x30000002ff877230 */ /* 0x000fe40000004100 */
[----:B------:R-:W-:Y:S01]  /*1b80*/  FADD.FTZ R120, R133, -R120 ;  /* 0x8000007885787221 */ /* 0x000fe20000010000 */
[----:B------:R-:W-:Y:S01]  /*1b90*/  HADD2.F32 R2, -RZ, R63.H0_H0 ;  /* 0x2000003fff027230 */ /* 0x000fe20000004100 */
[----:B------:R-:W0:Y:S01]  /*1ba0*/  MUFU.RCP R104, R88 ;  /* 0x0000005800687308 */ /* 0x000e220000001000 */
[----:B------:R-:W-:-:S02]  /*1bb0*/  HADD2.F32 R122, -RZ, R62.H1_H1 ;  /* 0x3000003eff7a7230 */ /* 0x000fc40000004100 */
[----:B------:R-:W-:Y:S01]  /*1bc0*/  FMUL.FTZ R3, R130, R103 ;  /* 0x0000006782037220 */ /* 0x000fe20000410000 */
[----:B------:R-:W-:Y:S02]  /*1bd0*/  HADD2.F32 R92, -RZ, R77.H1_H1 ;  /* 0x3000004dff5c7230 */ /* 0x000fe40000004100 */
[----:B------:R-:W-:Y:S01]  /*1be0*/  FADD.FTZ R2, R131, -R2 ;  /* 0x8000000283027221 */ /* 0x000fe20000010000 */
[----:B------:R-:W-:Y:S02]  /*1bf0*/  HADD2.F32 R115, -RZ, R115.H1_H1 ;  /* 0x30000073ff737230 */ /* 0x000fe40000004100 */
[----:B------:R-:W-:Y:S01]  /*1c00*/  FADD.FTZ R122, R135, -R122 ;  /* 0x8000007a877a7221 */ /* 0x000fe20000010000 */
[----:B-1----:R-:W-:Y:S01]  /*1c10*/  FMUL.FTZ R100, R118, R125 ;  /* 0x0000007d76647220 */ /* 0x002fe20000410000 */
[----:B------:R-:W1:Y:S01]  /*1c20*/  MUFU.RCP R109, R9 ;  /* 0x00000009006d7308 */ /* 0x000e620000001000 */
[----:B--2---:R-:W-:Y:S01]  /*1c30*/  FMUL.FTZ R20, R120, R129 ;  /* 0x0000008178147220 */ /* 0x004fe20000410000 */
[----:B------:R-:W-:-:S02]  /*1c40*/  HADD2.F32 R116, -RZ, R117.H0_H0 ;  /* 0x20000075ff747230 */ /* 0x000fc40000004100 */
[----:B------:R-:W-:Y:S01]  /*1c50*/  FMUL.FTZ R141, R126, R115 ;  /* 0x000000737e8d7220 */ /* 0x000fe20000410000 */
[--C-:B------:R-:W-:Y:S02]  /*1c60*/  HADD2.F32 R125, -RZ, R18.reuse.H0_H0 ;  /* 0x20000012ff7d7230 */ /* 0x100fe40000004100 */
[----:B------:R-:W-:Y:S02]  /*1c70*/  HADD2.F32 R131, -RZ, R18.H1_H1 ;  /* 0x30000012ff837230 */ /* 0x000fe40000004100 */
[----:B------:R-:W-:Y:S01]  /*1c80*/  FADD.FTZ R18, RZ, R3 ;  /* 0x00000003ff127221 */ /* 0x000fe20000010000 */
[----:B------:R-:W2:Y:S01]  /*1c90*/  MUFU.RCP R111, R11 ;  /* 0x0000000b006f7308 */ /* 0x000ea20000001000 */
[--C-:B------:R-:W-:Y:S02]  /*1ca0*/  HADD2.F32 R129, -RZ, R16.reuse.H0_H0 ;  /* 0x20000010ff817230 */ /* 0x100fe40000004100 */
[----:B0-----:R-:W-:Y:S01]  /*1cb0*/  FMUL.FTZ R104, R89, R104 ;  /* 0x0000006859687220 */ /* 0x001fe20000410000 */
[----:B------:R-:W-:-:S02]  /*1cc0*/  HADD2.F32 R135, -RZ, R16.H1_H1 ;  /* 0x30000010ff877230 */ /* 0x000fc40000004100 */
[----:B------:R-:W-:Y:S01]  /*1cd0*/  FFMA.FTZ R16, R3, R0, RZ ;  /* 0x0000000003107223 */ /* 0x000fe200000100ff */
[----:B------:R-:W-:Y:S02]  /*1ce0*/  HADD2.F32 R117, -RZ, R117.H1_H1 ;  /* 0x30000075ff757230 */ /* 0x000fe40000004100 */
[----:B------:R-:W-:Y:S01]  /*1cf0*/  FMUL.FTZ R126, R13, R116 ;  /* 0x000000740d7e7220 */ /* 0x000fe20000410000 */
[----:B------:R-:W-:Y:S01]  /*1d00*/  FADD.FTZ R89, R18, R141 ;  /* 0x0000008d12597221 */ /* 0x000fe20000010000 */
[----:B------:R-:W0:Y:S01]  /*1d10*/  MUFU.RCP R127, R12 ;  /* 0x0000000c007f7308 */ /* 0x000e220000001000 */
[----:B-1----:R-:W-:Y:S01]  /*1d20*/  FMUL.FTZ R109, R96, R109 ;  /* 0x0000006d606d7220 */ /* 0x002fe20000410000 */
[----:B------:R-:W-:Y:S01]  /*1d30*/  FFMA.FTZ R13, R141, R114, R16 ;  /* 0x000000728d0d7223 */ /* 0x000fe20000010010 */
[----:B------:R-:W-:Y:S02]  /*1d40*/  HADD2.F32 R118, -RZ, R119.H0_H0 ;  /* 0x20000077ff767230 */ /* 0x000fe40000004100 */
[----:B------:R-:W-:Y:S01]  /*1d50*/  FMUL.FTZ R139, R128, R117 ;  /* 0x00000075808b7220 */ /* 0x000fe20000410000 */
[----:B------:R-:W-:-:S02]  /*1d60*/  HADD2.F32 R120, -RZ, R121.H0_H0 ;  /* 0x20000079ff787230 */ /* 0x000fc40000004100 */
[----:B------:R-:W-:Y:S01]  /*1d70*/  FMUL.FTZ R153, R4, R131 ;  /* 0x0000008304997220 */ /* 0x000fe20000410000 */
[----:B------:R-:W-:Y:S01]  /*1d80*/  HADD2.F32 R119, -RZ, R119.H1_H1 ;  /* 0x30000077ff777230 */ /* 0x000fe20000004100 */
[----:B------:R-:W1:Y:S01]  /*1d90*/  MUFU.RCP R106, R86 ;  /* 0x00000056006a7308 */ /* 0x000e620000001000 */
[----:B--2---:R-:W-:Y:S01]  /*1da0*/  FMUL.FTZ R111, R94, R111 ;  /* 0x0000006f5e6f7220 */ /* 0x004fe20000410000 */
[----:B------:R-:W-:Y:S01]  /*1db0*/  FMUL.FTZ R18, R11, R118 ;  /* 0x000000760b127220 */ /* 0x000fe20000410000 */
[----:B------:R-:W-:Y:S01]  /*1dc0*/  FMUL.FTZ R16, R9, R120 ;  /* 0x0000007809107220 */ /* 0x000fe20000410000 */
[----:B------:R-:W-:Y:S01]  /*1dd0*/  FMUL.FTZ R137, R92, R119 ;  /* 0x000000775c897220 */ /* 0x000fe20000410000 */
[----:B------:R-:W-:Y:S02]  /*1de0*/  HADD2.F32 R10, -RZ, R73.H0_H0 ;  /* 0x20000049ff0a7230 */ /* 0x000fe40000004100 */
[----:B------:R-:W-:Y:S01]  /*1df0*/  FMUL.FTZ R157, R6, R135 ;  /* 0x00000087069d7220 */ /* 0x000fe20000410000 */
[----:B------:R-:W-:Y:S01]  /*1e00*/  HADD2.F32 R121, -RZ, R121.H1_H1 ;  /* 0x30000079ff797230 */ /* 0x000fe20000004100 */
[----:B------:R-:W2:Y:S01]  /*1e10*/  MUFU.RCP R124, R6 ;  /* 0x00000006007c7308 */ /* 0x000ea20000001000 */
[----:B0-----:R-:W-:Y:S01]  /*1e20*/  FMUL.FTZ R96, R2, R127 ;  /* 0x0000007f02607220 */ /* 0x001fe20000410000 */
[----:B------:R-:W-:-:S02]  /*1e30*/  HADD2.F32 R127, -RZ, R80.H1_H1 ;  /* 0x30000050ff7f7230 */ /* 0x000fc40000004100 */
[----:B------:R-:W-:Y:S01]  /*1e40*/  FMUL.FTZ R151, R10, R125 ;  /* 0x0000007d0a977220 */ /* 0x000fe20000410000 */
[----:B------:R-:W-:Y:S01]  /*1e50*/  FMUL.FTZ R145, R90, R121 ;  /* 0x000000795a917220 */ /* 0x000fe20000410000 */
[----:B------:R-:W-:Y:S01]  /*1e60*/  FMUL.FTZ R155, R12, R129 ;  /* 0x000000810c9b7220 */ /* 0x000fe20000410000 */
[--C-:B------:R-:W-:Y:S02]  /*1e70*/  HADD2.F32 R133, -RZ, R95.reuse.H0_H0 ;  /* 0x2000005fff857230 */ /* 0x100fe40000004100 */
[----:B------:R-:W-:Y:S01]  /*1e80*/  FMUL.FTZ R149, R88, R127 ;  /* 0x0000007f58957220 */ /* 0x000fe20000410000 */
[----:B------:R-:W0:Y:S01]  /*1e90*/  MUFU.RCP R97, R8 ;  /* 0x0000000800617308 */ /* 0x000e220000001000 */
[----:B-1----:R-:W-:Y:S01]  /*1ea0*/  FMUL.FTZ R106, R123, R106 ;  /* 0x0000006a7b6a7220 */ /* 0x002fe20000410000 */
[----:B------:R-:W-:Y:S02]  /*1eb0*/  HADD2.F32 R123, -RZ, R82.H1_H1 ;  /* 0x30000052ff7b7230 */ /* 0x000fe40000004100 */
[----:B------:R-:W-:Y:S01]  /*1ec0*/  FMUL.FTZ R159, R84, R133 ;  /* 0x00000085549f7220 */ /* 0x000fe20000410000 */
[----:B------:R-:W-:-:S02]  /*1ed0*/  HADD2.F32 R143, -RZ, R95.H1_H1 ;  /* 0x3000005fff8f7230 */ /* 0x000fc40000004100 */
[----:B------:R-:W-:Y:S01]  /*1ee0*/  FMUL.FTZ R95, R120, R109 ;  /* 0x0000006d785f7220 */ /* 0x000fe20000410000 */
[----:B------:R-:W-:Y:S01]  /*1ef0*/  FMUL.FTZ R90, R127, R104 ;  /* 0x000000687f5a7220 */ /* 0x000fe20000410000 */
[----:B------:R-:W-:Y:S01]  /*1f00*/  FMUL.FTZ R147, R86, R123 ;  /* 0x0000007b56937220 */ /* 0x000fe20000410000 */
[----:B------:R1:W3:Y:S01]  /*1f10*/  MUFU.RCP R112, R128 ;  /* 0x0000008000707308 */ /* 0x0002e20000001000 */
[----:B--2---:R-:W-:Y:S01]  /*1f20*/  FMUL.FTZ R94, R93, R124 ;  /* 0x0000007c5d5e7220 */ /* 0x004fe20000410000 */
[----:B------:R-:W-:Y:S02]  /*1f30*/  HADD2.F32 R124, -RZ, R80.H0_H0 ;  /* 0x20000050ff7c7230 */ /* 0x000fe40000004100 */
[----:B------:R-:W-:Y:S01]  /*1f40*/  FFMA.FTZ R80, R126, R113, R13 ;  /* 0x000000717e507223 */ /* 0x000fe2000001000d */
[----:B------:R-:W-:Y:S01]  /*1f50*/  FMUL.FTZ R161, R8, R143 ;  /* 0x0000008f08a17220 */ /* 0x000fe20000410000 */
[----:B------:R-:W-:Y:S01]  /*1f60*/  FMUL.FTZ R93, R118, R111 ;  /* 0x0000006f765d7220 */ /* 0x000fe20000410000 */
[----:B------:R-:W-:Y:S01]  /*1f70*/  FMUL.FTZ R86, R121, R108 ;  /* 0x0000006c79567220 */ /* 0x000fe20000410000 */
[----:B------:R-:W-:Y:S01]  /*1f80*/  FMUL.FTZ R130, R7, R124 ;  /* 0x0000007c07827220 */ /* 0x000fe20000410000 */
[----:B------:R-:W2:Y:S01]  /*1f90*/  MUFU.RCP R110, R92 ;  /* 0x0000005c006e7308 */ /* 0x000ea20000001000 */
[----:B0-----:R-:W-:Y:S01]  /*1fa0*/  FMUL.FTZ R2, R122, R97 ;  /* 0x000000617a027220 */ /* 0x001fe20000410000 */
[----:B------:R-:W-:-:S02]  /*1fb0*/  HADD2.F32 R122, -RZ, R82.H0_H0 ;  /* 0x20000052ff7a7230 */ /* 0x000fc40000004100 */
[----:B------:R-:W-:Y:S01]  /*1fc0*/  FADD.FTZ R82, R89, R126 ;  /* 0x0000007e59527221 */ /* 0x000fe20000010000 */
[----:B------:R-:W-:Y:S01]  /*1fd0*/  FMUL.FTZ R89, R103, R0 ;  /* 0x0000000067597220 */ /* 0x000fe20000410000 */
[----:B------:R-:W-:Y:S01]  /*1fe0*/  FMUL.FTZ R88, R123, R106 ;  /* 0x0000006a7b587220 */ /* 0x000fe20000410000 */
[----:B------:R-:W-:Y:S01]  /*1ff0*/  FMUL.FTZ R163, R129, R96 ;  /* 0x0000006081a37220 */ /* 0x000fe20000410000 */
[----:B------:R-:W-:Y:S01]  /*2000*/  FADD.FTZ R11, R82, R139 ;  /* 0x0000008b520b7221 */ /* 0x000fe20000010000 */
[----:B-1----:R-:W-:Y:S01]  /*2010*/  FMUL.FTZ R128, R5, R122 ;  /* 0x0000007a05807220 */ /* 0x002fe20000410000 */
[----:B---3--:R-:W-:Y:S01]  /*2020*/  FMUL.FTZ R112, R99, R112 ;  /* 0x0000007063707220 */ /* 0x008fe20000410000 */
[----:B------:R0:W1:Y:S01]  /*2030*/  MUFU.RCP R102, R10 ;  /* 0x0000000a00667308 */ /* 0x0000620000001000 */
[----:B------:R-:W-:Y:S01]  /*2040*/  FADD.FTZ R82, R11, R18 ;  /* 0x000000120b527221 */ /* 0x000fe20000010000 */
[----:B------:R-:W-:Y:S01]  /*2050*/  FMUL.FTZ R97, R122, R107 ;  /* 0x0000006b7a617220 */ /* 0x000fe20000410000 */
[-C--:B------:R-:W-:Y:S01]  /*2060*/  FFMA.FTZ R9, R139, R112.reuse, R80 ;  /* 0x000000708b097223 */ /* 0x080fe20000010050 */
[----:B------:R-:W-:Y:S01]  /*2070*/  FMUL.FTZ R99, R124, R105 ;  /* 0x000000697c637220 */ /* 0x000fe20000410000 */
[----:B------:R-:W-:Y:S01]  /*2080*/  FADD.FTZ R7, R82, R137 ;  /* 0x0000008952077221 */ /* 0x000fe20000010000 */
[----:B------:R-:W-:Y:S01]  /*2090*/  FMUL.FTZ R82, R117, R112 ;  /* 0x0000007075527220 */ /* 0x000fe20000410000 */
[----:B--2---:R-:W-:Y:S01]  /*20a0*/  FMUL.FTZ R110, R101, R110 ;  /* 0x0000006e656e7220 */ /* 0x004fe20000410000 */
[----:B------:R-:W-:Y:S01]  /*20b0*/  FFMA.FTZ R80, R18, R111, R9 ;  /* 0x0000006f12507223 */ /* 0x000fe20000010009 */
[----:B0-----:R-:W-:Y:S01]  /*20c0*/  FADD.FTZ R10, R7, R16 ;  /* 0x00000010070a7221 */ /* 0x001fe20000010000 */
[----:B------:R-:W-:Y:S01]  /*20d0*/  FMUL.FTZ R92, R131, R100 ;  /* 0x00000064835c7220 */ /* 0x000fe20000410000 */
[-C--:B------:R-:W-:Y:S01]  /*20e0*/  FMUL.FTZ R84, R119, R110.reuse ;  /* 0x0000006e77547220 */ /* 0x080fe20000410000 */
[----:B------:R-:W-:Y:S01]  /*20f0*/  FFMA.FTZ R5, R137, R110, R80 ;  /* 0x0000006e89057223 */ /* 0x000fe20000010050 */
[----:B------:R-:W-:Y:S01]  /*2100*/  FADD.FTZ R7, R10, R145 ;  /* 0x000000910a077221 */ /* 0x000fe20000010000 */
        /* <DEDUP_REMOVED lines=27> */
[----:B------:R-:W-:-:S04]  /*22c0*/  FFMA.FTZ R4, R159, R20, R4 ;  /* 0x000000149f047223 */ /* 0x000fc80000010004 */
[----:B------:R-:W-:-:S07]  /*22d0*/  FFMA.FTZ R5, R161, R2, R4 ;  /* 0x00000002a1057223 */ /* 0x000fce0000010004 */
.L_x_2463:
[----:B------:R-:W0:Y:S01]  /*22e0*/  SHFL.DOWN PT, R7, R6, 0x10, 0x1f ;  /* 0x0a001f0006077f89 */ /* 0x000e2200000e0000 */
[----:B------:R-:W-:Y:S01]  /*22f0*/  LOP3.LUT P3, RZ, R79, 0x1f, RZ, 0xc0, !PT ;  /* 0x0000001f4fff7812 */ /* 0x000fe2000786c0ff */
        /* <DEDUP_REMOVED lines=52> */
[----:B--2---:R-:W-:-:S03]  /*2640*/  @!P3 LEA R22, R13, R8, 0x18 ;  /* 0x000000080d16b211 */ /* 0x004fc600078ec0ff */
        /* <DEDUP_REMOVED lines=57> */
[----:B------:R-:W-:Y:S01]  /*29e0*/  F2FP.F16.F32.PACK_AB R103, R0, R5 ;  /* 0x000000050067723e */ /* 0x000fe200000000ff */
[----:B------:R-:W0:Y:S01]  /*29f0*/  LDC.64 R2, c[0x0][0x3f0] ;  /* 0x0000fc00ff027b82 */ /* 0x000e220000000a00 */
[----:B------:R-:W-:Y:S01]  /*2a00*/  F2FP.F16.F32.PACK_AB R113, R4, R113 ;  /* 0x000000710471723e */ /* 0x000fe200000000ff */
        /* <DEDUP_REMOVED lines=30> */
[----:B-1----:R-:W-:Y:S01]  /*2bf0*/  IADD3 R24, PT, PT, R24, R4, RZ ;  /* 0x0000000418187210 */ /* 0x002fe20007ffe0ff */
[--C-:B------:R-:W-:Y:S01]  /*2c00*/  IMAD.WIDE.U32 R8, R85, 0x4, R2.reuse ;  /* 0x0000000455087825 */ /* 0x100fe200078e0002 */
[----:B------:R-:W-:Y:S01]  /*2c10*/  F2FP.F16.F32.PACK_AB R107, R10, R107 ;  /* 0x0000006b0a6b723e */ /* 0x000fe200000000ff */
[----:B------:R1:W-:Y:S01]  /*2c20*/  STG.E desc[UR8][R6.64], R103 ;  /* 0x0000006706007986 */ /* 0x0003e2000c101908 */
[----:B------:R-:W-:Y:S01]  /*2c30*/  ISETP.GE.AND P0, PT, R24, R5, PT ;  /* 0x000000051800720c */ /* 0x000fe20003f06270 */
        /* <DEDUP_REMOVED lines=43> */
.L_x_2459:
[----:B------:R-:W0:Y:S01]  /*2ef0*/  LDC.64 R32, c[0x0][0x3e0] ;  /* 0x0000f800ff207b82 */ /* 0x000e220000000a00 */
[----:B------:R-:W-:-:S06]  /*2f00*/  UIMAD UR4, UR6, 0x480, URZ ;  /* 0x00000480060478a4 */ /* 0x000fcc000f8e02ff */
[----:B--2---:R-:W-:Y:S01]  /*2f10*/  LOP3.LUT R5, R79, UR4, RZ, 0xfc, !PT ;  /* 0x000000044f057c12 */ /* 0x004fe2000f8efcff */
[----:B------:R-:W2:Y:S03]  /*2f20*/  LDC.64 R34, c[0x0][0x3e8] ;  /* 0x0000fa00ff227b82 */ /* 0x000ea60000000a00 */
[C---:B-1----:R-:W-:Y:S02]  /*2f30*/  IADD3 R11, PT, PT, R5.reuse, 0x80, RZ ;  /* 0x00000080050b7810 */ /* 0x042fe40007ffe0ff */
[C---:B------:R-:W-:Y:S02]  /*2f40*/  IADD3 R15, PT, PT, R5.reuse, 0x100, RZ ;  /* 0x00000100050f7810 */ /* 0x040fe40007ffe0ff */
[C---:B------:R-:W-:Y:S02]  /*2f50*/  IADD3 R19, PT, PT, R5.reuse, 0x180, RZ ;  /* 0x0000018005137810 */ /* 0x040fe40007ffe0ff */
[----:B------:R-:W-:-:S02]  /*2f60*/  IADD3 R23, PT, PT, R5, 0x200, RZ ;  /* 0x0000020005177810 */ /* 0x000fc40007ffe0ff */
[C---:B------:R-:W-:Y:S02]  /*2f70*/  IADD3 R27, PT, PT, R5.reuse, 0x280, RZ ;  /* 0x00000280051b7810 */ /* 0x040fe40007ffe0ff */
[C---:B------:R-:W-:Y:S02]  /*2f80*/  IADD3 R31, PT, PT, R5.reuse, 0x300, RZ ;  /* 0x00000300051f7810 */ /* 0x040fe40007ffe0ff */
[C---:B-----5:R-:W-:Y:S01]  /*2f90*/  IADD3 R63, PT, PT, R5.reuse, 0x380, RZ ;  /* 0x00000380053f7810 */ /* 0x060fe20007ffe0ff */
[C---:B0-----:R-:W-:Y:S01]  /*2fa0*/  IMAD.WIDE.U32 R2, R5.reuse, 0x8, R32 ;  /* 0x0000000805027825 */ /* 0x041fe200078e0020 */
[----:B------:R-:W-:-:S03]  /*2fb0*/  IADD3 R65, PT, PT, R5, 0x400, RZ ;  /* 0x0000040005417810 */ /* 0x000fc60007ffe0ff */
[----:B------:R-:W-:Y:S01]  /*2fc0*/  IMAD.WIDE.U32 R6, R11, 0x8, R32 ;  /* 0x000000080b067825 */ /* 0x000fe200078e0020 */
[----:B------:R0:W-:Y:S03]  /*2fd0*/  STG.E.64 desc[UR8][R2.64], R42 ;  /* 0x0000002a02007986 */ /* 0x0001e6000c101b08 */
[----:B--2---:R-:W-:-:S04]  /*2fe0*/  IMAD.WIDE.U32 R4, R5, 0x8, R34 ;  /* 0x0000000805047825 */ /* 0x004fc800078e0022 */
        /* <DEDUP_REMOVED lines=33> */
.L_x_2465:
        /* <DEDUP_REMOVED lines=16> */
.L_x_3194:


//--------------------- .text._ZN10layer_norm22ln_bwd_finalize_kernelINS_22Kernel_traits_finalizeILj2304EffffjLj1024ELj4ENS_18Kernel_traits_baseILj2304EffffjLj1024EEEEEEEvNS_9BwdParamsE --------------------------
	.section	.text._ZN10layer_norm22ln_bwd_finalize_kernelINS_22Kernel_traits_finalizeILj2304EffffjLj1024ELj4ENS_18Kernel_traits_baseILj2304EffffjLj1024EEEEEEEvNS_9BwdParamsE,"ax",@progbits
	.align	128
        .global         _ZN10layer_norm22ln_bwd_finalize_kernelINS_22Kernel_traits_finalizeILj2304EffffjLj1024ELj4ENS_18Kernel_traits_baseILj2304EffffjLj1024EEEEEEEvNS_9BwdParamsE
        .type           _ZN10layer_norm22ln_bwd_finalize_kernelINS_22Kernel_traits_finalizeILj2304EffffjLj1024ELj4ENS_18Kernel_traits_baseILj2304EffffjLj1024EEEEEEEvNS_9BwdParamsE,@function
        .size           _ZN10layer_norm22ln_bwd_finalize_kernelINS_22Kernel_traits_finalizeILj2304EffffjLj1024ELj4ENS_18Kernel_traits_baseILj2304EffffjLj1024EEEEEEEvNS_9BwdParamsE,(.L_x_3195 - _ZN10layer_norm22ln_bwd_finalize_kernelINS_22Kernel_traits_finalizeILj2304EffffjLj1024ELj4ENS_18Kernel_traits_baseILj2304EffffjLj1024EEEEEEEvNS_9BwdParamsE)
        .other          _ZN10layer_norm22ln_bwd_finalize_kernelINS_22Kernel_traits_finalizeILj2304EffffjLj1024ELj4ENS_18Kernel_traits_baseILj2304EffffjLj1024EEEEEEEvNS_9BwdParamsE,@"STO_CUDA_ENTRY STV_DEFAULT"
_ZN10layer_norm22ln_bwd_finalize_kernelINS_22Kernel_traits_finalizeILj2304EffffjLj1024ELj4ENS_18Kernel_traits_baseILj2304EffffjLj1024EEEEEEEvNS_9BwdParamsE:
.text._ZN10layer_norm22ln_bwd_finalize_kernelINS_22Kernel_traits_finalizeILj2304EffffjLj1024ELj4ENS_18Kernel_traits_baseILj2304EffffjLj1024EEEEEEEvNS_9BwdParamsE:
        /* <DEDUP_REMOVED lines=37> */
.L_x_2470:
        /* <DEDUP_REMOVED lines=118> */
.L_x_2469:
[----:B------:R-:W-:Y:S05]  /*09b0*/  BSYNC.RECONVERGENT B1 ;  /* 0x0000000000017941 */ /* 0x000fea0003800200 */
.L_x_2468:
        /* <DEDUP_REMOVED lines=65> */
.L_x_2472:
[----:B------:R-:W-:Y:S05]  /*0dd0*/  BSYNC.RECONVERGENT B1 ;  /* 0x0000000000017941 */ /* 0x000fea0003800200 */
.L_x_2471:
        /* <DEDUP_REMOVED lines=37> */
.L_x_2474:
[----:B------:R-:W-:Y:S05]  /*1030*/  BSYNC.RECONVERGENT B1 ;  /* 0x0000000000017941 */ /* 0x000fea0003800200 */
.L_x_2473:
[----:B------:R-:W-:Y:S05]  /*1040*/  @!P1 BRA `(.L_x_2467) ;  /* 0x00000000003c9947 */ /* 0x000fea0003800000 */
[----:B------:R-:W0:Y:S01]  /*1050*/  LDC.64 R6, c[0x0][0x3e0] ;  /* 0x0000f800ff067b82 */ /* 0x000e220000000a00 */
[----:B------:R-:W-:Y:S01]  /*1060*/  IMAD R2, R15, 0x900, R11 ;  /* 0x000009000f027824 */ /* 0x000fe200078e020b */
[----:B------:R-:W-:-:S04]  /*1070*/  IADD3 R24, PT, PT, -R24, RZ, RZ ;  /* 0x000000ff18187210 */ /* 0x000fc80007ffe1ff */
[----:B------:R-:W-:Y:S02]  /*1080*/  IADD3 R11, PT, PT, R13, R2, RZ ;  /* 0x000000020d0b7210 */ /* 0x000fe40007ffe0ff */
[----:B------:R-:W1:Y:S05]  /*1090*/  LDC.64 R8, c[0x0][0x3e8] ;  /* 0x0000fa00ff087b82 */ /* 0x000e6a0000000a00 */
.L_x_2475:
        /* <DEDUP_REMOVED lines=10> */
.L_x_2467:
[----:B------:R-:W-:Y:S05]  /*1140*/  BSYNC.RECONVERGENT B0 ;  /* 0x0000000000007941 */ /* 0x000fea0003800200 */
.L_x_2466:
        /* <DEDUP_REMOVED lines=53> */
.L_x_2476:
        /* <DEDUP_REMOVED lines=14> */
.L_x_3195:


//--------------------- .text._ZN10layer_norm13ln_bwd_kernelINS_13Kernel_traitsIffffjLj2304ELj1ELj1ELj4ELj8ENS_18Kernel_traits_baseILj2304EffffjLj128EEEEEEEvNS_9BwdParamsE --------------------------
	.section	.text._ZN10layer_norm13ln_bwd_kernelINS_13Kernel_traitsIffffjLj2304ELj1ELj1ELj4ELj8ENS_18Kernel_traits_baseILj2304EffffjLj128EEEEEEEvNS_9BwdParamsE,"ax",@progbits
	.align	128
        .global         _ZN10layer_norm13ln_bwd_kernelINS_13Kernel_traitsIffffjLj2304ELj1ELj1ELj4ELj8ENS_18Kernel_traits_baseILj2304EffffjLj128EEEEEEEvNS_9BwdParamsE
        .type           _ZN10layer_norm13ln_bwd_kernelINS_13Kernel_traitsIffffjLj2304ELj1ELj1ELj4ELj8ENS_18Kernel_traits_baseILj2304EffffjLj128EEEEEEEvNS_9BwdParamsE,@function
        .size           _ZN10layer_norm13ln_bwd_kernelINS_13Kernel_traitsIffffjLj2304ELj1ELj1ELj4ELj8ENS_18Kernel_traits_baseILj2304EffffjLj128EEEEEEEvNS_9BwdParamsE,(.L_x_3196 - _ZN10layer_norm13ln_bwd_kernelINS_13Kernel_traitsIffffjLj2304ELj1ELj1ELj4ELj8ENS_18Kernel_traits_baseILj2304EffffjLj128EEEEEEEvNS_9BwdParamsE)
        .other          _ZN10layer_norm13ln_bwd_kernelINS_13Kernel_traitsIffffjLj2304ELj1ELj1ELj4ELj8ENS_18Kernel_traits_baseILj2304EffffjLj128EEEEEEEvNS_9BwdParamsE,@"STO_CUDA_ENTRY STV_DEFAULT"
_ZN10layer_norm13ln_bwd_kernelINS_13Kernel_traitsIffffjLj2304ELj1ELj1ELj4ELj8ENS_18Kernel_traits_baseILj2304EffffjLj128EEEEEEEvNS_9BwdParamsE:
.text._ZN10layer_norm13ln_bwd_kernelINS_13Kernel_traitsIffffjLj2304ELj1ELj1ELj4ELj8ENS_18Kernel_traits_baseILj2304EffffjLj128EEEEEEEvNS_9BwdParamsE:
        /* <DEDUP_REMOVED lines=33> */
.L_x_2477:
        /* <DEDUP_REMOVED lines=11> */
.L_x_2478:
        /* <DEDUP_REMOVED lines=19> */
[----:B------:R-:W-:-:S11]  /*03f0*/  CS2R R68, SRZ ;  /* 0x0000000000447805 */ /* 0x000fd6000001ff00 */
[----:B------:R-:W-:Y:S05]  /*0400*/  @P0 BRA `(.L_x_2479) ;  /* 0x0000002000440947 */ /* 0x000fea0003800000 */
[----:B------:R-:W0:Y:S01]  /*0410*/  S2R R3, SR_CgaCtaId ;  /* 0x0000000000037919 */ /* 0x000e220000008800 */
[----:B------:R-:W-:Y:S01]  /*0420*/  MOV R12, 0x400 ;  /* 0x00000400000c7802 */ /* 0x000fe20000000f00 */
        /* <DEDUP_REMOVED lines=21> */
.L_x_2484:
[----:B0-----:R-:W0:Y:S01]  /*0580*/  @!P1 LDC.64 R2, c[0x0][0x3a0] ;  /* 0x0000e800ff029b82 */ /* 0x001e220000000a00 */
        /* <DEDUP_REMOVED lines=17> */
[----:B0-----:R-:W-:-:S02]  /*06a0*/  IADD3 R5, PT, PT, R9, 0x200, RZ ;  /* 0x0000020009057810 */ /* 0x001fc40007ffe0ff */
[C---:B------:R-:W-:Y:S02]  /*06b0*/  IADD3 R4, PT, PT, R9.reuse, 0x280, RZ ;  /* 0x0000028009047810 */ /* 0x040fe40007ffe0ff */
[C---:B------:R-:W-:Y:S02]  /*06c0*/  IADD3 R3, PT, PT, R9.reuse, 0x300, RZ ;  /* 0x0000030009037810 */ /* 0x040fe40007ffe0ff */
[C---:B------:R-:W-:Y:S02]  /*06d0*/  IADD3 R2, PT, PT, R9.reuse, 0x380, RZ ;  /* 0x0000038009027810 */ /* 0x040fe40007ffe0ff */
[C---:B------:R-:W-:Y:S01]  /*06e0*/  IADD3 R0, PT, PT, R9.reuse, 0x400, RZ ;  /* 0x0000040009007810 */ /* 0x040fe20007ffe0ff */
[----:B-1----:R-:W-:-:S04]  /*06f0*/  IMAD.WIDE.U32 R72, R9, 0x8, R56 ;  /* 0x0000000809487825 */ /* 0x002fc800078e0038 */
[----:B------:R-:W-:Y:S02]  /*0700*/  IMAD.WIDE.U32 R70, R8, 0x8, R56 ;  /* 0x0000000808467825 */ /* 0x000fe400078e0038 */
[----:B------:R-:W5:Y:S02]  /*0710*/  LDG.E.64 R72, desc[UR6][R72.64] ;  /* 0x0000000648487981 */ /* 0x000f64000c1e1b00 */
[----:B--2---:R-:W-:Y:S02]  /*0720*/  IMAD.WIDE.U32 R40, R9, 0x8, R118 ;  /* 0x0000000809287825 */ /* 0x004fe400078e0076 */
        /* <DEDUP_REMOVED lines=33> */
.L_x_2480:
        /* <DEDUP_REMOVED lines=10> */
[C---:B0-----:R-:W-:Y:S01]  /*09e0*/  IADD3 R5, PT, PT, R9.reuse, 0x200, RZ ;  /* 0x0000020009057810 */ /* 0x041fe20007ffe0ff */
[----:B------:R-:W5:Y:S01]  /*09f0*/  LDG.E.64 R72, desc[UR6][R72.64] ;  /* 0x0000000648487981 */ /* 0x000f62000c1e1b00 */
[C---:B------:R-:W-:Y:S01]  /*0a00*/  IADD3 R4, PT, PT, R9.reuse, 0x280, RZ ;  /* 0x0000028009047810 */ /* 0x040fe20007ffe0ff */
[--C-:B------:R-:W-:Y:S01]  /*0a10*/  IMAD.WIDE.U32 R70, R8, 0x8, R56.reuse ;  /* 0x0000000808467825 */ /* 0x100fe200078e0038 */
[C---:B------:R-:W-:Y:S01]  /*0a20*/  IADD3 R3, PT, PT, R9.reuse, 0x300, RZ ;  /* 0x0000030009037810 */ /* 0x040fe20007ffe0ff */
[----:B------:R-:W5:Y:S01]  /*0a30*/  LDG.E.64 R40, desc[UR6][R40.64] ;  /* 0x0000000628287981 */ /* 0x000f62000c1e1b00 */
[----:B------:R-:W-:Y:S01]  /*0a40*/  IADD3 R2, PT, PT, R9, 0x380, RZ ;  /* 0x0000038009027810 */ /* 0x000fe20007ffe0ff */
        /* <DEDUP_REMOVED lines=32> */
.L_x_2481:
        /* <DEDUP_REMOVED lines=92> */
.L_x_2482:
        /* <DEDUP_REMOVED lines=21> */
[----:B------:R-:W-:Y:S01]  /*1360*/  FMUL.FTZ R117, R63, R85 ;  /* 0x000000553f757220 */ /* 0x000fe20000410000 */
[----:B------:R-:W-:Y:S01]  /*1370*/  FMUL.FTZ R138, R60, R86 ;  /* 0x000000563c8a7220 */ /* 0x000fe20000410000 */
[----:B------:R-:W-:Y:S01]  /*1380*/  FMUL.FTZ R141, R61, R87 ;  /* 0x000000573d8d7220 */ /* 0x000fe20000410000 */
[----:B------:R-:W0:Y:S01]  /*1390*/  MUFU.RCP R129, R78 ;  /* 0x0000004e00817308 */ /* 0x000e220000001000 */
[----:B-1----:R-:W-:Y:S01]  /*13a0*/  FMUL.FTZ R123, R43, R126 ;  /* 0x0000007e2b7b7220 */ /* 0x002fe20000410000 */
[----:B------:R-:W-:Y:S01]  /*13b0*/  FMUL.FTZ R143, R58, R88 ;  /* 0x000000583a8f7220 */ /* 0x000fe20000410000 */
[----:B------:R-:W-:Y:S01]  /*13c0*/  FADD.FTZ R118, -R108, R118 ;  /* 0x000000766c767221 */ /* 0x000fe20000010100 */
[----:B------:R-:W-:Y:S01]  /*13d0*/  FMUL.FTZ R145, R59, R89 ;  /* 0x000000593b917220 */ /* 0x000fe20000410000 */
[----:B------:R-:W-:Y:S01]  /*13e0*/  FADD.FTZ R149, -R109, R119 ;  /* 0x000000776d957221 */ /* 0x000fe20000010100 */
[----:B------:R-:W-:-:S02]  /*13f0*/  FMUL.FTZ R119, R56, R90 ;  /* 0x0000005a38777220 */ /* 0x000fc40000410000 */
[----:B------:R-:W1:Y:S01]  /*1400*/  MUFU.RCP R124, R75 ;  /* 0x0000004b007c7308 */ /* 0x000e620000001000 */
[----:B--2---:R-:W-:Y:S01]  /*1410*/  FMUL.FTZ R137, R111, R134 ;  /* 0x000000866f897220 */ /* 0x004fe20000410000 */
[----:B------:R-:W-:Y:S01]  /*1420*/  FMUL.FTZ R111, R72, R74 ;  /* 0x0000004a486f7220 */ /* 0x000fe20000410000 */
[----:B------:R-:W-:-:S05]  /*1430*/  FMUL.FTZ R134, R65, R83 ;  /* 0x0000005341867220 */ /* 0x000fca0000410000 */
[----:B------:R-:W2:Y:S01]  /*1440*/  MUFU.RCP R130, R79 ;  /* 0x0000004f00827308 */ /* 0x000ea20000001000 */
[----:B0-----:R-:W-:-:S07]  /*1450*/  FMUL.FTZ R128, R44, R129 ;  /* 0x000000812c807220 */ /* 0x001fce0000410000 */
[----:B------:R-:W0:Y:S01]  /*1460*/  MUFU.RCP R127, R76 ;  /* 0x0000004c007f7308 */ /* 0x000e220000001000 */
[----:B-1----:R-:W-:Y:S01]  /*1470*/  FMUL.FTZ R125, R41, R124 ;  /* 0x0000007c297d7220 */ /* 0x002fe20000410000 */
[----:B------:R-:W-:-:S06]  /*1480*/  FFMA.FTZ R41, R111, R122, RZ ;  /* 0x0000007a6f297223 */ /* 0x000fcc00000100ff */
[----:B------:R-:W1:Y:S01]  /*1490*/  MUFU.RCP R133, R82 ;  /* 0x0000005200857308 */ /* 0x000e620000001000 */
[----:B--2---:R-:W-:Y:S01]  /*14a0*/  FMUL.FTZ R129, R45, R130 ;  /* 0x000000822d817220 */ /* 0x004fe20000410000 */
[----:B------:R-:W-:Y:S01]  /*14b0*/  FMUL.FTZ R130, R73, R75 ;  /* 0x0000004b49827220 */ /* 0x000fe20000410000 */
[----:B------:R-:W-:-:S05]  /*14c0*/  FADD.FTZ R45, RZ, R111 ;  /* 0x0000006fff2d7221 */ /* 0x000fca0000010000 */
[----:B------:R-:W2:Y:S01]  /*14d0*/  MUFU.RCP R40, R85 ;  /* 0x0000005500287308 */ /* 0x000ea20000001000 */
[----:B0-----:R-:W-:Y:S01]  /*14e0*/  FMUL.FTZ R124, R42, R127 ;  /* 0x0000007f2a7c7220 */ /* 0x001fe20000410000 */
[----:B------:R-:W-:-:S06]  /*14f0*/  FADD.FTZ R42, R45, R130 ;  /* 0x000000822d2a7221 */ /* 0x000fcc0000010000 */
[----:B------:R-:W0:Y:S01]  /*1500*/  MUFU.RCP R43, R86 ;  /* 0x00000056002b7308 */ /* 0x000e220000001000 */
[----:B-1----:R-:W-:Y:S01]  /*1510*/  FMUL.FTZ R110, R110, R133 ;  /* 0x000000856e6e7220 */ /* 0x002fe20000410000 */
[----:B------:R-:W-:-:S04]  /*1520*/  FMUL.FTZ R133, R70, R76 ;  /* 0x0000004c46857220 */ /* 0x000fc80000410000 */
[----:B------:R-:W-:Y:S02]  /*1530*/  FADD.FTZ R45, R42, R133 ;  /* 0x000000852a2d7221 */ /* 0x000fe40000010000 */
[----:B------:R-:W1:Y:S01]  /*1540*/  MUFU.RCP R131, R80 ;  /* 0x0000005000837308 */ /* 0x000e620000001000 */
[----:B--2---:R-:W-:Y:S01]  /*1550*/  FMUL.FTZ R139, R113, R40 ;  /* 0x00000028718b7220 */ /* 0x004fe20000410000 */
[----:B------:R-:W-:-:S04]  /*1560*/  FFMA.FTZ R40, R130, R125, R41 ;  /* 0x0000007d82287223 */ /* 0x000fc80000010029 */
[----:B------:R-:W-:Y:S02]  /*1570*/  FFMA.FTZ R41, R133, R124, R40 ;  /* 0x0000007c85297223 */ /* 0x000fe40000010028 */
        /* <DEDUP_REMOVED lines=22> */
[----:B------:R-:W-:Y:S01]  /*16e0*/  FMUL.FTZ R135, R64, R82 ;  /* 0x0000005240877220 */ /* 0x000fe20000410000 */
[----:B------:R-:W-:Y:S01]  /*16f0*/  FADD.FTZ R44, R45, R136 ;  /* 0x000000882d2c7221 */ /* 0x000fe20000010000 */
[----:B------:R-:W-:-:S03]  /*1700*/  FFMA.FTZ R40, R136, R127, R41 ;  /* 0x0000007f88287223 */ /* 0x000fc60000010029 */
[----:B------:R-:W-:Y:S01]  /*1710*/  FADD.FTZ R45, R44, R135 ;  /* 0x000000872c2d7221 */ /* 0x000fe20000010000 */
[----:B------:R-:W-:Y:S01]  /*1720*/  FFMA.FTZ R41, R135, R110, R40 ;  /* 0x0000006e87297223 */ /* 0x000fe20000010028 */
[----:B--2---:R-:W-:Y:S01]  /*1730*/  FMUL.FTZ R146, R116, R43 ;  /* 0x0000002b74927220 */ /* 0x004fe20000410000 */
[----:B------:R-:W-:Y:S01]  /*1740*/  FMUL.FTZ R116, R62, R84 ;  /* 0x000000543e747220 */ /* 0x000fe20000410000 */
[----:B------:R-:W-:Y:S01]  /*1750*/  FADD.FTZ R45, R45, R134 ;  /* 0x000000862d2d7221 */ /* 0x000fe20000010000 */
[----:B------:R-:W-:Y:S01]  /*1760*/  FFMA.FTZ R41, R134, R137, R41 ;  /* 0x0000008986297223 */ /* 0x000fe20000010029 */
[----:B------:R-:W1:Y:S02]  /*1770*/  MUFU.RCP R43, R90 ;  /* 0x0000005a002b7308 */ /* 0x000e640000001000 */
[----:B------:R-:W-:Y:S01]  /*1780*/  FADD.FTZ R46, R45, R116 ;  /* 0x000000742d2e7221 */ /* 0x000fe20000010000 */
[----:B------:R-:W-:Y:S01]  /*1790*/  FFMA.FTZ R40, R116, R140, R41 ;  /* 0x0000008c74287223 */ /* 0x000fe20000010029 */
[----:B0-----:R-:W-:-:S02]  /*17a0*/  FMUL.FTZ R147, R147, R42 ;  /* 0x0000002a93937220 */ /* 0x001fc40000410000 */
[----:B------:R-:W-:Y:S01]  /*17b0*/  FADD.FTZ R45, R46, R117 ;  /* 0x000000752e2d7221 */ /* 0x000fe20000010000 */
[----:B------:R-:W-:Y:S01]  /*17c0*/  FFMA.FTZ R41, R117, R139, R40 ;  /* 0x0000008b75297223 */ /* 0x000fe20000010028 */
[----:B------:R-:W0:Y:S02]  /*17d0*/  MUFU.RCP R44, R91 ;  /* 0x0000005b002c7308 */ /* 0x000e240000001000 */
[----:B------:R-:W-:Y:S01]  /*17e0*/  FADD.FTZ R42, R45, R138 ;  /* 0x0000008a2d2a7221 */ /* 0x000fe20000010000 */
[----:B------:R-:W-:-:S03]  /*17f0*/  FFMA.FTZ R40, R138, R142, R41 ;  /* 0x0000008e8a287223 */ /* 0x000fc60000010029 */
[----:B------:R-:W-:Y:S01]  /*1800*/  FADD.FTZ R42, R42, R141 ;  /* 0x0000008d2a2a7221 */ /* 0x000fe20000010000 */
[----:B------:R-:W-:Y:S01]  /*1810*/  FFMA.FTZ R40, R141, R144, R40 ;  /* 0x000000908d287223 */ /* 0x000fe20000010028 */
[----:B-1----:R-:W-:Y:S02]  /*1820*/  FMUL.FTZ R148, R118, R43 ;  /* 0x0000002b76947220 */ /* 0x002fe40000410000 */
[----:B------:R-:W-:Y:S01]  /*1830*/  FADD.FTZ R42, R42, R143 ;  /* 0x0000008f2a2a7221 */ /* 0x000fe20000010000 */
[----:B------:R-:W-:Y:S01]  /*1840*/  FFMA.FTZ R40, R143, R146, R40 ;  /* 0x000000928f287223 */ /* 0x000fe20000010028 */
[----:B------:R-:W-:Y:S02]  /*1850*/  FMUL.FTZ R118, R57, R91 ;  /* 0x0000005b39767220 */ /* 0x000fe40000410000 */
[----:B------:R-:W-:Y:S01]  /*1860*/  FADD.FTZ R42, R42, R145 ;  /* 0x000000912a2a7221 */ /* 0x000fe20000010000 */
[----:B------:R-:W-:Y:S01]  /*1870*/  FFMA.FTZ R40, R145, R147, R40 ;  /* 0x0000009391287223 */ /* 0x000fe20000010028 */
[----:B0-----:R-:W-:-:S02]  /*1880*/  FMUL.FTZ R149, R149, R44 ;  /* 0x0000002c95957220 */ /* 0x001fc40000410000 */
[----:B------:R-:W-:Y:S01]  /*1890*/  FADD.FTZ R43, R42, R119 ;  /* 0x000000772a2b7221 */ /* 0x000fe20000010000 */
[----:B------:R-:W-:-:S03]  /*18a0*/  FFMA.FTZ R41, R119, R148, R40 ;  /* 0x0000009477297223 */ /* 0x000fc60000010028 */
[----:B------:R-:W-:Y:S01]  /*18b0*/  FADD.FTZ R43, R43, R118 ;  /* 0x000000762b2b7221 */ /* 0x000fe20000010000 */
[----:B------:R-:W-:-:S07]  /*18c0*/  FFMA.FTZ R40, R118, R149, R41 ;  /* 0x0000009576287223 */ /* 0x000fce0000010029 */
.L_x_2483:
        /* <DEDUP_REMOVED lines=8> */
[----:B------:R-:W-:Y:S01]  /*1950*/  FFMA.FTZ R39, R110, R64, R39 ;  /* 0x000000406e277223 */ /* 0x000fe20000010027 */
[----:B------:R-:W-:Y:S01]  /*1960*/  FFMA.FTZ R51, R128, R68, R51 ;  /* 0x0000004480337223 */ /* 0x000fe20000010033 */
[----:B------:R-:W-:Y:S01]  /*1970*/  FFMA.FTZ R33, R146, R58, R33 ;  /* 0x0000003a92217223 */ /* 0x000fe20000010021 */
[----:B------:R-:W-:Y:S01]  /*1980*/  FADD.FTZ R27, R58, R27 ;  /* 0x0000001b3a1b7221 */ /* 0x000fe20000010000 */
[----:B------:R-:W-:Y:S01]  /*1990*/  FFMA.FTZ R120, R125, R73, R120 ;  /* 0x000000497d787223 */ /* 0x000fe20000010078 */
[----:B------:R-:W-:Y:S01]  /*19a0*/  FFMA.FTZ R54, R123, R71, R54 ;  /* 0x000000477b367223 */ /* 0x000fe20000010036 */
        /* <DEDUP_REMOVED lines=12> */
[----:B------:R-:W-:Y:S01]  /*1a70*/  FADD.FTZ R28, R59, R28 ;  /* 0x0000001c3b1c7221 */ /* 0x000fe20000010000 */
[----:B------:R-:W-:Y:S01]  /*1a80*/  FFMA.FTZ R55, R122, R72, R55 ;  /* 0x000000487a377223 */ /* 0x000fe20000010037 */
[----:B-1----:R-:W-:Y:S01]  /*1a90*/  FADD.FTZ R41, R41, R40 ;  /* 0x0000002829297221 */ /* 0x002fe20000010000 */
[----:B------:R-:W0:Y:S01]  /*1aa0*/  SHFL.DOWN PT, R45, R42, 0x8, 0x1f ;  /* 0x09001f002a2d7f89 */ /* 0x000e2200000e0000 */
[----:B------:R-:W-:Y:S01]  /*1ab0*/  FFMA.FTZ R37, R140, R62, R37 ;  /* 0x0000003e8c257223 */ /* 0x000fe20000010025 */
[----:B------:R-:W-:Y:S01]  /*1ac0*/  FFMA.FTZ R38, R139, R63, R38 ;  /* 0x0000003f8b267223 */ /* 0x000fe20000010026 */
        /* <DEDUP_REMOVED lines=17> */
[----:B-1----:R-:W-:-:S03]  /*1be0*/  FADD.FTZ R44, R41, R44 ;  /* 0x0000002c292c7221 */ /* 0x002fc60000010000 */
[----:B------:R-:W0:Y:S01]  /*1bf0*/  SHFL.DOWN PT, R46, R45, 0x4, 0x1f ;  /* 0x08801f002d2e7f89 */ /* 0x000e2200000e0000 */
[----:B------:R-:W-:Y:S02]  /*1c00*/  @!P3 MOV R41, R151 ;  /* 0x000000970029b202 */ /* 0x000fe40000000f00 */
[----:B------:R-:W-:Y:S01]  /*1c10*/  @!P0 IADD3 R41, PT, PT, R12, 0x2400, RZ ;  /* 0x000024000c298810 */ /* 0x000fe20007ffe0ff */
[----:B------:R-:W1:Y:S01]  /*1c20*/  SHFL.DOWN PT, R47, R44, 0x4, 0x1f ;  /* 0x08801f002c2f7f89 */ /* 0x000e6200000e0000 */
[----:B------:R-:W-:Y:S02]  /*1c30*/  @!P3 LOP3.LUT R42, R42, 0x18, RZ, 0xc0, !PT ;  /* 0x000000182a2ab812 */ /* 0x000fe400078ec0ff */
[----:B------:R-:W-:Y:S02]  /*1c40*/  @!P2 IADD3 R151, PT, PT, R12, 0x2400, RZ ;  /* 0x000024000c97a810 */ /* 0x000fe40007ffe0ff */
[----:B------:R-:W-:Y:S01]  /*1c50*/  @!P3 IADD3 R150, PT, PT, R42, R41, RZ ;  /* 0x000000292a96b210 */ /* 0x000fe20007ffe0ff */
        /* <DEDUP_REMOVED lines=26> */
[----:B------:R-:W-:Y:S02]  /*1e00*/  FMUL.FTZ R42, R40, 0.00043402778101153671741 ;  /* 0x39e38e39282a7820 */ /* 0x000fe40000410000 */
[----:B------:R-:W0:Y:S02]  /*1e10*/  LDC.64 R40, c[0x0][0x3f0] ;  /* 0x0000fc00ff287b82 */ /* 0x000e240000000a00 */
        /* <DEDUP_REMOVED lines=32> */
[----:B0-----:R-:W-:Y:S01]  /*2020*/  IMAD.WIDE.U32 R42, R9, 0x8, R40 ;  /* 0x00000008092a7825 */ /* 0x001fe200078e0028 */
[----:B-1----:R-:W-:-:S03]  /*2030*/  IADD3 R11, PT, PT, R11, R116, RZ ;  /* 0x000000740b0b7210 */ /* 0x002fc60007ffe0ff */
[C---:B------:R-:W-:Y:S01]  /*2040*/  FMUL.FTZ R58, R121.reuse, R58 ;  /* 0x0000003a793a7220 */ /* 0x040fe20000410000 */
[----:B------:R-:W-:Y:S01]  /*2050*/  FMUL.FTZ R59, R121, R130 ;  /* 0x00000082793b7220 */ /* 0x000fe20000410000 */
[----:B------:R-:W-:-:S04]  /*2060*/  IMAD.WIDE.U32 R8, R8, 0x8, R40 ;  /* 0x0000000808087825 */ /* 0x000fc800078e0028 */
[C---:B------:R-:W-:Y:S01]  /*2070*/  FMUL.FTZ R110, R121.reuse, R110 ;  /* 0x0000006e796e7220 */ /* 0x040fe20000410000 */
[----:B------:R-:W-:Y:S01]  /*2080*/  FMUL.FTZ R111, R121, R114 ;  /* 0x00000072796f7220 */ /* 0x000fe20000410000 */
[----:B------:R-:W-:Y:S01]  /*2090*/  ISETP.GE.AND P0, PT, R11, R117, PT ;  /* 0x000000750b00720c */ /* 0x000fe20003f06270 */
[----:B------:R-:W-:Y:S01]  /*20a0*/  FADD.FTZ R138, -R47, R138 ;  /* 0x0000008a2f8a7221 */ /* 0x000fe20000010100 */
[----:B------:R-:W-:Y:S01]  /*20b0*/  FADD.FTZ R144, -R144, R141 ;  /* 0x0000008d90907221 */ /* 0x000fe20000010100 */
[----:B------:R-:W-:-:S04]  /*20c0*/  IMAD.WIDE.U32 R44, R7, 0x8, R40 ;  /* 0x00000008072c7825 */ /* 0x000fc800078e0028 */
        /* <DEDUP_REMOVED lines=69> */
.L_x_2479:
        /* <DEDUP_REMOVED lines=10> */
[--C-:B------:R-:W-:Y:S01]  /*25c0*/  IMAD.WIDE.U32 R26, R31, 0x8, R52.reuse ;  /* 0x000000081f1a7825 */ /* 0x100fe200078e0034 */
[C---:B------:R-:W-:Y:S01]  /*25d0*/  IADD3 R43, PT, PT, R25.reuse, 0x200, RZ ;  /* 0x00000200192b7810 */ /* 0x040fe20007ffe0ff */
[----:B------:R0:W-:Y:S01]  /*25e0*/  STG.E.64 desc[UR6][R10.64], R40 ;  /* 0x000000280a007986 */ /* 0x0001e2000c101b06 */
[----:B------:R-:W-:Y:S01]  /*25f0*/  IADD3 R47, PT, PT, R25, 0x280, RZ ;  /* 0x00000280192f7810 */ /* 0x000fe20007ffe0ff */
[----:B------:R-:W-:Y:S01]  /*2600*/  IMAD.WIDE.U32 R28, R35, 0x8, R52 ;  /* 0x00000008231c7825 */ /* 0x000fe200078e0034 */
[----:B------:R-:W-:-:S02]  /*2610*/  IADD3 R51, PT, PT, R25, 0x300, RZ ;  /* 0x0000030019337810 */ /* 0x000fc40007ffe0ff */
[----:B------:R-:W-:Y:S01]  /*2620*/  IADD3 R71, PT, PT, R25, 0x380, RZ ;  /* 0x0000038019477810 */ /* 0x000fe20007ffe0ff */
[----:B------:R-:W-:Y:S01]  /*2630*/  IMAD.WIDE.U32 R32, R39, 0x8, R52 ;  /* 0x0000000827207825 */ /* 0x000fe200078e0034 */
[----:B------:R-:W-:-:S03]  /*2640*/  IADD3 R73, PT, PT, R25, 0x400, RZ ;  /* 0x0000040019497810 */ /* 0x000fc60007ffe0ff */
[----:B---3--:R-:W-:-:S04]  /*2650*/  IMAD.WIDE.U32 R24, R25, 0x8, R54 ;  /* 0x0000000819187825 */ /* 0x008fc800078e0036 */
[--C-:B0-----:R-:W-:Y:S01]  /*2660*/  IMAD.WIDE.U32 R10, R31, 0x8, R54.reuse ;  /* 0x000000081f0a7825 */ /* 0x101fe200078e0036 */
[----:B------:R-:W-:Y:S03]  /*2670*/  STG.E.64 desc[UR6][R24.64], R68 ;  /* 0x0000004418007986 */ /* 0x000fe6000c101b06 */
        /* <DEDUP_REMOVED lines=27> */
[----:B------:R-:W-:Y:S01]  /*2830*/  STG.E.64 desc[UR6][R54.64], R12 ;  /* 0x0000000c36007986 */ /* 0x000fe2000c101b06 */
[----:B------:R-:W-:Y:S05]  /*2840*/  EXIT ;  /* 0x000000000000794d */ /* 0x000fea0003800000 */
.L_x_2485:
        /* <DEDUP_REMOVED lines=11> */
.L_x_3196:


//--------------------- .text._ZN10layer_norm22ln_bwd_finalize_kernelINS_22Kernel_traits_finalizeILj2048E13__nv_bfloat16fS2_fjLj1024ELj4ENS_18Kernel_traits_baseILj2048ES2_fS2_fjLj1024EEEEEEEvNS_9BwdParamsE --------------------------
	.section	.text._ZN10layer_norm22ln_bwd_finalize_kernelINS_22Kernel_traits_finalizeILj2048E13__nv_bfloat16fS2_fjLj1024ELj4ENS_18Kernel_traits_baseILj2048ES2_fS2_fjLj1024EEEEEEEvNS_9BwdParamsE,"ax",@progbits
	.align	128
        .global         _ZN10layer_norm22ln_bwd_finalize_kernelINS_22Kernel_traits_finalizeILj2048E13__nv_bfloat16fS2_fjLj1024ELj4ENS_18Kernel_traits_baseILj2048ES2_fS2_fjLj1024EEEEEEEvNS_9BwdParamsE
        .type           _ZN10layer_norm22ln_bwd_finalize_kernelINS_22Kernel_traits_finalizeILj2048E13__nv_bfloat16fS2_fjLj1024ELj4ENS_18Kernel_traits_baseILj2048ES2_fS2_fjLj1024EEEEEEEvNS_9BwdParamsE,@function
        .size           _ZN10layer_norm22ln_bwd_finalize_kernelINS_22Kernel_traits_finalizeILj2048E13__nv_bfloat16fS2_fjLj1024ELj4ENS_18Kernel_traits_baseILj2048ES2_fS2_fjLj1024EEEEEEEvNS_9BwdParamsE,(.L_x_3197 - _ZN10layer_norm22ln_bwd_finalize_kernelINS_22Kernel_traits_finalizeILj2048E13__nv_bfloat16fS2_fjLj1024ELj4ENS_18Kernel_traits_baseILj2048ES2_fS2_fjLj1024EEEEEEEvNS_9BwdParamsE)
        .other          _ZN10layer_norm22ln_bwd_finalize_kernelINS_22Kernel_traits_finalizeILj2048E13__nv_bfloat16fS2_fjLj1024ELj4ENS_18Kernel_traits_baseILj2048ES2_fS2_fjLj1024EEEEEEEvNS_9BwdParamsE,@"STO_CUDA_ENTRY STV_DEFAULT"
_ZN10layer_norm22ln_bwd_finalize_kernelINS_22Kernel_traits_finalizeILj2048E13__nv_bfloat16fS2_fjLj1024ELj4ENS_18Kernel_traits_baseILj2048ES2_fS2_fjLj1024EEEEEEEvNS_9BwdParamsE:
.text._ZN10layer_norm22ln_bwd_finalize_kernelINS_22Kernel_traits_finalizeILj2048E13__nv_bfloat16fS2_fjLj1024ELj4ENS_18Kernel_traits_baseILj2048ES2_fS2_fjLj1024EEEEEEEvNS_9BwdParamsE:
        /* <DEDUP_REMOVED lines=37> */
.L_x_2490:
        /* <DEDUP_REMOVED lines=118> */
.L_x_2489:
[----:B------:R-:W-:Y:S05]  /*09b0*/  BSYNC.RECONVERGENT B1 ;  /* 0x0000000000017941 */ /* 0x000fea0003800200 */
.L_x_2488:
        /* <DEDUP_REMOVED lines=65> */
.L_x_2492:
[----:B------:R-:W-:Y:S05]  /*0dd0*/  BSYNC.RECONVERGENT B1 ;  /* 0x0000000000017941 */ /* 0x000fea0003800200 */
.L_x_2491:
        /* <DEDUP_REMOVED lines=37> */
.L_x_2494:
[----:B------:R-:W-:Y:S05]  /*1030*/  BSYNC.RECONVERGENT B1 ;  /* 0x0000000000017941 */ /* 0x000fea0003800200 */
.L_x_2493:
[----:B------:R-:W-:Y:S05]  /*1040*/  @!P1 BRA `(.L_x_2487) ;  /* 0x00000000003c9947 */ /* 0x000fea0003800000 */
[----:B------:R-:W0:Y:S01]  /*1050*/  LDC.64 R6, c[0x0][0x3e0] ;  /* 0x0000f800ff067b82 */ /* 0x000e220000000a00 */
[----:B------:R-:W-:Y:S02]  /*1060*/  LEA R2, R15, R11, 0xb ;  /* 0x0000000b0f027211 */ /* 0x000fe400078e58ff */
[----:B------:R-:W-:Y:S02]  /*1070*/  IADD3 R24, PT, PT, -R24, RZ, RZ ;  /* 0x000000ff18187210 */ /* 0x000fe40007ffe1ff */
[----:B------:R-:W-:-:S03]  /*1080*/  IADD3 R11, PT, PT, R13, R2, RZ ;  /* 0x000000020d0b7210 */ /* 0x000fc60007ffe0ff */
[----:B------:R-:W1:Y:S04]  /*1090*/  LDC.64 R8, c[0x0][0x3e8] ;  /* 0x0000fa00ff087b82 */ /* 0x000e680000000a00 */
.L_x_2495:
        /* <DEDUP_REMOVED lines=10> */
.L_x_2487:
[----:B------:R-:W-:Y:S05]  /*1140*/  BSYNC.RECONVERGENT B0 ;  /* 0x0000000000007941 */ /* 0x000fea0003800200 */
.L_x_2486:
        /* <DEDUP_REMOVED lines=55> */
.L_x_2496:
        /* <DEDUP_REMOVED lines=12> */
.L_x_3197:


//--------------------- .text._ZN10layer_norm13ln_bwd_kernelINS_13Kernel_traitsI13__nv_bfloat16fS2_fjLj2048ELj1ELj1ELj4ELj16ENS_18Kernel_traits_baseILj2048ES2_fS2_fjLj128EEEEEEEvNS_9BwdParamsE --------------------------
	.section	.text._ZN10layer_norm13ln_bwd_kernelINS_13Kernel_traitsI13__nv_bfloat16fS2_fjLj2048ELj1ELj1ELj4ELj16ENS_18Kernel_traits_baseILj2048ES2_fS2_fjLj128EEEEEEEvNS_9BwdParamsE,"ax",@progbits
	.align	128
        .global         _ZN10layer_norm13ln_bwd_kernelINS_13Kernel_traitsI13__nv_bfloat16fS2_fjLj2048ELj1ELj1ELj4ELj16ENS_18Kernel_traits_baseILj2048ES2_fS2_fjLj128EEEEEEEvNS_9BwdParamsE
        .type           _ZN10layer_norm13ln_bwd_kernelINS_13Kernel_traitsI13__nv_bfloat16fS2_fjLj2048ELj1ELj1ELj4ELj16ENS_18Kernel_traits_baseILj2048ES2_fS2_fjLj128EEEEEEEvNS_9BwdParamsE,@function
        .size           _ZN10layer_norm13ln_bwd_kernelINS_13Kernel_traitsI13__nv_bfloat16fS2_fjLj2048ELj1ELj1ELj4ELj16ENS_18Kernel_traits_baseILj2048ES2_fS2_fjLj128EEEEEEEvNS_9BwdParamsE,(.L_x_3198 - _ZN10layer_norm13ln_bwd_kernelINS_13Kernel_traitsI13__nv_bfloat16fS2_fjLj2048ELj1ELj1ELj4ELj16ENS_18Kernel_traits_baseILj2048ES2_fS2_fjLj128EEEEEEEvNS_9BwdParamsE)
        .other          _ZN10layer_norm13ln_bwd_kernelINS_13Kernel_traitsI13__nv_bfloat16fS2_fjLj2048ELj1ELj1ELj4ELj16ENS_18Kernel_traits_baseILj2048ES2_fS2_fjLj128EEEEEEEvNS_9BwdParamsE,@"STO_CUDA_ENTRY STV_DEFAULT"
_ZN10layer_norm13ln_bwd_kernelINS_13Kernel_traitsI13__nv_bfloat16fS2_fjLj2048ELj1ELj1ELj4ELj16ENS_18Kernel_traits_baseILj2048ES2_fS2_fjLj128EEEEEEEvNS_9BwdParamsE:
.text._ZN10layer_norm13ln_bwd_kernelINS_13Kernel_traitsI13__nv_bfloat16fS2_fjLj2048ELj1ELj1ELj4ELj16ENS_18Kernel_traits_baseILj2048ES2_fS2_fjLj128EEEEEEEvNS_9BwdParamsE:
        /* <DEDUP_REMOVED lines=16> */
[----:B------:R2:W5:Y:S01]  /*0100*/  @P1 LDG.E.64 R28, desc[UR6][R4.64+0xc00] ;  /* 0x000c0006041c1981 */ /* 0x000562000c1e1b00 */
[----:B0-----:R-:W-:Y:S01]  /*0110*/  MOV R62, UR4 ;  /* 0x00000004003e7c02 */ /* 0x001fe20008000f00 */
[----:B---3--:R-:W-:-:S03]  /*0120*/  @P1 IMAD.WIDE.U32 R8, R63, 0x8, R8 ;  /* 0x000000083f081825 */ /* 0x008fc600078e0008 */
[----:B----4-:R-:W-:Y:S02]  /*0130*/  ISETP.GE.AND P0, PT, R62, UR5, PT ;  /* 0x000000053e007c0c */ /* 0x010fe4000bf06270 */
[----:B------:R-:W5:Y:S01]  /*0140*/  @P1 LDG.E.64 R20, desc[UR6][R8.64] ;  /* 0x0000000608141981 */ /* 0x000f62000c1e1b00 */
[----:B-1----:R-:W-:-:S03]  /*0150*/  @!P1 IMAD.WIDE.U32 R6, R63, 0x8, R6 ;  /* 0x000000083f069825 */ /* 0x002fc600078e0006 */
[----:B------:R-:W5:Y:S01]  /*0160*/  @P1 LDG.E.64 R22, desc[UR6][R8.64+0x400] ;  /* 0x0004000608161981 */ /* 0x000f62000c1e1b00 */
[----:B------:R-:W-:-:S03]  /*0170*/  CS2R R92, SRZ ;  /* 0x00000000005c7805 */ /* 0x000fc6000001ff00 */
[----:B------:R-:W5:Y:S01]  /*0180*/  @P1 LDG.E.64 R24, desc[UR6][R8.64+0x800] ;  /* 0x0008000608181981 */ /* 0x000f62000c1e1b00 */
[----:B------:R-:W-:-:S03]  /*0190*/  CS2R R94, SRZ ;  /* 0x00000000005e7805 */ /* 0x000fc6000001ff00 */
[----:B------:R0:W5:Y:S01]  /*01a0*/  @P1 LDG.E.64 R26, desc[UR6][R8.64+0xc00] ;  /* 0x000c0006081a1981 */ /* 0x000162000c1e1b00 */
        /* <DEDUP_REMOVED lines=12> */
[----:B------:R-:W-:Y:S01]  /*0270*/  CS2R R36, SRZ ;  /* 0x0000000000247805 */ /* 0x000fe2000001ff00 */
        /* <DEDUP_REMOVED lines=9> */
[----:B-----5:R-:W-:Y:S02]  /*0310*/  MOV R91, R2 ;  /* 0x00000002005b7202 */ /* 0x020fe40000000f00 */
        /* <DEDUP_REMOVED lines=29> */
[----:B0-----:R-:W-:Y:S02]  /*04f0*/  LEA R93, R0, R93, 0x18 ;  /* 0x0000005d005d7211 */ /* 0x001fe400078ec0ff */
[----:B------:R-:W-:Y:S02]  /*0500*/  LOP3.LUT R0, R63, 0x60, RZ, 0xc0, !PT ;  /* 0x000000603f007812 */ /* 0x000fe400078ec0ff */
[----:B------:R-:W-:Y:S02]  /*0510*/  SHF.R.U32.HI R76, RZ, 0x10, R29 ;  /* 0x00000010ff4c7819 */ /* 0x000fe4000001161d */
[----:B------:R-:W-:Y:S02]  /*0520*/  PLOP3.LUT P2, PT, PT, PT, PT, 0x8, 0x80 ;  /* 0x000000000080781c */ /* 0x000fe40003f4e170 */
        /* <DEDUP_REMOVED lines=8> */
[----:B------:R-:W-:Y:S02]  /*05b0*/  LOP3.LUT R115, R63, 0x1f, RZ, 0xc0, !PT ;  /* 0x0000001f3f737812 */ /* 0x000fe400078ec0ff */
[----:B------:R-:W-:Y:S02]  /*05c0*/  MOV R66, RZ ;  /* 0x000000ff00427202 */ /* 0x000fe40000000f00 */
[----:B------:R-:W-:-:S07]  /*05d0*/  LOP3.LUT R67, R0, 0x1f, R63, 0xf8, !PT ;  /* 0x0000001f00437812 */ /* 0x000fce00078ef83f */
.L_x_2500:
[----:B0-----:R-:W0:Y:S01]  /*05e0*/  @!P1 LDC.64 R4, c[0x0][0x3a0] ;  /* 0x0000e800ff049b82 */ /* 0x001e220000000a00 */
[----:B------:R-:W-:-:S07]  /*05f0*/  MOV R0, RZ ;  /* 0x000000ff00007202 */ /* 0x000fce0000000f00 */
[----:B------:R-:W1:Y:S08]  /*0600*/  LDC.64 R2, c[0x0][0x398] ;  /* 0x0000e600ff027b82 */ /* 0x000e700000000a00 */
[----:B------:R-:W2:Y:S01]  /*0610*/  LDC.64 R96, c[0x0][0x3a8] ;  /* 0x0000ea00ff607b82 */ /* 0x000ea20000000a00 */
[----:B0-----:R-:W-:-:S05]  /*0620*/  @!P1 IMAD.WIDE R4, R62, 0x4, R4 ;  /* 0x000000043e049825 */ /* 0x001fca00078e0204 */
[----:B------:R-:W5:Y:S01]  /*0630*/  @!P1 LDG.E R0, desc[UR6][R4.64] ;  /* 0x0000000604009981 */ /* 0x000f62000c1e1900 */
[----:B-1----:R-:W-:-:S04]  /*0640*/  ISETP.NE.U32.AND P0, PT, R2, RZ, PT ;  /* 0x000000ff0200720c */ /* 0x002fc80003f05070 */
[----:B------:R-:W-:-:S13]  /*0650*/  ISETP.NE.AND.EX P1, PT, R3, RZ, PT, P0 ;  /* 0x000000ff0300720c */ /* 0x000fda0003f25300 */
[----:B------:R-:W0:Y:S01]  /*0660*/  @!P1 LDC.64 R98, c[0x0][0x3d8] ;  /* 0x0000f600ff629b82 */ /* 0x000e220000000a00 */
[----:B------:R-:W-:-:S04]  /*0670*/  SHF.L.U32 R2, R62, 0x9, RZ ;  /* 0x000000093e027819 */ /* 0x000fc800000006ff */
[----:B------:R-:W-:-:S03]  /*0680*/  LOP3.LUT R105, R2, R63, RZ, 0xfc, !PT ;  /* 0x0000003f02697212 */ /* 0x000fc600078efcff */
[----:B------:R-:W1:Y:S08]  /*0690*/  @P1 LDC.64 R102, c[0x0][0x3d8] ;  /* 0x0000f600ff661b82 */ /* 0x000e700000000a00 */
[----:B------:R-:W3:Y:S01]  /*06a0*/  @!P1 LDC.64 R100, c[0x0][0x390] ;  /* 0x0000e400ff649b82 */ /* 0x000ee20000000a00 */
[----:B0-----:R-:W-:-:S07]  /*06b0*/  @!P1 IMAD.WIDE.U32 R98, R105, 0x8, R98 ;  /* 0x0000000869629825 */ /* 0x001fce00078e0062 */
[----:B------:R-:W0:Y:S01]  /*06c0*/  @P1 LDC.64 R94, c[0x0][0x398] ;  /* 0x0000e600ff5e1b82 */ /* 0x000e220000000a00 */
[----:B------:R-:W4:Y:S04]  /*06d0*/  @!P1 LDG.E.64 R30, desc[UR6][R98.64] ;  /* 0x00000006621e9981 */ /* 0x000f28000c1e1b00 */
[----:B------:R-:W4:Y:S04]  /*06e0*/  @!P1 LDG.E.64 R28, desc[UR6][R98.64+0x400] ;  /* 0x00040006621c9981 */ /* 0x000f28000c1e1b00 */
[----:B------:R-:W4:Y:S04]  /*06f0*/  @!P1 LDG.E.64 R32, desc[UR6][R98.64+0x800] ;  /* 0x0008000662209981 */ /* 0x000f28000c1e1b00 */
[----:B------:R-:W4:Y:S01]  /*0700*/  @!P1 LDG.E.64 R2, desc[UR6][R98.64+0xc00] ;  /* 0x000c000662029981 */ /* 0x000f22000c1e1b00 */
[----:B-1----:R-:W-:-:S04]  /*0710*/  @P1 IMAD.WIDE.U32 R102, R105, 0x8, R102 ;  /* 0x0000000869661825 */ /* 0x002fc800078e0066 */
[----:B---3--:R-:W-:-:S05]  /*0720*/  @!P1 IMAD.WIDE.U32 R100, R105, 0x10, R100 ;  /* 0x0000001069649825 */ /* 0x008fca00078e0064 */
[----:B------:R-:W5:Y:S04]  /*0730*/  @!P1 LDG.E.128 R4, desc[UR6][R100.64] ;  /* 0x0000000664049981 */ /* 0x000f68000c1e1d00 */
[----:B------:R-:W5:Y:S04]  /*0740*/  @!P1 LDG.E.128 R8, desc[UR6][R100.64+0x800] ;  /* 0x0008000664089981 */ /* 0x000f68000c1e1d00 */
[----:B------:R-:W5:Y:S04]  /*0750*/  @!P1 LDG.E.128 R12, desc[UR6][R100.64+0x1000] ;  /* 0x00100006640c9981 */ /* 0x000f68000c1e1d00 */
[----:B------:R4:W5:Y:S04]  /*0760*/  @!P1 LDG.E.128 R16, desc[UR6][R100.64+0x1800] ;  /* 0x0018000664109981 */ /* 0x000968000c1e1d00 */
[----:B------:R-:W4:Y:S04]  /*0770*/  @P1 LDG.E.64 R30, desc[UR6][R102.64] ;  /* 0x00000006661e1981 */ /* 0x000f28000c1e1b00 */
[----:B------:R-:W3:Y:S04]  /*0780*/  @P1 LDG.E.64 R28, desc[UR6][R102.64+0x400] ;  /* 0x00040006661c1981 */ /* 0x000ee8000c1e1b00 */
[----:B------:R-:W3:Y:S04]  /*0790*/  @P1 LDG.E.64 R32, desc[UR6][R102.64+0x800] ;  /* 0x0008000666201981 */ /* 0x000ee8000c1e1b00 */
[----:B------:R3:W3:Y:S01]  /*07a0*/  @P1 LDG.E.64 R2, desc[UR6][R102.64+0xc00] ;  /* 0x000c000666021981 */ /* 0x0006e2000c1e1b00 */
[----:B--2---:R-:W-:-:S04]  /*07b0*/  IMAD.WIDE R96, R62, 0x4, R96 ;  /* 0x000000043e607825 */ /* 0x004fc800078e0260 */
[----:B0-----:R-:W-:Y:S02]  /*07c0*/  @P1 IMAD.WIDE.U32 R98, R105, 0x10, R94 ;  /* 0x0000001069621825 */ /* 0x001fe400078e005e */
[----:B------:R0:W5:Y:S04]  /*07d0*/  LDG.E R94, desc[UR6][R96.64] ;  /* 0x00000006605e7981 */ /* 0x000168000c1e1900 */
[----:B------:R-:W5:Y:S04]  /*07e0*/  @P1 LDG.E.128 R4, desc[UR6][R98.64] ;  /* 0x0000000662041981 */ /* 0x000f68000c1e1d00 */
[----:B------:R-:W5:Y:S04]  /*07f0*/  @P1 LDG.E.128 R8, desc[UR6][R98.64+0x800] ;  /* 0x0008000662081981 */ /* 0x000f68000c1e1d00 */
[----:B------:R-:W5:Y:S04]  /*0800*/  @P1 LDG.E.128 R12, desc[UR6][R98.64+0x1000] ;  /* 0x00100006620c1981 */ /* 0x000f68000c1e1d00 */
[----:B------:R1:W5:Y:S01]  /*0810*/  @P1 LDG.E.128 R16, desc[UR6][R98.64+0x1800] ;  /* 0x0018000662101981 */ /* 0x000362000c1e1d00 */
[----:B----4-:R-:W-:-:S02]  /*0820*/  MOV R100, R31 ;  /* 0x0000001f00647202 */ /* 0x010fc40000000f00 */
[----:B------:R-:W-:Y:S02]  /*0830*/  MOV R95, R30 ;  /* 0x0000001e005f7202 */ /* 0x000fe40000000f00 */
[----:B---3--:R-:W-:Y:S02]  /*0840*/  MOV R102, R29 ;  /* 0x0000001d00667202 */ /* 0x008fe40000000f00 */
[----:B------:R-:W-:Y:S02]  /*0850*/  MOV R101, R28 ;  /* 0x0000001c00657202 */ /* 0x000fe40000000f00 */
[----:B------:R-:W-:Y:S02]  /*0860*/  MOV R104, R33 ;  /* 0x0000002100687202 */ /* 0x000fe40000000f00 */
[----:B------:R-:W-:Y:S02]  /*0870*/  MOV R103, R32 ;  /* 0x0000002000677202 */ /* 0x000fe40000000f00 */
[----:B0-----:R-:W-:-:S02]  /*0880*/  MOV R97, R2 ;  /* 0x0000000200617202 */ /* 0x001fc40000000f00 */
[----:B------:R-:W-:Y:S02]  /*0890*/  MOV R105, R3 ;  /* 0x0000000300697202 */ /* 0x000fe40000000f00 */
[----:B------:R-:W-:Y:S02]  /*08a0*/  PRMT R122, R100, 0x7610, R122 ;  /* 0x00007610647a7816 */ /* 0x000fe4000000007a */
[----:B------:R-:W-:Y:S02]  /*08b0*/  PRMT R125, R95, 0x7610, R125 ;  /* 0x000076105f7d7816 */ /* 0x000fe4000000007d */
[----:B------:R-:W-:Y:S02]  /*08c0*/  PRMT R96, R102, 0x7610, R96 ;  /* 0x0000761066607816 */ /* 0x000fe40000000060 */
[----:B------:R-:W-:Y:S02]  /*08d0*/  PRMT R100, R104, 0x7610, R100 ;  /* 0x0000761068647816 */ /* 0x000fe40000000064 */
[----:B------:R-:W-:-:S02]  /*08e0*/  PRMT R95, R101, 0x7610, R95 ;  /* 0x00007610655f7816 */ /* 0x000fc4000000005f */
[----:B-1----:R-:W-:Y:S02]  /*08f0*/  PRMT R98, R103, 0x7610, R98 ;  /* 0x0000761067627816 */ /* 0x002fe40000000062 */
[----:B------:R-:W-:Y:S02]  /*0900*/  PRMT R102, R97, 0x7610, R102 ;  /* 0x0000761061667816 */ /* 0x000fe40000000066 */
[----:B------:R-:W-:Y:S01]  /*0910*/  PRMT R104, R105, 0x7610, R104 ;  /* 0x0000761069687816 */ /* 0x000fe20000000068 */
[----:B------:R-:W-:Y:S06]  /*0920*/  @P1 BRA `(.L_x_2498) ;  /* 0x0000000800241947 */ /* 0x000fec0003800000 */
[--C-:B-----5:R-:W-:Y:S01]  /*0930*/  FADD.FTZ R103, R8, -R0.reuse ;  /* 0x8000000008677221 */ /* 0x120fe20000010000 */
[--C-:B------:R-:W-:Y:S01]  /*0940*/  SHF.R.U64 R132, R30, 0x10, R31.reuse ;  /* 0x000000101e847819 */ /* 0x100fe2000000121f */
[--C-:B------:R-:W-:Y:S01]  /*0950*/  FADD.FTZ R97, R4, -R0.reuse ;  /* 0x8000000004617221 */ /* 0x100fe20000010000 */
[----:B------:R-:W-:Y:S01]  /*0960*/  SHF.R.U32.HI R128, RZ, 0x10, R31 ;  /* 0x00000010ff807819 */ /* 0x000fe2000001161f */
[--C-:B------:R-:W-:Y:S01]  /*0970*/  FADD.FTZ R107, R10, -R0.reuse ;  /* 0x800000000a6b7221 */ /* 0x100fe20000010000 */
[----:B------:R-:W-:Y:S01]  /*0980*/  SHF.L.U32 R31, R125, 0x10, RZ ;  /* 0x000000107d1f7819 */ /* 0x000fe200000006ff */
[--C-:B------:R-:W-:Y:S01]  /*0990*/  FADD.FTZ R99, R5, -R0.reuse ;  /* 0x8000000005637221 */ /* 0x100fe20000010000 */
[----:B------:R-:W-:Y:S01]  /*09a0*/  SHF.L.U32 R8, R91, 0x10, RZ ;  /* 0x000000105b087819 */ /* 0x000fe200000006ff */
[--C-:B------:R-:W-:Y:S01]  /*09b0*/  FADD.FTZ R101, R6, -R0.reuse ;  /* 0x8000000006657221 */ /* 0x100fe20000010000 */
[----:B------:R-:W-:Y:S01]  /*09c0*/  SHF.R.U64 R114, R32, 0x10, R33 ;  /* 0x0000001020727819 */ /* 0x000fe20000001221 */
[--C-:B------:R-:W-:Y:S01]  /*09d0*/  FADD.FTZ R7, R7, -R0.reuse ;  /* 0x8000000007077221 */ /* 0x100fe20000010000 */
[----:B------:R-:W-:Y:S01]  /*09e0*/  SHF.L.U32 R32, R95, 0x10, RZ ;  /* 0x000000105f207819 */ /* 0x000fe200000006ff */
[--C-:B------:R-:W-:Y:S01]  /*09f0*/  FADD.FTZ R105, R9, -R0.reuse ;  /* 0x8000000009697221 */ /* 0x100fe20000010000 */
        /* <DEDUP_REMOVED lines=31> */
[----:B------:R-:W-:Y:S01]  /*0bf0*/  SHF.L.U32 R11, R87, 0x10, RZ ;  /* 0x00000010570b7819 */ /* 0x000fe200000006ff */
[----:B------:R-:W-:Y:S01]  /*0c00*/  FMUL.FTZ R113, R12, R33 ;  /* 0x000000210c717220 */ /* 0x000fe20000410000 */
[----:B------:R-:W-:Y:S01]  /*0c10*/  FADD.FTZ R10, R9, R122 ;  /* 0x0000007a090a7221 */ /* 0x000fe20000010000 */
[----:B------:R-:W-:Y:S01]  /*0c20*/  SHF.R.U32.HI R124, RZ, 0x10, R29 ;  /* 0x00000010ff7c7819 */ /* 0x000fe2000001161d */
        /* <DEDUP_REMOVED lines=89> */
.L_x_2498:
[--C-:B------:R-:W-:Y:S02]  /*11c0*/  SHF.R.U64 R124, R28, 0x10, R29.reuse ;  /* 0x000000101c7c7819 */ /* 0x100fe4000000121d */
[----:B------:R-:W-:Y:S02]  /*11d0*/  SHF.L.U32 R128, R91, 0x10, RZ ;  /* 0x000000105b807819 */ /* 0x000fe400000006ff */
[----:B------:R-:W-:Y:S02]  /*11e0*/  SHF.L.U32 R28, R75, 0x10, RZ ;  /* 0x000000104b1c7819 */ /* 0x000fe400000006ff */
[----:B------:R-:W-:Y:S01]  /*11f0*/  SHF.R.U32.HI R127, RZ, 0x10, R29 ;  /* 0x00000010ff7f7819 */ /* 0x000fe2000001161d */
[----:B-----5:R-:W0:Y:S01]  /*1200*/  MUFU.RCP R0, R128 ;  /* 0x0000008000007308 */ /* 0x020e220000001000 */
[----:B------:R-:W-:Y:S02]  /*1210*/  SHF.R.U64 R111, R32, 0x10, R33 ;  /* 0x00000010206f7819 */ /* 0x000fe40000001221 */
[----:B------:R-:W-:-:S02]  /*1220*/  SHF.L.U32 R131, R21, 0x10, RZ ;  /* 0x0000001015837819 */ /* 0x000fc400000006ff */
[--C-:B------:R-:W-:Y:S02]  /*1230*/  SHF.R.U64 R29, R2, 0x10, R3.reuse ;  /* 0x00000010021d7819 */ /* 0x100fe40000001203 */
[----:B------:R-:W-:Y:S02]  /*1240*/  SHF.R.U32.HI R105, RZ, 0x10, R3 ;  /* 0x00000010ff697819 */ /* 0x000fe40000011603 */
[----:B------:R-:W-:Y:S02]  /*1250*/  SHF.L.U32 R32, R74, 0x10, RZ ;  /* 0x000000104a207819 */ /* 0x000fe400000006ff */
[----:B------:R-:W-:Y:S02]  /*1260*/  SHF.L.U32 R113, R82, 0x10, RZ ;  /* 0x0000001052717819 */ /* 0x000fe400000006ff */
[----:B------:R-:W-:Y:S02]  /*1270*/  SHF.L.U32 R3, R20, 0x10, RZ ;  /* 0x0000001014037819 */ /* 0x000fe400000006ff */
[----:B------:R-:W-:Y:S01]  /*1280*/  SHF.L.U32 R110, R88, 0x10, RZ ;  /* 0x00000010586e7819 */ /* 0x000fe200000006ff */
[----:B------:R-:W1:Y:S01]  /*1290*/  MUFU.RCP R123, R113 ;  /* 0x00000071007b7308 */ /* 0x000e620000001000 */
[----:B------:R-:W-:Y:S01]  /*12a0*/  SHF.R.U32.HI R114, RZ, 0x10, R33 ;  /* 0x00000010ff727819 */ /* 0x000fe20000011621 */
[----:B------:R-:W-:Y:S01]  /*12b0*/  FADD.FTZ R33, -R28, R5 ;  /* 0x000000051c217221 */ /* 0x000fe20000010100 */
[----:B------:R-:W-:Y:S01]  /*12c0*/  SHF.L.U32 R2, R80, 0x10, RZ ;  /* 0x0000001050027819 */ /* 0x000fe200000006ff */
[----:B------:R-:W-:Y:S01]  /*12d0*/  FADD.FTZ R28, -R131, R6 ;  /* 0x00000006831c7221 */ /* 0x000fe20000010100 */
[----:B------:R-:W-:Y:S01]  /*12e0*/  SHF.L.U32 R101, R90, 0x10, RZ ;  /* 0x000000105a657819 */ /* 0x000fe200000006ff */
[----:B------:R-:W-:Y:S01]  /*12f0*/  FADD.FTZ R131, -R32, R7 ;  /* 0x0000000720837221 */ /* 0x000fe20000010100 */
[----:B------:R-:W-:Y:S01]  /*1300*/  SHF.L.U32 R106, R84, 0x10, RZ ;  /* 0x00000010546a7819 */ /* 0x000fe200000006ff */
[----:B------:R-:W2:Y:S01]  /*1310*/  MUFU.RCP R120, R110 ;  /* 0x0000006e00787308 */ /* 0x000ea20000001000 */
[----:B------:R-:W-:-:S02]  /*1320*/  SHF.R.U64 R126, R30, 0x10, R31 ;  /* 0x000000101e7e7819 */ /* 0x000fc4000000121f */
[----:B------:R-:W-:Y:S01]  /*1330*/  SHF.R.U32.HI R129, RZ, 0x10, R31 ;  /* 0x00000010ff817819 */ /* 0x000fe2000001161f */
[----:B------:R-:W-:Y:S01]  /*1340*/  FADD.FTZ R31, -R3, R4 ;  /* 0x00000004031f7221 */ /* 0x000fe20000010100 */
[----:B------:R-:W-:Y:S02]  /*1350*/  SHF.L.U32 R99, R81, 0x10, RZ ;  /* 0x0000001051637819 */ /* 0x000fe400000006ff */
[----:B------:R-:W-:Y:S01]  /*1360*/  SHF.L.U32 R32, R72, 0x10, RZ ;  /* 0x0000001048207819 */ /* 0x000fe200000006ff */
[----:B------:R-:W3:Y:S01]  /*1370*/  MUFU.RCP R3, R2 ;  /* 0x0000000200037308 */ /* 0x000ee20000001000 */
[----:B------:R-:W-:Y:S01]  /*1380*/  SHF.L.U32 R97, R87, 0x10, RZ ;  /* 0x0000001057617819 */ /* 0x000fe200000006ff */
[----:B0-----:R-:W-:Y:S01]  /*1390*/  FMUL.FTZ R0, R31, R0 ;  /* 0x000000001f007220 */ /* 0x001fe20000410000 */
[----:B------:R-:W-:Y:S01]  /*13a0*/  SHF.L.U32 R7, R79, 0x10, RZ ;  /* 0x000000104f077819 */ /* 0x000fe200000006ff */
[----:B------:R-:W-:Y:S01]  /*13b0*/  FADD.FTZ R11, -R32, R11 ;  /* 0x0000000b200b7221 */ /* 0x000fe20000010100 */
[----:B------:R-:W-:-:S02]  /*13c0*/  SHF.L.U32 R135, R23, 0x10, RZ ;  /* 0x0000001017877819 */ /* 0x000fc400000006ff */
[----:B------:R-:W-:Y:S01]  /*13d0*/  SHF.L.U32 R112, R89, 0x10, RZ ;  /* 0x0000001059707819 */ /* 0x000fe200000006ff */
[----:B------:R-:W0:Y:S01]  /*13e0*/  MUFU.RCP R121, R101 ;  /* 0x0000006500797308 */ /* 0x000e220000001000 */
[----:B------:R-:W-:Y:S01]  /*13f0*/  SHF.L.U32 R132, R70, 0x10, RZ ;  /* 0x0000001046847819 */ /* 0x000fe200000006ff */
[----:B------:R-:W-:Y:S01]  /*1400*/  FADD.FTZ R10, -R135, R10 ;  /* 0x0000000a870a7221 */ /* 0x000fe20000010100 */
[----:B------:R-:W-:Y:S02]  /*1410*/  SHF.L.U32 R32, R71, 0x10, RZ ;  /* 0x0000001047207819 */ /* 0x000fe400000006ff */
[----:B------:R-:W-:Y:S01]  /*1420*/  SHF.L.U32 R135, R25, 0x10, RZ ;  /* 0x0000001019877819 */ /* 0x000fe200000006ff */
[----:B------:R-:W-:Y:S01]  /*1430*/  FADD.FTZ R132, -R132, R15 ;  /* 0x0000000f84847221 */ /* 0x000fe20000010100 */
[----:B------:R-:W-:Y:S01]  /*1440*/  SHF.L.U32 R15, R26, 0x10, RZ ;  /* 0x000000101a0f7819 */ /* 0x000fe200000006ff */
[----:B------:R-:W4:Y:S01]  /*1450*/  MUFU.RCP R116, R106 ;  /* 0x0000006a00747308 */ /* 0x000f220000001000 */
[----:B------:R-:W-:Y:S01]  /*1460*/  FADD.FTZ R13, -R32, R13 ;  /* 0x0000000d200d7221 */ /* 0x000fe20000010100 */
[----:B------:R-:W-:Y:S01]  /*1470*/  FADD.FTZ R32, -R135, R14 ;  /* 0x0000000e87207221 */ /* 0x000fe20000010100 */
[----:B------:R-:W-:Y:S01]  /*1480*/  SHF.L.U32 R5, R22, 0x10, RZ ;  /* 0x0000001016057819 */ /* 0x000fe200000006ff */
[----:B------:R-:W-:Y:S01]  /*1490*/  FADD.FTZ R135, -R15, R16 ;  /* 0x000000100f877221 */ /* 0x000fe20000010100 */
[----:B------:R-:W-:Y:S01]  /*14a0*/  SHF.L.U32 R14, R69, 0x10, RZ ;  /* 0x00000010450e7819 */ /* 0x000fe200000006ff */
[----:B-1----:R-:W-:Y:S01]  /*14b0*/  FMUL.FTZ R123, R32, R123 ;  /* 0x0000007b207b7220 */ /* 0x002fe20000410000 */
[----:B------:R-:W-:Y:S01]  /*14c0*/  SHF.L.U32 R31, R125, 0x10, RZ ;  /* 0x000000107d1f7819 */ /* 0x000fe200000006ff */
[----:B------:R-:W1:Y:S01]  /*14d0*/  MUFU.RCP R30, R99 ;  /* 0x00000063001e7308 */ /* 0x000e620000001000 */
[----:B------:R-:W-:Y:S01]  /*14e0*/  SHF.L.U32 R137, R27, 0x10, RZ ;  /* 0x000000101b897819 */ /* 0x000fe200000006ff */
[----:B--2---:R-:W-:Y:S01]  /*14f0*/  FMUL.FTZ R16, R131, R120 ;  /* 0x0000007883107220 */ /* 0x004fe20000410000 */
[----:B------:R-:W-:Y:S01]  /*1500*/  SHF.L.U32 R32, R95, 0x10, RZ ;  /* 0x000000105f207819 */ /* 0x000fe200000006ff */
[----:B------:R-:W-:Y:S01]  /*1510*/  FADD.FTZ R8, -R5, R8 ;  /* 0x0000000805087221 */ /* 0x000fe20000010100 */
[----:B------:R-:W-:Y:S01]  /*1520*/  SHF.L.U32 R108, R85, 0x10, RZ ;  /* 0x00000010556c7819 */ /* 0x000fe200000006ff */
[----:B------:R-:W-:Y:S01]  /*1530*/  FADD.FTZ R134, -R14, R17 ;  /* 0x000000110e867221 */ /* 0x000fe20000010100 */
[----:B---3--:R-:W-:Y:S01]  /*1540*/  FMUL.FTZ R120, R132, R3 ;  /* 0x0000000384787220 */ /* 0x008fe20000410000 */
[----:B------:R-:W2:Y:S01]  /*1550*/  MUFU.RCP R119, R97 ;  /* 0x0000006100777308 */ /* 0x000ea20000001000 */
[----:B------:R-:W-:Y:S01]  /*1560*/  SHF.L.U32 R95, R126, 0x10, RZ ;  /* 0x000000107e5f7819 */ /* 0x000fe200000006ff */
[----:B0-----:R-:W-:Y:S01]  /*1570*/  FMUL.FTZ R17, R28, R121 ;  /* 0x000000791c117220 */ /* 0x001fe20000410000 */
[----:B------:R-:W-:Y:S01]  /*1580*/  FMUL.FTZ R3, R128, R31 ;  /* 0x0000001f80037220 */ /* 0x000fe20000410000 */
[----:B----4-:R-:W-:Y:S01]  /*1590*/  FMUL.FTZ R28, R11, R116 ;  /* 0x000000740b1c7220 */ /* 0x010fe20000410000 */
[----:B------:R-:W-:Y:S01]  /*15a0*/  SHF.L.U32 R109, R86, 0x10, RZ ;  /* 0x00000010566d7819 */ /* 0x000fe200000006ff */
[----:B------:R-:W-:Y:S01]  /*15b0*/  FADD.FTZ R137, -R137, R18 ;  /* 0x0000001289897221 */ /* 0x000fe20000010100 */
        /* <DEDUP_REMOVED lines=9> */
[----:B------:R1:W3:Y:S01]  /*1650*/  MUFU.RCP R130, R112 ;  /* 0x0000007000827308 */ /* 0x0002e20000001000 */
[----:B--2---:R-:W-:Y:S01]  /*1660*/  FMUL.FTZ R15, R8, R119 ;  /* 0x00000077080f7220 */ /* 0x004fe20000410000 */
[----:B------:R-:W-:Y:S01]  /*1670*/  FADD.FTZ R8, RZ, R3 ;  /* 0x00000003ff087221 */ /* 0x000fe20000010000 */
[----:B------:R-:W-:-:S02]  /*1680*/  SHF.L.U32 R98, R98, 0x10, RZ ;  /* 0x0000001062627819 */ /* 0x000fc400000006ff */
[----:B------:R-:W-:Y:S01]  /*1690*/  SHF.L.U32 R102, R102, 0x10, RZ ;  /* 0x0000001066667819 */ /* 0x000fe200000006ff */
[----:B------:R-:W-:Y:S01]  /*16a0*/  FADD.FTZ R13, R8, R125 ;  /* 0x0000007d080d7221 */ /* 0x000fe20000010000 */
[----:B------:R-:W-:Y:S01]  /*16b0*/  SHF.L.U32 R4, R73, 0x10, RZ ;  /* 0x0000001049047819 */ /* 0x000fe200000006ff */
[----:B------:R-:W2:Y:S01]  /*16c0*/  MUFU.RCP R118, R108 ;  /* 0x0000006c00767308 */ /* 0x000ea20000001000 */
[----:B0-----:R-:W-:Y:S01]  /*16d0*/  FMUL.FTZ R121, R135, R6 ;  /* 0x0000000687797220 */ /* 0x001fe20000410000 */
[----:B------:R-:W-:Y:S01]  /*16e0*/  FFMA.FTZ R6, R3, R0, RZ ;  /* 0x0000000003067223 */ /* 0x000fe200000100ff */
[----:B-1----:R-:W-:Y:S01]  /*16f0*/  FMUL.FTZ R112, R113, R100 ;  /* 0x0000006471707220 */ /* 0x002fe20000410000 */
[----:B------:R-:W-:Y:S01]  /*1700*/  FADD.FTZ R8, R13, R122 ;  /* 0x0000007a0d087221 */ /* 0x000fe20000010000 */
[----:B------:R-:W-:Y:S01]  /*1710*/  SHF.L.U32 R96, R96, 0x10, RZ ;  /* 0x0000001060607819 */ /* 0x000fe200000006ff */
[----:B------:R-:W-:Y:S01]  /*1720*/  FMUL.FTZ R128, R103, R98 ;  /* 0x0000006267807220 */ /* 0x000fe20000410000 */
[----:B------:R-:W-:Y:S01]  /*1730*/  SHF.L.U32 R97, R124, 0x10, RZ ;  /* 0x000000107c617819 */ /* 0x000fe200000006ff */
[----:B------:R0:W1:Y:S01]  /*1740*/  MUFU.RCP R117, R109 ;  /* 0x0000006d00757308 */ /* 0x0000620000001000 */
[----:B---3--:R-:W-:Y:S01]  /*1750*/  FMUL.FTZ R18, R33, R130 ;  /* 0x0000008221127220 */ /* 0x008fe20000410000 */
[----:B------:R-:W-:Y:S01]  /*1760*/  SHF.L.U32 R33, R129, 0x10, RZ ;  /* 0x0000001081217819 */ /* 0x000fe200000006ff */
[----:B------:R-:W-:Y:S01]  /*1770*/  FADD.FTZ R133, -R4, R9 ;  /* 0x0000000904857221 */ /* 0x000fe20000010100 */
[----:B------:R-:W-:Y:S01]  /*1780*/  SHF.L.U32 R9, R78, 0x10, RZ ;  /* 0x000000104e097819 */ /* 0x000fe200000006ff */
[----:B------:R-:W-:Y:S01]  /*1790*/  FFMA.FTZ R11, R125, R18, R6 ;  /* 0x000000127d0b7223 */ /* 0x000fe20000010006 */
[----:B------:R-:W-:Y:S01]  /*17a0*/  SHF.L.U32 R136, R68, 0x10, RZ ;  /* 0x0000001044887819 */ /* 0x000fe200000006ff */
[----:B------:R-:W-:Y:S01]  /*17b0*/  FMUL.FTZ R113, R110, R33 ;  /* 0x000000216e717220 */ /* 0x000fe20000410000 */
[----:B------:R3:W4:Y:S01]  /*17c0*/  MUFU.RCP R107, R103 ;  /* 0x00000067006b7308 */ /* 0x0007220000001000 */
[----:B------:R-:W-:Y:S01]  /*17d0*/  FFMA.FTZ R6, R122, R17, R11 ;  /* 0x000000117a067223 */ /* 0x000fe2000001000b */
[----:B------:R-:W-:Y:S01]  /*17e0*/  SHF.L.U32 R104, R104, 0x10, RZ ;  /* 0x0000001068687819 */ /* 0x000fe200000006ff */
[----:B------:R-:W-:Y:S01]  /*17f0*/  FADD.FTZ R11, R8, R113 ;  /* 0x00000071080b7221 */ /* 0x000fe20000010000 */
[----:B------:R-:W-:Y:S01]  /*1800*/  FMUL.FTZ R124, R109, R96 ;  /* 0x000000606d7c7220 */ /* 0x000fe20000410000 */
[----:B0-----:R-:W-:Y:S01]  /*1810*/  SHF.L.U32 R109, R29, 0x10, RZ ;  /* 0x000000101d6d7819 */ /* 0x001fe200000006ff */
[----:B--2---:R-:W-:Y:S01]  /*1820*/  FMUL.FTZ R14, R133, R118 ;  /* 0x00000076850e7220 */ /* 0x004fe20000410000 */
[----:B------:R-:W-:Y:S01]  /*1830*/  SHF.L.U32 R5, R24, 0x10, RZ ;  /* 0x0000001018057819 */ /* 0x000fe200000006ff */
[----:B------:R-:W-:Y:S01]  /*1840*/  FMUL.FTZ R29, R108, R97 ;  /* 0x000000616c1d7220 */ /* 0x000fe20000410000 */
[----:B---3--:R-:W-:Y:S01]  /*1850*/  SHF.L.U32 R103, R114, 0x10, RZ ;  /* 0x0000001072677819 */ /* 0x008fe200000006ff */
[----:B------:R-:W-:Y:S01]  /*1860*/  FMUL.FTZ R114, R7, R102 ;  /* 0x0000006607727220 */ /* 0x000fe20000410000 */
[----:B------:R-:W-:Y:S01]  /*1870*/  FFMA.FTZ R7, R113, R16, R6 ;  /* 0x0000001071077223 */ /* 0x000fe20000010006 */
[----:B------:R-:W-:Y:S01]  /*1880*/  FADD.FTZ R8, R11, R126 ;  /* 0x0000007e0b087221 */ /* 0x000fe20000010000 */
[----:B------:R0:W2:Y:S01]  /*1890*/  MUFU.RCP R138, R9 ;  /* 0x00000009008a7308 */ /* 0x0000a20000001000 */
[----:B------:R-:W-:Y:S01]  /*18a0*/  FADD.FTZ R136, -R136, R19 ;  /* 0x0000001388887221 */ /* 0x000fe20000010100 */
[----:B------:R-:W-:Y:S01]  /*18b0*/  FFMA.FTZ R6, R126, R15, R7 ;  /* 0x0000000f7e067223 */ /* 0x000fe20000010007 */
[----:B------:R-:W-:Y:S01]  /*18c0*/  SHF.L.U32 R101, R127, 0x10, RZ ;  /* 0x000000107f657819 */ /* 0x000fe200000006ff */
[----:B------:R-:W-:Y:S01]  /*18d0*/  FMUL.FTZ R108, R9, R104 ;  /* 0x00000068096c7220 */ /* 0x000fe20000410000 */
[----:B-1----:R-:W-:Y:S01]  /*18e0*/  FMUL.FTZ R19, R10, R117 ;  /* 0x000000750a137220 */ /* 0x002fe20000410000 */
[----:B------:R-:W-:Y:S01]  /*18f0*/  FFMA.FTZ R7, R29, R14, R6 ;  /* 0x0000000e1d077223 */ /* 0x000fe20000010006 */
[----:B------:R-:W-:Y:S01]  /*1900*/  FADD.FTZ R12, -R5, R12 ;  /* 0x0000000c050c7221 */ /* 0x000fe20000010100 */
[----:B------:R-:W-:Y:S01]  /*1910*/  SHF.L.U32 R5, R76, 0x10, RZ ;  /* 0x000000104c057819 */ /* 0x000fe200000006ff */
[----:B0-----:R-:W-:Y:S01]  /*1920*/  FADD.FTZ R9, R8, R29 ;  /* 0x0000001d08097221 */ /* 0x001fe20000010000 */
[----:B------:R-:W-:Y:S01]  /*1930*/  SHF.L.U32 R110, R105, 0x10, RZ ;  /* 0x00000010696e7819 */ /* 0x000fe200000006ff */
[----:B------:R-:W-:Y:S01]  /*1940*/  FMUL.FTZ R105, R106, R101 ;  /* 0x000000656a697220 */ /* 0x000fe20000410000 */
[----:B------:R-:W-:Y:S01]  /*1950*/  FFMA.FTZ R6, R124, R19, R7 ;  /* 0x000000137c067223 */ /* 0x000fe20000010007 */
[----:B------:R-:W-:Y:S01]  /*1960*/  FADD.FTZ R8, R9, R124 ;  /* 0x0000007c09087221 */ /* 0x000fe20000010000 */
[----:B------:R-:W-:Y:S01]  /*1970*/  SHF.L.U32 R4, R77, 0x10, RZ ;  /* 0x000000104d047819 */ /* 0x000fe200000006ff */
[----:B------:R-:W-:Y:S01]  /*1980*/  FMUL.FTZ R127, R2, R103 ;  /* 0x00000067027f7220 */ /* 0x000fe20000410000 */
[----:B------:R0:W1:Y:S01]  /*1990*/  MUFU.RCP R141, R5 ;  /* 0x00000005008d7308 */ /* 0x0000620000001000 */
[----:B------:R-:W-:Y:S01]  /*19a0*/  SHF.L.U32 R111, R111, 0x10, RZ ;  /* 0x000000106f6f7819 */ /* 0x000fe200000006ff */
[----:B------:R-:W-:Y:S01]  /*19b0*/  FMUL.FTZ R2, R5, R110 ;  /* 0x0000006e05027220 */ /* 0x000fe20000410000 */
[----:B----4-:R-:W-:Y:S01]  /*19c0*/  FMUL.FTZ R107, R12, R107 ;  /* 0x0000006b0c6b7220 */ /* 0x010fe20000410000 */
[----:B------:R-:W-:Y:S01]  /*19d0*/  FADD.FTZ R7, R8, R105 ;  /* 0x0000006908077221 */ /* 0x000fe20000010000 */
[----:B------:R-:W-:Y:S01]  /*19e0*/  FMUL.FTZ R129, R4, R109 ;  /* 0x0000006d04817220 */ /* 0x000fe20000410000 */
[----:B------:R-:W-:Y:S01]  /*19f0*/  FMUL.FTZ R99, R99, R111 ;  /* 0x0000006f63637220 */ /* 0x000fe20000410000 */
[----:B--2---:R-:W-:Y:S01]  /*1a00*/  FMUL.FTZ R119, R137, R138 ;  /* 0x0000008a89777220 */ /* 0x004fe20000410000 */
[----:B------:R2:W3:Y:S01]  /*1a10*/  MUFU.RCP R139, R4 ;  /* 0x00000004008b7308 */ /* 0x0004e20000001000 */
[----:B0-----:R-:W-:Y:S01]  /*1a20*/  FFMA.FTZ R5, R105, R28, R6 ;  /* 0x0000001c69057223 */ /* 0x001fe20000010006 */
[----:B------:R-:W-:Y:S01]  /*1a30*/  FADD.FTZ R6, R7, R128 ;  /* 0x0000008007067221 */ /* 0x000fe20000010000 */
[----:B------:R-:W-:Y:S01]  /*1a40*/  FMUL.FTZ R106, R95, R18 ;  /* 0x000000125f6a7220 */ /* 0x000fe20000410000 */
[----:B------:R-:W-:Y:S01]  /*1a50*/  FMUL.FTZ R133, R30, R17 ;  /* 0x000000111e857220 */ /* 0x000fe20000410000 */
[----:B------:R-:W-:Y:S01]  /*1a60*/  FMUL.FTZ R130, R33, R16 ;  /* 0x0000001021827220 */ /* 0x000fe20000410000 */
[----:B------:R-:W-:Y:S01]  /*1a70*/  FADD.FTZ R7, R6, R99 ;  /* 0x0000006306077221 */ /* 0x000fe20000010000 */
[----:B------:R-:W-:Y:S01]  /*1a80*/  FMUL.FTZ R135, R32, R15 ;  /* 0x0000000f20877220 */ /* 0x000fe20000410000 */
[----:B------:R-:W-:Y:S01]  /*1a90*/  FMUL.FTZ R132, R97, R14 ;  /* 0x0000000e61847220 */ /* 0x000fe20000410000 */
[----:B--2---:R-:W-:Y:S01]  /*1aa0*/  FFMA.FTZ R4, R128, R107, R5 ;  /* 0x0000006b80047223 */ /* 0x004fe20000010005 */
[----:B------:R-:W-:Y:S01]  /*1ab0*/  FADD.FTZ R6, R7, R112 ;  /* 0x0000007007067221 */ /* 0x000fe20000010000 */
[----:B-1----:R-:W-:Y:S01]  /*1ac0*/  FMUL.FTZ R117, R136, R141 ;  /* 0x0000008d88757220 */ /* 0x002fe20000410000 */
[----:B------:R-:W-:Y:S01]  /*1ad0*/  FMUL.FTZ R137, R96, R19 ;  /* 0x0000001360897220 */ /* 0x000fe20000410000 */
[-C--:B------:R-:W-:Y:S01]  /*1ae0*/  FFMA.FTZ R5, R99, R116.reuse, R4 ;  /* 0x0000007463057223 */ /* 0x080fe20000010004 */
[----:B------:R-:W-:Y:S01]  /*1af0*/  FADD.FTZ R7, R6, R127 ;  /* 0x0000007f06077221 */ /* 0x000fe20000010000 */
[----:B------:R-:W-:Y:S01]  /*1b00*/  FMUL.FTZ R136, R111, R116 ;  /* 0x000000746f887220 */ /* 0x000fe20000410000 */
[-C--:B------:R-:W-:Y:S01]  /*1b10*/  FMUL.FTZ R141, R100, R123.reuse ;  /* 0x0000007b648d7220 */ /* 0x080fe20000410000 */
[----:B------:R-:W-:Y:S01]  /*1b20*/  FFMA.FTZ R4, R112, R123, R5 ;  /* 0x0000007b70047223 */ /* 0x000fe20000010005 */
[----:B---3--:R-:W-:Y:S01]  /*1b30*/  FMUL.FTZ R118, R134, R139 ;  /* 0x0000008b86767220 */ /* 0x008fe20000410000 */
        /* <DEDUP_REMOVED lines=12> */
[----:B------:R-:W-:Y:S01]  /*1c00*/  FMUL.FTZ R142, R110, R117 ;  /* 0x000000756e8e7220 */ /* 0x000fe20000410000 */
[----:B------:R-:W-:Y:S01]  /*1c10*/  FADD.FTZ R7, R7, R2 ;  /* 0x0000000207077221 */ /* 0x000fe20000010000 */
[----:B------:R-:W-:-:S04]  /*1c20*/  FFMA.FTZ R5, R108, R119, R5 ;  /* 0x000000776c057223 */ /* 0x000fc80000010005 */
[----:B------:R-:W-:-:S07]  /*1c30*/  FFMA.FTZ R4, R2, R117, R5 ;  /* 0x0000007502047223 */ /* 0x000fce0000010005 */
.L_x_2499:
[----:B------:R-:W0:Y:S01]  /*1c40*/  SHFL.DOWN PT, R6, R7, 0x10, 0x1f ;  /* 0x0a001f0007067f89 */ /* 0x000e2200000e0000 */
[----:B------:R-:W-:Y:S01]  /*1c50*/  ISETP.NE.AND P3, PT, R115, RZ, PT ;  /* 0x000000ff7300720c */ /* 0x000fe20003f65270 */
[----:B------:R-:W-:Y:S01]  /*1c60*/  FADD.FTZ R34, R131, R34 ;  /* 0x0000002283227221 */ /* 0x000fe20000010000 */
[----:B------:R-:W-:Y:S01]  /*1c70*/  PLOP3.LUT P0, PT, PT, PT, PT, 0x80, 0x8 ;  /* 0x000000000008781c */ /* 0x000fe20003f0f070 */
[----:B------:R-:W1:Y:S01]  /*1c80*/  SHFL.DOWN PT, R5, R4, 0x10, 0x1f ;  /* 0x0a001f0004057f89 */ /* 0x000e6200000e0000 */
        /* <DEDUP_REMOVED lines=43> */
[C---:B------:R-:W-:Y:S01]  /*1f40*/  @!P0 IADD3 R5, PT, PT, R93.reuse, 0x2000, RZ ;  /* 0x000020005d058810 */ /* 0x040fe20007ffe0ff */
        /* <DEDUP_REMOVED lines=29> */
[----:B------:R-:W-:Y:S01]  /*2120*/  FMUL.FTZ R10, R10, 0.00048828125 ;  /* 0x3a0000000a0a7820 */ /* 0x000fe20000410000 */
[----:B------:R-:W-:Y:S02]  /*2130*/  FMUL.FTZ R7, R4, 0.00048828125 ;  /* 0x3a00000004077820 */ /* 0x000fe40000410000 */
[----:B------:R-:W0:Y:S02]  /*2140*/  LDC.64 R4, c[0x0][0x3f0] ;  /* 0x0000fc00ff047b82 */ /* 0x000e240000000a00 */
[C-C-:B------:R-:W-:Y:S01]  /*2150*/  FFMA.FTZ R28, R7.reuse, R28, R10.reuse ;  /* 0x0000001c071c7223 */ /* 0x140fe2000001000a */
[C-C-:B------:R-:W-:Y:S01]  /*2160*/  FFMA.FTZ R14, R7.reuse, R14, R10.reuse ;  /* 0x0000000e070e7223 */ /* 0x140fe2000001000a */
[C-C-:B------:R-:W-:Y:S01]  /*2170*/  FFMA.FTZ R0, R7.reuse, R0, R10.reuse ;  /* 0x0000000007007223 */ /* 0x140fe2000001000a */
[C-C-:B------:R-:W-:Y:S01]  /*2180*/  FFMA.FTZ R18, R7.reuse, R18, R10.reuse ;  /* 0x0000001207127223 */ /* 0x140fe2000001000a */
        /* <DEDUP_REMOVED lines=16> */
[----:B------:R-:W-:Y:S01]  /*2290*/  LEA R3, R62, R67, 0x9 ;  /* 0x000000433e037211 */ /* 0x000fe200078e48ff */
        /* <DEDUP_REMOVED lines=10> */
[----:B-1----:R-:W-:Y:S01]  /*2340*/  IADD3 R62, PT, PT, R62, R28, RZ ;  /* 0x0000001c3e3e7210 */ /* 0x002fe20007ffe0ff */
        /* <DEDUP_REMOVED lines=57> */
.L_x_2497:
        /* <DEDUP_REMOVED lines=17> */
.L_x_2501:
        /* <DEDUP_REMOVED lines=9> */
.L_x_3198:


//--------------------- .text._ZN10layer_norm22ln_bwd_finalize_kernelINS_22Kernel_traits_finalizeILj2048E13__nv_bfloat16S2_S2_fjLj1024ELj4ENS_18Kernel_traits_baseILj2048ES2_S2_S2_fjLj1024EEEEEEEvNS_9BwdParamsE --------------------------
	.section	.text._ZN10layer_norm22ln_bwd_finalize_kernelINS_22Kernel_traits_finalizeILj2048E13__nv_bfloat16S2_S2_fjLj1024ELj4ENS_18Kernel_traits_baseILj2048ES2_S2_S2_fjLj1024EEEEEEEvNS_9BwdParamsE,"ax",@progbits
	.align	128
        .global         _ZN10layer_norm22ln_bwd_finalize_kernelINS_22Kernel_traits_finalizeILj2048E13__nv_bfloat16S2_S2_fjLj1024ELj4ENS_18Kernel_traits_baseILj2048ES2_S2_S2_fjLj1024EEEEEEEvNS_9BwdParamsE
        .type           _ZN10layer_norm22ln_bwd_finalize_kernelINS_22Kernel_traits_finalizeILj2048E13__nv_bfloat16S2_S2_fjLj1024ELj4ENS_18Kernel_traits_baseILj2048ES2_S2_S2_fjLj1024EEEEEEEvNS_9BwdParamsE,@function
        .size           _ZN10layer_norm22ln_bwd_finalize_kernelINS_22Kernel_traits_finalizeILj2048E13__nv_bfloat16S2_S2_fjLj1024ELj4ENS_18Kernel_traits_baseILj2048ES2_S2_S2_fjLj1024EEEEEEEvNS_9BwdParamsE,(.L_x_3199 - _ZN10layer_norm22ln_bwd_finalize_kernelINS_22Kernel_traits_finalizeILj2048E13__nv_bfloat16S2_S2_fjLj1024ELj4ENS_18Kernel_traits_baseILj2048ES2_S2_S2_fjLj1024EEEEEEEvNS_9BwdParamsE)
        .other          _ZN10layer_norm22ln_bwd_finalize_kernelINS_22Kernel_traits_finalizeILj2048E13__nv_bfloat16S2_S2_fjLj1024ELj4ENS_18Kernel_traits_baseILj2048ES2_S2_S2_fjLj1024EEEEEEEvNS_9BwdParamsE,@"STO_CUDA_ENTRY STV_DEFAULT"
_ZN10layer_norm22ln_bwd_finalize_kernelINS_22Kernel_traits_finalizeILj2048E13__nv_bfloat16S2_S2_fjLj1024ELj4ENS_18Kernel_traits_baseILj2048ES2_S2_S2_fjLj1024EEEEEEEvNS_9BwdParamsE:
.text._ZN10layer_norm22ln_bwd_finalize_kernelINS_22Kernel_traits_finalizeILj2048E13__nv_bfloat16S2_S2_fjLj1024ELj4ENS_18Kernel_traits_baseILj2048ES2_S2_S2_fjLj1024EEEEEEEvNS_9BwdParamsE:
        /* <DEDUP_REMOVED lines=37> */
.L_x_2506:
        /* <DEDUP_REMOVED lines=118> */
.L_x_2505:
[----:B------:R-:W-:Y:S05]  /*09b0*/  BSYNC.RECONVERGENT B1 ;  /* 0x0000000000017941 */ /* 0x000fea0003800200 */
.L_x_2504:
        /* <DEDUP_REMOVED lines=65> */
.L_x_2508:
[----:B------:R-:W-:Y:S05]  /*0dd0*/  BSYNC.RECONVERGENT B1 ;  /* 0x0000000000017941 */ /* 0x000fea0003800200 */
.L_x_2507:
        /* <DEDUP_REMOVED lines=37> */
.L_x_2510:
[----:B------:R-:W-:Y:S05]  /*1030*/  BSYNC.RECONVERGENT B1 ;  /* 0x0000000000017941 */ /* 0x000fea0003800200 */
.L_x_2509:
[----:B------:R-:W-:Y:S05]  /*1040*/  @!P1 BRA `(.L_x_2503) ;  /* 0x00000000003c9947 */ /* 0x000fea0003800000 */
[----:B------:R-:W0:Y:S01]  /*1050*/  LDC.64 R6, c[0x0][0x3e0] ;  /* 0x0000f800ff067b82 */ /* 0x000e220000000a00 */
[----:B------:R-:W-:Y:S02]  /*1060*/  LEA R2, R15, R11, 0xb ;  /* 0x0000000b0f027211 */ /* 0x000fe400078e58ff */
[----:B------:R-:W-:Y:S02]  /*1070*/  IADD3 R24, PT, PT, -R24, RZ, RZ ;  /* 0x000000ff18187210 */ /* 0x000fe40007ffe1ff */
[----:B------:R-:W-:-:S03]  /*1080*/  IADD3 R11, PT, PT, R13, R2, RZ ;  /* 0x000000020d0b7210 */ /* 0x000fc60007ffe0ff */
[----:B------:R-:W1:Y:S04]  /*1090*/  LDC.64 R8, c[0x0][0x3e8] ;  /* 0x0000fa00ff087b82 */ /* 0x000e680000000a00 */
.L_x_2511:
        /* <DEDUP_REMOVED lines=10> */
.L_x_2503:
[----:B------:R-:W-:Y:S05]  /*1140*/  BSYNC.RECONVERGENT B0 ;  /* 0x0000000000007941 */ /* 0x000fea0003800200 */
.L_x_2502:
        /* <DEDUP_REMOVED lines=55> */
.L_x_2512:
        /* <DEDUP_REMOVED lines=12> */
.L_x_3199:


//--------------------- .text._ZN10layer_norm13ln_bwd_kernelINS_13Kernel_traitsI13__nv_bfloat16S2_S2_fjLj2048ELj1ELj1ELj4ELj16ENS_18Kernel_traits_baseILj2048ES2_S2_S2_fjLj128EEEEEEEvNS_9BwdParamsE --------------------------
	.section	.text._ZN10layer_norm13ln_bwd_kernelINS_13Kernel_traitsI13__nv_bfloat16S2_S2_fjLj2048ELj1ELj1ELj4ELj16ENS_18Kernel_traits_baseILj2048ES2_S2_S2_fjLj128EEEEEEEvNS_9BwdParamsE,"ax",@progbits
	.align	128
        .global         _ZN10layer_norm13ln_bwd_kernelINS_13Kernel_traitsI13__nv_bfloat16S2_S2_fjLj2048ELj1ELj1ELj4ELj16ENS_18Kernel_traits_baseILj2048ES2_S2_S2_fjLj128EEEEEEEvNS_9BwdParamsE
        .type           _ZN10layer_norm13ln_bwd_kernelINS_13Kernel_traitsI13__nv_bfloat16S2_S2_fjLj2048ELj1ELj1ELj4ELj16ENS_18Kernel_traits_baseILj2048ES2_S2_S2_fjLj128EEEEEEEvNS_9BwdParamsE,@function
        .size           _ZN10layer_norm13ln_bwd_kernelINS_13Kernel_traitsI13__nv_bfloat16S2_S2_fjLj2048ELj1ELj1ELj4ELj16ENS_18Kernel_traits_baseILj2048ES2_S2_S2_fjLj128EEEEEEEvNS_9BwdParamsE,(.L_x_3200 - _ZN10layer_norm13ln_bwd_kernelINS_13Kernel_traitsI13__nv_bfloat16S2_S2_fjLj2048ELj1ELj1ELj4ELj16ENS_18Kernel_traits_baseILj2048ES2_S2_S2_fjLj128EEEEEEEvNS_9BwdParamsE)
        .other          _ZN10layer_norm13ln_bwd_kernelINS_13Kernel_traitsI13__nv_bfloat16S2_S2_fjLj2048ELj1ELj1ELj4ELj16ENS_18Kernel_traits_baseILj2048ES2_S2_S2_fjLj128EEEEEEEvNS_9BwdParamsE,@"STO_CUDA_ENTRY STV_DEFAULT"
_ZN10layer_norm13ln_bwd_kernelINS_13Kernel_traitsI13__nv_bfloat16S2_S2_fjLj2048ELj1ELj1ELj4ELj16ENS_18Kernel_traits_baseILj2048ES2_S2_S2_fjLj128EEEEEEEvNS_9BwdParamsE:
.text._ZN10layer_norm13ln_bwd_kernelINS_13Kernel_traitsI13__nv_bfloat16S2_S2_fjLj2048ELj1ELj1ELj4ELj16ENS_18Kernel_traits_baseILj2048ES2_S2_S2_fjLj128EEEEEEEvNS_9BwdParamsE:
        /* <DEDUP_REMOVED lines=22> */
[----:B------:R0:W5:Y:S01]  /*0160*/  @P0 LDG.E.128 R4, desc[UR6][R26.64+0x800] ;  /* 0x000800061a040981 */ /* 0x000162000c1e1d00 */
[----:B----4-:R-:W-:Y:S01]  /*0170*/  ISETP.GE.AND P1, PT, R2, UR5, PT ;  /* 0x0000000502007c0c */ /* 0x010fe2000bf26270 */
[----:B-1----:R-:W-:Y:S01]  /*0180*/  @!P0 IMAD.WIDE.U32 R28, R75, 0x10, R20 ;  /* 0x000000104b1c8825 */ /* 0x002fe200078e0014 */
        /* <DEDUP_REMOVED lines=10> */
[----:B------:R-:W-:Y:S01]  /*0230*/  CS2R R54, SRZ ;  /* 0x0000000000367805 */ /* 0x000fe2000001ff00 */
        /* <DEDUP_REMOVED lines=41> */
.L_x_2518:
[----:B0-----:R-:W0:Y:S01]  /*04d0*/  @!P0 LDC.64 R32, c[0x0][0x3a0] ;  /* 0x0000e800ff208b82 */ /* 0x001e220000000a00 */
[----:B------:R-:W-:-:S07]  /*04e0*/  HFMA2 R101, -RZ, RZ, 0, 0 ;  /* 0x00000000ff657431 */ /* 0x000fce00000001ff */
[----:B------:R-:W1:Y:S01]  /*04f0*/  LDC.64 R20, c[0x0][0x398] ;  /* 0x0000e600ff147b82 */ /* 0x000e620000000a00 */
[----:B0-----:R-:W-:-:S05]  /*0500*/  @!P0 IMAD.WIDE R32, R2, 0x4, R32 ;  /* 0x0000000402208825 */ /* 0x001fca00078e0220 */
[----:B------:R-:W5:Y:S01]  /*0510*/  @!P0 LDG.E R101, desc[UR6][R32.64] ;  /* 0x0000000620658981 */ /* 0x000f62000c1e1900 */
[----:B-1----:R-:W-:-:S04]  /*0520*/  ISETP.NE.U32.AND P1, PT, R20, RZ, PT ;  /* 0x000000ff1400720c */ /* 0x002fc80003f25070 */
[----:B------:R-:W-:-:S13]  /*0530*/  ISETP.NE.AND.EX P0, PT, R21, RZ, PT, P1 ;  /* 0x000000ff1500720c */ /* 0x000fda0003f05310 */
[----:B------:R-:W0:Y:S08]  /*0540*/  @!P0 LDC.64 R68, c[0x0][0x3d8] ;  /* 0x0000f600ff448b82 */ /* 0x000e300000000a00 */
[----:B------:R-:W1:Y:S01]  /*0550*/  @!P0 LDC.64 R70, c[0x0][0x390] ;  /* 0x0000e400ff468b82 */ /* 0x000e620000000a00 */
[----:B------:R-:W-:-:S04]  /*0560*/  SHF.L.U32 R0, R2, 0x8, RZ ;  /* 0x0000000802007819 */ /* 0x000fc800000006ff */
[----:B------:R-:W-:-:S03]  /*0570*/  LOP3.LUT R3, R0, R75, RZ, 0xfc, !PT ;  /* 0x0000004b00037212 */ /* 0x000fc600078efcff */
[----:B------:R-:W2:Y:S02]  /*0580*/  @P0 LDC.64 R76, c[0x0][0x3d8] ;  /* 0x0000f600ff4c0b82 */ /* 0x000ea40000000a00 */
[----:B0-----:R-:W-:-:S06]  /*0590*/  @!P0 IMAD.WIDE.U32 R68, R3, 0x10, R68 ;  /* 0x0000001003448825 */ /* 0x001fcc00078e0044 */
[----:B------:R-:W0:Y:S01]  /*05a0*/  @P0 LDC.64 R72, c[0x0][0x398] ;  /* 0x0000e600ff480b82 */ /* 0x000e220000000a00 */
[----:B------:R-:W3:Y:S01]  /*05b0*/  @!P0 LDG.E.128 R20, desc[UR6][R68.64] ;  /* 0x0000000644148981 */ /* 0x000ee2000c1e1d00 */
[----:B-1----:R-:W-:-:S03]  /*05c0*/  @!P0 IMAD.WIDE.U32 R70, R3, 0x10, R70 ;  /* 0x0000001003468825 */ /* 0x002fc600078e0046 */
[----:B------:R1:W4:Y:S03]  /*05d0*/  @!P0 LDG.E.128 R24, desc[UR6][R68.64+0x800] ;  /* 0x0008000644188981 */ /* 0x000326000c1e1d00 */
[----:B------:R-:W1:Y:S01]  /*05e0*/  LDC.64 R74, c[0x0][0x3a8] ;  /* 0x0000ea00ff4a7b82 */ /* 0x000e620000000a00 */
[----:B------:R-:W4:Y:S04]  /*05f0*/  @!P0 LDG.E.128 R28, desc[UR6][R70.64] ;  /* 0x00000006461c8981 */ /* 0x000f28000c1e1d00 */
[----:B------:R-:W4:Y:S01]  /*0600*/  @!P0 LDG.E.128 R32, desc[UR6][R70.64+0x800] ;  /* 0x0008000646208981 */ /* 0x000f22000c1e1d00 */
[----:B--2---:R-:W-:-:S04]  /*0610*/  @P0 IMAD.WIDE.U32 R76, R3, 0x10, R76 ;  /* 0x00000010034c0825 */ /* 0x004fc800078e004c */
[----:B0-----:R-:W-:-:S04]  /*0620*/  @P0 IMAD.WIDE.U32 R72, R3, 0x10, R72 ;  /* 0x0000001003480825 */ /* 0x001fc800078e0048 */
[----:B-1----:R-:W-:-:S06]  /*0630*/  IMAD.WIDE R68, R2, 0x4, R74 ;  /* 0x0000000402447825 */ /* 0x002fcc00078e024a */
[----:B------:R0:W5:Y:S04]  /*0640*/  LDG.E R68, desc[UR6][R68.64] ;  /* 0x0000000644447981 */ /* 0x000168000c1e1900 */
[----:B------:R-:W3:Y:S04]  /*0650*/  @P0 LDG.E.128 R20, desc[UR6][R76.64] ;  /* 0x000000064c140981 */ /* 0x000ee8000c1e1d00 */
[----:B------:R-:W4:Y:S04]  /*0660*/  @P0 LDG.E.128 R24, desc[UR6][R76.64+0x800] ;  /* 0x000800064c180981 */ /* 0x000f28000c1e1d00 */
[----:B------:R-:W2:Y:S04]  /*0670*/  @P0 LDG.E.128 R28, desc[UR6][R72.64] ;  /* 0x00000006481c0981 */ /* 0x000ea8000c1e1d00 */
[----:B------:R-:W2:Y:S01]  /*0680*/  @P0 LDG.E.128 R32, desc[UR6][R72.64+0x800] ;  /* 0x0008000648200981 */ /* 0x000ea2000c1e1d00 */
[----:B---3--:R-:W-:-:S02]  /*0690*/  PRMT R83, R23, 0x7632, R83 ;  /* 0x0000763217537816 */ /* 0x008fc40000000053 */
[----:B------:R-:W-:Y:S02]  /*06a0*/  PRMT R84, R22, 0x7632, R84 ;  /* 0x0000763216547816 */ /* 0x000fe40000000054 */
[----:B------:R-:W-:Y:S02]  /*06b0*/  PRMT R85, R21, 0x7632, R85 ;  /* 0x0000763215557816 */ /* 0x000fe40000000055 */
[----:B------:R-:W-:Y:S02]  /*06c0*/  PRMT R86, R20, 0x7632, R86 ;  /* 0x0000763214567816 */ /* 0x000fe40000000056 */
[----:B----4-:R-:W-:Y:S02]  /*06d0*/  PRMT R75, R27, 0x7632, R75 ;  /* 0x000076321b4b7816 */ /* 0x010fe4000000004b */
        /* <DEDUP_REMOVED lines=10> */
[----:B------:R-:W-:Y:S01]  /*0780*/  PRMT R93, R32, 0x7632, R93 ;  /* 0x00007632205d7816 */ /* 0x000fe2000000005d */
[----:B0-----:R-:W-:Y:S06]  /*0790*/  @P0 BRA `(.L_x_2514) ;  /* 0x0000000800440947 */ /* 0x001fec0003800000 */
[----:B------:R-:W-:Y:S02]  /*07a0*/  SHF.L.U32 R72, R29, 0x10, RZ ;  /* 0x000000101d487819 */ /* 0x000fe400000006ff */
[----:B------:R-:W-:Y:S02]  /*07b0*/  SHF.L.U32 R74, R31, 0x10, RZ ;  /* 0x000000101f4a7819 */ /* 0x000fe400000006ff */
[----:B------:R-:W-:Y:S01]  /*07c0*/  SHF.L.U32 R88, R35, 0x10, RZ ;  /* 0x0000001023587819 */ /* 0x000fe200000006ff */
[--C-:B-----5:R-:W-:Y:S01]  /*07d0*/  FADD.FTZ R73, R72, -R101.reuse ;  /* 0x8000006548497221 */ /* 0x120fe20000010000 */
[----:B------:R-:W-:Y:S01]  /*07e0*/  SHF.L.U32 R29, R20, 0x10, RZ ;  /* 0x00000010141d7819 */ /* 0x000fe200000006ff */
[----:B------:R-:W-:Y:S01]  /*07f0*/  FADD.FTZ R125, R74, -R101 ;  /* 0x800000654a7d7221 */ /* 0x000fe20000010000 */
        /* <DEDUP_REMOVED lines=47> */
[----:B------:R-:W-:Y:S01]  /*0af0*/  FMUL.FTZ R28, R68, R71 ;  /* 0x00000047441c7220 */ /* 0x000fe20000410000 */
[----:B------:R-:W-:Y:S01]  /*0b00*/  FFMA.FTZ R33, R0, R3, RZ ;  /* 0x0000000300217223 */ /* 0x000fe200000100ff */
        /* <DEDUP_REMOVED lines=17> */
[----:B------:R-:W-:Y:S01]  /*0c20*/  FFMA.FTZ R75, R32, R79, R73 ;  /* 0x0000004f204b7223 */ /* 0x000fe20000010049 */
[----:B------:R-:W-:Y:S01]  /*0c30*/  FMUL.FTZ R77, R34, R23 ;  /* 0x00000017224d7220 */ /* 0x000fe20000410000 */
        /* <DEDUP_REMOVED lines=71> */
.L_x_2514:
        /* <DEDUP_REMOVED lines=20> */
[----:B------:R-:W-:Y:S02]  /*11f0*/  SHF.L.U32 R30, R8, 0x10, RZ ;  /* 0x00000010081e7819 */ /* 0x000fe400000006ff */
[----:B------:R-:W-:Y:S02]  /*1200*/  SHF.L.U32 R122, R98, 0x10, RZ ;  /* 0x00000010627a7819 */ /* 0x000fe400000006ff */
[----:B-----5:R-:W-:Y:S01]  /*1210*/  SHF.L.U32 R101, R116, 0x10, RZ ;  /* 0x0000001074657819 */ /* 0x020fe200000006ff */
[----:B------:R-:W-:Y:S01]  /*1220*/  FADD.FTZ R30, R119, -R30 ;  /* 0x8000001e771e7221 */ /* 0x000fe20000010000 */
[----:B------:R-:W-:Y:S01]  /*1230*/  SHF.L.U32 R121, R11, 0x10, RZ ;  /* 0x000000100b797819 */ /* 0x000fe200000006ff */
[----:B------:R-:W4:Y:S01]  /*1240*/  MUFU.RCP R88, R92 ;  /* 0x0000005c00587308 */ /* 0x000f220000001000 */
[----:B------:R-:W-:Y:S01]  /*1250*/  SHF.L.U32 R127, R91, 0x10, RZ ;  /* 0x000000105b7f7819 */ /* 0x000fe200000006ff */
[----:B------:R-:W-:Y:S01]  /*1260*/  FADD.FTZ R101, R122, -R101 ;  /* 0x800000657a657221 */ /* 0x000fe20000010000 */
[----:B------:R-:W-:Y:S01]  /*1270*/  SHF.L.U32 R136, R33, 0x10, RZ ;  /* 0x0000001021887819 */ /* 0x000fe200000006ff */
[----:B------:R-:W-:Y:S01]  /*1280*/  FADD.FTZ R121, R128, -R121 ;  /* 0x8000007980797221 */ /* 0x000fe20000010000 */
[----:B------:R-:W-:-:S02]  /*1290*/  SHF.L.U32 R91, R4, 0x10, RZ ;  /* 0x00000010045b7819 */ /* 0x000fc400000006ff */
[----:B------:R-:W-:Y:S01]  /*12a0*/  SHF.L.U32 R135, R0, 0x10, RZ ;  /* 0x0000001000877819 */ /* 0x000fe200000006ff */
[----:B------:R-:W4:Y:S01]  /*12b0*/  MUFU.RCP R71, R77 ;  /* 0x0000004d00477308 */ /* 0x000f220000001000 */
[----:B------:R-:W-:Y:S01]  /*12c0*/  SHF.L.U32 R120, R103, 0x10, RZ ;  /* 0x0000001067787819 */ /* 0x000fe200000006ff */
[----:B------:R-:W-:Y:S01]  /*12d0*/  FADD.FTZ R91, R130, -R91 ;  /* 0x8000005b825b7221 */ /* 0x000fe20000010000 */
        /* <DEDUP_REMOVED lines=22> */
[----:B------:R-:W-:Y:S01]  /*1440*/  SHF.L.U32 R95, R105, 0x10, RZ ;  /* 0x00000010695f7819 */ /* 0x000fe200000006ff */
[----:B--2---:R-:W-:Y:S01]  /*1450*/  FMUL.FTZ R70, R121, R72 ;  /* 0x0000004879467220 */ /* 0x004fe20000410000 */
[----:B------:R-:W-:Y:S01]  /*1460*/  SHF.L.U32 R35, R24, 0x10, RZ ;  /* 0x0000001018237819 */ /* 0x000fe200000006ff */
[----:B------:R-:W-:Y:S01]  /*1470*/  FADD.FTZ R131, R28, -R131 ;  /* 0x800000831c837221 */ /* 0x000fe20000010000 */
[----:B---3--:R-:W-:Y:S01]  /*1480*/  FMUL.FTZ R72, R91, R22 ;  /* 0x000000165b487220 */ /* 0x008fe20000410000 */
[----:B------:R-:W-:Y:S01]  /*1490*/  SHF.L.U32 R87, R86, 0x10, RZ ;  /* 0x0000001056577819 */ /* 0x000fe200000006ff */
[----:B----4-:R-:W-:Y:S01]  /*14a0*/  FMUL.FTZ R28, R33, R88 ;  /* 0x00000058211c7220 */ /* 0x010fe20000410000 */
[----:B------:R-:W2:Y:S01]  /*14b0*/  MUFU.RCP R24, R95 ;  /* 0x0000005f00187308 */ /* 0x000ea20000001000 */
[----:B------:R-:W-:Y:S01]  /*14c0*/  SHF.L.U32 R22, R3, 0x10, RZ ;  /* 0x0000001003167819 */ /* 0x000fe200000006ff */
[----:B------:R-:W-:Y:S01]  /*14d0*/  FMUL.FTZ R33, R126, R71 ;  /* 0x000000477e217220 */ /* 0x000fe20000410000 */
[----:B------:R-:W-:Y:S01]  /*14e0*/  SHF.L.U32 R128, R93, 0x10, RZ ;  /* 0x000000105d807819 */ /* 0x000fe200000006ff */
[----:B------:R-:W-:Y:S01]  /*14f0*/  FMUL.FTZ R3, R96, R29 ;  /* 0x0000001d60037220 */ /* 0x000fe20000410000 */
[----:B------:R-:W-:Y:S01]  /*1500*/  SHF.L.U32 R93, R113, 0x10, RZ ;  /* 0x00000010715d7819 */ /* 0x000fe200000006ff */
[----:B------:R-:W-:Y:S01]  /*1510*/  FMUL.FTZ R71, R123, R20 ;  /* 0x000000147b477220 */ /* 0x000fe20000410000 */
[----:B------:R-:W-:Y:S01]  /*1520*/  SHF.L.U32 R122, R112, 0x10, RZ ;  /* 0x00000010707a7819 */ /* 0x000fe200000006ff */
[----:B------:R-:W-:Y:S01]  /*1530*/  FFMA.FTZ R86, R3, R0, RZ ;  /* 0x0000000003567223 */ /* 0x000fe200000100ff */
[----:B------:R-:W-:Y:S01]  /*1540*/  SHF.L.U32 R20, R83, 0x10, RZ ;  /* 0x0000001053147819 */ /* 0x000fe200000006ff */
[----:B------:R-:W-:Y:S01]  /*1550*/  FMUL.FTZ R83, R92, R87 ;  /* 0x000000575c537220 */ /* 0x000fe20000410000 */
[----:B------:R-:W-:Y:S01]  /*1560*/  SHF.L.U32 R21, R21, 0x10, RZ ;  /* 0x0000001015157819 */ /* 0x000fe200000006ff */
[----:B------:R-:W-:Y:S01]  /*1570*/  FADD.FTZ R92, RZ, R3 ;  /* 0x00000003ff5c7221 */ /* 0x000fe20000010000 */
[----:B------:R-:W-:Y:S01]  /*1580*/  SHF.L.U32 R103, R10, 0x10, RZ ;  /* 0x000000100a677819 */ /* 0x000fe200000006ff */
[----:B------:R-:W-:Y:S01]  /*1590*/  FADD.FTZ R93, R128, -R93 ;  /* 0x8000005d805d7221 */ /* 0x000fe20000010000 */
[----:B------:R-:W-:Y:S01]  /*15a0*/  FADD.FTZ R128, R127, -R122 ;  /* 0x8000007a7f807221 */ /* 0x000fe20000010000 */
        /* <DEDUP_REMOVED lines=8> */
[----:B------:R-:W-:Y:S01]  /*1630*/  FMUL.FTZ R79, R79, R85 ;  /* 0x000000554f4f7220 */ /* 0x000fe20000410000 */
[----:B------:R-:W-:Y:S01]  /*1640*/  FADD.FTZ R92, R92, R89 ;  /* 0x000000595c5c7221 */ /* 0x000fe20000010000 */
[----:B------:R-:W-:Y:S01]  /*1650*/  FFMA.FTZ R86, R89, R30, R86 ;  /* 0x0000001e59567223 */ /* 0x000fe20000010056 */
[----:B------:R-:W-:Y:S01]  /*1660*/  FADD.FTZ R127, R34, -R127 ;  /* 0x8000007f227f7221 */ /* 0x000fe20000010000 */
[----:B-1----:R-:W-:Y:S01]  /*1670*/  FMUL.FTZ R34, R124, R73 ;  /* 0x000000497c227220 */ /* 0x002fe20000410000 */
[----:B--2---:R-:W-:Y:S01]  /*1680*/  FMUL.FTZ R73, R93, R24 ;  /* 0x000000185d497220 */ /* 0x004fe20000410000 */
        /* <DEDUP_REMOVED lines=18> */
[----:B------:R0:W1:Y:S01]  /*17b0*/  MUFU.RCP R98, R26 ;  /* 0x0000001a00627308 */ /* 0x0000620000001000 */
[----:B------:R-:W-:Y:S01]  /*17c0*/  SHF.L.U32 R78, R78, 0x10, RZ ;  /* 0x000000104e4e7819 */ /* 0x000fe200000006ff */
[----:B------:R-:W-:Y:S01]  /*17d0*/  FMUL.FTZ R81, R94, R35 ;  /* 0x000000235e517220 */ /* 0x000fe20000410000 */
[----:B------:R-:W-:Y:S01]  /*17e0*/  SHF.L.U32 R97, R104, 0x10, RZ ;  /* 0x0000001068617819 */ /* 0x000fe200000006ff */
[----:B------:R-:W-:Y:S01]  /*17f0*/  FMUL.FTZ R95, R26, R25 ;  /* 0x000000191a5f7220 */ /* 0x000fe20000410000 */
[----:B------:R-:W-:Y:S01]  /*1800*/  FADD.FTZ R94, R121, R80 ;  /* 0x00000050795e7221 */ /* 0x000fe20000010000 */
[----:B------:R-:W-:Y:S01]  /*1810*/  FADD.FTZ R125, R136, -R103 ;  /* 0x80000067887d7221 */ /* 0x000fe20000010000 */
[----:B------:R-:W-:Y:S01]  /*1820*/  SHF.L.U32 R27, R27, 0x10, RZ ;  /* 0x000000101b1b7819 */ /* 0x000fe200000006ff */
[----:B------:R2:W3:Y:S01]  /*1830*/  MUFU.RCP R99, R97 ;  /* 0x0000006100637308 */ /* 0x0004e20000001000 */
[----:B0-----:R-:W-:Y:S01]  /*1840*/  FFMA.FTZ R26, R80, R33, R75 ;  /* 0x00000021501a7223 */ /* 0x001fe2000001004b */
[----:B------:R-:W-:Y:S01]  /*1850*/  SHF.L.U32 R120, R14, 0x10, RZ ;  /* 0x000000100e787819 */ /* 0x000fe200000006ff */
[----:B------:R-:W-:Y:S01]  /*1860*/  FMUL.FTZ R92, R119, R78 ;  /* 0x0000004e775c7220 */ /* 0x000fe20000410000 */
[----:B------:R-:W-:Y:S01]  /*1870*/  SHF.L.U32 R122, R15, 0x10, RZ ;  /* 0x000000100f7a7819 */ /* 0x000fe200000006ff */
[----:B------:R-:W-:Y:S01]  /*1880*/  FFMA.FTZ R75, R77, R70, R26 ;  /* 0x000000464d4b7223 */ /* 0x000fe2000001001a */
[----:B------:R-:W-:Y:S01]  /*1890*/  SHF.L.U32 R103, R100, 0x10, RZ ;  /* 0x0000001064677819 */ /* 0x000fe200000006ff */
[----:B------:R-:W-:Y:S01]  /*18a0*/  FMUL.FTZ R90, R97, R22 ;  /* 0x00000016615a7220 */ /* 0x000fe20000410000 */
[----:B------:R0:W4:Y:S01]  /*18b0*/  MUFU.RCP R134, R119 ;  /* 0x0000007700867308 */ /* 0x0001220000001000 */
[----:B--2---:R-:W-:Y:S01]  /*18c0*/  FMUL.FTZ R97, R120, R69 ;  /* 0x0000004578617220 */ /* 0x004fe20000410000 */
[----:B-1----:R-:W-:Y:S01]  /*18d0*/  FMUL.FTZ R74, R125, R98 ;  /* 0x000000627d4a7220 */ /* 0x002fe20000410000 */
[----:B------:R-:W-:Y:S01]  /*18e0*/  FMUL.FTZ R96, R103, R24 ;  /* 0x0000001867607220 */ /* 0x000fe20000410000 */
[----:B------:R-:W-:Y:S01]  /*18f0*/  FMUL.FTZ R26, R29, R0 ;  /* 0x000000001d1a7220 */ /* 0x000fe20000410000 */
[----:B------:R-:W-:-:S03]  /*1900*/  FMUL.FTZ R123, R20, R71 ;  /* 0x00000047147b7220 */ /* 0x000fc60000410000 */
[----:B------:R1:W2:Y:S01]  /*1910*/  MUFU.RCP R133, R103 ;  /* 0x0000006700857308 */ /* 0x0002a20000001000 */
[----:B0-----:R-:W-:Y:S01]  /*1920*/  FADD.FTZ R119, R94, R77 ;  /* 0x0000004d5e777221 */ /* 0x001fe20000010000 */
[----:B------:R-:W-:Y:S01]  /*1930*/  FMUL.FTZ R94, R122, R27 ;  /* 0x0000001b7a5e7220 */ /* 0x000fe20000410000 */
[----:B---3--:R-:W-:-:S05]  /*1940*/  FMUL.FTZ R91, R128, R99 ;  /* 0x00000063805b7220 */ /* 0x008fca0000410000 */
[----:B------:R0:W3:Y:S01]  /*1950*/  MUFU.RCP R132, R120 ;  /* 0x0000007800847308 */ /* 0x0000e20000001000 */
[----:B----4-:R-:W-:Y:S01]  /*1960*/  FMUL.FTZ R99, R129, R134 ;  /* 0x0000008681637220 */ /* 0x010fe20000410000 */
[----:B-1----:R-:W-:Y:S01]  /*1970*/  FMUL.FTZ R103, R87, R28 ;  /* 0x0000001c57677220 */ /* 0x002fe20000410000 */
[----:B------:R-:W-:-:S05]  /*1980*/  FMUL.FTZ R129, R22, R91 ;  /* 0x0000005b16817220 */ /* 0x000fca0000410000 */
[----:B------:R1:W4:Y:S01]  /*1990*/  MUFU.RCP R136, R122 ;  /* 0x0000007a00887308 */ /* 0x0003220000001000 */
[----:B0-----:R-:W-:Y:S01]  /*19a0*/  FFMA.FTZ R120, R76, R71, R75 ;  /* 0x000000474c787223 */ /* 0x001fe2000001004b */
[----:B--2---:R-:W-:-:S03]  /*19b0*/  FMUL.FTZ R101, R130, R133 ;  /* 0x0000008582657220 */ /* 0x004fc60000410000 */
[----:B------:R-:W-:Y:S01]  /*19c0*/  FFMA.FTZ R75, R81, R72, R120 ;  /* 0x00000048514b7223 */ /* 0x000fe20000010078 */
[----:B------:R-:W-:Y:S01]  /*19d0*/  FMUL.FTZ R120, R21, R30 ;  /* 0x0000001e15787220 */ /* 0x000fe20000410000 */
[----:B------:R-:W-:Y:S01]  /*19e0*/  FMUL.FTZ R134, R24, R101 ;  /* 0x0000006518867220 */ /* 0x000fe20000410000 */
[----:B-1----:R-:W-:Y:S01]  /*19f0*/  FADD.FTZ R122, R119, R76 ;  /* 0x0000004c777a7221 */ /* 0x002fe20000010000 */
        /* <DEDUP_REMOVED lines=25> */
[----:B------:R-:W-:-:S04]  /*1b90*/  FADD.FTZ R127, R127, R94 ;  /* 0x0000005e7f7f7221 */ /* 0x000fc80000010000 */
[----:B------:R-:W-:-:S07]  /*1ba0*/  FADD.FTZ R127, R127, R96 ;  /* 0x000000607f7f7221 */ /* 0x000fce0000010000 */
.L_x_2515:
[----:B------:R-:W0:Y:S01]  /*1bb0*/  SHFL.DOWN PT, R136, R127, 0x10, 0x1f ;  /* 0x0a001f007f887f89 */ /* 0x000e2200000e0000 */
[----:B------:R-:W-:Y:S01]  /*1bc0*/  FADD.FTZ R47, R20, R47 ;  /* 0x0000002f142f7221 */ /* 0x000fe20000010000 */
[----:B------:R-:W-:Y:S01]  /*1bd0*/  FADD.FTZ R46, R23, R46 ;  /* 0x0000002e172e7221 */ /* 0x000fe20000010000 */
[----:B------:R-:W-:Y:S01]  /*1be0*/  FADD.FTZ R53, R78, R53 ;  /* 0x000000354e357221 */ /* 0x000fe20000010000 */
        /* <DEDUP_REMOVED lines=48> */
[----:B--2---:R-:W-:Y:S01]  /*1ef0*/  LOP3.LUT P1, R78, R75, 0x1f, RZ, 0xc0, !PT ;  /* 0x0000001f4b4e7812 */ /* 0x004fe2000782c0ff */
[----:B0-----:R-:W-:Y:S01]  /*1f00*/  FADD.FTZ R20, R139, R20 ;  /* 0x000000148b147221 */ /* 0x001fe20000010000 */
[----:B-1----:R-:W-:-:S11]  /*1f10*/  FADD.FTZ R21, R128, R23 ;  /* 0x0000001780157221 */ /* 0x002fd60000010000 */
[----:B------:R-:W-:Y:S05]  /*1f20*/  @P1 BRA `(.L_x_2517) ;  /* 0x0000000000281947 */ /* 0x000fea0003800000 */
        /* <DEDUP_REMOVED lines=10> */
.L_x_2517:
[----:B------:R-:W-:Y:S05]  /*1fd0*/  BSYNC.RECONVERGENT B0 ;  /* 0x0000000000007941 */ /* 0x000fea0003800200 */
.L_x_2516:
        /* <DEDUP_REMOVED lines=11> */
[----:B------:R-:W-:Y:S01]  /*2090*/  FADD.FTZ R82, R23, R82 ;  /* 0x0000005217527221 */ /* 0x000fe20000010000 */
[----:B------:R-:W-:Y:S02]  /*20a0*/  LOP3.LUT R23, R78, 0x60, R75, 0xf8, !PT ;  /* 0x000000604e177812 */ /* 0x000fe400078ef84b */
[----:B-1----:R-:W-:Y:S01]  /*20b0*/  FADD.FTZ R29, R29, R24 ;  /* 0x000000181d1d7221 */ /* 0x002fe20000010000 */
[----:B------:R-:W-:Y:S01]  /*20c0*/  FADD.FTZ R82, R82, R25 ;  /* 0x0000001952527221 */ /* 0x000fe20000010000 */
[----:B------:R-:W-:Y:S02]  /*20d0*/  LEA R31, R2, R23, 0x8 ;  /* 0x00000017021f7211 */ /* 0x000fe400078e40ff */
[----:B------:R-:W-:Y:S01]  /*20e0*/  FADD.FTZ R26, R26, R29 ;  /* 0x0000001d1a1a7221 */ /* 0x000fe20000010000 */
[----:B------:R-:W-:-:S03]  /*20f0*/  FADD.FTZ R27, R27, R82 ;  /* 0x000000521b1b7221 */ /* 0x000fc60000010000 */
[----:B------:R-:W-:Y:S01]  /*2100*/  FMUL.FTZ R21, R26, 0.00048828125 ;  /* 0x3a0000001a157820 */ /* 0x000fe20000410000 */
[----:B------:R-:W-:-:S04]  /*2110*/  FMUL.FTZ R20, R27, 0.00048828125 ;  /* 0x3a0000001b147820 */ /* 0x000fc80000410000 */
        /* <DEDUP_REMOVED lines=56> */
[----:B------:R-:W-:Y:S01]  /*24a0*/  F2FP.BF16.F32.PACK_AB R26, R70, R97 ;  /* 0x00000061461a723e */ /* 0x000fe200000010ff */
[----:B------:R0:W-:Y:S01]  /*24b0*/  STG.E.128 desc[UR6][R30.64], R20 ;  /* 0x000000141e007986 */ /* 0x0001e2000c101d06 */
[----:B------:R-:W-:-:S02]  /*24c0*/  F2FP.BF16.F32.PACK_AB R25, R34, R25 ;  /* 0x000000192219723e */ /* 0x000fc400000010ff */
        /* <DEDUP_REMOVED lines=17> */
.L_x_2513:
        /* <DEDUP_REMOVED lines=16> */
.L_x_2519:
        /* <DEDUP_REMOVED lines=10> */
.L_x_3200:


//--------------------- .text._ZN10layer_norm22ln_bwd_finalize_kernelINS_22Kernel_traits_finalizeILj2048E6__halffS2_fjLj1024ELj4ENS_18Kernel_traits_baseILj2048ES2_fS2_fjLj1024EEEEEEEvNS_9BwdParamsE --------------------------
	.section	.text._ZN10layer_norm22ln_bwd_finalize_kernelINS_22Kernel_traits_finalizeILj2048E6__halffS2_fjLj1024ELj4ENS_18Kernel_traits_baseILj2048ES2_fS2_fjLj1024EEEEEEEvNS_9BwdParamsE,"ax",@progbits
	.align	128
        .global         _ZN10layer_norm22ln_bwd_finalize_kernelINS_22Kernel_traits_finalizeILj2048E6__halffS2_fjLj1024ELj4ENS_18Kernel_traits_baseILj2048ES2_fS2_fjLj1024EEEEEEEvNS_9BwdParamsE
        .type           _ZN10layer_norm22ln_bwd_finalize_kernelINS_22Kernel_traits_finalizeILj2048E6__halffS2_fjLj1024ELj4ENS_18Kernel_traits_baseILj2048ES2_fS2_fjLj1024EEEEEEEvNS_9BwdParamsE,@function
        .size           _ZN10layer_norm22ln_bwd_finalize_kernelINS_22Kernel_traits_finalizeILj2048E6__halffS2_fjLj1024ELj4ENS_18Kernel_traits_baseILj2048ES2_fS2_fjLj1024EEEEEEEvNS_9BwdParamsE,(.L_x_3201 - _ZN10layer_norm22ln_bwd_finalize_kernelINS_22Kernel_traits_finalizeILj2048E6__halffS2_fjLj1024ELj4ENS_18Kernel_traits_baseILj2048ES2_fS2_fjLj1024EEEEEEEvNS_9BwdParamsE)
        .other          _ZN10layer_norm22ln_bwd_finalize_kernelINS_22Kernel_traits_finalizeILj2048E6__halffS2_fjLj1024ELj4ENS_18Kernel_traits_baseILj2048ES2_fS2_fjLj1024EEEEEEEvNS_9BwdParamsE,@"STO_CUDA_ENTRY STV_DEFAULT"
_ZN10layer_norm22ln_bwd_finalize_kernelINS_22Kernel_traits_finalizeILj2048E6__halffS2_fjLj1024ELj4ENS_18Kernel_traits_baseILj2048ES2_fS2_fjLj1024EEEEEEEvNS_9BwdParamsE:
.text._ZN10layer_norm22ln_bwd_finalize_kernelINS_22Kernel_traits_finalizeILj2048E6__halffS2_fjLj1024ELj4ENS_18Kernel_traits_baseILj2048ES2_fS2_fjLj1024EEEEEEEvNS_9BwdParamsE:
        /* <DEDUP_REMOVED lines=37> */
.L_x_2524:
        /* <DEDUP_REMOVED lines=118> */
.L_x_2523:
[----:B------:R-:W-:Y:S05]  /*09b0*/  BSYNC.RECONVERGENT B1 ;  /* 0x0000000000017941 */ /* 0x000fea0003800200 */
.L_x_2522:
        /* <DEDUP_REMOVED lines=65> */
.L_x_2526:
[----:B------:R-:W-:Y:S05]  /*0dd0*/  BSYNC.RECONVERGENT B1 ;  /* 0x0000000000017941 */ /* 0x000fea0003800200 */
.L_x_2525:
        /* <DEDUP_REMOVED lines=37> */
.L_x_2528:
[----:B------:R-:W-:Y:S05]  /*1030*/  BSYNC.RECONVERGENT B1 ;  /* 0x0000000000017941 */ /* 0x000fea0003800200 */
.L_x_2527:
[----:B------:R-:W-:Y:S05]  /*1040*/  @!P1 BRA `(.L_x_2521) ;  /* 0x00000000003c9947 */ /* 0x000fea0003800000 */
[----:B------:R-:W0:Y:S01]  /*1050*/  LDC.64 R6, c[0x0][0x3e0] ;  /* 0x0000f800ff067b82 */ /* 0x000e220000000a00 */
[----:B------:R-:W-:Y:S02]  /*1060*/  LEA R2, R15, R11, 0xb ;  /* 0x0000000b0f027211 */ /* 0x000fe400078e58ff */
[----:B------:R-:W-:Y:S02]  /*1070*/  IADD3 R24, PT, PT, -R24, RZ, RZ ;  /* 0x000000ff18187210 */ /* 0x000fe40007ffe1ff */
[----:B------:R-:W-:-:S03]  /*1080*/  IADD3 R11, PT, PT, R13, R2, RZ ;  /* 0x000000020d0b7210 */ /* 0x000fc60007ffe0ff */
[----:B------:R-:W1:Y:S04]  /*1090*/  LDC.64 R8, c[0x0][0x3e8] ;  /* 0x0000fa00ff087b82 */ /* 0x000e680000000a00 */
.L_x_2529:
        /* <DEDUP_REMOVED lines=10> */
.L_x_2521:
[----:B------:R-:W-:Y:S05]  /*1140*/  BSYNC.RECONVERGENT B0 ;  /* 0x0000000000007941 */ /* 0x000fea0003800200 */
.L_x_2520:
        /* <DEDUP_REMOVED lines=55> */
.L_x_2530:
        /* <DEDUP_REMOVED lines=12> */
.L_x_3201:


//--------------------- .text._ZN10layer_norm13ln_bwd_kernelINS_13Kernel_traitsI6__halffS2_fjLj2048ELj1ELj1ELj4ELj16ENS_18Kernel_traits_baseILj2048ES2_fS2_fjLj128EEEEEEEvNS_9BwdParamsE --------------------------
	.section	.text._ZN10layer_norm13ln_bwd_kernelINS_13Kernel_traitsI6__halffS2_fjLj2048ELj1ELj1ELj4ELj16ENS_18Kernel_traits_baseILj2048ES2_fS2_fjLj128EEEEEEEvNS_9BwdParamsE,"ax",@progbits
	.align	128
        .global         _ZN10layer_norm13ln_bwd_kernelINS_13Kernel_traitsI6__halffS2_fjLj2048ELj1ELj1ELj4ELj16ENS_18Kernel_traits_baseILj2048ES2_fS2_fjLj128EEEEEEEvNS_9BwdParamsE
        .type           _ZN10layer_norm13ln_bwd_kernelINS_13Kernel_traitsI6__halffS2_fjLj2048ELj1ELj1ELj4ELj16ENS_18Kernel_traits_baseILj2048ES2_fS2_fjLj128EEEEEEEvNS_9BwdParamsE,@function
        .size           _ZN10layer_norm13ln_bwd_kernelINS_13Kernel_traitsI6__halffS2_fjLj2048ELj1ELj1ELj4ELj16ENS_18Kernel_traits_baseILj2048ES2_fS2_fjLj128EEEEEEEvNS_9BwdParamsE,(.L_x_3202 - _ZN10layer_norm13ln_bwd_kernelINS_13Kernel_traitsI6__halffS2_fjLj2048ELj1ELj1ELj4ELj16ENS_18Kernel_traits_baseILj2048ES2_fS2_fjLj128EEEEEEEvNS_9BwdParamsE)
        .other          _ZN10layer_norm13ln_bwd_kernelINS_13Kernel_traitsI6__halffS2_fjLj2048ELj1ELj1ELj4ELj16ENS_18Kernel_traits_baseILj2048ES2_fS2_fjLj128EEEEEEEvNS_9BwdParamsE,@"STO_CUDA_ENTRY STV_DEFAULT"
_ZN10layer_norm13ln_bwd_kernelINS_13Kernel_traitsI6__halffS2_fjLj2048ELj1ELj1ELj4ELj16ENS_18Kernel_traits_baseILj2048ES2_fS2_fjLj128EEEEEEEvNS_9BwdParamsE:
.text._ZN10layer_norm13ln_bwd_kernelINS_13Kernel_traitsI6__halffS2_fjLj2048ELj1ELj1ELj4ELj16ENS_18Kernel_traits_baseILj2048ES2_fS2_fjLj128EEEEEEEvNS_9BwdParamsE:
        /* <DEDUP_REMOVED lines=49> */
[----:B------:R-:W-:Y:S02]  /*0310*/  SHF.R.U64 R66, R2, 0x10, R3 ;  /* 0x0000001002427819 */ /* 0x000fe40000001203 */
[----:B------:R-:W-:Y:S02]  /*0320*/  CS2R R58, SRZ ;  /* 0x00000000003a7805 */ /* 0x000fe4000001ff00 */
[----:B------:R-:W-:Y:S02]  /*0330*/  MOV R0, R3 ;  /* 0x0000000300007202 */ /* 0x000fe40000000f00 */
[----:B------:R-:W-:-:S02]  /*0340*/  CS2R R56, SRZ ;  /* 0x0000000000387805 */ /* 0x000fc4000001ff00 */
[----:B------:R-:W-:Y:S02]  /*0350*/  MOV R67, R30 ;  /* 0x0000001e00437202 */ /* 0x000fe40000000f00 */
[----:B------:R-:W-:Y:S02]  /*0360*/  CS2R R54, SRZ ;  /* 0x0000000000367805 */ /* 0x000fe4000001ff00 */
[----:B------:R-:W-:Y:S02]  /*0370*/  MOV R2, R31 ;  /* 0x0000001f00027202 */ /* 0x000fe40000000f00 */
[----:B------:R-:W-:Y:S02]  /*0380*/  CS2R R52, SRZ ;  /* 0x0000000000347805 */ /* 0x000fe4000001ff00 */
[----:B------:R-:W-:Y:S02]  /*0390*/  SHF.R.U32.HI R6, RZ, 0x10, R3 ;  /* 0x00000010ff067819 */ /* 0x000fe40000011603 */
[----:B------:R-:W-:-:S02]  /*03a0*/  CS2R R50, SRZ ;  /* 0x0000000000327805 */ /* 0x000fc4000001ff00 */
[----:B------:R-:W-:Y:S02]  /*03b0*/  PRMT R65, R65, 0x5410, R0 ;  /* 0x0000541041417816 */ /* 0x000fe40000000000 */
[----:B------:R-:W-:Y:S02]  /*03c0*/  CS2R R32, SRZ ;  /* 0x0000000000207805 */ /* 0x000fe4000001ff00 */
[----:B------:R-:W-:Y:S02]  /*03d0*/  PRMT R67, R67, 0x5410, R2 ;  /* 0x0000541043437816 */ /* 0x000fe40000000002 */
        /* <DEDUP_REMOVED lines=9> */
[--C-:B------:R-:W-:Y:S02]  /*0470*/  SHF.R.U64 R122, R24, 0x10, R25.reuse ;  /* 0x00000010187a7819 */ /* 0x100fe40000001219 */
[----:B------:R-:W-:Y:S02]  /*0480*/  CS2R R48, SRZ ;  /* 0x0000000000307805 */ /* 0x000fe4000001ff00 */
[----:B------:R-:W-:Y:S02]  /*0490*/  SHF.R.U32.HI R2, RZ, 0x10, R25 ;  /* 0x00000010ff027819 */ /* 0x000fe40000011619 */
[----:B------:R-:W-:Y:S02]  /*04a0*/  PRMT R69, R69, 0x5410, R3 ;  /* 0x0000541045457816 */ /* 0x000fe40000000003 */
[----:B------:R-:W-:Y:S02]  /*04b0*/  PRMT R120, R120, 0x5410, R0 ;  /* 0x0000541078787816 */ /* 0x000fe40000000000 */
[----:B------:R-:W-:-:S02]  /*04c0*/  PRMT R122, R122, 0x5410, R2 ;  /* 0x000054107a7a7816 */ /* 0x000fc40000000002 */
[--C-:B------:R-:W-:Y:S02]  /*04d0*/  SHF.R.U64 R68, R30, 0x10, R31.reuse ;  /* 0x000000101e447819 */ /* 0x100fe4000000121f */
[----:B------:R-:W-:Y:S02]  /*04e0*/  SHF.R.U32.HI R7, RZ, 0x10, R31 ;  /* 0x00000010ff077819 */ /* 0x000fe4000001161f */
[----:B------:R-:W-:Y:S02]  /*04f0*/  CS2R R30, SRZ ;  /* 0x00000000001e7805 */ /* 0x000fe4000001ff00 */
[--C-:B------:R-:W-:Y:S02]  /*0500*/  SHF.R.U64 R70, R40, 0x10, R41.reuse ;  /* 0x0000001028467819 */ /* 0x100fe40000001229 */
[----:B------:R-:W-:Y:S02]  /*0510*/  SHF.R.U32.HI R8, RZ, 0x10, R41 ;  /* 0x00000010ff087819 */ /* 0x000fe40000011629 */
[----:B------:R-:W-:-:S02]  /*0520*/  CS2R R40, SRZ ;  /* 0x0000000000287805 */ /* 0x000fc4000001ff00 */
[----:B------:R-:W-:Y:S02]  /*0530*/  MOV R71, R42 ;  /* 0x0000002a00477202 */ /* 0x000fe40000000f00 */
[----:B------:R-:W-:Y:S02]  /*0540*/  MOV R64, 0x400 ;  /* 0x0000040000407802 */ /* 0x000fe40000000f00 */
[----:B------:R-:W-:Y:S02]  /*0550*/  MOV R4, R43 ;  /* 0x0000002b00047202 */ /* 0x000fe40000000f00 */
[--C-:B------:R-:W-:Y:S02]  /*0560*/  SHF.R.U64 R116, R42, 0x10, R43.reuse ;  /* 0x000000102a747819 */ /* 0x100fe4000000122b */
[----:B------:R-:W-:Y:S02]  /*0570*/  SHF.R.U32.HI R9, RZ, 0x10, R43 ;  /* 0x00000010ff097819 */ /* 0x000fe4000001162b */
[----:B------:R-:W-:-:S02]  /*0580*/  CS2R R42, SRZ ;  /* 0x00000000002a7805 */ /* 0x000fc4000001ff00 */
[--C-:B------:R-:W-:Y:S02]  /*0590*/  SHF.R.U64 R124, R22, 0x10, R23.reuse ;  /* 0x00000010167c7819 */ /* 0x100fe40000001217 */
[----:B------:R-:W-:Y:S02]  /*05a0*/  SHF.R.U32.HI R0, RZ, 0x10, R23 ;  /* 0x00000010ff007819 */ /* 0x000fe40000011617 */
[--C-:B------:R-:W-:Y:S02]  /*05b0*/  SHF.R.U64 R125, R20, 0x10, R21.reuse ;  /* 0x00000010147d7819 */ /* 0x100fe40000001215 */
[----:B------:R-:W-:Y:S02]  /*05c0*/  SHF.R.U32.HI R2, RZ, 0x10, R21 ;  /* 0x00000010ff027819 */ /* 0x000fe40000011615 */
[----:B------:R-:W-:Y:S02]  /*05d0*/  LOP3.LUT R3, R28, 0x60, RZ, 0xc0, !PT ;  /* 0x000000601c037812 */ /* 0x000fe400078ec0ff */
[----:B0-----:R-:W-:-:S02]  /*05e0*/  LEA R64, R5, R64, 0x18 ;  /* 0x0000004005407211 */ /* 0x001fc400078ec0ff */
[----:B------:R-:W-:Y:S02]  /*05f0*/  PRMT R66, R66, 0x5410, R6 ;  /* 0x0000541042427816 */ /* 0x000fe40000000006 */
[----:B------:R-:W-:Y:S02]  /*0600*/  PRMT R68, R68, 0x5410, R7 ;  /* 0x0000541044447816 */ /* 0x000fe40000000007 */
[----:B------:R-:W-:Y:S02]  /*0610*/  PRMT R70, R70, 0x5410, R8 ;  /* 0x0000541046467816 */ /* 0x000fe40000000008 */
[----:B------:R-:W-:Y:S02]  /*0620*/  PRMT R71, R71, 0x5410, R4 ;  /* 0x0000541047477816 */ /* 0x000fe40000000004 */
[----:B------:R-:W-:Y:S02]  /*0630*/  PRMT R116, R116, 0x5410, R9 ;  /* 0x0000541074747816 */ /* 0x000fe40000000009 */
[----:B------:R-:W-:-:S02]  /*0640*/  PRMT R124, R124, 0x5410, R0 ;  /* 0x000054107c7c7816 */ /* 0x000fc40000000000 */
[----:B------:R-:W-:Y:S02]  /*0650*/  PRMT R125, R125, 0x5410, R2 ;  /* 0x000054107d7d7816 */ /* 0x000fe40000000002 */
[----:B------:R-:W-:Y:S02]  /*0660*/  PLOP3.LUT P2, PT, PT, PT, PT, 0x8, 0x80 ;  /* 0x000000000080781c */ /* 0x000fe40003f4e170 */
[----:B------:R-:W-:Y:S02]  /*0670*/  LOP3.LUT R63, R28, 0x1f, RZ, 0xc0, !PT ;  /* 0x0000001f1c3f7812 */ /* 0x000fe400078ec0ff */
[----:B------:R-:W-:-:S09]  /*0680*/  LOP3.LUT R62, R3, 0x1f, R28, 0xf8, !PT ;  /* 0x0000001f033e7812 */ /* 0x000fd200078ef81c */
.L_x_2534:
[----:B0-----:R-:W0:Y:S01]  /*0690*/  @!P1 LDC.64 R4, c[0x0][0x3a0] ;  /* 0x0000e800ff049b82 */ /* 0x001e220000000a00 */
[----:B------:R-:W-:-:S07]  /*06a0*/  HFMA2 R0, -RZ, RZ, 0, 0 ;  /* 0x00000000ff007431 */ /* 0x000fce00000001ff */
        /* <DEDUP_REMOVED lines=16> */
[----:B------:R2:W4:Y:S01]  /*07b0*/  @!P1 LDG.E.64 R100, desc[UR6][R76.64+0xc00] ;  /* 0x000c00064c649981 */ /* 0x000522000c1e1b00 */
[----:B-1----:R-:W-:-:S04]  /*07c0*/  @P1 IMAD.WIDE.U32 R2, R81, 0x8, R2 ;  /* 0x0000000851021825 */ /* 0x002fc800078e0002 */
[----:B---3--:R-:W-:-:S05]  /*07d0*/  @!P1 IMAD.WIDE.U32 R78, R81, 0x10, R78 ;  /* 0x00000010514e9825 */ /* 0x008fca00078e004e */
[----:B------:R-:W5:Y:S04]  /*07e0*/  @!P1 LDG.E.128 R4, desc[UR6][R78.64] ;  /* 0x000000064e049981 */ /* 0x000f68000c1e1d00 */
[----:B------:R-:W5:Y:S04]  /*07f0*/  @!P1 LDG.E.128 R8, desc[UR6][R78.64+0x800] ;  /* 0x000800064e089981 */ /* 0x000f68000c1e1d00 */
[----:B------:R-:W5:Y:S04]  /*0800*/  @!P1 LDG.E.128 R12, desc[UR6][R78.64+0x1000] ;  /* 0x001000064e0c9981 */ /* 0x000f68000c1e1d00 */
[----:B------:R-:W5:Y:S04]  /*0810*/  @!P1 LDG.E.128 R16, desc[UR6][R78.64+0x1800] ;  /* 0x001800064e109981 */ /* 0x000f68000c1e1d00 */
[----:B------:R-:W4:Y:S04]  /*0820*/  @P1 LDG.E.64 R108, desc[UR6][R2.64] ;  /* 0x00000006026c1981 */ /* 0x000f28000c1e1b00 */
[----:B------:R-:W3:Y:S04]  /*0830*/  @P1 LDG.E.64 R82, desc[UR6][R2.64+0x400] ;  /* 0x0004000602521981 */ /* 0x000ee8000c1e1b00 */
[----:B------:R-:W3:Y:S04]  /*0840*/  @P1 LDG.E.64 R84, desc[UR6][R2.64+0x800] ;  /* 0x0008000602541981 */ /* 0x000ee8000c1e1b00 */
[----:B------:R3:W3:Y:S01]  /*0850*/  @P1 LDG.E.64 R100, desc[UR6][R2.64+0xc00] ;  /* 0x000c000602641981 */ /* 0x0006e2000c1e1b00 */
[----:B--2---:R-:W-:-:S04]  /*0860*/  IMAD.WIDE R76, R29, 0x4, R74 ;  /* 0x000000041d4c7825 */ /* 0x004fc800078e024a */
[----:B0-----:R-:W-:Y:S02]  /*0870*/  @P1 IMAD.WIDE.U32 R74, R81, 0x10, R72 ;  /* 0x00000010514a1825 */ /* 0x001fe400078e0048 */
[----:B------:R-:W5:Y:S04]  /*0880*/  LDG.E R72, desc[UR6][R76.64] ;  /* 0x000000064c487981 */ /* 0x000f68000c1e1900 */
[----:B------:R-:W5:Y:S04]  /*0890*/  @P1 LDG.E.128 R4, desc[UR6][R74.64] ;  /* 0x000000064a041981 */ /* 0x000f68000c1e1d00 */
[----:B------:R-:W5:Y:S04]  /*08a0*/  @P1 LDG.E.128 R8, desc[UR6][R74.64+0x800] ;  /* 0x000800064a081981 */ /* 0x000f68000c1e1d00 */
[----:B------:R-:W5:Y:S04]  /*08b0*/  @P1 LDG.E.128 R12, desc[UR6][R74.64+0x1000] ;  /* 0x001000064a0c1981 */ /* 0x000f68000c1e1d00 */
[----:B------:R0:W5:Y:S01]  /*08c0*/  @P1 LDG.E.128 R16, desc[UR6][R74.64+0x1800] ;  /* 0x001800064a101981 */ /* 0x000162000c1e1d00 */
[----:B----4-:R-:W-:-:S02]  /*08d0*/  MOV R73, R108 ;  /* 0x0000006c00497202 */ /* 0x010fc40000000f00 */
[----:B---3--:R-:W-:Y:S02]  /*08e0*/  MOV R2, R83 ;  /* 0x0000005300027202 */ /* 0x008fe40000000f00 */
[----:B------:R-:W-:Y:S02]  /*08f0*/  PRMT R112, R112, 0x5410, R73 ;  /* 0x0000541070707816 */ /* 0x000fe40000000049 */
[----:B------:R-:W-:Y:S02]  /*0900*/  PRMT R115, R2, 0x7610, R115 ;  /* 0x0000761002737816 */ /* 0x000fe40000000073 */
[----:B------:R-:W-:Y:S02]  /*0910*/  MOV R78, R109 ;  /* 0x0000006d004e7202 */ /* 0x000fe40000000f00 */
[----:B------:R-:W-:Y:S02]  /*0920*/  MOV R79, R82 ;  /* 0x00000052004f7202 */ /* 0x000fe40000000f00 */
[----:B------:R-:W-:-:S02]  /*0930*/  MOV R2, R84 ;  /* 0x0000005400027202 */ /* 0x000fc40000000f00 */
[----:B------:R-:W-:Y:S02]  /*0940*/  MOV R3, R85 ;  /* 0x0000005500037202 */ /* 0x000fe40000000f00 */
[----:B------:R-:W-:Y:S02]  /*0950*/  MOV R73, R100 ;  /* 0x0000006400497202 */ /* 0x000fe40000000f00 */
[----:B0-----:R-:W-:Y:S02]  /*0960*/  MOV R74, R101 ;  /* 0x00000065004a7202 */ /* 0x001fe40000000f00 */
[----:B------:R-:W-:Y:S02]  /*0970*/  PRMT R114, R78, 0x5410, R79 ;  /* 0x000054104e727816 */ /* 0x000fe4000000004f */
[----:B------:R-:W-:Y:S02]  /*0980*/  PRMT R115, R115, 0x5410, R2 ;  /* 0x0000541073737816 */ /* 0x000fe40000000002 */
[----:B------:R-:W-:-:S02]  /*0990*/  PRMT R117, R3, 0x5410, R73 ;  /* 0x0000541003757816 */ /* 0x000fc40000000049 */
[----:B------:R-:W-:Y:S01]  /*09a0*/  PRMT R112, R74, 0x7610, R112 ;  /* 0x000076104a707816 */ /* 0x000fe20000000070 */
[----:B------:R-:W-:Y:S06]  /*09b0*/  @P1 BRA `(.L_x_2532) ;  /* 0x0000000800241947 */ /* 0x000fec0003800000 */
[--C-:B-----5:R-:W-:Y:S01]  /*09c0*/  FADD.FTZ R87, R12, -R0.reuse ;  /* 0x800000000c577221 */ /* 0x120fe20000010000 */
[----:B------:R-:W-:Y:S01]  /*09d0*/  SHF.R.U64 R102, R108, 0x10, R109 ;  /* 0x000000106c667819 */ /* 0x000fe2000000126d */
[--C-:B------:R-:W-:Y:S02]  /*09e0*/  HADD2.F32 R89, -RZ, R115.reuse.H0_H0 ;  /* 0x20000073ff597230 */ /* 0x100fe40000004100 */
[--C-:B------:R-:W-:Y:S01]  /*09f0*/  FADD.FTZ R3, R9, -R0.reuse ;  /* 0x8000000009037221 */ /* 0x100fe20000010000 */
[----:B------:R-:W-:Y:S02]  /*0a00*/  HADD2.F32 R76, -RZ, R115.H1_H1 ;  /* 0x30000073ff4c7230 */ /* 0x000fe40000004100 */
[--C-:B------:R-:W-:Y:S01]  /*0a10*/  FADD.FTZ R9, R19, -R0.reuse ;  /* 0x8000000013097221 */ /* 0x100fe20000010000 */
[----:B------:R-:W-:Y:S02]  /*0a20*/  HADD2.F32 R88, -RZ, R112.H1_H1 ;  /* 0x30000070ff587230 */ /* 0x000fe40000004100 */
[----:B------:R-:W-:Y:S01]  /*0a30*/  FADD.FTZ R113, R4, -R0 ;  /* 0x8000000004717221 */ /* 0x000fe20000010000 */
[----:B------:R-:W-:-:S02]  /*0a40*/  HADD2.F32 R115, -RZ, R65.H0_H0 ;  /* 0x20000041ff737230 */ /* 0x000fc40000004100 */
[----:B------:R-:W-:Y:S01]  /*0a50*/  FMUL.FTZ R19, R72, R87 ;  /* 0x0000005748137220 */ /* 0x000fe20000410000 */
[--C-:B------:R-:W-:Y:S01]  /*0a60*/  FADD.FTZ R97, R8, -R0.reuse ;  /* 0x8000000008617221 */ /* 0x100fe20000010000 */
[--C-:B------:R-:W-:Y:S01]  /*0a70*/  FADD.FTZ R79, R16, -R0.reuse ;  /* 0x80000000104f7221 */ /* 0x100fe20000010000 */
[----:B------:R-:W-:Y:S02]  /*0a80*/  HADD2.F32 R98, -RZ, R66.H0_H0 ;  /* 0x20000042ff627230 */ /* 0x000fe40000004100 */
[--C-:B------:R-:W-:Y:S01]  /*0a90*/  FADD.FTZ R93, R13, -R0.reuse ;  /* 0x800000000d5d7221 */ /* 0x100fe20000010000 */
[----:B------:R-:W-:Y:S01]  /*0aa0*/  HADD2.F32 R87, -RZ, R102.H0_H0 ;  /* 0x20000066ff577230 */ /* 0x000fe20000004100 */
[--C-:B------:R-:W-:Y:S01]  /*0ab0*/  SHF.R.U64 R80, R82, 0x10, R83.reuse ;  /* 0x0000001052507819 */ /* 0x100fe20000001253 */
[----:B------:R-:W-:Y:S01]  /*0ac0*/  FMUL.FTZ R16, R72, R3 ;  /* 0x0000000348107220 */ /* 0x000fe20000410000 */
[----:B------:R-:W-:Y:S01]  /*0ad0*/  SHF.R.U32.HI R74, RZ, 0x10, R83 ;  /* 0x00000010ff4a7819 */ /* 0x000fe20000011653 */
        /* <DEDUP_REMOVED lines=11> */
[----:B------:R-:W-:Y:S01]  /*0b90*/  SHF.R.U32.HI R2, RZ, 0x10, R109 ;  /* 0x00000010ff027819 */ /* 0x000fe2000001166d */
[C---:B------:R-:W-:Y:S01]  /*0ba0*/  FMUL.FTZ R0, R72.reuse, R113 ;  /* 0x0000007148007220 */ /* 0x040fe20000410000 */
[----:B------:R-:W-:Y:S01]  /*0bb0*/  SHF.R.U32.HI R84, RZ, 0x10, R85 ;  /* 0x00000010ff547819 */ /* 0x000fe20000011655 */
[----:B------:R-:W-:Y:S01]  /*0bc0*/  FMUL.FTZ R92, R72, R97 ;  /* 0x00000061485c7220 */ /* 0x000fe20000410000 */
[--C-:B------:R-:W-:Y:S01]  /*0bd0*/  SHF.R.U64 R85, R100, 0x10, R101.reuse ;  /* 0x0000001064557819 */ /* 0x100fe20000001265 */
[----:B------:R-:W-:Y:S01]  /*0be0*/  HADD2.F32 R90, -RZ, R114.H0_H0 ;  /* 0x20000072ff5a7230 */ /* 0x000fe20000004100 */
[----:B------:R-:W-:Y:S01]  /*0bf0*/  SHF.R.U32.HI R86, RZ, 0x10, R101 ;  /* 0x00000010ff567819 */ /* 0x000fe20000011665 */
[----:B------:R-:W-:-:S02]  /*0c00*/  HADD2.F32 R101, -RZ, R65.H1_H1 ;  /* 0x30000041ff657230 */ /* 0x000fc40000004100 */
[----:B------:R-:W-:Y:S01]  /*0c10*/  FMUL.FTZ R97, R98, R87 ;  /* 0x0000005762617220 */ /* 0x000fe20000410000 */
[C---:B------:R-:W-:Y:S01]  /*0c20*/  FMUL.FTZ R94, R72.reuse, R105 ;  /* 0x00000069485e7220 */ /* 0x040fe20000410000 */
[----:B------:R-:W-:Y:S01]  /*0c30*/  FADD.FTZ R98, RZ, R3 ;  /* 0x00000003ff627221 */ /* 0x000fe20000010000 */
[C---:B------:R-:W-:Y:S01]  /*0c40*/  FMUL.FTZ R14, R72.reuse, R111 ;  /* 0x0000006f480e7220 */ /* 0x040fe20000410000 */
[----:B------:R-:W-:Y:S01]  /*0c50*/  FMUL.FTZ R100, R72, R77 ;  /* 0x0000004d48647220 */ /* 0x000fe20000410000 */
[----:B------:R-:W-:Y:S01]  /*0c60*/  FFMA.FTZ R105, R0, R3, RZ ;  /* 0x0000000300697223 */ /* 0x000fe200000100ff */
        /* <DEDUP_REMOVED lines=8> */
[--C-:B------:R-:W-:Y:S02]  /*0cf0*/  HADD2.F32 R18, -RZ, R67.reuse.H0_H0 ;  /* 0x20000043ff127230 */ /* 0x100fe40000004100 */
[----:B------:R-:W-:Y:S01]  /*0d00*/  FADD.FTZ R82, R107, R2 ;  /* 0x000000026b527221 */ /* 0x000fe20000010000 */
[----:B------:R-:W-:Y:S01]  /*0d10*/  FFMA.FTZ R107, R15, R2, R98 ;  /* 0x000000020f6b7223 */ /* 0x000fe20000010062 */
[----:B------:R-:W-:Y:S01]  /*0d20*/  FMUL.FTZ R106, R72, R79 ;  /* 0x0000004f486a7220 */ /* 0x000fe20000410000 */
        /* <DEDUP_REMOVED lines=17> */
[----:B------:R-:W-:Y:S01]  /*0e40*/  FMUL.FTZ R80, R109, R74 ;  /* 0x0000004a6d507220 */ /* 0x000fe20000410000 */
[----:B------:R-:W-:Y:S01]  /*0e50*/  FADD.FTZ R13, R82, R81 ;  /* 0x00000051520d7221 */ /* 0x000fe20000010000 */
[----:B------:R-:W-:Y:S01]  /*0e60*/  FMUL.FTZ R99, R72, R99 ;  /* 0x0000006348637220 */ /* 0x000fe20000410000 */
        /* <DEDUP_REMOVED lines=15> */
[----:B------:R-:W-:Y:S01]  /*0f60*/  FADD.FTZ R13, R13, R96 ;  /* 0x000000600d0d7221 */ /* 0x000fe20000010000 */
[----:B------:R-:W-:Y:S01]  /*0f70*/  FMUL.FTZ R95, R72, R95 ;  /* 0x0000005f485f7220 */ /* 0x000fe20000410000 */
[----:B------:R-:W-:Y:S01]  /*0f80*/  FFMA.FTZ R10, R93, R96, R10 ;  /* 0x000000605d0a7223 */ /* 0x000fe2000001000a */
[----:B------:R-:W-:-:S02]  /*0f90*/  HADD2.F32 R73, -RZ, R117.H1_H1 ;  /* 0x30000075ff497230 */ /* 0x000fc40000004100 */
[----:B------:R-:W-:Y:S01]  /*0fa0*/  FMUL.FTZ R102, R5, R84 ;  /* 0x0000005405667220 */ /* 0x000fe20000410000 */
[----:B------:R-:W-:Y:S02]  /*0fb0*/  HADD2.F32 R8, -RZ, R71.H0_H0 ;  /* 0x20000047ff087230 */ /* 0x000fe40000004100 */
        /* <DEDUP_REMOVED lines=41> */
.L_x_2532:
[----:B------:R-:W-:Y:S01]  /*1250*/  HADD2.F32 R98, -RZ, R120.H0_H0 ;  /* 0x20000078ff627230 */ /* 0x000fe20000004100 */
[--C-:B------:R-:W-:Y:S01]  /*1260*/  SHF.R.U64 R79, R82, 0x10, R83.reuse ;  /* 0x00000010524f7819 */ /* 0x100fe20000001253 */
[----:B------:R-:W-:Y:S01]  /*1270*/  HADD2.F32 R75, -RZ, R68.H1_H1 ;  /* 0x30000044ff4b7230 */ /* 0x000fe20000004100 */
[----:B------:R-:W-:Y:S01]  /*1280*/  SHF.R.U32.HI R81, RZ, 0x10, R83 ;  /* 0x00000010ff517819 */ /* 0x000fe20000011653 */
[----:B------:R-:W-:Y:S01]  /*1290*/  HADD2.F32 R93, -RZ, R27.H0_H0 ;  /* 0x2000001bff5d7230 */ /* 0x000fe20000004100 */
[----:B------:R-:W-:Y:S01]  /*12a0*/  SHF.R.U64 R83, R84, 0x10, R85 ;  /* 0x0000001054537819 */ /* 0x000fe20000001255 */
[----:B------:R-:W-:Y:S01]  /*12b0*/  HADD2.F32 R2, -RZ, R66.H0_H0 ;  /* 0x20000042ff027230 */ /* 0x000fe20000004100 */
[----:B------:R-:W0:Y:S01]  /*12c0*/  MUFU.RCP R88, R75 ;  /* 0x0000004b00587308 */ /* 0x000e220000001000 */
[----:B------:R-:W-:Y:S02]  /*12d0*/  HADD2.F32 R107, -RZ, R26.H0_H0 ;  /* 0x2000001aff6b7230 */ /* 0x000fe40000004100 */
[----:B-----5:R-:W-:Y:S01]  /*12e0*/  FADD.FTZ R105, -R98, R5 ;  /* 0x0000000562697221 */ /* 0x020fe20000010100 */
[----:B------:R-:W-:Y:S01]  /*12f0*/  SHF.R.U32.HI R84, RZ, 0x10, R85 ;  /* 0x00000010ff547819 */ /* 0x000fe20000011655 */
[----:B------:R-:W-:Y:S01]  /*1300*/  FADD.FTZ R98, -R93, R6 ;  /* 0x000000065d627221 */ /* 0x000fe20000010100 */
[----:B------:R-:W-:Y:S01]  /*1310*/  HADD2.F32 R3, -RZ, R65.H0_H0 ;  /* 0x20000041ff037230 */ /* 0x000fe20000004100 */
[--C-:B------:R-:W-:Y:S01]  /*1320*/  SHF.R.U64 R85, R100, 0x10, R101.reuse ;  /* 0x0000001064557819 */ /* 0x100fe20000001265 */
[----:B------:R-:W-:Y:S01]  /*1330*/  HADD2.F32 R6, -RZ, R120.H1_H1 ;  /* 0x30000078ff067230 */ /* 0x000fe20000004100 */
[----:B------:R-:W-:Y:S01]  /*1340*/  SHF.R.U32.HI R86, RZ, 0x10, R101 ;  /* 0x00000010ff567819 */ /* 0x000fe20000011665 */
[----:B------:R-:W1:Y:S01]  /*1350*/  MUFU.RCP R96, R2 ;  /* 0x0000000200607308 */ /* 0x000e620000001000 */
[----:B------:R-:W-:-:S02]  /*1360*/  HADD2.F32 R101, -RZ, R24.H0_H0 ;  /* 0x20000018ff657230 */ /* 0x000fc40000004100 */
[----:B------:R-:W-:Y:S01]  /*1370*/  FADD.FTZ R107, -R107, R4 ;  /* 0x000000046b6b7221 */ /* 0x000fe20000010100 */
[----:B------:R-:W-:Y:S02]  /*1380*/  HADD2.F32 R76, -RZ, R65.H1_H1 ;  /* 0x30000041ff4c7230 */ /* 0x000fe40000004100 */
[----:B------:R-:W-:Y:S01]  /*1390*/  FADD.FTZ R97, -R6, R7 ;  /* 0x0000000706617221 */ /* 0x000fe20000010100 */
[--C-:B------:R-:W-:Y:S02]  /*13a0*/  HADD2.F32 R82, -RZ, R69.reuse.H0_H0 ;  /* 0x20000045ff527230 */ /* 0x100fe40000004100 */
[----:B------:R-:W-:Y:S01]  /*13b0*/  FADD.FTZ R101, -R101, R8 ;  /* 0x0000000865657221 */ /* 0x000fe20000010100 */
[----:B------:R-:W-:Y:S01]  /*13c0*/  HADD2.F32 R73, -RZ, R66.H1_H1 ;  /* 0x30000042ff497230 */ /* 0x000fe20000004100 */
[----:B------:R-:W2:Y:S01]  /*13d0*/  MUFU.RCP R0, R3 ;  /* 0x0000000300007308 */ /* 0x000ea20000001000 */
[----:B------:R-:W-:Y:S01]  /*13e0*/  HADD2.F32 R4, -RZ, R70.H0_H0 ;  /* 0x20000046ff047230 */ /* 0x000fe20000004100 */
[--C-:B------:R-:W-:Y:S01]  /*13f0*/  SHF.R.U64 R87, R108, 0x10, R109.reuse ;  /* 0x000000106c577819 */ /* 0x100fe2000000126d */
[----:B------:R-:W-:Y:S01]  /*1400*/  HADD2.F32 R5, -RZ, R69.H1_H1 ;  /* 0x30000045ff057230 */ /* 0x000fe20000004100 */
[----:B------:R-:W-:Y:S01]  /*1410*/  SHF.R.U32.HI R77, RZ, 0x10, R109 ;  /* 0x00000010ff4d7819 */ /* 0x000fe2000001166d */
[----:B------:R-:W-:-:S02]  /*1420*/  HADD2.F32 R102, -RZ, R122.H0_H0 ;  /* 0x2000007aff667230 */ /* 0x000fc40000004100 */
[----:B------:R-:W-:Y:S01]  /*1430*/  HADD2.F32 R99, -RZ, R25.H0_H0 ;  /* 0x20000019ff637230 */ /* 0x000fe20000004100 */
[----:B------:R-:W3:Y:S01]  /*1440*/  MUFU.RCP R95, R76 ;  /* 0x0000004c005f7308 */ /* 0x000ee20000001000 */
[----:B------:R-:W-:Y:S02]  /*1450*/  HADD2.F32 R6, -RZ, R122.H1_H1 ;  /* 0x3000007aff067230 */ /* 0x000fe40000004100 */
[----:B------:R-:W-:Y:S01]  /*1460*/  FADD.FTZ R102, -R102, R9 ;  /* 0x0000000966667221 */ /* 0x000fe20000010100 */
[----:B------:R-:W-:Y:S02]  /*1470*/  HADD2.F32 R108, -RZ, R125.H0_H0 ;  /* 0x2000007dff6c7230 */ /* 0x000fe40000004100 */
[----:B------:R-:W-:Y:S01]  /*1480*/  FADD.FTZ R100, -R99, R10 ;  /* 0x0000000a63647221 */ /* 0x000fe20000010100 */
[----:B------:R-:W-:Y:S02]  /*1490*/  HADD2.F32 R74, -RZ, R68.H0_H0 ;  /* 0x20000044ff4a7230 */ /* 0x000fe40000004100 */
[----:B------:R-:W-:Y:S01]  /*14a0*/  FADD.FTZ R99, -R6, R11 ;  /* 0x0000000b06637221 */ /* 0x000fe20000010100 */
[----:B------:R-:W-:Y:S01]  /*14b0*/  HADD2.F32 R9, -RZ, R22.H0_H0 ;  /* 0x20000016ff097230 */ /* 0x000fe20000004100 */
[----:B------:R-:W4:Y:S01]  /*14c0*/  MUFU.RCP R90, R82 ;  /* 0x00000052005a7308 */ /* 0x000f220000001000 */
[----:B------:R-:W-:-:S02]  /*14d0*/  HADD2.F32 R78, -RZ, R67.H0_H0 ;  /* 0x20000043ff4e7230 */ /* 0x000fc40000004100 */
[----:B------:R-:W-:Y:S01]  /*14e0*/  FADD.FTZ R108, -R108, R17 ;  /* 0x000000116c6c7221 */ /* 0x000fe20000010100 */
[--C-:B------:R-:W-:Y:S02]  /*14f0*/  HADD2.F32 R10, -RZ, R124.reuse.H0_H0 ;  /* 0x2000007cff0a7230 */ /* 0x100fe40000004100 */
[----:B------:R-:W-:Y:S01]  /*1500*/  FADD.FTZ R11, -R9, R12 ;  /* 0x0000000c090b7221 */ /* 0x000fe20000010100 */
[----:B------:R-:W-:Y:S02]  /*1510*/  HADD2.F32 R104, -RZ, R124.H1_H1 ;  /* 0x3000007cff687230 */ /* 0x000fe40000004100 */
[----:B0-----:R-:W-:Y:S01]  /*1520*/  FMUL.FTZ R99, R99, R88 ;  /* 0x0000005863637220 */ /* 0x001fe20000410000 */
[----:B------:R-:W-:Y:S01]  /*1530*/  HADD2.F32 R7, -RZ, R23.H0_H0 ;  /* 0x20000017ff077230 */ /* 0x000fe20000004100 */
[----:B------:R-:W0:Y:S01]  /*1540*/  MUFU.RCP R94, R73 ;  /* 0x00000049005e7308 */ /* 0x000e220000001000 */
[----:B------:R-:W-:Y:S02]  /*1550*/  HADD2.F32 R17, -RZ, R116.H1_H1 ;  /* 0x30000074ff117230 */ /* 0x000fe40000004100 */
[----:B------:R-:W-:Y:S01]  /*1560*/  FADD.FTZ R12, -R10, R13 ;  /* 0x0000000d0a0c7221 */ /* 0x000fe20000010100 */
[----:B------:R-:W-:Y:S01]  /*1570*/  FADD.FTZ R104, -R104, R15 ;  /* 0x0000000f68687221 */ /* 0x000fe20000010100 */
[----:B------:R-:W-:-:S02]  /*1580*/  HADD2.F32 R88, -RZ, R112.H1_H1 ;  /* 0x30000070ff587230 */ /* 0x000fc40000004100 */
[----:B------:R-:W-:Y:S01]  /*1590*/  FADD.FTZ R13, -R7, R14 ;  /* 0x0000000e070d7221 */ /* 0x000fe20000010100 */
[----:B------:R-:W-:Y:S02]  /*15a0*/  HADD2.F32 R15, -RZ, R21.H0_H0 ;  /* 0x20000015ff0f7230 */ /* 0x000fe40000004100 */
[----:B-1----:R-:W-:Y:S01]  /*15b0*/  FMUL.FTZ R14, R105, R96 ;  /* 0x00000060690e7220 */ /* 0x002fe20000410000 */
[----:B------:R-:W1:Y:S01]  /*15c0*/  MUFU.RCP R93, R4 ;  /* 0x00000004005d7308 */ /* 0x000e620000001000 */
[----:B------:R-:W-:Y:S02]  /*15d0*/  HADD2.F32 R110, -RZ, R125.H1_H1 ;  /* 0x3000007dff6e7230 */ /* 0x000fe40000004100 */
[----:B--2---:R-:W-:Y:S01]  /*15e0*/  FMUL.FTZ R0, R107, R0 ;  /* 0x000000006b007220 */ /* 0x004fe20000410000 */
[----:B------:R-:W-:Y:S02]  /*15f0*/  HADD2.F32 R80, -RZ, R67.H1_H1 ;  /* 0x30000043ff507230 */ /* 0x000fe40000004100 */
[----:B------:R-:W-:Y:S01]  /*1600*/  FMUL.FTZ R3, R3, R88 ;  /* 0x0000005803037220 */ /* 0x000fe20000410000 */
[----:B------:R-:W-:-:S02]  /*1610*/  HADD2.F32 R10, -RZ, R71.H1_H1 ;  /* 0x30000047ff0a7230 */ /* 0x000fc40000004100 */
[----:B------:R-:W-:Y:S01]  /*1620*/  FADD.FTZ R18, -R15, R18 ;  /* 0x000000120f127221 */ /* 0x000fe20000010100 */
[----:B------:R-:W-:Y:S01]  /*1630*/  HADD2.F32 R87, -RZ, R87.H0_H0 ;  /* 0x20000057ff577230 */ /* 0x000fe20000004100 */
[----:B------:R-:W2:Y:S01]  /*1640*/  MUFU.RCP R8, R5 ;  /* 0x0000000500087308 */ /* 0x000ea20000001000 */
[----:B------:R-:W-:Y:S01]  /*1650*/  FADD.FTZ R110, -R110, R19 ;  /* 0x000000136e6e7221 */ /* 0x000fe20000010100 */
[----:B---3--:R-:W-:Y:S01]  /*1660*/  FMUL.FTZ R15, R98, R95 ;  /* 0x0000005f620f7220 */ /* 0x008fe20000410000 */
[----:B----4-:R-:W-:Y:S01]  /*1670*/  FMUL.FTZ R19, R11, R90 ;  /* 0x0000005a0b137220 */ /* 0x010fe20000410000 */
[----:B0-----:R-:W-:Y:S01]  /*1680*/  FMUL.FTZ R94, R97, R94 ;  /* 0x0000005e615e7220 */ /* 0x001fe20000410000 */
[----:B------:R-:W-:Y:S02]  /*1690*/  HADD2.F32 R90, -RZ, R114.H0_H0 ;  /* 0x20000072ff5a7230 */ /* 0x000fe40000004100 */
[----:B------:R-:W-:Y:S01]  /*16a0*/  FMUL.FTZ R97, R2, R87 ;  /* 0x0000005702617220 */ /* 0x000fe20000410000 */
[----:B------:R-:W-:Y:S01]  /*16b0*/  HADD2.F32 R109, -RZ, R20.H0_H0 ;  /* 0x20000014ff6d7230 */ /* 0x000fe20000004100 */
[----:B------:R-:W0:Y:S01]  /*16c0*/  MUFU.RCP R91, R74 ;  /* 0x0000004a005b7308 */ /* 0x000e220000001000 */
[----:B-1----:R-:W-:Y:S01]  /*16d0*/  FMUL.FTZ R93, R12, R93 ;  /* 0x0000005d0c5d7220 */ /* 0x002fe20000410000 */
[----:B------:R-:W-:Y:S01]  /*16e0*/  FADD.FTZ R12, RZ, R3 ;  /* 0x00000003ff0c7221 */ /* 0x000fe20000010000 */
[----:B------:R-:W-:-:S02]  /*16f0*/  HADD2.F32 R77, -RZ, R77.H0_H0 ;  /* 0x2000004dff4d7230 */ /* 0x000fc40000004100 */
[----:B------:R-:W-:Y:S01]  /*1700*/  FMUL.FTZ R2, R76, R90 ;  /* 0x0000005a4c027220 */ /* 0x000fe20000410000 */
[----:B------:R-:W-:Y:S01]  /*1710*/  FADD.FTZ R109, -R109, R16 ;  /* 0x000000106d6d7221 */ /* 0x000fe20000010100 */
[----:B------:R-:W-:Y:S01]  /*1720*/  HADD2.F32 R79, -RZ, R79.H0_H0 ;  /* 0x2000004fff4f7230 */ /* 0x000fe20000004100 */
[----:B------:R-:W1:Y:S01]  /*1730*/  MUFU.RCP R92, R78 ;  /* 0x0000004e005c7308 */ /* 0x000e620000001000 */
[----:B--2---:R-:W-:Y:S01]  /*1740*/  FMUL.FTZ R95, R13, R8 ;  /* 0x000000080d5f7220 */ /* 0x004fe20000410000 */
[----:B------:R-:W-:Y:S01]  /*1750*/  FFMA.FTZ R8, R3, R0, RZ ;  /* 0x0000000003087223 */ /* 0x000fe200000100ff */
[----:B------:R-:W-:Y:S01]  /*1760*/  FADD.FTZ R13, R12, R97 ;  /* 0x000000610c0d7221 */ /* 0x000fe20000010000 */
[----:B------:R-:W-:Y:S02]  /*1770*/  HADD2.F32 R6, -RZ, R70.H1_H1 ;  /* 0x30000046ff067230 */ /* 0x000fe40000004100 */
[----:B------:R-:W-:Y:S01]  /*1780*/  FFMA.FTZ R11, R97, R14, R8 ;  /* 0x0000000e610b7223 */ /* 0x000fe20000010008 */
[----:B------:R-:W-:Y:S01]  /*1790*/  FADD.FTZ R12, R13, R2 ;  /* 0x000000020d0c7221 */ /* 0x000fe20000010000 */
[----:B------:R-:W2:Y:S01]  /*17a0*/  MUFU.RCP R105, R17 ;  /* 0x0000001100697308 */ /* 0x000ea20000001000 */
[----:B0-----:R-:W-:Y:S01]  /*17b0*/  FMUL.FTZ R16, R102, R91 ;  /* 0x0000005b66107220 */ /* 0x001fe20000410000 */
[----:B------:R-:W-:-:S02]  /*17c0*/  HADD2.F32 R91, -RZ, R114.H1_H1 ;  /* 0x30000072ff5b7230 */ /* 0x000fc40000004100 */
[----:B------:R-:W-:Y:S01]  /*17d0*/  FFMA.FTZ R8, R2, R15, R11 ;  /* 0x0000000f02087223 */ /* 0x000fe2000001000b */
[----:B------:R-:W-:Y:S02]  /*17e0*/  HADD2.F32 R7, -RZ, R71.H0_H0 ;  /* 0x20000047ff077230 */ /* 0x000fe40000004100 */
[----:B------:R-:W-:Y:S01]  /*17f0*/  FMUL.FTZ R123, R79, R16 ;  /* 0x000000104f7b7220 */ /* 0x000fe20000410000 */
[----:B------:R-:W-:Y:S01]  /*1800*/  HADD2.F32 R76, -RZ, R115.H1_H1 ;  /* 0x30000073ff4c7230 */ /* 0x000fe20000004100 */
[----:B------:R-:W0:Y:S01]  /*1810*/  MUFU.RCP R89, R80 ;  /* 0x0000005000597308 */ /* 0x000e220000001000 */
[----:B-1----:R-:W-:Y:S01]  /*1820*/  FMUL.FTZ R92, R101, R92 ;  /* 0x0000005c655c7220 */ /* 0x002fe20000410000 */
[----:B------:R-:W-:Y:S01]  /*1830*/  FMUL.FTZ R101, R73, R77 ;  /* 0x0000004d49657220 */ /* 0x000fe20000410000 */
[----:B------:R-:W-:Y:S02]  /*1840*/  HADD2.F32 R9, -RZ, R116.H0_H0 ;  /* 0x20000074ff097230 */ /* 0x000fe40000004100 */
[----:B------:R-:W-:Y:S01]  /*1850*/  FMUL.FTZ R82, R82, R76 ;  /* 0x0000004c52527220 */ /* 0x000fe20000410000 */
[----:B------:R-:W-:-:S02]  /*1860*/  HADD2.F32 R83, -RZ, R83.H0_H0 ;  /* 0x20000053ff537230 */ /* 0x000fc40000004100 */
[----:B------:R-:W-:Y:S01]  /*1870*/  FADD.FTZ R12, R12, R101 ;  /* 0x000000650c0c7221 */ /* 0x000fe20000010000 */
[----:B------:R-:W-:Y:S01]  /*1880*/  FFMA.FTZ R8, R101, R94, R8 ;  /* 0x0000005e65087223 */ /* 0x000fe20000010008 */
[----:B------:R-:W1:Y:S01]  /*1890*/  MUFU.RCP R107, R10 ;  /* 0x0000000a006b7308 */ /* 0x000e620000001000 */
[----:B--2---:R-:W-:Y:S01]  /*18a0*/  FMUL.FTZ R110, R110, R105 ;  /* 0x000000696e6e7220 */ /* 0x004fe20000410000 */
[----:B------:R-:W-:Y:S01]  /*18b0*/  FMUL.FTZ R105, R78, R91 ;  /* 0x0000005b4e697220 */ /* 0x000fe20000410000 */
[----:B------:R-:W-:Y:S02]  /*18c0*/  HADD2.F32 R78, -RZ, R117.H0_H0 ;  /* 0x20000075ff4e7230 */ /* 0x000fe40000004100 */
[----:B------:R-:W-:Y:S01]  /*18d0*/  FMUL.FTZ R96, R4, R83 ;  /* 0x0000005304607220 */ /* 0x000fe20000410000 */
[----:B------:R-:W-:Y:S02]  /*18e0*/  HADD2.F32 R84, -RZ, R84.H0_H0 ;  /* 0x20000054ff547230 */ /* 0x000fe40000004100 */
[----:B------:R-:W-:Y:S01]  /*18f0*/  FADD.FTZ R12, R12, R105 ;  /* 0x000000690c0c7221 */ /* 0x000fe20000010000 */
[----:B------:R-:W-:Y:S01]  /*1900*/  FFMA.FTZ R8, R105, R92, R8 ;  /* 0x0000005c69087223 */ /* 0x000fe20000010008 */
[----:B------:R-:W2:Y:S01]  /*1910*/  MUFU.RCP R103, R6 ;  /* 0x0000000600677308 */ /* 0x000ea20000001000 */
[----:B0-----:R-:W-:Y:S01]  /*1920*/  FMUL.FTZ R100, R100, R89 ;  /* 0x0000005964647220 */ /* 0x001fe20000410000 */
[----:B------:R-:W-:-:S02]  /*1930*/  HADD2.F32 R89, -RZ, R115.H0_H0 ;  /* 0x20000073ff597230 */ /* 0x000fc40000004100 */
[----:B------:R-:W-:Y:S01]  /*1940*/  FMUL.FTZ R98, R5, R78 ;  /* 0x0000004e05627220 */ /* 0x000fe20000410000 */
[----:B------:R-:W-:Y:S02]  /*1950*/  HADD2.F32 R73, -RZ, R117.H1_H1 ;  /* 0x30000075ff497230 */ /* 0x000fe40000004100 */
[----:B------:R-:W-:Y:S01]  /*1960*/  FMUL.FTZ R102, R6, R84 ;  /* 0x0000005406667220 */ /* 0x000fe20000410000 */
[----:B------:R-:W-:Y:S02]  /*1970*/  HADD2.F32 R85, -RZ, R85.H0_H0 ;  /* 0x20000055ff557230 */ /* 0x000fe40000004100 */
[----:B------:R-:W-:Y:S01]  /*1980*/  FMUL.FTZ R115, R83, R93 ;  /* 0x0000005d53737220 */ /* 0x000fe20000410000 */
[----:B------:R-:W0:Y:S01]  /*1990*/  MUFU.RCP R106, R7 ;  /* 0x00000007006a7308 */ /* 0x000e220000001000 */
[----:B-1----:R-:W-:Y:S01]  /*19a0*/  FMUL.FTZ R18, R18, R107 ;  /* 0x0000006b12127220 */ /* 0x002fe20000410000 */
[----:B------:R-:W-:Y:S01]  /*19b0*/  FMUL.FTZ R107, R74, R79 ;  /* 0x0000004f4a6b7220 */ /* 0x000fe20000410000 */
[----:B------:R-:W-:-:S02]  /*19c0*/  HADD2.F32 R74, -RZ, R81.H0_H0 ;  /* 0x20000051ff4a7230 */ /* 0x000fc40000004100 */
[----:B------:R-:W-:Y:S01]  /*19d0*/  FMUL.FTZ R81, R80, R89 ;  /* 0x0000005950517220 */ /* 0x000fe20000410000 */
[----:B------:R-:W-:Y:S01]  /*19e0*/  FMUL.FTZ R113, R9, R85 ;  /* 0x0000005509717220 */ /* 0x000fe20000410000 */
[----:B------:R-:W-:Y:S01]  /*19f0*/  FADD.FTZ R12, R12, R107 ;  /* 0x0000006b0c0c7221 */ /* 0x000fe20000010000 */
[----:B------:R-:W-:Y:S01]  /*1a00*/  FFMA.FTZ R8, R107, R16, R8 ;  /* 0x000000106b087223 */ /* 0x000fe20000010008 */
[----:B------:R-:W-:Y:S01]  /*1a10*/  FMUL.FTZ R80, R75, R74 ;  /* 0x0000004a4b507220 */ /* 0x000fe20000410000 */
[----:B------:R-:W1:Y:S01]  /*1a20*/  MUFU.RCP R111, R9 ;  /* 0x00000009006f7308 */ /* 0x000e620000001000 */
[----:B------:R-:W-:Y:S01]  /*1a30*/  FADD.FTZ R13, R12, R81 ;  /* 0x000000510c0d7221 */ /* 0x000fe20000010000 */
[----:B------:R-:W-:Y:S01]  /*1a40*/  FFMA.FTZ R11, R81, R100, R8 ;  /* 0x00000064510b7223 */ /* 0x000fe20000010008 */
[----:B--2---:R-:W-:Y:S01]  /*1a50*/  FMUL.FTZ R103, R104, R103 ;  /* 0x0000006768677220 */ /* 0x004fe20000410000 */
[----:B------:R-:W-:Y:S02]  /*1a60*/  HADD2.F32 R75, -RZ, R112.H0_H0 ;  /* 0x20000070ff4b7230 */ /* 0x000fe40000004100 */
[----:B------:R-:W-:Y:S01]  /*1a70*/  FADD.FTZ R13, R13, R80 ;  /* 0x000000500d0d7221 */ /* 0x000fe20000010000 */
[----:B------:R-:W-:Y:S01]  /*1a80*/  FFMA.FTZ R11, R80, R99, R11 ;  /* 0x00000063500b7223 */ /* 0x000fe2000001000b */
[----:B------:R-:W-:-:S02]  /*1a90*/  HADD2.F32 R86, -RZ, R86.H0_H0 ;  /* 0x20000056ff567230 */ /* 0x000fc40000004100 */
        /* <DEDUP_REMOVED lines=35> */
.L_x_2533:
[----:B------:R-:W-:Y:S01]  /*1cd0*/  FADD.FTZ R49, R8, R49 ;  /* 0x0000003108317221 */ /* 0x000fe20000010000 */
[----:B------:R-:W-:Y:S01]  /*1ce0*/  FADD.FTZ R47, R10, R47 ;  /* 0x0000002f0a2f7221 */ /* 0x000fe20000010000 */
[----:B------:R-:W0:Y:S01]  /*1cf0*/  SHFL.DOWN PT, R8, R11, 0x10, 0x1f ;  /* 0x0a001f000b087f89 */ /* 0x000e2200000e0000 */
[----:B------:R-:W-:Y:S01]  /*1d00*/  FADD.FTZ R48, R7, R48 ;  /* 0x0000003007307221 */ /* 0x000fe20000010000 */
[----:B------:R-:W-:Y:S01]  /*1d10*/  FADD.FTZ R46, R9, R46 ;  /* 0x0000002e092e7221 */ /* 0x000fe20000010000 */
[----:B------:R-:W-:Y:S01]  /*1d20*/  ISETP.NE.AND P3, PT, R63, RZ, PT ;  /* 0x000000ff3f00720c */ /* 0x000fe20003f65270 */
        /* <DEDUP_REMOVED lines=45> */
[----:B------:R-:W-:Y:S01]  /*2000*/  IADD3 R118, PT, PT, R64, 0x2020, RZ ;  /* 0x0000202040767810 */ /* 0x000fe20007ffe0ff */
[----:B-1----:R-:W-:-:S03]  /*2010*/  FADD.FTZ R7, R9, R10 ;  /* 0x0000000a09077221 */ /* 0x002fc60000010000 */
[----:B------:R-:W0:Y:S01]  /*2020*/  SHFL.DOWN PT, R11, R8, 0x1, 0x1f ;  /* 0x08201f00080b7f89 */ /* 0x000e2200000e0000 */
[----:B------:R-:W-:Y:S02]  /*2030*/  @!P3 MOV R9, R118 ;  /* 0x000000760009b202 */ /* 0x000fe40000000f00 */
[C---:B------:R-:W-:Y:S01]  /*2040*/  @!P0 IADD3 R9, PT, PT, R64.reuse, 0x2000, RZ ;  /* 0x0000200040098810 */ /* 0x040fe20007ffe0ff */
[----:B------:R-:W1:Y:S01]  /*2050*/  SHFL.DOWN PT, R10, R7, 0x1, 0x1f ;  /* 0x08201f00070a7f89 */ /* 0x000e6200000e0000 */
[----:B------:R-:W-:Y:S01]  /*2060*/  @!P2 IADD3 R118, PT, PT, R64, 0x2000, RZ ;  /* 0x000020004076a810 */ /* 0x000fe20007ffe0ff */
[----:B0-----:R-:W-:Y:S01]  /*2070*/  FADD.FTZ R12, R8, R11 ;  /* 0x0000000b080c7221 */ /* 0x001fe20000010000 */
[----:B--2---:R-:W-:Y:S01]  /*2080*/  @!P3 SHF.R.U32.HI R8, RZ, 0x2, R28 ;  /* 0x00000002ff08b819 */ /* 0x004fe2000001161c */
[----:B-1----:R-:W-:Y:S01]  /*2090*/  FADD.FTZ R13, R7, R10 ;  /* 0x0000000a070d7221 */ /* 0x002fe20000010000 */
[----:B------:R-:W-:Y:S02]  /*20a0*/  @!P3 MOV R7, R9 ;  /* 0x000000090007b202 */ /* 0x000fe40000000f00 */
[----:B------:R-:W-:-:S04]  /*20b0*/  @!P3 LOP3.LUT R8, R8, 0x18, RZ, 0xc0, !PT ;  /* 0x000000180808b812 */ /* 0x000fc800078ec0ff */
[----:B------:R-:W-:Y:S02]  /*20c0*/  @!P3 IADD3 R7, PT, PT, R8, R7, RZ ;  /* 0x000000070807b210 */ /* 0x000fe40007ffe0ff */
[C---:B------:R-:W-:Y:S02]  /*20d0*/  IADD3 R8, PT, PT, R64.reuse, 0x2030, RZ ;  /* 0x0000203040087810 */ /* 0x040fe40007ffe0ff */
[----:B------:R-:W-:Y:S01]  /*20e0*/  @!P2 IADD3 R8, PT, PT, R64, 0x2010, RZ ;  /* 0x000020104008a810 */ /* 0x000fe20007ffe0ff */
        /* <DEDUP_REMOVED lines=35> */
[----:B------:R-:W1:Y:S01]  /*2320*/  LDC.64 R2, c[0x0][0x380] ;  /* 0x0000e000ff027b82 */ /* 0x000e620000000a00 */
        /* <DEDUP_REMOVED lines=23> */
[----:B-1----:R-:W-:Y:S01]  /*24a0*/  IADD3 R29, PT, PT, R29, R2, RZ ;  /* 0x000000021d1d7210 */ /* 0x002fe20007ffe0ff */
[C---:B------:R-:W-:Y:S01]  /*24b0*/  FMUL.FTZ R11, R72.reuse, R99 ;  /* 0x00000063480b7220 */ /* 0x040fe20000410000 */
[C---:B------:R-:W-:Y:S01]  /*24c0*/  FMUL.FTZ R13, R72.reuse, R13 ;  /* 0x0000000d480d7220 */ /* 0x040fe20000410000 */
[C---:B------:R-:W-:Y:S01]  /*24d0*/  FMUL.FTZ R14, R72.reuse, R95 ;  /* 0x0000005f480e7220 */ /* 0x040fe20000410000 */
[----:B------:R-:W-:Y:S01]  /*24e0*/  ISETP.GE.AND P0, PT, R29, R3, PT ;  /* 0x000000031d00720c */ /* 0x000fe20003f06270 */
        /* <DEDUP_REMOVED lines=42> */
.L_x_2531:
        /* <DEDUP_REMOVED lines=17> */
.L_x_2535:
        /* <DEDUP_REMOVED lines=14> */
.L_x_3202:


//--------------------- .text._ZN10layer_norm22ln_bwd_finalize_kernelINS_22Kernel_traits_finalizeILj2048E6__halfS2_S2_fjLj1024ELj4ENS_18Kernel_traits_baseILj2048ES2_S2_S2_fjLj1024EEEEEEEvNS_9BwdParamsE --------------------------
	.section	.text._ZN10layer_norm22ln_bwd_finalize_kernelINS_22Kernel_traits_finalizeILj2048E6__halfS2_S2_fjLj1024ELj4ENS_18Kernel_traits_baseILj2048ES2_S2_S2_fjLj1024EEEEEEEvNS_9BwdParamsE,"ax",@progbits
	.align	128
        .global         _ZN10layer_norm22ln_bwd_finalize_kernelINS_22Kernel_traits_finalizeILj2048E6__halfS2_S2_fjLj1024ELj4ENS_18Kernel_traits_baseILj2048ES2_S2_S2_fjLj1024EEEEEEEvNS_9BwdParamsE
        .type           _ZN10layer_norm22ln_bwd_finalize_kernelINS_22Kernel_traits_finalizeILj2048E6__halfS2_S2_fjLj1024ELj4ENS_18Kernel_traits_baseILj2048ES2_S2_S2_fjLj1024EEEEEEEvNS_9BwdParamsE,@function
        .size           _ZN10layer_norm22ln_bwd_finalize_kernelINS_22Kernel_traits_finalizeILj2048E6__halfS2_S2_fjLj1024ELj4ENS_18Kernel_traits_baseILj2048ES2_S2_S2_fjLj1024EEEEEEEvNS_9BwdParamsE,(.L_x_3203 - _ZN10layer_norm22ln_bwd_finalize_kernelINS_22Kernel_traits_finalizeILj2048E6__halfS2_S2_fjLj1024ELj4ENS_18Kernel_traits_baseILj2048ES2_S2_S2_fjLj1024EEEEEEEvNS_9BwdParamsE)
        .other          _ZN10layer_norm22ln_bwd_finalize_kernelINS_22Kernel_traits_finalizeILj2048E6__halfS2_S2_fjLj1024ELj4ENS_18Kernel_traits_baseILj2048ES2_S2_S2_fjLj1024EEEEEEEvNS_9BwdParamsE,@"STO_CUDA_ENTRY STV_DEFAULT"
_ZN10layer_norm22ln_bwd_finalize_kernelINS_22Kernel_traits_finalizeILj2048E6__halfS2_S2_fjLj1024ELj4ENS_18Kernel_traits_baseILj2048ES2_S2_S2_fjLj1024EEEEEEEvNS_9BwdParamsE:
.text._ZN10layer_norm22ln_bwd_finalize_kernelINS_22Kernel_traits_finalizeILj2048E6__halfS2_S2_fjLj1024ELj4ENS_18Kernel_traits_baseILj2048ES2_S2_S2_fjLj1024EEEEEEEvNS_9BwdParamsE:
        /* <DEDUP_REMOVED lines=37> */
.L_x_2540:
        /* <DEDUP_REMOVED lines=118> */
.L_x_2539:
[----:B------:R-:W-:Y:S05]  /*09b0*/  BSYNC.RECONVERGENT B1 ;  /* 0x0000000000017941 */ /* 0x000fea0003800200 */
.L_x_2538:
        /* <DEDUP_REMOVED lines=65> */
.L_x_2542:
[----:B------:R-:W-:Y:S05]  /*0dd0*/  BSYNC.RECONVERGENT B1 ;  /* 0x0000000000017941 */ /* 0x000fea0003800200 */
.L_x_2541:
        /* <DEDUP_REMOVED lines=37> */
.L_x_2544:
[----:B------:R-:W-:Y:S05]  /*1030*/  BSYNC.RECONVERGENT B1 ;  /* 0x0000000000017941 */ /* 0x000fea0003800200 */
.L_x_2543:
[----:B------:R-:W-:Y:S05]  /*1040*/  @!P1 BRA `(.L_x_2537) ;  /* 0x00000000003c9947 */ /* 0x000fea0003800000 */
[----:B------:R-:W0:Y:S01]  /*1050*/  LDC.64 R6, c[0x0][0x3e0] ;  /* 0x0000f800ff067b82 */ /* 0x000e220000000a00 */
[----:B------:R-:W-:Y:S02]  /*1060*/  LEA R2, R15, R11, 0xb ;  /* 0x0000000b0f027211 */ /* 0x000fe400078e58ff */
[----:B------:R-:W-:Y:S02]  /*1070*/  IADD3 R24, PT, PT, -R24, RZ, RZ ;  /* 0x000000ff18187210 */ /* 0x000fe40007ffe1ff */
[----:B------:R-:W-:-:S03]  /*1080*/  IADD3 R11, PT, PT, R13, R2, RZ ;  /* 0x000000020d0b7210 */ /* 0x000fc60007ffe0ff */
[----:B------:R-:W1:Y:S04]  /*1090*/  LDC.64 R8, c[0x0][0x3e8] ;  /* 0x0000fa00ff087b82 */ /* 0x000e680000000a00 */
.L_x_2545:
        /* <DEDUP_REMOVED lines=10> */
.L_x_2537:
[----:B------:R-:W-:Y:S05]  /*1140*/  BSYNC.RECONVERGENT B0 ;  /* 0x0000000000007941 */ /* 0x000fea0003800200 */
.L_x_2536:
        /* <DEDUP_REMOVED lines=55> */
.L_x_2546:
        /* <DEDUP_REMOVED lines=12> */
.L_x_3203:


//--------------------- .text._ZN10layer_norm13ln_bwd_kernelINS_13Kernel_traitsI6__halfS2_S2_fjLj2048ELj1ELj1ELj4ELj16ENS_18Kernel_traits_baseILj2048ES2_S2_S2_fjLj128EEEEEEEvNS_9BwdParamsE --------------------------
	.section	.text._ZN10layer_norm13ln_bwd_kernelINS_13Kernel_traitsI6__halfS2_S2_fjLj2048ELj1ELj1ELj4ELj16ENS_18Kernel_traits_baseILj2048ES2_S2_S2_fjLj128EEEEEEEvNS_9BwdParamsE,"ax",@progbits
	.align	128
        .global         _ZN10layer_norm13ln_bwd_kernelINS_13Kernel_traitsI6__halfS2_S2_fjLj2048ELj1ELj1ELj4ELj16ENS_18Kernel_traits_baseILj2048ES2_S2_S2_fjLj128EEEEEEEvNS_9BwdParamsE
        .type           _ZN10layer_norm13ln_bwd_kernelINS_13Kernel_traitsI6__halfS2_S2_fjLj2048ELj1ELj1ELj4ELj16ENS_18Kernel_traits_baseILj2048ES2_S2_S2_fjLj128EEEEEEEvNS_9BwdParamsE,@function
        .size           _ZN10layer_norm13ln_bwd_kernelINS_13Kernel_traitsI6__halfS2_S2_fjLj2048ELj1ELj1ELj4ELj16ENS_18Kernel_traits_baseILj2048ES2_S2_S2_fjLj128EEEEEEEvNS_9BwdParamsE,(.L_x_3204 - _ZN10layer_norm13ln_bwd_kernelINS_13Kernel_traitsI6__halfS2_S2_fjLj2048ELj1ELj1ELj4ELj16ENS_18Kernel_traits_baseILj2048ES2_S2_S2_fjLj128EEEEEEEvNS_9BwdParamsE)
        .other          _ZN10layer_norm13ln_bwd_kernelINS_13Kernel_traitsI6__halfS2_S2_fjLj2048ELj1ELj1ELj4ELj16ENS_18Kernel_traits_baseILj2048ES2_S2_S2_fjLj128EEEEEEEvNS_9BwdParamsE,@"STO_CUDA_ENTRY STV_DEFAULT"
_ZN10layer_norm13ln_bwd_kernelINS_13Kernel_traitsI6__halfS2_S2_fjLj2048ELj1ELj1ELj4ELj16ENS_18Kernel_traits_baseILj2048ES2_S2_S2_fjLj128EEEEEEEvNS_9BwdParamsE:
.text._ZN10layer_norm13ln_bwd_kernelINS_13Kernel_traitsI6__halfS2_S2_fjLj2048ELj1ELj1ELj4ELj16ENS_18Kernel_traits_baseILj2048ES2_S2_S2_fjLj128EEEEEEEvNS_9BwdParamsE:
        /* <DEDUP_REMOVED lines=14> */
[----:B------:R-:W5:Y:S01]  /*00e0*/  @P0 LDG.E.128 R12, desc[UR6][R2.64+0x800] ;  /* 0x00080006020c0981 */ /* 0x000f62000c1e1d00 */
[----:B0-----:R-:W-:Y:S01]  /*00f0*/  MOV R55, UR4 ;  /* 0x0000000400377c02 */ /* 0x001fe20008000f00 */
[----:B---3--:R-:W-:-:S03]  /*0100*/  @P0 IMAD.WIDE.U32 R20, R69, 0x10, R20 ;  /* 0x0000001045140825 */ /* 0x008fc600078e0014 */
[----:B----4-:R-:W-:Y:S02]  /*0110*/  ISETP.GE.AND P1, PT, R55, UR5, PT ;  /* 0x0000000537007c0c */ /* 0x010fe4000bf26270 */
[----:B------:R-:W-:Y:S01]  /*0120*/  CS2R R28, SRZ ;  /* 0x00000000001c7805 */ /* 0x000fe2000001ff00 */
[----:B------:R-:W5:Y:S01]  /*0130*/  @P0 LDG.E.128 R8, desc[UR6][R20.64] ;  /* 0x0000000614080981 */ /* 0x000f62000c1e1d00 */
[----:B------:R-:W-:Y:S02]  /*0140*/  CS2R R30, SRZ ;  /* 0x00000000001e7805 */ /* 0x000fe4000001ff00 */
[----:B------:R-:W-:Y:S02]  /*0150*/  CS2R R24, SRZ ;  /* 0x0000000000187805 */ /* 0x000fe4000001ff00 */
[----:B------:R-:W-:Y:S01]  /*0160*/  CS2R R26, SRZ ;  /* 0x00000000001a7805 */ /* 0x000fe2000001ff00 */
[----:B------:R0:W5:Y:S01]  /*0170*/  @P0 LDG.E.128 R4, desc[UR6][R20.64+0x800] ;  /* 0x0008000614040981 */ /* 0x000162000c1e1d00 */
[----:B-1----:R-:W-:Y:S01]  /*0180*/  @!P0 IMAD.WIDE.U32 R22, R69, 0x10, R22 ;  /* 0x0000001045168825 */ /* 0x002fe200078e0016 */
        /* <DEDUP_REMOVED lines=34> */
[----:B------:R-:W-:Y:S01]  /*03b0*/  MOV R2, RZ ;  /* 0x000000ff00027202 */ /* 0x000fe20000000f00 */
[----:B0-----:R-:W-:-:S06]  /*03c0*/  ULEA UR4, UR5, UR4, 0x18 ;  /* 0x0000000405047291 */ /* 0x001fcc000f8ec0ff */
[----:B------:R-:W-:-:S07]  /*03d0*/  MOV R90, UR4 ;  /* 0x00000004005a7c02 */ /* 0x000fce0008000f00 */
.L_x_2552:
[----:B0-----:R-:W0:Y:S01]  /*03e0*/  @!P0 LDC.64 R32, c[0x0][0x3a0] ;  /* 0x0000e800ff208b82 */ /* 0x001e220000000a00 */
[----:B------:R-:W-:-:S07]  /*03f0*/  MOV R0, RZ ;  /* 0x000000ff00007202 */ /* 0x000fce0000000f00 */
[----:B------:R-:W1:Y:S01]  /*0400*/  LDC.64 R20, c[0x0][0x398] ;  /* 0x0000e600ff147b82 */ /* 0x000e620000000a00 */
[----:B0-----:R-:W-:-:S05]  /*0410*/  @!P0 IMAD.WIDE R32, R55, 0x4, R32 ;  /* 0x0000000437208825 */ /* 0x001fca00078e0220 */
[----:B-----5:R0:W5:Y:S01]  /*0420*/  @!P0 LDG.E R0, desc[UR6][R32.64] ;  /* 0x0000000620008981 */ /* 0x020162000c1e1900 */
[----:B-1----:R-:W-:-:S04]  /*0430*/  ISETP.NE.U32.AND P1, PT, R20, RZ, PT ;  /* 0x000000ff1400720c */ /* 0x002fc80003f25070 */
[----:B------:R-:W-:-:S13]  /*0440*/  ISETP.NE.AND.EX P0, PT, R21, RZ, PT, P1 ;  /* 0x000000ff1500720c */ /* 0x000fda0003f05310 */
[----:B------:R-:W1:Y:S08]  /*0450*/  @!P0 LDC.64 R70, c[0x0][0x3d8] ;  /* 0x0000f600ff468b82 */ /* 0x000e700000000a00 */
[----:B------:R-:W2:Y:S01]  /*0460*/  @!P0 LDC.64 R72, c[0x0][0x390] ;  /* 0x0000e400ff488b82 */ /* 0x000ea20000000a00 */
[----:B------:R-:W-:-:S04]  /*0470*/  SHF.L.U32 R20, R55, 0x8, RZ ;  /* 0x0000000837147819 */ /* 0x000fc800000006ff */
[----:B------:R-:W-:-:S03]  /*0480*/  LOP3.LUT R3, R20, R69, RZ, 0xfc, !PT ;  /* 0x0000004514037212 */ /* 0x000fc600078efcff */
[----:B------:R-:W3:Y:S02]  /*0490*/  LDC.64 R68, c[0x0][0x3a8] ;  /* 0x0000ea00ff447b82 */ /* 0x000ee40000000a00 */
[----:B-1----:R-:W-:-:S06]  /*04a0*/  @!P0 IMAD.WIDE.U32 R70, R3, 0x10, R70 ;  /* 0x0000001003468825 */ /* 0x002fcc00078e0046 */
[----:B------:R-:W1:Y:S01]  /*04b0*/  @P0 LDC.64 R76, c[0x0][0x3d8] ;  /* 0x0000f600ff4c0b82 */ /* 0x000e620000000a00 */
[----:B------:R0:W5:Y:S01]  /*04c0*/  @!P0 LDG.E.128 R20, desc[UR6][R70.64] ;  /* 0x0000000646148981 */ /* 0x000162000c1e1d00 */
[----:B--2---:R-:W-:-:S03]  /*04d0*/  @!P0 IMAD.WIDE.U32 R72, R3, 0x10, R72 ;  /* 0x0000001003488825 */ /* 0x004fc600078e0048 */
[----:B------:R0:W5:Y:S03]  /*04e0*/  @!P0 LDG.E.128 R24, desc[UR6][R70.64+0x800] ;  /* 0x0008000646188981 */ /* 0x000166000c1e1d00 */
[----:B------:R-:W2:Y:S01]  /*04f0*/  @P0 LDC.64 R74, c[0x0][0x398] ;  /* 0x0000e600ff4a0b82 */ /* 0x000ea20000000a00 */
[----:B------:R0:W5:Y:S04]  /*0500*/  @!P0 LDG.E.128 R28, desc[UR6][R72.64] ;  /* 0x00000006481c8981 */ /* 0x000168000c1e1d00 */
[----:B------:R0:W5:Y:S01]  /*0510*/  @!P0 LDG.E.128 R32, desc[UR6][R72.64+0x800] ;  /* 0x0008000648208981 */ /* 0x000162000c1e1d00 */
[----:B---3--:R-:W-:-:S06]  /*0520*/  IMAD.WIDE R68, R55, 0x4, R68 ;  /* 0x0000000437447825 */ /* 0x008fcc00078e0244 */
[----:B------:R0:W5:Y:S01]  /*0530*/  LDG.E R68, desc[UR6][R68.64] ;  /* 0x0000000644447981 */ /* 0x000162000c1e1900 */
[----:B-1----:R-:W-:-:S04]  /*0540*/  @P0 IMAD.WIDE.U32 R76, R3, 0x10, R76 ;  /* 0x00000010034c0825 */ /* 0x002fc800078e004c */
[----:B--2---:R-:W-:Y:S01]  /*0550*/  @P0 IMAD.WIDE.U32 R74, R3, 0x10, R74 ;  /* 0x00000010034a0825 */ /* 0x004fe200078e004a */
[----:B------:R0:W5:Y:S04]  /*0560*/  @P0 LDG.E.128 R20, desc[UR6][R76.64] ;  /* 0x000000064c140981 */ /* 0x000168000c1e1d00 */
[----:B------:R0:W5:Y:S04]  /*0570*/  @P0 LDG.E.128 R24, desc[UR6][R76.64+0x800] ;  /* 0x000800064c180981 */ /* 0x000168000c1e1d00 */
[----:B------:R0:W5:Y:S04]  /*0580*/  @P0 LDG.E.128 R28, desc[UR6][R74.64] ;  /* 0x000000064a1c0981 */ /* 0x000168000c1e1d00 */
[----:B------:R0:W5:Y:S01]  /*0590*/  @P0 LDG.E.128 R32, desc[UR6][R74.64+0x800] ;  /* 0x000800064a200981 */ /* 0x000162000c1e1d00 */
[----:B------:R-:W-:Y:S05]  /*05a0*/  @P0 BRA `(.L_x_2548) ;  /* 0x0000000800440947 */ /* 0x000fea0003800000 */
[--C-:B-----5:R-:W-:Y:S02]  /*05b0*/  HADD2.F32 R89, -RZ, R29.reuse.H0_H0 ;  /* 0x2000001dff597230 */ /* 0x120fe40000004100 */
[--C-:B------:R-:W-:Y:S02]  /*05c0*/  HADD2.F32 R113, -RZ, R28.reuse.H0_H0 ;  /* 0x2000001cff717230 */ /* 0x100fe40000004100 */
[----:B------:R-:W-:Y:S02]  /*05d0*/  HADD2.F32 R93, -RZ, R28.H1_H1 ;  /* 0x3000001cff5d7230 */ /* 0x000fe40000004100 */
[--C-:B------:R-:W-:Y:S01]  /*05e0*/  FADD.FTZ R89, R89, -R0.reuse ;  /* 0x8000000059597221 */ /* 0x100fe20000010000 */
[----:B------:R-:W-:Y:S02]  /*05f0*/  HADD2.F32 R29, -RZ, R29.H1_H1 ;  /* 0x3000001dff1d7230 */ /* 0x000fe40000004100 */
[----:B------:R-:W-:Y:S01]  /*0600*/  FADD.FTZ R113, R113, -R0 ;  /* 0x8000000071717221 */ /* 0x000fe20000010000 */
[----:B------:R-:W-:-:S02]  /*0610*/  HADD2.F32 R97, -RZ, R30.H0_H0 ;  /* 0x2000001eff617230 */ /* 0x000fc40000004100 */
[--C-:B------:R-:W-:Y:S01]  /*0620*/  FADD.FTZ R93, R93, -R0.reuse ;  /* 0x800000005d5d7221 */ /* 0x100fe20000010000 */
[----:B0-----:R-:W-:Y:S02]  /*0630*/  HADD2.F32 R75, -RZ, R30.H1_H1 ;  /* 0x3000001eff4b7230 */ /* 0x001fe40000004100 */
        /* <DEDUP_REMOVED lines=25> */
[C---:B------:R-:W-:Y:S01]  /*07d0*/  FMUL.FTZ R35, R68.reuse, R35 ;  /* 0x0000002344237220 */ /* 0x040fe20000410000 */
[----:B------:R-:W-:Y:S02]  /*07e0*/  HADD2.F32 R34, -RZ, R21.H1_H1 ;  /* 0x30000015ff227230 */ /* 0x000fe40000004100 */
[C---:B------:R-:W-:Y:S01]  /*07f0*/  FMUL.FTZ R75, R68.reuse, R75 ;  /* 0x0000004b444b7220 */ /* 0x040fe20000410000 */
[----:B------:R-:W-:Y:S02]  /*0800*/  HADD2.F32 R0, -RZ, R16.H0_H0 ;  /* 0x20000010ff007230 */ /* 0x000fe40000004100 */
[C---:B------:R-:W-:Y:S01]  /*0810*/  FMUL.FTZ R77, R68.reuse, R77 ;  /* 0x0000004d444d7220 */ /* 0x040fe20000410000 */
[----:B------:R-:W-:Y:S02]  /*0820*/  HADD2.F32 R21, -RZ, R22.H0_H0 ;  /* 0x20000016ff157230 */ /* 0x000fe40000004100 */
[----:B------:R-:W-:Y:S01]  /*0830*/  FMUL.FTZ R79, R68, R79 ;  /* 0x0000004f444f7220 */ /* 0x000fe20000410000 */
[----:B------:R-:W-:-:S02]  /*0840*/  HADD2.F32 R28, -RZ, R17.H0_H0 ;  /* 0x20000011ff1c7230 */ /* 0x000fc40000004100 */
[----:B------:R-:W-:Y:S01]  /*0850*/  FMUL.FTZ R3, R0, R31 ;  /* 0x0000001f00037220 */ /* 0x000fe20000410000 */
[----:B------:R-:W-:Y:S02]  /*0860*/  HADD2.F32 R22, -RZ, R22.H1_H1 ;  /* 0x30000016ff167230 */ /* 0x000fe40000004100 */
[----:B------:R-:W-:Y:S01]  /*0870*/  FMUL.FTZ R0, R68, R113 ;  /* 0x0000007144007220 */ /* 0x000fe20000410000 */
[--C-:B------:R-:W-:Y:S02]  /*0880*/  HADD2.F32 R73, -RZ, R23.reuse.H0_H0 ;  /* 0x20000017ff497230 */ /* 0x100fe40000004100 */
[----:B------:R-:W-:Y:S01]  /*0890*/  FMUL.FTZ R87, R28, R33 ;  /* 0x000000211c577220 */ /* 0x000fe20000410000 */
[----:B------:R-:W-:Y:S02]  /*08a0*/  HADD2.F32 R74, -RZ, R23.H1_H1 ;  /* 0x30000017ff4a7230 */ /* 0x000fe40000004100 */
[----:B------:R-:W-:Y:S01]  /*08b0*/  FFMA.FTZ R113, R0, R3, RZ ;  /* 0x0000000300717223 */ /* 0x000fe200000100ff */
[----:B------:R-:W-:-:S02]  /*08c0*/  HADD2.F32 R91, -RZ, R18.H1_H1 ;  /* 0x30000012ff5b7230 */ /* 0x000fc40000004100 */
[C---:B------:R-:W-:Y:S01]  /*08d0*/  FMUL.FTZ R102, R68.reuse, R69 ;  /* 0x0000004544667220 */ /* 0x040fe20000410000 */
        /* <DEDUP_REMOVED lines=9> */
[----:B------:R-:W-:Y:S01]  /*0970*/  FADD.FTZ R72, RZ, R3 ;  /* 0x00000003ff487221 */ /* 0x000fe20000010000 */
[----:B------:R-:W-:Y:S02]  /*0980*/  HADD2.F32 R29, -RZ, R17.H1_H1 ;  /* 0x30000011ff1d7230 */ /* 0x000fe40000004100 */
[----:B------:R-:W-:Y:S01]  /*0990*/  FMUL.FTZ R71, R71, R20 ;  /* 0x0000001447477220 */ /* 0x000fe20000410000 */
[----:B------:R-:W-:Y:S02]  /*09a0*/  HADD2.F32 R32, -RZ, R19.H0_H0 ;  /* 0x20000013ff207230 */ /* 0x000fe40000004100 */
[----:B------:R-:W-:Y:S01]  /*09b0*/  FMUL.FTZ R99, R30, R21 ;  /* 0x000000151e637220 */ /* 0x000fe20000410000 */
[----:B------:R-:W-:Y:S01]  /*09c0*/  FMUL.FTZ R30, R68, R93 ;  /* 0x0000005d441e7220 */ /* 0x000fe20000410000 */
        /* <DEDUP_REMOVED lines=21> */
[----:B------:R-:W-:Y:S01]  /*0b20*/  FMUL.FTZ R72, R68, R97 ;  /* 0x0000006144487220 */ /* 0x000fe20000410000 */
[----:B------:R-:W-:Y:S01]  /*0b30*/  FFMA.FTZ R113, R35, R70, R78 ;  /* 0x0000004623717223 */ /* 0x000fe2000001004e */
[----:B------:R-:W-:Y:S02]  /*0b40*/  HADD2.F32 R27, -RZ, R27.H1_H1 ;  /* 0x3000001bff1b7230 */ /* 0x000fe40000004100 */
[----:B------:R-:W-:Y:S01]  /*0b50*/  FADD.FTZ R115, R80, R99 ;  /* 0x0000006350737221 */ /* 0x000fe20000010000 */
[--C-:B------:R-:W-:Y:S02]  /*0b60*/  HADD2.F32 R76, -RZ, R15.reuse.H1_H1 ;  /* 0x3000000fff4c7230 */ /* 0x100fe40000004100 */
[----:B------:R-:W-:Y:S01]  /*0b70*/  FFMA.FTZ R78, R72, R99, R113 ;  /* 0x00000063484e7223 */ /* 0x000fe20000010071 */
[----:B------:R-:W-:-:S02]  /*0b80*/  HADD2.F32 R84, -RZ, R15.H0_H0 ;  /* 0x2000000fff547230 */ /* 0x000fc40000004100 */
[----:B------:R-:W-:Y:S01]  /*0b90*/  FADD.FTZ R80, R115, R28 ;  /* 0x0000001c73507221 */ /* 0x000fe20000010000 */
[----:B------:R-:W-:Y:S02]  /*0ba0*/  HADD2.F32 R117, -RZ, R13.H1_H1 ;  /* 0x3000000dff757230 */ /* 0x000fe40000004100 */
[----:B------:R-:W-:Y:S01]  /*0bb0*/  FMUL.FTZ R97, R76, R27 ;  /* 0x0000001b4c617220 */ /* 0x000fe20000410000 */
        /* <DEDUP_REMOVED lines=47> */
[----:B------:R-:W-:Y:S06]  /*0eb0*/  BRA `(.L_x_2549) ;  /* 0x0000000800c07947 */ /* 0x000fec0003800000 */
.L_x_2548:
[--C-:B-----5:R-:W-:Y:S02]  /*0ec0*/  HADD2.F32 R99, -RZ, R35.reuse.H0_H0 ;  /* 0x20000023ff637230 */ /* 0x120fe40000004100 */
[----:B------:R-:W-:Y:S02]  /*0ed0*/  HADD2.F32 R97, -RZ, R35.H1_H1 ;  /* 0x30000023ff617230 */ /* 0x000fe40000004100 */
[----:B------:R-:W-:Y:S02]  /*0ee0*/  HADD2.F32 R88, -RZ, R29.H1_H1 ;  /* 0x3000001dff587230 */ /* 0x000fe40000004100 */
[----:B------:R-:W-:Y:S02]  /*0ef0*/  HADD2.F32 R35, -RZ, R9.H1_H1 ;  /* 0x30000009ff237230 */ /* 0x000fe40000004100 */
[----:B0-----:R-:W-:Y:S02]  /*0f00*/  HADD2.F32 R71, -RZ, R16.H1_H1 ;  /* 0x30000010ff477230 */ /* 0x001fe40000004100 */
[----:B------:R-:W-:-:S02]  /*0f10*/  HADD2.F32 R83, -RZ, R29.H0_H0 ;  /* 0x2000001dff537230 */ /* 0x000fc40000004100 */
[----:B------:R-:W-:Y:S01]  /*0f20*/  FADD.FTZ R35, R88, -R35 ;  /* 0x8000002358237221 */ /* 0x000fe20000010000 */
[----:B------:R-:W-:Y:S01]  /*0f30*/  HADD2.F32 R109, -RZ, R31.H0_H0 ;  /* 0x2000001fff6d7230 */ /* 0x000fe20000004100 */
[----:B------:R-:W0:Y:S01]  /*0f40*/  MUFU.RCP R75, R71 ;  /* 0x00000047004b7308 */ /* 0x000e220000001000 */
[--C-:B------:R-:W-:Y:S02]  /*0f50*/  HADD2.F32 R108, -RZ, R32.reuse.H0_H0 ;  /* 0x20000020ff6c7230 */ /* 0x100fe40000004100 */
[----:B------:R-:W-:Y:S02]  /*0f60*/  HADD2.F32 R106, -RZ, R32.H1_H1 ;  /* 0x30000020ff6a7230 */ /* 0x000fe40000004100 */
[----:B------:R-:W-:Y:S02]  /*0f70*/  HADD2.F32 R88, -RZ, R11.H0_H0 ;  /* 0x2000000bff587230 */ /* 0x000fe40000004100 */
[----:B------:R-:W-:Y:S02]  /*0f80*/  HADD2.F32 R29, -RZ, R18.H1_H1 ;  /* 0x30000012ff1d7230 */ /* 0x000fe40000004100 */
[----:B------:R-:W-:-:S02]  /*0f90*/  HADD2.F32 R32, -RZ, R9.H0_H0 ;  /* 0x20000009ff207230 */ /* 0x000fc40000004100 */
[----:B------:R-:W-:Y:S01]  /*0fa0*/  FADD.FTZ R109, R109, -R88 ;  /* 0x800000586d6d7221 */ /* 0x000fe20000010000 */
[----:B------:R-:W-:Y:S01]  /*0fb0*/  HADD2.F32 R91, -RZ, R19.H1_H1 ;  /* 0x30000013ff5b7230 */ /* 0x000fe20000004100 */
[----:B------:R-:W1:Y:S01]  /*0fc0*/  MUFU.RCP R77, R29 ;  /* 0x0000001d004d7308 */ /* 0x000e620000001000 */
[--C-:B------:R-:W-:Y:S02]  /*0fd0*/  HADD2.F32 R111, -RZ, R30.reuse.H0_H0 ;  /* 0x2000001eff6f7230 */ /* 0x100fe40000004100 */
[----:B------:R-:W-:Y:S01]  /*0fe0*/  FADD.FTZ R32, R83, -R32 ;  /* 0x8000002053207221 */ /* 0x000fe20000010000 */
[----:B------:R-:W-:Y:S02]  /*0ff0*/  HADD2.F32 R110, -RZ, R30.H1_H1 ;  /* 0x3000001eff6e7230 */ /* 0x000fe40000004100 */
[----:B------:R-:W-:Y:S02]  /*1000*/  HADD2.F32 R70, -RZ, R17.H0_H0 ;  /* 0x20000011ff467230 */ /* 0x000fe40000004100 */
[----:B------:R-:W-:Y:S01]  /*1010*/  HADD2.F32 R79, -RZ, R28.H1_H1 ;  /* 0x3000001cff4f7230 */ /* 0x000fe20000004100 */
[----:B------:R-:W2:Y:S01]  /*1020*/  MUFU.RCP R98, R91 ;  /* 0x0000005b00627308 */ /* 0x000ea20000001000 */
[----:B------:R-:W-:-:S02]  /*1030*/  HADD2.F32 R30, -RZ, R8.H1_H1 ;  /* 0x30000008ff1e7230 */ /* 0x000fc40000004100 */
[----:B------:R-:W-:Y:S02]  /*1040*/  HADD2.F32 R80, -RZ, R28.H0_H0 ;  /* 0x2000001cff507230 */ /* 0x000fe40000004100 */
[----:B------:R-:W-:Y:S02]  /*1050*/  HADD2.F32 R69, -RZ, R17.H1_H1 ;  /* 0x30000011ff457230 */ /* 0x000fe40000004100 */
[----:B------:R-:W-:Y:S01]  /*1060*/  FADD.FTZ R30, R79, -R30 ;  /* 0x8000001e4f1e7221 */ /* 0x000fe20000010000 */
[----:B------:R-:W-:Y:S01]  /*1070*/  HADD2.F32 R84, -RZ, R16.H0_H0 ;  /* 0x20000010ff547230 */ /* 0x000fe20000004100 */
[----:B------:R-:W3:Y:S01]  /*1080*/  MUFU.RCP R3, R70 ;  /* 0x0000004600037308 */ /* 0x000ee20000001000 */
[----:B------:R-:W-:Y:S02]  /*1090*/  HADD2.F32 R28, -RZ, R18.H0_H0 ;  /* 0x20000012ff1c7230 */ /* 0x000fe40000004100 */
[----:B0-----:R-:W-:Y:S01]  /*10a0*/  FMUL.FTZ R30, R30, R75 ;  /* 0x0000004b1e1e7220 */ /* 0x001fe20000410000 */
[----:B------:R-:W-:-:S02]  /*10b0*/  HADD2.F32 R105, -RZ, R33.H0_H0 ;  /* 0x20000021ff697230 */ /* 0x000fc40000004100 */
[----:B------:R-:W-:Y:S02]  /*10c0*/  HADD2.F32 R95, -RZ, R12.H1_H1 ;  /* 0x3000000cff5f7230 */ /* 0x000fe40000004100 */
[----:B------:R-:W-:Y:S01]  /*10d0*/  HADD2.F32 R88, -RZ, R5.H0_H0 ;  /* 0x20000005ff587230 */ /* 0x000fe20000004100 */
[----:B------:R-:W0:Y:S01]  /*10e0*/  MUFU.RCP R72, R69 ;  /* 0x0000004500487308 */ /* 0x000e220000001000 */
[----:B------:R-:W-:Y:S02]  /*10f0*/  HADD2.F32 R86, -RZ, R19.H0_H0 ;  /* 0x20000013ff567230 */ /* 0x000fe40000004100 */
[----:B------:R-:W-:Y:S02]  /*1100*/  HADD2.F32 R83, -RZ, R10.H1_H1 ;  /* 0x3000000aff537230 */ /* 0x000fe40000004100 */
[----:B------:R-:W-:Y:S01]  /*1110*/  FADD.FTZ R105, R105, -R88 ;  /* 0x8000005869697221 */ /* 0x000fe20000010000 */
[----:B------:R-:W-:Y:S02]  /*1120*/  HADD2.F32 R89, -RZ, R4.H1_H1 ;  /* 0x30000004ff597230 */ /* 0x000fe40000004100 */
[----:B------:R-:W-:Y:S01]  /*1130*/  HADD2.F32 R107, -RZ, R31.H1_H1 ;  /* 0x3000001fff6b7230 */ /* 0x000fe20000004100 */
[----:B------:R-:W4:Y:S01]  /*1140*/  MUFU.RCP R0, R84 ;  /* 0x0000005400007308 */ /* 0x000f220000001000 */
[----:B------:R-:W-:-:S02]  /*1150*/  HADD2.F32 R96, -RZ, R12.H0_H0 ;  /* 0x2000000cff607230 */ /* 0x000fc40000004100 */
[----:B------:R-:W-:Y:S01]  /*1160*/  FADD.FTZ R110, R110, -R83 ;  /* 0x800000536e6e7221 */ /* 0x000fe20000010000 */
[----:B------:R-:W-:Y:S02]  /*1170*/  HADD2.F32 R92, -RZ, R11.H1_H1 ;  /* 0x3000000bff5c7230 */ /* 0x000fe40000004100 */
[----:B------:R-:W-:Y:S01]  /*1180*/  FADD.FTZ R106, R106, -R89 ;  /* 0x800000596a6a7221 */ /* 0x000fe20000010000 */
[----:B------:R-:W-:Y:S02]  /*1190*/  HADD2.F32 R93, -RZ, R13.H1_H1 ;  /* 0x3000000dff5d7230 */ /* 0x000fe40000004100 */
[----:B-1----:R-:W-:Y:S01]  /*11a0*/  FMUL.FTZ R75, R110, R77 ;  /* 0x0000004d6e4b7220 */ /* 0x002fe20000410000 */
[----:B------:R-:W-:Y:S01]  /*11b0*/  HADD2.F32 R87, -RZ, R4.H0_H0 ;  /* 0x20000004ff577230 */ /* 0x000fe20000004100 */
[----:B------:R-:W1:Y:S01]  /*11c0*/  MUFU.RCP R76, R28 ;  /* 0x0000001c004c7308 */ /* 0x000e620000001000 */
[----:B------:R-:W-:Y:S02]  /*11d0*/  HADD2.F32 R104, -RZ, R33.H1_H1 ;  /* 0x30000021ff687230 */ /* 0x000fe40000004100 */
[----:B------:R-:W-:Y:S01]  /*11e0*/  FADD.FTZ R107, R107, -R92 ;  /* 0x8000005c6b6b7221 */ /* 0x000fe20000010000 */
[----:B------:R-:W-:-:S02]  /*11f0*/  HADD2.F32 R101, -RZ, R5.H1_H1 ;  /* 0x30000005ff657230 */ /* 0x000fc40000004100 */
[----:B------:R-:W-:Y:S01]  /*1200*/  FADD.FTZ R108, R108, -R87 ;  /* 0x800000576c6c7221 */ /* 0x000fe20000010000 */
[----:B------:R-:W-:Y:S02]  /*1210*/  HADD2.F32 R113, -RZ, R8.H0_H0 ;  /* 0x20000008ff717230 */ /* 0x000fe40000004100 */
[----:B--2---:R-:W-:Y:S01]  /*1220*/  FMUL.FTZ R77, R107, R98 ;  /* 0x000000626b4d7220 */ /* 0x004fe20000410000 */
[----:B------:R-:W-:Y:S01]  /*1230*/  HADD2.F32 R88, -RZ, R14.H0_H0 ;  /* 0x2000000eff587230 */ /* 0x000fe20000004100 */
[----:B------:R-:W2:Y:S01]  /*1240*/  MUFU.RCP R79, R95 ;  /* 0x0000005f004f7308 */ /* 0x000ea20000001000 */
[----:B------:R-:W-:Y:S02]  /*1250*/  HADD2.F32 R102, -RZ, R34.H0_H0 ;  /* 0x20000022ff667230 */ /* 0x000fe40000004100 */
[----:B------:R-:W-:Y:S01]  /*1260*/  FADD.FTZ R104, R104, -R101 ;  /* 0x8000006568687221 */ /* 0x000fe20000010000 */
[----:B------:R-:W-:Y:S02]  /*1270*/  HADD2.F32 R89, -RZ, R6.H0_H0 ;  /* 0x20000006ff597230 */ /* 0x000fe40000004100 */
[----:B------:R-:W-:Y:S01]  /*1280*/  FADD.FTZ R113, R80, -R113 ;  /* 0x8000007150717221 */ /* 0x000fe20000010000 */
[----:B------:R-:W-:-:S02]  /*1290*/  HADD2.F32 R92, -RZ, R7.H0_H0 ;  /* 0x20000007ff5c7230 */ /* 0x000fc40000004100 */
[----:B---3--:R-:W-:Y:S01]  /*12a0*/  FMUL.FTZ R32, R32, R3 ;  /* 0x0000000320207220 */ /* 0x008fe20000410000 */
[----:B------:R-:W-:Y:S01]  /*12b0*/  HADD2.F32 R100, -RZ, R34.H1_H1 ;  /* 0x30000022ff647230 */ /* 0x000fe20000004100 */
[----:B------:R-:W3:Y:S01]  /*12c0*/  MUFU.RCP R78, R86 ;  /* 0x00000056004e7308 */ /* 0x000ee20000001000 */
[----:B------:R-:W-:Y:S02]  /*12d0*/  HADD2.F32 R101, -RZ, R6.H1_H1 ;  /* 0x30000006ff657230 */ /* 0x000fe40000004100 */
        /* <DEDUP_REMOVED lines=8> */
[----:B------:R-:W-:Y:S01]  /*1360*/  FADD.FTZ R111, R111, -R80 ;  /* 0x800000506f6f7221 */ /* 0x000fe20000010000 */
[----:B------:R-:W-:Y:S02]  /*1370*/  HADD2.F32 R98, -RZ, R15.H1_H1 ;  /* 0x3000000fff627230 */ /* 0x000fe40000004100 */
[----:B0-----:R-:W-:Y:S01]  /*1380*/  FMUL.FTZ R35, R35, R72 ;  /* 0x0000004823237220 */ /* 0x001fe20000410000 */
[----:B------:R-:W-:Y:S02]  /*1390*/  HADD2.F32 R20, -RZ, R20.H1_H1 ;  /* 0x30000014ff147230 */ /* 0x000fe40000004100 */
[----:B------:R-:W-:Y:S01]  /*13a0*/  FMUL.FTZ R3, R84, R31 ;  /* 0x0000001f54037220 */ /* 0x000fe20000410000 */
[----:B----4-:R-:W-:Y:S01]  /*13b0*/  FMUL.FTZ R0, R113, R0 ;  /* 0x0000000071007220 */ /* 0x010fe20000410000 */
[----:B------:R-:W0:Y:S01]  /*13c0*/  MUFU.RCP R83, R93 ;  /* 0x0000005d00537308 */ /* 0x000e220000001000 */
[----:B-1----:R-:W-:Y:S01]  /*13d0*/  FMUL.FTZ R72, R111, R76 ;  /* 0x0000004c6f487220 */ /* 0x002fe20000410000 */
[----:B--2---:R-:W-:Y:S01]  /*13e0*/  FMUL.FTZ R79, R106, R79 ;  /* 0x0000004f6a4f7220 */ /* 0x004fe20000410000 */
[----:B---3--:R-:W-:Y:S01]  /*13f0*/  FMUL.FTZ R76, R109, R78 ;  /* 0x0000004e6d4c7220 */ /* 0x008fe20000410000 */
[----:B------:R-:W-:-:S02]  /*1400*/  HADD2.F32 R33, -RZ, R21.H0_H0 ;  /* 0x20000015ff217230 */ /* 0x000fc40000004100 */
[----:B------:R-:W-:Y:S01]  /*1410*/  FMUL.FTZ R71, R71, R20 ;  /* 0x0000001447477220 */ /* 0x000fe20000410000 */
[----:B------:R-:W-:Y:S01]  /*1420*/  HADD2.F32 R34, -RZ, R21.H1_H1 ;  /* 0x30000015ff227230 */ /* 0x000fe20000004100 */
[----:B------:R-:W1:Y:S01]  /*1430*/  MUFU.RCP R87, R88 ;  /* 0x0000005800577308 */ /* 0x000e620000001000 */
[----:B------:R-:W-:Y:S01]  /*1440*/  FMUL.FTZ R78, R108, R103 ;  /* 0x000000676c4e7220 */ /* 0x000fe20000410000 */
[----:B------:R-:W-:Y:S01]  /*1450*/  FADD.FTZ R108, RZ, R3 ;  /* 0x00000003ff6c7221 */ /* 0x000fe20000010000 */
[----:B------:R-:W-:Y:S02]  /*1460*/  HADD2.F32 R112, -RZ, R7.H1_H1 ;  /* 0x30000007ff707230 */ /* 0x000fe40000004100 */
[--C-:B------:R-:W-:Y:S02]  /*1470*/  HADD2.F32 R21, -RZ, R22.reuse.H0_H0 ;  /* 0x20000016ff157230 */ /* 0x100fe40000004100 */
[----:B------:R-:W-:Y:S01]  /*1480*/  FADD.FTZ R108, R108, R71 ;  /* 0x000000476c6c7221 */ /* 0x000fe20000010000 */
[----:B------:R-:W-:Y:S01]  /*1490*/  HADD2.F32 R22, -RZ, R22.H1_H1 ;  /* 0x30000016ff167230 */ /* 0x000fe20000004100 */
[----:B------:R-:W2:Y:S01]  /*14a0*/  MUFU.RCP R101, R89 ;  /* 0x0000005900657308 */ /* 0x000ea20000001000 */
[----:B0-----:R-:W-:Y:S01]  /*14b0*/  FMUL.FTZ R83, R104, R83 ;  /* 0x0000005368537220 */ /* 0x001fe20000410000 */
[----:B------:R-:W-:Y:S01]  /*14c0*/  FFMA.FTZ R104, R3, R0, RZ ;  /* 0x0000000003687223 */ /* 0x000fe200000100ff */
[----:B------:R-:W-:Y:S01]  /*14d0*/  FADD.FTZ R97, R97, -R112 ;  /* 0x8000007061617221 */ /* 0x000fe20000010000 */
[----:B------:R-:W-:-:S02]  /*14e0*/  HADD2.F32 R73, -RZ, R23.H0_H0 ;  /* 0x20000017ff497230 */ /* 0x000fc40000004100 */
[----:B------:R-:W-:Y:S01]  /*14f0*/  FFMA.FTZ R104, R71, R30, R104 ;  /* 0x0000001e47687223 */ /* 0x000fe20000010068 */
[----:B------:R-:W-:Y:S01]  /*1500*/  HADD2.F32 R94, -RZ, R13.H0_H0 ;  /* 0x2000000dff5e7230 */ /* 0x000fe20000004100 */
[----:B------:R-:W0:Y:S01]  /*1510*/  MUFU.RCP R110, R92 ;  /* 0x0000005c006e7308 */ /* 0x000e220000001000 */
[----:B-1----:R-:W-:Y:S01]  /*1520*/  FMUL.FTZ R84, R102, R87 ;  /* 0x0000005766547220 */ /* 0x002fe20000410000 */
[----:B------:R-:W-:Y:S01]  /*1530*/  FMUL.FTZ R87, R70, R33 ;  /* 0x0000002146577220 */ /* 0x000fe20000410000 */
[----:B------:R-:W-:Y:S01]  /*1540*/  FMUL.FTZ R70, R69, R34 ;  /* 0x0000002245467220 */ /* 0x000fe20000410000 */
[----:B------:R-:W-:Y:S02]  /*1550*/  HADD2.F32 R74, -RZ, R23.H1_H1 ;  /* 0x30000017ff4a7230 */ /* 0x000fe40000004100 */
[----:B------:R-:W-:Y:S01]  /*1560*/  FADD.FTZ R103, R108, R87 ;  /* 0x000000576c677221 */ /* 0x000fe20000010000 */
[----:B------:R-:W-:Y:S01]  /*1570*/  FFMA.FTZ R69, R87, R32, R104 ;  /* 0x0000002057457223 */ /* 0x000fe20000010068 */
[----:B------:R-:W1:Y:S01]  /*1580*/  MUFU.RCP R106, R98 ;  /* 0x00000062006a7308 */ /* 0x000e620000001000 */
[----:B--2---:R-:W-:Y:S01]  /*1590*/  FMUL.FTZ R101, R100, R101 ;  /* 0x0000006564657220 */ /* 0x004fe20000410000 */
[----:B------:R-:W-:Y:S01]  /*15a0*/  FADD.FTZ R108, R103, R70 ;  /* 0x00000046676c7221 */ /* 0x000fe20000010000 */
[----:B------:R-:W-:Y:S01]  /*15b0*/  FFMA.FTZ R104, R70, R35, R69 ;  /* 0x0000002346687223 */ /* 0x000fe20000010045 */
[----:B------:R-:W-:-:S02]  /*15c0*/  HADD2.F32 R23, -RZ, R24.H0_H0 ;  /* 0x20000018ff177230 */ /* 0x000fc40000004100 */
[----:B------:R-:W-:Y:S01]  /*15d0*/  FMUL.FTZ R109, R74, R77 ;  /* 0x0000004d4a6d7220 */ /* 0x000fe20000410000 */
[----:B------:R-:W-:Y:S01]  /*15e0*/  HADD2.F32 R24, -RZ, R24.H1_H1 ;  /* 0x30000018ff187230 */ /* 0x000fe20000004100 */
[----:B------:R-:W2:Y:S01]  /*15f0*/  MUFU.RCP R80, R94 ;  /* 0x0000005e00507308 */ /* 0x000ea20000001000 */
[----:B0-----:R-:W-:Y:S01]  /*1600*/  FMUL.FTZ R100, R99, R110 ;  /* 0x0000006e63647220 */ /* 0x001fe20000410000 */
[----:B------:R-:W-:Y:S01]  /*1610*/  FMUL.FTZ R99, R28, R21 ;  /* 0x000000151c637220 */ /* 0x000fe20000410000 */
[----:B------:R-:W-:Y:S01]  /*1620*/  FMUL.FTZ R28, R29, R22 ;  /* 0x000000161d1c7220 */ /* 0x000fe20000410000 */
[----:B------:R-:W-:Y:S01]  /*1630*/  FMUL.FTZ R29, R86, R73 ;  /* 0x00000049561d7220 */ /* 0x000fe20000410000 */
[----:B------:R-:W-:Y:S01]  /*1640*/  FMUL.FTZ R86, R91, R74 ;  /* 0x0000004a5b567220 */ /* 0x000fe20000410000 */
[----:B------:R-:W-:Y:S01]  /*1650*/  FFMA.FTZ R69, R99, R72, R104 ;  /* 0x0000004863457223 */ /* 0x000fe20000010068 */
[----:B------:R-:W-:Y:S01]  /*1660*/  FMUL.FTZ R91, R96, R23 ;  /* 0x00000017605b7220 */ /* 0x000fe20000410000 */
[----:B------:R-:W-:-:S02]  /*1670*/  HADD2.F32 R85, -RZ, R27.H0_H0 ;  /* 0x2000001bff557230 */ /* 0x000fc40000004100 */
[----:B-1----:R-:W-:Y:S01]  /*1680*/  FMUL.FTZ R102, R97, R106 ;  /* 0x0000006a61667220 */ /* 0x002fe20000410000 */
        /* <DEDUP_REMOVED lines=11> */
[----:B--2---:R-:W-:Y:S01]  /*1740*/  FMUL.FTZ R80, R105, R80 ;  /* 0x0000005069507220 */ /* 0x004fe20000410000 */
        /* <DEDUP_REMOVED lines=38> */
[----:B------:R-:W-:-:S07]  /*19b0*/  FMUL.FTZ R114, R27, R102 ;  /* 0x000000661b727220 */ /* 0x000fce0000410000 */
.L_x_2549:
        /* <DEDUP_REMOVED lines=40> */
[----:B0-----:R-:W-:Y:S01]  /*1c40*/  FADD.FTZ R120, R119, R120 ;  /* 0x0000007877787221 */ /* 0x001fe20000010000 */
[----:B-1----:R-:W-:-:S04]  /*1c50*/  FADD.FTZ R121, R118, R121 ;  /* 0x0000007976797221 */ /* 0x002fc80000010000 */
[----:B------:R-:W0:Y:S04]  /*1c60*/  SHFL.DOWN PT, R123, R120, 0x4, 0x1f ;  /* 0x08801f00787b7f89 */ /* 0x000e2800000e0000 */
[----:B------:R-:W1:Y:S01]  /*1c70*/  SHFL.DOWN PT, R122, R121, 0x4, 0x1f ;  /* 0x08801f00797a7f89 */ /* 0x000e6200000e0000 */
[----:B--2---:R-:W-:Y:S01]  /*1c80*/  LOP3.LUT P1, R34, R69, 0x1f, RZ, 0xc0, !PT ;  /* 0x0000001f45227812 */ /* 0x004fe2000782c0ff */
        /* <DEDUP_REMOVED lines=21> */
.L_x_2551:
[----:B------:R-:W-:Y:S05]  /*1de0*/  BSYNC.RECONVERGENT B0 ;  /* 0x0000000000007941 */ /* 0x000fea0003800200 */
.L_x_2550:
[----:B------:R-:W-:Y:S01]  /*1df0*/  BAR.SYNC.DEFER_BLOCKING 0x0 ;  /* 0x0000000000007b1d */ /* 0x000fe20000010000 */
[C---:B0-----:R-:W-:Y:S02]  /*1e00*/  IADD3 R20, PT, PT, R90.reuse, 0x2020, RZ ;  /* 0x000020205a147810 */ /* 0x041fe40007ffe0ff */
[C---:B------:R-:W-:Y:S02]  /*1e10*/  @!P2 IADD3 R20, PT, PT, R90.reuse, 0x2000, RZ ;  /* 0x000020005a14a810 */ /* 0x040fe40007ffe0ff */
[C---:B------:R-:W-:Y:S02]  /*1e20*/  IADD3 R24, PT, PT, R90.reuse, 0x2030, RZ ;  /* 0x000020305a187810 */ /* 0x040fe40007ffe0ff */
[----:B------:R-:W-:Y:S02]  /*1e30*/  @!P2 IADD3 R24, PT, PT, R90, 0x2010, RZ ;  /* 0x000020105a18a810 */ /* 0x000fe40007ffe0ff */
[----:B------:R-:W-:Y:S02]  /*1e40*/  LOP3.LUT R34, R34, 0x60, R69, 0xf8, !PT ;  /* 0x0000006022227812 */ /* 0x000fe400078ef845 */
        /* <DEDUP_REMOVED lines=11> */
[----:B------:R-:W-:Y:S02]  /*1f00*/  LEA R31, R55, R34, 0x8 ;  /* 0x00000022371f7211 */ /* 0x000fe400078e40ff */
        /* <DEDUP_REMOVED lines=98> */
.L_x_2547:
        /* <DEDUP_REMOVED lines=16> */
.L_x_2553:
        /* <DEDUP_REMOVED lines=13> */
.L_x_3204:


//--------------------- .text._ZN10layer_norm22ln_bwd_finalize_kernelINS_22Kernel_traits_finalizeILj2048EffffjLj1024ELj4ENS_18Kernel_traits_baseILj2048EffffjLj1024EEEEEEEvNS_9BwdParamsE --------------------------
	.section	.text._ZN10layer_norm22ln_bwd_finalize_kernelINS_22Kernel_traits_finalizeILj2048EffffjLj1024ELj4ENS_18Kernel_traits_baseILj2048EffffjLj1024EEEEEEEvNS_9BwdParamsE,"ax",@progbits
	.align	128
        .global         _ZN10layer_norm22ln_bwd_finalize_kernelINS_22Kernel_traits_finalizeILj2048EffffjLj1024ELj4ENS_18Kernel_traits_baseILj2048EffffjLj1024EEEEEEEvNS_9BwdParamsE
        .type           _ZN10layer_norm22ln_bwd_finalize_kernelINS_22Kernel_traits_finalizeILj2048EffffjLj1024ELj4ENS_18Kernel_traits_baseILj2048EffffjLj1024EEEEEEEvNS_9BwdParamsE,@function
        .size           _ZN10layer_norm22ln_bwd_finalize_kernelINS_22Kernel_traits_finalizeILj2048EffffjLj1024ELj4ENS_18Kernel_traits_baseILj2048EffffjLj1024EEEEEEEvNS_9BwdParamsE,(.L_x_3205 - _ZN10layer_norm22ln_bwd_finalize_kernelINS_22Kernel_traits_finalizeILj2048EffffjLj1024ELj4ENS_18Kernel_traits_baseILj2048EffffjLj1024EEEEEEEvNS_9BwdParamsE)
        .other          _ZN10layer_norm22ln_bwd_finalize_kernelINS_22Kernel_traits_finalizeILj2048EffffjLj1024ELj4ENS_18Kernel_traits_baseILj2048EffffjLj1024EEEEEEEvNS_9BwdParamsE,@"STO_CUDA_ENTRY STV_DEFAULT"
_ZN10layer_norm22ln_bwd_finalize_kernelINS_22Kernel_traits_finalizeILj2048EffffjLj1024ELj4ENS_18Kernel_traits_baseILj2048EffffjLj1024EEEEEEEvNS_9BwdParamsE:
.text._ZN10layer_norm22ln_bwd_finalize_kernelINS_22Kernel_traits_finalizeILj2048EffffjLj1024ELj4ENS_18Kernel_traits_baseILj2048EffffjLj1024EEEEEEEvNS_9BwdParamsE:
        /* <DEDUP_REMOVED lines=37> */
.L_x_2558:
        /* <DEDUP_REMOVED lines=118> */
.L_x_2557:
[----:B------:R-:W-:Y:S05]  /*09b0*/  BSYNC.RECONVERGENT B1 ;  /* 0x0000000000017941 */ /* 0x000fea0003800200 */
.L_x_2556:
        /* <DEDUP_REMOVED lines=65> */
.L_x_2560:
[----:B------:R-:W-:Y:S05]  /*0dd0*/  BSYNC.RECONVERGENT B1 ;  /* 0x0000000000017941 */ /* 0x000fea0003800200 */
.L_x_2559:
        /* <DEDUP_REMOVED lines=37> */
.L_x_2562:
[----:B------:R-:W-:Y:S05]  /*1030*/  BSYNC.RECONVERGENT B1 ;  /* 0x0000000000017941 */ /* 0x000fea0003800200 */
.L_x_2561:
[----:B------:R-:W-:Y:S05]  /*1040*/  @!P1 BRA `(.L_x_2555) ;  /* 0x00000000003c9947 */ /* 0x000fea0003800000 */
[----:B------:R-:W0:Y:S01]  /*1050*/  LDC.64 R6, c[0x0][0x3e0] ;  /* 0x0000f800ff067b82 */ /* 0x000e220000000a00 */
[----:B------:R-:W-:Y:S02]  /*1060*/  LEA R2, R15, R11, 0xb ;  /* 0x0000000b0f027211 */ /* 0x000fe400078e58ff */
[----:B------:R-:W-:Y:S02]  /*1070*/  IADD3 R24, PT, PT, -R24, RZ, RZ ;  /* 0x000000ff18187210 */ /* 0x000fe40007ffe1ff */
[----:B------:R-:W-:-:S03]  /*1080*/  IADD3 R11, PT, PT, R13, R2, RZ ;  /* 0x000000020d0b7210 */ /* 0x000fc60007ffe0ff */
[----:B------:R-:W1:Y:S04]  /*1090*/  LDC.64 R8, c[0x0][0x3e8] ;  /* 0x0000fa00ff087b82 */ /* 0x000e680000000a00 */
.L_x_2563:
        /* <DEDUP_REMOVED lines=10> */
.L_x_2555:
[----:B------:R-:W-:Y:S05]  /*1140*/  BSYNC.RECONVERGENT B0 ;  /* 0x0000000000007941 */ /* 0x000fea0003800200 */
.L_x_2554:
        /* <DEDUP_REMOVED lines=53> */
.L_x_2564:
        /* <DEDUP_REMOVED lines=14> */
.L_x_3205:


//--------------------- .text._ZN10layer_norm13ln_bwd_kernelINS_13Kernel_traitsIffffjLj2048ELj1ELj1ELj4ELj16ENS_18Kernel_traits_baseILj2048EffffjLj128EEEEEEEvNS_9BwdParamsE --------------------------
	.section	.text._ZN10layer_norm13ln_bwd_kernelINS_13Kernel_traitsIffffjLj2048ELj1ELj1ELj4ELj16ENS_18Kernel_traits_baseILj2048EffffjLj128EEEEEEEvNS_9BwdParamsE,"ax",@progbits
	.align	128
        .global         _ZN10layer_norm13ln_bwd_kernelINS_13Kernel_traitsIffffjLj2048ELj1ELj1ELj4ELj16ENS_18Kernel_traits_baseILj2048EffffjLj128EEEEEEEvNS_9BwdParamsE
        .type           _ZN10layer_norm13ln_bwd_kernelINS_13Kernel_traitsIffffjLj2048ELj1ELj1ELj4ELj16ENS_18Kernel_traits_baseILj2048EffffjLj128EEEEEEEvNS_9BwdParamsE,@function
        .size           _ZN10layer_norm13ln_bwd_kernelINS_13Kernel_traitsIffffjLj2048ELj1ELj1ELj4ELj16ENS_18Kernel_traits_baseILj2048EffffjLj128EEEEEEEvNS_9BwdParamsE,(.L_x_3206 - _ZN10layer_norm13ln_bwd_kernelINS_13Kernel_traitsIffffjLj2048ELj1ELj1ELj4ELj16ENS_18Kernel_traits_baseILj2048EffffjLj128EEEEEEEvNS_9BwdParamsE)
        .other          _ZN10layer_norm13ln_bwd_kernelINS_13Kernel_traitsIffffjLj2048ELj1ELj1ELj4ELj16ENS_18Kernel_traits_baseILj2048EffffjLj128EEEEEEEvNS_9BwdParamsE,@"STO_CUDA_ENTRY STV_DEFAULT"
_ZN10layer_norm13ln_bwd_kernelINS_13Kernel_traitsIffffjLj2048ELj1ELj1ELj4ELj16ENS_18Kernel_traits_baseILj2048EffffjLj128EEEEEEEvNS_9BwdParamsE:
.text._ZN10layer_norm13ln_bwd_kernelINS_13Kernel_traitsIffffjLj2048ELj1ELj1ELj4ELj16ENS_18Kernel_traits_baseILj2048EffffjLj128EEEEEEEvNS_9BwdParamsE:
        /* <DEDUP_REMOVED lines=9> */
[----:B------:R-:W0:Y:S02]  /*0090*/  LDCU UR5, c[0x0][0x384] ;  /* 0x00007080ff0577ac */ /* 0x000e240008000800 */
[----:B------:R-:W-:-:S13]  /*00a0*/  PLOP3.LUT P1, PT, PT, PT, UP0, 0x80, 0x8 ;  /* 0x000000000008781c */ /* 0x000fda0003f2f008 */
[C---:B-1----:R-:W-:Y:S01]  /*00b0*/  @P1 IMAD.WIDE.U32 R2, R0.reuse, 0x10, R2 ;  /* 0x0000001000021825 */ /* 0x042fe200078e0002 */
[----:B------:R-:W1:Y:S04]  /*00c0*/  @!P1 LDC.64 R6, c[0x0][0x3b0] ;  /* 0x0000ec00ff069b82 */ /* 0x000e680000000a00 */
[----:B--2---:R2:W5:Y:S04]  /*00d0*/  @P1 LDG.E.128 R16, desc[UR6][R2.64] ;  /* 0x0000000602101981 */ /* 0x004568000c1e1d00 */
[----:B------:R2:W5:Y:S04]  /*00e0*/  @P1 LDG.E.128 R20, desc[UR6][R2.64+0x800] ;  /* 0x0008000602141981 */ /* 0x000568000c1e1d00 */
[----:B------:R2:W5:Y:S04]  /*00f0*/  @P1 LDG.E.128 R24, desc[UR6][R2.64+0x1000] ;  /* 0x0010000602181981 */ /* 0x000568000c1e1d00 */
[----:B------:R2:W5:Y:S01]  /*0100*/  @P1 LDG.E.128 R28, desc[UR6][R2.64+0x1800] ;  /* 0x00180006021c1981 */ /* 0x000562000c1e1d00 */
[----:B---3--:R-:W-:-:S05]  /*0110*/  @P1 IMAD.WIDE.U32 R4, R0, 0x10, R4 ;  /* 0x0000001000041825 */ /* 0x008fca00078e0004 */
[----:B------:R2:W5:Y:S01]  /*0120*/  @P1 LDG.E.128 R32, desc[UR6][R4.64] ;  /* 0x0000000604201981 */ /* 0x000562000c1e1d00 */
[----:B-1----:R-:W-:-:S03]  /*0130*/  @!P1 IMAD.WIDE.U32 R6, R0, 0x10, R6 ;  /* 0x0000001000069825 */ /* 0x002fc600078e0006 */
[----:B------:R2:W5:Y:S04]  /*0140*/  @P1 LDG.E.128 R36, desc[UR6][R4.64+0x800] ;  /* 0x0008000604241981 */ /* 0x000568000c1e1d00 */
[----:B------:R2:W5:Y:S04]  /*0150*/  @P1 LDG.E.128 R40, desc[UR6][R4.64+0x1000] ;  /* 0x0010000604281981 */ /* 0x000568000c1e1d00 */
[----:B------:R2:W5:Y:S04]  /*0160*/  @P1 LDG.E.128 R44, desc[UR6][R4.64+0x1800] ;  /* 0x00180006042c1981 */ /* 0x000568000c1e1d00 */
[----:B------:R2:W5:Y:S04]  /*0170*/  @!P1 LDG.E.128 R16, desc[UR6][R6.64] ;  /* 0x0000000606109981 */ /* 0x000568000c1e1d00 */
[----:B------:R2:W5:Y:S04]  /*0180*/  @!P1 LDG.E.128 R20, desc[UR6][R6.64+0x800] ;  /* 0x0008000606149981 */ /* 0x000568000c1e1d00 */
[----:B------:R2:W5:Y:S04]  /*0190*/  @!P1 LDG.E.128 R24, desc[UR6][R6.64+0x1000] ;  /* 0x0010000606189981 */ /* 0x000568000c1e1d00 */
[----:B------:R2:W5:Y:S01]  /*01a0*/  @!P1 LDG.E.128 R28, desc[UR6][R6.64+0x1800] ;  /* 0x00180006061c9981 */ /* 0x000562000c1e1d00 */
[----:B0-----:R-:W-:Y:S01]  /*01b0*/  UISETP.GE.AND UP0, UPT, UR4, UR5, UPT ;  /* 0x000000050400728c */ /* 0x001fe2000bf06270 */
        /* <DEDUP_REMOVED lines=16> */
[----:B--2---:R-:W-:Y:S06]  /*02c0*/  BRA.U UP0, `(.L_x_2565) ;  /* 0x0000001900507547 */ /* 0x004fec000b800000 */
[----:B------:R-:W0:Y:S01]  /*02d0*/  S2R R3, SR_CgaCtaId ;  /* 0x0000000000037919 */ /* 0x000e220000008800 */
[----:B------:R-:W-:Y:S02]  /*02e0*/  MOV R100, 0x400 ;  /* 0x0000040000647802 */ /* 0x000fe40000000f00 */
[----:B------:R-:W-:Y:S02]  /*02f0*/  CS2R R82, SRZ ;  /* 0x0000000000527805 */ /* 0x000fe4000001ff00 */
[----:B------:R-:W-:Y:S02]  /*0300*/  SHF.R.U32.HI R99, RZ, 0x2, R0 ;  /* 0x00000002ff637819 */ /* 0x000fe40000011600 */
[----:B------:R-:W-:Y:S02]  /*0310*/  CS2R R84, SRZ ;  /* 0x0000000000547805 */ /* 0x000fe4000001ff00 */
[----:B------:R-:W-:Y:S02]  /*0320*/  PLOP3.LUT P2, PT, PT, PT, PT, 0x8, 0x80 ;  /* 0x000000000080781c */ /* 0x000fe40003f4e170 */
        /* <DEDUP_REMOVED lines=13> */
[----:B------:R-:W-:Y:S02]  /*0400*/  MOV R98, UR4 ;  /* 0x0000000400627c02 */ /* 0x000fe40008000f00 */
[----:B------:R-:W-:Y:S02]  /*0410*/  LOP3.LUT R99, R99, 0x18, RZ, 0xc0, !PT ;  /* 0x0000001863637812 */ /* 0x000fe400078ec0ff */
[----:B0-----:R-:W-:Y:S02]  /*0420*/  LEA R100, R3, R100, 0x18 ;  /* 0x0000006403647211 */ /* 0x001fe400078ec0ff */
[----:B------:R-:W-:-:S07]  /*0430*/  CS2R R2, SRZ ;  /* 0x0000000000027805 */ /* 0x000fce000001ff00 */
.L_x_2568:
[----:B0-----:R-:W0:Y:S01]  /*0440*/  @!P1 LDC.64 R60, c[0x0][0x3a0] ;  /* 0x0000e800ff3c9b82 */ /* 0x001e220000000a00 */
[----:B------:R-:W-:-:S07]  /*0450*/  HFMA2 R105, -RZ, RZ, 0, 0 ;  /* 0x00000000ff697431 */ /* 0x000fce00000001ff */
[----:B------:R-:W1:Y:S08]  /*0460*/  LDC.64 R48, c[0x0][0x398] ;  /* 0x0000e600ff307b82 */ /* 0x000e700000000a00 */
[----:B------:R-:W2:Y:S01]  /*0470*/  LDC.64 R108, c[0x0][0x3a8] ;  /* 0x0000ea00ff6c7b82 */ /* 0x000ea20000000a00 */
[----:B0-----:R-:W-:-:S05]  /*0480*/  @!P1 IMAD.WIDE R60, R98, 0x4, R60 ;  /* 0x00000004623c9825 */ /* 0x001fca00078e023c */
[----:B-----5:R0:W5:Y:S01]  /*0490*/  @!P1 LDG.E R105, desc[UR6][R60.64] ;  /* 0x000000063c699981 */ /* 0x020162000c1e1900 */
[----:B-1----:R-:W-:-:S04]  /*04a0*/  ISETP.NE.U32.AND P0, PT, R48, RZ, PT ;  /* 0x000000ff3000720c */ /* 0x002fc80003f05070 */
[----:B------:R-:W-:-:S13]  /*04b0*/  ISETP.NE.AND.EX P1, PT, R49, RZ, PT, P0 ;  /* 0x000000ff3100720c */ /* 0x000fda0003f25300 */
[----:B------:R-:W1:Y:S08]  /*04c0*/  @!P1 LDC.64 R112, c[0x0][0x3d8] ;  /* 0x0000f600ff709b82 */ /* 0x000e700000000a00 */
[----:B------:R-:W3:Y:S01]  /*04d0*/  @!P1 LDC.64 R110, c[0x0][0x390] ;  /* 0x0000e400ff6e9b82 */ /* 0x000ee20000000a00 */
[----:B------:R-:W-:-:S04]  /*04e0*/  SHF.L.U32 R49, R98, 0x9, RZ ;  /* 0x0000000962317819 */ /* 0x000fc800000006ff */
[----:B------:R-:W-:-:S03]  /*04f0*/  LOP3.LUT R104, R49, R0, RZ, 0xfc, !PT ;  /* 0x0000000031687212 */ /* 0x000fc600078efcff */
[----:B------:R-:W4:Y:S02]  /*0500*/  @P1 LDC.64 R102, c[0x0][0x3d8] ;  /* 0x0000f600ff661b82 */ /* 0x000f240000000a00 */
[----:B-1----:R-:W-:-:S06]  /*0510*/  @!P1 IMAD.WIDE.U32 R112, R104, 0x10, R112 ;  /* 0x0000001068709825 */ /* 0x002fcc00078e0070 */
        /* <DEDUP_REMOVED lines=11> */
[C---:B----4-:R-:W-:Y:S01]  /*05d0*/  @P1 IMAD.WIDE.U32 R102, R104.reuse, 0x10, R102 ;  /* 0x0000001068661825 */ /* 0x050fe200078e0066 */
[----:B------:R0:W5:Y:S03]  /*05e0*/  LDG.E R101, desc[UR6][R108.64] ;  /* 0x000000066c657981 */ /* 0x000166000c1e1900 */
[----:B-1----:R-:W-:Y:S01]  /*05f0*/  @P1 IMAD.WIDE.U32 R106, R104, 0x10, R106 ;  /* 0x00000010686a1825 */ /* 0x002fe200078e006a */
        /* <DEDUP_REMOVED lines=9> */
[--C-:B0----5:R-:W-:Y:S01]  /*0690*/  FADD.FTZ R110, R64, -R105.reuse ;  /* 0x80000069406e7221 */ /* 0x121fe20000010000 */
[--C-:B------:R-:W-:Y:S01]  /*06a0*/  FADD.FTZ R122, R71, -R105.reuse ;  /* 0x80000069477a7221 */ /* 0x100fe20000010000 */
[----:B------:R-:W-:Y:S01]  /*06b0*/  FMUL.FTZ R71, R48, R16 ;  /* 0x0000001030477220 */ /* 0x000fe20000410000 */
[--C-:B------:R-:W-:Y:S01]  /*06c0*/  FADD.FTZ R106, R70, -R105.reuse ;  /* 0x80000069466a7221 */ /* 0x100fe20000010000 */
[--C-:B------:R-:W-:Y:S01]  /*06d0*/  FADD.FTZ R124, R65, -R105.reuse ;  /* 0x80000069417c7221 */ /* 0x100fe20000010000 */
[----:B------:R-:W-:Y:S01]  /*06e0*/  FMUL.FTZ R70, R101, R110 ;  /* 0x0000006e65467220 */ /* 0x000fe20000410000 */
[----:B------:R-:W-:Y:S01]  /*06f0*/  FADD.FTZ R118, R72, -R105 ;  /* 0x8000006948767221 */ /* 0x000fe20000010000 */
[----:B------:R-:W-:Y:S01]  /*0700*/  FMUL.FTZ R112, R49, R17 ;  /* 0x0000001131707220 */ /* 0x000fe20000410000 */
[----:B------:R-:W-:Y:S01]  /*0710*/  FADD.FTZ R65, RZ, R71 ;  /* 0x00000047ff417221 */ /* 0x000fe20000010000 */
[--C-:B------:R-:W-:Y:S01]  /*0720*/  FADD.FTZ R72, R74, -R105.reuse ;  /* 0x800000694a487221 */ /* 0x100fe20000010000 */
[--C-:B------:R-:W-:Y:S01]  /*0730*/  FADD.FTZ R103, R66, -R105.reuse ;  /* 0x8000006942677221 */ /* 0x100fe20000010000 */
[----:B------:R-:W-:Y:S01]  /*0740*/  FMUL.FTZ R109, R101, R124 ;  /* 0x0000007c656d7220 */ /* 0x000fe20000410000 */
[----:B------:R-:W-:Y:S01]  /*0750*/  FFMA.FTZ R74, R70, R71, RZ ;  /* 0x00000047464a7223 */ /* 0x000fe200000100ff */
[----:B------:R-:W-:Y:S01]  /*0760*/  FMUL.FTZ R113, R50, R18 ;  /* 0x0000001232717220 */ /* 0x000fe20000410000 */
[----:B------:R-:W-:Y:S01]  /*0770*/  FADD.FTZ R124, R65, R112 ;  /* 0x00000070417c7221 */ /* 0x000fe20000010000 */
[--C-:B------:R-:W-:Y:S01]  /*0780*/  FADD.FTZ R114, R67, -R105.reuse ;  /* 0x8000006943727221 */ /* 0x100fe20000010000 */
        /* <DEDUP_REMOVED lines=8> */
[----:B------:R-:W-:Y:S01]  /*0810*/  FMUL.FTZ R111, R52, R20 ;  /* 0x00000014346f7220 */ /* 0x000fe20000410000 */
[----:B------:R-:W-:Y:S01]  /*0820*/  FADD.FTZ R124, R67, R76 ;  /* 0x0000004c437c7221 */ /* 0x000fe20000010000 */
[----:B------:R-:W-:Y:S01]  /*0830*/  FADD.FTZ R116, R69, -R105 ;  /* 0x8000006945747221 */ /* 0x000fe20000010000 */
[----:B------:R-:W-:Y:S01]  /*0840*/  FMUL.FTZ R108, R101, R108 ;  /* 0x0000006c656c7220 */ /* 0x000fe20000410000 */
[----:B------:R-:W-:Y:S01]  /*0850*/  FFMA.FTZ R65, R107, R76, R74 ;  /* 0x0000004c6b417223 */ /* 0x000fe2000001004a */
[----:B------:R-:W-:Y:S01]  /*0860*/  FMUL.FTZ R114, R53, R21 ;  /* 0x0000001535727220 */ /* 0x000fe20000410000 */
[----:B------:R-:W-:Y:S01]  /*0870*/  FADD.FTZ R67, R124, R111 ;  /* 0x0000006f7c437221 */ /* 0x000fe20000010000 */
[--C-:B------:R-:W-:Y:S01]  /*0880*/  FADD.FTZ R120, R73, -R105.reuse ;  /* 0x8000006949787221 */ /* 0x100fe20000010000 */
[--C-:B------:R-:W-:Y:S01]  /*0890*/  FADD.FTZ R68, R75, -R105.reuse ;  /* 0x800000694b447221 */ /* 0x100fe20000010000 */
[--C-:B------:R-:W-:Y:S01]  /*08a0*/  FADD.FTZ R66, R77, -R105.reuse ;  /* 0x800000694d427221 */ /* 0x100fe20000010000 */
[--C-:B------:R-:W-:Y:S01]  /*08b0*/  FADD.FTZ R78, R78, -R105.reuse ;  /* 0x800000694e4e7221 */ /* 0x100fe20000010000 */
[----:B------:R-:W-:Y:S01]  /*08c0*/  FADD.FTZ R64, R79, -R105 ;  /* 0x800000694f407221 */ /* 0x000fe20000010000 */
        /* <DEDUP_REMOVED lines=44> */
[----:B------:R-:W-:Y:S06]  /*0b90*/  BRA `(.L_x_2567) ;  /* 0x0000000400807947 */ /* 0x000fec0003800000 */
.L_x_2566:
[----:B0-----:R-:W0:Y:S01]  /*0ba0*/  MUFU.RCP R109, R17 ;  /* 0x00000011006d7308 */ /* 0x001e220000001000 */
        /* <DEDUP_REMOVED lines=22> */
[----:B------:R-:W-:Y:S01]  /*0d10*/  FMUL.FTZ R120, R63, R31 ;  /* 0x0000001f3f787220 */ /* 0x000fe20000410000 */
[----:B------:R-:W0:Y:S01]  /*0d20*/  MUFU.RCP R64, R26 ;  /* 0x0000001a00407308 */ /* 0x000e220000001000 */
[----:B-1----:R-:W-:Y:S01]  /*0d30*/  FMUL.FTZ R70, R112, R115 ;  /* 0x0000007370467220 */ /* 0x002fe20000410000 */
[----:B------:R-:W-:Y:S01]  /*0d40*/  FADD.FTZ R112, -R43, R75 ;  /* 0x0000004b2b707221 */ /* 0x000fe20000010100 */
[----:B------:R-:W-:-:S05]  /*0d50*/  FMUL.FTZ R115, R54, R22 ;  /* 0x0000001636737220 */ /* 0x000fca0000410000 */
[----:B------:R-:W1:Y:S01]  /*0d60*/  MUFU.RCP R106, R22 ;  /* 0x00000016006a7308 */ /* 0x000e620000001000 */
[----:B--2---:R-:W-:-:S07]  /*0d70*/  FMUL.FTZ R74, R72, R103 ;  /* 0x00000067484a7220 */ /* 0x004fce0000410000 */
[----:B------:R-:W2:Y:S01]  /*0d80*/  MUFU.RCP R65, R27 ;  /* 0x0000001b00417308 */ /* 0x000ea20000001000 */
[----:B0-----:R-:W-:Y:S01]  /*0d90*/  FMUL.FTZ R72, R71, R64 ;  /* 0x0000004047487220 */ /* 0x001fe20000410000 */
[----:B------:R-:W-:-:S06]  /*0da0*/  FMUL.FTZ R71, R48, R16 ;  /* 0x0000001030477220 */ /* 0x000fcc0000410000 */
[----:B------:R-:W0:Y:S01]  /*0db0*/  MUFU.RCP R108, R20 ;  /* 0x00000014006c7308 */ /* 0x000e220000001000 */
[----:B-1----:R-:W-:Y:S01]  /*0dc0*/  FMUL.FTZ R106, R69, R106 ;  /* 0x0000006a456a7220 */ /* 0x002fe20000410000 */
[----:B------:R-:W-:-:S06]  /*0dd0*/  FADD.FTZ R69, RZ, R71 ;  /* 0x00000047ff457221 */ /* 0x000fcc0000010000 */
[----:B------:R-:W1:Y:S01]  /*0de0*/  MUFU.RCP R110, R18 ;  /* 0x00000012006e7308 */ /* 0x000e620000001000 */
[----:B--2---:R-:W-:Y:S01]  /*0df0*/  FMUL.FTZ R103, R112, R65 ;  /* 0x0000004170677220 */ /* 0x004fe20000410000 */
[----:B------:R-:W-:Y:S01]  /*0e00*/  FMUL.FTZ R112, R49, R17 ;  /* 0x0000001131707220 */ /* 0x000fe20000410000 */
[----:B------:R-:W-:-:S03]  /*0e10*/  FFMA.FTZ R65, R71, R70, RZ ;  /* 0x0000004647417223 */ /* 0x000fc600000100ff */
[----:B------:R-:W-:Y:S02]  /*0e20*/  FADD.FTZ R64, R69, R112 ;  /* 0x0000007045407221 */ /* 0x000fe40000010000 */
[----:B------:R-:W2:Y:S01]  /*0e30*/  MUFU.RCP R105, R21 ;  /* 0x0000001500697308 */ /* 0x000ea20000001000 */
[----:B0-----:R-:W-:Y:S01]  /*0e40*/  FMUL.FTZ R108, R67, R108 ;  /* 0x0000006c436c7220 */ /* 0x001fe20000410000 */
[----:B------:R-:W-:Y:S01]  /*0e50*/  FADD.FTZ R67, -R44, R76 ;  /* 0x0000004c2c437221 */ /* 0x000fe20000010100 */
[----:B------:R-:W-:-:S05]  /*0e60*/  FMUL.FTZ R76, R51, R19 ;  /* 0x00000013334c7220 */ /* 0x000fca0000410000 */
[----:B------:R-:W0:Y:S01]  /*0e70*/  MUFU.RCP R102, R25 ;  /* 0x0000001900667308 */ /* 0x000e220000001000 */
[----:B-1----:R-:W-:Y:S01]  /*0e80*/  FMUL.FTZ R110, R113, R110 ;  /* 0x0000006e716e7220 */ /* 0x002fe20000410000 */
[----:B------:R-:W-:-:S06]  /*0e90*/  FMUL.FTZ R113, R50, R18 ;  /* 0x0000001232717220 */ /* 0x000fcc0000410000 */
[----:B------:R-:W1:Y:S01]  /*0ea0*/  MUFU.RCP R114, R28 ;  /* 0x0000001c00727308 */ /* 0x000e620000001000 */
[----:B--2---:R-:W-:Y:S01]  /*0eb0*/  FMUL.FTZ R105, R66, R105 ;  /* 0x0000006942697220 */ /* 0x004fe20000410000 */
[----:B------:R-:W-:-:S04]  /*0ec0*/  FFMA.FTZ R66, R112, R109, R65 ;  /* 0x0000006d70427223 */ /* 0x000fc80000010041 */
[----:B------:R-:W-:Y:S02]  /*0ed0*/  FFMA.FTZ R65, R113, R110, R66 ;  /* 0x0000006e71417223 */ /* 0x000fe40000010042 */
[----:B------:R-:W2:Y:S01]  /*0ee0*/  MUFU.RCP R111, R23 ;  /* 0x00000017006f7308 */ /* 0x000ea20000001000 */
[----:B0-----:R-:W-:-:S07]  /*0ef0*/  FMUL.FTZ R73, R73, R102 ;  /* 0x0000006649497220 */ /* 0x001fce0000410000 */
[----:B------:R-:W0:Y:S01]  /*0f00*/  MUFU.RCP R107, R19 ;  /* 0x00000013006b7308 */ /* 0x000e220000001000 */
[----:B-1----:R-:W-:Y:S01]  /*0f10*/  FMUL.FTZ R102, R67, R114 ;  /* 0x0000007243667220 */ /* 0x002fe20000410000 */
[----:B------:R-:W-:Y:S01]  /*0f20*/  FADD.FTZ R67, R64, R113 ;  /* 0x0000007140437221 */ /* 0x000fe20000010000 */
[----:B------:R-:W-:-:S05]  /*0f30*/  FMUL.FTZ R114, R53, R21 ;  /* 0x0000001535727220 */ /* 0x000fca0000410000 */
[----:B------:R-:W1:Y:S01]  /*0f40*/  MUFU.RCP R64, R30 ;  /* 0x0000001e00407308 */ /* 0x000e620000001000 */
[----:B--2---:R-:W-:Y:S01]  /*0f50*/  FMUL.FTZ R75, R68, R111 ;  /* 0x0000006f444b7220 */ /* 0x004fe20000410000 */
[----:B------:R-:W-:-:S06]  /*0f60*/  FMUL.FTZ R111, R52, R20 ;  /* 0x00000014346f7220 */ /* 0x000fcc0000410000 */
[----:B------:R-:W2:Y:S01]  /*0f70*/  MUFU.RCP R68, R29 ;  /* 0x0000001d00447308 */ /* 0x000ea20000001000 */
[----:B0-----:R-:W-:Y:S01]  /*0f80*/  FMUL.FTZ R107, R116, R107 ;  /* 0x0000006b746b7220 */ /* 0x001fe20000410000 */
[----:B------:R-:W-:-:S03]  /*0f90*/  FADD.FTZ R116, R67, R76 ;  /* 0x0000004c43747221 */ /* 0x000fc60000010000 */
[----:B------:R-:W-:Y:S01]  /*0fa0*/  FFMA.FTZ R66, R76, R107, R65 ;  /* 0x0000006b4c427223 */ /* 0x000fe20000010041 */
[----:B------:R-:W-:-:S03]  /*0fb0*/  FADD.FTZ R67, R116, R111 ;  /* 0x0000006f74437221 */ /* 0x000fc60000010000 */
[----:B------:R-:W-:Y:S01]  /*0fc0*/  FFMA.FTZ R65, R111, R108, R66 ;  /* 0x0000006c6f417223 */ /* 0x000fe20000010042 */
[----:B------:R-:W-:Y:S01]  /*0fd0*/  FADD.FTZ R116, R67, R114 ;  /* 0x0000007243747221 */ /* 0x000fe20000010000 */
[----:B------:R-:W-:Y:S02]  /*0fe0*/  FADD.FTZ R67, -R46, R78 ;  /* 0x0000004e2e437221 */ /* 0x000fe40000010100 */
[----:B------:R-:W-:Y:S01]  /*0ff0*/  FFMA.FTZ R66, R114, R105, R65 ;  /* 0x0000006972427223 */ /* 0x000fe20000010041 */
[----:B------:R-:W-:Y:S01]  /*1000*/  FADD.FTZ R69, R116, R115 ;  /* 0x0000007374457221 */ /* 0x000fe20000010000 */
[----:B------:R-:W-:Y:S01]  /*1010*/  FMUL.FTZ R116, R55, R23 ;  /* 0x0000001737747220 */ /* 0x000fe20000410000 */
[----:B-1----:R-:W-:Y:S01]  /*1020*/  FMUL.FTZ R78, R67, R64 ;  /* 0x00000040434e7220 */ /* 0x002fe20000410000 */
[----:B------:R-:W-:Y:S01]  /*1030*/  FFMA.FTZ R65, R115, R106, R66 ;  /* 0x0000006a73417223 */ /* 0x000fe20000010042 */
[----:B--2---:R-:W-:Y:S01]  /*1040*/  FMUL.FTZ R77, R77, R68 ;  /* 0x000000444d4d7220 */ /* 0x004fe20000410000 */
[----:B------:R-:W-:Y:S01]  /*1050*/  FADD.FTZ R66, R69, R116 ;  /* 0x0000007445427221 */ /* 0x000fe20000010000 */
[----:B------:R-:W0:Y:S01]  /*1060*/  MUFU.RCP R68, R31 ;  /* 0x0000001f00447308 */ /* 0x000e220000001000 */
[----:B------:R-:W-:-:S02]  /*1070*/  FFMA.FTZ R64, R116, R75, R65 ;  /* 0x0000004b74407223 */ /* 0x000fc40000010041 */
[----:B------:R-:W-:Y:S02]  /*1080*/  FADD.FTZ R67, R66, R117 ;  /* 0x0000007542437221 */ /* 0x000fe40000010000 */
[----:B------:R-:W-:Y:S02]  /*1090*/  FFMA.FTZ R65, R117, R74, R64 ;  /* 0x0000004a75417223 */ /* 0x000fe40000010040 */
[----:B------:R-:W-:Y:S02]  /*10a0*/  FADD.FTZ R66, R67, R124 ;  /* 0x0000007c43427221 */ /* 0x000fe40000010000 */
[----:B------:R-:W-:Y:S02]  /*10b0*/  FFMA.FTZ R64, R124, R73, R65 ;  /* 0x000000497c407223 */ /* 0x000fe40000010041 */
[----:B------:R-:W-:Y:S02]  /*10c0*/  FADD.FTZ R67, R66, R123 ;  /* 0x0000007b42437221 */ /* 0x000fe40000010000 */
[----:B------:R-:W-:-:S02]  /*10d0*/  FFMA.FTZ R65, R123, R72, R64 ;  /* 0x000000487b417223 */ /* 0x000fc40000010040 */
[----:B------:R-:W-:Y:S01]  /*10e0*/  FADD.FTZ R66, R67, R122 ;  /* 0x0000007a43427221 */ /* 0x000fe20000010000 */
[----:B0-----:R-:W-:Y:S01]  /*10f0*/  FMUL.FTZ R121, R79, R68 ;  /* 0x000000444f797220 */ /* 0x001fe20000410000 */
[----:B------:R-:W-:Y:S01]  /*1100*/  FFMA.FTZ R64, R122, R103, R65 ;  /* 0x000000677a407223 */ /* 0x000fe20000010041 */
[----:B------:R-:W-:-:S04]  /*1110*/  FMUL.FTZ R79, R60, R28 ;  /* 0x0000001c3c4f7220 */ /* 0x000fc80000410000 */
        /* <DEDUP_REMOVED lines=8> */
.L_x_2567:
[----:B------:R-:W0:Y:S01]  /*11a0*/  SHFL.DOWN PT, R66, R67, 0x10, 0x1f ;  /* 0x0a001f0043427f89 */ /* 0x000e2200000e0000 */
[----:B------:R-:W-:Y:S01]  /*11b0*/  FFMA.FTZ R2, R121, R63, R2 ;  /* 0x0000003f79027223 */ /* 0x000fe20000010002 */
[----:B------:R-:W-:Y:S01]  /*11c0*/  FADD.FTZ R96, R63, R96 ;  /* 0x000000603f607221 */ /* 0x000fe20000010000 */
[----:B------:R-:W-:Y:S01]  /*11d0*/  LOP3.LUT P3, RZ, R0, 0x1f, RZ, 0xc0, !PT ;  /* 0x0000001f00ff7812 */ /* 0x000fe2000786c0ff */
[----:B------:R-:W1:Y:S01]  /*11e0*/  SHFL.DOWN PT, R65, R64, 0x10, 0x1f ;  /* 0x0a001f0040417f89 */ /* 0x000e6200000e0000 */
[----:B------:R-:W-:Y:S01]  /*11f0*/  PLOP3.LUT P0, PT, PT, PT, PT, 0x80, 0x8 ;  /* 0x000000000008781c */ /* 0x000fe20003f0f070 */
        /* <DEDUP_REMOVED lines=38> */
[----:B------:R-:W-:Y:S01]  /*1460*/  IADD3 R65, PT, PT, R100, 0x2020, RZ ;  /* 0x0000202064417810 */ /* 0x000fe20007ffe0ff */
[----:B0-----:R-:W-:Y:S02]  /*1470*/  FADD.FTZ R69, R69, R125 ;  /* 0x0000007d45457221 */ /* 0x001fe40000010000 */
[----:B------:R-:W0:Y:S04]  /*1480*/  SHFL.DOWN PT, R125, R68, 0x4, 0x1f ;  /* 0x08801f00447d7f89 */ /* 0x000e2800000e0000 */
[----:B------:R-:W1:Y:S01]  /*1490*/  SHFL.DOWN PT, R67, R69, 0x2, 0x1f ;  /* 0x08401f0045437f89 */ /* 0x000e6200000e0000 */
        /* <DEDUP_REMOVED lines=8> */
[----:B------:R-:W0:Y:S02]  /*1520*/  SHFL.DOWN PT, R63, R64, 0x1, 0x1f ;  /* 0x08201f00403f7f89 */ /* 0x000e2400000e0000 */
[----:B0-----:R-:W-:Y:S01]  /*1530*/  FADD.FTZ R69, R64, R63 ;  /* 0x0000003f40457221 */ /* 0x001fe20000010000 */
[----:B------:R-:W-:-:S02]  /*1540*/  @!P3 MOV R63, R65 ;  /* 0x00000041003fb202 */ /* 0x000fc40000000f00 */
[C---:B------:R-:W-:Y:S02]  /*1550*/  @!P0 IADD3 R63, PT, PT, R100.reuse, 0x2000, RZ ;  /* 0x00002000643f8810 */ /* 0x040fe40007ffe0ff */
[----:B------:R-:W-:Y:S02]  /*1560*/  @!P2 IADD3 R65, PT, PT, R100, 0x2000, RZ ;  /* 0x000020006441a810 */ /* 0x000fe40007ffe0ff */
[----:B------:R-:W-:Y:S02]  /*1570*/  @!P3 IADD3 R63, PT, PT, R99, R63, RZ ;  /* 0x0000003f633fb210 */ /* 0x000fe40007ffe0ff */
[----:B------:R-:W-:-:S03]  /*1580*/  PLOP3.LUT P2, PT, P2, PT, PT, 0x8, 0x80 ;  /* 0x000000000080781c */ /* 0x000fc6000174e170 */
[----:B------:R-:W-:Y:S01]  /*1590*/  @!P3 STS.64 [R63], R68 ;  /* 0x000000443f00b388 */ /* 0x000fe20000000a00 */
[----:B------:R-:W-:Y:S06]  /*15a0*/  BAR.SYNC.DEFER_BLOCKING 0x0 ;  /* 0x0000000000007b1d */ /* 0x000fec0000010000 */
[----:B------:R-:W0:Y:S02]  /*15b0*/  LDS.128 R64, [R65] ;  /* 0x0000000041407984 */ /* 0x000e240000000c00 */
[----:B0-----:R-:W-:Y:S01]  /*15c0*/  FADD.FTZ R61, RZ, R64 ;  /* 0x00000040ff3d7221 */ /* 0x001fe20000010000 */
[----:B------:R-:W-:-:S03]  /*15d0*/  FADD.FTZ R62, RZ, R65 ;  /* 0x00000041ff3e7221 */ /* 0x000fc60000010000 */
[----:B------:R-:W-:Y:S01]  /*15e0*/  FADD.FTZ R61, R66, R61 ;  /* 0x0000003d423d7221 */ /* 0x000fe20000010000 */
[----:B------:R-:W-:Y:S02]  /*15f0*/  FADD.FTZ R62, R67, R62 ;  /* 0x0000003e433e7221 */ /* 0x000fe40000010000 */
[----:B------:R-:W0:Y:S02]  /*1600*/  LDS.128 R64, [R125] ;  /* 0x000000007d407984 */ /* 0x000e240000000c00 */
[----:B0-----:R-:W-:Y:S01]  /*1610*/  FADD.FTZ R61, R61, R64 ;  /* 0x000000403d3d7221 */ /* 0x001fe20000010000 */
        /* <DEDUP_REMOVED lines=28> */
[----:B0-----:R-:W-:-:S04]  /*17e0*/  IMAD.WIDE.U32 R104, R104, 0x10, R62 ;  /* 0x0000001068687825 */ /* 0x001fc800078e003e */
        /* <DEDUP_REMOVED lines=25> */
[----:B0-----:R-:W-:Y:S01]  /*1980*/  IADD3 R98, PT, PT, R98, R62, RZ ;  /* 0x0000003e62627210 */ /* 0x001fe20007ffe0ff */
[C---:B------:R-:W-:Y:S01]  /*1990*/  FMUL.FTZ R78, R101.reuse, R78 ;  /* 0x0000004e654e7220 */ /* 0x040fe20000410000 */
[----:B------:R-:W-:Y:S01]  /*19a0*/  FMUL.FTZ R79, R101, R120 ;  /* 0x00000078654f7220 */ /* 0x000fe20000410000 */
[----:B------:R0:W-:Y:S01]  /*19b0*/  STG.E.128 desc[UR6][R104.64], R64 ;  /* 0x0000004068007986 */ /* 0x0001e2000c101d06 */
[----:B------:R-:W-:-:S03]  /*19c0*/  ISETP.GE.AND P0, PT, R98, R63, PT ;  /* 0x0000003f6200720c */ /* 0x000fc60003f06270 */
[----:B------:R0:W-:Y:S04]  /*19d0*/  STG.E.128 desc[UR6][R104.64+0x800], R68 ;  /* 0x0008004468007986 */ /* 0x0001e8000c101d06 */
[----:B------:R0:W-:Y:S04]  /*19e0*/  STG.E.128 desc[UR6][R104.64+0x1000], R72 ;  /* 0x0010004868007986 */ /* 0x0001e8000c101d06 */
[----:B------:R0:W-:Y:S02]  /*19f0*/  STG.E.128 desc[UR6][R104.64+0x1800], R76 ;  /* 0x0018004c68007986 */ /* 0x0001e4000c101d06 */
        /* <DEDUP_REMOVED lines=33> */
.L_x_2565:
[----:B------:R-:W0:Y:S01]  /*1c10*/  LDC.64 R2, c[0x0][0x3e0] ;  /* 0x0000f800ff027b82 */ /* 0x000e220000000a00 */
[----:B------:R-:W-:-:S06]  /*1c20*/  USHF.L.U32 UR4, UR4, 0x9, URZ ;  /* 0x0000000904047899 */ /* 0x000fcc00080006ff */
[----:B------:R-:W-:Y:S01]  /*1c30*/  LOP3.LUT R7, R0, UR4, RZ, 0xfc, !PT ;  /* 0x0000000400077c12 */ /* 0x000fe2000f8efcff */
[----:B------:R-:W1:Y:S04]  /*1c40*/  LDC.64 R4, c[0x0][0x3e8] ;  /* 0x0000fa00ff047b82 */ /* 0x000e680000000a00 */
        /* <DEDUP_REMOVED lines=11> */
.L_x_2569:
        /* <DEDUP_REMOVED lines=16> */
.L_x_3206:


//--------------------- .text._ZN10layer_norm22ln_bwd_finalize_kernelINS_22Kernel_traits_finalizeILj1536E13__nv_bfloat16fS2_fjLj1024ELj4ENS_18Kernel_traits_baseILj1536ES2_fS2_fjLj1024EEEEEEEvNS_9BwdParamsE --------------------------
	.section	.text._ZN10layer_norm22ln_bwd_finalize_kernelINS_22Kernel_traits_finalizeILj1536E13__nv_bfloat16fS2_fjLj1024ELj4ENS_18Kernel_traits_baseILj1536ES2_fS2_fjLj1024EEEEEEEvNS_9BwdParamsE,"ax",@progbits
	.align	128
        .global         _ZN10layer_norm22ln_bwd_finalize_kernelINS_22Kernel_traits_finalizeILj1536E13__nv_bfloat16fS2_fjLj1024ELj4ENS_18Kernel_traits_baseILj1536ES2_fS2_fjLj1024EEEEEEEvNS_9BwdParamsE
        .type           _ZN10layer_norm22ln_bwd_finalize_kernelINS_22Kernel_traits_finalizeILj1536E13__nv_bfloat16fS2_fjLj1024ELj4ENS_18Kernel_traits_baseILj1536ES2_fS2_fjLj1024EEEEEEEvNS_9BwdParamsE,@function
        .size           _ZN10layer_norm22ln_bwd_finalize_kernelINS_22Kernel_traits_finalizeILj1536E13__nv_bfloat16fS2_fjLj1024ELj4ENS_18Kernel_traits_baseILj1536ES2_fS2_fjLj1024EEEEEEEvNS_9BwdParamsE,(.L_x_3207 - _ZN10layer_norm22ln_bwd_finalize_kernelINS_22Kernel_traits_finalizeILj1536E13__nv_bfloat16fS2_fjLj1024ELj4ENS_18Kernel_traits_baseILj1536ES2_fS2_fjLj1024EEEEEEEvNS_9BwdParamsE)
        .other          _ZN10layer_norm22ln_bwd_finalize_kernelINS_22Kernel_traits_finalizeILj1536E13__nv_bfloat16fS2_fjLj1024ELj4ENS_18Kernel_traits_baseILj1536ES2_fS2_fjLj1024EEEEEEEvNS_9BwdParamsE,@"STO_CUDA_ENTRY STV_DEFAULT"
_ZN10layer_norm22ln_bwd_finalize_kernelINS_22Kernel_traits_finalizeILj1536E13__nv_bfloat16fS2_fjLj1024ELj4ENS_18Kernel_traits_baseILj1536ES2_fS2_fjLj1024EEEEEEEvNS_9BwdParamsE:
.text._ZN10layer_norm22ln_bwd_finalize_kernelINS_22Kernel_traits_finalizeILj1536E13__nv_bfloat16fS2_fjLj1024ELj4ENS_18Kernel_traits_baseILj1536ES2_fS2_fjLj1024EEEEEEEvNS_9BwdParamsE:
        /* <DEDUP_REMOVED lines=37> */
.L_x_2574:
        /* <DEDUP_REMOVED lines=118> */
.L_x_2573:
[----:B------:R-:W-:Y:S05]  /*09b0*/  BSYNC.RECONVERGENT B1 ;  /* 0x0000000000017941 */ /* 0x000fea0003800200 */
.L_x_2572:
        /* <DEDUP_REMOVED lines=65> */
.L_x_2576:
[----:B------:R-:W-:Y:S05]  /*0dd0*/  BSYNC.RECONVERGENT B1 ;  /* 0x0000000000017941 */ /* 0x000fea0003800200 */
.L_x_2575:
        /* <DEDUP_REMOVED lines=37> */
.L_x_2578:
[----:B------:R-:W-:Y:S05]  /*1030*/  BSYNC.RECONVERGENT B1 ;  /* 0x0000000000017941 */ /* 0x000fea0003800200 */
.L_x_2577:
[----:B------:R-:W-:Y:S05]  /*1040*/  @!P1 BRA `(.L_x_2571) ;  /* 0x00000000003c9947 */ /* 0x000fea0003800000 */
[----:B------:R-:W0:Y:S01]  /*1050*/  LDC.64 R6, c[0x0][0x3e0] ;  /* 0x0000f800ff067b82 */ /* 0x000e220000000a00 */
[----:B------:R-:W-:Y:S01]  /*1060*/  IMAD R2, R15, 0x600, R11 ;  /* 0x000006000f027824 */ /* 0x000fe200078e020b */
[----:B------:R-:W-:-:S04]  /*1070*/  IADD3 R24, PT, PT, -R24, RZ, RZ ;  /* 0x000000ff18187210 */ /* 0x000fc80007ffe1ff */
[----:B------:R-:W-:Y:S02]  /*1080*/  IADD3 R11, PT, PT, R13, R2, RZ ;  /* 0x000000020d0b7210 */ /* 0x000fe40007ffe0ff */
[----:B------:R-:W1:Y:S05]  /*1090*/  LDC.64 R8, c[0x0][0x3e8] ;  /* 0x0000fa00ff087b82 */ /* 0x000e6a0000000a00 */
.L_x_2579:
        /* <DEDUP_REMOVED lines=10> */
.L_x_2571:
[----:B------:R-:W-:Y:S05]  /*1140*/  BSYNC.RECONVERGENT B0 ;  /* 0x0000000000007941 */ /* 0x000fea0003800200 */
.L_x_2570:
        /* <DEDUP_REMOVED lines=55> */
.L_x_2580:
        /* <DEDUP_REMOVED lines=12> */
.L_x_3207:


//--------------------- .text._ZN10layer_norm13ln_bwd_kernelINS_13Kernel_traitsI13__nv_bfloat16fS2_fjLj1536ELj1ELj1ELj4ELj16ENS_18Kernel_traits_baseILj1536ES2_fS2_fjLj128EEEEEEEvNS_9BwdParamsE --------------------------
	.section	.text._ZN10layer_norm13ln_bwd_kernelINS_13Kernel_traitsI13__nv_bfloat16fS2_fjLj1536ELj1ELj1ELj4ELj16ENS_18Kernel_traits_baseILj1536ES2_fS2_fjLj128EEEEEEEvNS_9BwdParamsE,"ax",@progbits
	.align	128
        .global         _ZN10layer_norm13ln_bwd_kernelINS_13Kernel_traitsI13__nv_bfloat16fS2_fjLj1536ELj1ELj1ELj4ELj16ENS_18Kernel_traits_baseILj1536ES2_fS2_fjLj128EEEEEEEvNS_9BwdParamsE
        .type           _ZN10layer_norm13ln_bwd_kernelINS_13Kernel_traitsI13__nv_bfloat16fS2_fjLj1536ELj1ELj1ELj4ELj16ENS_18Kernel_traits_baseILj1536ES2_fS2_fjLj128EEEEEEEvNS_9BwdParamsE,@function
        .size           _ZN10layer_norm13ln_bwd_kernelINS_13Kernel_traitsI13__nv_bfloat16fS2_fjLj1536ELj1ELj1ELj4ELj16ENS_18Kernel_traits_baseILj1536ES2_fS2_fjLj128EEEEEEEvNS_9BwdParamsE,(.L_x_3208 - _ZN10layer_norm13ln_bwd_kernelINS_13Kernel_traitsI13__nv_bfloat16fS2_fjLj1536ELj1ELj1ELj4ELj16ENS_18Kernel_traits_baseILj1536ES2_fS2_fjLj128EEEEEEEvNS_9BwdParamsE)
        .other          _ZN10layer_norm13ln_bwd_kernelINS_13Kernel_traitsI13__nv_bfloat16fS2_fjLj1536ELj1ELj1ELj4ELj16ENS_18Kernel_traits_baseILj1536ES2_fS2_fjLj128EEEEEEEvNS_9BwdParamsE,@"STO_CUDA_ENTRY STV_DEFAULT"
_ZN10layer_norm13ln_bwd_kernelINS_13Kernel_traitsI13__nv_bfloat16fS2_fjLj1536ELj1ELj1ELj4ELj16ENS_18Kernel_traits_baseILj1536ES2_fS2_fjLj128EEEEEEEvNS_9BwdParamsE:
.text._ZN10layer_norm13ln_bwd_kernelINS_13Kernel_traitsI13__nv_bfloat16fS2_fjLj1536ELj1ELj1ELj4ELj16ENS_18Kernel_traits_baseILj1536ES2_fS2_fjLj128EEEEEEEvNS_9BwdParamsE:
        /* <DEDUP_REMOVED lines=15> */
[----:B------:R2:W5:Y:S01]  /*00f0*/  @P0 LDG.E.64 R28, desc[UR6][R4.64+0x800] ;  /* 0x00080006041c0981 */ /* 0x000562000c1e1b00 */
[----:B0-----:R-:W-:Y:S01]  /*0100*/  MOV R26, UR4 ;  /* 0x00000004001a7c02 */ /* 0x001fe20008000f00 */
[----:B---3--:R-:W-:-:S03]  /*0110*/  @P0 IMAD.WIDE.U32 R12, R2, 0x8, R12 ;  /* 0x00000008020c0825 */ /* 0x008fc600078e000c */
[----:B----4-:R-:W-:Y:S02]  /*0120*/  ISETP.GE.AND P1, PT, R26, UR5, PT ;  /* 0x000000051a007c0c */ /* 0x010fe4000bf26270 */
[----:B------:R-:W-:Y:S01]  /*0130*/  CS2R R8, SRZ ;  /* 0x0000000000087805 */ /* 0x000fe2000001ff00 */
[----:B------:R-:W5:Y:S01]  /*0140*/  @P0 LDG.E.64 R16, desc[UR6][R12.64] ;  /* 0x000000060c100981 */ /* 0x000f62000c1e1b00 */
[----:B-1----:R-:W-:-:S03]  /*0150*/  @!P0 IMAD.WIDE.U32 R10, R2, 0x8, R6 ;  /* 0x00000008020a8825 */ /* 0x002fc600078e0006 */
[----:B------:R-:W5:Y:S01]  /*0160*/  @P0 LDG.E.64 R18, desc[UR6][R12.64+0x400] ;  /* 0x000400060c120981 */ /* 0x000f62000c1e1b00 */
[----:B--2---:R-:W-:Y:S02]  /*0170*/  CS2R R4, SRZ ;  /* 0x0000000000047805 */ /* 0x004fe4000001ff00 */
[----:B------:R-:W-:Y:S02]  /*0180*/  CS2R R6, SRZ ;  /* 0x0000000000067805 */ /* 0x000fe4000001ff00 */
[----:B------:R-:W-:Y:S01]  /*0190*/  CS2R R14, SRZ ;  /* 0x00000000000e7805 */ /* 0x000fe2000001ff00 */
[----:B------:R0:W5:Y:S01]  /*01a0*/  @P0 LDG.E.64 R20, desc[UR6][R12.64+0x800] ;  /* 0x000800060c140981 */ /* 0x000162000c1e1b00 */
[----:B------:R-:W-:Y:S02]  /*01b0*/  CS2R R34, SRZ ;  /* 0x0000000000227805 */ /* 0x000fe4000001ff00 */
[----:B------:R-:W-:Y:S02]  /*01c0*/  CS2R R32, SRZ ;  /* 0x0000000000207805 */ /* 0x000fe4000001ff00 */
[----:B------:R-:W-:-:S02]  /*01d0*/  CS2R R38, SRZ ;  /* 0x0000000000267805 */ /* 0x000fc4000001ff00 */
[----:B------:R-:W-:Y:S02]  /*01e0*/  CS2R R36, SRZ ;  /* 0x0000000000247805 */ /* 0x000fe4000001ff00 */
[----:B------:R-:W-:Y:S02]  /*01f0*/  CS2R R42, SRZ ;  /* 0x00000000002a7805 */ /* 0x000fe4000001ff00 */
[----:B------:R-:W-:Y:S02]  /*0200*/  CS2R R40, SRZ ;  /* 0x0000000000287805 */ /* 0x000fe4000001ff00 */
[----:B0-----:R-:W-:Y:S01]  /*0210*/  CS2R R12, SRZ ;  /* 0x00000000000c7805 */ /* 0x001fe2000001ff00 */
        /* <DEDUP_REMOVED lines=28> */
[--C-:B------:R-:W-:Y:S01]  /*03e0*/  SHF.R.U64 R57, R24, 0x10, R25.reuse ;  /* 0x0000001018397819 */ /* 0x100fe20000001219 */
[----:B0-----:R-:W-:Y:S01]  /*03f0*/  ULEA UR4, UR5, UR4, 0x18 ;  /* 0x0000000405047291 */ /* 0x001fe2000f8ec0ff */
        /* <DEDUP_REMOVED lines=11> */
.L_x_2586:
[----:B0-----:R-:W0:Y:S01]  /*04b0*/  @!P0 LDC.64 R6, c[0x0][0x3a0] ;  /* 0x0000e800ff068b82 */ /* 0x001e220000000a00 */
[----:B------:R-:W-:-:S07]  /*04c0*/  MOV R0, RZ ;  /* 0x000000ff00007202 */ /* 0x000fce0000000f00 */
[----:B------:R-:W1:Y:S01]  /*04d0*/  LDC.64 R4, c[0x0][0x398] ;  /* 0x0000e600ff047b82 */ /* 0x000e620000000a00 */
[----:B------:R-:W-:-:S07]  /*04e0*/  IMAD R3, R26, 0x180, RZ ;  /* 0x000001801a037824 */ /* 0x000fce00078e02ff */
[----:B------:R-:W2:Y:S01]  /*04f0*/  LDC.64 R72, c[0x0][0x3a8] ;  /* 0x0000ea00ff487b82 */ /* 0x000ea20000000a00 */
[----:B0-----:R-:W-:-:S05]  /*0500*/  @!P0 IMAD.WIDE R6, R26, 0x4, R6 ;  /* 0x000000041a068825 */ /* 0x001fca00078e0206 */
[----:B------:R0:W5:Y:S01]  /*0510*/  @!P0 LDG.E R0, desc[UR6][R6.64] ;  /* 0x0000000606008981 */ /* 0x000162000c1e1900 */
[----:B-1----:R-:W-:-:S04]  /*0520*/  ISETP.NE.U32.AND P1, PT, R4, RZ, PT ;  /* 0x000000ff0400720c */ /* 0x002fc80003f25070 */
[----:B------:R-:W-:-:S13]  /*0530*/  ISETP.NE.AND.EX P0, PT, R5, RZ, PT, P1 ;  /* 0x000000ff0500720c */ /* 0x000fda0003f05310 */
[----:B------:R-:W1:Y:S01]  /*0540*/  @!P0 LDC.64 R8, c[0x0][0x3d8] ;  /* 0x0000f600ff088b82 */ /* 0x000e620000000a00 */
[----:B------:R-:W-:-:S07]  /*0550*/  LOP3.LUT R69, R3, R2, RZ, 0xfc, !PT ;  /* 0x0000000203457212 */ /* 0x000fce00078efcff */
[----:B------:R-:W0:Y:S01]  /*0560*/  @!P0 LDC.64 R4, c[0x0][0x390] ;  /* 0x0000e400ff048b82 */ /* 0x000e220000000a00 */
[C---:B------:R-:W-:Y:S02]  /*0570*/  @!P0 IADD3 R11, PT, PT, R69.reuse, 0x80, RZ ;  /* 0x00000080450b8810 */ /* 0x040fe40007ffe0ff */
[----:B------:R-:W-:-:S05]  /*0580*/  @!P0 IADD3 R13, PT, PT, R69, 0x100, RZ ;  /* 0x00000100450d8810 */ /* 0x000fca0007ffe0ff */
[----:B------:R-:W3:Y:S01]  /*0590*/  @P0 LDC.64 R78, c[0x0][0x3d8] ;  /* 0x0000f600ff4e0b82 */ /* 0x000ee20000000a00 */
[----:B-1----:R-:W-:-:S07]  /*05a0*/  @!P0 IMAD.WIDE.U32 R24, R69, 0x8, R8 ;  /* 0x0000000845188825 */ /* 0x002fce00078e0008 */
[----:B------:R-:W1:Y:S01]  /*05b0*/  @P0 LDC.64 R70, c[0x0][0x398] ;  /* 0x0000e600ff460b82 */ /* 0x000e620000000a00 */
[--C-:B------:R-:W-:Y:S01]  /*05c0*/  @!P0 IMAD.WIDE.U32 R22, R11, 0x8, R8.reuse ;  /* 0x000000080b168825 */ /* 0x100fe200078e0008 */
[----:B------:R-:W4:Y:S03]  /*05d0*/  @!P0 LDG.E.64 R24, desc[UR6][R24.64] ;  /* 0x0000000618188981 */ /* 0x000f26000c1e1b00 */
[----:B------:R-:W-:Y:S02]  /*05e0*/  @!P0 IMAD.WIDE.U32 R2, R13, 0x8, R8 ;  /* 0x000000080d028825 */ /* 0x000fe400078e0008 */
[----:B------:R-:W4:Y:S02]  /*05f0*/  @!P0 LDG.E.64 R22, desc[UR6][R22.64] ;  /* 0x0000000616168981 */ /* 0x000f24000c1e1b00 */
[--C-:B0-----:R-:W-:Y:S02]  /*0600*/  @!P0 IMAD.WIDE.U32 R6, R69, 0x10, R4.reuse ;  /* 0x0000001045068825 */ /* 0x101fe400078e0004 */
[----:B------:R-:W4:Y:S02]  /*0610*/  @!P0 LDG.E.64 R2, desc[UR6][R2.64] ;  /* 0x0000000602028981 */ /* 0x000f24000c1e1b00 */
[----:B------:R-:W-:-:S04]  /*0620*/  @!P0 IMAD.WIDE.U32 R8, R11, 0x10, R4 ;  /* 0x000000100b088825 */ /* 0x000fc800078e0004 */
[----:B------:R-:W-:Y:S02]  /*0630*/  @!P0 IMAD.WIDE.U32 R12, R13, 0x10, R4 ;  /* 0x000000100d0c8825 */ /* 0x000fe400078e0004 */
[----:B------:R-:W5:Y:S04]  /*0640*/  @!P0 LDG.E.128 R4, desc[UR6][R6.64] ;  /* 0x0000000606048981 */ /* 0x000f68000c1e1d00 */
[----:B------:R-:W5:Y:S04]  /*0650*/  @!P0 LDG.E.128 R8, desc[UR6][R8.64] ;  /* 0x0000000608088981 */ /* 0x000f68000c1e1d00 */
[----:B------:R-:W5:Y:S01]  /*0660*/  @!P0 LDG.E.128 R12, desc[UR6][R12.64] ;  /* 0x000000060c0c8981 */ /* 0x000f62000c1e1d00 */
[----:B------:R-:W-:-:S02]  /*0670*/  @P0 IADD3 R87, PT, PT, R69, 0x80, RZ ;  /* 0x0000008045570810 */ /* 0x000fc40007ffe0ff */
[C---:B------:R-:W-:Y:S01]  /*0680*/  @P0 IADD3 R89, PT, PT, R69.reuse, 0x100, RZ ;  /* 0x0000010045590810 */ /* 0x040fe20007ffe0ff */
[----:B---3--:R-:W-:-:S04]  /*0690*/  @P0 IMAD.WIDE.U32 R76, R69, 0x8, R78 ;  /* 0x00000008454c0825 */ /* 0x008fc800078e004e */
[----:B------:R-:W-:-:S04]  /*06a0*/  @P0 IMAD.WIDE.U32 R74, R87, 0x8, R78 ;  /* 0x00000008574a0825 */ /* 0x000fc800078e004e */
[----:B------:R-:W-:-:S04]  /*06b0*/  @P0 IMAD.WIDE.U32 R82, R89, 0x8, R78 ;  /* 0x0000000859520825 */ /* 0x000fc800078e004e */
[----:B--2---:R-:W-:-:S04]  /*06c0*/  IMAD.WIDE R84, R26, 0x4, R72 ;  /* 0x000000041a547825 */ /* 0x004fc800078e0248 */
[--C-:B-1----:R-:W-:Y:S02]  /*06d0*/  @P0 IMAD.WIDE.U32 R72, R69, 0x10, R70.reuse ;  /* 0x0000001045480825 */ /* 0x102fe400078e0046 */
[----:B------:R-:W5:Y:S02]  /*06e0*/  LDG.E R69, desc[UR6][R84.64] ;  /* 0x0000000654457981 */ /* 0x000f64000c1e1900 */
[----:B------:R-:W-:-:S04]  /*06f0*/  @P0 IMAD.WIDE.U32 R78, R87, 0x10, R70 ;  /* 0x00000010574e0825 */ /* 0x000fc800078e0046 */
[----:B------:R-:W-:Y:S01]  /*0700*/  @P0 IMAD.WIDE.U32 R70, R89, 0x10, R70 ;  /* 0x0000001059460825 */ /* 0x000fe200078e0046 */
[----:B------:R-:W4:Y:S04]  /*0710*/  @P0 LDG.E.64 R24, desc[UR6][R76.64] ;  /* 0x000000064c180981 */ /* 0x000f28000c1e1b00 */
[----:B------:R0:W2:Y:S04]  /*0720*/  @P0 LDG.E.64 R22, desc[UR6][R74.64] ;  /* 0x000000064a160981 */ /* 0x0000a8000c1e1b00 */
[----:B------:R-:W3:Y:S04]  /*0730*/  @P0 LDG.E.64 R2, desc[UR6][R82.64] ;  /* 0x0000000652020981 */ /* 0x000ee8000c1e1b00 */
[----:B------:R1:W5:Y:S04]  /*0740*/  @P0 LDG.E.128 R4, desc[UR6][R72.64] ;  /* 0x0000000648040981 */ /* 0x000368000c1e1d00 */
[----:B------:R1:W5:Y:S04]  /*0750*/  @P0 LDG.E.128 R8, desc[UR6][R78.64] ;  /* 0x000000064e080981 */ /* 0x000368000c1e1d00 */
[----:B------:R1:W5:Y:S01]  /*0760*/  @P0 LDG.E.128 R12, desc[UR6][R70.64] ;  /* 0x00000006460c0981 */ /* 0x000362000c1e1d00 */
[----:B----4-:R-:W-:-:S02]  /*0770*/  MOV R76, R24 ;  /* 0x00000018004c7202 */ /* 0x010fc40000000f00 */
[----:B0-----:R-:W-:Y:S02]  /*0780*/  MOV R74, R25 ;  /* 0x00000019004a7202 */ /* 0x001fe40000000f00 */
[----:B--2---:R-:W-:Y:S02]  /*0790*/  MOV R75, R22 ;  /* 0x00000016004b7202 */ /* 0x004fe40000000f00 */
[----:B------:R-:W-:Y:S02]  /*07a0*/  MOV R77, R23 ;  /* 0x00000017004d7202 */ /* 0x000fe40000000f00 */
[----:B---3--:R-:W-:Y:S02]  /*07b0*/  MOV R80, R2 ;  /* 0x0000000200507202 */ /* 0x008fe40000000f00 */
[----:B------:R-:W-:Y:S02]  /*07c0*/  MOV R86, R3 ;  /* 0x0000000300567202 */ /* 0x000fe40000000f00 */
[----:B------:R-:W-:-:S02]  /*07d0*/  PRMT R87, R76, 0x7610, R87 ;  /* 0x000076104c577816 */ /* 0x000fc40000000057 */
[----:B------:R-:W-:Y:S02]  /*07e0*/  PRMT R85, R74, 0x7610, R85 ;  /* 0x000076104a557816 */ /* 0x000fe40000000055 */
[----:B------:R-:W-:Y:S02]  /*07f0*/  PRMT R84, R75, 0x7610, R84 ;  /* 0x000076104b547816 */ /* 0x000fe40000000054 */
[----:B------:R-:W-:Y:S02]  /*0800*/  PRMT R83, R77, 0x7610, R83 ;  /* 0x000076104d537816 */ /* 0x000fe40000000053 */
[----:B------:R-:W-:Y:S01]  /*0810*/  PRMT R82, R80, 0x7610, R82 ;  /* 0x0000761050527816 */ /* 0x000fe20000000052 */
[----:B-1----:R-:W-:Y:S06]  /*0820*/  @P0 BRA `(.L_x_2582) ;  /* 0x00000004009c0947 */ /* 0x002fec0003800000 */
[--C-:B-----5:R-:W-:Y:S01]  /*0830*/  FADD.FTZ R78, R7, -R0.reuse ;  /* 0x80000000074e7221 */ /* 0x120fe20000010000 */
        /* <DEDUP_REMOVED lines=18> */
[----:B------:R-:W-:Y:S01]  /*0960*/  FADD.FTZ R108, R15, -R0 ;  /* 0x800000000f6c7221 */ /* 0x000fe20000010000 */
[----:B------:R-:W-:Y:S01]  /*0970*/  FMUL.FTZ R3, R24, R5 ;  /* 0x0000000518037220 */ /* 0x000fe20000410000 */
[C---:B------:R-:W-:Y:S01]  /*0980*/  FMUL.FTZ R0, R69.reuse, R70 ;  /* 0x0000004645007220 */ /* 0x040fe20000410000 */
        /* <DEDUP_REMOVED lines=35> */
[----:B------:R-:W-:Y:S01]  /*0bc0*/  SHF.R.U32.HI R97, RZ, 0x10, R23 ;  /* 0x00000010ff617819 */ /* 0x000fe20000011617 */
        /* <DEDUP_REMOVED lines=45> */
.L_x_2582:
[----:B------:R-:W-:Y:S02]  /*0ea0*/  SHF.L.U32 R91, R52, 0x10, RZ ;  /* 0x00000010345b7819 */ /* 0x000fe400000006ff */
[----:B------:R-:W-:Y:S02]  /*0eb0*/  SHF.R.U64 R94, R24, 0x10, R25 ;  /* 0x00000010185e7819 */ /* 0x000fe40000001219 */
[----:B------:R-:W-:Y:S01]  /*0ec0*/  MUFU.RCP R98, R91 ;  /* 0x0000005b00627308 */ /* 0x000fe20000001000 */
[----:B------:R-:W-:Y:S02]  /*0ed0*/  SHF.L.U32 R89, R55, 0x10, RZ ;  /* 0x0000001037597819 */ /* 0x000fe400000006ff */
[----:B------:R-:W-:Y:S02]  /*0ee0*/  SHF.R.U64 R88, R22, 0x10, R23 ;  /* 0x0000001016587819 */ /* 0x000fe40000001217 */
[----:B------:R-:W-:Y:S02]  /*0ef0*/  SHF.R.U64 R24, R2, 0x10, R3 ;  /* 0x0000001002187819 */ /* 0x000fe40000001203 */
[----:B------:R-:W-:Y:S01]  /*0f00*/  SHF.L.U32 R22, R63, 0x10, RZ ;  /* 0x000000103f167819 */ /* 0x000fe200000006ff */
[----:B------:R-:W-:Y:S01]  /*0f10*/  MUFU.RCP R78, R89 ;  /* 0x00000059004e7308 */ /* 0x000fe20000001000 */
[----:B------:R-:W-:-:S02]  /*0f20*/  SHF.L.U32 R2, R61, 0x10, RZ ;  /* 0x000000103d027819 */ /* 0x000fc400000006ff */
[----:B------:R-:W-:Y:S01]  /*0f30*/  SHF.L.U32 R93, R17, 0x10, RZ ;  /* 0x00000010115d7819 */ /* 0x000fe200000006ff */
[----:B-----5:R-:W-:Y:S01]  /*0f40*/  FADD.FTZ R22, -R22, R5 ;  /* 0x0000000516167221 */ /* 0x020fe20000010100 */
[----:B------:R-:W-:Y:S02]  /*0f50*/  SHF.L.U32 R96, R51, 0x10, RZ ;  /* 0x0000001033607819 */ /* 0x000fe400000006ff */
[----:B------:R-:W-:Y:S01]  /*0f60*/  SHF.L.U32 R72, R54, 0x10, RZ ;  /* 0x0000001036487819 */ /* 0x000fe200000006ff */
[----:B------:R-:W-:Y:S01]  /*0f70*/  FADD.FTZ R5, -R93, R6 ;  /* 0x000000065d057221 */ /* 0x000fe20000010100 */
[----:B------:R-:W-:Y:S01]  /*0f80*/  SHF.R.U32.HI R95, RZ, 0x10, R25 ;  /* 0x00000010ff5f7819 */ /* 0x000fe20000011619 */
[----:B------:R-:W0:Y:S01]  /*0f90*/  MUFU.RCP R0, R96 ;  /* 0x0000006000007308 */ /* 0x000e220000001000 */
[----:B------:R-:W-:Y:S02]  /*0fa0*/  SHF.R.U32.HI R92, RZ, 0x10, R23 ;  /* 0x00000010ff5c7819 */ /* 0x000fe40000011617 */
[----:B------:R-:W-:-:S02]  /*0fb0*/  SHF.L.U32 R71, R57, 0x10, RZ ;  /* 0x0000001039477819 */ /* 0x000fc400000006ff */
[----:B------:R-:W-:Y:S02]  /*0fc0*/  SHF.L.U32 R70, R58, 0x10, RZ ;  /* 0x000000103a467819 */ /* 0x000fe400000006ff */
[----:B------:R-:W-:Y:S01]  /*0fd0*/  SHF.L.U32 R23, R16, 0x10, RZ ;  /* 0x0000001010177819 */ /* 0x000fe200000006ff */
[----:B------:R-:W-:Y:S01]  /*0fe0*/  MUFU.RCP R97, R72 ;  /* 0x0000004800617308 */ /* 0x000fe20000001000 */
[----:B------:R-:W-:Y:S02]  /*0ff0*/  SHF.R.U32.HI R25, RZ, 0x10, R3 ;  /* 0x00000010ff197819 */ /* 0x000fe40000011603 */
[----:B------:R-:W-:Y:S01]  /*1000*/  SHF.L.U32 R74, R53, 0x10, RZ ;  /* 0x00000010354a7819 */ /* 0x000fe200000006ff */
[----:B------:R-:W-:Y:S01]  /*1010*/  FADD.FTZ R23, -R23, R4 ;  /* 0x0000000417177221 */ /* 0x000fe20000010100 */
[----:B------:R-:W-:Y:S02]  /*1020*/  SHF.L.U32 R80, R59, 0x10, RZ ;  /* 0x000000103b507819 */ /* 0x000fe400000006ff */
[----:B------:R-:W-:Y:S01]  /*1030*/  SHF.L.U32 R93, R60, 0x10, RZ ;  /* 0x000000103c5d7819 */ /* 0x000fe200000006ff */
[----:B------:R-:W1:Y:S01]  /*1040*/  MUFU.RCP R3, R2 ;  /* 0x0000000200037308 */ /* 0x000e620000001000 */
[----:B------:R-:W-:Y:S01]  /*1050*/  SHF.L.U32 R4, R64, 0x10, RZ ;  /* 0x0000001040047819 */ /* 0x000fe200000006ff */
[----:B0-----:R-:W-:Y:S01]  /*1060*/  FMUL.FTZ R0, R23, R0 ;  /* 0x0000000017007220 */ /* 0x001fe20000410000 */
[----:B------:R-:W-:-:S02]  /*1070*/  SHF.L.U32 R101, R18, 0x10, RZ ;  /* 0x0000001012657819 */ /* 0x000fc400000006ff */
        /* <DEDUP_REMOVED lines=12> */
[----:B------:R-:W-:Y:S01]  /*1140*/  FMUL.FTZ R15, R5, R98 ;  /* 0x00000062050f7220 */ /* 0x000fe20000410000 */
[----:B------:R-:W-:Y:S01]  /*1150*/  SHF.L.U32 R9, R21, 0x10, RZ ;  /* 0x0000001015097819 */ /* 0x000fe200000006ff */
[----:B------:R-:W-:Y:S01]  /*1160*/  FADD.FTZ R100, -R100, R13 ;  /* 0x0000000d64647221 */ /* 0x000fe20000010100 */
[----:B------:R-:W-:Y:S01]  /*1170*/  SHF.L.U32 R5, R87, 0x10, RZ ;  /* 0x0000001057057819 */ /* 0x000fe200000006ff */
[----:B------:R-:W-:Y:S01]  /*1180*/  FADD.FTZ R103, -R103, R10 ;  /* 0x0000000a67677221 */ /* 0x000fe20000010100 */
[----:B------:R-:W-:Y:S01]  /*1190*/  FADD.FTZ R8, -R8, R11 ;  /* 0x0000000b08087221 */ /* 0x000fe20000010100 */
[----:B------:R-:W-:Y:S01]  /*11a0*/  FADD.FTZ R10, -R7, R12 ;  /* 0x0000000c070a7221 */ /* 0x000fe20000010100 */
[----:B------:R-:W3:Y:S01]  /*11b0*/  MUFU.RCP R99, R74 ;  /* 0x0000004a00637308 */ /* 0x000ee20000001000 */
[----:B------:R-:W-:Y:S01]  /*11c0*/  FMUL.FTZ R13, R101, R78 ;  /* 0x0000004e650d7220 */ /* 0x000fe20000410000 */
[----:B-1----:R-:W-:Y:S01]  /*11d0*/  FMUL.FTZ R78, R100, R3 ;  /* 0x00000003644e7220 */ /* 0x002fe20000410000 */
[----:B------:R-:W-:Y:S01]  /*11e0*/  SHF.L.U32 R7, R94, 0x10, RZ ;  /* 0x000000105e077819 */ /* 0x000fe200000006ff */
[----:B------:R-:W-:Y:S01]  /*11f0*/  FADD.FTZ R9, -R9, R14 ;  /* 0x0000000e09097221 */ /* 0x000fe20000010100 */
[----:B------:R-:W-:Y:S01]  /*1200*/  FMUL.FTZ R3, R96, R5 ;  /* 0x0000000560037220 */ /* 0x000fe20000410000 */
[----:B------:R-:W-:Y:S01]  /*1210*/  FMUL.FTZ R14, R4, R97 ;  /* 0x00000061040e7220 */ /* 0x000fe20000410000 */
[----:B0-----:R-:W-:Y:S01]  /*1220*/  FMUL.FTZ R12, R6, R77 ;  /* 0x0000004d060c7220 */ /* 0x001fe20000410000 */
[----:B------:R-:W0:Y:S01]  /*1230*/  MUFU.RCP R79, R80 ;  /* 0x00000050004f7308 */ /* 0x000e220000001000 */
[----:B--2---:R-:W-:Y:S01]  /*1240*/  FMUL.FTZ R75, R8, R75 ;  /* 0x0000004b084b7220 */ /* 0x004fe20000410000 */
[----:B------:R-:W-:-:S02]  /*1250*/  SHF.L.U32 R4, R85, 0x10, RZ ;  /* 0x0000001055047819 */ /* 0x000fc400000006ff */
[----:B------:R-:W-:Y:S02]  /*1260*/  SHF.L.U32 R6, R84, 0x10, RZ ;  /* 0x0000001054067819 */ /* 0x000fe400000006ff */
[----:B------:R-:W-:Y:S01]  /*1270*/  SHF.L.U32 R8, R83, 0x10, RZ ;  /* 0x0000001053087819 */ /* 0x000fe200000006ff */
[----:B------:R-:W-:Y:S01]  /*1280*/  FMUL.FTZ R83, R74, R7 ;  /* 0x000000074a537220 */ /* 0x000fe20000410000 */
[----:B------:R-:W1:Y:S01]  /*1290*/  MUFU.RCP R104, R93 ;  /* 0x0000005d00687308 */ /* 0x000e620000001000 */
[----:B------:R-:W-:Y:S01]  /*12a0*/  SHF.L.U32 R85, R92, 0x10, RZ ;  /* 0x000000105c557819 */ /* 0x000fe200000006ff */
[----:B------:R-:W-:Y:S01]  /*12b0*/  FADD.FTZ R92, RZ, R3 ;  /* 0x00000003ff5c7221 */ /* 0x000fe20000010000 */
[----:B------:R-:W-:Y:S01]  /*12c0*/  SHF.L.U32 R73, R56, 0x10, RZ ;  /* 0x0000001038497819 */ /* 0x000fe200000006ff */
[----:B---3--:R-:W-:Y:S01]  /*12d0*/  FMUL.FTZ R22, R22, R99 ;  /* 0x0000006316167220 */ /* 0x008fe20000410000 */
[----:B------:R-:W-:Y:S01]  /*12e0*/  SHF.L.U32 R11, R88, 0x10, RZ ;  /* 0x00000010580b7819 */ /* 0x000fe200000006ff */
[----:B------:R-:W-:Y:S01]  /*12f0*/  FFMA.FTZ R88, R3, R0, RZ ;  /* 0x0000000003587223 */ /* 0x000fe200000100ff */
[----:B------:R-:W-:Y:S01]  /*1300*/  FMUL.FTZ R84, R89, R6 ;  /* 0x0000000659547220 */ /* 0x000fe20000410000 */
[----:B------:R2:W3:Y:S01]  /*1310*/  MUFU.RCP R76, R73 ;  /* 0x00000049004c7308 */ /* 0x0004e20000001000 */
        /* <DEDUP_REMOVED lines=8> */
[----:B-1----:R-:W-:Y:S01]  /*13a0*/  FMUL.FTZ R77, R9, R104 ;  /* 0x00000068094d7220 */ /* 0x002fe20000410000 */
[----:B------:R-:W-:Y:S01]  /*13b0*/  SHF.L.U32 R9, R95, 0x10, RZ ;  /* 0x000000105f097819 */ /* 0x000fe200000006ff */
[----:B------:R-:W-:Y:S01]  /*13c0*/  FMUL.FTZ R71, R71, R11 ;  /* 0x0000000b47477220 */ /* 0x000fe20000410000 */
[----:B------:R-:W0:Y:S01]  /*13d0*/  MUFU.RCP R105, R90 ;  /* 0x0000005a00697308 */ /* 0x000e220000001000 */
[----:B------:R-:W-:Y:S01]  /*13e0*/  FMUL.FTZ R70, R70, R85 ;  /* 0x0000005546467220 */ /* 0x000fe20000410000 */
[----:B------:R-:W-:Y:S01]  /*13f0*/  SHF.L.U32 R87, R24, 0x10, RZ ;  /* 0x0000001018577819 */ /* 0x000fe200000006ff */
[----:B--2---:R-:W-:Y:S01]  /*1400*/  FMUL.FTZ R73, R72, R9 ;  /* 0x0000000948497220 */ /* 0x004fe20000410000 */
[----:B------:R-:W-:Y:S01]  /*1410*/  FFMA.FTZ R72, R82, R15, R89 ;  /* 0x0000000f52487223 */ /* 0x000fe20000010059 */
[----:B---3--:R-:W-:Y:S01]  /*1420*/  FMUL.FTZ R23, R103, R76 ;  /* 0x0000004c67177220 */ /* 0x008fe20000410000 */
        /* <DEDUP_REMOVED lines=34> */
[-C--:B------:R-:W-:Y:S01]  /*1650*/  FMUL.FTZ R98, R25, R76.reuse ;  /* 0x0000004c19627220 */ /* 0x080fe20000410000 */
[----:B------:R-:W-:Y:S01]  /*1660*/  FADD.FTZ R96, R96, R91 ;  /* 0x0000005b60607221 */ /* 0x000fe20000010000 */
[----:B------:R-:W-:-:S07]  /*1670*/  FFMA.FTZ R103, R91, R76, R2 ;  /* 0x0000004c5b677223 */ /* 0x000fce0000010002 */
.L_x_2583:
        /* <DEDUP_REMOVED lines=28> */
[----:B-1----:R-:W-:-:S02]  /*1840*/  FADD.FTZ R100, R2, R103 ;  /* 0x0000006702647221 */ /* 0x002fc40000010000 */
        /* <DEDUP_REMOVED lines=29> */
.L_x_2585:
[----:B------:R-:W-:Y:S05]  /*1a20*/  BSYNC.RECONVERGENT B0 ;  /* 0x0000000000007941 */ /* 0x000fea0003800200 */
.L_x_2584:
[----:B------:R-:W-:Y:S01]  /*1a30*/  BAR.SYNC.DEFER_BLOCKING 0x0 ;  /* 0x0000000000007b1d */ /* 0x000fe20000010000 */
[C---:B0-----:R-:W-:Y:S02]  /*1a40*/  IADD3 R4, PT, PT, R81.reuse, 0x1820, RZ ;  /* 0x0000182051047810 */ /* 0x041fe40007ffe0ff */
[C---:B------:R-:W-:Y:S02]  /*1a50*/  @!P2 IADD3 R4, PT, PT, R81.reuse, 0x1800, RZ ;  /* 0x000018005104a810 */ /* 0x040fe40007ffe0ff */
[C---:B------:R-:W-:Y:S02]  /*1a60*/  IADD3 R8, PT, PT, R81.reuse, 0x1830, RZ ;  /* 0x0000183051087810 */ /* 0x040fe40007ffe0ff */
[----:B------:R-:W-:Y:S02]  /*1a70*/  @!P2 IADD3 R8, PT, PT, R81, 0x1810, RZ ;  /* 0x000018105108a810 */ /* 0x000fe40007ffe0ff */
[----:B------:R-:W-:Y:S02]  /*1a80*/  LOP3.LUT R25, R25, 0x60, R2, 0xf8, !PT ;  /* 0x0000006019197812 */ /* 0x000fe400078ef802 */
[----:B------:R-:W-:-:S03]  /*1a90*/  PLOP3.LUT P2, PT, P2, PT, PT, 0x8, 0x80 ;  /* 0x000000000080781c */ /* 0x000fc6000174e170 */
[----:B------:R-:W-:Y:S01]  /*1aa0*/  IMAD R25, R26, 0x180, R25 ;  /* 0x000001801a197824 */ /* 0x000fe200078e0219 */
        /* <DEDUP_REMOVED lines=11> */
[----:B------:R-:W-:Y:S01]  /*1b60*/  FMUL.FTZ R10, R10, 0.00065104168606922030449 ;  /* 0x3a2aaaab0a0a7820 */ /* 0x000fe20000410000 */
[----:B------:R-:W-:-:S04]  /*1b70*/  FMUL.FTZ R11, R11, 0.00065104168606922030449 ;  /* 0x3a2aaaab0b0b7820 */ /* 0x000fc80000410000 */
        /* <DEDUP_REMOVED lines=12> */
[----:B------:R-:W-:Y:S01]  /*1c40*/  FADD.FTZ R0, -R0, R3 ;  /* 0x0000000300007221 */ /* 0x000fe20000010100 */
[----:B------:R-:W-:Y:S01]  /*1c50*/  FADD.FTZ R12, -R12, R71 ;  /* 0x000000470c0c7221 */ /* 0x000fe20000010100 */
[C-C-:B------:R-:W-:Y:S01]  /*1c60*/  FFMA.FTZ R75, R11.reuse, R75, R10.reuse ;  /* 0x0000004b0b4b7223 */ /* 0x140fe2000001000a */
[--C-:B------:R-:W-:Y:S01]  /*1c70*/  FFMA.FTZ R77, R11, R77, R10.reuse ;  /* 0x0000004d0b4d7223 */ /* 0x100fe2000001000a */
[----:B------:R-:W-:Y:S01]  /*1c80*/  IADD3 R3, PT, PT, R25, 0x80, RZ ;  /* 0x0000008019037810 */ /* 0x000fe20007ffe0ff */
[--C-:B------:R-:W-:Y:S01]  /*1c90*/  FFMA.FTZ R79, R11, R79, R10.reuse ;  /* 0x0000004f0b4f7223 */ /* 0x100fe2000001000a */
[----:B------:R-:W-:Y:S01]  /*1ca0*/  IADD3 R71, PT, PT, R25, 0x100, RZ ;  /* 0x0000010019477810 */ /* 0x000fe20007ffe0ff */
        /* <DEDUP_REMOVED lines=27> */
[----:B------:R0:W-:Y:S10]  /*1e60*/  STG.E.128 desc[UR6][R70.64], R12 ;  /* 0x0000000c46007986 */ /* 0x0001f4000c101d06 */
        /* <DEDUP_REMOVED lines=22> */
.L_x_2581:
        /* <DEDUP_REMOVED lines=10> */
[----:B--2---:R-:W-:-:S04]  /*2070*/  IMAD.WIDE.U32 R16, R17, 0x10, R24 ;  /* 0x0000001011107825 */ /* 0x004fc800078e0018 */
[----:B------:R-:W-:Y:S01]  /*2080*/  IMAD.WIDE.U32 R20, R21, 0x10, R24 ;  /* 0x0000001015147825 */ /* 0x000fe200078e0018 */
        /* <DEDUP_REMOVED lines=8> */
.L_x_2587:
        /* <DEDUP_REMOVED lines=15> */
.L_x_3208:


//--------------------- .text._ZN10layer_norm22ln_bwd_finalize_kernelINS_22Kernel_traits_finalizeILj1536E13__nv_bfloat16S2_S2_fjLj1024ELj4ENS_18Kernel_traits_baseILj1536ES2_S2_S2_fjLj1024EEEEEEEvNS_9BwdParamsE --------------------------
	.section	.text._ZN10layer_norm22ln_bwd_finalize_kernelINS_22Kernel_traits_finalizeILj1536E13__nv_bfloat16S2_S2_fjLj1024ELj4ENS_18Kernel_traits_baseILj1536ES2_S2_S2_fjLj1024EEEEEEEvNS_9BwdParamsE,"ax",@progbits
	.align	128
        .global         _ZN10layer_norm22ln_bwd_finalize_kernelINS_22Kernel_traits_finalizeILj1536E13__nv_bfloat16S2_S2_fjLj1024ELj4ENS_18Kernel_traits_baseILj1536ES2_S2_S2_fjLj1024EEEEEEEvNS_9BwdParamsE
        .type           _ZN10layer_norm22ln_bwd_finalize_kernelINS_22Kernel_traits_finalizeILj1536E13__nv_bfloat16S2_S2_fjLj1024ELj4ENS_18Kernel_traits_baseILj1536ES2_S2_S2_fjLj1024EEEEEEEvNS_9BwdParamsE,@function
        .size           _ZN10layer_norm22ln_bwd_finalize_kernelINS_22Kernel_traits_finalizeILj1536E13__nv_bfloat16S2_S2_fjLj1024ELj4ENS_18Kernel_traits_baseILj1536ES2_S2_S2_fjLj1024EEEEEEEvNS_9BwdParamsE,(.L_x_3209 - _ZN10layer_norm22ln_bwd_finalize_kernelINS_22Kernel_traits_finalizeILj1536E13__nv_bfloat16S2_S2_fjLj1024ELj4ENS_18Kernel_traits_baseILj1536ES2_S2_S2_fjLj1024EEEEEEEvNS_9BwdParamsE)
        .other          _ZN10layer_norm22ln_bwd_finalize_kernelINS_22Kernel_traits_finalizeILj1536E13__nv_bfloat16S2_S2_fjLj1024ELj4ENS_18Kernel_traits_baseILj1536ES2_S2_S2_fjLj1024EEEEEEEvNS_9BwdParamsE,@"STO_CUDA_ENTRY STV_DEFAULT"
_ZN10layer_norm22ln_bwd_finalize_kernelINS_22Kernel_traits_finalizeILj1536E13__nv_bfloat16S2_S2_fjLj1024ELj4ENS_18Kernel_traits_baseILj1536ES2_S2_S2_fjLj1024EEEEEEEvNS_9BwdParamsE:
.text._ZN10layer_norm22ln_bwd_finalize_kernelINS_22Kernel_traits_finalizeILj1536E13__nv_bfloat16S2_S2_fjLj1024ELj4ENS_18Kernel_traits_baseILj1536ES2_S2_S2_fjLj1024EEEEEEEvNS_9BwdParamsE:
        /* <DEDUP_REMOVED lines=37> */
.L_x_2592:
        /* <DEDUP_REMOVED lines=118> */
.L_x_2591:
[----:B------:R-:W-:Y:S05]  /*09b0*/  BSYNC.RECONVERGENT B1 ;  /* 0x0000000000017941 */ /* 0x000fea0003800200 */
.L_x_2590:
        /* <DEDUP_REMOVED lines=65> */
.L_x_2594:
[----:B------:R-:W-:Y:S05]  /*0dd0*/  BSYNC.RECONVERGENT B1 ;  /* 0x0000000000017941 */ /* 0x000fea0003800200 */
.L_x_2593:
        /* <DEDUP_REMOVED lines=37> */
.L_x_2596:
[----:B------:R-:W-:Y:S05]  /*1030*/  BSYNC.RECONVERGENT B1 ;  /* 0x0000000000017941 */ /* 0x000fea0003800200 */
.L_x_2595:
[----:B------:R-:W-:Y:S05]  /*1040*/  @!P1 BRA `(.L_x_2589) ;  /* 0x00000000003c9947 */ /* 0x000fea0003800000 */
[----:B------:R-:W0:Y:S01]  /*1050*/  LDC.64 R6, c[0x0][0x3e0] ;  /* 0x0000f800ff067b82 */ /* 0x000e220000000a00 */
[----:B------:R-:W-:Y:S01]  /*1060*/  IMAD R2, R15, 0x600, R11 ;  /* 0x000006000f027824 */ /* 0x000fe200078e020b */
[----:B------:R-:W-:-:S04]  /*1070*/  IADD3 R24, PT, PT, -R24, RZ, RZ ;  /* 0x000000ff18187210 */ /* 0x000fc80007ffe1ff */
[----:B------:R-:W-:Y:S02]  /*1080*/  IADD3 R11, PT, PT, R13, R2, RZ ;  /* 0x000000020d0b7210 */ /* 0x000fe40007ffe0ff */
[----:B------:R-:W1:Y:S05]  /*1090*/  LDC.64 R8, c[0x0][0x3e8] ;  /* 0x0000fa00ff087b82 */ /* 0x000e6a0000000a00 */
.L_x_2597:
        /* <DEDUP_REMOVED lines=10> */
.L_x_2589:
[----:B------:R-:W-:Y:S05]  /*1140*/  BSYNC.RECONVERGENT B0 ;  /* 0x0000000000007941 */ /* 0x000fea0003800200 */
.L_x_2588:
        /* <DEDUP_REMOVED lines=55> */
.L_x_2598:
        /* <DEDUP_REMOVED lines=12> */
.L_x_3209:


//--------------------- .text._ZN10layer_norm13ln_bwd_kernelINS_13Kernel_traitsI13__nv_bfloat16S2_S2_fjLj1536ELj1ELj1ELj4ELj8ENS_18Kernel_traits_baseILj1536ES2_S2_S2_fjLj128EEEEEEEvNS_9BwdParamsE --------------------------
	.section	.text._ZN10layer_norm13ln_bwd_kernelINS_13Kernel_traitsI13__nv_bfloat16S2_S2_fjLj1536ELj1ELj1ELj4ELj8ENS_18Kernel_traits_baseILj1536ES2_S2_S2_fjLj128EEEEEEEvNS_9BwdParamsE,"ax",@progbits
	.align	128
        .global         _ZN10layer_norm13ln_bwd_kernelINS_13Kernel_traitsI13__nv_bfloat16S2_S2_fjLj1536ELj1ELj1ELj4ELj8ENS_18Kernel_traits_baseILj1536ES2_S2_S2_fjLj128EEEEEEEvNS_9BwdParamsE
        .type           _ZN10layer_norm13ln_bwd_kernelINS_13Kernel_traitsI13__nv_bfloat16S2_S2_fjLj1536ELj1ELj1ELj4ELj8ENS_18Kernel_traits_baseILj1536ES2_S2_S2_fjLj128EEEEEEEvNS_9BwdParamsE,@function
        .size           _ZN10layer_norm13ln_bwd_kernelINS_13Kernel_traitsI13__nv_bfloat16S2_S2_fjLj1536ELj1ELj1ELj4ELj8ENS_18Kernel_traits_baseILj1536ES2_S2_S2_fjLj128EEEEEEEvNS_9BwdParamsE,(.L_x_3210 - _ZN10layer_norm13ln_bwd_kernelINS_13Kernel_traitsI13__nv_bfloat16S2_S2_fjLj1536ELj1ELj1ELj4ELj8ENS_18Kernel_traits_baseILj1536ES2_S2_S2_fjLj128EEEEEEEvNS_9BwdParamsE)
        .other          _ZN10layer_norm13ln_bwd_kernelINS_13Kernel_traitsI13__nv_bfloat16S2_S2_fjLj1536ELj1ELj1ELj4ELj8ENS_18Kernel_traits_baseILj1536ES2_S2_S2_fjLj128EEEEEEEvNS_9BwdParamsE,@"STO_CUDA_ENTRY STV_DEFAULT"
_ZN10layer_norm13ln_bwd_kernelINS_13Kernel_traitsI13__nv_bfloat16S2_S2_fjLj1536ELj1ELj1ELj4ELj8ENS_18Kernel_traits_baseILj1536ES2_S2_S2_fjLj128EEEEEEEvNS_9BwdParamsE:
.text._ZN10layer_norm13ln_bwd_kernelINS_13Kernel_traitsI13__nv_bfloat16S2_S2_fjLj1536ELj1ELj1ELj4ELj8ENS_18Kernel_traits_baseILj1536ES2_S2_S2_fjLj128EEEEEEEvNS_9BwdParamsE:
        /* <DEDUP_REMOVED lines=19> */
[----:B------:R0:W5:Y:S01]  /*0130*/  @P1 LDG.E.64 R16, desc[UR6][R18.64] ;  /* 0x0000000612101981 */ /* 0x000162000c1e1b00 */
[----:B------:R-:W-:-:S03]  /*0140*/  CS2R R60, SRZ ;  /* 0x00000000003c7805 */ /* 0x000fc6000001ff00 */
[----:B------:R0:W5:Y:S01]  /*0150*/  @P1 LDG.E.64 R14, desc[UR6][R18.64+0x400] ;  /* 0x00040006120e1981 */ /* 0x000162000c1e1b00 */
[----:B-1----:R-:W-:-:S03]  /*0160*/  @!P1 IMAD.WIDE.U32 R20, R66, 0x8, R6 ;  /* 0x0000000842149825 */ /* 0x002fc600078e0006 */
        /* <DEDUP_REMOVED lines=12> */
[----:B------:R0:W5:Y:S04]  /*0230*/  @!P1 LDG.E.64 R2, desc[UR6][R20.64] ;  /* 0x0000000614029981 */ /* 0x000168000c1e1b00 */
[----:B------:R0:W5:Y:S04]  /*0240*/  @!P1 LDG.E.64 R8, desc[UR6][R20.64+0x400] ;  /* 0x0004000614089981 */ /* 0x000168000c1e1b00 */
[----:B------:R0:W5:Y:S01]  /*0250*/  @!P1 LDG.E.64 R10, desc[UR6][R20.64+0x800] ;  /* 0x00080006140a9981 */ /* 0x000162000c1e1b00 */
[----:B------:R-:W-:Y:S05]  /*0260*/  @P0 BRA `(.L_x_2599) ;  /* 0x0000002000640947 */ /* 0x000fea0003800000 */
[----:B------:R-:W1:Y:S01]  /*0270*/  S2R R0, SR_CgaCtaId ;  /* 0x0000000000007919 */ /* 0x000e620000008800 */
[----:B-----5:R-:W-:Y:S01]  /*0280*/  MOV R39, R3 ;  /* 0x0000000300277202 */ /* 0x020fe20000000f00 */
[----:B------:R-:W-:Y:S01]  /*0290*/  HFMA2 R64, -RZ, RZ, 0, 0 ;  /* 0x00000000ff407431 */ /* 0x000fe200000001ff */
[--C-:B------:R-:W-:Y:S02]  /*02a0*/  SHF.R.U64 R38, R2, 0x10, R3.reuse ;  /* 0x0000001002267819 */ /* 0x100fe40000001203 */
[----:B------:R-:W-:Y:S02]  /*02b0*/  CS2R R62, SRZ ;  /* 0x00000000003e7805 */ /* 0x000fe4000001ff00 */
[----:B------:R-:W-:Y:S02]  /*02c0*/  SHF.R.U32.HI R37, RZ, 0x10, R3 ;  /* 0x00000010ff257819 */ /* 0x000fe40000011603 */
[----:B------:R-:W-:Y:S02]  /*02d0*/  CS2R R60, SRZ ;  /* 0x00000000003c7805 */ /* 0x000fe4000001ff00 */
[----:B------:R-:W-:-:S02]  /*02e0*/  MOV R65, 0x400 ;  /* 0x0000040000417802 */ /* 0x000fc40000000f00 */
[----:B------:R-:W-:Y:S02]  /*02f0*/  CS2R R58, SRZ ;  /* 0x00000000003a7805 */ /* 0x000fe4000001ff00 */
[----:B------:R-:W-:Y:S02]  /*0300*/  LOP3.LUT R3, R66, 0x60, RZ, 0xc0, !PT ;  /* 0x0000006042037812 */ /* 0x000fe400078ec0ff */
[----:B------:R-:W-:Y:S02]  /*0310*/  CS2R R56, SRZ ;  /* 0x0000000000387805 */ /* 0x000fe4000001ff00 */
[----:B------:R-:W-:Y:S02]  /*0320*/  MOV R40, R2 ;  /* 0x0000000200287202 */ /* 0x000fe40000000f00 */
        /* <DEDUP_REMOVED lines=14> */
[----:B------:R-:W-:Y:S02]  /*0410*/  SHF.R.U32.HI R29, RZ, 0x10, R11 ;  /* 0x00000010ff1d7819 */ /* 0x000fe4000001160b */
[----:B------:R-:W-:Y:S02]  /*0420*/  PLOP3.LUT P2, PT, PT, PT, PT, 0x8, 0x80 ;  /* 0x000000000080781c */ /* 0x000fe40003f4e170 */
[--C-:B------:R-:W-:Y:S02]  /*0430*/  SHF.R.U64 R28, R16, 0x10, R17.reuse ;  /* 0x00000010101c7819 */ /* 0x100fe40000001211 */
[----:B-1----:R-:W-:Y:S02]  /*0440*/  LEA R65, R0, R65, 0x18 ;  /* 0x0000004100417211 */ /* 0x002fe400078ec0ff */
[----:B------:R-:W-:Y:S02]  /*0450*/  SHF.R.U32.HI R27, RZ, 0x10, R17 ;  /* 0x00000010ff1b7819 */ /* 0x000fe40000011611 */
[----:B------:R-:W-:-:S02]  /*0460*/  SHF.R.U64 R26, R14, 0x10, R15 ;  /* 0x000000100e1a7819 */ /* 0x000fc4000000120f */
[----:B------:R-:W-:Y:S02]  /*0470*/  SHF.R.U32.HI R25, RZ, 0x10, R15 ;  /* 0x00000010ff197819 */ /* 0x000fe4000001160f */
[--C-:B------:R-:W-:Y:S02]  /*0480*/  SHF.R.U64 R24, R12, 0x10, R13.reuse ;  /* 0x000000100c187819 */ /* 0x100fe4000000120d */
[----:B------:R-:W-:Y:S02]  /*0490*/  SHF.R.U32.HI R23, RZ, 0x10, R13 ;  /* 0x00000010ff177819 */ /* 0x000fe4000001160d */
[----:B------:R-:W-:Y:S02]  /*04a0*/  LOP3.LUT R91, R66, 0x1f, RZ, 0xc0, !PT ;  /* 0x0000001f425b7812 */ /* 0x000fe400078ec0ff */
[----:B------:R-:W-:Y:S02]  /*04b0*/  MOV R41, RZ ;  /* 0x000000ff00297202 */ /* 0x000fe40000000f00 */
[----:B------:R-:W-:-:S07]  /*04c0*/  LOP3.LUT R22, R3, 0x1f, R66, 0xf8, !PT ;  /* 0x0000001f03167812 */ /* 0x000fce00078ef842 */
.L_x_2602:
[----:B------:R-:W1:Y:S01]  /*04d0*/  @!P1 LDC.64 R6, c[0x0][0x3a0] ;  /* 0x0000e800ff069b82 */ /* 0x000e620000000a00 */
[----:B------:R-:W-:-:S07]  /*04e0*/  MOV R0, RZ ;  /* 0x000000ff00007202 */ /* 0x000fce0000000f00 */
[----:B---3--:R-:W2:Y:S08]  /*04f0*/  LDC.64 R2, c[0x0][0x398] ;  /* 0x0000e600ff027b82 */ /* 0x008eb00000000a00 */
[----:B------:R-:W3:Y:S01]  /*0500*/  LDC.64 R72, c[0x0][0x3a8] ;  /* 0x0000ea00ff487b82 */ /* 0x000ee20000000a00 */
[----:B-1----:R-:W-:-:S05]  /*0510*/  @!P1 IMAD.WIDE R6, R67, 0x4, R6 ;  /* 0x0000000443069825 */ /* 0x002fca00078e0206 */
[----:B------:R-:W5:Y:S01]  /*0520*/  @!P1 LDG.E R0, desc[UR6][R6.64] ;  /* 0x0000000606009981 */ /* 0x000f62000c1e1900 */
[----:B--2---:R-:W-:-:S04]  /*0530*/  ISETP.NE.U32.AND P0, PT, R2, RZ, PT ;  /* 0x000000ff0200720c */ /* 0x004fc80003f05070 */
[----:B------:R-:W-:Y:S01]  /*0540*/  ISETP.NE.AND.EX P1, PT, R3, RZ, PT, P0 ;  /* 0x000000ff0300720c */ /* 0x000fe20003f25300 */
[----:B------:R-:W-:-:S12]  /*0550*/  IMAD R3, R67, 0x180, RZ ;  /* 0x0000018043037824 */ /* 0x000fd800078e02ff */
[----:B0-----:R-:W0:Y:S08]  /*0560*/  @!P1 LDC.64 R18, c[0x0][0x3d8] ;  /* 0x0000f600ff129b82 */ /* 0x001e300000000a00 */
[----:B------:R-:W1:Y:S01]  /*0570*/  @!P1 LDC.64 R4, c[0x0][0x390] ;  /* 0x0000e400ff049b82 */ /* 0x000e620000000a00 */
[----:B------:R-:W-:-:S04]  /*0580*/  LOP3.LUT R71, R3, R66, RZ, 0xfc, !PT ;  /* 0x0000004203477212 */ /* 0x000fc800078efcff */
[C---:B------:R-:W-:Y:S02]  /*0590*/  @!P1 IADD3 R77, PT, PT, R71.reuse, 0x80, RZ ;  /* 0x00000080474d9810 */ /* 0x040fe40007ffe0ff */
[C---:B------:R-:W-:Y:S01]  /*05a0*/  @!P1 IADD3 R11, PT, PT, R71.reuse, 0x100, RZ ;  /* 0x00000100470b9810 */ /* 0x040fe20007ffe0ff */
[----:B------:R-:W2:Y:S01]  /*05b0*/  @P1 LDC.64 R74, c[0x0][0x3d8] ;  /* 0x0000f600ff4a1b82 */ /* 0x000ea20000000a00 */
[----:B0-----:R-:W-:-:S07]  /*05c0*/  @!P1 IMAD.WIDE.U32 R2, R71, 0x8, R18 ;  /* 0x0000000847029825 */ /* 0x001fce00078e0012 */
[----:B------:R-:W0:Y:S01]  /*05d0*/  @P1 LDC.64 R20, c[0x0][0x398] ;  /* 0x0000e600ff141b82 */ /* 0x000e220000000a00 */
[--C-:B------:R-:W-:Y:S01]  /*05e0*/  @!P1 IMAD.WIDE.U32 R68, R77, 0x8, R18.reuse ;  /* 0x000000084d449825 */ /* 0x100fe200078e0012 */
[----:B------:R-:W4:Y:S03]  /*05f0*/  @!P1 LDG.E.64 R2, desc[UR6][R2.64] ;  /* 0x0000000602029981 */ /* 0x000f26000c1e1b00 */
[----:B------:R-:W-:Y:S01]  /*0600*/  @!P1 IMAD.WIDE.U32 R18, R11, 0x8, R18 ;  /* 0x000000080b129825 */ /* 0x000fe200078e0012 */
[----:B------:R-:W4:Y:S03]  /*0610*/  @!P1 LDG.E.64 R6, desc[UR6][R68.64] ;  /* 0x0000000644069981 */ /* 0x000f26000c1e1b00 */
[--C-:B-1----:R-:W-:Y:S02]  /*0620*/  @!P1 IMAD.WIDE.U32 R8, R71, 0x8, R4.reuse ;  /* 0x0000000847089825 */ /* 0x102fe400078e0004 */
[----:B------:R-:W4:Y:S02]  /*0630*/  @!P1 LDG.E.64 R18, desc[UR6][R18.64] ;  /* 0x0000000612129981 */ /* 0x000f24000c1e1b00 */
[----:B------:R-:W-:-:S02]  /*0640*/  @!P1 IMAD.WIDE.U32 R10, R11, 0x8, R4 ;  /* 0x000000080b0a9825 */ /* 0x000fc400078e0004 */
[----:B------:R-:W4:Y:S02]  /*0650*/  @!P1 LDG.E.64 R8, desc[UR6][R8.64] ;  /* 0x0000000608089981 */ /* 0x000f24000c1e1b00 */
[----:B------:R-:W-:Y:S02]  /*0660*/  @!P1 IMAD.WIDE.U32 R76, R77, 0x8, R4 ;  /* 0x000000084d4c9825 */ /* 0x000fe400078e0004 */
[----:B------:R-:W4:Y:S04]  /*0670*/  @!P1 LDG.E.64 R10, desc[UR6][R10.64] ;  /* 0x000000060a0a9981 */ /* 0x000f28000c1e1b00 */
[----:B------:R-:W4:Y:S01]  /*0680*/  @!P1 LDG.E.64 R4, desc[UR6][R76.64] ;  /* 0x000000064c049981 */ /* 0x000f22000c1e1b00 */
[C---:B------:R-:W-:Y:S02]  /*0690*/  @P1 IADD3 R81, PT, PT, R71.reuse, 0x80, RZ ;  /* 0x0000008047511810 */ /* 0x040fe40007ffe0ff */
[C---:B------:R-:W-:Y:S01]  /*06a0*/  @P1 IADD3 R83, PT, PT, R71.reuse, 0x100, RZ ;  /* 0x0000010047531810 */ /* 0x040fe20007ffe0ff */
[----:B--2---:R-:W-:-:S04]  /*06b0*/  @P1 IMAD.WIDE.U32 R78, R71, 0x8, R74 ;  /* 0x00000008474e1825 */ /* 0x004fc800078e004a */
[----:B------:R-:W-:-:S04]  /*06c0*/  @P1 IMAD.WIDE.U32 R68, R81, 0x8, R74 ;  /* 0x0000000851441825 */ /* 0x000fc800078e004a */
[----:B------:R-:W-:-:S04]  /*06d0*/  @P1 IMAD.WIDE.U32 R74, R83, 0x8, R74 ;  /* 0x00000008534a1825 */ /* 0x000fc800078e004a */
[----:B0-----:R-:W-:-:S04]  /*06e0*/  @P1 IMAD.WIDE.U32 R76, R81, 0x8, R20 ;  /* 0x00000008514c1825 */ /* 0x001fc800078e0014 */
[----:B------:R-:W-:-:S04]  /*06f0*/  @P1 IMAD.WIDE.U32 R70, R71, 0x8, R20 ;  /* 0x0000000847461825 */ /* 0x000fc800078e0014 */
[----:B------:R-:W-:Y:S01]  /*0700*/  @P1 IMAD.WIDE.U32 R80, R83, 0x8, R20 ;  /* 0x0000000853501825 */ /* 0x000fe200078e0014 */
[----:B------:R-:W4:Y:S04]  /*0710*/  @P1 LDG.E.64 R2, desc[UR6][R78.64] ;  /* 0x000000064e021981 */ /* 0x000f28000c1e1b00 */
[----:B------:R-:W2:Y:S04]  /*0720*/  @P1 LDG.E.64 R6, desc[UR6][R68.64] ;  /* 0x0000000644061981 */ /* 0x000ea8000c1e1b00 */
[----:B------:R-:W2:Y:S04]  /*0730*/  @P1 LDG.E.64 R18, desc[UR6][R74.64] ;  /* 0x000000064a121981 */ /* 0x000ea8000c1e1b00 */
[----:B------:R-:W2:Y:S04]  /*0740*/  @P1 LDG.E.64 R8, desc[UR6][R70.64] ;  /* 0x0000000646081981 */ /* 0x000ea8000c1e1b00 */
[----:B------:R-:W2:Y:S04]  /*0750*/  @P1 LDG.E.64 R10, desc[UR6][R80.64] ;  /* 0x00000006500a1981 */ /* 0x000ea8000c1e1b00 */
[----:B------:R0:W2:Y:S01]  /*0760*/  @P1 LDG.E.64 R4, desc[UR6][R76.64] ;  /* 0x000000064c041981 */ /* 0x0000a2000c1e1b00 */
[----:B---3--:R-:W-:-:S06]  /*0770*/  IMAD.WIDE R20, R67, 0x4, R72 ;  /* 0x0000000443147825 */ /* 0x008fcc00078e0248 */
[----:B------:R1:W5:Y:S01]  /*0780*/  LDG.E R20, desc[UR6][R20.64] ;  /* 0x0000000614147981 */ /* 0x000362000c1e1900 */
[----:B----4-:R-:W-:Y:S02]  /*0790*/  MOV R72, R2 ;  /* 0x0000000200487202 */ /* 0x010fe40000000f00 */
[----:B------:R-:W-:Y:S02]  /*07a0*/  MOV R73, R3 ;  /* 0x0000000300497202 */ /* 0x000fe40000000f00 */
[----:B--2---:R-:W-:Y:S02]  /*07b0*/  MOV R79, R7 ;  /* 0x00000007004f7202 */ /* 0x004fe40000000f00 */
[----:B------:R-:W-:Y:S02]  /*07c0*/  MOV R78, R6 ;  /* 0x00000006004e7202 */ /* 0x000fe40000000f00 */
[----:B------:R-:W-:Y:S02]  /*07d0*/  MOV R75, R18 ;  /* 0x00000012004b7202 */ /* 0x000fe40000000f00 */
[----:B0-----:R-:W-:-:S02]  /*07e0*/  MOV R76, R19 ;  /* 0x00000013004c7202 */ /* 0x001fc40000000f00 */
        /* <DEDUP_REMOVED lines=10> */
[----:B-1----:R-:W-:Y:S02]  /*0890*/  PRMT R21, R73, 0x7610, R21 ;  /* 0x0000761049157816 */ /* 0x002fe40000000015 */
        /* <DEDUP_REMOVED lines=8> */
[--C-:B------:R-:W-:Y:S02]  /*0920*/  SHF.R.U64 R8, R8, 0x10, R9.reuse ;  /* 0x0000001008087819 */ /* 0x100fe40000001209 */
[----:B------:R-:W-:Y:S02]  /*0930*/  SHF.R.U32.HI R83, RZ, 0x10, R9 ;  /* 0x00000010ff537819 */ /* 0x000fe40000011609 */
[--C-:B------:R-:W-:Y:S02]  /*0940*/  SHF.R.U64 R85, R4, 0x10, R5.reuse ;  /* 0x0000001004557819 */ /* 0x100fe40000001205 */
[----:B------:R-:W-:Y:S02]  /*0950*/  SHF.R.U32.HI R9, RZ, 0x10, R5 ;  /* 0x00000010ff097819 */ /* 0x000fe40000011605 */
[--C-:B------:R-:W-:Y:S02]  /*0960*/  SHF.R.U64 R4, R10, 0x10, R11.reuse ;  /* 0x000000100a047819 */ /* 0x100fe4000000120b */
[----:B------:R-:W-:-:S02]  /*0970*/  SHF.R.U32.HI R5, RZ, 0x10, R11 ;  /* 0x00000010ff057819 */ /* 0x000fc4000001160b */
[----:B------:R-:W-:Y:S02]  /*0980*/  SHF.R.U64 R68, R2, 0x10, R3 ;  /* 0x0000001002447819 */ /* 0x000fe40000001203 */
[----:B------:R-:W-:Y:S02]  /*0990*/  SHF.R.U64 R98, R6, 0x10, R7 ;  /* 0x0000001006627819 */ /* 0x000fe40000001207 */
[----:B------:R-:W-:Y:S02]  /*09a0*/  SHF.R.U64 R107, R18, 0x10, R19 ;  /* 0x00000010126b7819 */ /* 0x000fe40000001213 */
[----:B------:R-:W-:Y:S02]  /*09b0*/  SHF.R.U32.HI R2, RZ, 0x10, R3 ;  /* 0x00000010ff027819 */ /* 0x000fe40000011603 */
[----:B------:R-:W-:Y:S02]  /*09c0*/  SHF.R.U32.HI R6, RZ, 0x10, R7 ;  /* 0x00000010ff067819 */ /* 0x000fe40000011607 */
[----:B------:R-:W-:-:S02]  /*09d0*/  SHF.R.U32.HI R18, RZ, 0x10, R19 ;  /* 0x00000010ff127819 */ /* 0x000fc40000011613 */
        /* <DEDUP_REMOVED lines=32> */
[----:B------:R-:W-:Y:S01]  /*0be0*/  FMUL.FTZ R0, R20, R11 ;  /* 0x0000000b14007220 */ /* 0x000fe20000410000 */
[----:B------:R-:W-:Y:S01]  /*0bf0*/  SHF.L.U32 R4, R39, 0x10, RZ ;  /* 0x0000001027047819 */ /* 0x000fe200000006ff */
[----:B------:R-:W-:Y:S01]  /*0c00*/  FMUL.FTZ R100, R77, R68 ;  /* 0x000000444d647220 */ /* 0x000fe20000410000 */
[----:B------:R-:W-:Y:S01]  /*0c10*/  SHF.L.U32 R94, R2, 0x10, RZ ;  /* 0x00000010025e7819 */ /* 0x000fe200000006ff */
[----:B------:R-:W-:Y:S01]  /*0c20*/  FADD.FTZ R11, RZ, R3 ;  /* 0x00000003ff0b7221 */ /* 0x000fe20000010000 */
[----:B------:R-:W-:Y:S01]  /*0c30*/  FFMA.FTZ R2, R0, R3, RZ ;  /* 0x0000000300027223 */ /* 0x000fe200000100ff */
        /* <DEDUP_REMOVED lines=26> */
[C---:B------:R-:W-:Y:S01]  /*0de0*/  FMUL.FTZ R89, R20.reuse, R89 ;  /* 0x0000005914597220 */ /* 0x040fe20000410000 */
        /* <DEDUP_REMOVED lines=44> */
.L_x_2600:
[----:B------:R-:W-:Y:S02]  /*10b0*/  SHF.R.U64 R81, R10, 0x10, R11 ;  /* 0x000000100a517819 */ /* 0x000fe4000000120b */
[----:B------:R-:W-:Y:S02]  /*10c0*/  SHF.R.U64 R10, R2, 0x10, R3 ;  /* 0x00000010020a7819 */ /* 0x000fe40000001203 */
[----:B------:R-:W-:Y:S02]  /*10d0*/  SHF.L.U32 R89, R89, 0x10, RZ ;  /* 0x0000001059597819 */ /* 0x000fe400000006ff */
[----:B------:R-:W-:Y:S02]  /*10e0*/  SHF.L.U32 R2, R16, 0x10, RZ ;  /* 0x0000001010027819 */ /* 0x000fe400000006ff */
[----:B------:R-:W-:Y:S02]  /*10f0*/  SHF.R.U64 R107, R18, 0x10, R19 ;  /* 0x00000010126b7819 */ /* 0x000fe40000001213 */
[----:B------:R-:W-:-:S02]  /*1100*/  SHF.R.U32.HI R94, RZ, 0x10, R3 ;  /* 0x00000010ff5e7819 */ /* 0x000fc40000011603 */
[----:B------:R-:W-:Y:S01]  /*1110*/  SHF.R.U32.HI R18, RZ, 0x10, R19 ;  /* 0x00000010ff127819 */ /* 0x000fe20000011613 */
[----:B------:R-:W-:Y:S01]  /*1120*/  FADD.FTZ R19, R89, -R2 ;  /* 0x8000000259137221 */ /* 0x000fe20000010000 */
        /* <DEDUP_REMOVED lines=10> */
[----:B------:R-:W-:Y:S01]  /*11d0*/  SHF.L.U32 R74, R36, 0x10, RZ ;  /* 0x00000010244a7819 */ /* 0x000fe200000006ff */
[----:B------:R-:W-:Y:S01]  /*11e0*/  FADD.FTZ R2, R103, -R6 ;  /* 0x8000000667027221 */ /* 0x000fe20000010000 */
[----:B------:R-:W-:Y:S02]  /*11f0*/  SHF.L.U32 R100, R75, 0x10, RZ ;  /* 0x000000104b647819 */ /* 0x000fe400000006ff */
[----:B------:R-:W-:Y:S01]  /*1200*/  SHF.L.U32 R75, R13, 0x10, RZ ;  /* 0x000000100d4b7819 */ /* 0x000fe200000006ff */
[----:B------:R-:W0:Y:S01]  /*1210*/  MUFU.RCP R90, R74 ;  /* 0x0000004a005a7308 */ /* 0x000e220000001000 */
[----:B------:R-:W-:-:S02]  /*1220*/  SHF.R.U64 R80, R4, 0x10, R5 ;  /* 0x0000001004507819 */ /* 0x000fc40000001205 */
[----:B------:R-:W-:Y:S01]  /*1230*/  SHF.L.U32 R6, R28, 0x10, RZ ;  /* 0x000000101c067819 */ /* 0x000fe200000006ff */
[----:B------:R-:W-:Y:S01]  /*1240*/  FADD.FTZ R101, R100, -R75 ;  /* 0x8000004b64657221 */ /* 0x000fe20000010000 */
[----:B------:R-:W-:Y:S02]  /*1250*/  SHF.L.U32 R103, R8, 0x10, RZ ;  /* 0x0000001008677819 */ /* 0x000fe400000006ff */
[----:B------:R-:W-:Y:S02]  /*1260*/  SHF.R.U32.HI R78, RZ, 0x10, R9 ;  /* 0x00000010ff4e7819 */ /* 0x000fe40000011609 */
[----:B------:R-:W-:Y:S01]  /*1270*/  SHF.L.U32 R100, R80, 0x10, RZ ;  /* 0x0000001050647819 */ /* 0x000fe200000006ff */
[----:B------:R-:W-:Y:S01]  /*1280*/  FADD.FTZ R80, R103, -R6 ;  /* 0x8000000667507221 */ /* 0x000fe20000010000 */
[----:B------:R-:W-:Y:S02]  /*1290*/  SHF.L.U32 R9, R35, 0x10, RZ ;  /* 0x0000001023097819 */ /* 0x000fe400000006ff */
[----:B------:R-:W-:-:S02]  /*12a0*/  SHF.L.U32 R6, R29, 0x10, RZ ;  /* 0x000000101d067819 */ /* 0x000fc400000006ff */
[----:B------:R-:W-:Y:S01]  /*12b0*/  SHF.L.U32 R68, R40, 0x10, RZ ;  /* 0x0000001028447819 */ /* 0x000fe200000006ff */
[----:B------:R-:W1:Y:S01]  /*12c0*/  MUFU.RCP R89, R9 ;  /* 0x0000000900597308 */ /* 0x000e620000001000 */
[----:B------:R-:W-:Y:S01]  /*12d0*/  SHF.L.U32 R71, R34, 0x10, RZ ;  /* 0x0000001022477819 */ /* 0x000fe200000006ff */
[----:B0-----:R-:W-:Y:S01]  /*12e0*/  FMUL.FTZ R90, R3, R90 ;  /* 0x0000005a035a7220 */ /* 0x001fe20000410000 */
[----:B------:R-:W-:Y:S02]  /*12f0*/  SHF.L.U32 R73, R38, 0x10, RZ ;  /* 0x0000001026497819 */ /* 0x000fe400000006ff */
[----:B------:R-:W-:Y:S02]  /*1300*/  SHF.R.U32.HI R11, RZ, 0x10, R11 ;  /* 0x00000010ff0b7819 */ /* 0x000fe4000001160b */
[----:B------:R-:W-:Y:S01]  /*1310*/  SHF.L.U32 R8, R31, 0x10, RZ ;  /* 0x000000101f087819 */ /* 0x000fe200000006ff */
[----:B------:R-:W0:Y:S01]  /*1320*/  MUFU.RCP R104, R6 ;  /* 0x0000000600687308 */ /* 0x000e220000001000 */
[----:B------:R-:W-:-:S02]  /*1330*/  SHF.L.U32 R72, R39, 0x10, RZ ;  /* 0x0000001027487819 */ /* 0x000fc400000006ff */
[----:B------:R-:W-:Y:S02]  /*1340*/  SHF.L.U32 R86, R76, 0x10, RZ ;  /* 0x000000104c567819 */ /* 0x000fe400000006ff */
[----:B------:R-:W-:Y:S02]  /*1350*/  SHF.L.U32 R79, R12, 0x10, RZ ;  /* 0x000000100c4f7819 */ /* 0x000fe400000006ff */
[----:B------:R-:W-:Y:S01]  /*1360*/  SHF.L.U32 R3, R23, 0x10, RZ ;  /* 0x0000001017037819 */ /* 0x000fe200000006ff */
[----:B-----5:R-:W2:Y:S01]  /*1370*/  MUFU.RCP R0, R68 ;  /* 0x0000004400007308 */ /* 0x020ea20000001000 */
[----:B------:R-:W-:Y:S01]  /*1380*/  SHF.L.U32 R106, R11, 0x10, RZ ;  /* 0x000000100b6a7819 */ /* 0x000fe200000006ff */
[----:B------:R-:W-:Y:S01]  /*1390*/  FADD.FTZ R79, R86, -R79 ;  /* 0x8000004f564f7221 */ /* 0x000fe20000010000 */
[----:B------:R-:W-:Y:S01]  /*13a0*/  SHF.R.U32.HI R77, RZ, 0x10, R5 ;  /* 0x00000010ff4d7819 */ /* 0x000fe20000011605 */
[----:B-1----:R-:W-:Y:S01]  /*13b0*/  FMUL.FTZ R89, R2, R89 ;  /* 0x0000005902597220 */ /* 0x002fe20000410000 */
[----:B------:R-:W-:Y:S01]  /*13c0*/  SHF.L.U32 R5, R37, 0x10, RZ ;  /* 0x0000001025057819 */ /* 0x000fe200000006ff */
[----:B------:R-:W-:Y:S01]  /*13d0*/  FADD.FTZ R3, R106, -R3 ;  /* 0x800000036a037221 */ /* 0x000fe20000010000 */
[----:B------:R-:W-:Y:S01]  /*13e0*/  SHF.L.U32 R69, R69, 0x10, RZ ;  /* 0x0000001045457819 */ /* 0x000fe200000006ff */
[----:B------:R-:W1:Y:S01]  /*13f0*/  MUFU.RCP R85, R71 ;  /* 0x0000004700557308 */ /* 0x000e620000001000 */
[----:B------:R-:W-:Y:S01]  /*1400*/  SHF.L.U32 R75, R26, 0x10, RZ ;  /* 0x000000101a4b7819 */ /* 0x000fe200000006ff */
[----:B0-----:R-:W-:Y:S01]  /*1410*/  FMUL.FTZ R2, R3, R104 ;  /* 0x0000006803027220 */ /* 0x001fe20000410000 */
[----:B------:R-:W-:Y:S01]  /*1420*/  SHF.L.U32 R86, R24, 0x10, RZ ;  /* 0x0000001018567819 */ /* 0x000fe200000006ff */
[----:B------:R-:W-:Y:S01]  /*1430*/  FMUL.FTZ R3, R68, R69 ;  /* 0x0000004544037220 */ /* 0x000fe20000410000 */
[----:B------:R-:W-:Y:S01]  /*1440*/  SHF.L.U32 R81, R81, 0x10, RZ ;  /* 0x0000001051517819 */ /* 0x000fe200000006ff */
[----:B------:R-:W-:Y:S01]  /*1450*/  FADD.FTZ R100, R100, -R75 ;  /* 0x8000004b64647221 */ /* 0x000fe20000010000 */
[----:B------:R-:W-:Y:S01]  /*1460*/  SHF.R.U32.HI R7, RZ, 0x10, R7 ;  /* 0x00000010ff077819 */ /* 0x000fe20000011607 */
[----:B------:R-:W0:Y:S01]  /*1470*/  MUFU.RCP R87, R73 ;  /* 0x0000004900577308 */ /* 0x000e220000001000 */
[----:B--2---:R-:W-:Y:S01]  /*1480*/  FMUL.FTZ R0, R19, R0 ;  /* 0x0000000013007220 */ /* 0x004fe20000410000 */
[----:B------:R-:W-:Y:S01]  /*1490*/  FADD.FTZ R81, R81, -R86 ;  /* 0x8000005651517221 */ /* 0x000fe20000010000 */
[----:B------:R-:W-:Y:S01]  /*14a0*/  SHF.L.U32 R68, R10, 0x10, RZ ;  /* 0x000000100a447819 */ /* 0x000fe200000006ff */
[----:B------:R-:W-:Y:S01]  /*14b0*/  FADD.FTZ R11, RZ, R3 ;  /* 0x00000003ff0b7221 */ /* 0x000fe20000010000 */
[----:B------:R-:W-:-:S02]  /*14c0*/  SHF.L.U32 R19, R25, 0x10, RZ ;  /* 0x0000001019137819 */ /* 0x000fc400000006ff */
[----:B------:R-:W-:Y:S01]  /*14d0*/  SHF.L.U32 R86, R77, 0x10, RZ ;  /* 0x000000104d567819 */ /* 0x000fe200000006ff */
[----:B------:R-:W2:Y:S01]  /*14e0*/  MUFU.RCP R102, R8 ;  /* 0x0000000800667308 */ /* 0x000ea20000001000 */
[----:B------:R-:W-:Y:S01]  /*14f0*/  SHF.L.U32 R21, R21, 0x10, RZ ;  /* 0x0000001015157819 */ /* 0x000fe200000006ff */
[----:B-1----:R-:W-:Y:S01]  /*1500*/  FMUL.FTZ R85, R100, R85 ;  /* 0x0000005564557220 */ /* 0x002fe20000410000 */
[----:B------:R-:W-:Y:S01]  /*1510*/  SHF.L.U32 R75, R27, 0x10, RZ ;  /* 0x000000101b4b7819 */ /* 0x000fe200000006ff */
[----:B------:R-:W-:Y:S01]  /*1520*/  FMUL.FTZ R100, R73, R68 ;  /* 0x0000004449647220 */ /* 0x000fe20000410000 */
[----:B------:R-:W-:Y:S01]  /*1530*/  SHF.L.U32 R78, R78, 0x10, RZ ;  /* 0x000000104e4e7819 */ /* 0x000fe200000006ff */
[----:B------:R-:W-:Y:S01]  /*1540*/  FADD.FTZ R19, R86, -R19 ;  /* 0x8000001356137221 */ /* 0x000fe20000010000 */
[----:B------:R-:W-:Y:S01]  /*1550*/  SHF.L.U32 R105, R7, 0x10, RZ ;  /* 0x0000001007697819 */ /* 0x000fe200000006ff */
[----:B------:R1:W3:Y:S01]  /*1560*/  MUFU.RCP R92, R72 ;  /* 0x00000048005c7308 */ /* 0x0002e20000001000 */
[----:B0-----:R-:W-:Y:S01]  /*1570*/  FMUL.FTZ R87, R80, R87 ;  /* 0x0000005750577220 */ /* 0x001fe20000410000 */
[----:B------:R-:W-:Y:S01]  /*1580*/  FFMA.FTZ R7, R3, R0, RZ ;  /* 0x0000000003077223 */ /* 0x000fe200000100ff */
[----:B------:R-:W-:Y:S01]  /*1590*/  SHF.L.U32 R94, R94, 0x10, RZ ;  /* 0x000000105e5e7819 */ /* 0x000fe200000006ff */
[----:B------:R-:W-:Y:S01]  /*15a0*/  FADD.FTZ R78, R78, -R75 ;  /* 0x8000004b4e4e7221 */ /* 0x000fe20000010000 */
[----:B------:R-:W-:Y:S01]  /*15b0*/  SHF.L.U32 R4, R33, 0x10, RZ ;  /* 0x0000001021047819 */ /* 0x000fe200000006ff */
[----:B------:R-:W-:Y:S01]  /*15c0*/  FFMA.FTZ R10, R100, R87, R7 ;  /* 0x00000057640a7223 */ /* 0x000fe20000010007 */
[----:B------:R-:W-:Y:S01]  /*15d0*/  SHF.L.U32 R97, R97, 0x10, RZ ;  /* 0x0000001061617819 */ /* 0x000fe200000006ff */
[----:B------:R0:W4:Y:S01]  /*15e0*/  MUFU.RCP R83, R5 ;  /* 0x0000000500537308 */ /* 0x0001220000001000 */
[----:B--2---:R-:W-:Y:S01]  /*15f0*/  FMUL.FTZ R86, R101, R102 ;  /* 0x0000006665567220 */ /* 0x004fe20000410000 */
[----:B------:R-:W-:Y:S01]  /*1600*/  FMUL.FTZ R101, R72, R21 ;  /* 0x0000001548657220 */ /* 0x000fe20000410000 */
[----:B-1----:R-:W-:Y:S01]  /*1610*/  FADD.FTZ R72, R11, R100 ;  /* 0x000000640b487221 */ /* 0x002fe20000010000 */
[----:B------:R-:W-:Y:S01]  /*1620*/  SHF.L.U32 R76, R32, 0x10, RZ ;  /* 0x00000010204c7819 */ /* 0x000fe200000006ff */
[----:B------:R-:W-:Y:S01]  /*1630*/  FMUL.FTZ R104, R5, R94 ;  /* 0x0000005e05687220 */ /* 0x000fe20000410000 */
[----:B------:R-:W-:Y:S01]  /*1640*/  SHF.L.U32 R93, R93, 0x10, RZ ;  /* 0x000000105d5d7819 */ /* 0x000fe200000006ff */
[----:B------:R-:W-:Y:S01]  /*1650*/  FADD.FTZ R7, R72, R101 ;  /* 0x0000006548077221 */ /* 0x000fe20000010000 */
[----:B------:R-:W1:Y:S01]  /*1660*/  MUFU.RCP R82, R4 ;  /* 0x0000000400527308 */ /* 0x000e620000001000 */
[----:B---3--:R-:W-:Y:S01]  /*1670*/  FMUL.FTZ R92, R99, R92 ;  /* 0x0000005c635c7220 */ /* 0x008fe20000410000 */
[----:B------:R-:W-:Y:S01]  /*1680*/  SHF.L.U32 R70, R30, 0x10, RZ ;  /* 0x000000101e467819 */ /* 0x000fe200000006ff */
[----:B------:R-:W-:Y:S01]  /*1690*/  FMUL.FTZ R111, R8, R97 ;  /* 0x00000061086f7220 */ /* 0x000fe20000410000 */
[----:B------:R-:W-:Y:S01]  /*16a0*/  SHF.L.U32 R98, R98, 0x10, RZ ;  /* 0x0000001062627819 */ /* 0x000fe200000006ff */
[----:B0-----:R-:W-:Y:S01]  /*16b0*/  FFMA.FTZ R5, R101, R92, R10 ;  /* 0x0000005c65057223 */ /* 0x001fe2000001000a */
[----:B------:R-:W-:Y:S01]  /*16c0*/  FMUL.FTZ R99, R74, R93 ;  /* 0x0000005d4a637220 */ /* 0x000fe20000410000 */
[----:B------:R-:W-:Y:S01]  /*16d0*/  FADD.FTZ R10, R7, R104 ;  /* 0x00000068070a7221 */ /* 0x000fe20000010000 */
[----:B------:R-:W0:Y:S01]  /*16e0*/  MUFU.RCP R88, R76 ;  /* 0x0000004c00587308 */ /* 0x000e220000001000 */
[----:B----4-:R-:W-:Y:S01]  /*16f0*/  FMUL.FTZ R83, R78, R83 ;  /* 0x000000534e537220 */ /* 0x010fe20000410000 */
[----:B------:R-:W-:Y:S01]  /*1700*/  SHF.L.U32 R96, R96, 0x10, RZ ;  /* 0x0000001060607819 */ /* 0x000fe200000006ff */
[----:B------:R-:W-:Y:S01]  /*1710*/  FMUL.FTZ R106, R71, R98 ;  /* 0x00000062476a7220 */ /* 0x000fe20000410000 */
[----:B------:R-:W-:Y:S01]  /*1720*/  FADD.FTZ R7, R10, R99 ;  /* 0x000000630a077221 */ /* 0x000fe20000010000 */
[----:B------:R-:W-:Y:S01]  /*1730*/  FFMA.FTZ R8, R104, R83, R5 ;  /* 0x0000005368087223 */ /* 0x000fe20000010005 */
[----:B------:R-:W-:Y:S01]  /*1740*/  SHF.L.U32 R109, R18, 0x10, RZ ;  /* 0x00000010126d7819 */ /* 0x000fe200000006ff */
[----:B------:R-:W-:Y:S01]  /*1750*/  FMUL.FTZ R102, R9, R96 ;  /* 0x0000006009667220 */ /* 0x000fe20000410000 */
[----:B------:R-:W2:Y:S01]  /*1760*/  MUFU.RCP R84, R70 ;  /* 0x0000004600547308 */ /* 0x000ea20000001000 */
[----:B------:R-:W-:Y:S01]  /*1770*/  FFMA.FTZ R5, R99, R90, R8 ;  /* 0x0000005a63057223 */ /* 0x000fe20000010008 */
[----:B------:R-:W-:Y:S01]  /*1780*/  FADD.FTZ R7, R7, R106 ;  /* 0x0000006a07077221 */ /* 0x000fe20000010000 */
[----:B------:R-:W-:Y:S01]  /*1790*/  SHF.L.U32 R95, R95, 0x10, RZ ;  /* 0x000000105f5f7819 */ /* 0x000fe200000006ff */
[----:B------:R-:W-:Y:S01]  /*17a0*/  FMUL.FTZ R113, R4, R105 ;  /* 0x0000006904717220 */ /* 0x000fe20000410000 */
[----:B------:R-:W-:Y:S01]  /*17b0*/  FFMA.FTZ R5, R106, R85, R5 ;  /* 0x000000556a057223 */ /* 0x000fe20000010005 */
[----:B------:R-:W-:Y:S01]  /*17c0*/  FMUL.FTZ R117, R6, R109 ;  /* 0x0000006d06757220 */ /* 0x000fe20000410000 */
[----:B-1----:R-:W-:Y:S01]  /*17d0*/  FMUL.FTZ R82, R19, R82 ;  /* 0x0000005213527220 */ /* 0x002fe20000410000 */
[----:B------:R-:W-:Y:S01]  /*17e0*/  FADD.FTZ R6, R7, R102 ;  /* 0x0000006607067221 */ /* 0x000fe20000010000 */
[----:B------:R-:W-:Y:S01]  /*17f0*/  FFMA.FTZ R4, R102, R89, R5 ;  /* 0x0000005966047223 */ /* 0x000fe20000010005 */
[----:B------:R-:W-:Y:S01]  /*1800*/  SHF.L.U32 R107, R107, 0x10, RZ ;  /* 0x000000106b6b7819 */ /* 0x000fe200000006ff */
[----:B0-----:R-:W-:Y:S01]  /*1810*/  FMUL.FTZ R88, R79, R88 ;  /* 0x000000584f587220 */ /* 0x001fe20000410000 */
[----:B------:R-:W-:Y:S01]  /*1820*/  FMUL.FTZ R103, R76, R95 ;  /* 0x0000005f4c677220 */ /* 0x000fe20000410000 */
[----:B------:R-:W-:Y:S01]  /*1830*/  FADD.FTZ R6, R6, R113 ;  /* 0x0000007106067221 */ /* 0x000fe20000010000 */
[----:B------:R-:W-:Y:S01]  /*1840*/  FFMA.FTZ R4, R113, R82, R4 ;  /* 0x0000005271047223 */ /* 0x000fe20000010004 */
[----:B------:R-:W-:Y:S01]  /*1850*/  FMUL.FTZ R115, R70, R107 ;  /* 0x0000006b46737220 */ /* 0x000fe20000410000 */
        /* <DEDUP_REMOVED lines=21> */
.L_x_2601:
[----:B------:R-:W0:Y:S01]  /*19b0*/  SHFL.DOWN PT, R7, R6, 0x10, 0x1f ;  /* 0x0a001f0006077f89 */ /* 0x000e2200000e0000 */
[----:B------:R-:W-:Y:S01]  /*19c0*/  ISETP.NE.AND P3, PT, R91, RZ, PT ;  /* 0x000000ff5b00720c */ /* 0x000fe20003f65270 */
[----:B------:R-:W-:Y:S01]  /*19d0*/  FADD.FTZ R50, R21, R50 ;  /* 0x0000003215327221 */ /* 0x000fe20000010000 */
[----:B------:R-:W-:Y:S01]  /*19e0*/  PLOP3.LUT P0, PT, PT, PT, PT, 0x80, 0x8 ;  /* 0x000000000008781c */ /* 0x000fe20003f0f070 */
[----:B------:R-:W1:Y:S01]  /*19f0*/  SHFL.DOWN PT, R4, R5, 0x10, 0x1f ;  /* 0x0a001f0005047f89 */ /* 0x000e6200000e0000 */
[----:B------:R-:W-:Y:S01]  /*1a00*/  IADD3 R110, PT, PT, R65, 0x1820, RZ ;  /* 0x00001820416e7810 */ /* 0x000fe20007ffe0ff */
[----:B------:R-:W-:Y:S02]  /*1a10*/  IMAD R21, R67, 0x180, R22 ;  /* 0x0000018043157824 */ /* 0x000fe400078e0216 */
        /* <DEDUP_REMOVED lines=34> */
[----:B------:R-:W-:Y:S02]  /*1c40*/  @!P3 MOV R8, R110 ;  /* 0x0000006e0008b202 */ /* 0x000fe40000000f00 */
[----:B------:R-:W-:Y:S01]  /*1c50*/  @!P0 IADD3 R8, PT, PT, R65, 0x1800, RZ ;  /* 0x0000180041088810 */ /* 0x000fe20007ffe0ff */
[----:B-1----:R-:W-:Y:S01]  /*1c60*/  FADD.FTZ R10, R9, R10 ;  /* 0x0000000a090a7221 */ /* 0x002fe20000010000 */
[----:B------:R-:W0:Y:S01]  /*1c70*/  SHFL.DOWN PT, R6, R11, 0x2, 0x1f ;  /* 0x08401f000b067f89 */ /* 0x000e2200000e0000 */
[----:B--2---:R-:W-:-:S02]  /*1c80*/  @!P3 SHF.R.U32.HI R9, RZ, 0x2, R66 ;  /* 0x00000002ff09b819 */ /* 0x004fc40000011642 */
[----:B------:R-:W-:Y:S01]  /*1c90*/  @!P2 IADD3 R110, PT, PT, R65, 0x1800, RZ ;  /* 0x00001800416ea810 */ /* 0x000fe20007ffe0ff */
[----:B------:R-:W1:Y:S01]  /*1ca0*/  SHFL.DOWN PT, R5, R10, 0x2, 0x1f ;  /* 0x08401f000a057f89 */ /* 0x000e6200000e0000 */
[----:B------:R-:W-:-:S04]  /*1cb0*/  @!P3 LOP3.LUT R9, R9, 0x18, RZ, 0xc0, !PT ;  /* 0x000000180909b812 */ /* 0x000fc800078ec0ff */
[----:B------:R-:W-:Y:S02]  /*1cc0*/  @!P3 IADD3 R108, PT, PT, R9, R8, RZ ;  /* 0x00000008096cb210 */ /* 0x000fe40007ffe0ff */
[C---:B------:R-:W-:Y:S02]  /*1cd0*/  IADD3 R8, PT, PT, R65.reuse, 0x1830, RZ ;  /* 0x0000183041087810 */ /* 0x040fe40007ffe0ff */
[----:B------:R-:W-:Y:S02]  /*1ce0*/  @!P2 IADD3 R8, PT, PT, R65, 0x1810, RZ ;  /* 0x000018104108a810 */ /* 0x000fe40007ffe0ff */
        /* <DEDUP_REMOVED lines=33> */
[C-C-:B------:R-:W-:Y:S01]  /*1f00*/  FFMA.FTZ R90, R4.reuse, R90, R5.reuse ;  /* 0x0000005a045a7223 */ /* 0x140fe20000010005 */
[C-C-:B------:R-:W-:Y:S01]  /*1f10*/  FFMA.FTZ R85, R4.reuse, R85, R5.reuse ;  /* 0x0000005504557223 */ /* 0x140fe20000010005 */
[----:B------:R-:W0:Y:S01]  /*1f20*/  F2F.BF16.F32 R0, R0 ;  /* 0x0000000000007304 */ /* 0x000e220000202000 */
[C-C-:B------:R-:W-:Y:S01]  /*1f30*/  FFMA.FTZ R89, R4.reuse, R89, R5.reuse ;  /* 0x0000005904597223 */ /* 0x140fe20000010005 */
[C-C-:B------:R-:W-:Y:S01]  /*1f40*/  FFMA.FTZ R82, R4.reuse, R82, R5.reuse ;  /* 0x0000005204527223 */ /* 0x140fe20000010005 */
[C-C-:B------:R-:W-:Y:S01]  /*1f50*/  FFMA.FTZ R84, R4.reuse, R84, R5.reuse ;  /* 0x0000005404547223 */ /* 0x140fe20000010005 */
[C-C-:B------:R-:W-:Y:S01]  /*1f60*/  FFMA.FTZ R86, R4.reuse, R86, R5.reuse ;  /* 0x0000005604567223 */ /* 0x140fe20000010005 */
[C-C-:B------:R-:W-:Y:S01]  /*1f70*/  FFMA.FTZ R2, R4.reuse, R2, R5.reuse ;  /* 0x0000000204027223 */ /* 0x140fe20000010005 */
[----:B------:R-:W-:Y:S01]  /*1f80*/  FFMA.FTZ R4, R4, R88, R5 ;  /* 0x0000005804047223 */ /* 0x000fe20000010005 */
[----:B------:R-:W-:Y:S01]  /*1f90*/  FADD.FTZ R85, -R85, R106 ;  /* 0x0000006a55557221 */ /* 0x000fe20000010100 */
[----:B------:R-:W1:Y:S01]  /*1fa0*/  F2F.BF16.F32 R6, R6 ;  /* 0x0000000600067304 */ /* 0x000e620000202000 */
[----:B------:R-:W-:Y:S01]  /*1fb0*/  FADD.FTZ R113, -R82, R113 ;  /* 0x0000007152717221 */ /* 0x000fe20000010100 */
[----:B------:R-:W-:Y:S01]  /*1fc0*/  FADD.FTZ R103, -R4, R103 ;  /* 0x0000006704677221 */ /* 0x000fe20000010100 */
[C---:B------:R-:W-:Y:S01]  /*1fd0*/  FMUL.FTZ R8, R20.reuse, R85 ;  /* 0x0000005514087220 */ /* 0x040fe20000410000 */
[----:B------:R-:W-:Y:S01]  /*1fe0*/  FADD.FTZ R89, -R89, R102 ;  /* 0x0000006659597221 */ /* 0x000fe20000010100 */
[----:B------:R-:W-:Y:S01]  /*1ff0*/  FMUL.FTZ R113, R20, R113 ;  /* 0x0000007114717220 */ /* 0x000fe20000410000 */
[----:B------:R-:W-:Y:S01]  /*2000*/  FADD.FTZ R117, -R2, R117 ;  /* 0x0000007502757221 */ /* 0x000fe20000010100 */
[----:B0-----:R-:W-:Y:S01]  /*2010*/  IMAD.WIDE.U32 R4, R0, 0x10000, RZ ;  /* 0x0001000000047825 */ /* 0x001fe200078e00ff */
[----:B------:R0:W2:Y:S03]  /*2020*/  F2F.BF16.F32 R7, R3 ;  /* 0x0000000300077304 */ /* 0x0000a60000202000 */
[----:B------:R-:W-:Y:S01]  /*2030*/  FADD.FTZ R99, -R90, R99 ;  /* 0x000000635a637221 */ /* 0x000fe20000010100 */
[----:B------:R-:W-:Y:S01]  /*2040*/  FADD.FTZ R115, -R84, R115 ;  /* 0x0000007354737221 */ /* 0x000fe20000010100 */
[----:B------:R-:W-:Y:S01]  /*2050*/  FMUL.FTZ R19, R20, R89 ;  /* 0x0000005914137220 */ /* 0x000fe20000410000 */
[----:B------:R-:W-:Y:S01]  /*2060*/  FADD.FTZ R111, -R86, R111 ;  /* 0x0000006f566f7221 */ /* 0x000fe20000010100 */
[C---:B------:R-:W-:Y:S01]  /*2070*/  FMUL.FTZ R117, R20.reuse, R117 ;  /* 0x0000007514757220 */ /* 0x040fe20000410000 */
[----:B------:R-:W-:Y:S01]  /*2080*/  FMUL.FTZ R11, R20, R99 ;  /* 0x00000063140b7220 */ /* 0x000fe20000410000 */
[----:B-1----:R-:W-:Y:S01]  /*2090*/  SHF.L.U32 R6, R6, 0x10, RZ ;  /* 0x0000001006067819 */ /* 0x002fe200000006ff */
[----:B------:R-:W1:Y:S01]  /*20a0*/  F2F.BF16.F32 R9, R9 ;  /* 0x0000000900097304 */ /* 0x000e620000202000 */
[----:B0-----:R-:W0:Y:S01]  /*20b0*/  LDC.64 R2, c[0x0][0x3f0] ;  /* 0x0000fc00ff027b82 */ /* 0x001e220000000a00 */
[C---:B------:R-:W-:Y:S01]  /*20c0*/  FMUL.FTZ R115, R20.reuse, R115 ;  /* 0x0000007314737220 */ /* 0x040fe20000410000 */
[C---:B------:R-:W-:Y:S01]  /*20d0*/  FMUL.FTZ R111, R20.reuse, R111 ;  /* 0x0000006f146f7220 */ /* 0x040fe20000410000 */
[----:B------:R-:W-:Y:S01]  /*20e0*/  FMUL.FTZ R103, R20, R103 ;  /* 0x0000006714677220 */ /* 0x000fe20000410000 */
[----:B------:R-:W-:-:S02]  /*20f0*/  IADD3 R83, PT, PT, R21, 0x80, RZ ;  /* 0x0000008015537810 */ /* 0x000fc40007ffe0ff */
[----:B--2---:R-:W-:Y:S01]  /*2100*/  LOP3.LUT R4, R4, R7, RZ, 0xfc, !PT ;  /* 0x0000000704047212 */ /* 0x004fe200078efcff */
[----:B------:R-:W2:Y:S01]  /*2110*/  F2F.BF16.F32 R8, R8 ;  /* 0x0000000800087304 */ /* 0x000ea20000202000 */
[----:B------:R-:W-:Y:S02]  /*2120*/  IADD3 R85, PT, PT, R21, 0x100, RZ ;  /* 0x0000010015557810 */ /* 0x000fe40007ffe0ff */
[----:B-1----:R-:W-:-:S05]  /*2130*/  LOP3.LUT R5, R6, R5, R9, 0xfe, !PT ;  /* 0x0000000506057212 */ /* 0x002fca00078efe09 */
[----:B------:R-:W1:Y:S01]  /*2140*/  F2F.BF16.F32 R113, R113 ;  /* 0x0000007100717304 */ /* 0x000e620000202000 */
[----:B------:R-:W3:Y:S01]  /*2150*/  LDC.64 R6, c[0x0][0x380] ;  /* 0x0000e000ff067b82 */ /* 0x000ee20000000a00 */
[----:B--2---:R-:W-:-:S06]  /*2160*/  IMAD.WIDE.U32 R8, R8, 0x10000, RZ ;  /* 0x0001000008087825 */ /* 0x004fcc00078e00ff */
[----:B------:R-:W2:Y:S01]  /*2170*/  F2F.BF16.F32 R19, R19 ;  /* 0x0000001300137304 */ /* 0x000ea20000202000 */
[----:B-1----:R-:W-:-:S07]  /*2180*/  SHF.L.U32 R113, R113, 0x10, RZ ;  /* 0x0000001071717819 */ /* 0x002fce00000006ff */
[----:B------:R-:W1:Y:S01]  /*2190*/  F2F.BF16.F32 R18, R115 ;  /* 0x0000007300127304 */ /* 0x000e620000202000 */
[----:B--2---:R-:W-:-:S07]  /*21a0*/  LOP3.LUT R9, R113, R9, R19, 0xfe, !PT ;  /* 0x0000000971097212 */ /* 0x004fce00078efe13 */
[----:B------:R-:W2:Y:S01]  /*21b0*/  F2F.BF16.F32 R117, R117 ;  /* 0x0000007500757304 */ /* 0x000ea20000202000 */
[----:B---3--:R-:W-:-:S04]  /*21c0*/  IADD3 R67, PT, PT, R67, R6, RZ ;  /* 0x0000000643437210 */ /* 0x008fc80007ffe0ff */
[----:B------:R-:W-:Y:S01]  /*21d0*/  ISETP.GE.AND P0, PT, R67, R7, PT ;  /* 0x000000074300720c */ /* 0x000fe20003f06270 */
[----:B-1----:R-:W-:Y:S02]  /*21e0*/  IMAD.WIDE.U32 R18, R18, 0x10000, RZ ;  /* 0x0001000012127825 */ /* 0x002fe400078e00ff */
[----:B------:R-:W1:Y:S01]  /*21f0*/  F2F.BF16.F32 R11, R11 ;  /* 0x0000000b000b7304 */ /* 0x000e620000202000 */
[----:B--2---:R-:W-:-:S07]  /*2200*/  SHF.L.U32 R117, R117, 0x10, RZ ;  /* 0x0000001075757819 */ /* 0x004fce00000006ff */
[----:B------:R-:W2:Y:S01]  /*2210*/  F2F.BF16.F32 R111, R111 ;  /* 0x0000006f006f7304 */ /* 0x000ea20000202000 */
[----:B-1----:R-:W-:-:S07]  /*2220*/  LOP3.LUT R8, R8, R11, RZ, 0xfc, !PT ;  /* 0x0000000b08087212 */ /* 0x002fce00078efcff */
[----:B------:R-:W1:Y:S01]  /*2230*/  F2F.BF16.F32 R103, R103 ;  /* 0x0000006700677304 */ /* 0x000e620000202000 */
[----:B0-----:R-:W-:-:S04]  /*2240*/  IMAD.WIDE.U32 R10, R21, 0x8, R2 ;  /* 0x00000008150a7825 */ /* 0x001fc800078e0002 */
[----:B------:R-:W-:Y:S01]  /*2250*/  IMAD.WIDE.U32 R20, R83, 0x8, R2 ;  /* 0x0000000853147825 */ /* 0x000fe200078e0002 */
[----:B------:R3:W-:Y:S01]  /*2260*/  STG.E.64 desc[UR6][R10.64], R4 ;  /* 0x000000040a007986 */ /* 0x0007e2000c101b06 */
[----:B--2---:R-:W-:Y:S02]  /*2270*/  LOP3.LUT R19, R117, R19, R111, 0xfe, !PT ;  /* 0x0000001375137212 */ /* 0x004fe400078efe6f */
[----:B------:R-:W-:Y:S01]  /*2280*/  IMAD.WIDE.U32 R2, R85, 0x8, R2 ;  /* 0x0000000855027825 */ /* 0x000fe200078e0002 */
[----:B------:R3:W-:Y:S01]  /*2290*/  STG.E.64 desc[UR6][R20.64], R8 ;  /* 0x0000000814007986 */ /* 0x0007e2000c101b06 */
[----:B-1----:R-:W-:-:S05]  /*22a0*/  LOP3.LUT R18, R18, R103, RZ, 0xfc, !PT ;  /* 0x0000006712127212 */ /* 0x002fca00078efcff */
[----:B------:R3:W-:Y:S01]  /*22b0*/  STG.E.64 desc[UR6][R2.64], R18 ;  /* 0x0000001202007986 */ /* 0x0007e2000c101b06 */
        /* <DEDUP_REMOVED lines=20> */
.L_x_2599:
[----:B-----5:R-:W1:Y:S01]  /*2400*/  S2R R9, SR_TID.X ;  /* 0x0000000000097919 */ /* 0x020e620000002100 */
[----:B------:R-:W2:Y:S08]  /*2410*/  S2UR UR4, SR_CTAID.X ;  /* 0x00000000000479c3 */ /* 0x000eb00000002500 */
[----:B------:R-:W3:Y:S08]  /*2420*/  LDC.64 R14, c[0x0][0x3e0] ;  /* 0x0000f800ff0e7b82 */ /* 0x000ef00000000a00 */
[----:B------:R-:W4:Y:S01]  /*2430*/  LDC.64 R16, c[0x0][0x3e8] ;  /* 0x0000fa00ff107b82 */ /* 0x000f220000000a00 */
[----:B--2---:R-:W-:-:S06]  /*2440*/  UIMAD UR4, UR4, 0x180, URZ ;  /* 0x00000180040478a4 */ /* 0x004fcc000f8e02ff */
[----:B-1----:R-:W-:-:S04]  /*2450*/  LOP3.LUT R9, R9, UR4, RZ, 0xfc, !PT ;  /* 0x0000000409097c12 */ /* 0x002fc8000f8efcff */
[C---:B------:R-:W-:Y:S01]  /*2460*/  IADD3 R13, PT, PT, R9.reuse, 0x80, RZ ;  /* 0x00000080090d7810 */ /* 0x040fe20007ffe0ff */
[C---:B---3--:R-:W-:Y:S01]  /*2470*/  IMAD.WIDE.U32 R2, R9.reuse, 0x10, R14 ;  /* 0x0000001009027825 */ /* 0x048fe200078e000e */
[----:B0-----:R-:W-:-:S03]  /*2480*/  IADD3 R19, PT, PT, R9, 0x100, RZ ;  /* 0x0000010009137810 */ /* 0x001fc60007ffe0ff */
[----:B----4-:R-:W-:Y:S01]  /*2490*/  IMAD.WIDE.U32 R8, R9, 0x10, R16 ;  /* 0x0000001009087825 */ /* 0x010fe200078e0010 */
        /* <DEDUP_REMOVED lines=9> */
[----:B------:R-:W-:Y:S01]  /*2530*/  STG.E.128 desc[UR6][R16.64], R56 ;  /* 0x0000003810007986 */ /* 0x000fe2000c101d06 */
[----:B------:R-:W-:Y:S05]  /*2540*/  EXIT ;  /* 0x000000000000794d */ /* 0x000fea0003800000 */
.L_x_2603:
        /* <DEDUP_REMOVED lines=11> */
.L_x_3210:


//--------------------- .text._ZN10layer_norm22ln_bwd_finalize_kernelINS_22Kernel_traits_finalizeILj1536E6__halffS2_fjLj1024ELj4ENS_18Kernel_traits_baseILj1536ES2_fS2_fjLj1024EEEEEEEvNS_9BwdParamsE --------------------------
	.section	.text._ZN10layer_norm22ln_bwd_finalize_kernelINS_22Kernel_traits_finalizeILj1536E6__halffS2_fjLj1024ELj4ENS_18Kernel_traits_baseILj1536ES2_fS2_fjLj1024EEEEEEEvNS_9BwdParamsE,"ax",@progbits
	.align	128
        .global         _ZN10layer_norm22ln_bwd_finalize_kernelINS_22Kernel_traits_finalizeILj1536E6__halffS2_fjLj1024ELj4ENS_18Kernel_traits_baseILj1536ES2_fS2_fjLj1024EEEEEEEvNS_9BwdParamsE
        .type           _ZN10layer_norm22ln_bwd_finalize_kernelINS_22Kernel_traits_finalizeILj1536E6__halffS2_fjLj1024ELj4ENS_18Kernel_traits_baseILj1536ES2_fS2_fjLj1024EEEEEEEvNS_9BwdParamsE,@function
        .size           _ZN10layer_norm22ln_bwd_finalize_kernelINS_22Kernel_traits_finalizeILj1536E6__halffS2_fjLj1024ELj4ENS_18Kernel_traits_baseILj1536ES2_fS2_fjLj1024EEEEEEEvNS_9BwdParamsE,(.L_x_3211 - _ZN10layer_norm22ln_bwd_finalize_kernelINS_22Kernel_traits_finalizeILj1536E6__halffS2_fjLj1024ELj4ENS_18Kernel_traits_baseILj1536ES2_fS2_fjLj1024EEEEEEEvNS_9BwdParamsE)
        .other          _ZN10layer_norm22ln_bwd_finalize_kernelINS_22Kernel_traits_finalizeILj1536E6__halffS2_fjLj1024ELj4ENS_18Kernel_traits_baseILj1536ES2_fS2_fjLj1024EEEEEEEvNS_9BwdParamsE,@"STO_CUDA_ENTRY STV_DEFAULT"
_ZN10layer_norm22ln_bwd_finalize_kernelINS_22Kernel_traits_finalizeILj1536E6__halffS2_fjLj1024ELj4ENS_18Kernel_traits_baseILj1536ES2_fS2_fjLj1024EEEEEEEvNS_9BwdParamsE:
.text._ZN10layer_norm22ln_bwd_finalize_kernelINS_22Kernel_traits_finalizeILj1536E6__halffS2_fjLj1024ELj4ENS_18Kernel_traits_baseILj1536ES2_fS2_fjLj1024EEEEEEEvNS_9BwdParamsE:
        /* <DEDUP_REMOVED lines=37> */
.L_x_2608:
        /* <DEDUP_REMOVED lines=118> */
.L_x_2607:
[----:B------:R-:W-:Y:S05]  /*09b0*/  BSYNC.RECONVERGENT B1 ;  /* 0x0000000000017941 */ /* 0x000fea0003800200 */
.L_x_2606:
        /* <DEDUP_REMOVED lines=65> */
.L_x_2610:
[----:B------:R-:W-:Y:S05]  /*0dd0*/  BSYNC.RECONVERGENT B1 ;  /* 0x0000000000017941 */ /* 0x000fea0003800200 */
.L_x_2609:
        /* <DEDUP_REMOVED lines=37> */
.L_x_2612:
[----:B------:R-:W-:Y:S05]  /*1030*/  BSYNC.RECONVERGENT B1 ;  /* 0x0000000000017941 */ /* 0x000fea0003800200 */
.L_x_2611:
[----:B------:R-:W-:Y:S05]  /*1040*/  @!P1 BRA `(.L_x_2605) ;  /* 0x00000000003c9947 */ /* 0x000fea0003800000 */
[----:B------:R-:W0:Y:S01]  /*1050*/  LDC.64 R6, c[0x0][0x3e0] ;  /* 0x0000f800ff067b82 */ /* 0x000e220000000a00 */
[----:B------:R-:W-:Y:S01]  /*1060*/  IMAD R2, R15, 0x600, R11 ;  /* 0x000006000f027824 */ /* 0x000fe200078e020b */
[----:B------:R-:W-:-:S04]  /*1070*/  IADD3 R24, PT, PT, -R24, RZ, RZ ;  /* 0x000000ff18187210 */ /* 0x000fc80007ffe1ff */
[----:B------:R-:W-:Y:S02]  /*1080*/  IADD3 R11, PT, PT, R13, R2, RZ ;  /* 0x000000020d0b7210 */ /* 0x000fe40007ffe0ff */
[----:B------:R-:W1:Y:S05]  /*1090*/  LDC.64 R8, c[0x0][0x3e8] ;  /* 0x0000fa00ff087b82 */ /* 0x000e6a0000000a00 */
.L_x_2613:
        /* <DEDUP_REMOVED lines=10> */
.L_x_2605:
[----:B------:R-:W-:Y:S05]  /*1140*/  BSYNC.RECONVERGENT B0 ;  /* 0x0000000000007941 */ /* 0x000fea0003800200 */
.L_x_2604:
        /* <DEDUP_REMOVED lines=55> */
.L_x_2614:
        /* <DEDUP_REMOVED lines=12> */
.L_x_3211:


//--------------------- .text._ZN10layer_norm13ln_bwd_kernelINS_13Kernel_traitsI6__halffS2_fjLj1536ELj1ELj1ELj4ELj16ENS_18Kernel_traits_baseILj1536ES2_fS2_fjLj128EEEEEEEvNS_9BwdParamsE --------------------------
	.section	.text._ZN10layer_norm13ln_bwd_kernelINS_13Kernel_traitsI6__halffS2_fjLj1536ELj1ELj1ELj4ELj16ENS_18Kernel_traits_baseILj1536ES2_fS2_fjLj128EEEEEEEvNS_9BwdParamsE,"ax",@progbits
	.align	128
        .global         _ZN10layer_norm13ln_bwd_kernelINS_13Kernel_traitsI6__halffS2_fjLj1536ELj1ELj1ELj4ELj16ENS_18Kernel_traits_baseILj1536ES2_fS2_fjLj128EEEEEEEvNS_9BwdParamsE
        .type           _ZN10layer_norm13ln_bwd_kernelINS_13Kernel_traitsI6__halffS2_fjLj1536ELj1ELj1ELj4ELj16ENS_18Kernel_traits_baseILj1536ES2_fS2_fjLj128EEEEEEEvNS_9BwdParamsE,@function
        .size           _ZN10layer_norm13ln_bwd_kernelINS_13Kernel_traitsI6__halffS2_fjLj1536ELj1ELj1ELj4ELj16ENS_18Kernel_traits_baseILj1536ES2_fS2_fjLj128EEEEEEEvNS_9BwdParamsE,(.L_x_3212 - _ZN10layer_norm13ln_bwd_kernelINS_13Kernel_traitsI6__halffS2_fjLj1536ELj1ELj1ELj4ELj16ENS_18Kernel_traits_baseILj1536ES2_fS2_fjLj128EEEEEEEvNS_9BwdParamsE)
        .other          _ZN10layer_norm13ln_bwd_kernelINS_13Kernel_traitsI6__halffS2_fjLj1536ELj1ELj1ELj4ELj16ENS_18Kernel_traits_baseILj1536ES2_fS2_fjLj128EEEEEEEvNS_9BwdParamsE,@"STO_CUDA_ENTRY STV_DEFAULT"
_ZN10layer_norm13ln_bwd_kernelINS_13Kernel_traitsI6__halffS2_fjLj1536ELj1ELj1ELj4ELj16ENS_18Kernel_traits_baseILj1536ES2_fS2_fjLj128EEEEEEEvNS_9BwdParamsE:
.text._ZN10layer_norm13ln_bwd_kernelINS_13Kernel_traitsI6__halffS2_fjLj1536ELj1ELj1ELj4ELj16ENS_18Kernel_traits_baseILj1536ES2_fS2_fjLj128EEEEEEEvNS_9BwdParamsE:
        /* <DEDUP_REMOVED lines=23> */
[----:B------:R-:W-:Y:S02]  /*0170*/  CS2R R10, SRZ ;  /* 0x00000000000a7805 */ /* 0x000fe4000001ff00 */
[----:B--2---:R-:W-:Y:S02]  /*0180*/  CS2R R4, SRZ ;  /* 0x0000000000047805 */ /* 0x004fe4000001ff00 */
        /* <DEDUP_REMOVED lines=17> */
[----:B------:R-:W-:Y:S01]  /*02a0*/  MOV R0, R3 ;  /* 0x0000000300007202 */ /* 0x000fe20000000f00 */
[----:B------:R-:W-:Y:S01]  /*02b0*/  HFMA2 R46, -RZ, RZ, 0, 0 ;  /* 0x00000000ff2e7431 */ /* 0x000fe200000001ff */
[----:B------:R-:W-:Y:S02]  /*02c0*/  SHF.R.U64 R49, R2, 0x10, R3 ;  /* 0x0000001002317819 */ /* 0x000fe40000001203 */
[----:B------:R-:W-:Y:S02]  /*02d0*/  CS2R R44, SRZ ;  /* 0x00000000002c7805 */ /* 0x000fe4000001ff00 */
[----:B------:R-:W-:Y:S02]  /*02e0*/  PRMT R48, R48, 0x5410, R0 ;  /* 0x0000541030307816 */ /* 0x000fe40000000000 */
        /* <DEDUP_REMOVED lines=9> */
[----:B------:R-:W-:Y:S02]  /*0380*/  SHF.R.U32.HI R4, RZ, 0x10, R3 ;  /* 0x00000010ff047819 */ /* 0x000fe40000011603 */
[----:B------:R-:W-:Y:S02]  /*0390*/  CS2R R30, SRZ ;  /* 0x00000000001e7805 */ /* 0x000fe4000001ff00 */
[----:B------:R-:W-:Y:S02]  /*03a0*/  PRMT R50, R50, 0x5410, R2 ;  /* 0x0000541032327816 */ /* 0x000fe40000000002 */
[----:B------:R-:W-:-:S02]  /*03b0*/  CS2R R32, SRZ ;  /* 0x0000000000207805 */ /* 0x000fc4000001ff00 */
[----:B------:R-:W-:Y:S02]  /*03c0*/  PRMT R90, R90, 0x5410, R0 ;  /* 0x000054105a5a7816 */ /* 0x000fe40000000000 */
[----:B------:R-:W-:Y:S02]  /*03d0*/  CS2R R34, SRZ ;  /* 0x0000000000227805 */ /* 0x000fe4000001ff00 */
[--C-:B------:R-:W-:Y:S01]  /*03e0*/  SHF.R.U64 R51, R36, 0x10, R37.reuse ;  /* 0x0000001024337819 */ /* 0x100fe20000001225 */
[----:B0-----:R-:W-:Y:S01]  /*03f0*/  ULEA UR4, UR5, UR4, 0x18 ;  /* 0x0000000405047291 */ /* 0x001fe2000f8ec0ff */
[----:B------:R-:W-:Y:S02]  /*0400*/  SHF.R.U32.HI R5, RZ, 0x10, R37 ;  /* 0x00000010ff057819 */ /* 0x000fe40000011625 */
[----:B------:R-:W-:Y:S02]  /*0410*/  CS2R R36, SRZ ;  /* 0x0000000000247805 */ /* 0x000fe4000001ff00 */
[----:B------:R-:W-:-:S02]  /*0420*/  MOV R52, R38 ;  /* 0x0000002600347202 */ /* 0x000fc40000000f00 */
[----:B------:R-:W-:Y:S02]  /*0430*/  MOV R3, R39 ;  /* 0x0000002700037202 */ /* 0x000fe40000000f00 */
[--C-:B------:R-:W-:Y:S02]  /*0440*/  SHF.R.U64 R89, R38, 0x10, R39.reuse ;  /* 0x0000001026597819 */ /* 0x100fe40000001227 */
[----:B------:R-:W-:Y:S02]  /*0450*/  SHF.R.U32.HI R6, RZ, 0x10, R39 ;  /* 0x00000010ff067819 */ /* 0x000fe40000011627 */
[----:B------:R-:W-:Y:S02]  /*0460*/  CS2R R38, SRZ ;  /* 0x0000000000267805 */ /* 0x000fe4000001ff00 */
[--C-:B------:R-:W-:Y:S02]  /*0470*/  SHF.R.U64 R91, R18, 0x10, R19.reuse ;  /* 0x00000010125b7819 */ /* 0x100fe40000001213 */
[----:B------:R-:W-:-:S02]  /*0480*/  SHF.R.U32.HI R0, RZ, 0x10, R19 ;  /* 0x00000010ff007819 */ /* 0x000fc40000011613 */
[--C-:B------:R-:W-:Y:S02]  /*0490*/  SHF.R.U64 R92, R16, 0x10, R17.reuse ;  /* 0x00000010105c7819 */ /* 0x100fe40000001211 */
[----:B------:R-:W-:Y:S02]  /*04a0*/  SHF.R.U32.HI R2, RZ, 0x10, R17 ;  /* 0x00000010ff027819 */ /* 0x000fe40000011611 */
[----:B------:R-:W-:Y:S02]  /*04b0*/  PRMT R49, R49, 0x5410, R4 ;  /* 0x0000541031317816 */ /* 0x000fe40000000004 */
[----:B------:R-:W-:Y:S02]  /*04c0*/  PRMT R51, R51, 0x5410, R5 ;  /* 0x0000541033337816 */ /* 0x000fe40000000005 */
[----:B------:R-:W-:Y:S02]  /*04d0*/  PRMT R52, R52, 0x5410, R3 ;  /* 0x0000541034347816 */ /* 0x000fe40000000003 */
[----:B------:R-:W-:-:S02]  /*04e0*/  PRMT R89, R89, 0x5410, R6 ;  /* 0x0000541059597816 */ /* 0x000fc40000000006 */
[----:B------:R-:W-:Y:S02]  /*04f0*/  PRMT R91, R91, 0x5410, R0 ;  /* 0x000054105b5b7816 */ /* 0x000fe40000000000 */
[----:B------:R-:W-:Y:S02]  /*0500*/  PRMT R92, R92, 0x5410, R2 ;  /* 0x000054105c5c7816 */ /* 0x000fe40000000002 */
[----:B------:R-:W-:Y:S02]  /*0510*/  PLOP3.LUT P2, PT, PT, PT, PT, 0x8, 0x80 ;  /* 0x000000000080781c */ /* 0x000fe40003f4e170 */
[----:B------:R-:W-:Y:S02]  /*0520*/  MOV R23, RZ ;  /* 0x000000ff00177202 */ /* 0x000fe40000000f00 */
[----:B------:R-:W-:-:S09]  /*0530*/  MOV R47, UR4 ;  /* 0x00000004002f7c02 */ /* 0x000fd20008000f00 */
.L_x_2620:
        /* <DEDUP_REMOVED lines=15> */
[----:B-1----:R-:W-:-:S04]  /*0630*/  @!P0 IMAD.WIDE.U32 R72, R57, 0x8, R2 ;  /* 0x0000000839488825 */ /* 0x002fc800078e0002 */
[--C-:B------:R-:W-:Y:S02]  /*0640*/  @!P0 IMAD.WIDE.U32 R60, R9, 0x8, R2.reuse ;  /* 0x00000008093c8825 */ /* 0x100fe400078e0002 */
[----:B------:R-:W4:Y:S02]  /*0650*/  @!P0 LDG.E.64 R72, desc[UR6][R72.64] ;  /* 0x0000000648488981 */ /* 0x000f24000c1e1b00 */
[----:B------:R-:W-:Y:S02]  /*0660*/  @!P0 IMAD.WIDE.U32 R78, R7, 0x8, R2 ;  /* 0x00000008074e8825 */ /* 0x000fe400078e0002 */
[----:B------:R-:W4:Y:S01]  /*0670*/  @!P0 LDG.E.64 R60, desc[UR6][R60.64] ;  /* 0x000000063c3c8981 */ /* 0x000f22000c1e1b00 */
[----:B------:R-:W1:Y:S01]  /*0680*/  @P0 LDC.64 R2, c[0x0][0x398] ;  /* 0x0000e600ff020b82 */ /* 0x000e620000000a00 */
[--C-:B0-----:R-:W-:Y:S02]  /*0690*/  @!P0 IMAD.WIDE.U32 R4, R57, 0x10, R12.reuse ;  /* 0x0000001039048825 */ /* 0x101fe400078e000c */
[----:B------:R-:W4:Y:S02]  /*06a0*/  @!P0 LDG.E.64 R78, desc[UR6][R78.64] ;  /* 0x000000064e4e8981 */ /* 0x000f24000c1e1b00 */
[----:B------:R-:W-:-:S04]  /*06b0*/  @!P0 IMAD.WIDE.U32 R8, R9, 0x10, R12 ;  /* 0x0000001009088825 */ /* 0x000fc800078e000c */
[----:B------:R-:W-:Y:S02]  /*06c0*/  @!P0 IMAD.WIDE.U32 R12, R7, 0x10, R12 ;  /* 0x00000010070c8825 */ /* 0x000fe400078e000c */
[----:B------:R-:W5:Y:S04]  /*06d0*/  @!P0 LDG.E.128 R4, desc[UR6][R4.64] ;  /* 0x0000000604048981 */ /* 0x000f68000c1e1d00 */
[----:B------:R-:W5:Y:S04]  /*06e0*/  @!P0 LDG.E.128 R8, desc[UR6][R8.64] ;  /* 0x0000000608088981 */ /* 0x000f68000c1e1d00 */
[----:B------:R-:W5:Y:S01]  /*06f0*/  @!P0 LDG.E.128 R12, desc[UR6][R12.64] ;  /* 0x000000060c0c8981 */ /* 0x000f62000c1e1d00 */
[C---:B------:R-:W-:Y:S01]  /*0700*/  @P0 IADD3 R55, PT, PT, R57.reuse, 0x80, RZ ;  /* 0x0000008039370810 */ /* 0x040fe20007ffe0ff */
[C---:B---3--:R-:W-:Y:S01]  /*0710*/  @P0 IMAD.WIDE.U32 R68, R57.reuse, 0x8, R64 ;  /* 0x0000000839440825 */ /* 0x048fe200078e0040 */
[----:B------:R-:W-:-:S03]  /*0720*/  @P0 IADD3 R53, PT, PT, R57, 0x100, RZ ;  /* 0x0000010039350810 */ /* 0x000fc60007ffe0ff */
[----:B------:R-:W-:-:S04]  /*0730*/  @P0 IMAD.WIDE.U32 R66, R55, 0x8, R64 ;  /* 0x0000000837420825 */ /* 0x000fc800078e0040 */
[----:B------:R-:W-:-:S04]  /*0740*/  @P0 IMAD.WIDE.U32 R64, R53, 0x8, R64 ;  /* 0x0000000835400825 */ /* 0x000fc800078e0040 */
[----:B-1----:R-:W-:-:S04]  /*0750*/  @P0 IMAD.WIDE.U32 R56, R57, 0x10, R2 ;  /* 0x0000001039380825 */ /* 0x002fc800078e0002 */
[----:B------:R-:W-:-:S04]  /*0760*/  @P0 IMAD.WIDE.U32 R54, R55, 0x10, R2 ;  /* 0x0000001037360825 */ /* 0x000fc800078e0002 */
[----:B------:R-:W-:Y:S01]  /*0770*/  @P0 IMAD.WIDE.U32 R2, R53, 0x10, R2 ;  /* 0x0000001035020825 */ /* 0x000fe200078e0002 */
[----:B------:R-:W4:Y:S04]  /*0780*/  @P0 LDG.E.64 R72, desc[UR6][R68.64] ;  /* 0x0000000644480981 */ /* 0x000f28000c1e1b00 */
[----:B------:R-:W3:Y:S04]  /*0790*/  @P0 LDG.E.64 R60, desc[UR6][R66.64] ;  /* 0x00000006423c0981 */ /* 0x000ee8000c1e1b00 */
[----:B------:R-:W3:Y:S04]  /*07a0*/  @P0 LDG.E.64 R78, desc[UR6][R64.64] ;  /* 0x00000006404e0981 */ /* 0x000ee8000c1e1b00 */
[----:B------:R-:W5:Y:S04]  /*07b0*/  @P0 LDG.E.128 R4, desc[UR6][R56.64] ;  /* 0x0000000638040981 */ /* 0x000f68000c1e1d00 */
[----:B------:R-:W5:Y:S04]  /*07c0*/  @P0 LDG.E.128 R8, desc[UR6][R54.64] ;  /* 0x0000000636080981 */ /* 0x000f68000c1e1d00 */
[----:B------:R-:W5:Y:S01]  /*07d0*/  @P0 LDG.E.128 R12, desc[UR6][R2.64] ;  /* 0x00000006020c0981 */ /* 0x000f62000c1e1d00 */
[----:B--2---:R-:W-:-:S05]  /*07e0*/  IMAD.WIDE R58, R22, 0x4, R58 ;  /* 0x00000004163a7825 */ /* 0x004fca00078e023a */
[----:B------:R0:W5:Y:S01]  /*07f0*/  LDG.E R53, desc[UR6][R58.64] ;  /* 0x000000063a357981 */ /* 0x000162000c1e1900 */
[----:B----4-:R-:W-:Y:S02]  /*0800*/  MOV R0, R72 ;  /* 0x0000004800007202 */ /* 0x010fe40000000f00 */
[----:B------:R-:W-:-:S04]  /*0810*/  MOV R63, R73 ;  /* 0x00000049003f7202 */ /* 0x000fc80000000f00 */
[----:B------:R-:W-:Y:S02]  /*0820*/  PRMT R82, R0, 0x5410, R63 ;  /* 0x0000541000527816 */ /* 0x000fe4000000003f */
[----:B---3--:R-:W-:Y:S02]  /*0830*/  MOV R0, R60 ;  /* 0x0000003c00007202 */ /* 0x008fe40000000f00 */
[----:B------:R-:W-:Y:S02]  /*0840*/  MOV R63, R61 ;  /* 0x0000003d003f7202 */ /* 0x000fe40000000f00 */
[----:B------:R-:W-:Y:S02]  /*0850*/  MOV R64, R78 ;  /* 0x0000004e00407202 */ /* 0x000fe40000000f00 */
[----:B0-----:R-:W-:Y:S02]  /*0860*/  MOV R58, R79 ;  /* 0x0000004f003a7202 */ /* 0x001fe40000000f00 */
[----:B------:R-:W-:-:S02]  /*0870*/  PRMT R83, R0, 0x5410, R63 ;  /* 0x0000541000537816 */ /* 0x000fc4000000003f */
[----:B------:R-:W-:Y:S01]  /*0880*/  PRMT R84, R64, 0x5410, R58 ;  /* 0x0000541040547816 */ /* 0x000fe2000000003a */
[----:B------:R-:W-:Y:S06]  /*0890*/  @P0 BRA `(.L_x_2616) ;  /* 0x00000004009c0947 */ /* 0x000fec0003800000 */
[--C-:B-----5:R-:W-:Y:S01]  /*08a0*/  FADD.FTZ R66, R9, -R62.reuse ;  /* 0x8000003e09427221 */ /* 0x120fe20000010000 */
[--C-:B------:R-:W-:Y:S01]  /*08b0*/  FADD.FTZ R2, R10, -R62.reuse ;  /* 0x8000003e0a027221 */ /* 0x100fe20000010000 */
[--C-:B------:R-:W-:Y:S01]  /*08c0*/  FADD.FTZ R68, R7, -R62.reuse ;  /* 0x8000003e07447221 */ /* 0x100fe20000010000 */
[----:B------:R-:W-:Y:S01]  /*08d0*/  SHF.R.U64 R9, R72, 0x10, R73 ;  /* 0x0000001048097819 */ /* 0x000fe20000001249 */
        /* <DEDUP_REMOVED lines=8> */
[----:B------:R-:W-:Y:S01]  /*0960*/  HADD2.F32 R6, -RZ, R82.H1_H1 ;  /* 0x30000052ff067230 */ /* 0x000fe20000004100 */
[----:B------:R-:W-:Y:S01]  /*0970*/  SHF.R.U32.HI R73, RZ, 0x10, R73 ;  /* 0x00000010ff497819 */ /* 0x000fe20000011649 */
[----:B------:R-:W-:Y:S02]  /*0980*/  HADD2.F32 R82, -RZ, R49.H0_H0 ;  /* 0x20000031ff527230 */ /* 0x000fe40000004100 */
[----:B------:R-:W-:Y:S01]  /*0990*/  FMUL.FTZ R3, R84, R7 ;  /* 0x0000000754037220 */ /* 0x000fe20000410000 */
[----:B------:R-:W-:Y:S02]  /*09a0*/  HADD2.F32 R9, -RZ, R9.H0_H0 ;  /* 0x20000009ff097230 */ /* 0x000fe40000004100 */
[----:B------:R-:W-:Y:S01]  /*09b0*/  FMUL.FTZ R0, R53, R0 ;  /* 0x0000000035007220 */ /* 0x000fe20000410000 */
[----:B------:R-:W-:-:S02]  /*09c0*/  HADD2.F32 R55, -RZ, R48.H1_H1 ;  /* 0x30000030ff377230 */ /* 0x000fc40000004100 */
[C---:B------:R-:W-:Y:S01]  /*09d0*/  FMUL.FTZ R75, R53.reuse, R56 ;  /* 0x00000038354b7220 */ /* 0x040fe20000410000 */
[--C-:B------:R-:W-:Y:S01]  /*09e0*/  SHF.R.U64 R60, R60, 0x10, R61.reuse ;  /* 0x000000103c3c7819 */ /* 0x100fe2000000123d */
[----:B------:R-:W-:Y:S01]  /*09f0*/  FMUL.FTZ R71, R82, R9 ;  /* 0x0000000952477220 */ /* 0x000fe20000410000 */
[----:B------:R-:W-:Y:S01]  /*0a00*/  SHF.R.U32.HI R72, RZ, 0x10, R61 ;  /* 0x00000010ff487819 */ /* 0x000fe2000001163d */
[----:B------:R-:W-:Y:S01]  /*0a10*/  FADD.FTZ R56, RZ, R3 ;  /* 0x00000003ff387221 */ /* 0x000fe20000010000 */
[--C-:B------:R-:W-:Y:S01]  /*0a20*/  FADD.FTZ R76, R14, -R62.reuse ;  /* 0x8000003e0e4c7221 */ /* 0x100fe20000010000 */
[C---:B------:R-:W-:Y:S01]  /*0a30*/  FMUL.FTZ R70, R53.reuse, R70 ;  /* 0x0000004635467220 */ /* 0x040fe20000410000 */
[----:B------:R-:W-:Y:S01]  /*0a40*/  FFMA.FTZ R61, R0, R3, RZ ;  /* 0x00000003003d7223 */ /* 0x000fe200000100ff */
[----:B------:R-:W-:Y:S02]  /*0a50*/  HADD2.F32 R14, -RZ, R49.H1_H1 ;  /* 0x30000031ff0e7230 */ /* 0x000fe40000004100 */
[--C-:B------:R-:W-:Y:S01]  /*0a60*/  FADD.FTZ R74, R12, -R62.reuse ;  /* 0x8000003e0c4a7221 */ /* 0x100fe20000010000 */
[----:B------:R-:W-:Y:S01]  /*0a70*/  HADD2.F32 R73, -RZ, R73.H0_H0 ;  /* 0x20000049ff497230 */ /* 0x000fe20000004100 */
[--C-:B------:R-:W-:Y:S01]  /*0a80*/  SHF.R.U64 R63, R78, 0x10, R79.reuse ;  /* 0x000000104e3f7819 */ /* 0x100fe2000000124f */
[----:B------:R-:W-:Y:S01]  /*0a90*/  FMUL.FTZ R67, R53, R2 ;  /* 0x0000000235437220 */ /* 0x000fe20000410000 */
[----:B------:R-:W-:Y:S01]  /*0aa0*/  SHF.R.U32.HI R4, RZ, 0x10, R79 ;  /* 0x00000010ff047819 */ /* 0x000fe2000001164f */
[--C-:B------:R-:W-:Y:S01]  /*0ab0*/  FADD.FTZ R80, R8, -R62.reuse ;  /* 0x8000003e08507221 */ /* 0x100fe20000010000 */
[--C-:B------:R-:W-:Y:S01]  /*0ac0*/  FADD.FTZ R12, R13, -R62.reuse ;  /* 0x8000003e0d0c7221 */ /* 0x100fe20000010000 */
[----:B------:R-:W-:Y:S01]  /*0ad0*/  FMUL.FTZ R2, R55, R6 ;  /* 0x0000000637027220 */ /* 0x000fe20000410000 */
[----:B------:R-:W-:Y:S01]  /*0ae0*/  FADD.FTZ R79, R56, R71 ;  /* 0x00000047384f7221 */ /* 0x000fe20000010000 */
[----:B------:R-:W-:Y:S01]  /*0af0*/  FADD.FTZ R62, R15, -R62 ;  /* 0x8000003e0f3e7221 */ /* 0x000fe20000010000 */
[----:B------:R-:W-:Y:S01]  /*0b00*/  FMUL.FTZ R69, R53, R58 ;  /* 0x0000003a35457220 */ /* 0x000fe20000410000 */
        /* <DEDUP_REMOVED lines=11> */
[----:B------:R-:W-:Y:S01]  /*0bc0*/  FMUL.FTZ R65, R53, R80 ;  /* 0x0000005035417220 */ /* 0x000fe20000410000 */
[----:B------:R-:W-:Y:S01]  /*0bd0*/  FFMA.FTZ R14, R68, R55, R61 ;  /* 0x00000037440e7223 */ /* 0x000fe2000001003d */
[----:B------:R-:W-:-:S02]  /*0be0*/  HADD2.F32 R64, -RZ, R83.H1_H1 ;  /* 0x30000053ff407230 */ /* 0x000fc40000004100 */
[----:B------:R-:W-:Y:S01]  /*0bf0*/  FADD.FTZ R56, R15, R58 ;  /* 0x0000003a0f387221 */ /* 0x000fe20000010000 */
[----:B------:R-:W-:Y:S02]  /*0c00*/  HADD2.F32 R13, -RZ, R50.H1_H1 ;  /* 0x30000032ff0d7230 */ /* 0x000fe40000004100 */
[----:B------:R-:W-:Y:S01]  /*0c10*/  FMUL.FTZ R66, R53, R66 ;  /* 0x0000004235427220 */ /* 0x000fe20000410000 */
[----:B------:R-:W-:Y:S01]  /*0c20*/  FMUL.FTZ R59, R59, R60 ;  /* 0x0000003c3b3b7220 */ /* 0x000fe20000410000 */
        /* <DEDUP_REMOVED lines=17> */
[C---:B------:R-:W-:Y:S01]  /*0d40*/  FMUL.FTZ R12, R53.reuse, R12 ;  /* 0x0000000c350c7220 */ /* 0x040fe20000410000 */
[----:B------:R-:W-:Y:S01]  /*0d50*/  FMUL.FTZ R61, R78, R63 ;  /* 0x0000003f4e3d7220 */ /* 0x000fe20000410000 */
[----:B------:R-:W-:Y:S01]  /*0d60*/  FADD.FTZ R82, R82, R57 ;  /* 0x0000003952527221 */ /* 0x000fe20000010000 */
[----:B------:R-:W-:Y:S01]  /*0d70*/  FFMA.FTZ R11, R74, R57, R11 ;  /* 0x000000394a0b7223 */ /* 0x000fe2000001000b */
[----:B------:R-:W-:Y:S02]  /*0d80*/  HADD2.F32 R5, -RZ, R89.H1_H1 ;  /* 0x30000059ff057230 */ /* 0x000fe40000004100 */
[C---:B------:R-:W-:Y:S01]  /*0d90*/  FMUL.FTZ R76, R53.reuse, R76 ;  /* 0x0000004c354c7220 */ /* 0x040fe20000410000 */
        /* <DEDUP_REMOVED lines=23> */
.L_x_2616:
[----:B------:R-:W-:Y:S01]  /*0f10*/  HADD2.F32 R56, -RZ, R49.H1_H1 ;  /* 0x30000031ff387230 */ /* 0x000fe20000004100 */
[--C-:B------:R-:W-:Y:S01]  /*0f20*/  SHF.R.U64 R3, R72, 0x10, R73.reuse ;  /* 0x0000001048037819 */ /* 0x100fe20000001249 */
[----:B------:R-:W-:Y:S01]  /*0f30*/  HADD2.F32 R59, -RZ, R51.H0_H0 ;  /* 0x20000033ff3b7230 */ /* 0x000fe20000004100 */
[----:B------:R-:W-:Y:S01]  /*0f40*/  SHF.R.U32.HI R57, RZ, 0x10, R73 ;  /* 0x00000010ff397819 */ /* 0x000fe20000011649 */
[----:B------:R-:W-:Y:S01]  /*0f50*/  HADD2.F32 R73, -RZ, R20.H0_H0 ;  /* 0x20000014ff497230 */ /* 0x000fe20000004100 */
[----:B------:R-:W0:Y:S01]  /*0f60*/  MUFU.RCP R68, R56 ;  /* 0x0000003800447308 */ /* 0x000e220000001000 */
[--C-:B------:R-:W-:Y:S01]  /*0f70*/  HADD2.F32 R72, -RZ, R90.reuse.H0_H0 ;  /* 0x2000005aff487230 */ /* 0x100fe20000004100 */
[----:B------:R-:W-:Y:S01]  /*0f80*/  SHF.R.U64 R60, R60, 0x10, R61 ;  /* 0x000000103c3c7819 */ /* 0x000fe2000000123d */
[----:B------:R-:W-:Y:S02]  /*0f90*/  HADD2.F32 R74, -RZ, R90.H1_H1 ;  /* 0x3000005aff4a7230 */ /* 0x000fe40000004100 */
[----:B-----5:R-:W-:Y:S01]  /*0fa0*/  FADD.FTZ R73, -R73, R4 ;  /* 0x0000000449497221 */ /* 0x020fe20000010100 */
[----:B------:R-:W-:-:S02]  /*0fb0*/  HADD2.F32 R75, -RZ, R21.H0_H0 ;  /* 0x20000015ff4b7230 */ /* 0x000fc40000004100 */
[----:B------:R-:W-:Y:S01]  /*0fc0*/  FADD.FTZ R71, -R72, R5 ;  /* 0x0000000548477221 */ /* 0x000fe20000010100 */
[--C-:B------:R-:W-:Y:S01]  /*0fd0*/  HADD2.F32 R64, -RZ, R48.reuse.H0_H0 ;  /* 0x20000030ff407230 */ /* 0x100fe20000004100 */
[----:B------:R-:W1:Y:S01]  /*0fe0*/  MUFU.RCP R66, R59 ;  /* 0x0000003b00427308 */ /* 0x000e620000001000 */
[----:B------:R-:W-:Y:S02]  /*0ff0*/  HADD2.F32 R4, -RZ, R51.H1_H1 ;  /* 0x30000033ff047230 */ /* 0x000fe40000004100 */
[----:B------:R-:W-:Y:S01]  /*1000*/  FADD.FTZ R7, -R74, R7 ;  /* 0x000000074a077221 */ /* 0x000fe20000010100 */
[----:B------:R-:W-:Y:S02]  /*1010*/  HADD2.F32 R2, -RZ, R49.H0_H0 ;  /* 0x20000031ff027230 */ /* 0x000fe40000004100 */
[----:B------:R-:W-:Y:S01]  /*1020*/  FADD.FTZ R72, -R75, R6 ;  /* 0x000000064b487221 */ /* 0x000fe20000010100 */
[----:B------:R-:W-:Y:S01]  /*1030*/  HADD2.F32 R55, -RZ, R48.H1_H1 ;  /* 0x30000030ff377230 */ /* 0x000fe20000004100 */
[----:B------:R-:W-:Y:S01]  /*1040*/  SHF.R.U32.HI R62, RZ, 0x10, R61 ;  /* 0x00000010ff3e7819 */ /* 0x000fe2000001163d */
[----:B------:R-:W-:Y:S01]  /*1050*/  HADD2.F32 R74, -RZ, R91.H0_H0 ;  /* 0x2000005bff4a7230 */ /* 0x000fe20000004100 */
[----:B------:R-:W2:Y:S01]  /*1060*/  MUFU.RCP R0, R64 ;  /* 0x0000004000007308 */ /* 0x000ea20000001000 */
[----:B------:R-:W-:-:S02]  /*1070*/  HADD2.F32 R5, -RZ, R52.H0_H0 ;  /* 0x20000034ff057230 */ /* 0x000fc40000004100 */
[----:B0-----:R-:W-:Y:S01]  /*1080*/  FMUL.FTZ R68, R7, R68 ;  /* 0x0000004407447220 */ /* 0x001fe20000410000 */
[----:B------:R-:W-:Y:S02]  /*1090*/  HADD2.F32 R58, -RZ, R50.H0_H0 ;  /* 0x20000032ff3a7230 */ /* 0x000fe40000004100 */
[----:B------:R-:W-:Y:S01]  /*10a0*/  FADD.FTZ R9, -R74, R9 ;  /* 0x000000094a097221 */ /* 0x000fe20000010100 */
[----:B------:R-:W-:Y:S01]  /*10b0*/  HADD2.F32 R77, -RZ, R18.H0_H0 ;  /* 0x20000012ff4d7230 */ /* 0x000fe20000004100 */
[----:B------:R-:W-:Y:S01]  /*10c0*/  SHF.R.U64 R63, R78, 0x10, R79 ;  /* 0x000000104e3f7819 */ /* 0x000fe2000000124f */
[----:B------:R-:W-:Y:S01]  /*10d0*/  HADD2.F32 R75, -RZ, R19.H0_H0 ;  /* 0x20000013ff4b7230 */ /* 0x000fe20000004100 */
[----:B------:R-:W0:Y:S01]  /*10e0*/  MUFU.RCP R6, R4 ;  /* 0x0000000400067308 */ /* 0x000e220000001000 */
[----:B------:R-:W-:Y:S02]  /*10f0*/  HADD2.F32 R76, -RZ, R91.H1_H1 ;  /* 0x3000005bff4c7230 */ /* 0x000fe40000004100 */
[----:B------:R-:W-:Y:S01]  /*1100*/  FADD.FTZ R8, -R77, R8 ;  /* 0x000000084d087221 */ /* 0x000fe20000010100 */
[----:B------:R-:W-:-:S02]  /*1110*/  HADD2.F32 R7, -RZ, R82.H0_H0 ;  /* 0x20000052ff077230 */ /* 0x000fc40000004100 */
[----:B------:R-:W-:Y:S01]  /*1120*/  FADD.FTZ R10, -R75, R10 ;  /* 0x0000000a4b0a7221 */ /* 0x000fe20000010100 */
[----:B------:R-:W-:Y:S02]  /*1130*/  HADD2.F32 R77, -RZ, R16.H0_H0 ;  /* 0x20000010ff4d7230 */ /* 0x000fe40000004100 */
[----:B------:R-:W-:Y:S01]  /*1140*/  FADD.FTZ R75, -R76, R11 ;  /* 0x0000000b4c4b7221 */ /* 0x000fe20000010100 */
[----:B-1----:R-:W-:Y:S01]  /*1150*/  FMUL.FTZ R66, R9, R66 ;  /* 0x0000004209427220 */ /* 0x002fe20000410000 */
[----:B------:R-:W1:Y:S01]  /*1160*/  MUFU.RCP R70, R2 ;  /* 0x0000000200467308 */ /* 0x000e620000001000 */
[----:B------:R-:W-:Y:S02]  /*1170*/  HADD2.F32 R81, -RZ, R17.H0_H0 ;  /* 0x20000011ff517230 */ /* 0x000fe40000004100 */
[----:B--2---:R-:W-:Y:S01]  /*1180*/  FMUL.FTZ R0, R73, R0 ;  /* 0x0000000049007220 */ /* 0x004fe20000410000 */
[----:B------:R-:W-:Y:S02]  /*1190*/  HADD2.F32 R9, -RZ, R3.H0_H0 ;  /* 0x20000003ff097230 */ /* 0x000fe40000004100 */
[----:B------:R-:W-:Y:S01]  /*11a0*/  FMUL.FTZ R3, R64, R7 ;  /* 0x0000000740037220 */ /* 0x000fe20000410000 */
[----:B------:R-:W-:-:S02]  /*11b0*/  HADD2.F32 R76, -RZ, R92.H0_H0 ;  /* 0x2000005cff4c7230 */ /* 0x000fc40000004100 */
[----:B------:R-:W-:Y:S01]  /*11c0*/  FADD.FTZ R77, -R77, R12 ;  /* 0x0000000c4d4d7221 */ /* 0x000fe20000010100 */
[----:B------:R-:W-:Y:S01]  /*11d0*/  HADD2.F32 R11, -RZ, R89.H0_H0 ;  /* 0x20000059ff0b7230 */ /* 0x000fe20000004100 */
[----:B------:R-:W2:Y:S01]  /*11e0*/  MUFU.RCP R69, R55 ;  /* 0x0000003700457308 */ /* 0x000ea20000001000 */
[----:B0-----:R-:W-:Y:S01]  /*11f0*/  FMUL.FTZ R75, R75, R6 ;  /* 0x000000064b4b7220 */ /* 0x001fe20000410000 */
[----:B------:R-:W-:Y:S01]  /*1200*/  HADD2.F32 R6, -RZ, R82.H1_H1 ;  /* 0x30000052ff067230 */ /* 0x000fe20000004100 */
[----:B------:R-:W-:Y:S01]  /*1210*/  SHF.R.U32.HI R54, RZ, 0x10, R79 ;  /* 0x00000010ff367819 */ /* 0x000fe2000001164f */
[----:B------:R-:W-:Y:S02]  /*1220*/  HADD2.F32 R61, -RZ, R50.H1_H1 ;  /* 0x30000032ff3d7230 */ /* 0x000fe40000004100 */
[----:B------:R-:W-:Y:S01]  /*1230*/  FADD.FTZ R81, -R81, R14 ;  /* 0x0000000e51517221 */ /* 0x000fe20000010100 */
[----:B------:R-:W-:Y:S01]  /*1240*/  FADD.FTZ R79, -R76, R13 ;  /* 0x0000000d4c4f7221 */ /* 0x000fe20000010100 */
[----:B------:R-:W-:Y:S01]  /*1250*/  FFMA.FTZ R14, R3, R0, RZ ;  /* 0x00000000030e7223 */ /* 0x000fe200000100ff */
[----:B------:R-:W0:Y:S01]  /*1260*/  MUFU.RCP R74, R5 ;  /* 0x00000005004a7308 */ /* 0x000e220000001000 */
[----:B-1----:R-:W-:Y:S01]  /*1270*/  FMUL.FTZ R70, R71, R70 ;  /* 0x0000004647467220 */ /* 0x002fe20000410000 */
[----:B------:R-:W-:Y:S01]  /*1280*/  FMUL.FTZ R71, R2, R9 ;  /* 0x0000000902477220 */ /* 0x000fe20000410000 */
[----:B------:R-:W-:-:S02]  /*1290*/  HADD2.F32 R13, -RZ, R52.H1_H1 ;  /* 0x30000034ff0d7230 */ /* 0x000fc40000004100 */
[----:B------:R-:W-:Y:S01]  /*12a0*/  FMUL.FTZ R2, R55, R6 ;  /* 0x0000000637027220 */ /* 0x000fe20000410000 */
[----:B------:R-:W-:Y:S02]  /*12b0*/  HADD2.F32 R73, -RZ, R57.H0_H0 ;  /* 0x20000039ff497230 */ /* 0x000fe40000004100 */
[----:B------:R-:W-:Y:S01]  /*12c0*/  FFMA.FTZ R57, R71, R70, R14 ;  /* 0x0000004647397223 */ /* 0x000fe2000001000e */
[----:B------:R-:W-:Y:S01]  /*12d0*/  HADD2.F32 R60, -RZ, R60.H0_H0 ;  /* 0x2000003cff3c7230 */ /* 0x000fe20000004100 */
[----:B------:R-:W1:Y:S01]  /*12e0*/  MUFU.RCP R65, R58 ;  /* 0x0000003a00417308 */ /* 0x000e620000001000 */
[----:B--2---:R-:W-:Y:S01]  /*12f0*/  FMUL.FTZ R69, R72, R69 ;  /* 0x0000004548457220 */ /* 0x004fe20000410000 */
[----:B------:R-:W-:Y:S01]  /*1300*/  FADD.FTZ R72, RZ, R3 ;  /* 0x00000003ff487221 */ /* 0x000fe20000010000 */
[----:B------:R-:W-:Y:S01]  /*1310*/  FMUL.FTZ R55, R56, R73 ;  /* 0x0000004938377220 */ /* 0x000fe20000410000 */
[----:B------:R-:W-:Y:S02]  /*1320*/  HADD2.F32 R64, -RZ, R83.H1_H1 ;  /* 0x30000053ff407230 */ /* 0x000fe40000004100 */
[----:B------:R-:W-:Y:S01]  /*1330*/  FFMA.FTZ R14, R2, R69, R57 ;  /* 0x00000045020e7223 */ /* 0x000fe20000010039 */
[----:B------:R-:W-:Y:S01]  /*1340*/  FMUL.FTZ R59, R59, R60 ;  /* 0x0000003c3b3b7220 */ /* 0x000fe20000410000 */
[----:B------:R-:W-:Y:S01]  /*1350*/  HADD2.F32 R78, -RZ, R92.H1_H1 ;  /* 0x3000005cff4e7230 */ /* 0x000fe20000004100 */
[----:B------:R-:W2:Y:S01]  /*1360*/  MUFU.RCP R12, R11 ;  /* 0x0000000b000c7308 */ /* 0x000ea20000001000 */
[----:B0-----:R-:W-:Y:S01]  /*1370*/  FMUL.FTZ R74, R77, R74 ;  /* 0x0000004a4d4a7220 */ /* 0x001fe20000410000 */
[----:B------:R-:W-:Y:S01]  /*1380*/  FADD.FTZ R77, R72, R71 ;  /* 0x00000047484d7221 */ /* 0x000fe20000010000 */
[----:B------:R-:W-:Y:S01]  /*1390*/  FFMA.FTZ R57, R55, R68, R14 ;  /* 0x0000004437397223 */ /* 0x000fe2000001000e */
[----:B------:R-:W-:-:S02]  /*13a0*/  HADD2.F32 R72, -RZ, R62.H0_H0 ;  /* 0x2000003eff487230 */ /* 0x000fc40000004100 */
[----:B------:R-:W-:Y:S01]  /*13b0*/  FMUL.FTZ R14, R61, R64 ;  /* 0x000000403d0e7220 */ /* 0x000fe20000410000 */
[----:B------:R-:W-:Y:S01]  /*13c0*/  FADD.FTZ R56, R77, R2 ;  /* 0x000000024d387221 */ /* 0x000fe20000010000 */
[----:B------:R-:W-:Y:S01]  /*13d0*/  FADD.FTZ R15, -R78, R15 ;  /* 0x0000000f4e0f7221 */ /* 0x000fe20000010100 */
[----:B------:R0:W3:Y:S01]  /*13e0*/  MUFU.RCP R67, R61 ;  /* 0x0000003d00437308 */ /* 0x0000e20000001000 */
[----:B-1----:R-:W-:Y:S01]  /*13f0*/  FMUL.FTZ R65, R8, R65 ;  /* 0x0000004108417220 */ /* 0x002fe20000410000 */
[----:B------:R-:W-:Y:S02]  /*1400*/  HADD2.F32 R8, -RZ, R83.H0_H0 ;  /* 0x20000053ff087230 */ /* 0x000fe40000004100 */
[----:B------:R-:W-:Y:S01]  /*1410*/  FADD.FTZ R77, R56, R55 ;  /* 0x00000037384d7221 */ /* 0x000fe20000010000 */
[----:B------:R-:W-:Y:S02]  /*1420*/  HADD2.F32 R63, -RZ, R63.H0_H0 ;  /* 0x2000003fff3f7230 */ /* 0x000fe40000004100 */
[----:B------:R-:W-:Y:S01]  /*1430*/  FMUL.FTZ R83, R7, R0 ;  /* 0x0000000007537220 */ /* 0x000fe20000410000 */
[----:B------:R-:W-:Y:S01]  /*1440*/  FMUL.FTZ R85, R6, R69 ;  /* 0x0000004506557220 */ /* 0x000fe20000410000 */
[----:B------:R-:W-:Y:S01]  /*1450*/  FMUL.FTZ R58, R58, R8 ;  /* 0x000000083a3a7220 */ /* 0x000fe20000410000 */
[----:B------:R1:W4:Y:S01]  /*1460*/  MUFU.RCP R76, R13 ;  /* 0x0000000d004c7308 */ /* 0x0003220000001000 */
[----:B--2---:R-:W-:Y:S01]  /*1470*/  FMUL.FTZ R12, R79, R12 ;  /* 0x0000000c4f0c7220 */ /* 0x004fe20000410000 */
[----:B------:R-:W-:-:S02]  /*1480*/  HADD2.F32 R79, -RZ, R89.H1_H1 ;  /* 0x30000059ff4f7230 */ /* 0x000fc40000004100 */
[----:B------:R-:W-:Y:S01]  /*1490*/  FADD.FTZ R80, R77, R58 ;  /* 0x0000003a4d507221 */ /* 0x000fe20000010000 */
[----:B------:R-:W-:Y:S01]  /*14a0*/  FFMA.FTZ R56, R58, R65, R57 ;  /* 0x000000413a387223 */ /* 0x000fe20000010039 */
[--C-:B------:R-:W-:Y:S02]  /*14b0*/  HADD2.F32 R77, -RZ, R84.reuse.H1_H1 ;  /* 0x30000054ff4d7230 */ /* 0x100fe40000004100 */
[----:B------:R-:W-:Y:S01]  /*14c0*/  FMUL.FTZ R88, R73, R68 ;  /* 0x0000004449587220 */ /* 0x000fe20000410000 */
[----:B0-----:R-:W-:Y:S01]  /*14d0*/  FADD.FTZ R61, R80, R59 ;  /* 0x0000003b503d7221 */ /* 0x001fe20000010000 */
[----:B------:R-:W-:Y:S01]  /*14e0*/  FFMA.FTZ R57, R59, R66, R56 ;  /* 0x000000423b397223 */ /* 0x000fe20000010038 */
[----:B---3--:R-:W-:Y:S01]  /*14f0*/  FMUL.FTZ R67, R10, R67 ;  /* 0x000000430a437220 */ /* 0x008fe20000410000 */
[----:B------:R-:W-:Y:S01]  /*1500*/  HADD2.F32 R10, -RZ, R84.H0_H0 ;  /* 0x20000054ff0a7230 */ /* 0x000fe20000004100 */
[----:B------:R-:W0:Y:S01]  /*1510*/  MUFU.RCP R78, R79 ;  /* 0x0000004f004e7308 */ /* 0x000e220000001000 */
[----:B------:R-:W-:Y:S01]  /*1520*/  FMUL.FTZ R56, R4, R72 ;  /* 0x0000004804387220 */ /* 0x000fe20000410000 */
[----:B------:R-:W-:-:S02]  /*1530*/  HADD2.F32 R4, -RZ, R54.H0_H0 ;  /* 0x20000036ff047230 */ /* 0x000fc40000004100 */
[----:B-1----:R-:W-:Y:S01]  /*1540*/  FMUL.FTZ R13, R13, R77 ;  /* 0x0000004d0d0d7220 */ /* 0x002fe20000410000 */
[----:B------:R-:W-:Y:S01]  /*1550*/  FMUL.FTZ R82, R63, R12 ;  /* 0x0000000c3f527220 */ /* 0x000fe20000410000 */
[----:B----4-:R-:W-:Y:S01]  /*1560*/  FMUL.FTZ R76, R81, R76 ;  /* 0x0000004c514c7220 */ /* 0x010fe20000410000 */
        /* <DEDUP_REMOVED lines=23> */
[----:B------:R-:W-:-:S07]  /*16e0*/  FMUL.FTZ R84, R4, R15 ;  /* 0x0000000f04547220 */ /* 0x000fce0000410000 */
.L_x_2617:
        /* <DEDUP_REMOVED lines=28> */
[----:B-1----:R-:W-:-:S03]  /*18b0*/  FADD.FTZ R54, R54, R87 ;  /* 0x0000005736367221 */ /* 0x002fc60000010000 */
        /* <DEDUP_REMOVED lines=29> */
.L_x_2619:
[----:B------:R-:W-:Y:S05]  /*1a90*/  BSYNC.RECONVERGENT B0 ;  /* 0x0000000000007941 */ /* 0x000fea0003800200 */
.L_x_2618:
        /* <DEDUP_REMOVED lines=62> */
[----:B------:R-:W-:Y:S01]  /*1e80*/  FMUL.FTZ R15, R53, R62 ;  /* 0x0000003e350f7220 */ /* 0x000fe20000410000 */
[----:B-1----:R-:W-:Y:S01]  /*1e90*/  IADD3 R22, PT, PT, R22, R2, RZ ;  /* 0x0000000216167210 */ /* 0x002fe20007ffe0ff */
[----:B------:R0:W-:Y:S03]  /*1ea0*/  STG.E.128 desc[UR6][R58.64], R4 ;  /* 0x000000043a007986 */ /* 0x0001e6000c101d06 */
[----:B------:R-:W-:Y:S01]  /*1eb0*/  ISETP.GE.AND P1, PT, R22, R3, PT ;  /* 0x000000031600720c */ /* 0x000fe20003f26270 */
[----:B------:R0:W-:Y:S04]  /*1ec0*/  STG.E.128 desc[UR6][R56.64], R8 ;  /* 0x0000000838007986 */ /* 0x0001e8000c101d06 */
[----:B------:R0:W-:Y:S08]  /*1ed0*/  STG.E.128 desc[UR6][R60.64], R12 ;  /* 0x0000000c3c007986 */ /* 0x0001f0000c101d06 */
        /* <DEDUP_REMOVED lines=22> */
.L_x_2615:
[----:B------:R-:W0:Y:S08]  /*2040*/  S2UR UR4, SR_CTAID.X ;  /* 0x00000000000479c3 */ /* 0x000e300000002500 */
[----:B------:R-:W1:Y:S08]  /*2050*/  LDC.64 R22, c[0x0][0x3e0] ;  /* 0x0000f800ff167b82 */ /* 0x000e700000000a00 */
[----:B-----5:R-:W2:Y:S01]  /*2060*/  LDC.64 R36, c[0x0][0x3e8] ;  /* 0x0000fa00ff247b82 */ /* 0x020ea20000000a00 */
        /* <DEDUP_REMOVED lines=17> */
.L_x_2621:
        /* <DEDUP_REMOVED lines=16> */
.L_x_3212:


//--------------------- .text._ZN10layer_norm22ln_bwd_finalize_kernelINS_22Kernel_traits_finalizeILj1536E6__halfS2_S2_fjLj1024ELj4ENS_18Kernel_traits_baseILj1536ES2_S2_S2_fjLj1024EEEEEEEvNS_9BwdParamsE --------------------------
	.section	.text._ZN10layer_norm22ln_bwd_finalize_kernelINS_22Kernel_traits_finalizeILj1536E6__halfS2_S2_fjLj1024ELj4ENS_18Kernel_traits_baseILj1536ES2_S2_S2_fjLj1024EEEEEEEvNS_9BwdParamsE,"ax",@progbits
	.align	128
        .global         _ZN10layer_norm22ln_bwd_finalize_kernelINS_22Kernel_traits_finalizeILj1536E6__halfS2_S2_fjLj1024ELj4ENS_18Kernel_traits_baseILj1536ES2_S2_S2_fjLj1024EEEEEEEvNS_9BwdParamsE
        .type           _ZN10layer_norm22ln_bwd_finalize_kernelINS_22Kernel_traits_finalizeILj1536E6__halfS2_S2_fjLj1024ELj4ENS_18Kernel_traits_baseILj1536ES2_S2_S2_fjLj1024EEEEEEEvNS_9BwdParamsE,@function
        .size           _ZN10layer_norm22ln_bwd_finalize_kernelINS_22Kernel_traits_finalizeILj1536E6__halfS2_S2_fjLj1024ELj4ENS_18Kernel_traits_baseILj1536ES2_S2_S2_fjLj1024EEEEEEEvNS_9BwdParamsE,(.L_x_3213 - _ZN10layer_norm22ln_bwd_finalize_kernelINS_22Kernel_traits_finalizeILj1536E6__halfS2_S2_fjLj1024ELj4ENS_18Kernel_traits_baseILj1536ES2_S2_S2_fjLj1024EEEEEEEvNS_9BwdParamsE)
        .other          _ZN10layer_norm22ln_bwd_finalize_kernelINS_22Kernel_traits_finalizeILj1536E6__halfS2_S2_fjLj1024ELj4ENS_18Kernel_traits_baseILj1536ES2_S2_S2_fjLj1024EEEEEEEvNS_9BwdParamsE,@"STO_CUDA_ENTRY STV_DEFAULT"
_ZN10layer_norm22ln_bwd_finalize_kernelINS_22Kernel_traits_finalizeILj1536E6__halfS2_S2_fjLj1024ELj4ENS_18Kernel_traits_baseILj1536ES2_S2_S2_fjLj1024EEEEEEEvNS_9BwdParamsE:
.text._ZN10layer_norm22ln_bwd_finalize_kernelINS_22Kernel_traits_finalizeILj1536E6__halfS2_S2_fjLj1024ELj4ENS_18Kernel_traits_baseILj1536ES2_S2_S2_fjLj1024EEEEEEEvNS_9BwdParamsE:
        /* <DEDUP_REMOVED lines=37> */
.L_x_2626:
        /* <DEDUP_REMOVED lines=118> */
.L_x_2625:
[----:B------:R-:W-:Y:S05]  /*09b0*/  BSYNC.RECONVERGENT B1 ;  /* 0x0000000000017941 */ /* 0x000fea0003800200 */
.L_x_2624:
        /* <DEDUP_REMOVED lines=65> */
.L_x_2628:
[----:B------:R-:W-:Y:S05]  /*0dd0*/  BSYNC.RECONVERGENT B1 ;  /* 0x0000000000017941 */ /* 0x000fea0003800200 */
.L_x_2627:
        /* <DEDUP_REMOVED lines=37> */
.L_x_2630:
[----:B------:R-:W-:Y:S05]  /*1030*/  BSYNC.RECONVERGENT B1 ;  /* 0x0000000000017941 */ /* 0x000fea0003800200 */
.L_x_2629:
[----:B------:R-:W-:Y:S05]  /*1040*/  @!P1 BRA `(.L_x_2623) ;  /* 0x00000000003c9947 */ /* 0x000fea0003800000 */
[----:B------:R-:W0:Y:S01]  /*1050*/  LDC.64 R6, c[0x0][0x3e0] ;  /* 0x0000f800ff067b82 */ /* 0x000e220000000a00 */
[----:B------:R-:W-:Y:S01]  /*1060*/  IMAD R2, R15, 0x600, R11 ;  /* 0x000006000f027824 */ /* 0x000fe200078e020b */
[----:B------:R-:W-:-:S04]  /*1070*/  IADD3 R24, PT, PT, -R24, RZ, RZ ;  /* 0x000000ff18187210 */ /* 0x000fc80007ffe1ff */
[----:B------:R-:W-:Y:S02]  /*1080*/  IADD3 R11, PT, PT, R13, R2, RZ ;  /* 0x000000020d0b7210 */ /* 0x000fe40007ffe0ff */
[----:B------:R-:W1:Y:S05]  /*1090*/  LDC.64 R8, c[0x0][0x3e8] ;  /* 0x0000fa00ff087b82 */ /* 0x000e6a0000000a00 */
.L_x_2631:
        /* <DEDUP_REMOVED lines=10> */
.L_x_2623:
[----:B------:R-:W-:Y:S05]  /*1140*/  BSYNC.RECONVERGENT B0 ;  /* 0x0000000000007941 */ /* 0x000fea0003800200 */
.L_x_2622:
        /* <DEDUP_REMOVED lines=55> */
.L_x_2632:
        /* <DEDUP_REMOVED lines=12> */
.L_x_3213:


//--------------------- .text._ZN10layer_norm13ln_bwd_kernelINS_13Kernel_traitsI6__halfS2_S2_fjLj1536ELj1ELj1ELj4ELj8ENS_18Kernel_traits_baseILj1536ES2_S2_S2_fjLj128EEEEEEEvNS_9BwdParamsE --------------------------
	.section	.text._ZN10layer_norm13ln_bwd_kernelINS_13Kernel_traitsI6__halfS2_S2_fjLj1536ELj1ELj1ELj4ELj8ENS_18Kernel_traits_baseILj1536ES2_S2_S2_fjLj128EEEEEEEvNS_9BwdParamsE,"ax",@progbits
	.align	128
        .global         _ZN10layer_norm13ln_bwd_kernelINS_13Kernel_traitsI6__halfS2_S2_fjLj1536ELj1ELj1ELj4ELj8ENS_18Kernel_traits_baseILj1536ES2_S2_S2_fjLj128EEEEEEEvNS_9BwdParamsE
        .type           _ZN10layer_norm13ln_bwd_kernelINS_13Kernel_traitsI6__halfS2_S2_fjLj1536ELj1ELj1ELj4ELj8ENS_18Kernel_traits_baseILj1536ES2_S2_S2_fjLj128EEEEEEEvNS_9BwdParamsE,@function
        .size           _ZN10layer_norm13ln_bwd_kernelINS_13Kernel_traitsI6__halfS2_S2_fjLj1536ELj1ELj1ELj4ELj8ENS_18Kernel_traits_baseILj1536ES2_S2_S2_fjLj128EEEEEEEvNS_9BwdParamsE,(.L_x_3214 - _ZN10layer_norm13ln_bwd_kernelINS_13Kernel_traitsI6__halfS2_S2_fjLj1536ELj1ELj1ELj4ELj8ENS_18Kernel_traits_baseILj1536ES2_S2_S2_fjLj128EEEEEEEvNS_9BwdParamsE)
        .other          _ZN10layer_norm13ln_bwd_kernelINS_13Kernel_traitsI6__halfS2_S2_fjLj1536ELj1ELj1ELj4ELj8ENS_18Kernel_traits_baseILj1536ES2_S2_S2_fjLj128EEEEEEEvNS_9BwdParamsE,@"STO_CUDA_ENTRY STV_DEFAULT"
_ZN10layer_norm13ln_bwd_kernelINS_13Kernel_traitsI6__halfS2_S2_fjLj1536ELj1ELj1ELj4ELj8ENS_18Kernel_traits_baseILj1536ES2_S2_S2_fjLj128EEEEEEEvNS_9BwdParamsE:
.text._ZN10layer_norm13ln_bwd_kernelINS_13Kernel_traitsI6__halfS2_S2_fjLj1536ELj1ELj1ELj4ELj8ENS_18Kernel_traits_baseILj1536ES2_S2_S2_fjLj128EEEEEEEvNS_9BwdParamsE:
        /* <DEDUP_REMOVED lines=19> */
[----:B------:R-:W5:Y:S01]  /*0130*/  @P1 LDG.E.64 R16, desc[UR6][R22.64] ;  /* 0x0000000616101981 */ /* 0x000f62000c1e1b00 */
[----:B------:R-:W-:-:S03]  /*0140*/  CS2R R8, SRZ ;  /* 0x0000000000087805 */ /* 0x000fc6000001ff00 */
[----:B------:R-:W5:Y:S01]  /*0150*/  @P1 LDG.E.64 R14, desc[UR6][R22.64+0x400] ;  /* 0x00040006160e1981 */ /* 0x000f62000c1e1b00 */
[----:B-1----:R-:W-:-:S03]  /*0160*/  @!P1 IMAD.WIDE.U32 R10, R48, 0x8, R6 ;  /* 0x00000008300a9825 */ /* 0x002fc600078e0006 */
[----:B------:R-:W5:Y:S01]  /*0170*/  @P1 LDG.E.64 R12, desc[UR6][R22.64+0x800] ;  /* 0x00080006160c1981 */ /* 0x000f62000c1e1b00 */
        /* <DEDUP_REMOVED lines=36> */
[----:B------:R-:W-:Y:S02]  /*03c0*/  PRMT R56, R2, 0x5410, R56 ;  /* 0x0000541002387816 */ /* 0x000fe40000000038 */
[----:B------:R-:W-:Y:S02]  /*03d0*/  CS2R R26, SRZ ;  /* 0x00000000001a7805 */ /* 0x000fe4000001ff00 */
[----:B------:R-:W-:Y:S02]  /*03e0*/  PRMT R54, R3, 0x5410, R54 ;  /* 0x0000541003367816 */ /* 0x000fe40000000036 */
[----:B------:R-:W-:Y:S02]  /*03f0*/  CS2R R24, SRZ ;  /* 0x0000000000187805 */ /* 0x000fe4000001ff00 */
[----:B------:R-:W-:-:S02]  /*0400*/  SHF.R.U64 R55, R18, 0x10, R19 ;  /* 0x0000001012377819 */ /* 0x000fc40000001213 */
[----:B------:R-:W-:Y:S02]  /*0410*/  SHF.R.U32.HI R6, RZ, 0x10, R19 ;  /* 0x00000010ff067819 */ /* 0x000fe40000011613 */
[--C-:B------:R-:W-:Y:S02]  /*0420*/  SHF.R.U64 R53, R20, 0x10, R21.reuse ;  /* 0x0000001014357819 */ /* 0x100fe40000001215 */
[----:B------:R-:W-:Y:S02]  /*0430*/  SHF.R.U32.HI R7, RZ, 0x10, R21 ;  /* 0x00000010ff077819 */ /* 0x000fe40000011615 */
[----:B0-----:R-:W-:Y:S02]  /*0440*/  LEA R47, R0, R47, 0x18 ;  /* 0x0000002f002f7211 */ /* 0x001fe400078ec0ff */
[----:B------:R-:W-:Y:S02]  /*0450*/  SHF.R.U32.HI R0, RZ, 0x10, R17 ;  /* 0x00000010ff007819 */ /* 0x000fe40000011611 */
[----:B------:R-:W-:-:S02]  /*0460*/  SHF.R.U64 R51, R14, 0x10, R15 ;  /* 0x000000100e337819 */ /* 0x000fc4000000120f */
[----:B------:R-:W-:Y:S02]  /*0470*/  PRMT R52, R0, 0x5410, R52 ;  /* 0x0000541000347816 */ /* 0x000fe40000000034 */
        /* <DEDUP_REMOVED lines=12> */
[----:B------:R-:W-:Y:S02]  /*0540*/  MOV R23, RZ ;  /* 0x000000ff00177202 */ /* 0x000fe40000000f00 */
[----:B------:R-:W-:-:S07]  /*0550*/  LOP3.LUT R22, R3, 0x1f, R48, 0xf8, !PT ;  /* 0x0000001f03167812 */ /* 0x000fce00078ef830 */
.L_x_2636:
[----:B0-----:R-:W0:Y:S01]  /*0560*/  @!P1 LDC.64 R2, c[0x0][0x3a0] ;  /* 0x0000e800ff029b82 */ /* 0x001e220000000a00 */
[----:B------:R-:W-:-:S07]  /*0570*/  MOV R0, RZ ;  /* 0x000000ff00007202 */ /* 0x000fce0000000f00 */
[----:B------:R-:W1:Y:S08]  /*0580*/  LDC.64 R4, c[0x0][0x398] ;  /* 0x0000e600ff047b82 */ /* 0x000e700000000a00 */
[----:B------:R-:W2:Y:S01]  /*0590*/  LDC.64 R62, c[0x0][0x3a8] ;  /* 0x0000ea00ff3e7b82 */ /* 0x000ea20000000a00 */
[----:B0-----:R-:W-:-:S05]  /*05a0*/  @!P1 IMAD.WIDE R2, R49, 0x4, R2 ;  /* 0x0000000431029825 */ /* 0x001fca00078e0202 */
[----:B------:R0:W5:Y:S01]  /*05b0*/  @!P1 LDG.E R0, desc[UR6][R2.64] ;  /* 0x0000000602009981 */ /* 0x000162000c1e1900 */
[----:B-1----:R-:W-:-:S04]  /*05c0*/  ISETP.NE.U32.AND P0, PT, R4, RZ, PT ;  /* 0x000000ff0400720c */ /* 0x002fc80003f05070 */
[----:B------:R-:W-:Y:S01]  /*05d0*/  ISETP.NE.AND.EX P1, PT, R5, RZ, PT, P0 ;  /* 0x000000ff0500720c */ /* 0x000fe20003f25300 */
[----:B------:R-:W-:-:S12]  /*05e0*/  IMAD R5, R49, 0x180, RZ ;  /* 0x0000018031057824 */ /* 0x000fd800078e02ff */
[----:B------:R-:W1:Y:S08]  /*05f0*/  @!P1 LDC.64 R18, c[0x0][0x3d8] ;  /* 0x0000f600ff129b82 */ /* 0x000e700000000a00 */
[----:B------:R-:W3:Y:S01]  /*0600*/  @!P1 LDC.64 R8, c[0x0][0x390] ;  /* 0x0000e400ff089b82 */ /* 0x000ee20000000a00 */
[----:B------:R-:W-:-:S04]  /*0610*/  LOP3.LUT R69, R5, R48, RZ, 0xfc, !PT ;  /* 0x0000003005457212 */ /* 0x000fc800078efcff */
[C---:B------:R-:W-:Y:S02]  /*0620*/  @!P1 IADD3 R59, PT, PT, R69.reuse, 0x100, RZ ;  /* 0x00000100453b9810 */ /* 0x040fe40007ffe0ff */
[C---:B------:R-:W-:Y:S01]  /*0630*/  @!P1 IADD3 R21, PT, PT, R69.reuse, 0x80, RZ ;  /* 0x0000008045159810 */ /* 0x040fe20007ffe0ff */
[----:B------:R-:W4:Y:S01]  /*0640*/  @P1 LDC.64 R60, c[0x0][0x3d8] ;  /* 0x0000f600ff3c1b82 */ /* 0x000f220000000a00 */
[----:B-1----:R-:W-:-:S04]  /*0650*/  @!P1 IMAD.WIDE.U32 R6, R69, 0x8, R18 ;  /* 0x0000000845069825 */ /* 0x002fc800078e0012 */
[----:B0-----:R-:W-:Y:S02]  /*0660*/  @!P1 IMAD.WIDE.U32 R2, R59, 0x8, R18 ;  /* 0x000000083b029825 */ /* 0x001fe400078e0012 */
[----:B------:R-:W2:Y:S02]  /*0670*/  @!P1 LDG.E.64 R6, desc[UR6][R6.64] ;  /* 0x0000000606069981 */ /* 0x000ea4000c1e1b00 */
[----:B---3--:R-:W-:Y:S02]  /*0680*/  @!P1 IMAD.WIDE.U32 R10, R69, 0x8, R8 ;  /* 0x00000008450a9825 */ /* 0x008fe400078e0008 */
[----:B------:R-:W3:Y:S02]  /*0690*/  @!P1 LDG.E.64 R2, desc[UR6][R2.64] ;  /* 0x0000000602029981 */ /* 0x000ee4000c1e1b00 */
[C---:B------:R-:W-:Y:S02]  /*06a0*/  @!P1 IMAD.WIDE.U32 R4, R21.reuse, 0x8, R18 ;  /* 0x0000000815049825 */ /* 0x040fe400078e0012 */
[----:B------:R-:W3:Y:S02]  /*06b0*/  @!P1 LDG.E.64 R10, desc[UR6][R10.64] ;  /* 0x000000060a0a9981 */ /* 0x000ee4000c1e1b00 */
[----:B------:R-:W-:-:S02]  /*06c0*/  @!P1 IMAD.WIDE.U32 R18, R21, 0x8, R8 ;  /* 0x0000000815129825 */ /* 0x000fc400078e0008 */
[----:B------:R-:W3:Y:S01]  /*06d0*/  @!P1 LDG.E.64 R4, desc[UR6][R4.64] ;  /* 0x0000000604049981 */ /* 0x000ee2000c1e1b00 */
[----:B------:R-:W0:Y:S01]  /*06e0*/  @P1 LDC.64 R20, c[0x0][0x398] ;  /* 0x0000e600ff141b82 */ /* 0x000e220000000a00 */
[----:B------:R-:W-:Y:S02]  /*06f0*/  @!P1 IMAD.WIDE.U32 R8, R59, 0x8, R8 ;  /* 0x000000083b089825 */ /* 0x000fe400078e0008 */
[----:B------:R-:W3:Y:S04]  /*0700*/  @!P1 LDG.E.64 R18, desc[UR6][R18.64] ;  /* 0x0000000612129981 */ /* 0x000ee8000c1e1b00 */
[----:B------:R-:W3:Y:S01]  /*0710*/  @!P1 LDG.E.64 R8, desc[UR6][R8.64] ;  /* 0x0000000608089981 */ /* 0x000ee2000c1e1b00 */
[C---:B------:R-:W-:Y:S02]  /*0720*/  @P1 IADD3 R71, PT, PT, R69.reuse, 0x80, RZ ;  /* 0x0000008045471810 */ /* 0x040fe40007ffe0ff */
[C---:B------:R-:W-:Y:S01]  /*0730*/  @P1 IADD3 R73, PT, PT, R69.reuse, 0x100, RZ ;  /* 0x0000010045491810 */ /* 0x040fe20007ffe0ff */
[----:B----4-:R-:W-:-:S04]  /*0740*/  @P1 IMAD.WIDE.U32 R66, R69, 0x8, R60 ;  /* 0x0000000845421825 */ /* 0x010fc800078e003c */
[----:B------:R-:W-:-:S04]  /*0750*/  @P1 IMAD.WIDE.U32 R64, R71, 0x8, R60 ;  /* 0x0000000847401825 */ /* 0x000fc800078e003c */
[----:B------:R-:W-:-:S04]  /*0760*/  @P1 IMAD.WIDE.U32 R60, R73, 0x8, R60 ;  /* 0x00000008493c1825 */ /* 0x000fc800078e003c */
[----:B0-----:R-:W-:-:S04]  /*0770*/  @P1 IMAD.WIDE.U32 R68, R69, 0x8, R20 ;  /* 0x0000000845441825 */ /* 0x001fc800078e0014 */
[----:B------:R-:W-:-:S04]  /*0780*/  @P1 IMAD.WIDE.U32 R70, R71, 0x8, R20 ;  /* 0x0000000847461825 */ /* 0x000fc800078e0014 */
[----:B------:R-:W-:Y:S01]  /*0790*/  @P1 IMAD.WIDE.U32 R72, R73, 0x8, R20 ;  /* 0x0000000849481825 */ /* 0x000fe200078e0014 */
[----:B------:R-:W4:Y:S04]  /*07a0*/  @P1 LDG.E.64 R6, desc[UR6][R66.64] ;  /* 0x0000000642061981 */ /* 0x000f28000c1e1b00 */
[----:B------:R-:W3:Y:S04]  /*07b0*/  @P1 LDG.E.64 R2, desc[UR6][R60.64] ;  /* 0x000000063c021981 */ /* 0x000ee8000c1e1b00 */
[----:B------:R-:W3:Y:S04]  /*07c0*/  @P1 LDG.E.64 R10, desc[UR6][R68.64] ;  /* 0x00000006440a1981 */ /* 0x000ee8000c1e1b00 */
[----:B------:R0:W3:Y:S04]  /*07d0*/  @P1 LDG.E.64 R4, desc[UR6][R64.64] ;  /* 0x0000000640041981 */ /* 0x0000e8000c1e1b00 */
[----:B------:R-:W3:Y:S04]  /*07e0*/  @P1 LDG.E.64 R18, desc[UR6][R70.64] ;  /* 0x0000000646121981 */ /* 0x000ee8000c1e1b00 */
[----:B------:R-:W3:Y:S01]  /*07f0*/  @P1 LDG.E.64 R8, desc[UR6][R72.64] ;  /* 0x0000000648081981 */ /* 0x000ee2000c1e1b00 */
[----:B--2---:R-:W-:-:S05]  /*0800*/  IMAD.WIDE R62, R49, 0x4, R62 ;  /* 0x00000004313e7825 */ /* 0x004fca00078e023e */
[----:B------:R3:W5:Y:S01]  /*0810*/  LDG.E R20, desc[UR6][R62.64] ;  /* 0x000000063e147981 */ /* 0x000762000c1e1900 */
[----:B----4-:R-:W-:Y:S02]  /*0820*/  MOV R21, R6 ;  /* 0x0000000600157202 */ /* 0x010fe40000000f00 */
[----:B0-----:R-:W-:Y:S02]  /*0830*/  MOV R64, R7 ;  /* 0x0000000700407202 */ /* 0x001fe40000000f00 */
[----:B---3--:R-:W-:Y:S02]  /*0840*/  MOV R62, R2 ;  /* 0x00000002003e7202 */ /* 0x008fe40000000f00 */
        /* <DEDUP_REMOVED lines=8> */
[----:B------:R-:W-:-:S02]  /*08d0*/  MOV R65, R4 ;  /* 0x0000000400417202 */ /* 0x000fc40000000f00 */
[----:B------:R-:W-:Y:S02]  /*08e0*/  MOV R66, R5 ;  /* 0x0000000500427202 */ /* 0x000fe40000000f00 */
        /* <DEDUP_REMOVED lines=9> */
[----:B------:R-:W-:Y:S01]  /*0980*/  PRMT R21, R21, 0x5410, R63 ;  /* 0x0000541015157816 */ /* 0x000fe2000000003f */
[----:B------:R-:W-:Y:S06]  /*0990*/  @P1 BRA `(.L_x_2634) ;  /* 0x0000000400e41947 */ /* 0x000fec0003800000 */
[--C-:B------:R-:W-:Y:S01]  /*09a0*/  SHF.R.U64 R10, R10, 0x10, R11.reuse ;  /* 0x000000100a0a7819 */ /* 0x100fe2000000120b */
[--C-:B------:R-:W-:Y:S01]  /*09b0*/  HADD2.F32 R61, -RZ, R68.reuse.H1_H1 ;  /* 0x30000044ff3d7230 */ /* 0x100fe20000004100 */
[----:B------:R-:W-:Y:S01]  /*09c0*/  SHF.R.U32.HI R11, RZ, 0x10, R11 ;  /* 0x00000010ff0b7819 */ /* 0x000fe2000001160b */
[----:B------:R-:W-:Y:S01]  /*09d0*/  HADD2.F32 R63, -RZ, R68.H0_H0 ;  /* 0x20000044ff3f7230 */ /* 0x000fe20000004100 */
        /* <DEDUP_REMOVED lines=10> */
[----:B------:R-:W-:Y:S01]  /*0a80*/  SHF.R.U64 R86, R4, 0x10, R5 ;  /* 0x0000001004567819 */ /* 0x000fe20000001205 */
[----:B------:R-:W-:Y:S01]  /*0a90*/  HADD2.F32 R83, -RZ, R83.H0_H0 ;  /* 0x20000053ff537230 */ /* 0x000fe20000004100 */
[----:B------:R-:W-:Y:S01]  /*0aa0*/  SHF.R.U64 R92, R2, 0x10, R3 ;  /* 0x00000010025c7819 */ /* 0x000fe20000001203 */
[----:B-----5:R-:W-:Y:S01]  /*0ab0*/  FADD.FTZ R73, R61, -R0 ;  /* 0x800000003d497221 */ /* 0x020fe20000010000 */
[----:B------:R-:W-:Y:S01]  /*0ac0*/  SHF.R.U32.HI R6, RZ, 0x10, R7 ;  /* 0x00000010ff067819 */ /* 0x000fe20000011607 */
[----:B------:R-:W-:Y:S01]  /*0ad0*/  HADD2.F32 R7, -RZ, R75.H0_H0 ;  /* 0x2000004bff077230 */ /* 0x000fe20000004100 */
[----:B------:R-:W-:Y:S01]  /*0ae0*/  SHF.R.U32.HI R4, RZ, 0x10, R5 ;  /* 0x00000010ff047819 */ /* 0x000fe20000011605 */
[----:B------:R-:W-:Y:S01]  /*0af0*/  HADD2.F32 R5, -RZ, R10.H0_H0 ;  /* 0x2000000aff057230 */ /* 0x000fe20000004100 */
[----:B------:R-:W-:Y:S01]  /*0b00*/  SHF.R.U32.HI R2, RZ, 0x10, R3 ;  /* 0x00000010ff027819 */ /* 0x000fe20000011603 */
[----:B------:R-:W-:-:S02]  /*0b10*/  HADD2.F32 R3, -RZ, R71.H0_H0 ;  /* 0x20000047ff037230 */ /* 0x000fc40000004100 */
        /* <DEDUP_REMOVED lines=13> */
[C---:B------:R-:W-:Y:S01]  /*0bf0*/  FMUL.FTZ R77, R20.reuse, R77 ;  /* 0x0000004d144d7220 */ /* 0x040fe20000410000 */
[----:B------:R-:W-:Y:S02]  /*0c00*/  HADD2.F32 R0, -RZ, R58.H1_H1 ;  /* 0x3000003aff007230 */ /* 0x000fe40000004100 */
[C---:B------:R-:W-:Y:S01]  /*0c10*/  FMUL.FTZ R76, R20.reuse, R97 ;  /* 0x00000061144c7220 */ /* 0x040fe20000410000 */
[----:B------:R-:W-:Y:S02]  /*0c20*/  HADD2.F32 R11, -RZ, R57.H1_H1 ;  /* 0x30000039ff0b7230 */ /* 0x000fe40000004100 */
[----:B------:R-:W-:Y:S01]  /*0c30*/  FMUL.FTZ R78, R20, R7 ;  /* 0x00000007144e7220 */ /* 0x000fe20000410000 */
[----:B------:R-:W-:Y:S02]  /*0c40*/  HADD2.F32 R60, -RZ, R60.H0_H0 ;  /* 0x2000003cff3c7230 */ /* 0x000fe40000004100 */
[----:B------:R-:W-:Y:S01]  /*0c50*/  FMUL.FTZ R3, R0, R59 ;  /* 0x0000003b00037220 */ /* 0x000fe20000410000 */
[----:B------:R-:W-:Y:S01]  /*0c60*/  FMUL.FTZ R0, R20, R9 ;  /* 0x0000000914007220 */ /* 0x000fe20000410000 */
[----:B------:R-:W-:-:S02]  /*0c70*/  HADD2.F32 R21, -RZ, R21.H0_H0 ;  /* 0x20000015ff157230 */ /* 0x000fc40000004100 */
[----:B------:R-:W-:Y:S01]  /*0c80*/  FMUL.FTZ R73, R20, R73 ;  /* 0x0000004914497220 */ /* 0x000fe20000410000 */
[----:B------:R-:W-:Y:S02]  /*0c90*/  HADD2.F32 R8, -RZ, R58.H0_H0 ;  /* 0x2000003aff087230 */ /* 0x000fe40000004100 */
[----:B------:R-:W-:Y:S01]  /*0ca0*/  FMUL.FTZ R94, R11, R60 ;  /* 0x0000003c0b5e7220 */ /* 0x000fe20000410000 */
[----:B------:R-:W-:Y:S02]  /*0cb0*/  HADD2.F32 R89, -RZ, R4.H0_H0 ;  /* 0x20000004ff597230 */ /* 0x000fe40000004100 */
[----:B------:R-:W-:Y:S01]  /*0cc0*/  FADD.FTZ R9, RZ, R3 ;  /* 0x00000003ff097221 */ /* 0x000fe20000010000 */
[----:B------:R-:W-:Y:S01]  /*0cd0*/  FFMA.FTZ R4, R0, R3, RZ ;  /* 0x0000000300047223 */ /* 0x000fe200000100ff */
[----:B------:R-:W-:Y:S02]  /*0ce0*/  HADD2.F32 R85, -RZ, R6.H0_H0 ;  /* 0x20000006ff557230 */ /* 0x000fe40000004100 */
[----:B------:R-:W-:Y:S01]  /*0cf0*/  FMUL.FTZ R93, R8, R21 ;  /* 0x00000015085d7220 */ /* 0x000fe20000410000 */
[----:B------:R-:W-:-:S02]  /*0d00*/  HADD2.F32 R10, -RZ, R57.H0_H0 ;  /* 0x20000039ff0a7230 */ /* 0x000fc40000004100 */
[----:B------:R-:W-:Y:S01]  /*0d10*/  FADD.FTZ R6, R9, R94 ;  /* 0x0000005e09067221 */ /* 0x000fe20000010000 */
[----:B------:R-:W-:Y:S02]  /*0d20*/  HADD2.F32 R90, -RZ, R2.H0_H0 ;  /* 0x20000002ff5a7230 */ /* 0x000fe40000004100 */
[----:B------:R-:W-:Y:S01]  /*0d30*/  FMUL.FTZ R2, R20, R19 ;  /* 0x0000001314027220 */ /* 0x000fe20000410000 */
[----:B------:R-:W-:Y:S01]  /*0d40*/  FFMA.FTZ R9, R77, R94, R4 ;  /* 0x0000005e4d097223 */ /* 0x000fe20000010004 */
[----:B------:R-:W-:Y:S02]  /*0d50*/  HADD2.F32 R84, -RZ, R84.H0_H0 ;  /* 0x20000054ff547230 */ /* 0x000fe40000004100 */
[----:B------:R-:W-:Y:S01]  /*0d60*/  FMUL.FTZ R97, R10, R85 ;  /* 0x000000550a617220 */ /* 0x000fe20000410000 */
[----:B------:R-:W-:Y:S02]  /*0d70*/  HADD2.F32 R61, -RZ, R56.H1_H1 ;  /* 0x30000038ff3d7230 */ /* 0x000fe40000004100 */
        /* <DEDUP_REMOVED lines=15> */
[----:B------:R-:W-:Y:S01]  /*0e70*/  FMUL.FTZ R95, R18, R87 ;  /* 0x00000057125f7220 */ /* 0x000fe20000410000 */
        /* <DEDUP_REMOVED lines=43> */
.L_x_2634:
        /* <DEDUP_REMOVED lines=9> */
[--C-:B------:R-:W-:Y:S01]  /*11c0*/  HADD2.F32 R64, -RZ, R58.reuse.H1_H1 ;  /* 0x3000003aff407230 */ /* 0x100fe20000004100 */
[----:B------:R-:W-:Y:S01]  /*11d0*/  SHF.R.U32.HI R90, RZ, 0x10, R3 ;  /* 0x00000010ff5a7819 */ /* 0x000fe20000011603 */
[----:B------:R-:W-:Y:S01]  /*11e0*/  FADD.FTZ R3, R5, -R4 ;  /* 0x8000000405037221 */ /* 0x000fe20000010000 */
[----:B------:R-:W-:Y:S01]  /*11f0*/  SHF.R.U64 R19, R8, 0x10, R9 ;  /* 0x0000001008137819 */ /* 0x000fe20000001209 */
[----:B------:R-:W-:-:S02]  /*1200*/  HADD2.F32 R62, -RZ, R58.H0_H0 ;  /* 0x2000003aff3e7230 */ /* 0x000fc40000004100 */
[----:B------:R-:W-:Y:S01]  /*1210*/  FADD.FTZ R75, R75, -R2 ;  /* 0x800000024b4b7221 */ /* 0x000fe20000010000 */
[----:B------:R-:W-:Y:S01]  /*1220*/  HADD2.F32 R8, -RZ, R68.H1_H1 ;  /* 0x30000044ff087230 */ /* 0x000fe20000004100 */
[----:B-----5:R-:W0:Y:S01]  /*1230*/  MUFU.RCP R0, R64 ;  /* 0x0000004000007308 */ /* 0x020e220000001000 */
[----:B------:R-:W-:Y:S01]  /*1240*/  HADD2.F32 R5, -RZ, R14.H0_H0 ;  /* 0x2000000eff057230 */ /* 0x000fe20000004100 */
[--C-:B------:R-:W-:Y:S01]  /*1250*/  SHF.R.U64 R70, R10, 0x10, R11.reuse ;  /* 0x000000100a467819 */ /* 0x100fe2000000120b */
[----:B------:R-:W-:Y:S01]  /*1260*/  HADD2.F32 R83, -RZ, R59.H1_H1 ;  /* 0x3000003bff537230 */ /* 0x000fe20000004100 */
[----:B------:R-:W-:Y:S01]  /*1270*/  SHF.R.U32.HI R67, RZ, 0x10, R11 ;  /* 0x00000010ff437819 */ /* 0x000fe2000001160b */
[----:B------:R-:W-:Y:S01]  /*1280*/  HADD2.F32 R2, -RZ, R12.H0_H0 ;  /* 0x2000000cff027230 */ /* 0x000fe20000004100 */
[----:B------:R-:W-:Y:S01]  /*1290*/  SHF.R.U32.HI R11, RZ, 0x10, R9 ;  /* 0x00000010ff0b7819 */ /* 0x000fe20000011609 */
[----:B------:R-:W-:Y:S01]  /*12a0*/  HADD2.F32 R72, -RZ, R68.H0_H0 ;  /* 0x20000044ff487230 */ /* 0x000fe20000004100 */
[----:B------:R-:W1:Y:S01]  /*12b0*/  MUFU.RCP R66, R62 ;  /* 0x0000003e00427308 */ /* 0x000e620000001000 */
[----:B------:R-:W-:Y:S01]  /*12c0*/  FADD.FTZ R68, R8, -R5 ;  /* 0x8000000508447221 */ /* 0x000fe20000010000 */
[----:B------:R-:W-:-:S02]  /*12d0*/  HADD2.F32 R71, -RZ, R15.H0_H0 ;  /* 0x2000000fff477230 */ /* 0x000fc40000004100 */
[----:B------:R-:W-:Y:S01]  /*12e0*/  FADD.FTZ R76, R83, -R2 ;  /* 0x80000002534c7221 */ /* 0x000fe20000010000 */
[----:B------:R-:W-:Y:S01]  /*12f0*/  HADD2.F32 R8, -RZ, R21.H1_H1 ;  /* 0x30000015ff087230 */ /* 0x000fe20000004100 */
[----:B------:R-:W-:Y:S01]  /*1300*/  SHF.R.U64 R60, R6, 0x10, R7 ;  /* 0x00000010063c7819 */ /* 0x000fe20000001207 */
[----:B------:R-:W-:Y:S02]  /*1310*/  HADD2.F32 R5, -RZ, R13.H0_H0 ;  /* 0x2000000dff057230 */ /* 0x000fe40000004100 */
[----:B------:R-:W-:Y:S01]  /*1320*/  FADD.FTZ R71, R72, -R71 ;  /* 0x8000004748477221 */ /* 0x000fe20000010000 */
[----:B------:R-:W-:Y:S02]  /*1330*/  HADD2.F32 R2, -RZ, R52.H1_H1 ;  /* 0x30000034ff027230 */ /* 0x000fe40000004100 */
[----:B0-----:R-:W-:Y:S01]  /*1340*/  FMUL.FTZ R0, R3, R0 ;  /* 0x0000000003007220 */ /* 0x001fe20000410000 */
[----:B------:R-:W-:Y:S02]  /*1350*/  HADD2.F32 R95, -RZ, R70.H0_H0 ;  /* 0x20000046ff5f7230 */ /* 0x000fe40000004100 */
[----:B------:R-:W-:Y:S01]  /*1360*/  FADD.FTZ R83, R8, -R5 ;  /* 0x8000000508537221 */ /* 0x000fe20000010000 */
[----:B------:R-:W-:Y:S01]  /*1370*/  HADD2.F32 R4, -RZ, R55.H0_H0 ;  /* 0x20000037ff047230 */ /* 0x000fe20000004100 */
[----:B------:R-:W-:Y:S01]  /*1380*/  SHF.R.U32.HI R85, RZ, 0x10, R7 ;  /* 0x00000010ff557819 */ /* 0x000fe20000011607 */
[----:B------:R-:W-:-:S02]  /*1390*/  HADD2.F32 R5, -RZ, R51.H1_H1 ;  /* 0x30000033ff057230 */ /* 0x000fc40000004100 */
[----:B------:R-:W-:Y:S01]  /*13a0*/  FADD.FTZ R70, R95, -R2 ;  /* 0x800000025f467221 */ /* 0x000fe20000010000 */
[----:B------:R-:W-:Y:S01]  /*13b0*/  HADD2.F32 R72, -RZ, R69.H0_H0 ;  /* 0x20000045ff487230 */ /* 0x000fe20000004100 */
[----:B------:R-:W0:Y:S01]  /*13c0*/  MUFU.RCP R80, R4 ;  /* 0x0000000400507308 */ /* 0x000e220000001000 */
[----:B------:R-:W-:Y:S02]  /*13d0*/  HADD2.F32 R61, -RZ, R53.H1_H1 ;  /* 0x30000035ff3d7230 */ /* 0x000fe40000004100 */
[--C-:B------:R-:W-:Y:S02]  /*13e0*/  HADD2.F32 R10, -RZ, R57.reuse.H0_H0 ;  /* 0x20000039ff0a7230 */ /* 0x100fe40000004100 */
[----:B------:R-:W-:Y:S01]  /*13f0*/  FADD.FTZ R72, R72, -R5 ;  /* 0x8000000548487221 */ /* 0x000fe20000010000 */
[----:B------:R-:W-:Y:S02]  /*1400*/  HADD2.F32 R65, -RZ, R57.H1_H1 ;  /* 0x30000039ff417230 */ /* 0x000fe40000004100 */
[----:B------:R-:W-:Y:S01]  /*1410*/  HADD2.F32 R2, -RZ, R50.H1_H1 ;  /* 0x30000032ff027230 */ /* 0x000fe20000004100 */
[----:B------:R-:W2:Y:S01]  /*1420*/  MUFU.RCP R81, R61 ;  /* 0x0000003d00517308 */ /* 0x000ea20000001000 */
[----:B------:R-:W-:-:S02]  /*1430*/  HADD2.F32 R69, -RZ, R19.H0_H0 ;  /* 0x20000013ff457230 */ /* 0x000fc40000004100 */
[--C-:B------:R-:W-:Y:S02]  /*1440*/  HADD2.F32 R9, -RZ, R54.reuse.H1_H1 ;  /* 0x30000036ff097230 */ /* 0x100fe40000004100 */
[----:B------:R-:W-:Y:S02]  /*1450*/  HADD2.F32 R8, -RZ, R54.H0_H0 ;  /* 0x20000036ff087230 */ /* 0x000fe40000004100 */
[----:B------:R-:W-:Y:S01]  /*1460*/  FADD.FTZ R94, R69, -R2 ;  /* 0x80000002455e7221 */ /* 0x000fe20000010000 */
[----:B------:R-:W-:Y:S01]  /*1470*/  HADD2.F32 R5, -RZ, R53.H0_H0 ;  /* 0x20000035ff057230 */ /* 0x000fe20000004100 */
[----:B------:R-:W3:Y:S01]  /*1480*/  MUFU.RCP R78, R10 ;  /* 0x0000000a004e7308 */ /* 0x000ee20000001000 */
[----:B------:R-:W-:Y:S02]  /*1490*/  HADD2.F32 R98, -RZ, R67.H0_H0 ;  /* 0x20000043ff627230 */ /* 0x000fe40000004100 */
[----:B-1----:R-:W-:Y:S01]  /*14a0*/  FMUL.FTZ R2, R75, R66 ;  /* 0x000000424b027220 */ /* 0x002fe20000410000 */
[----:B------:R-:W-:-:S02]  /*14b0*/  HADD2.F32 R3, -RZ, R51.H0_H0 ;  /* 0x20000033ff037230 */ /* 0x000fc40000004100 */
[----:B------:R-:W-:Y:S02]  /*14c0*/  HADD2.F32 R66, -RZ, R18.H0_H0 ;  /* 0x20000012ff427230 */ /* 0x000fe40000004100 */
[----:B------:R-:W-:Y:S01]  /*14d0*/  HADD2.F32 R19, -RZ, R52.H0_H0 ;  /* 0x20000034ff137230 */ /* 0x000fe20000004100 */
[----:B------:R-:W1:Y:S01]  /*14e0*/  MUFU.RCP R77, R65 ;  /* 0x00000041004d7308 */ /* 0x000e620000001000 */
[----:B------:R-:W-:Y:S02]  /*14f0*/  HADD2.F32 R7, -RZ, R56.H1_H1 ;  /* 0x30000038ff077230 */ /* 0x000fe40000004100 */
[----:B------:R-:W-:Y:S01]  /*1500*/  FADD.FTZ R3, R66, -R3 ;  /* 0x8000000342037221 */ /* 0x000fe20000010000 */
[----:B------:R-:W-:Y:S02]  /*1510*/  HADD2.F32 R59, -RZ, R59.H0_H0 ;  /* 0x2000003bff3b7230 */ /* 0x000fe40000004100 */
[----:B------:R-:W-:Y:S01]  /*1520*/  FADD.FTZ R19, R98, -R19 ;  /* 0x8000001362137221 */ /* 0x000fe20000010000 */
[----:B------:R-:W-:-:S02]  /*1530*/  HADD2.F32 R18, -RZ, R50.H0_H0 ;  /* 0x20000032ff127230 */ /* 0x000fc40000004100 */
[----:B0-----:R-:W-:Y:S01]  /*1540*/  FMUL.FTZ R80, R3, R80 ;  /* 0x0000005003507220 */ /* 0x001fe20000410000 */
[----:B------:R-:W-:Y:S01]  /*1550*/  HADD2.F32 R11, -RZ, R11.H0_H0 ;  /* 0x2000000bff0b7230 */ /* 0x000fe20000004100 */
[----:B------:R-:W0:Y:S01]  /*1560*/  MUFU.RCP R93, R9 ;  /* 0x00000009005d7308 */ /* 0x000e220000001000 */
[----:B------:R-:W-:Y:S02]  /*1570*/  HADD2.F32 R63, -RZ, R55.H1_H1 ;  /* 0x30000037ff3f7230 */ /* 0x000fe40000004100 */
[----:B------:R-:W-:Y:S01]  /*1580*/  FMUL.FTZ R3, R64, R59 ;  /* 0x0000003b40037220 */ /* 0x000fe20000410000 */
[----:B------:R-:W-:Y:S02]  /*1590*/  HADD2.F32 R60, -RZ, R60.H0_H0 ;  /* 0x2000003cff3c7230 */ /* 0x000fe40000004100 */
[----:B------:R-:W-:Y:S01]  /*15a0*/  FADD.FTZ R18, R11, -R18 ;  /* 0x800000120b127221 */ /* 0x000fe20000010000 */
[----:B------:R-:W-:Y:S02]  /*15b0*/  HADD2.F32 R21, -RZ, R21.H0_H0 ;  /* 0x20000015ff157230 */ /* 0x000fe40000004100 */
[----:B--2---:R-:W-:Y:S01]  /*15c0*/  FMUL.FTZ R81, R94, R81 ;  /* 0x000000515e517220 */ /* 0x004fe20000410000 */
[----:B------:R-:W-:Y:S01]  /*15d0*/  HADD2.F32 R6, -RZ, R56.H0_H0 ;  /* 0x20000038ff067230 */ /* 0x000fe20000004100 */
[----:B------:R-:W2:Y:S01]  /*15e0*/  MUFU.RCP R96, R8 ;  /* 0x0000000800607308 */ /* 0x000ea20000001000 */
[----:B---3--:R-:W-:Y:S01]  /*15f0*/  FMUL.FTZ R78, R19, R78 ;  /* 0x0000004e134e7220 */ /* 0x008fe20000410000 */
[----:B-1----:R-:W-:Y:S01]  /*1600*/  FMUL.FTZ R77, R70, R77 ;  /* 0x0000004d464d7220 */ /* 0x002fe20000410000 */
[----:B------:R-:W-:Y:S01]  /*1610*/  FMUL.FTZ R94, R65, R60 ;  /* 0x0000003c415e7220 */ /* 0x000fe20000410000 */
[----:B------:R-:W-:Y:S01]  /*1620*/  FADD.FTZ R19, RZ, R3 ;  /* 0x00000003ff137221 */ /* 0x000fe20000010000 */
[----:B------:R-:W-:Y:S01]  /*1630*/  FFMA.FTZ R11, R3, R0, RZ ;  /* 0x00000000030b7223 */ /* 0x000fe200000100ff */
[----:B------:R-:W-:-:S02]  /*1640*/  HADD2.F32 R85, -RZ, R85.H0_H0 ;  /* 0x20000055ff557230 */ /* 0x000fc40000004100 */
[----:B------:R-:W1:Y:S01]  /*1650*/  MUFU.RCP R67, R5 ;  /* 0x0000000500437308 */ /* 0x000e620000001000 */
[----:B0-----:R-:W-:Y:S01]  /*1660*/  FMUL.FTZ R75, R76, R93 ;  /* 0x0000005d4c4b7220 */ /* 0x001fe20000410000 */
[----:B------:R-:W-:Y:S01]  /*1670*/  FMUL.FTZ R93, R62, R21 ;  /* 0x000000153e5d7220 */ /* 0x000fe20000410000 */
[----:B------:R-:W-:Y:S01]  /*1680*/  FADD.FTZ R62, R19, R94 ;  /* 0x0000005e133e7221 */ /* 0x000fe20000010000 */
[----:B------:R-:W-:Y:S02]  /*1690*/  HADD2.F32 R84, -RZ, R84.H0_H0 ;  /* 0x20000054ff547230 */ /* 0x000fe40000004100 */
[----:B------:R-:W-:Y:S01]  /*16a0*/  FMUL.FTZ R97, R10, R85 ;  /* 0x000000550a617220 */ /* 0x000fe20000410000 */
[----:B------:R-:W-:Y:S02]  /*16b0*/  HADD2.F32 R88, -RZ, R88.H0_H0 ;  /* 0x20000058ff587230 */ /* 0x000fe40000004100 */
[----:B------:R-:W-:Y:S01]  /*16c0*/  FADD.FTZ R62, R62, R93 ;  /* 0x0000005d3e3e7221 */ /* 0x000fe20000010000 */
[----:B------:R-:W0:Y:S01]  /*16d0*/  MUFU.RCP R73, R7 ;  /* 0x0000000700497308 */ /* 0x000e220000001000 */
[----:B--2---:R-:W-:Y:S01]  /*16e0*/  FMUL.FTZ R76, R83, R96 ;  /* 0x00000060534c7220 */ /* 0x004fe20000410000 */
[----:B------:R-:W-:-:S02]  /*16f0*/  HADD2.F32 R86, -RZ, R86.H0_H0 ;  /* 0x20000056ff567230 */ /* 0x000fc40000004100 */
[----:B------:R-:W-:Y:S01]  /*1700*/  FMUL.FTZ R96, R7, R84 ;  /* 0x0000005407607220 */ /* 0x000fe20000410000 */
[----:B------:R-:W-:Y:S01]  /*1710*/  FMUL.FTZ R98, R9, R88 ;  /* 0x0000005809627220 */ /* 0x000fe20000410000 */
[----:B------:R-:W-:Y:S01]  /*1720*/  FADD.FTZ R9, R62, R97 ;  /* 0x000000613e097221 */ /* 0x000fe20000010000 */
[----:B------:R-:W-:Y:S02]  /*1730*/  HADD2.F32 R87, -RZ, R87.H0_H0 ;  /* 0x20000057ff577230 */ /* 0x000fe40000004100 */
[----:B------:R-:W-:Y:S01]  /*1740*/  FMUL.FTZ R100, R63, R86 ;  /* 0x000000563f647220 */ /* 0x000fe20000410000 */
[----:B------:R2:W3:Y:S01]  /*1750*/  MUFU.RCP R79, R63 ;  /* 0x0000003f004f7308 */ /* 0x0004e20000001000 */
[----:B-1----:R-:W-:Y:S01]  /*1760*/  FMUL.FTZ R83, R18, R67 ;  /* 0x0000004312537220 */ /* 0x002fe20000410000 */
[----:B------:R-:W-:Y:S01]  /*1770*/  FFMA.FTZ R18, R94, R77, R11 ;  /* 0x0000004d5e127223 */ /* 0x000fe2000001000b */
[----:B------:R-:W-:Y:S02]  /*1780*/  HADD2.F32 R89, -RZ, R89.H0_H0 ;  /* 0x20000059ff597230 */ /* 0x000fe40000004100 */
[----:B------:R-:W-:Y:S01]  /*1790*/  FADD.FTZ R9, R9, R96 ;  /* 0x0000006009097221 */ /* 0x000fe20000010000 */
[----:B------:R-:W-:Y:S01]  /*17a0*/  FMUL.FTZ R95, R6, R87 ;  /* 0x00000057065f7220 */ /* 0x000fe20000410000 */
[----:B------:R-:W-:Y:S01]  /*17b0*/  FFMA.FTZ R18, R93, R2, R18 ;  /* 0x000000025d127223 */ /* 0x000fe20000010012 */
[----:B------:R-:W-:Y:S01]  /*17c0*/  HADD2.F32 R90, -RZ, R90.H0_H0 ;  /* 0x2000005aff5a7230 */ /* 0x000fe20000004100 */
[----:B------:R1:W4:Y:S01]  /*17d0*/  MUFU.RCP R74, R6 ;  /* 0x00000006004a7308 */ /* 0x0003220000001000 */
[----:B0-----:R-:W-:Y:S01]  /*17e0*/  FMUL.FTZ R73, R68, R73 ;  /* 0x0000004944497220 */ /* 0x001fe20000410000 */
[----:B------:R-:W-:Y:S01]  /*17f0*/  FFMA.FTZ R7, R97, R78, R18 ;  /* 0x0000004e61077223 */ /* 0x000fe20000010012 */
[----:B------:R-:W-:Y:S01]  /*1800*/  FMUL.FTZ R101, R4, R89 ;  /* 0x0000005904657220 */ /* 0x000fe20000410000 */
[----:B------:R-:W-:-:S02]  /*1810*/  HADD2.F32 R92, -RZ, R92.H0_H0 ;  /* 0x2000005cff5c7230 */ /* 0x000fc40000004100 */
[----:B------:R-:W-:Y:S01]  /*1820*/  FMUL.FTZ R104, R5, R90 ;  /* 0x0000005a05687220 */ /* 0x000fe20000410000 */
[----:B------:R-:W-:Y:S01]  /*1830*/  FFMA.FTZ R7, R96, R73, R7 ;  /* 0x0000004960077223 */ /* 0x000fe20000010007 */
[----:B------:R-:W-:Y:S02]  /*1840*/  HADD2.F32 R91, -RZ, R91.H0_H0 ;  /* 0x2000005bff5b7230 */ /* 0x000fe40000004100 */
[----:B--2---:R-:W-:Y:S01]  /*1850*/  FMUL.FTZ R63, R21, R2 ;  /* 0x00000002153f7220 */ /* 0x004fe20000410000 */
[----:B---3--:R-:W-:Y:S01]  /*1860*/  FMUL.FTZ R79, R72, R79 ;  /* 0x0000004f484f7220 */ /* 0x008fe20000410000 */
[----:B-1----:R-:W-:Y:S01]  /*1870*/  FADD.FTZ R6, R9, R100 ;  /* 0x0000006409067221 */ /* 0x002fe20000010000 */
[----:B------:R-:W-:Y:S01]  /*1880*/  FMUL.FTZ R102, R61, R92 ;  /* 0x0000005c3d667220 */ /* 0x000fe20000410000 */
[----:B------:R-:W-:Y:S01]  /*1890*/  FMUL.FTZ R99, R8, R91 ;  /* 0x0000005b08637220 */ /* 0x000fe20000410000 */
[----:B------:R-:W-:Y:S01]  /*18a0*/  FFMA.FTZ R4, R100, R79, R7 ;  /* 0x0000004f64047223 */ /* 0x000fe20000010007 */
[----:B------:R-:W-:Y:S01]  /*18b0*/  FADD.FTZ R6, R6, R95 ;  /* 0x0000005f06067221 */ /* 0x000fe20000010000 */
[----:B------:R-:W-:Y:S01]  /*18c0*/  FMUL.FTZ R61, R59, R0 ;  /* 0x000000003b3d7220 */ /* 0x000fe20000410000 */
[----:B------:R-:W-:Y:S01]  /*18d0*/  FMUL.FTZ R65, R84, R73 ;  /* 0x0000004954417220 */ /* 0x000fe20000410000 */
[----:B----4-:R-:W-:Y:S01]  /*18e0*/  FMUL.FTZ R74, R71, R74 ;  /* 0x0000004a474a7220 */ /* 0x010fe20000410000 */
        /* <DEDUP_REMOVED lines=16> */
[----:B------:R-:W-:Y:S01]  /*19f0*/  FMUL.FTZ R72, R90, R83 ;  /* 0x000000535a487220 */ /* 0x000fe20000410000 */
[----:B------:R-:W-:-:S02]  /*1a00*/  FADD.FTZ R7, R7, R104 ;  /* 0x0000006807077221 */ /* 0x000fc40000010000 */
[----:B------:R-:W-:-:S04]  /*1a10*/  FFMA.FTZ R5, R99, R76, R4 ;  /* 0x0000004c63057223 */ /* 0x000fc80000010004 */
[----:B------:R-:W-:-:S07]  /*1a20*/  FFMA.FTZ R4, R104, R83, R5 ;  /* 0x0000005368047223 */ /* 0x000fce0000010005 */
.L_x_2635:
        /* <DEDUP_REMOVED lines=93> */
[----:B------:R-:W-:Y:S01]  /*2000*/  FFMA.FTZ R5, R5, R75, R4 ;  /* 0x0000004b05057223 */ /* 0x000fe20000010004 */
[----:B------:R-:W-:Y:S01]  /*2010*/  FADD.FTZ R73, -R73, R96 ;  /* 0x0000006049497221 */ /* 0x000fe20000010100 */
[----:B------:R-:W1:Y:S01]  /*2020*/  F2F.F16.F32 R6, R6 ;  /* 0x0000000600067304 */ /* 0x000e620000200800 */
[----:B------:R-:W-:Y:S01]  /*2030*/  FADD.FTZ R79, -R79, R100 ;  /* 0x000000644f4f7221 */ /* 0x000fe20000010100 */
[----:B------:R-:W-:Y:S01]  /*2040*/  FADD.FTZ R95, -R74, R95 ;  /* 0x0000005f4a5f7221 */ /* 0x000fe20000010100 */
[----:B------:R-:W-:Y:S01]  /*2050*/  FADD.FTZ R101, -R80, R101 ;  /* 0x0000006550657221 */ /* 0x000fe20000010100 */
[----:B------:R-:W-:Y:S01]  /*2060*/  FADD.FTZ R81, -R81, R102 ;  /* 0x0000006651517221 */ /* 0x000fe20000010100 */
[----:B------:R-:W-:Y:S01]  /*2070*/  FADD.FTZ R99, -R76, R99 ;  /* 0x000000634c637221 */ /* 0x000fe20000010100 */
[----:B------:R-:W-:Y:S01]  /*2080*/  FADD.FTZ R83, -R83, R104 ;  /* 0x0000006853537221 */ /* 0x000fe20000010100 */
[----:B------:R-:W-:Y:S01]  /*2090*/  FADD.FTZ R5, -R5, R98 ;  /* 0x0000006205057221 */ /* 0x000fe20000010100 */
[----:B------:R2:W3:Y:S01]  /*20a0*/  F2F.F16.F32 R7, R3 ;  /* 0x0000000300077304 */ /* 0x0004e20000200800 */
[C---:B------:R-:W-:Y:S01]  /*20b0*/  FMUL.FTZ R11, R20.reuse, R73 ;  /* 0x00000049140b7220 */ /* 0x040fe20000410000 */
[C---:B------:R-:W-:Y:S01]  /*20c0*/  FMUL.FTZ R8, R20.reuse, R79 ;  /* 0x0000004f14087220 */ /* 0x040fe20000410000 */
[C---:B------:R-:W-:Y:S01]  /*20d0*/  FMUL.FTZ R19, R20.reuse, R95 ;  /* 0x0000005f14137220 */ /* 0x040fe20000410000 */
[C---:B------:R-:W-:Y:S01]  /*20e0*/  FMUL.FTZ R101, R20.reuse, R101 ;  /* 0x0000006514657220 */ /* 0x040fe20000410000 */
[C---:B------:R-:W-:Y:S01]  /*20f0*/  FMUL.FTZ R81, R20.reuse, R81 ;  /* 0x0000005114517220 */ /* 0x040fe20000410000 */
[C---:B------:R-:W-:Y:S01]  /*2100*/  FMUL.FTZ R99, R20.reuse, R99 ;  /* 0x0000006314637220 */ /* 0x040fe20000410000 */
[C---:B------:R-:W-:Y:S01]  /*2110*/  FMUL.FTZ R83, R20.reuse, R83 ;  /* 0x0000005314537220 */ /* 0x040fe20000410000 */
[----:B------:R-:W4:Y:S01]  /*2120*/  F2F.F16.F32 R9, R9 ;  /* 0x0000000900097304 */ /* 0x000f220000200800 */
[----:B------:R-:W-:Y:S01]  /*2130*/  FMUL.FTZ R20, R20, R5 ;  /* 0x0000000514147220 */ /* 0x000fe20000410000 */
[----:B0-----:R-:W-:Y:S01]  /*2140*/  IMAD.WIDE.U32 R4, R0, 0x10000, RZ ;  /* 0x0001000000047825 */ /* 0x001fe200078e00ff */
[----:B-1----:R-:W-:Y:S01]  /*2150*/  SHF.L.U32 R6, R6, 0x10, RZ ;  /* 0x0000001006067819 */ /* 0x002fe200000006ff */
[----:B--2---:R-:W0:Y:S01]  /*2160*/  LDC.64 R2, c[0x0][0x3f0] ;  /* 0x0000fc00ff027b82 */ /* 0x004e220000000a00 */
[----:B------:R-:W-:-:S02]  /*2170*/  IADD3 R73, PT, PT, R21, 0x80, RZ ;  /* 0x0000008015497810 */ /* 0x000fc40007ffe0ff */
[----:B---3--:R-:W-:Y:S01]  /*2180*/  LOP3.LUT R4, R4, R7, RZ, 0xfc, !PT ;  /* 0x0000000704047212 */ /* 0x008fe200078efcff */
[----:B------:R-:W1:Y:S01]  /*2190*/  F2F.F16.F32 R8, R8 ;  /* 0x0000000800087304 */ /* 0x000e620000200800 */
[----:B------:R-:W-:Y:S02]  /*21a0*/  IADD3 R75, PT, PT, R21, 0x100, RZ ;  /* 0x00000100154b7810 */ /* 0x000fe40007ffe0ff */
[----:B----4-:R-:W-:-:S05]  /*21b0*/  LOP3.LUT R5, R6, R5, R9, 0xfe, !PT ;  /* 0x0000000506057212 */ /* 0x010fca00078efe09 */
[----:B------:R-:W2:Y:S01]  /*21c0*/  F2F.F16.F32 R101, R101 ;  /* 0x0000006500657304 */ /* 0x000ea20000200800 */
[----:B------:R-:W3:Y:S01]  /*21d0*/  LDC.64 R6, c[0x0][0x380] ;  /* 0x0000e000ff067b82 */ /* 0x000ee20000000a00 */
[----:B-1----:R-:W-:-:S06]  /*21e0*/  IMAD.WIDE.U32 R8, R8, 0x10000, RZ ;  /* 0x0001000008087825 */ /* 0x002fcc00078e00ff */
[----:B------:R-:W1:Y:S01]  /*21f0*/  F2F.F16.F32 R19, R19 ;  /* 0x0000001300137304 */ /* 0x000e620000200800 */
[----:B--2---:R-:W-:-:S07]  /*2200*/  SHF.L.U32 R101, R101, 0x10, RZ ;  /* 0x0000001065657819 */ /* 0x004fce00000006ff */
[----:B------:R-:W2:Y:S01]  /*2210*/  F2F.F16.F32 R18, R81 ;  /* 0x0000005100127304 */ /* 0x000ea20000200800 */
[----:B-1----:R-:W-:-:S07]  /*2220*/  LOP3.LUT R9, R101, R9, R19, 0xfe, !PT ;  /* 0x0000000965097212 */ /* 0x002fce00078efe13 */
[----:B------:R-:W1:Y:S01]  /*2230*/  F2F.F16.F32 R83, R83 ;  /* 0x0000005300537304 */ /* 0x000e620000200800 */
[----:B---3--:R-:W-:-:S04]  /*2240*/  IADD3 R49, PT, PT, R49, R6, RZ ;  /* 0x0000000631317210 */ /* 0x008fc80007ffe0ff */
[----:B------:R-:W-:Y:S01]  /*2250*/  ISETP.GE.AND P0, PT, R49, R7, PT ;  /* 0x000000073100720c */ /* 0x000fe20003f06270 */
[----:B--2---:R-:W-:Y:S02]  /*2260*/  IMAD.WIDE.U32 R18, R18, 0x10000, RZ ;  /* 0x0001000012127825 */ /* 0x004fe400078e00ff */
[----:B------:R-:W2:Y:S01]  /*2270*/  F2F.F16.F32 R11, R11 ;  /* 0x0000000b000b7304 */ /* 0x000ea20000200800 */
[----:B-1----:R-:W-:-:S07]  /*2280*/  SHF.L.U32 R83, R83, 0x10, RZ ;  /* 0x0000001053537819 */ /* 0x002fce00000006ff */
[----:B------:R-:W1:Y:S01]  /*2290*/  F2F.F16.F32 R99, R99 ;  /* 0x0000006300637304 */ /* 0x000e620000200800 */
[----:B--2---:R-:W-:-:S07]  /*22a0*/  LOP3.LUT R8, R8, R11, RZ, 0xfc, !PT ;  /* 0x0000000b08087212 */ /* 0x004fce00078efcff */
[----:B------:R2:W3:Y:S01]  /*22b0*/  F2F.F16.F32 R77, R20 ;  /* 0x00000014004d7304 */ /* 0x0004e20000200800 */
[----:B0-----:R-:W-:-:S05]  /*22c0*/  IMAD.WIDE.U32 R10, R21, 0x8, R2 ;  /* 0x00000008150a7825 */ /* 0x001fca00078e0002 */
[----:B------:R0:W-:Y:S01]  /*22d0*/  STG.E.64 desc[UR6][R10.64], R4 ;  /* 0x000000040a007986 */ /* 0x0001e2000c101b06 */
[----:B-1----:R-:W-:Y:S01]  /*22e0*/  LOP3.LUT R19, R83, R19, R99, 0xfe, !PT ;  /* 0x0000001353137212 */ /* 0x002fe200078efe63 */
[----:B--2---:R-:W-:-:S04]  /*22f0*/  IMAD.WIDE.U32 R20, R73, 0x8, R2 ;  /* 0x0000000849147825 */ /* 0x004fc800078e0002 */
[----:B------:R-:W-:Y:S01]  /*2300*/  IMAD.WIDE.U32 R2, R75, 0x8, R2 ;  /* 0x000000084b027825 */ /* 0x000fe200078e0002 */
[----:B------:R0:W-:Y:S01]  /*2310*/  STG.E.64 desc[UR6][R20.64], R8 ;  /* 0x0000000814007986 */ /* 0x0001e2000c101b06 */
[----:B---3--:R-:W-:-:S05]  /*2320*/  LOP3.LUT R18, R18, R77, RZ, 0xfc, !PT ;  /* 0x0000004d12127212 */ /* 0x008fca00078efcff */
        /* <DEDUP_REMOVED lines=26> */
.L_x_2633:
[----:B-----5:R-:W0:Y:S01]  /*24d0*/  S2R R13, SR_TID.X ;  /* 0x00000000000d7919 */ /* 0x020e220000002100 */
[----:B------:R-:W1:Y:S08]  /*24e0*/  S2UR UR4, SR_CTAID.X ;  /* 0x00000000000479c3 */ /* 0x000e700000002500 */
[----:B------:R-:W2:Y:S08]  /*24f0*/  LDC.64 R18, c[0x0][0x3e0] ;  /* 0x0000f800ff127b82 */ /* 0x000eb00000000a00 */
[----:B------:R-:W3:Y:S01]  /*2500*/  LDC.64 R20, c[0x0][0x3e8] ;  /* 0x0000fa00ff147b82 */ /* 0x000ee20000000a00 */
[----:B-1----:R-:W-:-:S06]  /*2510*/  UIMAD UR4, UR4, 0x180, URZ ;  /* 0x00000180040478a4 */ /* 0x002fcc000f8e02ff */
[----:B0-----:R-:W-:-:S04]  /*2520*/  LOP3.LUT R13, R13, UR4, RZ, 0xfc, !PT ;  /* 0x000000040d0d7c12 */ /* 0x001fc8000f8efcff */
[C---:B------:R-:W-:Y:S01]  /*2530*/  IADD3 R17, PT, PT, R13.reuse, 0x80, RZ ;  /* 0x000000800d117810 */ /* 0x040fe20007ffe0ff */
[C---:B--2---:R-:W-:Y:S01]  /*2540*/  IMAD.WIDE.U32 R2, R13.reuse, 0x10, R18 ;  /* 0x000000100d027825 */ /* 0x044fe200078e0012 */
[----:B------:R-:W-:-:S03]  /*2550*/  IADD3 R23, PT, PT, R13, 0x100, RZ ;  /* 0x000001000d177810 */ /* 0x000fc60007ffe0ff */
[----:B---3--:R-:W-:Y:S01]  /*2560*/  IMAD.WIDE.U32 R12, R13, 0x10, R20 ;  /* 0x000000100d0c7825 */ /* 0x008fe200078e0014 */
        /* <DEDUP_REMOVED lines=11> */
.L_x_2637:
        /* <DEDUP_REMOVED lines=14> */
.L_x_3214:


//--------------------- .text._ZN10layer_norm22ln_bwd_finalize_kernelINS_22Kernel_traits_finalizeILj1536EffffjLj1024ELj4ENS_18Kernel_traits_baseILj1536EffffjLj1024EEEEEEEvNS_9BwdParamsE --------------------------
	.section	.text._ZN10layer_norm22ln_bwd_finalize_kernelINS_22Kernel_traits_finalizeILj1536EffffjLj1024ELj4ENS_18Kernel_traits_baseILj1536EffffjLj1024EEEEEEEvNS_9BwdParamsE,"ax",@progbits
	.align	128
        .global         _ZN10layer_norm22ln_bwd_finalize_kernelINS_22Kernel_traits_finalizeILj1536EffffjLj1024ELj4ENS_18Kernel_traits_baseILj1536EffffjLj1024EEEEEEEvNS_9BwdParamsE
        .type           _ZN10layer_norm22ln_bwd_finalize_kernelINS_22Kernel_traits_finalizeILj1536EffffjLj1024ELj4ENS_18Kernel_traits_baseILj1536EffffjLj1024EEEEEEEvNS_9BwdParamsE,@function
        .size           _ZN10layer_norm22ln_bwd_finalize_kernelINS_22Kernel_traits_finalizeILj1536EffffjLj1024ELj4ENS_18Kernel_traits_baseILj1536EffffjLj1024EEEEEEEvNS_9BwdParamsE,(.L_x_3215 - _ZN10layer_norm22ln_bwd_finalize_kernelINS_22Kernel_traits_finalizeILj1536EffffjLj1024ELj4ENS_18Kernel_traits_baseILj1536EffffjLj1024EEEEEEEvNS_9BwdParamsE)
        .other          _ZN10layer_norm22ln_bwd_finalize_kernelINS_22Kernel_traits_finalizeILj1536EffffjLj1024ELj4ENS_18Kernel_traits_baseILj1536EffffjLj1024EEEEEEEvNS_9BwdParamsE,@"STO_CUDA_ENTRY STV_DEFAULT"
_ZN10layer_norm22ln_bwd_finalize_kernelINS_22Kernel_traits_finalizeILj1536EffffjLj1024ELj4ENS_18Kernel_traits_baseILj1536EffffjLj1024EEEEEEEvNS_9BwdParamsE:
.text._ZN10layer_norm22ln_bwd_finalize_kernelINS_22Kernel_traits_finalizeILj1536EffffjLj1024ELj4ENS_18Kernel_traits_baseILj1536EffffjLj1024EEEEEEEvNS_9BwdParamsE:
        /* <DEDUP_REMOVED lines=37> */
.L_x_2642:
        /* <DEDUP_REMOVED lines=118> */
.L_x_2641:
[----:B------:R-:W-:Y:S05]  /*09b0*/  BSYNC.RECONVERGENT B1 ;  /* 0x0000000000017941 */ /* 0x000fea0003800200 */
.L_x_2640:
        /* <DEDUP_REMOVED lines=65> */
.L_x_2644:
[----:B------:R-:W-:Y:S05]  /*0dd0*/  BSYNC.RECONVERGENT B1 ;  /* 0x0000000000017941 */ /* 0x000fea0003800200 */
.L_x_2643:
        /* <DEDUP_REMOVED lines=37> */
.L_x_2646:
[----:B------:R-:W-:Y:S05]  /*1030*/  BSYNC.RECONVERGENT B1 ;  /* 0x0000000000017941 */ /* 0x000fea0003800200 */
.L_x_2645:
[----:B------:R-:W-:Y:S05]  /*1040*/  @!P1 BRA `(.L_x_2639) ;  /* 0x00000000003c9947 */ /* 0x000fea0003800000 */
[----:B------:R-:W0:Y:S01]  /*1050*/  LDC.64 R6, c[0x0][0x3e0] ;  /* 0x0000f800ff067b82 */ /* 0x000e220000000a00 */
[----:B------:R-:W-:Y:S01]  /*1060*/  IMAD R2, R15, 0x600, R11 ;  /* 0x000006000f027824 */ /* 0x000fe200078e020b */
[----:B------:R-:W-:-:S04]  /*1070*/  IADD3 R24, PT, PT, -R24, RZ, RZ ;  /* 0x000000ff18187210 */ /* 0x000fc80007ffe1ff */
[----:B------:R-:W-:Y:S02]  /*1080*/  IADD3 R11, PT, PT, R13, R2, RZ ;  /* 0x000000020d0b7210 */ /* 0x000fe40007ffe0ff */
[----:B------:R-:W1:Y:S05]  /*1090*/  LDC.64 R8, c[0x0][0x3e8] ;  /* 0x0000fa00ff087b82 */ /* 0x000e6a0000000a00 */
.L_x_2647:
        /* <DEDUP_REMOVED lines=10> */
.L_x_2639:
[----:B------:R-:W-:Y:S05]  /*1140*/  BSYNC.RECONVERGENT B0 ;  /* 0x0000000000007941 */ /* 0x000fea0003800200 */
.L_x_2638:
        /* <DEDUP_REMOVED lines=53> */
.L_x_2648:
        /* <DEDUP_REMOVED lines=14> */
.L_x_3215:


//--------------------- .text._ZN10layer_norm13ln_bwd_kernelINS_13Kernel_traitsIffffjLj1536ELj1ELj1ELj4ELj16ENS_18Kernel_traits_baseILj1536EffffjLj128EEEEEEEvNS_9BwdParamsE --------------------------
	.section	.text._ZN10layer_norm13ln_bwd_kernelINS_13Kernel_traitsIffffjLj1536ELj1ELj1ELj4ELj16ENS_18Kernel_traits_baseILj1536EffffjLj128EEEEEEEvNS_9BwdParamsE,"ax",@progbits
	.align	128
        .global         _ZN10layer_norm13ln_bwd_kernelINS_13Kernel_traitsIffffjLj1536ELj1ELj1ELj4ELj16ENS_18Kernel_traits_baseILj1536EffffjLj128EEEEEEEvNS_9BwdParamsE
        .type           _ZN10layer_norm13ln_bwd_kernelINS_13Kernel_traitsIffffjLj1536ELj1ELj1ELj4ELj16ENS_18Kernel_traits_baseILj1536EffffjLj128EEEEEEEvNS_9BwdParamsE,@function
        .size           _ZN10layer_norm13ln_bwd_kernelINS_13Kernel_traitsIffffjLj1536ELj1ELj1ELj4ELj16ENS_18Kernel_traits_baseILj1536EffffjLj128EEEEEEEvNS_9BwdParamsE,(.L_x_3216 - _ZN10layer_norm13ln_bwd_kernelINS_13Kernel_traitsIffffjLj1536ELj1ELj1ELj4ELj16ENS_18Kernel_traits_baseILj1536EffffjLj128EEEEEEEvNS_9BwdParamsE)
        .other          _ZN10layer_norm13ln_bwd_kernelINS_13Kernel_traitsIffffjLj1536ELj1ELj1ELj4ELj16ENS_18Kernel_traits_baseILj1536EffffjLj128EEEEEEEvNS_9BwdParamsE,@"STO_CUDA_ENTRY STV_DEFAULT"
_ZN10layer_norm13ln_bwd_kernelINS_13Kernel_traitsIffffjLj1536ELj1ELj1ELj4ELj16ENS_18Kernel_traits_baseILj1536EffffjLj128EEEEEEEvNS_9BwdParamsE:
.text._ZN10layer_norm13ln_bwd_kernelINS_13Kernel_traitsIffffjLj1536ELj1ELj1ELj4ELj16ENS_18Kernel_traits_baseILj1536EffffjLj128EEEEEEEvNS_9BwdParamsE:
        /* <DEDUP_REMOVED lines=14> */
[----:B0-----:R-:W5:Y:S04]  /*00e0*/  @P1 LDG.E.128 R32, desc[UR6][R2.64] ;  /* 0x0000000602201981 */ /* 0x001f68000c1e1d00 */
[----:B------:R-:W5:Y:S04]  /*00f0*/  @P1 LDG.E.128 R28, desc[UR6][R2.64+0x800] ;  /* 0x00080006021c1981 */ /* 0x000f68000c1e1d00 */
[----:B------:R-:W5:Y:S01]  /*0100*/  @P1 LDG.E.128 R24, desc[UR6][R2.64+0x1000] ;  /* 0x0010000602181981 */ /* 0x000f62000c1e1d00 */
[----:B-1----:R-:W-:Y:S01]  /*0110*/  MOV R0, UR4 ;  /* 0x0000000400007c02 */ /* 0x002fe20008000f00 */
[----:B---3--:R-:W-:-:S03]  /*0120*/  @P1 IMAD.WIDE.U32 R4, R48, 0x10, R4 ;  /* 0x0000001030041825 */ /* 0x008fc600078e0004 */
[----:B----4-:R-:W-:Y:S02]  /*0130*/  ISETP.GE.AND P0, PT, R0, UR5, PT ;  /* 0x0000000500007c0c */ /* 0x010fe4000bf06270 */
[----:B------:R-:W5:Y:S01]  /*0140*/  @P1 LDG.E.128 R20, desc[UR6][R4.64] ;  /* 0x0000000604141981 */ /* 0x000f62000c1e1d00 */
[----:B------:R-:W-:-:S03]  /*0150*/  CS2R R88, SRZ ;  /* 0x0000000000587805 */ /* 0x000fc6000001ff00 */
[----:B------:R-:W5:Y:S01]  /*0160*/  @P1 LDG.E.128 R16, desc[UR6][R4.64+0x800] ;  /* 0x0008000604101981 */ /* 0x000f62000c1e1d00 */
[----:B--2---:R-:W-:-:S03]  /*0170*/  @!P1 IMAD.WIDE.U32 R6, R48, 0x10, R6 ;  /* 0x0000001030069825 */ /* 0x004fc600078e0006 */
        /* <DEDUP_REMOVED lines=10> */
[----:B0-----:R-:W-:Y:S01]  /*0220*/  CS2R R4, SRZ ;  /* 0x0000000000047805 */ /* 0x001fe2000001ff00 */
        /* <DEDUP_REMOVED lines=8> */
[----:B------:R-:W-:Y:S01]  /*02b0*/  SHF.R.U32.HI R90, RZ, 0x2, R48 ;  /* 0x00000002ff5a7819 */ /* 0x000fe20000011630 */
[----:B------:R1:W-:Y:S01]  /*02c0*/  STL [R1], RZ ;  /* 0x000000ff01007387 */ /* 0x0003e20000100800 */
[----:B------:R-:W-:Y:S01]  /*02d0*/  HFMA2 R66, -RZ, RZ, 0, 0 ;  /* 0x00000000ff427431 */ /* 0x000fe200000001ff */
[----:B------:R-:W-:Y:S02]  /*02e0*/  PLOP3.LUT P2, PT, PT, PT, PT, 0x8, 0x80 ;  /* 0x000000000080781c */ /* 0x000fe40003f4e170 */
        /* <DEDUP_REMOVED lines=10> */
[----:B------:R-:W-:Y:S02]  /*0390*/  LOP3.LUT R90, R90, 0x18, RZ, 0xc0, !PT ;  /* 0x000000185a5a7812 */ /* 0x000fe400078ec0ff */
[----:B0-----:R-:W-:Y:S02]  /*03a0*/  LEA R89, R2, R89, 0x18 ;  /* 0x0000005902597211 */ /* 0x001fe400078ec0ff */
[----:B-1----:R-:W-:-:S07]  /*03b0*/  CS2R R2, SRZ ;  /* 0x0000000000027805 */ /* 0x002fce000001ff00 */
.L_x_2652:
[----:B0-----:R-:W0:Y:S01]  /*03c0*/  @!P1 LDC.64 R44, c[0x0][0x3a0] ;  /* 0x0000e800ff2c9b82 */ /* 0x001e220000000a00 */
[----:B------:R-:W-:-:S07]  /*03d0*/  MOV R77, RZ ;  /* 0x000000ff004d7202 */ /* 0x000fce0000000f00 */
[----:B------:R-:W1:Y:S01]  /*03e0*/  LDC.64 R36, c[0x0][0x398] ;  /* 0x0000e600ff247b82 */ /* 0x000e620000000a00 */
[----:B------:R-:W2:Y:S01]  /*03f0*/  S2R R38, SR_TID.X ;  /* 0x0000000000267919 */ /* 0x000ea20000002100 */
[----:B0-----:R-:W-:-:S05]  /*0400*/  @!P1 IMAD.WIDE R44, R0, 0x4, R44 ;  /* 0x00000004002c9825 */ /* 0x001fca00078e022c */
[----:B-----5:R0:W5:Y:S01]  /*0410*/  @!P1 LDG.E R77, desc[UR6][R44.64] ;  /* 0x000000062c4d9981 */ /* 0x020162000c1e1900 */
[----:B-1----:R-:W-:-:S04]  /*0420*/  ISETP.NE.U32.AND P0, PT, R36, RZ, PT ;  /* 0x000000ff2400720c */ /* 0x002fc80003f05070 */
[----:B------:R-:W-:Y:S01]  /*0430*/  ISETP.NE.AND.EX P1, PT, R37, RZ, PT, P0 ;  /* 0x000000ff2500720c */ /* 0x000fe20003f25300 */
[----:B------:R-:W-:-:S12]  /*0440*/  IMAD R67, R0, 0x180, RZ ;  /* 0x0000018000437824 */ /* 0x000fd800078e02ff */
[----:B------:R-:W1:Y:S01]  /*0450*/  @!P1 LDC.64 R52, c[0x0][0x3d8] ;  /* 0x0000f600ff349b82 */ /* 0x000e620000000a00 */
[----:B--2---:R-:W-:-:S07]  /*0460*/  LOP3.LUT R67, R67, R38, RZ, 0xfc, !PT ;  /* 0x0000002643437212 */ /* 0x004fce00078efcff */
[----:B------:R-:W2:Y:S01]  /*0470*/  @!P1 LDC.64 R56, c[0x0][0x390] ;  /* 0x0000e400ff389b82 */ /* 0x000ea20000000a00 */
[----:B------:R-:W-:-:S07]  /*0480*/  @!P1 IADD3 R41, PT, PT, R67, 0x80, RZ ;  /* 0x0000008043299810 */ /* 0x000fce0007ffe0ff */
[----:B------:R-:W3:Y:S01]  /*0490*/  @P1 LDC.64 R70, c[0x0][0x3d8] ;  /* 0x0000f600ff461b82 */ /* 0x000ee20000000a00 */
[----:B-1----:R-:W-:-:S07]  /*04a0*/  @!P1 IMAD.WIDE.U32 R36, R41, 0x10, R52 ;  /* 0x0000001029249825 */ /* 0x002fce00078e0034 */
[----:B------:R-:W1:Y:S01]  /*04b0*/  @P1 LDC.64 R68, c[0x0][0x398] ;  /* 0x0000e600ff441b82 */ /* 0x000e620000000a00 */
[----:B------:R-:W5:Y:S01]  /*04c0*/  @!P1 LDG.E.128 R36, desc[UR6][R36.64] ;  /* 0x0000000624249981 */ /* 0x000f62000c1e1d00 */
[----:B--2---:R-:W-:-:S04]  /*04d0*/  @!P1 IMAD.WIDE.U32 R40, R41, 0x10, R56 ;  /* 0x0000001029289825 */ /* 0x004fc800078e0038 */
[C---:B0-----:R-:W-:Y:S02]  /*04e0*/  @!P1 IMAD.WIDE.U32 R44, R67.reuse, 0x10, R52 ;  /* 0x00000010432c9825 */ /* 0x041fe400078e0034 */
[----:B------:R-:W5:Y:S02]  /*04f0*/  @!P1 LDG.E.128 R40, desc[UR6][R40.64] ;  /* 0x0000000628289981 */ /* 0x000f64000c1e1d00 */
[C---:B------:R-:W-:Y:S02]  /*0500*/  @!P1 IMAD.WIDE.U32 R48, R67.reuse, 0x10, R56 ;  /* 0x0000001043309825 */ /* 0x040fe400078e0038 */
[----:B------:R-:W5:Y:S01]  /*0510*/  @!P1 LDG.E.128 R44, desc[UR6][R44.64] ;  /* 0x000000062c2c9981 */ /* 0x000f62000c1e1d00 */
[----:B------:R-:W-:-:S03]  /*0520*/  @!P1 IADD3 R55, PT, PT, R67, 0x100, RZ ;  /* 0x0000010043379810 */ /* 0x000fc60007ffe0ff */
[----:B------:R-:W5:Y:S02]  /*0530*/  @!P1 LDG.E.128 R48, desc[UR6][R48.64] ;  /* 0x0000000630309981 */ /* 0x000f64000c1e1d00 */
[----:B------:R-:W-:-:S04]  /*0540*/  @!P1 IMAD.WIDE.U32 R52, R55, 0x10, R52 ;  /* 0x0000001037349825 */ /* 0x000fc800078e0034 */
[----:B------:R-:W-:Y:S02]  /*0550*/  @!P1 IMAD.WIDE.U32 R56, R55, 0x10, R56 ;  /* 0x0000001037389825 */ /* 0x000fe400078e0038 */
[----:B------:R-:W5:Y:S04]  /*0560*/  @!P1 LDG.E.128 R52, desc[UR6][R52.64] ;  /* 0x0000000634349981 */ /* 0x000f68000c1e1d00 */
[----:B------:R-:W5:Y:S01]  /*0570*/  @!P1 LDG.E.128 R56, desc[UR6][R56.64] ;  /* 0x0000000638389981 */ /* 0x000f62000c1e1d00 */
[----:B------:R-:W-:-:S05]  /*0580*/  @P1 IADD3 R79, PT, PT, R67, 0x80, RZ ;  /* 0x00000080434f1810 */ /* 0x000fca0007ffe0ff */
[----:B---3--:R-:W-:Y:S01]  /*0590*/  @P1 IMAD.WIDE.U32 R72, R79, 0x10, R70 ;  /* 0x000000104f481825 */ /* 0x008fe200078e0046 */
[----:B------:R-:W-:-:S04]  /*05a0*/  @P1 IADD3 R81, PT, PT, R67, 0x100, RZ ;  /* 0x0000010043511810 */ /* 0x000fc80007ffe0ff */
[----:B------:R1:W5:Y:S02]  /*05b0*/  @P1 LDG.E.128 R36, desc[UR6][R72.64] ;  /* 0x0000000648241981 */ /* 0x000364000c1e1d00 */
[----:B-1----:R-:W-:Y:S02]  /*05c0*/  @P1 IMAD.WIDE.U32 R72, R79, 0x10, R68 ;  /* 0x000000104f481825 */ /* 0x002fe400078e0044 */
[----:B------:R-:W0:Y:S03]  /*05d0*/  LDC.64 R78, c[0x0][0x3a8] ;  /* 0x0000ea00ff4e7b82 */ /* 0x000e260000000a00 */
[----:B------:R1:W5:Y:S02]  /*05e0*/  @P1 LDG.E.128 R40, desc[UR6][R72.64] ;  /* 0x0000000648281981 */ /* 0x000364000c1e1d00 */
[----:B-1----:R-:W-:-:S05]  /*05f0*/  @P1 IMAD.WIDE.U32 R72, R67, 0x10, R70 ;  /* 0x0000001043481825 */ /* 0x002fca00078e0046 */
[----:B------:R1:W5:Y:S01]  /*0600*/  @P1 LDG.E.128 R44, desc[UR6][R72.64] ;  /* 0x00000006482c1981 */ /* 0x000362000c1e1d00 */
[----:B------:R-:W-:-:S05]  /*0610*/  @P1 IMAD.WIDE.U32 R70, R81, 0x10, R70 ;  /* 0x0000001051461825 */ /* 0x000fca00078e0046 */
[----:B------:R-:W5:Y:S01]  /*0620*/  @P1 LDG.E.128 R52, desc[UR6][R70.64] ;  /* 0x0000000646341981 */ /* 0x000f62000c1e1d00 */
[----:B-1----:R-:W-:-:S05]  /*0630*/  @P1 IMAD.WIDE.U32 R72, R67, 0x10, R68 ;  /* 0x0000001043481825 */ /* 0x002fca00078e0044 */
[----:B------:R0:W5:Y:S01]  /*0640*/  @P1 LDG.E.128 R48, desc[UR6][R72.64] ;  /* 0x0000000648301981 */ /* 0x000162000c1e1d00 */
[----:B------:R-:W-:-:S05]  /*0650*/  @P1 IMAD.WIDE.U32 R68, R81, 0x10, R68 ;  /* 0x0000001051441825 */ /* 0x000fca00078e0044 */
[----:B------:R1:W5:Y:S01]  /*0660*/  @P1 LDG.E.128 R56, desc[UR6][R68.64] ;  /* 0x0000000644381981 */ /* 0x000362000c1e1d00 */
[----:B0-----:R-:W-:-:S06]  /*0670*/  IMAD.WIDE R72, R0, 0x4, R78 ;  /* 0x0000000400487825 */ /* 0x001fcc00078e024e */
[----:B------:R1:W5:Y:S01]  /*0680*/  LDG.E R72, desc[UR6][R72.64] ;  /* 0x0000000648487981 */ /* 0x000362000c1e1900 */
[----:B------:R-:W-:Y:S05]  /*0690*/  @P1 BRA `(.L_x_2650) ;  /* 0x0000000000f41947 */ /* 0x000fea0003800000 */
[--C-:B-----5:R-:W-:Y:S01]  /*06a0*/  FADD.FTZ R81, R48, -R77.reuse ;  /* 0x8000004d30517221 */ /* 0x120fe20000010000 */
[--C-:B------:R-:W-:Y:S01]  /*06b0*/  FADD.FTZ R87, R49, -R77.reuse ;  /* 0x8000004d31577221 */ /* 0x100fe20000010000 */
[----:B------:R-:W-:Y:S01]  /*06c0*/  FMUL.FTZ R49, R44, R32 ;  /* 0x000000202c317220 */ /* 0x000fe20000410000 */
[--C-:B-1----:R-:W-:Y:S01]  /*06d0*/  FADD.FTZ R73, R41, -R77.reuse ;  /* 0x8000004d29497221 */ /* 0x102fe20000010000 */
        /* <DEDUP_REMOVED lines=57> */
.L_x_2650:
        /* <DEDUP_REMOVED lines=8> */
[----:B-1----:R-:W1:Y:S01]  /*0af0*/  MUFU.RCP R69, R34 ;  /* 0x0000002200457308 */ /* 0x002e620000001000 */
[----:B------:R-:W-:Y:S01]  /*0b00*/  FMUL.FTZ R81, R38, R30 ;  /* 0x0000001e26517220 */ /* 0x000fe20000410000 */
[----:B------:R-:W-:Y:S01]  /*0b10*/  FMUL.FTZ R82, R39, R31 ;  /* 0x0000001f27527220 */ /* 0x000fe20000410000 */
[----:B------:R-:W-:Y:S01]  /*0b20*/  FMUL.FTZ R83, R52, R24 ;  /* 0x0000001834537220 */ /* 0x000fe20000410000 */
[----:B------:R-:W-:Y:S01]  /*0b30*/  FMUL.FTZ R84, R53, R25 ;  /* 0x0000001935547220 */ /* 0x000fe20000410000 */
[----:B------:R-:W-:Y:S01]  /*0b40*/  FMUL.FTZ R85, R54, R26 ;  /* 0x0000001a36557220 */ /* 0x000fe20000410000 */
[----:B------:R-:W-:-:S02]  /*0b50*/  FMUL.FTZ R87, R55, R27 ;  /* 0x0000001b37577220 */ /* 0x000fc40000410000 */
[----:B------:R-:W2:Y:S01]  /*0b60*/  MUFU.RCP R79, R28 ;  /* 0x0000001c004f7308 */ /* 0x000ea20000001000 */
[----:B0-----:R-:W-:-:S07]  /*0b70*/  FMUL.FTZ R48, R48, R77 ;  /* 0x0000004d30307220 */ /* 0x001fce0000410000 */
[----:B------:R-:W0:Y:S01]  /*0b80*/  MUFU.RCP R80, R35 ;  /* 0x0000002300507308 */ /* 0x000e220000001000 */
[----:B-1----:R-:W-:-:S07]  /*0b90*/  FMUL.FTZ R69, R50, R69 ;  /* 0x0000004532457220 */ /* 0x002fce0000410000 */
[----:B------:R-:W1:Y:S01]  /*0ba0*/  MUFU.RCP R68, R33 ;  /* 0x0000002100447308 */ /* 0x000e620000001000 */
[----:B--2---:R-:W-:Y:S01]  /*0bb0*/  FMUL.FTZ R50, R40, R79 ;  /* 0x0000004f28327220 */ /* 0x004fe20000410000 */
[----:B------:R-:W-:-:S06]  /*0bc0*/  FMUL.FTZ R79, R36, R28 ;  /* 0x0000001c244f7220 */ /* 0x000fcc0000410000 */
[----:B------:R-:W2:Y:S01]  /*0bd0*/  MUFU.RCP R71, R30 ;  /* 0x0000001e00477308 */ /* 0x000ea20000001000 */
[----:B0-----:R-:W-:Y:S01]  /*0be0*/  FMUL.FTZ R51, R51, R80 ;  /* 0x0000005033337220 */ /* 0x001fe20000410000 */
[----:B------:R-:W-:Y:S01]  /*0bf0*/  FADD.FTZ R80, -R17, R41 ;  /* 0x0000002911507221 */ /* 0x000fe20000010100 */
[----:B------:R-:W-:-:S05]  /*0c00*/  FADD.FTZ R41, -R12, R56 ;  /* 0x000000380c297221 */ /* 0x000fca0000010100 */
[----:B------:R-:W0:Y:S01]  /*0c10*/  MUFU.RCP R70, R31 ;  /* 0x0000001f00467308 */ /* 0x000e220000001000 */
[----:B-1----:R-:W-:Y:S01]  /*0c20*/  FMUL.FTZ R68, R49, R68 ;  /* 0x0000004431447220 */ /* 0x002fe20000410000 */
[----:B------:R-:W-:-:S06]  /*0c30*/  FMUL.FTZ R49, R44, R32 ;  /* 0x000000202c317220 */ /* 0x000fcc0000410000 */
[----:B------:R-:W1:Y:S01]  /*0c40*/  MUFU.RCP R78, R24 ;  /* 0x00000018004e7308 */ /* 0x000e620000001000 */
[----:B--2---:R-:W-:Y:S01]  /*0c50*/  FMUL.FTZ R71, R42, R71 ;  /* 0x000000472a477220 */ /* 0x004fe20000410000 */
[----:B------:R-:W-:Y:S01]  /*0c60*/  FADD.FTZ R42, -R13, R57 ;  /* 0x000000390d2a7221 */ /* 0x000fe20000010100 */
[----:B------:R-:W-:-:S05]  /*0c70*/  FADD.FTZ R57, -R14, R58 ;  /* 0x0000003a0e397221 */ /* 0x000fca0000010100 */
[----:B------:R-:W2:Y:S01]  /*0c80*/  MUFU.RCP R77, R25 ;  /* 0x00000019004d7308 */ /* 0x000ea20000001000 */
[----:B0-----:R-:W-:Y:S01]  /*0c90*/  FMUL.FTZ R70, R43, R70 ;  /* 0x000000462b467220 */ /* 0x001fe20000410000 */
[----:B------:R-:W-:-:S06]  /*0ca0*/  FADD.FTZ R43, RZ, R49 ;  /* 0x00000031ff2b7221 */ /* 0x000fcc0000010000 */
[----:B------:R-:W0:Y:S01]  /*0cb0*/  MUFU.RCP R40, R26 ;  /* 0x0000001a00287308 */ /* 0x000e220000001000 */
[----:B-1----:R-:W-:Y:S01]  /*0cc0*/  FMUL.FTZ R56, R41, R78 ;  /* 0x0000004e29387220 */ /* 0x002fe20000410000 */
[----:B------:R-:W-:Y:S01]  /*0cd0*/  FMUL.FTZ R78, R45, R33 ;  /* 0x000000212d4e7220 */ /* 0x000fe20000410000 */
[----:B------:R-:W-:-:S05]  /*0ce0*/  FFMA.FTZ R41, R49, R48, RZ ;  /* 0x0000003031297223 */ /* 0x000fca00000100ff */
[----:B------:R-:W1:Y:S01]  /*0cf0*/  MUFU.RCP R73, R29 ;  /* 0x0000001d00497308 */ /* 0x000e620000001000 */
[----:B--2---:R-:W-:Y:S01]  /*0d00*/  FMUL.FTZ R58, R42, R77 ;  /* 0x0000004d2a3a7220 */ /* 0x004fe20000410000 */
[----:B------:R-:W-:Y:S01]  /*0d10*/  FADD.FTZ R42, R43, R78 ;  /* 0x0000004e2b2a7221 */ /* 0x000fe20000010000 */
[----:B------:R-:W-:-:S04]  /*0d20*/  FMUL.FTZ R77, R46, R34 ;  /* 0x000000222e4d7220 */ /* 0x000fc80000410000 */
[----:B------:R-:W-:Y:S01]  /*0d30*/  FADD.FTZ R42, R42, R77 ;  /* 0x0000004d2a2a7221 */ /* 0x000fe20000010000 */
[----:B------:R-:W2:Y:S01]  /*0d40*/  MUFU.RCP R86, R27 ;  /* 0x0000001b00567308 */ /* 0x000ea20000001000 */
[----:B0-----:R-:W-:Y:S01]  /*0d50*/  FMUL.FTZ R57, R57, R40 ;  /* 0x0000002839397220 */ /* 0x001fe20000410000 */
[----:B------:R-:W-:Y:S01]  /*0d60*/  FFMA.FTZ R40, R78, R68, R41 ;  /* 0x000000444e287223 */ /* 0x000fe20000010029 */
[----:B------:R-:W-:Y:S01]  /*0d70*/  FADD.FTZ R41, -R15, R59 ;  /* 0x0000003b0f297221 */ /* 0x000fe20000010100 */
[----:B------:R-:W-:Y:S02]  /*0d80*/  FMUL.FTZ R59, R47, R35 ;  /* 0x000000232f3b7220 */ /* 0x000fe40000410000 */
[----:B------:R-:W-:Y:S02]  /*0d90*/  FFMA.FTZ R40, R77, R69, R40 ;  /* 0x000000454d287223 */ /* 0x000fe40000010028 */
[----:B------:R-:W-:Y:S01]  /*0da0*/  FADD.FTZ R42, R42, R59 ;  /* 0x0000003b2a2a7221 */ /* 0x000fe20000010000 */
[----:B-1----:R-:W-:Y:S01]  /*0db0*/  FMUL.FTZ R73, R80, R73 ;  /* 0x0000004950497220 */ /* 0x002fe20000410000 */
[----:B------:R-:W-:Y:S01]  /*0dc0*/  FFMA.FTZ R40, R59, R51, R40 ;  /* 0x000000333b287223 */ /* 0x000fe20000010028 */
[----:B------:R-:W-:Y:S01]  /*0dd0*/  FMUL.FTZ R80, R37, R29 ;  /* 0x0000001d25507220 */ /* 0x000fe20000410000 */
[----:B------:R-:W-:-:S04]  /*0de0*/  FADD.FTZ R43, R42, R79 ;  /* 0x0000004f2a2b7221 */ /* 0x000fc80000010000 */
[----:B------:R-:W-:Y:S01]  /*0df0*/  FADD.FTZ R42, R43, R80 ;  /* 0x000000502b2a7221 */ /* 0x000fe20000010000 */
[----:B--2---:R-:W-:Y:S01]  /*0e00*/  FMUL.FTZ R86, R41, R86 ;  /* 0x0000005629567220 */ /* 0x004fe20000410000 */
[----:B------:R-:W-:Y:S02]  /*0e10*/  FFMA.FTZ R41, R79, R50, R40 ;  /* 0x000000324f297223 */ /* 0x000fe40000010028 */
[----:B------:R-:W-:Y:S02]  /*0e20*/  FADD.FTZ R43, R42, R81 ;  /* 0x000000512a2b7221 */ /* 0x000fe40000010000 */
[----:B------:R-:W-:Y:S02]  /*0e30*/  FFMA.FTZ R40, R80, R73, R41 ;  /* 0x0000004950287223 */ /* 0x000fe40000010029 */
[----:B------:R-:W-:Y:S02]  /*0e40*/  FADD.FTZ R42, R43, R82 ;  /* 0x000000522b2a7221 */ /* 0x000fe40000010000 */
[----:B------:R-:W-:-:S02]  /*0e50*/  FFMA.FTZ R41, R81, R71, R40 ;  /* 0x0000004751297223 */ /* 0x000fc40000010028 */
[----:B------:R-:W-:Y:S02]  /*0e60*/  FADD.FTZ R43, R42, R83 ;  /* 0x000000532a2b7221 */ /* 0x000fe40000010000 */
[----:B------:R-:W-:Y:S02]  /*0e70*/  FFMA.FTZ R40, R82, R70, R41 ;  /* 0x0000004652287223 */ /* 0x000fe40000010029 */
[----:B------:R-:W-:Y:S02]  /*0e80*/  FADD.FTZ R42, R43, R84 ;  /* 0x000000542b2a7221 */ /* 0x000fe40000010000 */
[----:B------:R-:W-:-:S04]  /*0e90*/  FFMA.FTZ R41, R83, R56, R40 ;  /* 0x0000003853297223 */ /* 0x000fc80000010028 */
[----:B------:R-:W-:Y:S01]  /*0ea0*/  FFMA.FTZ R40, R84, R58, R41 ;  /* 0x0000003a54287223 */ /* 0x000fe20000010029 */
[----:B------:R-:W-:-:S03]  /*0eb0*/  FADD.FTZ R41, R42, R85 ;  /* 0x000000552a297221 */ /* 0x000fc60000010000 */
[----:B------:R-:W-:Y:S01]  /*0ec0*/  FFMA.FTZ R42, R85, R57, R40 ;  /* 0x00000039552a7223 */ /* 0x000fe20000010028 */
[----:B------:R-:W-:-:S03]  /*0ed0*/  FADD.FTZ R40, R41, R87 ;  /* 0x0000005729287221 */ /* 0x000fc60000010000 */
[----:B------:R-:W-:-:S07]  /*0ee0*/  FFMA.FTZ R41, R87, R86, R42 ;  /* 0x0000005657297223 */ /* 0x000fce000001002a */
.L_x_2651:
[----:B------:R-:W2:Y:S01]  /*0ef0*/  LDL.LU R42, [R1] ;  /* 0x00000000012a7983 */ /* 0x000ea20000300800 */
[----:B------:R-:W-:Y:S01]  /*0f00*/  FFMA.FTZ R92, R58, R53, R92 ;  /* 0x000000353a5c7223 */ /* 0x000fe2000001005c */
[----:B------:R-:W-:Y:S01]  /*0f10*/  FADD.FTZ R64, R53, R64 ;  /* 0x0000004035407221 */ /* 0x000fe20000010000 */
[----:B------:R-:W-:Y:S01]  /*0f20*/  FFMA.FTZ R7, R56, R52, R7 ;  /* 0x0000003438077223 */ /* 0x000fe20000010007 */
[----:B------:R-:W0:Y:S01]  /*0f30*/  SHFL.DOWN PT, R43, R40, 0x10, 0x1f ;  /* 0x0a001f00282b7f89 */ /* 0x000e2200000e0000 */
[----:B------:R-:W-:Y:S01]  /*0f40*/  FADD.FTZ R6, R52, R6 ;  /* 0x0000000634067221 */ /* 0x000fe20000010000 */
[----:B------:R-:W-:Y:S01]  /*0f50*/  FFMA.FTZ R93, R57, R54, R93 ;  /* 0x00000036395d7223 */ /* 0x000fe2000001005d */
[----:B------:R-:W-:Y:S01]  /*0f60*/  FADD.FTZ R65, R54, R65 ;  /* 0x0000004136417221 */ /* 0x000fe20000010000 */
[----:B------:R-:W-:Y:S01]  /*0f70*/  FADD.FTZ R66, R55, R66 ;  /* 0x0000004237427221 */ /* 0x000fe20000010000 */
[----:B------:R-:W-:Y:S01]  /*0f80*/  PLOP3.LUT P0, PT, PT, PT, PT, 0x80, 0x8 ;  /* 0x000000000008781c */ /* 0x000fe20003f0f070 */
[----:B------:R-:W-:Y:S01]  /*0f90*/  FFMA.FTZ R8, R70, R39, R8 ;  /* 0x0000002746087223 */ /* 0x000fe20000010008 */
[----:B------:R-:W-:Y:S01]  /*0fa0*/  FADD.FTZ R5, R39, R5 ;  /* 0x0000000527057221 */ /* 0x000fe20000010000 */
        /* <DEDUP_REMOVED lines=14> */
[----:B0-----:R-:W-:-:S05]  /*1090*/  FADD.FTZ R43, R43, R40 ;  /* 0x000000282b2b7221 */ /* 0x001fca0000010000 */
[----:B------:R-:W0:Y:S02]  /*10a0*/  SHFL.DOWN PT, R52, R43, 0x8, 0x1f ;  /* 0x09001f002b347f89 */ /* 0x000e2400000e0000 */
[----:B0-----:R-:W-:Y:S01]  /*10b0*/  FADD.FTZ R52, R43, R52 ;  /* 0x000000342b347221 */ /* 0x001fe20000010000 */
[----:B--2---:R-:W-:-:S04]  /*10c0*/  FFMA.FTZ R42, R86, R55, R42 ;  /* 0x00000037562a7223 */ /* 0x004fc8000001002a */
[----:B------:R-:W0:Y:S04]  /*10d0*/  SHFL.DOWN PT, R55, R52, 0x4, 0x1f ;  /* 0x08801f0034377f89 */ /* 0x000e2800000e0000 */
[----:B------:R-:W-:Y:S04]  /*10e0*/  STL [R1], R42 ;  /* 0x0000002a01007387 */ /* 0x000fe80000100800 */
[----:B------:R-:W1:Y:S01]  /*10f0*/  SHFL.DOWN PT, R42, R41, 0x10, 0x1f ;  /* 0x0a001f00292a7f89 */ /* 0x000e6200000e0000 */
[----:B0-----:R-:W-:Y:S02]  /*1100*/  FADD.FTZ R55, R52, R55 ;  /* 0x0000003734377221 */ /* 0x001fe40000010000 */
[----:B------:R-:W0:Y:S03]  /*1110*/  S2R R52, SR_TID.X ;  /* 0x0000000000347919 */ /* 0x000e260000002100 */
[----:B------:R-:W2:Y:S01]  /*1120*/  SHFL.DOWN PT, R40, R55, 0x2, 0x1f ;  /* 0x08401f0037287f89 */ /* 0x000ea200000e0000 */
[----:B-1----:R-:W-:-:S05]  /*1130*/  FADD.FTZ R42, R42, R41 ;  /* 0x000000292a2a7221 */ /* 0x002fca0000010000 */
[----:B------:R-:W1:Y:S01]  /*1140*/  SHFL.DOWN PT, R53, R42, 0x8, 0x1f ;  /* 0x09001f002a357f89 */ /* 0x000e6200000e0000 */
[----:B--2---:R-:W-:Y:S01]  /*1150*/  FADD.FTZ R91, R55, R40 ;  /* 0x00000028375b7221 */ /* 0x004fe20000010000 */
[----:B0-----:R-:W-:-:S04]  /*1160*/  LOP3.LUT P3, RZ, R52, 0x1f, RZ, 0xc0, !PT ;  /* 0x0000001f34ff7812 */ /* 0x001fc8000786c0ff */
[----:B------:R-:W0:Y:S01]  /*1170*/  SHFL.DOWN PT, R40, R91, 0x1, 0x1f ;  /* 0x08201f005b287f89 */ /* 0x000e2200000e0000 */
[C---:B------:R-:W-:Y:S01]  /*1180*/  IADD3 R52, PT, PT, R89.reuse, 0x1830, RZ ;  /* 0x0000183059347810 */ /* 0x040fe20007ffe0ff */
[----:B-1----:R-:W-:Y:S01]  /*1190*/  FADD.FTZ R53, R42, R53 ;  /* 0x000000352a357221 */ /* 0x002fe20000010000 */
[----:B------:R-:W-:-:S04]  /*11a0*/  @!P2 IADD3 R52, PT, PT, R89, 0x1810, RZ ;  /* 0x000018105934a810 */ /* 0x000fc80007ffe0ff */
[----:B------:R-:W1:Y:S02]  /*11b0*/  SHFL.DOWN PT, R54, R53, 0x4, 0x1f ;  /* 0x08801f0035367f89 */ /* 0x000e6400000e0000 */
[----:B------:R-:W-:Y:S01]  /*11c0*/  @!P3 PLOP3.LUT P0, PT, P2, PT, PT, 0x80, 0x8 ;  /* 0x000000000008b81c */ /* 0x000fe2000170f070 */
[----:B0-----:R-:W-:Y:S01]  /*11d0*/  FADD.FTZ R40, R91, R40 ;  /* 0x000000285b287221 */ /* 0x001fe20000010000 */
[----:B-1----:R-:W-:-:S05]  /*11e0*/  FADD.FTZ R54, R53, R54 ;  /* 0x0000003635367221 */ /* 0x002fca0000010000 */
[----:B------:R-:W0:Y:S02]  /*11f0*/  SHFL.DOWN PT, R41, R54, 0x2, 0x1f ;  /* 0x08401f0036297f89 */ /* 0x000e2400000e0000 */
[----:B0-----:R-:W-:-:S05]  /*1200*/  FADD.FTZ R43, R54, R41 ;  /* 0x00000029362b7221 */ /* 0x001fca0000010000 */
[----:B------:R-:W0:Y:S02]  /*1210*/  SHFL.DOWN PT, R42, R43, 0x1, 0x1f ;  /* 0x08201f002b2a7f89 */ /* 0x000e2400000e0000 */
[----:B0-----:R-:W-:Y:S01]  /*1220*/  FADD.FTZ R41, R43, R42 ;  /* 0x0000002a2b297221 */ /* 0x001fe20000010000 */
[----:B------:R-:W-:-:S04]  /*1230*/  IADD3 R42, PT, PT, R89, 0x1820, RZ ;  /* 0x00001820592a7810 */ /* 0x000fc80007ffe0ff */
[----:B------:R-:W-:Y:S02]  /*1240*/  @!P3 MOV R39, R42 ;  /* 0x0000002a0027b202 */ /* 0x000fe40000000f00 */
        /* <DEDUP_REMOVED lines=35> */
[C---:B------:R-:W-:Y:S01]  /*1480*/  IADD3 R59, PT, PT, R67.reuse, 0x80, RZ ;  /* 0x00000080433b7810 */ /* 0x040fe20007ffe0ff */
[----:B------:R-:W-:Y:S01]  /*1490*/  FADD.FTZ R49, -R48, R49 ;  /* 0x0000003130317221 */ /* 0x000fe20000010100 */
[----:B------:R-:W-:Y:S01]  /*14a0*/  IADD3 R41, PT, PT, R67, 0x100, RZ ;  /* 0x0000010043297810 */ /* 0x000fe20007ffe0ff */
        /* <DEDUP_REMOVED lines=17> */
[----:B0-----:R-:W-:-:S04]  /*15c0*/  IMAD.WIDE.U32 R56, R67, 0x10, R68 ;  /* 0x0000001043387825 */ /* 0x001fc800078e0044 */
[C---:B------:R-:W-:Y:S01]  /*15d0*/  FMUL.FTZ R54, R72.reuse, R85 ;  /* 0x0000005548367220 */ /* 0x040fe20000410000 */
[----:B------:R-:W-:Y:S01]  /*15e0*/  FMUL.FTZ R55, R72, R87 ;  /* 0x0000005748377220 */ /* 0x000fe20000410000 */
[----:B------:R-:W-:Y:S01]  /*15f0*/  IMAD.WIDE.U32 R58, R59, 0x10, R68 ;  /* 0x000000103b3a7825 */ /* 0x000fe200078e0044 */
[----:B-1----:R-:W-:-:S03]  /*1600*/  IADD3 R0, PT, PT, R0, R38, RZ ;  /* 0x0000002600007210 */ /* 0x002fc60007ffe0ff */
[----:B------:R-:W-:-:S04]  /*1610*/  IMAD.WIDE.U32 R68, R41, 0x10, R68 ;  /* 0x0000001029447825 */ /* 0x000fc800078e0044 */
[----:B------:R-:W-:Y:S01]  /*1620*/  FMUL.FTZ R41, R72, R37 ;  /* 0x0000002548297220 */ /* 0x000fe20000410000 */
[----:B------:R-:W-:-:S04]  /*1630*/  ISETP.GE.AND P0, PT, R0, R39, PT ;  /* 0x000000270000720c */ /* 0x000fc80003f06270 */
[----:B------:R0:W-:Y:S04]  /*1640*/  STG.E.128 desc[UR6][R56.64], R40 ;  /* 0x0000002838007986 */ /* 0x0001e8000c101d06 */
[----:B------:R0:W-:Y:S04]  /*1650*/  STG.E.128 desc[UR6][R58.64], R48 ;  /* 0x000000303a007986 */ /* 0x0001e8000c101d06 */
[----:B------:R0:W-:Y:S01]  /*1660*/  STG.E.128 desc[UR6][R68.64], R52 ;  /* 0x0000003444007986 */ /* 0x0001e2000c101d06 */
[----:B------:R-:W-:Y:S05]  /*1670*/  @!P0 BRA `(.L_x_2652) ;  /* 0xffffffec00508947 */ /* 0x000fea000383ffff */
[----:B------:R1:W5:Y:S01]  /*1680*/  LDL.LU R47, [R1] ;  /* 0x00000000012f7983 */ /* 0x0003620000300800 */
        /* <DEDUP_REMOVED lines=22> */
.L_x_2649:
[----:B------:R-:W0:Y:S01]  /*17f0*/  S2R R0, SR_TID.X ;  /* 0x0000000000007919 */ /* 0x000e220000002100 */
[----:B------:R-:W1:Y:S08]  /*1800*/  S2UR UR4, SR_CTAID.X ;  /* 0x00000000000479c3 */ /* 0x000e700000002500 */
[----:B-----5:R-:W2:Y:S08]  /*1810*/  LDC.64 R18, c[0x0][0x3e0] ;  /* 0x0000f800ff127b82 */ /* 0x020eb00000000a00 */
        /* <DEDUP_REMOVED lines=18> */
.L_x_2653:
        /* <DEDUP_REMOVED lines=12> */
.L_x_3216:


//--------------------- .text._ZN10layer_norm22ln_bwd_finalize_kernelINS_22Kernel_traits_finalizeILj1024E13__nv_bfloat16fS2_fjLj1024ELj4ENS_18Kernel_traits_baseILj1024ES2_fS2_fjLj1024EEEEEEEvNS_9BwdParamsE --------------------------
	.section	.text._ZN10layer_norm22ln_bwd_finalize_kernelINS_22Kernel_traits_finalizeILj1024E13__nv_bfloat16fS2_fjLj1024ELj4ENS_18Kernel_traits_baseILj1024ES2_fS2_fjLj1024EEEEEEEvNS_9BwdParamsE,"ax",@progbits
	.align	128
        .global         _ZN10layer_norm22ln_bwd_finalize_kernelINS_22Kernel_traits_finalizeILj1024E13__nv_bfloat16fS2_fjLj1024ELj4ENS_18Kernel_traits_baseILj1024ES2_fS2_fjLj1024EEEEEEEvNS_9BwdParamsE
        .type           _ZN10layer_norm22ln_bwd_finalize_kernelINS_22Kernel_traits_finalizeILj1024E13__nv_bfloat16fS2_fjLj1024ELj4ENS_18Kernel_traits_baseILj1024ES2_fS2_fjLj1024EEEEEEEvNS_9BwdParamsE,@function
        .size           _ZN10layer_norm22ln_bwd_finalize_kernelINS_22Kernel_traits_finalizeILj1024E13__nv_bfloat16fS2_fjLj1024ELj4ENS_18Kernel_traits_baseILj1024ES2_fS2_fjLj1024EEEEEEEvNS_9BwdParamsE,(.L_x_3217 - _ZN10layer_norm22ln_bwd_finalize_kernelINS_22Kernel_traits_finalizeILj1024E13__nv_bfloat16fS2_fjLj1024ELj4ENS_18Kernel_traits_baseILj1024ES2_fS2_fjLj1024EEEEEEEvNS_9BwdParamsE)
        .other          _ZN10layer_norm22ln_bwd_finalize_kernelINS_22Kernel_traits_finalizeILj1024E13__nv_bfloat16fS2_fjLj1024ELj4ENS_18Kernel_traits_baseILj1024ES2_fS2_fjLj1024EEEEEEEvNS_9BwdParamsE,@"STO_CUDA_ENTRY STV_DEFAULT"
_ZN10layer_norm22ln_bwd_finalize_kernelINS_22Kernel_traits_finalizeILj1024E13__nv_bfloat16fS2_fjLj1024ELj4ENS_18Kernel_traits_baseILj1024ES2_fS2_fjLj1024EEEEEEEvNS_9BwdParamsE:
.text._ZN10layer_norm22ln_bwd_finalize_kernelINS_22Kernel_traits_finalizeILj1024E13__nv_bfloat16fS2_fjLj1024ELj4ENS_18Kernel_traits_baseILj1024ES2_fS2_fjLj1024EEEEEEEvNS_9BwdParamsE:
        /* <DEDUP_REMOVED lines=37> */
.L_x_2658:
        /* <DEDUP_REMOVED lines=118> */
.L_x_2657:
[----:B------:R-:W-:Y:S05]  /*09b0*/  BSYNC.RECONVERGENT B1 ;  /* 0x0000000000017941 */ /* 0x000fea0003800200 */
.L_x_2656:
        /* <DEDUP_REMOVED lines=65> */
.L_x_2660:
[----:B------:R-:W-:Y:S05]  /*0dd0*/  BSYNC.RECONVERGENT B1 ;  /* 0x0000000000017941 */ /* 0x000fea0003800200 */
.L_x_2659:
        /* <DEDUP_REMOVED lines=37> */
.L_x_2662:
[----:B------:R-:W-:Y:S05]  /*1030*/  BSYNC.RECONVERGENT B1 ;  /* 0x0000000000017941 */ /* 0x000fea0003800200 */
.L_x_2661:
[----:B------:R-:W-:Y:S05]  /*1040*/  @!P1 BRA `(.L_x_2655) ;  /* 0x00000000003c9947 */ /* 0x000fea0003800000 */
[----:B------:R-:W0:Y:S01]  /*1050*/  LDC.64 R6, c[0x0][0x3e0] ;  /* 0x0000f800ff067b82 */ /* 0x000e220000000a00 */
[----:B------:R-:W-:Y:S02]  /*1060*/  LEA R2, R15, R11, 0xa ;  /* 0x0000000b0f027211 */ /* 0x000fe400078e50ff */
[----:B------:R-:W-:Y:S02]  /*1070*/  IADD3 R24, PT, PT, -R24, RZ, RZ ;  /* 0x000000ff18187210 */ /* 0x000fe40007ffe1ff */
[----:B------:R-:W-:-:S03]  /*1080*/  IADD3 R11, PT, PT, R13, R2, RZ ;  /* 0x000000020d0b7210 */ /* 0x000fc60007ffe0ff */
[----:B------:R-:W1:Y:S04]  /*1090*/  LDC.64 R8, c[0x0][0x3e8] ;  /* 0x0000fa00ff087b82 */ /* 0x000e680000000a00 */
.L_x_2663:
        /* <DEDUP_REMOVED lines=10> */
.L_x_2655:
[----:B------:R-:W-:Y:S05]  /*1140*/  BSYNC.RECONVERGENT B0 ;  /* 0x0000000000007941 */ /* 0x000fea0003800200 */
.L_x_2654:
        /* <DEDUP_REMOVED lines=55> */
.L_x_2664:
        /* <DEDUP_REMOVED lines=12> */
.L_x_3217:


//--------------------- .text._ZN10layer_norm13ln_bwd_kernelINS_13Kernel_traitsI13__nv_bfloat16fS2_fjLj1024ELj1ELj4ELj1ELj16ENS_18Kernel_traits_baseILj1024ES2_fS2_fjLj128EEEEEEEvNS_9BwdParamsE --------------------------
	.section	.text._ZN10layer_norm13ln_bwd_kernelINS_13Kernel_traitsI13__nv_bfloat16fS2_fjLj1024ELj1ELj4ELj1ELj16ENS_18Kernel_traits_baseILj1024ES2_fS2_fjLj128EEEEEEEvNS_9BwdParamsE,"ax",@progbits
	.align	128
        .global         _ZN10layer_norm13ln_bwd_kernelINS_13Kernel_traitsI13__nv_bfloat16fS2_fjLj1024ELj1ELj4ELj1ELj16ENS_18Kernel_traits_baseILj1024ES2_fS2_fjLj128EEEEEEEvNS_9BwdParamsE
        .type           _ZN10layer_norm13ln_bwd_kernelINS_13Kernel_traitsI13__nv_bfloat16fS2_fjLj1024ELj1ELj4ELj1ELj16ENS_18Kernel_traits_baseILj1024ES2_fS2_fjLj128EEEEEEEvNS_9BwdParamsE,@function
        .size           _ZN10layer_norm13ln_bwd_kernelINS_13Kernel_traitsI13__nv_bfloat16fS2_fjLj1024ELj1ELj4ELj1ELj16ENS_18Kernel_traits_baseILj1024ES2_fS2_fjLj128EEEEEEEvNS_9BwdParamsE,(.L_x_3218 - _ZN10layer_norm13ln_bwd_kernelINS_13Kernel_traitsI13__nv_bfloat16fS2_fjLj1024ELj1ELj4ELj1ELj16ENS_18Kernel_traits_baseILj1024ES2_fS2_fjLj128EEEEEEEvNS_9BwdParamsE)
        .other          _ZN10layer_norm13ln_bwd_kernelINS_13Kernel_traitsI13__nv_bfloat16fS2_fjLj1024ELj1ELj4ELj1ELj16ENS_18Kernel_traits_baseILj1024ES2_fS2_fjLj128EEEEEEEvNS_9BwdParamsE,@"STO_CUDA_ENTRY STV_DEFAULT"
_ZN10layer_norm13ln_bwd_kernelINS_13Kernel_traitsI13__nv_bfloat16fS2_fjLj1024ELj1ELj4ELj1ELj16ENS_18Kernel_traits_baseILj1024ES2_fS2_fjLj128EEEEEEEvNS_9BwdParamsE:
.text._ZN10layer_norm13ln_bwd_kernelINS_13Kernel_traitsI13__nv_bfloat16fS2_fjLj1024ELj1ELj4ELj1ELj16ENS_18Kernel_traits_baseILj1024ES2_fS2_fjLj128EEEEEEEvNS_9BwdParamsE:
[----:B------:R-:W-:Y:S01]  /*0000*/  LDC R1, c[0x0][0x37c] ;  /* 0x0000df00ff017b82 */ /* 0x000fe20000000800 */
[----:B------:R-:W0:Y:S01]  /*0010*/  LDCU.64 UR4, c[0x0][0x398] ;  /* 0x00007300ff0477ac */ /* 0x000e220008000a00 */
[----:B------:R-:W1:Y:S06]  /*0020*/  S2R R0, SR_TID.X ;  /* 0x0000000000007919 */ /* 0x000e6c0000002100 */
[----:B------:R-:W2:Y:S01]  /*0030*/  LDC.64 R4, c[0x0][0x3b0] ;  /* 0x0000ec00ff047b82 */ /* 0x000ea20000000a00 */
[----:B------:R-:W3:Y:S01]  /*0040*/  LDCU.64 UR6, c[0x0][0x358] ;  /* 0x00006b00ff0677ac */ /* 0x000ee20008000a00 */
[----:B------:R-:W4:Y:S06]  /*0050*/  LDCU.64 UR8, c[0x0][0x398] ;  /* 0x00007300ff0877ac */ /* 0x000f2c0008000a00 */
[----:B------:R-:W4:Y:S01]  /*0060*/  LDC.64 R8, c[0x0][0x3b8] ;  /* 0x0000ee00ff087b82 */ /* 0x000f220000000a00 */
[----:B0-----:R-:W-:-:S04]  /*0070*/  UISETP.NE.U32.AND UP0, UPT, UR4, URZ, UPT ;  /* 0x000000ff0400728c */ /* 0x001fc8000bf05070 */
[----:B------:R-:W-:Y:S01]  /*0080*/  UISETP.NE.AND.EX UP0, UPT, UR5, URZ, UPT, UP0 ;  /* 0x000000ff0500728c */ /* 0x000fe2000bf05300 */
[----:B-1----:R-:W-:Y:S02]  /*0090*/  LOP3.LUT R2, R0, 0x1f, RZ, 0xc0, !PT ;  /* 0x0000001f00027812 */ /* 0x002fe400078ec0ff */
[----:B------:R-:W0:Y:S03]  /*00a0*/  S2UR UR4, SR_CTAID.X ;  /* 0x00000000000479c3 */ /* 0x000e260000002500 */
[----:B------:R-:W-:Y:S01]  /*00b0*/  PLOP3.LUT P0, PT, PT, PT, UP0, 0x80, 0x8 ;  /* 0x000000000008781c */ /* 0x000fe20003f0f008 */
[----:B------:R-:W1:-:S12]  /*00c0*/  LDCU UR5, c[0x0][0x384] ;  /* 0x00007080ff0577ac */ /* 0x000e580008000800 */
[C---:B--2---:R-:W-:Y:S01]  /*00d0*/  @P0 IMAD.WIDE.U32 R4, R2.reuse, 0x8, R4 ;  /* 0x0000000802040825 */ /* 0x044fe200078e0004 */
[----:B------:R-:W2:Y:S04]  /*00e0*/  @!P0 LDC.64 R10, c[0x0][0x3b0] ;  /* 0x0000ec00ff0a8b82 */ /* 0x000ea80000000a00 */
        /* <DEDUP_REMOVED lines=8> */
[----:B0-----:R-:W-:Y:S01]  /*0170*/  USHF.L.U32 UR4, UR4, 0x2, URZ ;  /* 0x0000000204047899 */ /* 0x001fe200080006ff */
[C---:B--2---:R-:W-:Y:S01]  /*0180*/  @!P0 IMAD.WIDE.U32 R10, R2.reuse, 0x8, R10 ;  /* 0x00000008020a8825 */ /* 0x044fe200078e000a */
[----:B------:R-:W-:Y:S03]  /*0190*/  BSSY B0, `(.L_x_2665) ;  /* 0x0000442000007945 */ /* 0x000fe60003800000 */
[----:B----4-:R-:W-:Y:S01]  /*01a0*/  @P0 IMAD.WIDE.U32 R8, R2, 0x8, R8 ;  /* 0x0000000802080825 */ /* 0x010fe200078e0008 */
[----:B---3--:R-:W-:-:S04]  /*01b0*/  SHF.R.U32.HI R5, RZ, 0x5, R0 ;  /* 0x00000005ff057819 */ /* 0x008fc80000011600 */
[----:B------:R-:W5:Y:S01]  /*01c0*/  @P0 LDG.E.64 R110, desc[UR6][R8.64] ;  /* 0x00000006086e0981 */ /* 0x000f62000c1e1b00 */
[----:B------:R-:W-:-:S03]  /*01d0*/  LOP3.LUT R5, R5, UR4, RZ, 0xfc, !PT ;  /* 0x0000000405057c12 */ /* 0x000fc6000f8efcff */
[----:B------:R-:W5:Y:S01]  /*01e0*/  @P0 LDG.E.64 R112, desc[UR6][R8.64+0x100] ;  /* 0x0001000608700981 */ /* 0x000f62000c1e1b00 */
[----:B-1----:R-:W-:-:S03]  /*01f0*/  ISETP.GE.AND P1, PT, R5, UR5, PT ;  /* 0x0000000505007c0c */ /* 0x002fc6000bf26270 */
[----:B------:R-:W5:Y:S01]  /*0200*/  @P0 LDG.E.64 R114, desc[UR6][R8.64+0x200] ;  /* 0x0002000608720981 */ /* 0x000f62000c1e1b00 */
[----:B------:R-:W-:Y:S02]  /*0210*/  CS2R R64, SRZ ;  /* 0x0000000000407805 */ /* 0x000fe4000001ff00 */
        /* <DEDUP_REMOVED lines=45> */
[----:B------:R-:W-:Y:S01]  /*04f0*/  HFMA2 R100, -RZ, RZ, 0, 0 ;  /* 0x00000000ff647431 */ /* 0x000fe200000001ff */
[----:B------:R-:W-:Y:S01]  /*0500*/  BSSY B1, `(.L_x_2667) ;  /* 0x00003cd000017945 */ /* 0x000fe20003800000 */
        /* <DEDUP_REMOVED lines=63> */
[--C-:B------:R-:W-:Y:S02]  /*0900*/  SHF.R.U64 R149, R120, 0x10, R121.reuse ;  /* 0x0000001078957819 */ /* 0x100fe40000001279 */
[----:B------:R-:W-:-:S02]  /*0910*/  SHF.R.U32.HI R150, RZ, 0x10, R121 ;  /* 0x00000010ff967819 */ /* 0x000fc40000011679 */
[--C-:B------:R-:W-:Y:S02]  /*0920*/  SHF.R.U64 R151, R122, 0x10, R123.reuse ;  /* 0x000000107a977819 */ /* 0x100fe4000000127b */
[----:B------:R-:W-:Y:S02]  /*0930*/  SHF.R.U32.HI R152, RZ, 0x10, R123 ;  /* 0x00000010ff987819 */ /* 0x000fe4000001167b */
[--C-:B------:R-:W-:Y:S02]  /*0940*/  SHF.R.U64 R153, R124, 0x10, R125.reuse ;  /* 0x000000107c997819 */ /* 0x100fe4000000127d */
[----:B------:R-:W-:Y:S02]  /*0950*/  SHF.R.U32.HI R154, RZ, 0x10, R125 ;  /* 0x00000010ff9a7819 */ /* 0x000fe4000001167d */
[----:B------:R-:W-:-:S07]  /*0960*/  MOV R4, RZ ;  /* 0x000000ff00047202 */ /* 0x000fce0000000f00 */
.L_x_2673:
[----:B-1----:R-:W0:Y:S01]  /*0970*/  LDC.64 R62, c[0x0][0x3a8] ;  /* 0x0000ea00ff3e7b82 */ /* 0x002e220000000a00 */
[----:B------:R-:W-:-:S07]  /*0980*/  MOV R234, RZ ;  /* 0x000000ff00ea7202 */ /* 0x000fce0000000f00 */
[----:B------:R-:W1:Y:S01]  /*0990*/  @!P0 LDC.64 R60, c[0x0][0x3a0] ;  /* 0x0000e800ff3c8b82 */ /* 0x000e620000000a00 */
[----:B0-----:R-:W-:-:S05]  /*09a0*/  IMAD.WIDE R62, R5, 0x4, R62 ;  /* 0x00000004053e7825 */ /* 0x001fca00078e023e */
[----:B------:R0:W5:Y:S01]  /*09b0*/  LDG.E R155, desc[UR6][R62.64] ;  /* 0x000000063e9b7981 */ /* 0x000162000c1e1900 */
[----:B------:R-:W-:Y:S01]  /*09c0*/  UISETP.NE.U32.AND UP0, UPT, UR8, URZ, UPT ;  /* 0x000000ff0800728c */ /* 0x000fe2000bf05070 */
[----:B-1----:R-:W-:-:S03]  /*09d0*/  @!P0 IMAD.WIDE R60, R5, 0x4, R60 ;  /* 0x00000004053c8825 */ /* 0x002fc600078e023c */
[----:B------:R-:W-:Y:S02]  /*09e0*/  UISETP.NE.AND.EX UP0, UPT, UR9, URZ, UPT, UP0 ;  /* 0x000000ff0900728c */ /* 0x000fe4000bf05300 */
[----:B------:R0:W5:Y:S04]  /*09f0*/  @!P0 LDG.E R234, desc[UR6][R60.64] ;  /* 0x000000063cea8981 */ /* 0x000168000c1e1900 */
[----:B------:R-:W-:Y:S02]  /*0a00*/  PLOP3.LUT P0, PT, PT, PT, UP0, 0x80, 0x8 ;  /* 0x000000000008781c */ /* 0x000fe40003f0f008 */
[----:B------:R-:W-:-:S11]  /*0a10*/  LEA R3, R5, R2, 0x8 ;  /* 0x0000000205037211 */ /* 0x000fd600078e40ff */
[----:B0-----:R-:W-:Y:S05]  /*0a20*/  @P0 BRA `(.L_x_2668) ;  /* 0x0000000000540947 */ /* 0x001fea0003800000 */
        /* <DEDUP_REMOVED lines=21> */
.L_x_2668:
        /* <DEDUP_REMOVED lines=20> */
.L_x_2669:
[----:B-----5:R-:W-:Y:S02]  /*0cc0*/  MOV R161, R225 ;  /* 0x000000e100a17202 */ /* 0x020fe40000000f00 */
[----:B0-2---:R-:W-:Y:S02]  /*0cd0*/  MOV R156, R228 ;  /* 0x000000e4009c7202 */ /* 0x005fe40000000f00 */
        /* <DEDUP_REMOVED lines=38> */
[----:B------:R-:W-:Y:S01]  /*0f40*/  FMUL.FTZ R67, R155, R82 ;  /* 0x000000529b437220 */ /* 0x000fe20000410000 */
[--C-:B------:R-:W-:Y:S01]  /*0f50*/  SHF.R.U64 R157, R232, 0x10, R233.reuse ;  /* 0x00000010e89d7819 */ /* 0x100fe200000012e9 */
        /* <DEDUP_REMOVED lines=13> */
[----:B------:R-:W-:Y:S01]  /*1030*/  SHF.R.U32.HI R89, RZ, 0x10, R233 ;  /* 0x00000010ff597819 */ /* 0x000fe200000116e9 */
[----:B------:R-:W-:Y:S01]  /*1040*/  FMUL.FTZ R156, R167, R82 ;  /* 0x00000052a79c7220 */ /* 0x000fe20000410000 */
[----:B------:R-:W-:Y:S01]  /*1050*/  SHF.L.U32 R232, R102, 0x10, RZ ;  /* 0x0000001066e87819 */ /* 0x000fe200000006ff */
[--C-:B------:R-:W-:Y:S01]  /*1060*/  FADD.FTZ R210, R73, -R234.reuse ;  /* 0x800000ea49d27221 */ /* 0x100fe20000010000 */
[--C-:B------:R-:W-:Y:S01]  /*1070*/  FADD.FTZ R212, R78, -R234.reuse ;  /* 0x800000ea4ed47221 */ /* 0x100fe20000010000 */
[C---:B------:R-:W-:Y:S01]  /*1080*/  FMUL.FTZ R213, R155.reuse, R160 ;  /* 0x000000a09bd57220 */ /* 0x040fe20000410000 */
[----:B------:R-:W-:Y:S01]  /*1090*/  FADD.FTZ R167, RZ, R3 ;  /* 0x00000003ffa77221 */ /* 0x000fe20000010000 */
[----:B------:R-:W-:Y:S01]  /*10a0*/  FADD.FTZ R202, R62, -R234 ;  /* 0x800000ea3eca7221 */ /* 0x000fe20000010000 */
[--C-:B------:R-:W-:Y:S01]  /*10b0*/  SHF.R.U64 R73, R222, 0x10, R223.reuse ;  /* 0x00000010de497819 */ /* 0x100fe200000012df */
[C---:B------:R-:W-:Y:S01]  /*10c0*/  FMUL.FTZ R61, R155.reuse, R60 ;  /* 0x0000003c9b3d7220 */ /* 0x040fe20000410000 */
[----:B------:R-:W-:Y:S01]  /*10d0*/  SHF.R.U32.HI R78, RZ, 0x10, R223 ;  /* 0x00000010ff4e7819 */ /* 0x000fe200000116df */
[----:B------:R-:W-:Y:S01]  /*10e0*/  FFMA.FTZ R160, R0, R3, RZ ;  /* 0x0000000300a07223 */ /* 0x000fe200000100ff */
[----:B------:R-:W-:Y:S01]  /*10f0*/  SHF.L.U32 R223, R190, 0x10, RZ ;  /* 0x00000010bedf7819 */ /* 0x000fe200000006ff */
[----:B------:R-:W-:Y:S01]  /*1100*/  FMUL.FTZ R211, R155, R170 ;  /* 0x000000aa9bd37220 */ /* 0x000fe20000410000 */
[----:B------:R-:W-:Y:S01]  /*1110*/  SHF.L.U32 R163, R104, 0x10, RZ ;  /* 0x0000001068a37819 */ /* 0x000fe200000006ff */
[----:B------:R-:W-:Y:S01]  /*1120*/  FMUL.FTZ R157, R232, R71 ;  /* 0x00000047e89d7220 */ /* 0x000fe20000410000 */
[----:B------:R-:W-:Y:S01]  /*1130*/  SHF.L.U32 R190, R89, 0x10, RZ ;  /* 0x0000001059be7819 */ /* 0x000fe200000006ff */
[----:B------:R-:W-:Y:S01]  /*1140*/  FADD.FTZ R170, R167, R156 ;  /* 0x0000009ca7aa7221 */ /* 0x000fe20000010000 */
[----:B------:R-:W-:Y:S01]  /*1150*/  FADD.FTZ R172, R63, -R234 ;  /* 0x800000ea3fac7221 */ /* 0x000fe20000010000 */
        /* <DEDUP_REMOVED lines=9> */
[----:B------:R-:W-:Y:S01]  /*11f0*/  FADD.FTZ R64, R64, -R234 ;  /* 0x800000ea40407221 */ /* 0x000fe20000010000 */
[----:B------:R-:W-:Y:S01]  /*1200*/  FMUL.FTZ R197, R155, R172 ;  /* 0x000000ac9bc57220 */ /* 0x000fe20000410000 */
[----:B------:R-:W-:Y:S01]  /*1210*/  FFMA.FTZ R160, R202, R157, R167 ;  /* 0x0000009dcaa07223 */ /* 0x000fe200000100a7 */
[----:B------:R-:W-:Y:S01]  /*1220*/  SHF.L.U32 R159, R107, 0x10, RZ ;  /* 0x000000106b9f7819 */ /* 0x000fe200000006ff */
[----:B------:R-:W-:Y:S01]  /*1230*/  FMUL.FTZ R163, R228, R187 ;  /* 0x000000bbe4a37220 */ /* 0x000fe20000410000 */
[----:B------:R-:W-:Y:S01]  /*1240*/  SHF.L.U32 R166, R166, 0x10, RZ ;  /* 0x00000010a6a67819 */ /* 0x000fe200000006ff */
[----:B------:R-:W-:Y:S01]  /*1250*/  FADD.FTZ R170, R229, R158 ;  /* 0x0000009ee5aa7221 */ /* 0x000fe20000010000 */
[----:B------:R-:W-:Y:S01]  /*1260*/  FADD.FTZ R198, R65, -R234 ;  /* 0x800000ea41c67221 */ /* 0x000fe20000010000 */
[----:B------:R-:W-:Y:S01]  /*1270*/  FMUL.FTZ R208, R155, R64 ;  /* 0x000000409bd07220 */ /* 0x000fe20000410000 */
[----:B------:R-:W-:Y:S01]  /*1280*/  FFMA.FTZ R167, R197, R158, R160 ;  /* 0x0000009ec5a77223 */ /* 0x000fe200000100a0 */
[----:B------:R-:W-:Y:S01]  /*1290*/  SHF.R.U64 R63, R226, 0x10, R227 ;  /* 0x00000010e23f7819 */ /* 0x000fe200000012e3 */
[----:B------:R-:W-:Y:S01]  /*12a0*/  FMUL.FTZ R159, R159, R166 ;  /* 0x000000a69f9f7220 */ /* 0x000fe20000410000 */
[----:B------:R-:W-:Y:S01]  /*12b0*/  SHF.L.U32 R226, R106, 0x10, RZ ;  /* 0x000000106ae27819 */ /* 0x000fe200000006ff */
[----:B------:R-:W-:Y:S01]  /*12c0*/  FADD.FTZ R170, R170, R163 ;  /* 0x000000a3aaaa7221 */ /* 0x000fe20000010000 */
[--C-:B------:R-:W-:Y:S01]  /*12d0*/  FADD.FTZ R204, R66, -R234.reuse ;  /* 0x800000ea42cc7221 */ /* 0x100fe20000010000 */
[--C-:B------:R-:W-:Y:S01]  /*12e0*/  SHF.R.U64 R87, R218, 0x10, R219.reuse ;  /* 0x00000010da577819 */ /* 0x100fe200000012db */
[C---:B------:R-:W-:Y:S01]  /*12f0*/  FMUL.FTZ R198, R155.reuse, R198 ;  /* 0x000000c69bc67220 */ /* 0x040fe20000410000 */
[----:B------:R-:W-:Y:S01]  /*1300*/  SHF.R.U32.HI R86, RZ, 0x10, R219 ;  /* 0x00000010ff567819 */ /* 0x000fe200000116db */
[----:B------:R-:W-:Y:S01]  /*1310*/  FFMA.FTZ R229, R208, R163, R167 ;  /* 0x000000a3d0e57223 */ /* 0x000fe200000100a7 */
[----:B------:R-:W-:Y:S01]  /*1320*/  SHF.L.U32 R219, R108, 0x10, RZ ;  /* 0x000000106cdb7819 */ /* 0x000fe200000006ff */
[--C-:B------:R-:W-:Y:S01]  /*1330*/  FADD.FTZ R180, R72, -R234.reuse ;  /* 0x800000ea48b47221 */ /* 0x100fe20000010000 */
[----:B------:R-:W-:Y:S01]  /*1340*/  SHF.L.U32 R164, R164, 0x10, RZ ;  /* 0x00000010a4a47819 */ /* 0x000fe200000006ff */
[----:B------:R-:W-:Y:S01]  /*1350*/  FMUL.FTZ R167, R226, R221 ;  /* 0x000000dde2a77220 */ /* 0x000fe20000410000 */
[----:B------:R-:W-:Y:S01]  /*1360*/  FADD.FTZ R170, R170, R159 ;  /* 0x0000009faaaa7221 */ /* 0x000fe20000010000 */
[--C-:B------:R-:W-:Y:S01]  /*1370*/  SHF.R.U64 R66, R224, 0x10, R225.reuse ;  /* 0x00000010e0427819 */ /* 0x100fe200000012e1 */
[----:B------:R-:W-:Y:S01]  /*1380*/  FMUL.FTZ R204, R155, R204 ;  /* 0x000000cc9bcc7220 */ /* 0x000fe20000410000 */
[----:B------:R-:W-:Y:S01]  /*1390*/  SHF.R.U32.HI R72, RZ, 0x10, R225 ;  /* 0x00000010ff487819 */ /* 0x000fe200000116e1 */
[----:B------:R-:W-:Y:S01]  /*13a0*/  FFMA.FTZ R229, R198, R159, R229 ;  /* 0x0000009fc6e57223 */ /* 0x000fe200000100e5 */
[--C-:B------:R-:W-:Y:S01]  /*13b0*/  FADD.FTZ R196, R85, -R234.reuse ;  /* 0x800000ea55c47221 */ /* 0x100fe20000010000 */
[----:B------:R-:W-:Y:S01]  /*13c0*/  SHF.L.U32 R225, R192, 0x10, RZ ;  /* 0x00000010c0e17819 */ /* 0x000fe200000006ff */
        /* <DEDUP_REMOVED lines=20> */
[----:B------:R-:W-:Y:S01]  /*1510*/  FADD.FTZ R70, R70, -R234 ;  /* 0x800000ea46467221 */ /* 0x000fe20000010000 */
        /* <DEDUP_REMOVED lines=38> */
[----:B------:R-:W-:Y:S01]  /*1780*/  FADD.FTZ R66, R66, R237 ;  /* 0x000000ed42427221 */ /* 0x000fe20000010000 */
[----:B------:R-:W-:Y:S01]  /*1790*/  FADD.FTZ R234, R91, -R234 ;  /* 0x800000ea5bea7221 */ /* 0x000fe20000010000 */
[----:B------:R-:W-:Y:S01]  /*17a0*/  FMUL.FTZ R74, R155, R74 ;  /* 0x0000004a9b4a7220 */ /* 0x000fe20000410000 */
[----:B------:R-:W-:Y:S01]  /*17b0*/  FFMA.FTZ R63, R210, R237, R63 ;  /* 0x000000edd23f7223 */ /* 0x000fe2000001003f */
[----:B------:R-:W-:Y:S01]  /*17c0*/  SHF.R.U64 R91, R214, 0x10, R215 ;  /* 0x00000010d65b7819 */ /* 0x000fe200000012d7 */
        /* <DEDUP_REMOVED lines=37> */
[----:B------:R-:W-:Y:S01]  /*1a20*/  SHF.R.U32.HI R62, RZ, 0x10, R215 ;  /* 0x00000010ff3e7819 */ /* 0x000fe200000116d7 */
        /* <DEDUP_REMOVED lines=89> */
.L_x_2670:
[----:B------:R-:W-:Y:S02]  /*1fc0*/  SHF.R.U64 R173, R226, 0x10, R227 ;  /* 0x00000010e2ad7819 */ /* 0x000fe400000012e3 */
[----:B------:R-:W-:Y:S02]  /*1fd0*/  SHF.R.U64 R226, R112, 0x10, R113 ;  /* 0x0000001070e27819 */ /* 0x000fe40000001271 */
[----:B------:R-:W-:Y:S02]  /*1fe0*/  SHF.R.U64 R180, R222, 0x10, R223 ;  /* 0x00000010deb47819 */ /* 0x000fe400000012df */
[----:B------:R-:W-:Y:S02]  /*1ff0*/  SHF.L.U32 R226, R226, 0x10, RZ ;  /* 0x00000010e2e27819 */ /* 0x000fe400000006ff */
[----:B------:R-:W-:Y:S02]  /*2000*/  SHF.R.U64 R179, R224, 0x10, R225 ;  /* 0x00000010e0b37819 */ /* 0x000fe400000012e1 */
[----:B------:R-:W-:-:S02]  /*2010*/  SHF.R.U64 R182, R220, 0x10, R221 ;  /* 0x00000010dcb67819 */ /* 0x000fc400000012dd */
[----:B------:R-:W-:Y:S02]  /*2020*/  SHF.R.U32.HI R183, RZ, 0x10, R221 ;  /* 0x00000010ffb77819 */ /* 0x000fe400000116dd */
[----:B------:R-:W-:Y:S02]  /*2030*/  SHF.R.U64 R222, R110, 0x10, R111 ;  /* 0x000000106ede7819 */ /* 0x000fe4000000126f */
[----:B------:R-:W-:Y:S02]  /*2040*/  SHF.R.U32.HI R176, RZ, 0x10, R223 ;  /* 0x00000010ffb07819 */ /* 0x000fe400000116df */
[----:B------:R-:W-:Y:S02]  /*2050*/  SHF.L.U32 R221, R118, 0x10, RZ ;  /* 0x0000001076dd7819 */ /* 0x000fe400000006ff */
[----:B------:R-:W-:Y:S02]  /*2060*/  SHF.R.U32.HI R224, RZ, 0x10, R111 ;  /* 0x00000010ffe07819 */ /* 0x000fe4000001166f */
[----:B------:R-:W-:Y:S01]  /*2070*/  SHF.L.U32 R223, R119, 0x10, RZ ;  /* 0x0000001077df7819 */ /* 0x000fe200000006ff */
[----:B------:R-:W-:Y:S01]  /*2080*/  FADD.FTZ R76, -R221, R76 ;  /* 0x0000004cdd4c7221 */ /* 0x000fe20000010100 */
[----:B------:R-:W-:Y:S01]  /*2090*/  SHF.R.U32.HI R177, RZ, 0x10, R227 ;  /* 0x00000010ffb17819 */ /* 0x000fe200000116e3 */
[----:B------:R-:W-:Y:S01]  /*20a0*/  FADD.FTZ R227, -R226, R65 ;  /* 0x00000041e2e37221 */ /* 0x000fe20000010100 */
[----:B------:R-:W-:Y:S01]  /*20b0*/  SHF.L.U32 R222, R222, 0x10, RZ ;  /* 0x00000010dede7819 */ /* 0x000fe200000006ff */
[----:B------:R-:W-:Y:S01]  /*20c0*/  FADD.FTZ R212, -R223, R78 ;  /* 0x0000004edfd47221 */ /* 0x000fe20000010100 */
        /* <DEDUP_REMOVED lines=17> */
[----:B------:R-:W-:Y:S01]  /*21e0*/  SHF.R.U64 R185, R218, 0x10, R219 ;  /* 0x00000010dab97819 */ /* 0x000fe200000012db */
[----:B------:R-:W-:Y:S01]  /*21f0*/  FADD.FTZ R209, -R209, R62 ;  /* 0x0000003ed1d17221 */ /* 0x000fe20000010100 */
[----:B------:R-:W-:Y:S01]  /*2200*/  SHF.L.U32 R221, R122, 0x10, RZ ;  /* 0x000000107add7819 */ /* 0x000fe200000006ff */
[----:B------:R-:W0:Y:S01]  /*2210*/  MUFU.RCP R67, R63 ;  /* 0x0000003f00437308 */ /* 0x000e220000001000 */
        /* <DEDUP_REMOVED lines=10> */
[----:B------:R-:W-:Y:S02]  /*22c0*/  SHF.L.U32 R86, R134, 0x10, RZ ;  /* 0x0000001086567819 */ /* 0x000fe400000006ff */
[----:B------:R-:W-:-:S02]  /*22d0*/  SHF.L.U32 R217, R114, 0x10, RZ ;  /* 0x0000001072d97819 */ /* 0x000fc400000006ff */
[----:B------:R-:W-:Y:S01]  /*22e0*/  SHF.L.U32 R211, R110, 0x10, RZ ;  /* 0x000000106ed37819 */ /* 0x000fe200000006ff */
[----:B0-----:R-:W-:Y:S01]  /*22f0*/  FMUL.FTZ R67, R214, R67 ;  /* 0x00000043d6437220 */ /* 0x001fe20000410000 */
[----:B------:R-:W-:Y:S01]  /*2300*/  SHF.R.U32.HI R181, RZ, 0x10, R215 ;  /* 0x00000010ffb57819 */ /* 0x000fe200000116d7 */
[----:B------:R-:W0:Y:S01]  /*2310*/  MUFU.RCP R64, R62 ;  /* 0x0000003e00407308 */ /* 0x000e220000001000 */
[----:B------:R-:W-:Y:S01]  /*2320*/  FADD.FTZ R68, -R217, R68 ;  /* 0x00000044d9447221 */ /* 0x000fe20000010100 */
[----:B------:R-:W-:Y:S01]  /*2330*/  SHF.L.U32 R217, R116, 0x10, RZ ;  /* 0x0000001074d97819 */ /* 0x000fe200000006ff */
[----:B------:R-:W-:Y:S01]  /*2340*/  FADD.FTZ R211, -R211, R60 ;  /* 0x0000003cd3d37221 */ /* 0x000fe20000010100 */
[----:B------:R-:W-:Y:S02]  /*2350*/  SHF.R.U32.HI R230, RZ, 0x10, R115 ;  /* 0x00000010ffe67819 */ /* 0x000fe40000011673 */
[----:B------:R-:W-:Y:S01]  /*2360*/  SHF.L.U32 R215, R113, 0x10, RZ ;  /* 0x0000001071d77819 */ /* 0x000fe200000006ff */
[----:B------:R-:W-:Y:S01]  /*2370*/  FADD.FTZ R217, -R217, R72 ;  /* 0x00000048d9d97221 */ /* 0x000fe20000010100 */
[----:B------:R-:W2:Y:S01]  /*2380*/  MUFU.RCP R223, R86 ;  /* 0x0000005600df7308 */ /* 0x000ea20000001000 */
        /* <DEDUP_REMOVED lines=8> */
[----:B0-----:R-:W-:Y:S01]  /*2410*/  FMUL.FTZ R64, R217, R64 ;  /* 0x00000040d9407220 */ /* 0x001fe20000410000 */
[----:B------:R-:W-:Y:S01]  /*2420*/  SHF.L.U32 R220, R152, 0x10, RZ ;  /* 0x0000001098dc7819 */ /* 0x000fe200000006ff */
[----:B------:R-:W-:Y:S01]  /*2430*/  FADD.FTZ R71, -R230, R71 ;  /* 0x00000047e6477221 */ /* 0x000fe20000010100 */
[----:B------:R-:W-:Y:S02]  /*2440*/  SHF.L.U32 R66, R131, 0x10, RZ ;  /* 0x0000001083427819 */ /* 0x000fe400000006ff */
[----:B------:R-:W-:Y:S01]  /*2450*/  SHF.R.U32.HI R178, RZ, 0x10, R225 ;  /* 0x00000010ffb27819 */ /* 0x000fe200000116e1 */
[----:B------:R-:W0:Y:S01]  /*2460*/  MUFU.RCP R82, R78 ;  /* 0x0000004e00527308 */ /* 0x000e220000001000 */
[----:B------:R-:W-:Y:S01]  /*2470*/  SHF.L.U32 R157, R103, 0x10, RZ ;  /* 0x00000010679d7819 */ /* 0x000fe200000006ff */
[----:B------:R-:W-:Y:S01]  /*2480*/  FADD.FTZ R220, -R220, R87 ;  /* 0x00000057dcdc7221 */ /* 0x000fe20000010100 */
[----:B------:R-:W-:Y:S01]  /*2490*/  SHF.L.U32 R225, R124, 0x10, RZ ;  /* 0x000000107ce17819 */ /* 0x000fe200000006ff */
[----:B--2---:R-:W-:Y:S01]  /*24a0*/  FMUL.FTZ R212, R212, R223 ;  /* 0x000000dfd4d47220 */ /* 0x004fe20000410000 */
[----:B------:R-:W-:-:S02]  /*24b0*/  SHF.L.U32 R217, R148, 0x10, RZ ;  /* 0x0000001094d97819 */ /* 0x000fc400000006ff */
[----:B------:R-:W-:Y:S01]  /*24c0*/  SHF.L.U32 R159, R107, 0x10, RZ ;  /* 0x000000106b9f7819 */ /* 0x000fe200000006ff */
[----:B------:R-:W2:Y:S01]  /*24d0*/  MUFU.RCP R221, R214 ;  /* 0x000000d600dd7308 */ /* 0x000ea20000001000 */
[----:B------:R-:W-:Y:S01]  /*24e0*/  SHF.R.U32.HI R230, RZ, 0x10, R117 ;  /* 0x00000010ffe67819 */ /* 0x000fe20000011675 */
[----:B------:R-:W-:Y:S01]  /*24f0*/  FADD.FTZ R88, -R225, R88 ;  /* 0x00000058e1587221 */ /* 0x000fe20000010100 */
[----:B------:R-:W-:Y:S01]  /*2500*/  SHF.L.U32 R87, R137, 0x10, RZ ;  /* 0x0000001089577819 */ /* 0x000fe200000006ff */
[----:B-1----:R-:W-:Y:S01]  /*2510*/  FMUL.FTZ R60, R71, R60 ;  /* 0x0000003c473c7220 */ /* 0x002fe20000410000 */
[----:B------:R-:W-:Y:S02]  /*2520*/  SHF.R.U32.HI R234, RZ, 0x10, R119 ;  /* 0x00000010ffea7819 */ /* 0x000fe40000011677 */
[----:B------:R-:W-:Y:S01]  /*2530*/  SHF.L.U32 R162, R102, 0x10, RZ ;  /* 0x0000001066a27819 */ /* 0x000fe200000006ff */
[----:B------:R-:W1:Y:S01]  /*2540*/  MUFU.RCP R0, R196 ;  /* 0x000000c400007308 */ /* 0x000e620000001000 */
[----:B------:R-:W-:-:S02]  /*2550*/  SHF.R.U64 R195, R232, 0x10, R233 ;  /* 0x00000010e8c37819 */ /* 0x000fc400000012e9 */
[----:B------:R-:W-:Y:S02]  /*2560*/  SHF.L.U32 R230, R230, 0x10, RZ ;  /* 0x00000010e6e67819 */ /* 0x000fe400000006ff */
[----:B------:R-:W-:Y:S02]  /*2570*/  SHF.R.U64 R232, R116, 0x10, R117 ;  /* 0x0000001074e87819 */ /* 0x000fe40000001275 */
        /* <DEDUP_REMOVED lines=8> */
[----:B------:R-:W-:Y:S01]  /*2600*/  SHF.L.U32 R164, R105, 0x10, RZ ;  /* 0x0000001069a47819 */ /* 0x000fe200000006ff */
[----:B------:R-:W0:Y:S01]  /*2610*/  MUFU.RCP R206, R157 ;  /* 0x0000009d00ce7308 */ /* 0x000e220000001000 */
[----:B------:R-:W-:Y:S01]  /*2620*/  SHF.L.U32 R234, R154, 0x10, RZ ;  /* 0x000000109aea7819 */ /* 0x000fe200000006ff */
[----:B--2---:R-:W-:Y:S01]  /*2630*/  FMUL.FTZ R230, R230, R221 ;  /* 0x000000dde6e67220 */ /* 0x004fe20000410000 */
[--C-:B------:R-:W-:Y:S01]  /*2640*/  SHF.R.U64 R166, R228, 0x10, R229.reuse ;  /* 0x00000010e4a67819 */ /* 0x100fe200000012e5 */
[----:B-1----:R-:W-:Y:S01]  /*2650*/  FMUL.FTZ R0, R211, R0 ;  /* 0x00000000d3007220 */ /* 0x002fe20000410000 */
[----:B------:R-:W-:Y:S01]  /*2660*/  SHF.R.U32.HI R169, RZ, 0x10, R229 ;  /* 0x00000010ffa97819 */ /* 0x000fe200000116e5 */
[----:B------:R-:W-:Y:S01]  /*2670*/  FADD.FTZ R229, -R232, R73 ;  /* 0x00000049e8e57221 */ /* 0x000fe20000010100 */
[----:B------:R-:W-:Y:S01]  /*2680*/  SHF.L.U32 R71, R3, 0x10, RZ ;  /* 0x0000001003477819 */ /* 0x000fe200000006ff */
[----:B------:R-:W1:Y:S01]  /*2690*/  MUFU.RCP R223, R217 ;  /* 0x000000d900df7308 */ /* 0x000e620000001000 */
[----:B------:R-:W-:Y:S01]  /*26a0*/  SHF.L.U32 R82, R195, 0x10, RZ ;  /* 0x00000010c3527819 */ /* 0x000fe200000006ff */
[----:B------:R-:W-:Y:S01]  /*26b0*/  FMUL.FTZ R3, R196, R201 ;  /* 0x000000c9c4037220 */ /* 0x000fe20000410000 */
[----:B------:R-:W-:Y:S01]  /*26c0*/  SHF.L.U32 R167, R106, 0x10, RZ ;  /* 0x000000106aa77819 */ /* 0x000fe200000006ff */
[----:B------:R-:W-:Y:S01]  /*26d0*/  FADD.FTZ R234, -R234, R91 ;  /* 0x0000005beaea7221 */ /* 0x000fe20000010100 */
[----:B------:R-:W-:Y:S01]  /*26e0*/  SHF.L.U32 R221, R188, 0x10, RZ ;  /* 0x00000010bcdd7819 */ /* 0x000fe200000006ff */
[----:B---3--:R-:W-:Y:S01]  /*26f0*/  FMUL.FTZ R210, R229, R210 ;  /* 0x000000d2e5d27220 */ /* 0x008fe20000410000 */
[----:B------:R-:W-:Y:S01]  /*2700*/  SHF.L.U32 R188, R161, 0x10, RZ ;  /* 0x00000010a1bc7819 */ /* 0x000fe200000006ff */
[----:B------:R-:W2:Y:S01]  /*2710*/  MUFU.RCP R198, R159 ;  /* 0x0000009f00c67308 */ /* 0x000ea20000001000 */
[----:B------:R-:W-:Y:S01]  /*2720*/  SHF.R.U32.HI R163, RZ, 0x10, R233 ;  /* 0x00000010ffa37819 */ /* 0x000fe200000116e9 */
[----:B------:R-:W-:Y:S01]  /*2730*/  FADD.FTZ R229, RZ, R3 ;  /* 0x00000003ffe57221 */ /* 0x000fe20000010000 */
[----:B------:R-:W-:Y:S01]  /*2740*/  SHF.L.U32 R161, R156, 0x10, RZ ;  /* 0x000000109ca17819 */ /* 0x000fe200000006ff */
[----:B------:R-:W-:Y:S01]  /*2750*/  FMUL.FTZ R156, R157, R82 ;  /* 0x000000529d9c7220 */ /* 0x000fe20000410000 */
[----:B0-----:R-:W-:Y:S01]  /*2760*/  FMUL.FTZ R61, R61, R206 ;  /* 0x000000ce3d3d7220 */ /* 0x001fe20000410000 */
[-C--:B------:R-:W-:Y:S01]  /*2770*/  FFMA.FTZ R195, R3, R0.reuse, RZ ;  /* 0x0000000003c37223 */ /* 0x080fe200000100ff */
        /* <DEDUP_REMOVED lines=13> */
[----:B------:R-:W-:-:S02]  /*2850*/  SHF.L.U32 R187, R187, 0x10, RZ ;  /* 0x00000010bbbb7819 */ /* 0x000fc400000006ff */
[----:B------:R-:W-:Y:S02]  /*2860*/  SHF.L.U32 R73, R140, 0x10, RZ ;  /* 0x000000108c497819 */ /* 0x000fe400000006ff */
[----:B------:R2:W4:Y:S01]  /*2870*/  MUFU.RCP R197, R158 ;  /* 0x0000009e00c57308 */ /* 0x0005220000001000 */
[----:B0-----:R-:W-:Y:S01]  /*2880*/  FMUL.FTZ R80, R80, R225 ;  /* 0x000000e150507220 */ /* 0x001fe20000410000 */
[----:B------:R-:W-:Y:S01]  /*2890*/  SHF.L.U32 R225, R192, 0x10, RZ ;  /* 0x00000010c0e17819 */ /* 0x000fe200000006ff */
[----:B------:R-:W-:Y:S01]  /*28a0*/  FFMA.FTZ R192, R156, R61, R195 ;  /* 0x0000003d9cc07223 */ /* 0x000fe200000100c3 */
[----:B-1----:R-:W-:Y:S01]  /*28b0*/  SHF.L.U32 R162, R165, 0x10, RZ ;  /* 0x00000010a5a27819 */ /* 0x002fe200000006ff */
[----:B------:R-:W-:Y:S01]  /*28c0*/  FADD.FTZ R195, R194, R157 ;  /* 0x0000009dc2c37221 */ /* 0x000fe20000010000 */
[----:B------:R-:W-:Y:S01]  /*28d0*/  SHF.R.U64 R228, R114, 0x10, R115 ;  /* 0x0000001072e47819 */ /* 0x000fe20000001273 */
[----:B------:R-:W-:Y:S01]  /*28e0*/  FMUL.FTZ R163, R164, R187 ;  /* 0x000000bba4a37220 */ /* 0x000fe20000410000 */
[----:B------:R0:W1:Y:S01]  /*28f0*/  MUFU.RCP R208, R164 ;  /* 0x000000a400d07308 */ /* 0x0000620000001000 */
[----:B---3--:R-:W-:Y:S01]  /*2900*/  FMUL.FTZ R202, R209, R202 ;  /* 0x000000cad1ca7220 */ /* 0x008fe20000410000 */
[----:B--2---:R-:W-:Y:S01]  /*2910*/  FMUL.FTZ R158, R158, R190 ;  /* 0x000000be9e9e7220 */ /* 0x004fe20000410000 */
[----:B------:R-:W-:-:S02]  /*2920*/  SHF.L.U32 R166, R166, 0x10, RZ ;  /* 0x00000010a6a67819 */ /* 0x000fc400000006ff */
[----:B------:R-:W-:Y:S01]  /*2930*/  FFMA.FTZ R165, R157, R202, R192 ;  /* 0x000000ca9da57223 */ /* 0x000fe200000100c0 */
[----:B------:R-:W-:Y:S01]  /*2940*/  SHF.L.U32 R172, R127, 0x10, RZ ;  /* 0x000000107fac7819 */ /* 0x000fe200000006ff */
[----:B------:R-:W-:Y:S01]  /*2950*/  FADD.FTZ R192, R195, R158 ;  /* 0x0000009ec3c07221 */ /* 0x000fe20000010000 */
[----:B------:R-:W2:Y:S01]  /*2960*/  MUFU.RCP R204, R167 ;  /* 0x000000a700cc7308 */ /* 0x000ea20000001000 */
[----:B----4-:R-:W-:Y:S01]  /*2970*/  FMUL.FTZ R197, R222, R197 ;  /* 0x000000c5dec57220 */ /* 0x010fe20000410000 */
[----:B------:R-:W-:Y:S01]  /*2980*/  SHF.R.U32.HI R184, RZ, 0x10, R219 ;  /* 0x00000010ffb87819 */ /* 0x000fe200000116db */
[----:B------:R-:W-:Y:S01]  /*2990*/  FMUL.FTZ R159, R159, R166 ;  /* 0x000000a69f9f7220 */ /* 0x000fe20000410000 */
[----:B------:R-:W-:Y:S01]  /*29a0*/  SHF.L.U32 R219, R115, 0x10, RZ ;  /* 0x0000001073db7819 */ /* 0x000fe200000006ff */
[----:B0-----:R-:W-:Y:S01]  /*29b0*/  FFMA.FTZ R164, R158, R197, R165 ;  /* 0x000000c59ea47223 */ /* 0x001fe200000100a5 */
[----:B------:R-:W-:Y:S01]  /*29c0*/  SHF.L.U32 R228, R228, 0x10, RZ ;  /* 0x00000010e4e47819 */ /* 0x000fe200000006ff */
[----:B------:R-:W-:Y:S01]  /*29d0*/  FADD.FTZ R194, R192, R163 ;  /* 0x000000a3c0c27221 */ /* 0x000fe20000010000 */
[----:B------:R0:W3:Y:S01]  /*29e0*/  MUFU.RCP R199, R160 ;  /* 0x000000a000c77308 */ /* 0x0000e20000001000 */
[----:B-1----:R-:W-:Y:S01]  /*29f0*/  FMUL.FTZ R208, R213, R208 ;  /* 0x000000d0d5d07220 */ /* 0x002fe20000410000 */
[----:B------:R-:W-:Y:S01]  /*2a00*/  SHF.L.U32 R175, R126, 0x10, RZ ;  /* 0x000000107eaf7819 */ /* 0x000fe200000006ff */
[----:B------:R-:W-:Y:S01]  /*2a10*/  FADD.FTZ R70, -R219, R70 ;  /* 0x00000046db467221 */ /* 0x000fe20000010100 */
[----:B------:R-:W-:Y:S01]  /*2a20*/  SHF.L.U32 R235, R125, 0x10, RZ ;  /* 0x000000107deb7819 */ /* 0x000fe200000006ff */
[----:B------:R-:W-:Y:S01]  /*2a30*/  FFMA.FTZ R192, R163, R208, R164 ;  /* 0x000000d0a3c07223 */ /* 0x000fe200000100a4 */
[----:B------:R-:W-:Y:S01]  /*2a40*/  SHF.L.U32 R164, R169, 0x10, RZ ;  /* 0x00000010a9a47819 */ /* 0x000fe200000006ff */
[----:B------:R-:W-:Y:S01]  /*2a50*/  FADD.FTZ R69, -R228, R69 ;  /* 0x00000045e4457221 */ /* 0x000fe20000010100 */
[----:B------:R-:W1:Y:S01]  /*2a60*/  MUFU.RCP R207, R170 ;  /* 0x000000aa00cf7308 */ /* 0x000e620000001000 */
[----:B--2---:R-:W-:Y:S01]  /*2a70*/  FMUL.FTZ R204, R215, R204 ;  /* 0x000000ccd7cc7220 */ /* 0x004fe20000410000 */
[----:B------:R-:W-:Y:S01]  /*2a80*/  SHF.L.U32 R215, R145, 0x10, RZ ;  /* 0x0000001091d77819 */ /* 0x000fe200000006ff */
[----:B------:R-:W-:Y:S01]  /*2a90*/  FMUL.FTZ R167, R167, R221 ;  /* 0x000000dda7a77220 */ /* 0x000fe20000410000 */
[----:B------:R-:W-:Y:S01]  /*2aa0*/  SHF.L.U32 R219, R117, 0x10, RZ ;  /* 0x0000001075db7819 */ /* 0x000fe200000006ff */
[----:B------:R-:W-:Y:S01]  /*2ab0*/  FADD.FTZ R194, R194, R159 ;  /* 0x0000009fc2c27221 */ /* 0x000fe20000010000 */
[----:B------:R-:W-:Y:S01]  /*2ac0*/  SHF.L.U32 R228, R141, 0x10, RZ ;  /* 0x000000108de47819 */ /* 0x000fe200000006ff */
[----:B------:R-:W-:Y:S01]  /*2ad0*/  FADD.FTZ R90, -R235, R90 ;  /* 0x0000005aeb5a7221 */ /* 0x000fe20000010100 */
[----:B------:R-:W2:Y:S01]  /*2ae0*/  MUFU.RCP R231, R73 ;  /* 0x0000004900e77308 */ /* 0x000ea20000001000 */
[----:B------:R-:W-:Y:S01]  /*2af0*/  FFMA.FTZ R192, R159, R198, R192 ;  /* 0x000000c69fc07223 */ /* 0x000fe200000100c0 */
[----:B------:R-:W-:Y:S01]  /*2b00*/  SHF.L.U32 R72, R130, 0x10, RZ ;  /* 0x0000001082487819 */ /* 0x000fe200000006ff */
[----:B0-----:R-:W-:Y:S01]  /*2b10*/  FMUL.FTZ R160, R160, R164 ;  /* 0x000000a4a0a07220 */ /* 0x001fe20000410000 */
[----:B------:R-:W-:Y:S01]  /*2b20*/  SHF.L.U32 R189, R189, 0x10, RZ ;  /* 0x00000010bdbd7819 */ /* 0x000fe200000006ff */
[----:B------:R-:W-:Y:S01]  /*2b30*/  FADD.FTZ R169, R194, R167 ;  /* 0x000000a7c2a97221 */ /* 0x000fe20000010000 */
[----:B------:R-:W-:Y:S01]  /*2b40*/  FADD.FTZ R74, -R219, R74 ;  /* 0x0000004adb4a7221 */ /* 0x000fe20000010100 */
[----:B---3--:R-:W-:Y:S01]  /*2b50*/  FMUL.FTZ R199, R226, R199 ;  /* 0x000000c7e2c77220 */ /* 0x008fe20000410000 */
[----:B------:R0:W3:Y:S01]  /*2b60*/  MUFU.RCP R200, R172 ;  /* 0x000000ac00c87308 */ /* 0x0000e20000001000 */
[----:B-1----:R-:W-:Y:S01]  /*2b70*/  FMUL.FTZ R68, R68, R207 ;  /* 0x000000cf44447220 */ /* 0x002fe20000410000 */
[----:B------:R-:W-:Y:S01]  /*2b80*/  FFMA.FTZ R165, R167, R204, R192 ;  /* 0x000000cca7a57223 */ /* 0x000fe200000100c0 */
[----:B------:R-:W-:Y:S01]  /*2b90*/  SHF.L.U32 R65, R139, 0x10, RZ ;  /* 0x000000108b417819 */ /* 0x000fe200000006ff */
[----:B------:R-:W-:Y:S01]  /*2ba0*/  FMUL.FTZ R229, R170, R189 ;  /* 0x000000bdaae57220 */ /* 0x000fe20000410000 */
[----:B------:R-:W-:Y:S01]  /*2bb0*/  SHF.L.U32 R207, R146, 0x10, RZ ;  /* 0x0000001092cf7819 */ /* 0x000fe200000006ff */
[----:B------:R-:W-:Y:S01]  /*2bc0*/  FADD.FTZ R192, R169, R160 ;  /* 0x000000a0a9c07221 */ /* 0x000fe20000010000 */
[----:B------:R-:W-:Y:S01]  /*2bd0*/  SHF.L.U32 R196, R173, 0x10, RZ ;  /* 0x00000010adc47819 */ /* 0x000fe200000006ff */
[----:B------:R-:W1:Y:S01]  /*2be0*/  MUFU.RCP R205, R175 ;  /* 0x000000af00cd7308 */ /* 0x000e620000001000 */
[----:B------:R-:W-:Y:S01]  /*2bf0*/  FFMA.FTZ R170, R160, R199, R165 ;  /* 0x000000c7a0aa7223 */ /* 0x000fe200000100a5 */
[----:B--2---:R-:W-:Y:S01]  /*2c00*/  FMUL.FTZ R216, R216, R231 ;  /* 0x000000e7d8d87220 */ /* 0x004fe20000410000 */
[----:B------:R-:W-:Y:S01]  /*2c10*/  SHF.L.U32 R191, R191, 0x10, RZ ;  /* 0x00000010bfbf7819 */ /* 0x000fe200000006ff */
[----:B0-----:R-:W-:Y:S01]  /*2c20*/  FMUL.FTZ R172, R172, R196 ;  /* 0x000000c4acac7220 */ /* 0x001fe20000410000 */
[----:B------:R-:W-:Y:S01]  /*2c30*/  SHF.L.U32 R231, R177, 0x10, RZ ;  /* 0x00000010b1e77819 */ /* 0x000fe200000006ff */
[----:B------:R-:W-:Y:S01]  /*2c40*/  FADD.FTZ R177, R192, R229 ;  /* 0x000000e5c0b17221 */ /* 0x000fe20000010000 */
[----:B------:R-:W-:Y:S01]  /*2c50*/  FFMA.FTZ R173, R229, R68, R170 ;  /* 0x00000044e5ad7223 */ /* 0x000fe200000100aa */
[----:B------:R-:W0:Y:S01]  /*2c60*/  MUFU.RCP R235, R215 ;  /* 0x000000d700eb7308 */ /* 0x000e220000001000 */
[----:B---3--:R-:W-:Y:S01]  /*2c70*/  FMUL.FTZ R69, R69, R200 ;  /* 0x000000c845457220 */ /* 0x008fe20000410000 */
[----:B------:R-:W-:Y:S01]  /*2c80*/  FMUL.FTZ R165, R175, R223 ;  /* 0x000000dfafa57220 */ /* 0x000fe20000410000 */
[----:B------:R-:W-:Y:S01]  /*2c90*/  FMUL.FTZ R169, R62, R191 ;  /* 0x000000bf3ea97220 */ /* 0x000fe20000410000 */
[----:B------:R-:W-:Y:S01]  /*2ca0*/  FADD.FTZ R170, R177, R172 ;  /* 0x000000acb1aa7221 */ /* 0x000fe20000010000 */
[----:B------:R-:W-:Y:S01]  /*2cb0*/  FFMA.FTZ R62, R172, R69, R173 ;  /* 0x00000045ac3e7223 */ /* 0x000fe200000100ad */
[----:B------:R-:W-:Y:S01]  /*2cc0*/  SHF.L.U32 R178, R178, 0x10, RZ ;  /* 0x00000010b2b27819 */ /* 0x000fe200000006ff */
[----:B------:R-:W-:Y:S01]  /*2cd0*/  FMUL.FTZ R173, R72, R225 ;  /* 0x000000e148ad7220 */ /* 0x000fe20000410000 */
[----:B------:R-:W2:Y:S01]  /*2ce0*/  MUFU.RCP R233, R228 ;  /* 0x000000e400e97308 */ /* 0x000ea20000001000 */
[----:B-1----:R-:W-:Y:S01]  /*2cf0*/  FMUL.FTZ R70, R70, R205 ;  /* 0x000000cd46467220 */ /* 0x002fe20000410000 */
[----:B------:R-:W-:Y:S01]  /*2d00*/  FADD.FTZ R170, R170, R165 ;  /* 0x000000a5aaaa7221 */ /* 0x000fe20000010000 */
[----:B------:R-:W-:Y:S01]  /*2d10*/  SHF.R.U64 R232, R118, 0x10, R119 ;  /* 0x0000001076e87819 */ /* 0x000fe20000001277 */
[----:B------:R-:W-:Y:S01]  /*2d20*/  FMUL.FTZ R78, R78, R178 ;  /* 0x000000b24e4e7220 */ /* 0x000fe20000410000 */
[----:B------:R-:W-:Y:S01]  /*2d30*/  FFMA.FTZ R62, R165, R70, R62 ;  /* 0x00000046a53e7223 */ /* 0x000fe2000001003e */
[----:B------:R-:W-:Y:S01]  /*2d40*/  SHF.L.U32 R193, R193, 0x10, RZ ;  /* 0x00000010c1c17819 */ /* 0x000fe200000006ff */
[----:B------:R-:W-:Y:S01]  /*2d50*/  FMUL.FTZ R175, R86, R227 ;  /* 0x000000e356af7220 */ /* 0x000fe20000410000 */
[----:B------:R-:W1:Y:S01]  /*2d60*/  MUFU.RCP R219, R72 ;  /* 0x0000004800db7308 */ /* 0x000e620000001000 */
[----:B0-----:R-:W-:Y:S01]  /*2d70*/  FMUL.FTZ R88, R88, R235 ;  /* 0x000000eb58587220 */ /* 0x001fe20000410000 */
[----:B------:R-:W-:Y:S01]  /*2d80*/  FMUL.FTZ R235, R174, R231 ;  /* 0x000000e7aeeb7220 */ /* 0x000fe20000410000 */
[----:B------:R-:W-:Y:S01]  /*2d90*/  SHF.L.U32 R232, R232, 0x10, RZ ;  /* 0x00000010e8e87819 */ /* 0x000fe200000006ff */
[----:B------:R-:W-:Y:S01]  /*2da0*/  FMUL.FTZ R83, R83, R193 ;  /* 0x000000c153537220 */ /* 0x000fe20000410000 */
[----:B------:R-:W-:Y:S01]  /*2db0*/  SHF.L.U32 R180, R180, 0x10, RZ ;  /* 0x00000010b4b47819 */ /* 0x000fe200000006ff */
[----:B------:R-:W-:Y:S01]  /*2dc0*/  FADD.FTZ R170, R170, R235 ;  /* 0x000000ebaaaa7221 */ /* 0x000fe20000010000 */
[----:B------:R-:W-:Y:S01]  /*2dd0*/  FFMA.FTZ R62, R235, R60, R62 ;  /* 0x0000003ceb3e7223 */ /* 0x000fe2000001003e */
[----:B------:R-:W0:Y:S01]  /*2de0*/  MUFU.RCP R224, R65 ;  /* 0x0000004100e07308 */ /* 0x000e220000001000 */
[----:B--2---:R-:W-:Y:S01]  /*2df0*/  FMUL.FTZ R84, R84, R233 ;  /* 0x000000e954547220 */ /* 0x004fe20000410000 */
[----:B------:R-:W-:Y:S01]  /*2e00*/  SHF.L.U32 R233, R179, 0x10, RZ ;  /* 0x00000010b3e97819 */ /* 0x000fe200000006ff */
[----:B------:R-:W-:Y:S01]  /*2e10*/  FADD.FTZ R170, R170, R169 ;  /* 0x000000a9aaaa7221 */ /* 0x000fe20000010000 */
[----:B------:R-:W-:Y:S01]  /*2e20*/  FFMA.FTZ R62, R169, R64, R62 ;  /* 0x00000040a93e7223 */ /* 0x000fe2000001003e */
[----:B------:R-:W-:Y:S01]  /*2e30*/  FADD.FTZ R77, -R232, R77 ;  /* 0x0000004de84d7221 */ /* 0x000fe20000010100 */
[----:B------:R-:W-:Y:S01]  /*2e40*/  SHF.L.U32 R241, R183, 0x10, RZ ;  /* 0x00000010b7f17819 */ /* 0x000fe200000006ff */
[----:B------:R-:W-:Y:S01]  /*2e50*/  FMUL.FTZ R246, R71, R202 ;  /* 0x000000ca47f67220 */ /* 0x000fe20000410000 */
[----:B------:R-:W2:Y:S01]  /*2e60*/  MUFU.RCP R237, R207 ;  /* 0x000000cf00ed7308 */ /* 0x000ea20000001000 */
[----:B-1----:R-:W-:Y:S01]  /*2e70*/  FMUL.FTZ R74, R74, R219 ;  /* 0x000000db4a4a7220 */ /* 0x002fe20000410000 */
[----:B------:R-:W-:Y:S01]  /*2e80*/  SHF.L.U32 R219, R135, 0x10, RZ ;  /* 0x0000001087db7819 */ /* 0x000fe200000006ff */
[----:B------:R-:W-:Y:S01]  /*2e90*/  FMUL.FTZ R73, R73, R241 ;  /* 0x000000f149497220 */ /* 0x000fe20000410000 */
        /* <DEDUP_REMOVED lines=8> */
[----:B------:R-:W-:Y:S01]  /*2f20*/  FMUL.FTZ R87, R87, R203 ;  /* 0x000000cb57577220 */ /* 0x000fe20000410000 */
[----:B------:R-:W-:Y:S01]  /*2f30*/  SHF.L.U32 R91, R142, 0x10, RZ ;  /* 0x000000108e5b7819 */ /* 0x000fe200000006ff */
[----:B------:R-:W-:Y:S01]  /*2f40*/  FMUL.FTZ R249, R189, R68 ;  /* 0x00000044bdf97220 */ /* 0x000fe20000410000 */
[----:B------:R-:W-:Y:S01]  /*2f50*/  SHF.L.U32 R209, R144, 0x10, RZ ;  /* 0x0000001090d17819 */ /* 0x000fe200000006ff */
[----:B------:R-:W-:Y:S01]  /*2f60*/  FMUL.FTZ R247, R223, R70 ;  /* 0x00000046dff77220 */ /* 0x000fe20000410000 */
[----:B--2---:R-:W-:Y:S01]  /*2f70*/  FMUL.FTZ R90, R90, R237 ;  /* 0x000000ed5a5a7220 */ /* 0x004fe20000410000 */
[----:B------:R-:W-:Y:S01]  /*2f80*/  FMUL.FTZ R237, R66, R233 ;  /* 0x000000e942ed7220 */ /* 0x000fe20000410000 */
[----:B------:R-:W-:Y:S01]  /*2f90*/  FMUL.FTZ R66, R219, R180 ;  /* 0x000000b4db427220 */ /* 0x000fe20000410000 */
[----:B------:R-:W1:Y:S01]  /*2fa0*/  MUFU.RCP R232, R79 ;  /* 0x0000004f00e87308 */ /* 0x000e620000001000 */
[----:B------:R-:W-:Y:S01]  /*2fb0*/  SHF.L.U32 R236, R153, 0x10, RZ ;  /* 0x0000001099ec7819 */ /* 0x000fe200000006ff */
        /* <DEDUP_REMOVED lines=8> */
[----:B------:R-:W-:Y:S01]  /*3040*/  FADD.FTZ R72, R179, R78 ;  /* 0x0000004eb3487221 */ /* 0x000fe20000010000 */
[----:B------:R-:W-:Y:S01]  /*3050*/  FFMA.FTZ R62, R78, R75, R177 ;  /* 0x0000004b4e3e7223 */ /* 0x000fe200000100b1 */
[----:B------:R-:W-:Y:S01]  /*3060*/  FMUL.FTZ R177, R228, R161 ;  /* 0x000000a1e4b17220 */ /* 0x000fe20000410000 */
[----:B------:R-:W-:Y:S01]  /*3070*/  FADD.FTZ R89, -R236, R89 ;  /* 0x00000059ec597221 */ /* 0x000fe20000010100 */
[----:B------:R-:W-:Y:S01]  /*3080*/  FADD.FTZ R183, R72, R83 ;  /* 0x0000005348b77221 */ /* 0x000fe20000010000 */
[----:B------:R-:W-:Y:S01]  /*3090*/  FFMA.FTZ R179, R83, R76, R62 ;  /* 0x0000004c53b37223 */ /* 0x000fe2000001003e */
[----:B------:R-:W-:Y:S01]  /*30a0*/  FMUL.FTZ R62, R63, R188 ;  /* 0x000000bc3f3e7220 */ /* 0x000fe20000410000 */
[----:B------:R-:W2:Y:S01]  /*30b0*/  MUFU.RCP R213, R209 ;  /* 0x000000d100d57308 */ /* 0x000ea20000001000 */
[----:B------:R-:W-:Y:S01]  /*30c0*/  FADD.FTZ R170, R183, R66 ;  /* 0x00000042b7aa7221 */ /* 0x000fe20000010000 */
[----:B------:R-:W-:Y:S01]  /*30d0*/  FFMA.FTZ R86, R66, R77, R179 ;  /* 0x0000004d42567223 */ /* 0x000fe200000100b3 */
[----:B------:R-:W-:Y:S01]  /*30e0*/  FMUL.FTZ R179, R214, R239 ;  /* 0x000000efd6b37220 */ /* 0x000fe20000410000 */
[----:B------:R-:W-:Y:S01]  /*30f0*/  SHF.L.U32 R72, R185, 0x10, RZ ;  /* 0x00000010b9487819 */ /* 0x000fe200000006ff */
[----:B------:R-:W-:Y:S01]  /*3100*/  FADD.FTZ R176, R170, R175 ;  /* 0x000000afaab07221 */ /* 0x000fe20000010000 */
[----:B------:R-:W-:Y:S01]  /*3110*/  FFMA.FTZ R174, R175, R212, R86 ;  /* 0x000000d4afae7223 */ /* 0x000fe20000010056 */
[----:B------:R-:W-:Y:S01]  /*3120*/  SHF.L.U32 R86, R184, 0x10, RZ ;  /* 0x00000010b8567819 */ /* 0x000fe200000006ff */
[----:B------:R-:W3:Y:S01]  /*3130*/  MUFU.RCP R236, R205 ;  /* 0x000000cd00ec7308 */ /* 0x000ee20000001000 */
[----:B------:R-:W-:Y:S01]  /*3140*/  FADD.FTZ R184, R176, R179 ;  /* 0x000000b3b0b87221 */ /* 0x000fe20000010000 */
        /* <DEDUP_REMOVED lines=9> */
[----:B0-----:R-:W-:Y:S01]  /*31e0*/  FMUL.FTZ R211, R218, R211 ;  /* 0x000000d3dad37220 */ /* 0x001fe20000410000 */
[----:B------:R-:W-:Y:S01]  /*31f0*/  FMUL.FTZ R170, R91, R162 ;  /* 0x000000a25baa7220 */ /* 0x000fe20000410000 */
[----:B------:R-:W-:Y:S01]  /*3200*/  FADD.FTZ R194, R183, R62 ;  /* 0x0000003eb7c27221 */ /* 0x000fe20000010000 */
[----:B------:R-:W-:Y:S01]  /*3210*/  FFMA.FTZ R192, R62, R67, R181 ;  /* 0x000000433ec07223 */ /* 0x000fe200000100b5 */
        /* <DEDUP_REMOVED lines=52> */
.L_x_2671:
[----:B------:R-:W-:Y:S01]  /*3560*/  UMOV UR4, 0xffffffff ;  /* 0xffffffff00047882 */ /* 0x000fe20000000000 */
        /* <DEDUP_REMOVED lines=64> */
[----:B------:R-:W-:Y:S01]  /*3970*/  LEA R65, R5, R2, 0x8 ;  /* 0x0000000205417211 */ /* 0x000fe200078e40ff */
[----:B------:R-:W-:Y:S06]  /*3980*/  BRA.DIV UR4, `(.L_x_2672) ;  /* 0x0000001604e47947 */ /* 0x000fec000b800000 */
        /* <DEDUP_REMOVED lines=16> */
[----:B------:R0:W1:Y:S04]  /*3a90*/  SHFL.BFLY PT, R82, R71, 0x10, 0x1f ;  /* 0x0e001f0047527f89 */ /* 0x00006800000e0000 */
[----:B------:R0:W2:Y:S02]  /*3aa0*/  SHFL.BFLY PT, R79, R72, 0x10, 0x1f ;  /* 0x0e001f00484f7f89 */ /* 0x0000a400000e0000 */
.L_x_2685:
[----:B-1----:R-:W-:Y:S01]  /*3ab0*/  FADD.FTZ R82, R71, R82 ;  /* 0x0000005247527221 */ /* 0x002fe20000010000 */
[----:B--2---:R-:W-:-:S03]  /*3ac0*/  FADD.FTZ R79, R72, R79 ;  /* 0x0000004f484f7221 */ /* 0x004fc60000010000 */
[----:B0-----:R-:W-:Y:S01]  /*3ad0*/  FMUL.FTZ R71, R82, 0.0009765625 ;  /* 0x3a80000052477820 */ /* 0x001fe20000410000 */
[----:B------:R-:W-:-:S04]  /*3ae0*/  FMUL.FTZ R72, R79, 0.0009765625 ;  /* 0x3a8000004f487820 */ /* 0x000fc80000410000 */
[C-C-:B------:R-:W-:Y:S01]  /*3af0*/  FFMA.FTZ R164, R72.reuse, R80, R71.reuse ;  /* 0x0000005048a47223 */ /* 0x140fe20000010047 */
[C-C-:B------:R-:W-:Y:S01]  /*3b00*/  FFMA.FTZ R79, R72.reuse, R81, R71.reuse ;  /* 0x00000051484f7223 */ /* 0x140fe20000010047 */
[C-C-:B------:R-:W-:Y:S01]  /*3b10*/  FFMA.FTZ R82, R72.reuse, R70, R71.reuse ;  /* 0x0000004648527223 */ /* 0x140fe20000010047 */
[----:B------:R-:W0:Y:S01]  /*3b20*/  LDC.64 R80, c[0x0][0x3f0] ;  /* 0x0000fc00ff507b82 */ /* 0x000e220000000a00 */
[C-C-:B------:R-:W-:Y:S01]  /*3b30*/  FFMA.FTZ R75, R72.reuse, R75, R71.reuse ;  /* 0x0000004b484b7223 */ /* 0x140fe20000010047 */
[----:B------:R-:W-:Y:S01]  /*3b40*/  FFMA.FTZ R162, R72, R76, R71 ;  /* 0x0000004c48a27223 */ /* 0x000fe20000010047 */
[----:B------:R-:W-:Y:S01]  /*3b50*/  FADD.FTZ R82, -R82, R165 ;  /* 0x000000a552527221 */ /* 0x000fe20000010100 */
[----:B------:R-:W-:Y:S01]  /*3b60*/  FFMA.FTZ R166, R72, R84, R71 ;  /* 0x0000005448a67223 */ /* 0x000fe20000010047 */
[----:B------:R-:W-:Y:S01]  /*3b70*/  FADD.FTZ R84, -R75, R78 ;  /* 0x0000004e4b547221 */ /* 0x000fe20000010100 */
[----:B------:R-:W-:Y:S01]  /*3b80*/  FADD.FTZ R162, -R162, R83 ;  /* 0x00000053a2a27221 */ /* 0x000fe20000010100 */
        /* <DEDUP_REMOVED lines=79> */
[----:B------:R-:W-:Y:S01]  /*4080*/  FMUL.FTZ R67, R155, R230 ;  /* 0x000000e69b437220 */ /* 0x000fe20000410000 */
[----:B-1----:R-:W-:Y:S01]  /*4090*/  LEA R5, R82, R5, 0x2 ;  /* 0x0000000552057211 */ /* 0x002fe200078e10ff */
[----:B------:R1:W-:Y:S03]  /*40a0*/  STG.E.128 desc[UR6][R80.64+0x600], R60 ;  /* 0x0006003c50007986 */ /* 0x0003e6000c101d06 */
[----:B------:R-:W-:Y:S01]  /*40b0*/  ISETP.GE.AND P1, PT, R5, R83, PT ;  /* 0x000000530500720c */ /* 0x000fe20003f26270 */
[----:B------:R1:W-:Y:S01]  /*40c0*/  STG.E.128 desc[UR6][R80.64+0x800], R64 ;  /* 0x0008004050007986 */ /* 0x0003e2000c101d06 */
[C---:B0-----:R-:W-:Y:S01]  /*40d0*/  FMUL.FTZ R68, R155.reuse, R164 ;  /* 0x000000a49b447220 */ /* 0x041fe20000410000 */
        /* <DEDUP_REMOVED lines=11> */
[----:B------:R1:W-:Y:S04]  /*4190*/  STG.E.128 desc[UR6][R80.64+0xa00], R68 ;  /* 0x000a004450007986 */ /* 0x0003e8000c101d06 */
[----:B------:R1:W-:Y:S04]  /*41a0*/  STG.E.128 desc[UR6][R80.64+0xc00], R72 ;  /* 0x000c004850007986 */ /* 0x0003e8000c101d06 */
[----:B------:R1:W-:Y:S01]  /*41b0*/  STG.E.128 desc[UR6][R80.64+0xe00], R76 ;  /* 0x000e004c50007986 */ /* 0x0003e2000c101d06 */
[----:B------:R-:W-:Y:S05]  /*41c0*/  @!P1 BRA `(.L_x_2673) ;  /* 0xffffffc400e89947 */ /* 0x000fea000383ffff */
[----:B------:R-:W-:Y:S05]  /*41d0*/  BSYNC B1 ;  /* 0x0000000000017941 */ /* 0x000fea0003800000 */
.L_x_2667:
        /* <DEDUP_REMOVED lines=61> */
.L_x_2666:
[----:B------:R-:W-:Y:S05]  /*45b0*/  BSYNC B0 ;  /* 0x0000000000007941 */ /* 0x000fea0003800000 */
.L_x_2665:
[----:B-----5:R-:W0:Y:S01]  /*45c0*/  S2R R48, SR_TID.X ;  /* 0x0000000000307919 */ /* 0x020e220000002100 */
[----:B------:R-:W-:Y:S01]  /*45d0*/  MOV R4, 0x400 ;  /* 0x0000040000047802 */ /* 0x000fe20000000f00 */
[----:B------:R-:W-:Y:S05]  /*45e0*/  WARPSYNC.ALL ;  /* 0x0000000000007948 */ /* 0x000fea0003800000 */
[----:B------:R-:W1:Y:S01]  /*45f0*/  S2R R5, SR_CgaCtaId ;  /* 0x0000000000057919 */ /* 0x000e620000008800 */
[----:B------:R-:W2:Y:S01]  /*4600*/  S2UR UR4, SR_CTAID.X ;  /* 0x00000000000479c3 */ /* 0x000ea20000002500 */
[C---:B0-----:R-:W-:Y:S01]  /*4610*/  SHF.L.U32 R2, R48.reuse, 0x7, RZ ;  /* 0x0000000730027819 */ /* 0x041fe200000006ff */
[----:B--2---:R-:W-:Y:S01]  /*4620*/  USHF.L.U32 UR4, UR4, 0xa, URZ ;  /* 0x0000000a04047899 */ /* 0x004fe200080006ff */
[----:B------:R-:W-:-:S02]  /*4630*/  SHF.L.U32 R0, R48, 0x4, RZ ;  /* 0x0000000430007819 */ /* 0x000fc400000006ff */
[----:B------:R-:W-:Y:S02]  /*4640*/  LOP3.LUT R3, R2, 0x3000, RZ, 0xc0, !PT ;  /* 0x0000300002037812 */ /* 0x000fe400078ec0ff */
[----:B-1----:R-:W-:Y:S02]  /*4650*/  LEA R5, R5, R4, 0x18 ;  /* 0x0000000405057211 */ /* 0x002fe400078ec0ff */
[----:B------:R-:W-:-:S04]  /*4660*/  LOP3.LUT R0, R3, 0x1f0, R0, 0xf8, !PT ;  /* 0x000001f003007812 */ /* 0x000fc800078ef800 */
[-C--:B------:R-:W-:Y:S02]  /*4670*/  IADD3 R0, PT, PT, R0, R5.reuse, RZ ;  /* 0x0000000500007210 */ /* 0x080fe40007ffe0ff */
[----:B------:R-:W-:-:S03]  /*4680*/  LEA R5, R48, R5, 0x2 ;  /* 0x0000000530057211 */ /* 0x000fc600078e10ff */
[----:B------:R-:W-:Y:S04]  /*4690*/  STS.128 [R0], R64 ;  /* 0x0000004000007388 */ /* 0x000fe80000000c00 */
[----:B------:R-:W-:Y:S04]  /*46a0*/  STS.128 [R0+0x200], R60 ;  /* 0x0002003c00007388 */ /* 0x000fe80000000c00 */
[----:B------:R-:W-:Y:S04]  /*46b0*/  STS.128 [R0+0x400], R92 ;  /* 0x0004005c00007388 */ /* 0x000fe80000000c00 */
[----:B------:R-:W-:Y:S04]  /*46c0*/  STS.128 [R0+0x600], R56 ;  /* 0x0006003800007388 */ /* 0x000fe80000000c00 */
[----:B------:R-:W-:Y:S04]  /*46d0*/  STS.128 [R0+0x800], R68 ;  /* 0x0008004400007388 */ /* 0x000fe80000000c00 */
[----:B------:R-:W-:Y:S04]  /*46e0*/  STS.128 [R0+0xa00], R8 ;  /* 0x000a000800007388 */ /* 0x000fe80000000c00 */
[----:B------:R-:W-:Y:S04]  /*46f0*/  STS.128 [R0+0xc00], R12 ;  /* 0x000c000c00007388 */ /* 0x000fe80000000c00 */
[----:B------:R-:W-:Y:S01]  /*4700*/  STS.128 [R0+0xe00], R16 ;  /* 0x000e001000007388 */ /* 0x000fe20000000c00 */
[----:B------:R-:W-:Y:S06]  /*4710*/  BAR.SYNC.DEFER_BLOCKING 0x0 ;  /* 0x0000000000007b1d */ /* 0x000fec0000010000 */
[----:B------:R-:W0:Y:S04]  /*4720*/  LDS R2, [R5] ;  /* 0x0000000005027984 */ /* 0x000e280000000800 */
[----:B------:R-:W1:Y:S04]  /*4730*/  LDS R45, [R5+0x1000] ;  /* 0x00100000052d7984 */ /* 0x000e680000000800 */
[----:B------:R-:W2:Y:S04]  /*4740*/  LDS R3, [R5+0x200] ;  /* 0x0002000005037984 */ /* 0x000ea80000000800 */
[----:B------:R-:W3:Y:S04]  /*4750*/  LDS R6, [R5+0x600] ;  /* 0x0006000005067984 */ /* 0x000ee80000000800 */
[----:B------:R-:W4:Y:S04]  /*4760*/  LDS R7, [R5+0x800] ;  /* 0x0008000005077984 */ /* 0x000f280000000800 */
[----:B------:R-:W4:Y:S04]  /*4770*/  LDS R8, [R5+0xa00] ;  /* 0x000a000005087984 */ /* 0x000f280000000800 */
[----:B------:R-:W4:Y:S04]  /*4780*/  LDS R9, [R5+0xc00] ;  /* 0x000c000005097984 */ /* 0x000f280000000800 */
[----:B------:R-:W4:Y:S04]  /*4790*/  LDS R10, [R5+0xe00] ;  /* 0x000e0000050a7984 */ /* 0x000f280000000800 */
[----:B------:R-:W4:Y:S04]  /*47a0*/  LDS R44, [R5+0x1200] ;  /* 0x00120000052c7984 */ /* 0x000f280000000800 */
[----:B------:R-:W4:Y:S04]  /*47b0*/  LDS R13, [R5+0x1600] ;  /* 0x00160000050d7984 */ /* 0x000f280000000800 */
[----:B------:R-:W4:Y:S01]  /*47c0*/  LDS R12, [R5+0x1800] ;  /* 0x00180000050c7984 */ /* 0x000f220000000800 */
[----:B0-----:R-:W-:-:S03]  /*47d0*/  FADD.FTZ R2, RZ, R2 ;  /* 0x00000002ff027221 */ /* 0x001fc60000010000 */
[----:B------:R-:W0:Y:S01]  /*47e0*/  LDS R15, [R5+0x1a00] ;  /* 0x001a0000050f7984 */ /* 0x000e220000000800 */
[----:B-1----:R-:W-:-:S03]  /*47f0*/  FADD.FTZ R2, R2, R45 ;  /* 0x0000002d02027221 */ /* 0x002fc60000010000 */
[----:B------:R-:W1:Y:S01]  /*4800*/  LDS R14, [R5+0x1c00] ;  /* 0x001c0000050e7984 */ /* 0x000e620000000800 */
[----:B--2---:R-:W-:-:S03]  /*4810*/  FADD.FTZ R3, RZ, R3 ;  /* 0x00000003ff037221 */ /* 0x004fc60000010000 */
[----:B------:R-:W2:Y:S01]  /*4820*/  LDS R17, [R5+0x1e00] ;  /* 0x001e000005117984 */ /* 0x000ea20000000800 */
[----:B---3--:R-:W-:-:S03]  /*4830*/  FADD.FTZ R6, RZ, R6 ;  /* 0x00000006ff067221 */ /* 0x008fc60000010000 */
[----:B------:R-:W3:Y:S01]  /*4840*/  LDS R19, [R5+0x2000] ;  /* 0x0020000005137984 */ /* 0x000ee20000000800 */
[----:B----4-:R-:W-:Y:S01]  /*4850*/  FADD.FTZ R7, RZ, R7 ;  /* 0x00000007ff077221 */ /* 0x010fe20000010000 */
[----:B------:R-:W-:Y:S02]  /*4860*/  FADD.FTZ R8, RZ, R8 ;  /* 0x00000008ff087221 */ /* 0x000fe40000010000 */
[----:B------:R-:W4:Y:S01]  /*4870*/  LDS R4, [R5+0x400] ;  /* 0x0004000005047984 */ /* 0x000f220000000800 */
[----:B------:R-:W-:-:S03]  /*4880*/  FADD.FTZ R9, RZ, R9 ;  /* 0x00000009ff097221 */ /* 0x000fc60000010000 */
[----:B------:R-:W4:Y:S01]  /*4890*/  LDS R11, [R5+0x1400] ;  /* 0x00140000050b7984 */ /* 0x000f220000000800 */
[----:B------:R-:W-:-:S03]  /*48a0*/  FADD.FTZ R10, RZ, R10 ;  /* 0x0000000aff0a7221 */ /* 0x000fc60000010000 */
[----:B------:R-:W4:Y:S01]  /*48b0*/  LDS R16, [R5+0x2200] ;  /* 0x0022000005107984 */ /* 0x000f220000000800 */
[----:B------:R-:W-:-:S03]  /*48c0*/  FADD.FTZ R3, R3, R44 ;  /* 0x0000002c03037221 */ /* 0x000fc60000010000 */
[----:B------:R-:W4:Y:S01]  /*48d0*/  LDS R47, [R5+0x2400] ;  /* 0x00240000052f7984 */ /* 0x000f220000000800 */
[----:B------:R-:W-:-:S03]  /*48e0*/  FADD.FTZ R6, R6, R13 ;  /* 0x0000000d06067221 */ /* 0x000fc60000010000 */
[----:B------:R-:W4:Y:S01]  /*48f0*/  LDS R49, [R5+0x2600] ;  /* 0x0026000005317984 */ /* 0x000f220000000800 */
[----:B------:R-:W-:-:S03]  /*4900*/  FADD.FTZ R7, R7, R12 ;  /* 0x0000000c07077221 */ /* 0x000fc60000010000 */
[----:B------:R-:W4:Y:S01]  /*4910*/  LDS R18, [R5+0x2800] ;  /* 0x0028000005127984 */ /* 0x000f220000000800 */
[----:B0-----:R-:W-:-:S03]  /*4920*/  FADD.FTZ R8, R8, R15 ;  /* 0x0000000f08087221 */ /* 0x001fc60000010000 */
[----:B------:R-:W0:Y:S01]  /*4930*/  LDS R51, [R5+0x2a00] ;  /* 0x002a000005337984 */ /* 0x000e220000000800 */
[----:B-1----:R-:W-:-:S03]  /*4940*/  FADD.FTZ R9, R9, R14 ;  /* 0x0000000e09097221 */ /* 0x002fc60000010000 */
[----:B------:R-:W1:Y:S01]  /*4950*/  LDS R46, [R5+0x2c00] ;  /* 0x002c0000052e7984 */ /* 0x000e620000000800 */
[----:B--2---:R-:W-:-:S03]  /*4960*/  FADD.FTZ R10, R10, R17 ;  /* 0x000000110a0a7221 */ /* 0x004fc60000010000 */
[----:B------:R-:W2:Y:S01]  /*4970*/  LDS R45, [R5+0x2e00] ;  /* 0x002e0000052d7984 */ /* 0x000ea20000000800 */
[----:B---3--:R-:W-:-:S03]  /*4980*/  FADD.FTZ R2, R2, R19 ;  /* 0x0000001302027221 */ /* 0x008fc60000010000 */
[----:B------:R-:W3:Y:S04]  /*4990*/  LDS R57, [R5+0x3000] ;  /* 0x0030000005397984 */ /* 0x000ee80000000800 */
[----:B------:R-:W3:Y:S01]  /*49a0*/  LDS R44, [R5+0x3200] ;  /* 0x00320000052c7984 */ /* 0x000ee20000000800 */
[----:B----4-:R-:W-:-:S03]  /*49b0*/  FADD.FTZ R4, RZ, R4 ;  /* 0x00000004ff047221 */ /* 0x010fc60000010000 */
[----:B------:R-:W4:Y:S01]  /*49c0*/  LDS R13, [R5+0x3400] ;  /* 0x00340000050d7984 */ /* 0x000f220000000800 */
[----:B------:R-:W-:-:S03]  /*49d0*/  FADD.FTZ R4, R4, R11 ;  /* 0x0000000b04047221 */ /* 0x000fc60000010000 */
        /* <DEDUP_REMOVED lines=9> */
[----:B0-----:R-:W-:Y:S01]  /*4a70*/  FADD.FTZ R8, R8, R51 ;  /* 0x0000003308087221 */ /* 0x001fe20000010000 */
[----:B------:R-:W-:Y:S01]  /*4a80*/  BAR.SYNC.DEFER_BLOCKING 0x0 ;  /* 0x0000000000007b1d */ /* 0x000fe20000010000 */
[----:B-1----:R-:W-:Y:S01]  /*4a90*/  FADD.FTZ R9, R9, R46 ;  /* 0x0000002e09097221 */ /* 0x002fe20000010000 */
[----:B--2---:R-:W-:Y:S01]  /*4aa0*/  FADD.FTZ R10, R10, R45 ;  /* 0x0000002d0a0a7221 */ /* 0x004fe20000010000 */
[----:B---3--:R-:W-:Y:S01]  /*4ab0*/  FADD.FTZ R57, R2, R57 ;  /* 0x0000003902397221 */ /* 0x008fe20000010000 */
[----:B------:R-:W-:-:S04]  /*4ac0*/  FADD.FTZ R11, R3, R44 ;  /* 0x0000002c030b7221 */ /* 0x000fc80000010000 */
[----:B------:R-:W0:Y:S01]  /*4ad0*/  LDC.64 R2, c[0x0][0x3e8] ;  /* 0x0000fa00ff027b82 */ /* 0x000e220000000a00 */
[----:B----4-:R-:W-:Y:S01]  /*4ae0*/  FADD.FTZ R13, R4, R13 ;  /* 0x0000000d040d7221 */ /* 0x010fe20000010000 */
[----:B------:R-:W-:Y:S01]  /*4af0*/  FADD.FTZ R15, R6, R15 ;  /* 0x0000000f060f7221 */ /* 0x000fe20000010000 */
[----:B------:R-:W-:Y:S01]  /*4b00*/  STS.128 [R0], R52 ;  /* 0x0000003400007388 */ /* 0x000fe20000000c00 */
[----:B------:R-:W-:-:S03]  /*4b10*/  FADD.FTZ R7, R7, R12 ;  /* 0x0000000c07077221 */ /* 0x000fc60000010000 */
[----:B------:R-:W-:Y:S01]  /*4b20*/  STS.128 [R0+0x200], R40 ;  /* 0x0002002800007388 */ /* 0x000fe20000000c00 */
[----:B------:R-:W-:-:S03]  /*4b30*/  FADD.FTZ R17, R8, R17 ;  /* 0x0000001108117221 */ /* 0x000fc60000010000 */
[----:B------:R-:W-:Y:S01]  /*4b40*/  STS.128 [R0+0x400], R36 ;  /* 0x0004002400007388 */ /* 0x000fe20000000c00 */
[----:B------:R-:W-:-:S03]  /*4b50*/  FADD.FTZ R9, R9, R14 ;  /* 0x0000000e09097221 */ /* 0x000fc60000010000 */
[----:B------:R-:W-:Y:S01]  /*4b60*/  STS.128 [R0+0x600], R32 ;  /* 0x0006002000007388 */ /* 0x000fe20000000c00 */
[----:B------:R-:W-:-:S03]  /*4b70*/  FADD.FTZ R19, R10, R19 ;  /* 0x000000130a137221 */ /* 0x000fc60000010000 */
[----:B------:R-:W-:Y:S04]  /*4b80*/  STS.128 [R0+0x800], R28 ;  /* 0x0008001c00007388 */ /* 0x000fe80000000c00 */
[----:B------:R-:W-:Y:S04]  /*4b90*/  STS.128 [R0+0xa00], R24 ;  /* 0x000a001800007388 */ /* 0x000fe80000000c00 */
[----:B------:R-:W-:Y:S04]  /*4ba0*/  STS.128 [R0+0xc00], R20 ;  /* 0x000c001400007388 */ /* 0x000fe80000000c00 */
[----:B------:R-:W-:Y:S01]  /*4bb0*/  STS.128 [R0+0xe00], R72 ;  /* 0x000e004800007388 */ /* 0x000fe20000000c00 */
[----:B------:R-:W-:Y:S06]  /*4bc0*/  BAR.SYNC.DEFER_BLOCKING 0x0 ;  /* 0x0000000000007b1d */ /* 0x000fec0000010000 */
[----:B------:R-:W1:Y:S04]  /*4bd0*/  LDS R24, [R5+0x400] ;  /* 0x0004000005187984 */ /* 0x000e680000000800 */
[----:B------:R-:W2:Y:S04]  /*4be0*/  LDS R21, [R5+0x1400] ;  /* 0x0014000005157984 */ /* 0x000ea80000000800 */
[----:B------:R-:W3:Y:S04]  /*4bf0*/  LDS R4, [R5+0x2400] ;  /* 0x0024000005047984 */ /* 0x000ee80000000800 */
[----:B------:R-:W4:Y:S04]  /*4c00*/  LDS R16, [R5] ;  /* 0x0000000005107984 */ /* 0x000f280000000800 */
[----:B------:R-:W0:Y:S04]  /*4c10*/  LDS R18, [R5+0x200] ;  /* 0x0002000005127984 */ /* 0x000e280000000800 */
[----:B------:R-:W0:Y:S04]  /*4c20*/  LDS R20, [R5+0x600] ;  /* 0x0006000005147984 */ /* 0x000e280000000800 */
[----:B------:R-:W0:Y:S04]  /*4c30*/  LDS R0, [R5+0x800] ;  /* 0x0008000005007984 */ /* 0x000e280000000800 */
[----:B------:R-:W0:Y:S04]  /*4c40*/  LDS R6, [R5+0xa00] ;  /* 0x000a000005067984 */ /* 0x000e280000000800 */
[----:B------:R-:W0:Y:S04]  /*4c50*/  LDS R8, [R5+0xc00] ;  /* 0x000c000005087984 */ /* 0x000e280000000800 */
[----:B------:R-:W0:Y:S04]  /*4c60*/  LDS R12, [R5+0xe00] ;  /* 0x000e0000050c7984 */ /* 0x000e280000000800 */
[----:B------:R-:W0:Y:S01]  /*4c70*/  LDS R37, [R5+0x1000] ;  /* 0x0010000005257984 */ /* 0x000e220000000800 */
[----:B-1----:R-:W-:-:S03]  /*4c80*/  FADD.FTZ R24, RZ, R24 ;  /* 0x00000018ff187221 */ /* 0x002fc60000010000 */
[----:B------:R-:W1:Y:S01]  /*4c90*/  LDS R33, [R5+0x1200] ;  /* 0x0012000005217984 */ /* 0x000e620000000800 */
[----:B--2---:R-:W-:-:S03]  /*4ca0*/  FADD.FTZ R21, R24, R21 ;  /* 0x0000001518157221 */ /* 0x004fc60000010000 */
[----:B------:R-:W2:Y:S01]  /*4cb0*/  LDS R23, [R5+0x1600] ;  /* 0x0016000005177984 */ /* 0x000ea20000000800 */
[----:B---3--:R-:W-:-:S03]  /*4cc0*/  FADD.FTZ R21, R21, R4 ;  /* 0x0000000415157221 */ /* 0x008fc60000010000 */
[----:B------:R-:W3:Y:S01]  /*4cd0*/  LDS R25, [R5+0x1800] ;  /* 0x0018000005197984 */ /* 0x000ee20000000800 */
[----:B----4-:R-:W-:-:S03]  /*4ce0*/  FADD.FTZ R16, RZ, R16 ;  /* 0x00000010ff107221 */ /* 0x010fc60000010000 */
[----:B------:R-:W4:Y:S01]  /*4cf0*/  LDS R27, [R5+0x1a00] ;  /* 0x001a0000051b7984 */ /* 0x000f220000000800 */
[----:B0-----:R-:W-:-:S03]  /*4d00*/  FADD.FTZ R18, RZ, R18 ;  /* 0x00000012ff127221 */ /* 0x001fc60000010000 */
[----:B------:R-:W0:Y:S01]  /*4d10*/  LDS R29, [R5+0x1c00] ;  /* 0x001c0000051d7984 */ /* 0x000e220000000800 */
[----:B------:R-:W-:-:S03]  /*4d20*/  FADD.FTZ R20, RZ, R20 ;  /* 0x00000014ff147221 */ /* 0x000fc60000010000 */
        /* <DEDUP_REMOVED lines=9> */
[----:B------:R-:W-:-:S03]  /*4dc0*/  FADD.FTZ R16, R16, R37 ;  /* 0x0000002510107221 */ /* 0x000fc60000010000 */
[----:B------:R-:W0:Y:S01]  /*4dd0*/  LDS R45, [R5+0x2a00] ;  /* 0x002a0000052d7984 */ /* 0x000e220000000800 */
[----:B-1----:R-:W-:-:S03]  /*4de0*/  FADD.FTZ R18, R18, R33 ;  /* 0x0000002112127221 */ /* 0x002fc60000010000 */
[----:B------:R-:W1:Y:S01]  /*4df0*/  LDS R47, [R5+0x2c00] ;  /* 0x002c0000052f7984 */ /* 0x000e620000000800 */
[----:B--2---:R-:W-:Y:S01]  /*4e00*/  FADD.FTZ R20, R20, R23 ;  /* 0x0000001714147221 */ /* 0x004fe20000010000 */
[----:B------:R-:W-:Y:S02]  /*4e10*/  LOP3.LUT R23, R48, UR4, RZ, 0xfc, !PT ;  /* 0x0000000430177c12 */ /* 0x000fe4000f8efcff */
[----:B------:R-:W2:Y:S01]  /*4e20*/  LDS R49, [R5+0x2e00] ;  /* 0x002e000005317984 */ /* 0x000ea20000000800 */
[----:B---3--:R-:W-:Y:S02]  /*4e30*/  FADD.FTZ R0, R0, R25 ;  /* 0x0000001900007221 */ /* 0x008fe40000010000 */
[----:B------:R-:W-:Y:S01]  /*4e40*/  IMAD.WIDE.U32 R2, R23, 0x4, R2 ;  /* 0x0000000417027825 */ /* 0x000fe200078e0002 */
[----:B------:R-:W3:Y:S03]  /*4e50*/  LDS R51, [R5+0x3000] ;  /* 0x0030000005337984 */ /* 0x000ee60000000800 */
[----:B----4-:R-:W-:Y:S01]  /*4e60*/  FADD.FTZ R6, R6, R27 ;  /* 0x0000001b06067221 */ /* 0x010fe20000010000 */
[----:B------:R-:W4:Y:S01]  /*4e70*/  LDS R53, [R5+0x3200] ;  /* 0x0032000005357984 */ /* 0x000f220000000800 */
[----:B0-----:R-:W-:-:S03]  /*4e80*/  FADD.FTZ R8, R8, R29 ;  /* 0x0000001d08087221 */ /* 0x001fc60000010000 */
[----:B------:R-:W0:Y:S01]  /*4e90*/  LDS R22, [R5+0x3400] ;  /* 0x0034000005167984 */ /* 0x000e220000000800 */
[----:B------:R-:W-:-:S03]  /*4ea0*/  FADD.FTZ R12, R12, R31 ;  /* 0x0000001f0c0c7221 */ /* 0x000fc60000010000 */
        /* <DEDUP_REMOVED lines=8> */
[----:B------:R2:W0:Y:S01]  /*4f30*/  LDS R65, [R5+0x3e00] ;  /* 0x003e000005417984 */ /* 0x0004220000000800 */
[----:B------:R-:W-:Y:S01]  /*4f40*/  FADD.FTZ R6, R6, R45 ;  /* 0x0000002d06067221 */ /* 0x000fe20000010000 */
[----:B-1----:R-:W-:Y:S01]  /*4f50*/  FADD.FTZ R8, R8, R47 ;  /* 0x0000002f08087221 */ /* 0x002fe20000010000 */
[----:B--2---:R-:W1:Y:S01]  /*4f60*/  LDC.64 R4, c[0x0][0x3e0] ;  /* 0x0000f800ff047b82 */ /* 0x004e620000000a00 */
[----:B------:R-:W-:Y:S01]  /*4f70*/  FADD.FTZ R12, R12, R49 ;  /* 0x000000310c0c7221 */ /* 0x000fe20000010000 */
[----:B---3--:R-:W-:Y:S01]  /*4f80*/  FADD.FTZ R51, R16, R51 ;  /* 0x0000003310337221 */ /* 0x008fe20000010000 */
[----:B----4-:R-:W-:-:S04]  /*4f90*/  FADD.FTZ R53, R18, R53 ;  /* 0x0000003512357221 */ /* 0x010fc80000010000 */
[----:B------:R-:W-:Y:S01]  /*4fa0*/  STG.E desc[UR6][R2.64], R51 ;  /* 0x0000003302007986 */ /* 0x000fe2000c101906 */
[----:B0-----:R-:W-:-:S03]  /*4fb0*/  FADD.FTZ R21, R21, R22 ;  /* 0x0000001615157221 */ /* 0x001fc60000010000 */
[----:B------:R-:W-:Y:S01]  /*4fc0*/  STG.E desc[UR6][R2.64+0x200], R53 ;  /* 0x0002003502007986 */ /* 0x000fe2000c101906 */
[----:B------:R-:W-:-:S03]  /*4fd0*/  FADD.FTZ R55, R20, R55 ;  /* 0x0000003714377221 */ /* 0x000fc60000010000 */
[----:B------:R-:W-:Y:S01]  /*4fe0*/  STG.E desc[UR6][R2.64+0x400], R21 ;  /* 0x0004001502007986 */ /* 0x000fe2000c101906 */
[----:B------:R-:W-:-:S03]  /*4ff0*/  FADD.FTZ R59, R0, R59 ;  /* 0x0000003b003b7221 */ /* 0x000fc60000010000 */
[----:B------:R-:W-:Y:S01]  /*5000*/  STG.E desc[UR6][R2.64+0x600], R55 ;  /* 0x0006003702007986 */ /* 0x000fe2000c101906 */
[----:B------:R-:W-:Y:S01]  /*5010*/  FADD.FTZ R61, R6, R61 ;  /* 0x0000003d063d7221 */ /* 0x000fe20000010000 */
[----:B-1----:R-:W-:Y:S02]  /*5020*/  IMAD.WIDE.U32 R4, R23, 0x4, R4 ;  /* 0x0000000417047825 */ /* 0x002fe400078e0004 */
[----:B------:R-:W-:Y:S02]  /*5030*/  STG.E desc[UR6][R2.64+0x800], R59 ;  /* 0x0008003b02007986 */ /* 0x000fe4000c101906 */
[----:B------:R-:W-:Y:S02]  /*5040*/  FADD.FTZ R63, R8, R63 ;  /* 0x0000003f083f7221 */ /* 0x000fe40000010000 */
[----:B------:R-:W-:Y:S01]  /*5050*/  STG.E desc[UR6][R2.64+0xa00], R61 ;  /* 0x000a003d02007986 */ /* 0x000fe2000c101906 */
[----:B------:R-:W-:-:S03]  /*5060*/  FADD.FTZ R65, R12, R65 ;  /* 0x000000410c417221 */ /* 0x000fc60000010000 */
[----:B------:R-:W-:Y:S04]  /*5070*/  STG.E desc[UR6][R2.64+0xc00], R63 ;  /* 0x000c003f02007986 */ /* 0x000fe8000c101906 */
        /* <DEDUP_REMOVED lines=8> */
[----:B------:R-:W-:Y:S01]  /*5100*/  STG.E desc[UR6][R4.64+0xe00], R19 ;  /* 0x000e001304007986 */ /* 0x000fe2000c101906 */
[----:B------:R-:W-:Y:S05]  /*5110*/  EXIT ;  /* 0x000000000000794d */ /* 0x000fea0003800000 */
.L_x_2672:
[----:B------:R-:W-:Y:S01]  /*5120*/  HFMA2 R168, -RZ, RZ, 0, 5.9604644775390625e-08 ;  /* 0x00000001ffa87431 */ /* 0x000fe200000001ff */
[----:B------:R-:W-:Y:S01]  /*5130*/  BSSY B2, `(.L_x_2674) ;  /* 0x0000007000027945 */ /* 0x000fe20003800000 */
[----:B------:R-:W-:Y:S02]  /*5140*/  MOV R181, R185 ;  /* 0x000000b900b57202 */ /* 0x000fe40000000f00 */
[----:B------:R-:W-:Y:S02]  /*5150*/  MOV R187, 0x1f ;  /* 0x0000001f00bb7802 */ /* 0x000fe40000000f00 */
[----:B------:R-:W-:-:S07]  /*5160*/  MOV R166, 0xffffffff ;  /* 0xffffffff00a67802 */ /* 0x000fce0000000f00 */
[----:B------:R-:W-:Y:S05]  /*5170*/  WARPSYNC.COLLECTIVE R166, `(.L_x_2675) ;  /* 0x00000000a6087348 */ /* 0x000fea0003c00000 */
[----:B------:R0:W1:Y:S02]  /*5180*/  SHFL.BFLY P1, R171, R181, R168, R187 ;  /* 0x0c0000a8b5ab7389 */ /* 0x00006400000200bb */
[----:B01----:R-:W-:Y:S05]  /*5190*/  ENDCOLLECTIVE ;  /* 0x000000000000791b */ /* 0x003fea0003800000 */
.L_x_2675:
[----:B------:R-:W-:Y:S05]  /*51a0*/  BSYNC B2 ;  /* 0x0000000000027941 */ /* 0x000fea0003800000 */
.L_x_2674:
[----:B------:R-:W-:Y:S01]  /*51b0*/  HFMA2 R168, -RZ, RZ, 0, 5.9604644775390625e-08 ;  /* 0x00000001ffa87431 */ /* 0x000fe200000001ff */
[----:B------:R-:W-:Y:S02]  /*51c0*/  MOV R181, R183 ;  /* 0x000000b700b57202 */ /* 0x000fe40000000f00 */
[----:B------:R-:W-:Y:S02]  /*51d0*/  MOV R187, 0x1f ;  /* 0x0000001f00bb7802 */ /* 0x000fe40000000f00 */
[----:B------:R-:W-:Y:S02]  /*51e0*/  MOV R166, 0xffffffff ;  /* 0xffffffff00a67802 */ /* 0x000fe40000000f00 */
[----:B------:R-:W-:-:S07]  /*51f0*/  MOV R72, R171 ;  /* 0x000000ab00487202 */ /* 0x000fce0000000f00 */
[----:B------:R-:W-:Y:S05]  /*5200*/  WARPSYNC.COLLECTIVE R166, `(.L_x_2676) ;  /* 0x00000000a6087348 */ /* 0x000fea0003c00000 */
[----:B------:R0:W1:Y:S02]  /*5210*/  SHFL.BFLY P1, R171, R181, R168, R187 ;  /* 0x0c0000a8b5ab7389 */ /* 0x00006400000200bb */
[----:B01----:R-:W-:Y:S05]  /*5220*/  ENDCOLLECTIVE ;  /* 0x000000000000791b */ /* 0x003fea0003800000 */
.L_x_2676:
[----:B------:R-:W-:Y:S01]  /*5230*/  FADD.FTZ R72, R72, R185 ;  /* 0x000000b948487221 */ /* 0x000fe20000010000 */
[----:B------:R-:W-:-:S04]  /*5240*/  HFMA2 R168, -RZ, RZ, 0, 1.1920928955078125e-07 ;  /* 0x00000002ffa87431 */ /* 0x000fc800000001ff */
[----:B------:R-:W-:Y:S02]  /*5250*/  MOV R181, R72 ;  /* 0x0000004800b57202 */ /* 0x000fe40000000f00 */
[----:B------:R-:W-:-:S07]  /*5260*/  MOV R82, R171 ;  /* 0x000000ab00527202 */ /* 0x000fce0000000f00 */
[----:B------:R-:W-:Y:S05]  /*5270*/  WARPSYNC.COLLECTIVE R166, `(.L_x_2677) ;  /* 0x00000000a6087348 */ /* 0x000fea0003c00000 */
[----:B------:R0:W1:Y:S02]  /*5280*/  SHFL.BFLY P1, R171, R181, R168, R187 ;  /* 0x0c0000a8b5ab7389 */ /* 0x00006400000200bb */
[----:B01----:R-:W-:Y:S05]  /*5290*/  ENDCOLLECTIVE ;  /* 0x000000000000791b */ /* 0x003fea0003800000 */
.L_x_2677:
[----:B------:R-:W-:-:S05]  /*52a0*/  FADD.FTZ R82, R82, R183 ;  /* 0x000000b752527221 */ /* 0x000fca0000010000 */
[----:B------:R-:W-:Y:S02]  /*52b0*/  MOV R181, R82 ;  /* 0x0000005200b57202 */ /* 0x000fe40000000f00 */
[----:B------:R-:W-:-:S07]  /*52c0*/  MOV R71, R171 ;  /* 0x000000ab00477202 */ /* 0x000fce0000000f00 */
[----:B------:R-:W-:Y:S05]  /*52d0*/  WARPSYNC.COLLECTIVE R166, `(.L_x_2678) ;  /* 0x00000000a6087348 */ /* 0x000fea0003c00000 */
[----:B------:R0:W1:Y:S02]  /*52e0*/  SHFL.BFLY P1, R171, R181, R168, R187 ;  /* 0x0c0000a8b5ab7389 */ /* 0x00006400000200bb */
[----:B01----:R-:W-:Y:S05]  /*52f0*/  ENDCOLLECTIVE ;  /* 0x000000000000791b */ /* 0x003fea0003800000 */
.L_x_2678:
[----:B------:R-:W-:Y:S01]  /*5300*/  FADD.FTZ R86, R72, R71 ;  /* 0x0000004748567221 */ /* 0x000fe20000010000 */
[----:B------:R-:W-:-:S04]  /*5310*/  HFMA2 R168, -RZ, RZ, 0, 2.384185791015625e-07 ;  /* 0x00000004ffa87431 */ /* 0x000fc800000001ff */
[----:B------:R-:W-:Y:S02]  /*5320*/  MOV R181, R86 ;  /* 0x0000005600b57202 */ /* 0x000fe40000000f00 */
[----:B------:R-:W-:-:S07]  /*5330*/  MOV R79, R171 ;  /* 0x000000ab004f7202 */ /* 0x000fce0000000f00 */
[----:B------:R-:W-:Y:S05]  /*5340*/  WARPSYNC.COLLECTIVE R166, `(.L_x_2679) ;  /* 0x00000000a6087348 */ /* 0x000fea0003c00000 */
[----:B------:R0:W1:Y:S02]  /*5350*/  SHFL.BFLY P1, R171, R181, R168, R187 ;  /* 0x0c0000a8b5ab7389 */ /* 0x00006400000200bb */
[----:B01----:R-:W-:Y:S05]  /*5360*/  ENDCOLLECTIVE ;  /* 0x000000000000791b */ /* 0x003fea0003800000 */
.L_x_2679:
[----:B------:R-:W-:-:S05]  /*5370*/  FADD.FTZ R79, R82, R79 ;  /* 0x0000004f524f7221 */ /* 0x000fca0000010000 */
[----:B------:R-:W-:Y:S02]  /*5380*/  MOV R181, R79 ;  /* 0x0000004f00b57202 */ /* 0x000fe40000000f00 */
[----:B------:R-:W-:-:S07]  /*5390*/  MOV R71, R171 ;  /* 0x000000ab00477202 */ /* 0x000fce0000000f00 */
[----:B------:R-:W-:Y:S05]  /*53a0*/  WARPSYNC.COLLECTIVE R166, `(.L_x_2680) ;  /* 0x00000000a6087348 */ /* 0x000fea0003c00000 */
[----:B------:R0:W1:Y:S02]  /*53b0*/  SHFL.BFLY P1, R171, R181, R168, R187 ;  /* 0x0c0000a8b5ab7389 */ /* 0x00006400000200bb */
[----:B01----:R-:W-:Y:S05]  /*53c0*/  ENDCOLLECTIVE ;  /* 0x000000000000791b */ /* 0x003fea0003800000 */
.L_x_2680:
[----:B------:R-:W-:Y:S01]  /*53d0*/  FADD.FTZ R161, R86, R71 ;  /* 0x0000004756a17221 */ /* 0x000fe20000010000 */
[----:B------:R-:W-:-:S04]  /*53e0*/  HFMA2 R168, -RZ, RZ, 0, 4.76837158203125e-07 ;  /* 0x00000008ffa87431 */ /* 0x000fc800000001ff */
[----:B------:R-:W-:Y:S02]  /*53f0*/  MOV R181, R161 ;  /* 0x000000a100b57202 */ /* 0x000fe40000000f00 */
[----:B------:R-:W-:-:S07]  /*5400*/  MOV R162, R171 ;  /* 0x000000ab00a27202 */ /* 0x000fce0000000f00 */
[----:B------:R-:W-:Y:S05]  /*5410*/  WARPSYNC.COLLECTIVE R166, `(.L_x_2681) ;  /* 0x00000000a6087348 */ /* 0x000fea0003c00000 */
[----:B------:R0:W1:Y:S02]  /*5420*/  SHFL.BFLY P1, R171, R181, R168, R187 ;  /* 0x0c0000a8b5ab7389 */ /* 0x00006400000200bb */
[----:B01----:R-:W-:Y:S05]  /*5430*/  ENDCOLLECTIVE ;  /* 0x000000000000791b */ /* 0x003fea0003800000 */
.L_x_2681:
[----:B------:R-:W-:-:S05]  /*5440*/  FADD.FTZ R162, R79, R162 ;  /* 0x000000a24fa27221 */ /* 0x000fca0000010000 */
[----:B------:R-:W-:Y:S02]  /*5450*/  MOV R181, R162 ;  /* 0x000000a200b57202 */ /* 0x000fe40000000f00 */
[----:B------:R-:W-:-:S07]  /*5460*/  MOV R164, R171 ;  /* 0x000000ab00a47202 */ /* 0x000fce0000000f00 */
[----:B------:R-:W-:Y:S05]  /*5470*/  WARPSYNC.COLLECTIVE R166, `(.L_x_2682) ;  /* 0x00000000a6087348 */ /* 0x000fea0003c00000 */
[----:B------:R0:W1:Y:S02]  /*5480*/  SHFL.BFLY P1, R171, R181, R168, R187 ;  /* 0x0c0000a8b5ab7389 */ /* 0x00006400000200bb */
[----:B01----:R-:W-:Y:S05]  /*5490*/  ENDCOLLECTIVE ;  /* 0x000000000000791b */ /* 0x003fea0003800000 */
.L_x_2682:
[----:B------:R-:W-:Y:S01]  /*54a0*/  FADD.FTZ R71, R161, R164 ;  /* 0x000000a4a1477221 */ /* 0x000fe20000010000 */
[----:B------:R-:W-:-:S04]  /*54b0*/  HFMA2 R168, -RZ, RZ, 0, 9.5367431640625e-07 ;  /* 0x00000010ffa87431 */ /* 0x000fc800000001ff */
[----:B------:R-:W-:Y:S01]  /*54c0*/  MOV R181, R71 ;  /* 0x0000004700b57202 */ /* 0x000fe20000000f00 */
[----:B------:R-:W-:-:S07]  /*54d0*/  FADD.FTZ R72, R162, R171 ;  /* 0x000000aba2487221 */ /* 0x000fce0000010000 */
[----:B------:R-:W-:Y:S05]  /*54e0*/  WARPSYNC.COLLECTIVE R166, `(.L_x_2683) ;  /* 0x00000000a6087348 */ /* 0x000fea0003c00000 */
[----:B------:R0:W1:Y:S02]  /*54f0*/  SHFL.BFLY P1, R171, R181, R168, R187 ;  /* 0x0c0000a8b5ab7389 */ /* 0x00006400000200bb */
[----:B01----:R-:W-:Y:S05]  /*5500*/  ENDCOLLECTIVE ;  /* 0x000000000000791b */ /* 0x003fea0003800000 */
.L_x_2683:
[----:B------:R-:W-:Y:S02]  /*5510*/  MOV R181, R72 ;  /* 0x0000004800b57202 */ /* 0x000fe40000000f00 */
[----:B------:R-:W-:-:S07]  /*5520*/  MOV R82, R171 ;  /* 0x000000ab00527202 */ /* 0x000fce0000000f00 */
[----:B------:R-:W-:Y:S05]  /*5530*/  WARPSYNC.COLLECTIVE R166, `(.L_x_2684) ;  /* 0x00000000a6087348 */ /* 0x000fea0003c00000 */
[----:B------:R0:W1:Y:S02]  /*5540*/  SHFL.BFLY P1, R171, R181, R168, R187 ;  /* 0x0c0000a8b5ab7389 */ /* 0x00006400000200bb */
[----:B01----:R-:W-:Y:S05]  /*5550*/  ENDCOLLECTIVE ;  /* 0x000000000000791b */ /* 0x003fea0003800000 */
.L_x_2684:
[----:B------:R-:W-:Y:S01]  /*5560*/  MOV R79, R171 ;  /* 0x000000ab004f7202 */ /* 0x000fe20000000f00 */
[----:B------:R-:W-:Y:S06]  /*5570*/  BRA `(.L_x_2685) ;  /* 0xffffffe4004c7947 */ /* 0x000fec000383ffff */
.L_x_2686:
        /* <DEDUP_REMOVED lines=16> */
.L_x_3218:


//--------------------- .text._ZN10layer_norm22ln_bwd_finalize_kernelINS_22Kernel_traits_finalizeILj1024E13__nv_bfloat16S2_S2_fjLj1024ELj4ENS_18Kernel_traits_baseILj1024ES2_S2_S2_fjLj1024EEEEEEEvNS_9BwdParamsE --------------------------
	.section	.text._ZN10layer_norm22ln_bwd_finalize_kernelINS_22Kernel_traits_finalizeILj1024E13__nv_bfloat16S2_S2_fjLj1024ELj4ENS_18Kernel_traits_baseILj1024ES2_S2_S2_fjLj1024EEEEEEEvNS_9BwdParamsE,"ax",@progbits
	.align	128
        .global         _ZN10layer_norm22ln_bwd_finalize_kernelINS_22Kernel_traits_finalizeILj1024E13__nv_bfloat16S2_S2_fjLj1024ELj4ENS_18Kernel_traits_baseILj1024ES2_S2_S2_fjLj1024EEEEEEEvNS_9BwdParamsE
        .type           _ZN10layer_norm22ln_bwd_finalize_kernelINS_22Kernel_traits_finalizeILj1024E13__nv_bfloat16S2_S2_fjLj1024ELj4ENS_18Kernel_traits_baseILj1024ES2_S2_S2_fjLj1024EEEEEEEvNS_9BwdParamsE,@function
        .size           _ZN10layer_norm22ln_bwd_finalize_kernelINS_22Kernel_traits_finalizeILj1024E13__nv_bfloat16S2_S2_fjLj1024ELj4ENS_18Kernel_traits_baseILj1024ES2_S2_S2_fjLj1024EEEEEEEvNS_9BwdParamsE,(.L_x_3219 - _ZN10layer_norm22ln_bwd_finalize_kernelINS_22Kernel_traits_finalizeILj1024E13__nv_bfloat16S2_S2_fjLj1024ELj4ENS_18Kernel_traits_baseILj1024ES2_S2_S2_fjLj1024EEEEEEEvNS_9BwdParamsE)
        .other          _ZN10layer_norm22ln_bwd_finalize_kernelINS_22Kernel_traits_finalizeILj1024E13__nv_bfloat16S2_S2_fjLj1024ELj4ENS_18Kernel_traits_baseILj1024ES2_S2_S2_fjLj1024EEEEEEEvNS_9BwdParamsE,@"STO_CUDA_ENTRY STV_DEFAULT"
_ZN10layer_norm22ln_bwd_finalize_kernelINS_22Kernel_traits_finalizeILj1024E13__nv_bfloat16S2_S2_fjLj1024ELj4ENS_18Kernel_traits_baseILj1024ES2_S2_S2_fjLj1024EEEEEEEvNS_9BwdParamsE:
.text._ZN10layer_norm22ln_bwd_finalize_kernelINS_22Kernel_traits_finalizeILj1024E13__nv_bfloat16S2_S2_fjLj1024ELj4ENS_18Kernel_traits_baseILj1024ES2_S2_S2_fjLj1024EEEEEEEvNS_9BwdParamsE:
        /* <DEDUP_REMOVED lines=37> */
.L_x_2691:
        /* <DEDUP_REMOVED lines=118> */
.L_x_2690:
[----:B------:R-:W-:Y:S05]  /*09b0*/  BSYNC.RECONVERGENT B1 ;  /* 0x0000000000017941 */ /* 0x000fea0003800200 */
.L_x_2689:
        /* <DEDUP_REMOVED lines=65> */
.L_x_2693:
[----:B------:R-:W-:Y:S05]  /*0dd0*/  BSYNC.RECONVERGENT B1 ;  /* 0x0000000000017941 */ /* 0x000fea0003800200 */
.L_x_2692:
        /* <DEDUP_REMOVED lines=37> */
.L_x_2695:
[----:B------:R-:W-:Y:S05]  /*1030*/  BSYNC.RECONVERGENT B1 ;  /* 0x0000000000017941 */ /* 0x000fea0003800200 */
.L_x_2694:
[----:B------:R-:W-:Y:S05]  /*1040*/  @!P1 BRA `(.L_x_2688) ;  /* 0x00000000003c9947 */ /* 0x000fea0003800000 */
[----:B------:R-:W0:Y:S01]  /*1050*/  LDC.64 R6, c[0x0][0x3e0] ;  /* 0x0000f800ff067b82 */ /* 0x000e220000000a00 */
[----:B------:R-:W-:Y:S02]  /*1060*/  LEA R2, R15, R11, 0xa ;  /* 0x0000000b0f027211 */ /* 0x000fe400078e50ff */
[----:B------:R-:W-:Y:S02]  /*1070*/  IADD3 R24, PT, PT, -R24, RZ, RZ ;  /* 0x000000ff18187210 */ /* 0x000fe40007ffe1ff */
[----:B------:R-:W-:-:S03]  /*1080*/  IADD3 R11, PT, PT, R13, R2, RZ ;  /* 0x000000020d0b7210 */ /* 0x000fc60007ffe0ff */
[----:B------:R-:W1:Y:S04]  /*1090*/  LDC.64 R8, c[0x0][0x3e8] ;  /* 0x0000fa00ff087b82 */ /* 0x000e680000000a00 */
.L_x_2696:
        /* <DEDUP_REMOVED lines=10> */
.L_x_2688:
[----:B------:R-:W-:Y:S05]  /*1140*/  BSYNC.RECONVERGENT B0 ;  /* 0x0000000000007941 */ /* 0x000fea0003800200 */
.L_x_2687:
        /* <DEDUP_REMOVED lines=55> */
.L_x_2697:
        /* <DEDUP_REMOVED lines=12> */
.L_x_3219:


//--------------------- .text._ZN10layer_norm13ln_bwd_kernelINS_13Kernel_traitsI13__nv_bfloat16S2_S2_fjLj1024ELj1ELj4ELj1ELj16ENS_18Kernel_traits_baseILj1024ES2_S2_S2_fjLj128EEEEEEEvNS_9BwdParamsE --------------------------
	.section	.text._ZN10layer_norm13ln_bwd_kernelINS_13Kernel_traitsI13__nv_bfloat16S2_S2_fjLj1024ELj1ELj4ELj1ELj16ENS_18Kernel_traits_baseILj1024ES2_S2_S2_fjLj128EEEEEEEvNS_9BwdParamsE,"ax",@progbits
	.align	128
        .global         _ZN10layer_norm13ln_bwd_kernelINS_13Kernel_traitsI13__nv_bfloat16S2_S2_fjLj1024ELj1ELj4ELj1ELj16ENS_18Kernel_traits_baseILj1024ES2_S2_S2_fjLj128EEEEEEEvNS_9BwdParamsE
        .type           _ZN10layer_norm13ln_bwd_kernelINS_13Kernel_traitsI13__nv_bfloat16S2_S2_fjLj1024ELj1ELj4ELj1ELj16ENS_18Kernel_traits_baseILj1024ES2_S2_S2_fjLj128EEEEEEEvNS_9BwdParamsE,@function
        .size           _ZN10layer_norm13ln_bwd_kernelINS_13Kernel_traitsI13__nv_bfloat16S2_S2_fjLj1024ELj1ELj4ELj1ELj16ENS_18Kernel_traits_baseILj1024ES2_S2_S2_fjLj128EEEEEEEvNS_9BwdParamsE,(.L_x_3220 - _ZN10layer_norm13ln_bwd_kernelINS_13Kernel_traitsI13__nv_bfloat16S2_S2_fjLj1024ELj1ELj4ELj1ELj16ENS_18Kernel_traits_baseILj1024ES2_S2_S2_fjLj128EEEEEEEvNS_9BwdParamsE)
        .other          _ZN10layer_norm13ln_bwd_kernelINS_13Kernel_traitsI13__nv_bfloat16S2_S2_fjLj1024ELj1ELj4ELj1ELj16ENS_18Kernel_traits_baseILj1024ES2_S2_S2_fjLj128EEEEEEEvNS_9BwdParamsE,@"STO_CUDA_ENTRY STV_DEFAULT"
_ZN10layer_norm13ln_bwd_kernelINS_13Kernel_traitsI13__nv_bfloat16S2_S2_fjLj1024ELj1ELj4ELj1ELj16ENS_18Kernel_traits_baseILj1024ES2_S2_S2_fjLj128EEEEEEEvNS_9BwdParamsE:
.text._ZN10layer_norm13ln_bwd_kernelINS_13Kernel_traitsI13__nv_bfloat16S2_S2_fjLj1024ELj1ELj4ELj1ELj16ENS_18Kernel_traits_baseILj1024ES2_S2_S2_fjLj128EEEEEEEvNS_9BwdParamsE:
        /* <DEDUP_REMOVED lines=15> */
[----:B---3--:R-:W5:Y:S04]  /*00f0*/  @P0 LDG.E.128 R32, desc[UR6][R2.64] ;  /* 0x0000000602200981 */ /* 0x008f68000c1e1d00 */
[----:B------:R-:W5:Y:S04]  /*0100*/  @P0 LDG.E.128 R28, desc[UR6][R2.64+0x200] ;  /* 0x00020006021c0981 */ /* 0x000f68000c1e1d00 */
[----:B------:R-:W5:Y:S04]  /*0110*/  @P0 LDG.E.128 R24, desc[UR6][R2.64+0x400] ;  /* 0x0004000602180981 */ /* 0x000f68000c1e1d00 */
[----:B------:R3:W5:Y:S01]  /*0120*/  @P0 LDG.E.128 R20, desc[UR6][R2.64+0x600] ;  /* 0x0006000602140981 */ /* 0x000762000c1e1d00 */
[----:B0-----:R-:W-:Y:S01]  /*0130*/  USHF.L.U32 UR4, UR4, 0x2, URZ ;  /* 0x0000000204047899 */ /* 0x001fe200080006ff */
[----:B----4-:R-:W-:Y:S01]  /*0140*/  @P0 IMAD.WIDE.U32 R36, R55, 0x10, R36 ;  /* 0x0000001037240825 */ /* 0x010fe200078e0024 */
[----:B------:R-:W-:Y:S01]  /*0150*/  BSSY B0, `(.L_x_2698) ;  /* 0x000041a000007945 */ /* 0x000fe20003800000 */
[----:B------:R-:W-:-:S02]  /*0160*/  CS2R R48, SRZ ;  /* 0x0000000000307805 */ /* 0x000fc4000001ff00 */
[----:B------:R-:W-:Y:S02]  /*0170*/  CS2R R50, SRZ ;  /* 0x0000000000327805 */ /* 0x000fe4000001ff00 */
[----:B------:R-:W-:Y:S01]  /*0180*/  CS2R R44, SRZ ;  /* 0x00000000002c7805 */ /* 0x000fe2000001ff00 */
[----:B------:R-:W5:Y:S01]  /*0190*/  @P0 LDG.E.128 R16, desc[UR6][R36.64] ;  /* 0x0000000624100981 */ /* 0x000f62000c1e1d00 */
[----:B--2---:R-:W-:Y:S01]  /*01a0*/  @!P0 IMAD.WIDE.U32 R38, R55, 0x10, R38 ;  /* 0x0000001037268825 */ /* 0x004fe200078e0026 */
[----:B---3--:R-:W-:Y:S02]  /*01b0*/  SHF.R.U32.HI R2, RZ, 0x5, R131 ;  /* 0x00000005ff027819 */ /* 0x008fe40000011683 */
[----:B------:R-:W5:Y:S02]  /*01c0*/  @P0 LDG.E.128 R12, desc[UR6][R36.64+0x200] ;  /* 0x00020006240c0981 */ /* 0x000f64000c1e1d00 */
[----:B------:R-:W-:Y:S02]  /*01d0*/  LOP3.LUT R2, R2, UR4, RZ, 0xfc, !PT ;  /* 0x0000000402027c12 */ /* 0x000fe4000f8efcff */
[----:B------:R-:W5:Y:S02]  /*01e0*/  @P0 LDG.E.128 R8, desc[UR6][R36.64+0x400] ;  /* 0x0004000624080981 */ /* 0x000f64000c1e1d00 */
[----:B-1----:R-:W-:-:S02]  /*01f0*/  ISETP.GE.AND P1, PT, R2, UR5, PT ;  /* 0x0000000502007c0c */ /* 0x002fc4000bf26270 */
        /* <DEDUP_REMOVED lines=35> */
[----:B------:R-:W0:Y:S01]  /*0430*/  S2R R131, SR_TID.X ;  /* 0x0000000000837919 */ /* 0x000e220000002100 */
[----:B------:R-:W-:Y:S01]  /*0440*/  HFMA2 R132, -RZ, RZ, 0, 0 ;  /* 0x00000000ff847431 */ /* 0x000fe200000001ff */
[----:B------:R-:W-:Y:S01]  /*0450*/  BSSY B1, `(.L_x_2700) ;  /* 0x00003d9000017945 */ /* 0x000fe20003800000 */
        /* <DEDUP_REMOVED lines=52> */
[----:B0-----:R-:W-:-:S07]  /*07a0*/  PRMT R184, R16, 0x7632, R184 ;  /* 0x0000763210b87816 */ /* 0x001fce00000000b8 */
.L_x_2704:
[----:B------:R-:W0:Y:S01]  /*07b0*/  @!P0 LDC.64 R52, c[0x0][0x3a0] ;  /* 0x0000e800ff348b82 */ /* 0x000e220000000a00 */
[----:B------:R-:W-:Y:S01]  /*07c0*/  UISETP.NE.U32.AND UP0, UPT, UR8, URZ, UPT ;  /* 0x000000ff0800728c */ /* 0x000fe2000bf05070 */
[----:B------:R-:W-:-:S03]  /*07d0*/  MOV R0, RZ ;  /* 0x000000ff00007202 */ /* 0x000fc60000000f00 */
[----:B------:R-:W-:Y:S01]  /*07e0*/  UISETP.NE.AND.EX UP0, UPT, UR9, URZ, UPT, UP0 ;  /* 0x000000ff0900728c */ /* 0x000fe2000bf05300 */
[----:B0-----:R-:W-:-:S05]  /*07f0*/  @!P0 IMAD.WIDE R52, R2, 0x4, R52 ;  /* 0x0000000402348825 */ /* 0x001fca00078e0234 */
[----:B------:R-:W5:Y:S01]  /*0800*/  @!P0 LDG.E R0, desc[UR6][R52.64] ;  /* 0x0000000634008981 */ /* 0x000f62000c1e1900 */
[----:B------:R-:W-:Y:S02]  /*0810*/  PLOP3.LUT P0, PT, PT, PT, UP0, 0x80, 0x8 ;  /* 0x000000000008781c */ /* 0x000fe40003f0f008 */
[----:B-1----:R-:W-:-:S11]  /*0820*/  LEA R134, R2, R55, 0x7 ;  /* 0x0000003702867211 */ /* 0x002fd600078e38ff */
[----:B------:R-:W0:Y:S08]  /*0830*/  @!P0 LDC.64 R136, c[0x0][0x3d8] ;  /* 0x0000f600ff888b82 */ /* 0x000e300000000a00 */
[----:B------:R-:W1:Y:S08]  /*0840*/  @!P0 LDC.64 R138, c[0x0][0x390] ;  /* 0x0000e400ff8a8b82 */ /* 0x000e700000000a00 */
[----:B------:R-:W2:Y:S01]  /*0850*/  @P0 LDC.64 R142, c[0x0][0x3d8] ;  /* 0x0000f600ff8e0b82 */ /* 0x000ea20000000a00 */
[----:B0-----:R-:W-:-:S07]  /*0860*/  @!P0 IMAD.WIDE.U32 R136, R134, 0x10, R136 ;  /* 0x0000001086888825 */ /* 0x001fce00078e0088 */
[----:B------:R-:W0:Y:S01]  /*0870*/  @P0 LDC.64 R140, c[0x0][0x398] ;  /* 0x0000e600ff8c0b82 */ /* 0x000e220000000a00 */
[----:B------:R-:W3:Y:S01]  /*0880*/  @!P0 LDG.E.128 R36, desc[UR6][R136.64] ;  /* 0x0000000688248981 */ /* 0x000ee2000c1e1d00 */
[----:B-1----:R-:W-:-:S03]  /*0890*/  @!P0 IMAD.WIDE.U32 R138, R134, 0x10, R138 ;  /* 0x00000010868a8825 */ /* 0x002fc600078e008a */
[----:B------:R-:W4:Y:S04]  /*08a0*/  @!P0 LDG.E.128 R40, desc[UR6][R136.64+0x200] ;  /* 0x0002000688288981 */ /* 0x000f28000c1e1d00 */
[----:B------:R-:W4:Y:S04]  /*08b0*/  @!P0 LDG.E.128 R44, desc[UR6][R136.64+0x400] ;  /* 0x00040006882c8981 */ /* 0x000f28000c1e1d00 */
[----:B------:R1:W4:Y:S04]  /*08c0*/  @!P0 LDG.E.128 R48, desc[UR6][R136.64+0x600] ;  /* 0x0006000688308981 */ /* 0x000328000c1e1d00 */
[----:B------:R-:W4:Y:S04]  /*08d0*/  @!P0 LDG.E.128 R52, desc[UR6][R138.64] ;  /* 0x000000068a348981 */ /* 0x000f28000c1e1d00 */
[----:B------:R-:W4:Y:S01]  /*08e0*/  @!P0 LDG.E.128 R56, desc[UR6][R138.64+0x200] ;  /* 0x000200068a388981 */ /* 0x000f22000c1e1d00 */
[C---:B--2---:R-:W-:Y:S01]  /*08f0*/  @P0 IMAD.WIDE.U32 R142, R134.reuse, 0x10, R142 ;  /* 0x00000010868e0825 */ /* 0x044fe200078e008e */
[----:B-1----:R-:W1:Y:S02]  /*0900*/  LDC.64 R136, c[0x0][0x3a8] ;  /* 0x0000ea00ff887b82 */ /* 0x002e640000000a00 */
[----:B------:R-:W2:Y:S04]  /*0910*/  @!P0 LDG.E.128 R60, desc[UR6][R138.64+0x400] ;  /* 0x000400068a3c8981 */ /* 0x000ea8000c1e1d00 */
[----:B------:R-:W2:Y:S01]  /*0920*/  @!P0 LDG.E.128 R64, desc[UR6][R138.64+0x600] ;  /* 0x000600068a408981 */ /* 0x000ea2000c1e1d00 */
[----:B0-----:R-:W-:-:S03]  /*0930*/  @P0 IMAD.WIDE.U32 R140, R134, 0x10, R140 ;  /* 0x00000010868c0825 */ /* 0x001fc600078e008c */
[----:B------:R-:W3:Y:S04]  /*0940*/  @P0 LDG.E.128 R36, desc[UR6][R142.64] ;  /* 0x000000068e240981 */ /* 0x000ee8000c1e1d00 */
[----:B------:R-:W4:Y:S04]  /*0950*/  @P0 LDG.E.128 R40, desc[UR6][R142.64+0x200] ;  /* 0x000200068e280981 */ /* 0x000f28000c1e1d00 */
[----:B------:R-:W2:Y:S04]  /*0960*/  @P0 LDG.E.128 R44, desc[UR6][R142.64+0x400] ;  /* 0x000400068e2c0981 */ /* 0x000ea8000c1e1d00 */
[----:B------:R-:W2:Y:S04]  /*0970*/  @P0 LDG.E.128 R48, desc[UR6][R142.64+0x600] ;  /* 0x000600068e300981 */ /* 0x000ea8000c1e1d00 */
[----:B------:R-:W2:Y:S04]  /*0980*/  @P0 LDG.E.128 R52, desc[UR6][R140.64] ;  /* 0x000000068c340981 */ /* 0x000ea8000c1e1d00 */
[----:B------:R-:W2:Y:S04]  /*0990*/  @P0 LDG.E.128 R56, desc[UR6][R140.64+0x200] ;  /* 0x000200068c380981 */ /* 0x000ea8000c1e1d00 */
[----:B------:R-:W2:Y:S04]  /*09a0*/  @P0 LDG.E.128 R60, desc[UR6][R140.64+0x400] ;  /* 0x000400068c3c0981 */ /* 0x000ea8000c1e1d00 */
[----:B------:R0:W2:Y:S01]  /*09b0*/  @P0 LDG.E.128 R64, desc[UR6][R140.64+0x600] ;  /* 0x000600068c400981 */ /* 0x0000a2000c1e1d00 */
[----:B-1----:R-:W-:-:S05]  /*09c0*/  IMAD.WIDE R136, R2, 0x4, R136 ;  /* 0x0000000402887825 */ /* 0x002fca00078e0288 */
[----:B------:R1:W5:Y:S01]  /*09d0*/  LDG.E R133, desc[UR6][R136.64] ;  /* 0x0000000688857981 */ /* 0x000362000c1e1900 */
[----:B---3--:R-:W-:Y:S02]  /*09e0*/  PRMT R228, R39, 0x7632, R228 ;  /* 0x0000763227e47816 */ /* 0x008fe400000000e4 */
[----:B------:R-:W-:Y:S02]  /*09f0*/  PRMT R230, R38, 0x7632, R230 ;  /* 0x0000763226e67816 */ /* 0x000fe400000000e6 */
[----:B------:R-:W-:Y:S02]  /*0a00*/  PRMT R232, R37, 0x7632, R232 ;  /* 0x0000763225e87816 */ /* 0x000fe400000000e8 */
[----:B------:R-:W-:Y:S02]  /*0a10*/  PRMT R234, R36, 0x7632, R234 ;  /* 0x0000763224ea7816 */ /* 0x000fe400000000ea */
[----:B----4-:R-:W-:Y:S02]  /*0a20*/  PRMT R251, R43, 0x7632, R251 ;  /* 0x000076322bfb7816 */ /* 0x010fe400000000fb */
[----:B------:R-:W-:-:S02]  /*0a30*/  PRMT R222, R42, 0x7632, R222 ;  /* 0x000076322ade7816 */ /* 0x000fc400000000de */
[----:B------:R-:W-:Y:S02]  /*0a40*/  PRMT R224, R41, 0x7632, R224 ;  /* 0x0000763229e07816 */ /* 0x000fe400000000e0 */
[----:B------:R-:W-:Y:S02]  /*0a50*/  PRMT R226, R40, 0x7632, R226 ;  /* 0x0000763228e27816 */ /* 0x000fe400000000e2 */
[----:B--2---:R-:W-:Y:S02]  /*0a60*/  PRMT R236, R47, 0x7632, R236 ;  /* 0x000076322fec7816 */ /* 0x004fe400000000ec */
        /* <DEDUP_REMOVED lines=11> */
[----:B0-----:R-:W-:Y:S02]  /*0b20*/  PRMT R141, R59, 0x7632, R141 ;  /* 0x000076323b8d7816 */ /* 0x001fe4000000008d */
        /* <DEDUP_REMOVED lines=10> */
[----:B-1----:R-:W-:Y:S01]  /*0bd0*/  PRMT R137, R64, 0x7632, R137 ;  /* 0x0000763240897816 */ /* 0x002fe20000000089 */
[----:B------:R-:W-:Y:S06]  /*0be0*/  @P0 BRA `(.L_x_2701) ;  /* 0x0000001000840947 */ /* 0x000fec0003800000 */
[----:B------:R-:W-:Y:S02]  /*0bf0*/  SHF.L.U32 R209, R67, 0x10, RZ ;  /* 0x0000001043d17819 */ /* 0x000fe400000006ff */
[----:B------:R-:W-:Y:S02]  /*0c00*/  SHF.L.U32 R238, R49, 0x10, RZ ;  /* 0x0000001031ee7819 */ /* 0x000fe400000006ff */
[----:B------:R-:W-:Y:S02]  /*0c10*/  SHF.L.U32 R248, R51, 0x10, RZ ;  /* 0x0000001033f87819 */ /* 0x000fe400000006ff */
[----:B------:R-:W-:Y:S02]  /*0c20*/  SHF.L.U32 R135, R52, 0x10, RZ ;  /* 0x0000001034877819 */ /* 0x000fe400000006ff */
[----:B------:R-:W-:Y:S02]  /*0c30*/  SHF.L.U32 R153, R53, 0x10, RZ ;  /* 0x0000001035997819 */ /* 0x000fe400000006ff */
[----:B------:R-:W-:-:S02]  /*0c40*/  SHF.L.U32 R155, R54, 0x10, RZ ;  /* 0x00000010369b7819 */ /* 0x000fc400000006ff */
        /* <DEDUP_REMOVED lines=283> */
.L_x_2701:
        /* <DEDUP_REMOVED lines=9> */
[----:B------:R-:W-:Y:S01]  /*1e90*/  FMUL.FTZ R231, R54, R57 ;  /* 0x0000003936e77220 */ /* 0x000fe20000410000 */
[----:B------:R-:W-:-:S02]  /*1ea0*/  SHF.L.U32 R167, R185, 0x10, RZ ;  /* 0x00000010b9a77819 */ /* 0x000fc400000006ff */
[----:B------:R-:W-:Y:S02]  /*1eb0*/  SHF.L.U32 R62, R30, 0x10, RZ ;  /* 0x000000101e3e7819 */ /* 0x000fe400000006ff */
[----:B------:R-:W-:Y:S01]  /*1ec0*/  SHF.L.U32 R162, R53, 0x10, RZ ;  /* 0x0000001035a27819 */ /* 0x000fe200000006ff */
[----:B------:R-:W-:Y:S01]  /*1ed0*/  FADD.FTZ R167, R40, -R167 ;  /* 0x800000a728a77221 */ /* 0x000fe20000010000 */
[----:B------:R-:W-:Y:S01]  /*1ee0*/  SHF.L.U32 R53, R36, 0x10, RZ ;  /* 0x0000001024357819 */ /* 0x000fe200000006ff */
[----:B------:R2:W3:Y:S01]  /*1ef0*/  MUFU.RCP R176, R62 ;  /* 0x0000003e00b07308 */ /* 0x0004e20000001000 */
[----:B------:R-:W-:Y:S01]  /*1f00*/  SHF.L.U32 R36, R59, 0x10, RZ ;  /* 0x000000103b247819 */ /* 0x000fe200000006ff */
[----:B0-----:R-:W-:Y:S01]  /*1f10*/  FMUL.FTZ R214, R167, R214 ;  /* 0x000000d6a7d67220 */ /* 0x001fe20000410000 */
[----:B------:R-:W-:Y:S02]  /*1f20*/  SHF.L.U32 R164, R61, 0x10, RZ ;  /* 0x000000103da47819 */ /* 0x000fe400000006ff */
[----:B------:R-:W-:-:S02]  /*1f30*/  SHF.L.U32 R59, R42, 0x10, RZ ;  /* 0x000000102a3b7819 */ /* 0x000fc400000006ff */
[----:B------:R-:W-:Y:S02]  /*1f40*/  SHF.L.U32 R61, R44, 0x10, RZ ;  /* 0x000000102c3d7819 */ /* 0x000fe400000006ff */
[----:B------:R-:W-:Y:S01]  /*1f50*/  SHF.L.U32 R163, R56, 0x10, RZ ;  /* 0x0000001038a37819 */ /* 0x000fe200000006ff */
[----:B------:R-:W-:Y:S01]  /*1f60*/  FMUL.FTZ R223, R62, R59 ;  /* 0x0000003b3edf7220 */ /* 0x000fe20000410000 */
[C---:B------:R-:W-:Y:S02]  /*1f70*/  SHF.L.U32 R42, R12.reuse, 0x10, RZ ;  /* 0x000000100c2a7819 */ /* 0x040fe400000006ff */
[----:B------:R-:W-:Y:S02]  /*1f80*/  SHF.L.U32 R44, R13, 0x10, RZ ;  /* 0x000000100d2c7819 */ /* 0x000fe400000006ff */
[----:B------:R-:W-:Y:S01]  /*1f90*/  SHF.L.U32 R167, R145, 0x10, RZ ;  /* 0x0000001091a77819 */ /* 0x000fe200000006ff */
[----:B------:R-:W-:Y:S01]  /*1fa0*/  FADD.FTZ R163, R163, -R42 ;  /* 0x8000002aa3a37221 */ /* 0x000fe20000010000 */
[----:B------:R-:W-:Y:S01]  /*1fb0*/  SHF.L.U32 R156, R63, 0x10, RZ ;  /* 0x000000103f9c7819 */ /* 0x000fe200000006ff */
[----:B------:R-:W-:Y:S01]  /*1fc0*/  FADD.FTZ R159, R159, -R44 ;  /* 0x8000002c9f9f7221 */ /* 0x000fe20000010000 */
[----:B------:R-:W-:Y:S01]  /*1fd0*/  SHF.L.U32 R56, R31, 0x10, RZ ;  /* 0x000000101f387819 */ /* 0x000fe200000006ff */
[----:B-1----:R-:W-:Y:S01]  /*1fe0*/  FMUL.FTZ R206, R163, R206 ;  /* 0x000000cea3ce7220 */ /* 0x002fe20000410000 */
[----:B------:R-:W-:-:S02]  /*1ff0*/  PRMT R145, R12, 0x7632, R145 ;  /* 0x000076320c917816 */ /* 0x000fc40000000091 */
[----:B------:R-:W-:Y:S01]  /*2000*/  SHF.L.U32 R63, R46, 0x10, RZ ;  /* 0x000000102e3f7819 */ /* 0x000fe200000006ff */
[----:B------:R-:W0:Y:S01]  /*2010*/  MUFU.RCP R172, R56 ;  /* 0x0000003800ac7308 */ /* 0x000e220000001000 */
[----:B------:R-:W-:Y:S01]  /*2020*/  SHF.L.U32 R155, R58, 0x10, RZ ;  /* 0x000000103a9b7819 */ /* 0x000fe200000006ff */
[----:B--2---:R-:W-:Y:S01]  /*2030*/  FMUL.FTZ R62, R57, R206 ;  /* 0x000000ce393e7220 */ /* 0x004fe20000410000 */
[C---:B------:R-:W-:Y:S02]  /*2040*/  SHF.L.U32 R46, R14.reuse, 0x10, RZ ;  /* 0x000000100e2e7819 */ /* 0x040fe400000006ff */
[----:B------:R-:W-:Y:S02]  /*2050*/  PRMT R44, R14, 0x7632, R44 ;  /* 0x000076320e2c7816 */ /* 0x000fe4000000002c */
[----:B------:R-:W-:Y:S01]  /*2060*/  SHF.L.U32 R144, R144, 0x10, RZ ;  /* 0x0000001090907819 */ /* 0x000fe200000006ff */
[----:B------:R-:W-:Y:S01]  /*2070*/  FADD.FTZ R155, R155, -R46 ;  /* 0x8000002e9b9b7221 */ /* 0x000fe20000010000 */
[----:B------:R-:W-:-:S02]  /*2080*/  SHF.L.U32 R145, R145, 0x10, RZ ;  /* 0x0000001091917819 */ /* 0x000fc400000006ff */
[----:B------:R-:W-:Y:S01]  /*2090*/  SHF.L.U32 R163, R142, 0x10, RZ ;  /* 0x000000108ea37819 */ /* 0x000fe200000006ff */
[----:B---3--:R-:W-:Y:S01]  /*20a0*/  FMUL.FTZ R176, R155, R176 ;  /* 0x000000b09bb07220 */ /* 0x008fe20000410000 */
[----:B------:R-:W-:Y:S01]  /*20b0*/  SHF.L.U32 R44, R44, 0x10, RZ ;  /* 0x000000102c2c7819 */ /* 0x000fe200000006ff */
[----:B------:R-:W-:Y:S01]  /*20c0*/  FADD.FTZ R145, R144, -R145 ;  /* 0x8000009190917221 */ /* 0x000fe20000010000 */
[----:B------:R-:W-:Y:S02]  /*20d0*/  SHF.L.U32 R243, R189, 0x10, RZ ;  /* 0x00000010bdf37819 */ /* 0x000fe400000006ff */
[----:B------:R-:W-:Y:S01]  /*20e0*/  PRMT R144, R13, 0x7632, R144 ;  /* 0x000076320d907816 */ /* 0x000fe20000000090 */
[----:B------:R-:W-:Y:S01]  /*20f0*/  FADD.FTZ R155, R163, -R44 ;  /* 0x8000002ca39b7221 */ /* 0x000fe20000010000 */
[----:B------:R-:W1:Y:S01]  /*2100*/  MUFU.RCP R218, R243 ;  /* 0x000000f300da7308 */ /* 0x000e620000001000 */
[----:B------:R-:W-:Y:S02]  /*2110*/  SHF.L.U32 R151, R15, 0x10, RZ ;  /* 0x000000100f977819 */ /* 0x000fe400000006ff */
[----:B------:R-:W-:-:S02]  /*2120*/  SHF.L.U32 R58, R143, 0x10, RZ ;  /* 0x000000108f3a7819 */ /* 0x000fc400000006ff */
[----:B------:R-:W-:Y:S01]  /*2130*/  PRMT R44, R15, 0x7632, R44 ;  /* 0x000076320f2c7816 */ /* 0x000fe2000000002c */
[----:B------:R-:W-:Y:S01]  /*2140*/  FADD.FTZ R151, R36, -R151 ;  /* 0x8000009724977221 */ /* 0x000fe20000010000 */
[----:B------:R-:W-:Y:S02]  /*2150*/  SHF.L.U32 R143, R144, 0x10, RZ ;  /* 0x00000010908f7819 */ /* 0x000fe400000006ff */
[----:B------:R-:W-:Y:S01]  /*2160*/  SHF.L.U32 R141, R141, 0x10, RZ ;  /* 0x000000108d8d7819 */ /* 0x000fe200000006ff */
[----:B0-----:R-:W-:Y:S01]  /*2170*/  FMUL.FTZ R172, R151, R172 ;  /* 0x000000ac97ac7220 */ /* 0x001fe20000410000 */
        /* <DEDUP_REMOVED lines=10> */
[----:B-1----:R-:W-:Y:S01]  /*2220*/  FMUL.FTZ R218, R171, R218 ;  /* 0x000000daabda7220 */ /* 0x002fe20000410000 */
        /* <DEDUP_REMOVED lines=9> */
[----:B------:R-:W-:Y:S02]  /*22c0*/  SHF.L.U32 R161, R18, 0x10, RZ ;  /* 0x0000001012a17819 */ /* 0x000fe400000006ff */
[----:B------:R-:W-:Y:S01]  /*22d0*/  SHF.L.U32 R141, R138, 0x10, RZ ;  /* 0x000000108a8d7819 */ /* 0x000fe200000006ff */
[----:B-----5:R-:W0:Y:S01]  /*22e0*/  MUFU.RCP R0, R154 ;  /* 0x0000009a00007308 */ /* 0x020e220000001000 */
[----:B------:R-:W-:Y:S01]  /*22f0*/  SHF.L.U32 R64, R64, 0x10, RZ ;  /* 0x0000001040407819 */ /* 0x000fe200000006ff */
[----:B------:R-:W-:Y:S01]  /*2300*/  FADD.FTZ R161, R166, -R161 ;  /* 0x800000a1a6a17221 */ /* 0x000fe20000010000 */
[----:B------:R-:W-:Y:S02]  /*2310*/  SHF.L.U32 R49, R11, 0x10, RZ ;  /* 0x000000100b317819 */ /* 0x000fe400000006ff */
[----:B------:R-:W-:-:S02]  /*2320*/  SHF.L.U32 R51, R4, 0x10, RZ ;  /* 0x0000001004337819 */ /* 0x000fc400000006ff */
[----:B------:R-:W-:Y:S01]  /*2330*/  SHF.L.U32 R138, R3, 0x10, RZ ;  /* 0x00000010038a7819 */ /* 0x000fe200000006ff */
[----:B------:R-:W-:Y:S01]  /*2340*/  FADD.FTZ R156, R156, -R49 ;  /* 0x800000319c9c7221 */ /* 0x000fe20000010000 */
[----:B------:R-:W-:Y:S01]  /*2350*/  SHF.L.U32 R175, R148, 0x10, RZ ;  /* 0x0000001094af7819 */ /* 0x000fe200000006ff */
[----:B------:R-:W1:Y:S01]  /*2360*/  MUFU.RCP R3, R58 ;  /* 0x0000003a00037308 */ /* 0x000e620000001000 */
[----:B------:R-:W-:Y:S01]  /*2370*/  SHF.L.U32 R36, R186, 0x10, RZ ;  /* 0x00000010ba247819 */ /* 0x000fe200000006ff */
[----:B------:R-:W-:Y:S01]  /*2380*/  FADD.FTZ R152, R64, -R51 ;  /* 0x8000003340987221 */ /* 0x000fe20000010000 */
[----:B------:R-:W-:Y:S02]  /*2390*/  SHF.L.U32 R171, R202, 0x10, RZ ;  /* 0x00000010caab7819 */ /* 0x000fe400000006ff */
[----:B------:R-:W-:Y:S01]  /*23a0*/  SHF.L.U32 R158, R52, 0x10, RZ ;  /* 0x00000010349e7819 */ /* 0x000fe200000006ff */
[----:B------:R-:W-:Y:S01]  /*23b0*/  FADD.FTZ R64, R175, -R36 ;  /* 0x80000024af407221 */ /* 0x000fe20000010000 */
[----:B------:R-:W-:Y:S01]  /*23c0*/  SHF.L.U32 R52, R35, 0x10, RZ ;  /* 0x0000001023347819 */ /* 0x000fe200000006ff */
[----:B------:R-:W2:Y:S01]  /*23d0*/  MUFU.RCP R177, R171 ;  /* 0x000000ab00b17308 */ /* 0x000ea20000001000 */
[----:B------:R-:W-:-:S02]  /*23e0*/  PRMT R166, R8, 0x7632, R166 ;  /* 0x0000763208a67816 */ /* 0x000fc400000000a6 */
[----:B------:R-:W-:Y:S02]  /*23f0*/  SHF.L.U32 R66, R66, 0x10, RZ ;  /* 0x0000001042427819 */ /* 0x000fe400000006ff */
[----:B------:R-:W-:Y:S02]  /*2400*/  SHF.L.U32 R49, R6, 0x10, RZ ;  /* 0x0000001006317819 */ /* 0x000fe400000006ff */
[----:B------:R-:W-:Y:S01]  /*2410*/  SHF.L.U32 R150, R33, 0x10, RZ ;  /* 0x0000001021967819 */ /* 0x000fe200000006ff */
[----:B------:R-:W3:Y:S01]  /*2420*/  MUFU.RCP R208, R52 ;  /* 0x0000003400d07308 */ /* 0x000ee20000001000 */
[----:B------:R-:W-:Y:S01]  /*2430*/  SHF.L.U32 R67, R67, 0x10, RZ ;  /* 0x0000001043437819 */ /* 0x000fe200000006ff */
[----:B------:R-:W-:Y:S01]  /*2440*/  FADD.FTZ R66, R66, -R49 ;  /* 0x8000003142427221 */ /* 0x000fe20000010000 */
[----:B------:R-:W-:Y:S02]  /*2450*/  SHF.L.U32 R36, R7, 0x10, RZ ;  /* 0x0000001007247819 */ /* 0x000fe400000006ff */
[----:B------:R-:W-:-:S02]  /*2460*/  SHF.L.U32 R157, R16, 0x10, RZ ;  /* 0x00000010109d7819 */ /* 0x000fc400000006ff */
[----:B------:R-:W-:Y:S01]  /*2470*/  SHF.L.U32 R163, R140, 0x10, RZ ;  /* 0x000000108ca37819 */ /* 0x000fe200000006ff */
[----:B------:R-:W4:Y:S01]  /*2480*/  MUFU.RCP R216, R150 ;  /* 0x0000009600d87308 */ /* 0x000f220000001000 */
[----:B------:R-:W-:Y:S01]  /*2490*/  SHF.L.U32 R166, R166, 0x10, RZ ;  /* 0x00000010a6a67819 */ /* 0x000fe200000006ff */
[----:B------:R-:W-:Y:S01]  /*24a0*/  FADD.FTZ R49, R67, -R36 ;  /* 0x8000002443317221 */ /* 0x000fe20000010000 */
[----:B------:R-:W-:Y:S01]  /*24b0*/  PRMT R67, R18, 0x7632, R67 ;  /* 0x0000763212437816 */ /* 0x000fe20000000043 */
[----:B------:R-:W-:Y:S01]  /*24c0*/  FADD.FTZ R157, R158, -R157 ;  /* 0x8000009d9e9d7221 */ /* 0x000fe20000010000 */
[----:B------:R-:W-:Y:S01]  /*24d0*/  SHF.L.U32 R136, R34, 0x10, RZ ;  /* 0x0000001022887819 */ /* 0x000fe200000006ff */
[----:B------:R-:W-:Y:S01]  /*24e0*/  FADD.FTZ R166, R163, -R166 ;  /* 0x800000a6a3a67221 */ /* 0x000fe20000010000 */
[----:B------:R-:W-:Y:S01]  /*24f0*/  PRMT R158, R19, 0x7632, R158 ;  /* 0x00007632139e7816 */ /* 0x000fe2000000009e */
[----:B0-----:R-:W-:Y:S01]  /*2500*/  FMUL.FTZ R0, R157, R0 ;  /* 0x000000009d007220 */ /* 0x001fe20000410000 */
[----:B------:R-:W-:Y:S01]  /*2510*/  SHF.L.U32 R165, R55, 0x10, RZ ;  /* 0x0000001037a57819 */ /* 0x000fe200000006ff */
[----:B-1----:R-:W-:Y:S01]  /*2520*/  FMUL.FTZ R166, R166, R3 ;  /* 0x00000003a6a67220 */ /* 0x002fe20000410000 */
[----:B------:R-:W-:Y:S01]  /*2530*/  SHF.L.U32 R40, R19, 0x10, RZ ;  /* 0x0000001013287819 */ /* 0x000fe200000006ff */
[----:B------:R0:W1:Y:S01]  /*2540*/  MUFU.RCP R212, R136 ;  /* 0x0000008800d47308 */ /* 0x0000620000001000 */
[----:B------:R-:W-:Y:S01]  /*2550*/  SHF.L.U32 R146, R146, 0x10, RZ ;  /* 0x0000001092927819 */ /* 0x000fe200000006ff */
[----:B------:R-:W-:Y:S01]  /*2560*/  FMUL.FTZ R3, R154, R53 ;  /* 0x000000359a037220 */ /* 0x000fe20000410000 */
[----:B------:R-:W-:Y:S01]  /*2570*/  SHF.L.U32 R67, R67, 0x10, RZ ;  /* 0x0000001043437819 */ /* 0x000fe200000006ff */
[----:B------:R-:W-:Y:S01]  /*2580*/  FADD.FTZ R165, R165, -R40 ;  /* 0x80000028a5a57221 */ /* 0x000fe20000010000 */
[----:B------:R-:W-:Y:S01]  /*2590*/  SHF.L.U32 R234, R234, 0x10, RZ ;  /* 0x00000010eaea7819 */ /* 0x000fe200000006ff */
[----:B------:R-:W-:Y:S01]  /*25a0*/  FADD.FTZ R154, RZ, R3 ;  /* 0x00000003ff9a7221 */ /* 0x000fe20000010000 */
[----:B------:R-:W-:Y:S01]  /*25b0*/  SHF.L.U32 R235, R191, 0x10, RZ ;  /* 0x00000010bfeb7819 */ /* 0x000fe200000006ff */
[----:B------:R-:W-:Y:S01]  /*25c0*/  FADD.FTZ R67, R146, -R67 ;  /* 0x8000004392437221 */ /* 0x000fe20000010000 */
[----:B------:R-:W-:Y:S01]  /*25d0*/  SHF.L.U32 R169, R17, 0x10, RZ ;  /* 0x0000001011a97819 */ /* 0x000fe200000006ff */
[----:B--2---:R-:W-:Y:S01]  /*25e0*/  FMUL.FTZ R146, R64, R177 ;  /* 0x000000b140927220 */ /* 0x004fe20000410000 */
[----:B------:R-:W-:Y:S01]  /*25f0*/  SHF.L.U32 R158, R158, 0x10, RZ ;  /* 0x000000109e9e7819 */ /* 0x000fe200000006ff */
[----:B------:R2:W2:Y:S01]  /*2600*/  MUFU.RCP R210, R235 ;  /* 0x000000eb00d27308 */ /* 0x0004a20000001000 */
[----:B------:R-:W-:Y:S01]  /*2610*/  SHF.L.U32 R37, R37, 0x10, RZ ;  /* 0x0000001025257819 */ /* 0x000fe200000006ff */
[----:B------:R-:W-:Y:S01]  /*2620*/  FMUL.FTZ R243, R243, R234 ;  /* 0x000000eaf3f37220 */ /* 0x000fe20000410000 */
[----:B------:R-:W-:Y:S01]  /*2630*/  FADD.FTZ R169, R162, -R169 ;  /* 0x800000a9a2a97221 */ /* 0x000fe20000010000 */
[----:B------:R-:W-:Y:S01]  /*2640*/  FADD.FTZ R158, R167, -R158 ;  /* 0x8000009ea79e7221 */ /* 0x000fe20000010000 */
[----:B------:R-:W-:Y:S01]  /*2650*/  FFMA.FTZ R64, R3, R0, RZ ;  /* 0x0000000003407223 */ /* 0x000fe200000100ff */
[----:B---3--:R-:W-:Y:S01]  /*2660*/  FMUL.FTZ R208, R165, R208 ;  /* 0x000000d0a5d07220 */ /* 0x008fe20000410000 */
[----:B------:R-:W-:Y:S01]  /*2670*/  SHF.L.U32 R167, R203, 0x10, RZ ;  /* 0x00000010cba77819 */ /* 0x000fe200000006ff */
[----:B------:R-:W-:Y:S01]  /*2680*/  FMUL.FTZ R241, R150, R37 ;  /* 0x0000002596f17220 */ /* 0x000fe20000410000 */
[----:B------:R-:W-:Y:S01]  /*2690*/  SHF.L.U32 R165, R23, 0x10, RZ ;  /* 0x0000001017a57819 */ /* 0x000fe200000006ff */
[----:B------:R-:W-:Y:S01]  /*26a0*/  FADD.FTZ R154, R154, R243 ;  /* 0x000000f39a9a7221 */ /* 0x000fe20000010000 */
[----:B------:R-:W-:Y:S01]  /*26b0*/  SHF.L.U32 R232, R232, 0x10, RZ ;  /* 0x00000010e8e87819 */ /* 0x000fe200000006ff */
[----:B----4-:R-:W-:Y:S01]  /*26c0*/  FMUL.FTZ R216, R169, R216 ;  /* 0x000000d8a9d87220 */ /* 0x010fe20000410000 */
[----:B------:R-:W-:Y:S01]  /*26d0*/  SHF.L.U32 R135, R192, 0x10, RZ ;  /* 0x00000010c0877819 */ /* 0x000fe200000006ff */
[----:B------:R-:W-:Y:S01]  /*26e0*/  FFMA.FTZ R64, R243, R218, R64 ;  /* 0x000000daf3407223 */ /* 0x000fe20000010040 */
[----:B------:R-:W-:Y:S01]  /*26f0*/  SHF.L.U32 R55, R38, 0x10, RZ ;  /* 0x0000001026377819 */ /* 0x000fe200000006ff */
[----:B------:R-:W3:Y:S01]  /*2700*/  MUFU.RCP R142, R167 ;  /* 0x000000a7008e7308 */ /* 0x000ee20000001000 */
[----:B------:R-:W-:Y:S01]  /*2710*/  SHF.L.U32 R38, R65, 0x10, RZ ;  /* 0x0000001041267819 */ /* 0x000fe200000006ff */
[----:B------:R-:W-:Y:S01]  /*2720*/  FMUL.FTZ R239, R239, R232 ;  /* 0x000000e8efef7220 */ /* 0x000fe20000410000 */
[----:B------:R-:W-:Y:S01]  /*2730*/  SHF.L.U32 R173, R5, 0x10, RZ ;  /* 0x0000001005ad7819 */ /* 0x000fe200000006ff */
[----:B------:R-:W-:Y:S01]  /*2740*/  FADD.FTZ R154, R154, R241 ;  /* 0x000000f19a9a7221 */ /* 0x000fe20000010000 */
[----:B------:R-:W-:Y:S01]  /*2750*/  FFMA.FTZ R64, R241, R216, R64 ;  /* 0x000000d8f1407223 */ /* 0x000fe20000010040 */
[----:B------:R-:W-:Y:S01]  /*2760*/  SHF.L.U32 R230, R230, 0x10, RZ ;  /* 0x00000010e6e67819 */ /* 0x000fe200000006ff */
[----:B------:R-:W-:Y:S01]  /*2770*/  FMUL.FTZ R237, R136, R55 ;  /* 0x0000003788ed7220 */ /* 0x000fe20000410000 */
[----:B------:R-:W4:Y:S01]  /*2780*/  MUFU.RCP R140, R165 ;  /* 0x000000a5008c7308 */ /* 0x000f220000001000 */
[----:B------:R-:W-:Y:S01]  /*2790*/  SHF.L.U32 R229, R193, 0x10, RZ ;  /* 0x00000010c1e57819 */ /* 0x000fe200000006ff */
[----:B0-----:R-:W-:Y:S01]  /*27a0*/  FADD.FTZ R136, R154, R239 ;  /* 0x000000ef9a887221 */ /* 0x001fe20000010000 */
[----:B------:R-:W-:Y:S01]  /*27b0*/  FADD.FTZ R148, R38, -R173 ;  /* 0x800000ad26947221 */ /* 0x000fe20000010000 */
[----:B-1----:R-:W-:Y:S01]  /*27c0*/  FMUL.FTZ R212, R161, R212 ;  /* 0x000000d4a1d47220 */ /* 0x002fe20000410000 */
[----:B------:R-:W-:Y:S01]  /*27d0*/  FFMA.FTZ R64, R239, R214, R64 ;  /* 0x000000d6ef407223 */ /* 0x000fe20000010040 */
[----:B------:R-:W-:Y:S01]  /*27e0*/  SHF.L.U32 R38, R149, 0x10, RZ ;  /* 0x0000001095267819 */ /* 0x000fe200000006ff */
[----:B--2---:R-:W-:Y:S01]  /*27f0*/  FMUL.FTZ R235, R235, R230 ;  /* 0x000000e6ebeb7220 */ /* 0x004fe20000410000 */
[----:B------:R-:W0:Y:S01]  /*2800*/  MUFU.RCP R207, R135 ;  /* 0x0000008700cf7308 */ /* 0x000e220000001000 */
[----:B------:R-:W-:Y:S01]  /*2810*/  SHF.L.U32 R51, R187, 0x10, RZ ;  /* 0x00000010bb337819 */ /* 0x000fe200000006ff */
[----:B------:R-:W-:Y:S01]  /*2820*/  FADD.FTZ R136, R136, R237 ;  /* 0x000000ed88887221 */ /* 0x000fe20000010000 */
[----:B------:R-:W-:Y:S01]  /*2830*/  SHF.L.U32 R39, R39, 0x10, RZ ;  /* 0x0000001027277819 */ /* 0x000fe200000006ff */
[----:B------:R-:W-:Y:S01]  /*2840*/  FMUL.FTZ R210, R67, R210 ;  /* 0x000000d243d27220 */ /* 0x000fe20000410000 */
[----:B------:R-:W-:Y:S01]  /*2850*/  SHF.L.U32 R60, R29, 0x10, RZ ;  /* 0x000000101d3c7819 */ /* 0x000fe200000006ff */
[----:B------:R-:W-:Y:S01]  /*2860*/  FFMA.FTZ R64, R237, R212, R64 ;  /* 0x000000d4ed407223 */ /* 0x000fe20000010040 */
[----:B------:R-:W-:Y:S01]  /*2870*/  SHF.L.U32 R153, R10, 0x10, RZ ;  /* 0x000000100a997819 */ /* 0x000fe200000006ff */
[----:B------:R1:W2:Y:S01]  /*2880*/  MUFU.RCP R182, R229 ;  /* 0x000000e500b67308 */ /* 0x0002a20000001000 */
[----:B------:R-:W-:Y:S01]  /*2890*/  SHF.L.U32 R65, R48, 0x10, RZ ;  /* 0x0000001030417819 */ /* 0x000fe200000006ff */
[----:B------:R-:W-:Y:S01]  /*28a0*/  FADD.FTZ R51, R38, -R51 ;  /* 0x8000003326337221 */ /* 0x000fe20000010000 */
[----:B------:R-:W-:Y:S01]  /*28b0*/  SHF.L.U32 R228, R228, 0x10, RZ ;  /* 0x00000010e4e47819 */ /* 0x000fe200000006ff */
[----:B------:R-:W-:Y:S01]  /*28c0*/  FMUL.FTZ R233, R52, R39 ;  /* 0x0000002734e97220 */ /* 0x000fe20000410000 */
[----:B------:R-:W-:Y:S01]  /*28d0*/  SHF.L.U32 R225, R194, 0x10, RZ ;  /* 0x00000010c2e17819 */ /* 0x000fe200000006ff */
[----:B------:R-:W-:Y:S01]  /*28e0*/  FADD.FTZ R136, R136, R235 ;  /* 0x000000eb88887221 */ /* 0x000fe20000010000 */
[----:B------:R-:W-:Y:S01]  /*28f0*/  SHF.L.U32 R48, R24, 0x10, RZ ;  /* 0x0000001018307819 */ /* 0x000fe200000006ff */
[----:B------:R-:W2:Y:S01]  /*2900*/  MUFU.RCP R180, R60 ;  /* 0x0000003c00b47308 */ /* 0x000ea20000001000 */
[----:B------:R-:W-:Y:S01]  /*2910*/  FFMA.FTZ R64, R235, R210, R64 ;  /* 0x000000d2eb407223 */ /* 0x000fe20000010040 */
[----:B------:R-:W-:Y:S01]  /*2920*/  FADD.FTZ R160, R160, -R153 ;  /* 0x80000099a0a07221 */ /* 0x000fe20000010000 */
[----:B---3--:R-:W-:Y:S01]  /*2930*/  FMUL.FTZ R142, R51, R142 ;  /* 0x0000008e338e7220 */ /* 0x008fe20000410000 */
[----:B----4-:R-:W-:Y:S01]  /*2940*/  FMUL.FTZ R140, R49, R140 ;  /* 0x0000008c318c7220 */ /* 0x010fe20000410000 */
[----:B------:R-:W-:Y:S01]  /*2950*/  FMUL.FTZ R220, R135, R228 ;  /* 0x000000e487dc7220 */ /* 0x000fe20000410000 */
[----:B------:R-:W-:Y:S01]  /*2960*/  FADD.FTZ R51, R136, R233 ;  /* 0x000000e988337221 */ /* 0x000fe20000010000 */
[----:B0-----:R-:W-:Y:S01]  /*2970*/  FMUL.FTZ R207, R158, R207 ;  /* 0x000000cf9ecf7220 */ /* 0x001fe20000410000 */
[----:B------:R0:W-:Y:S01]  /*2980*/  MUFU.RCP R178, R225 ;  /* 0x000000e100b27308 */ /* 0x0001e20000001000 */
[----:B------:R-:W-:Y:S01]  /*2990*/  FFMA.FTZ R49, R233, R208, R64 ;  /* 0x000000d0e9317223 */ /* 0x000fe20000010040 */
[----:B------:R-:W-:Y:S01]  /*29a0*/  SHF.L.U32 R226, R226, 0x10, RZ ;  /* 0x00000010e2e27819 */ /* 0x000fe200000006ff */
[----:B------:R-:W-:Y:S01]  /*29b0*/  FADD.FTZ R54, R51, R220 ;  /* 0x000000dc33367221 */ /* 0x000fe20000010000 */
[----:B------:R-:W-:Y:S01]  /*29c0*/  SHF.L.U32 R221, R195, 0x10, RZ ;  /* 0x00000010c3dd7819 */ /* 0x000fe200000006ff */
[----:B------:R-:W-:Y:S01]  /*29d0*/  FFMA.FTZ R52, R220, R207, R49 ;  /* 0x000000cfdc347223 */ /* 0x000fe20000010031 */
[----:B------:R-:W-:Y:S01]  /*29e0*/  SHF.L.U32 R41, R41, 0x10, RZ ;  /* 0x0000001029297819 */ /* 0x000fe200000006ff */
[----:B-1----:R-:W-:Y:S01]  /*29f0*/  FMUL.FTZ R229, R229, R226 ;  /* 0x000000e2e5e57220 */ /* 0x002fe20000410000 */
[----:B------:R-:W1:Y:S01]  /*2a00*/  MUFU.RCP R153, R48 ;  /* 0x0000003000997308 */ /* 0x000e620000001000 */
[----:B------:R-:W-:Y:S01]  /*2a10*/  FADD.FTZ R54, R54, R231 ;  /* 0x000000e736367221 */ /* 0x000fe20000010000 */
[----:B--2---:R-:W-:Y:S01]  /*2a20*/  FMUL.FTZ R182, R145, R182 ;  /* 0x000000b691b67220 */ /* 0x004fe20000410000 */
[----:B------:R-:W-:Y:S01]  /*2a30*/  FFMA.FTZ R52, R231, R206, R52 ;  /* 0x000000cee7347223 */ /* 0x000fe20000010034 */
[----:B------:R-:W-:Y:S01]  /*2a40*/  SHF.L.U32 R46, R25, 0x10, RZ ;  /* 0x00000010192e7819 */ /* 0x000fe200000006ff */
[----:B------:R-:W-:Y:S01]  /*2a50*/  FMUL.FTZ R227, R60, R41 ;  /* 0x000000293ce37220 */ /* 0x000fe20000410000 */
[----:B------:R-:W-:Y:S01]  /*2a60*/  SHF.L.U32 R244, R50, 0x10, RZ ;  /* 0x0000001032f47819 */ /* 0x000fe200000006ff */
[----:B------:R-:W-:Y:S01]  /*2a70*/  FADD.FTZ R54, R54, R229 ;  /* 0x000000e536367221 */ /* 0x000fe20000010000 */
[----:B------:R2:W3:Y:S01]  /*2a80*/  MUFU.RCP R174, R221 ;  /* 0x000000dd00ae7308 */ /* 0x0004e20000001000 */
[----:B------:R-:W-:Y:S01]  /*2a90*/  SHF.L.U32 R224, R224, 0x10, RZ ;  /* 0x00000010e0e07819 */ /* 0x000fe200000006ff */
[----:B------:R-:W-:Y:S01]  /*2aa0*/  FMUL.FTZ R180, R159, R180 ;  /* 0x000000b49fb47220 */ /* 0x000fe20000410000 */
[----:B------:R-:W-:Y:S01]  /*2ab0*/  SHF.L.U32 R50, R196, 0x10, RZ ;  /* 0x00000010c4327819 */ /* 0x000fe200000006ff */
[----:B------:R-:W-:Y:S01]  /*2ac0*/  FFMA.FTZ R52, R229, R182, R52 ;  /* 0x000000b6e5347223 */ /* 0x000fe20000010034 */
[----:B------:R-:W-:Y:S01]  /*2ad0*/  SHF.L.U32 R173, R147, 0x10, RZ ;  /* 0x0000001093ad7819 */ /* 0x000fe200000006ff */
[----:B0-----:R-:W-:Y:S01]  /*2ae0*/  FMUL.FTZ R225, R225, R224 ;  /* 0x000000e0e1e17220 */ /* 0x001fe20000410000 */
[----:B------:R-:W-:Y:S01]  /*2af0*/  SHF.L.U32 R163, R204, 0x10, RZ ;  /* 0x00000010cca37819 */ /* 0x000fe200000006ff */
[----:B------:R-:W0:Y:S01]  /*2b00*/  MUFU.RCP R147, R46 ;  /* 0x0000002e00937308 */ /* 0x000e220000001000 */
[----:B------:R-:W-:Y:S01]  /*2b10*/  PRMT R162, R9, 0x7632, R162 ;  /* 0x0000763209a27816 */ /* 0x000fe200000000a2 */
[----:B------:R-:W-:Y:S01]  /*2b20*/  FADD.FTZ R54, R54, R227 ;  /* 0x000000e336367221 */ /* 0x000fe20000010000 */
[----:B-1----:R-:W-:Y:S01]  /*2b30*/  FMUL.FTZ R168, R168, R153 ;  /* 0x00000099a8a87220 */ /* 0x002fe20000410000 */
[----:B------:R-:W-:Y:S01]  /*2b40*/  FMUL.FTZ R178, R143, R178 ;  /* 0x000000b28fb27220 */ /* 0x000fe20000410000 */
[----:B------:R-:W-:Y:S01]  /*2b50*/  FFMA.FTZ R52, R227, R180, R52 ;  /* 0x000000b4e3347223 */ /* 0x000fe20000010034 */
[----:B------:R-:W-:Y:S01]  /*2b60*/  SHF.L.U32 R162, R162, 0x10, RZ ;  /* 0x00000010a2a27819 */ /* 0x000fe200000006ff */
[----:B------:R-:W-:Y:S01]  /*2b70*/  FADD.FTZ R54, R54, R225 ;  /* 0x000000e136367221 */ /* 0x000fe20000010000 */
[----:B------:R-:W1:Y:S01]  /*2b80*/  MUFU.RCP R170, R50 ;  /* 0x0000003200aa7308 */ /* 0x000e620000001000 */
[----:B------:R-:W-:Y:S01]  /*2b90*/  SHF.L.U32 R222, R222, 0x10, RZ ;  /* 0x00000010dede7819 */ /* 0x000fe200000006ff */
[----:B------:R-:W-:Y:S01]  /*2ba0*/  FFMA.FTZ R52, R225, R178, R52 ;  /* 0x000000b2e1347223 */ /* 0x000fe20000010034 */
[----:B------:R-:W-:Y:S01]  /*2bb0*/  SHF.L.U32 R43, R43, 0x10, RZ ;  /* 0x000000102b2b7819 */ /* 0x000fe200000006ff */
[----:B------:R-:W-:Y:S01]  /*2bc0*/  FADD.FTZ R162, R141, -R162 ;  /* 0x800000a28da27221 */ /* 0x000fe20000010000 */
[----:B------:R-:W-:Y:S01]  /*2bd0*/  PRMT R44, R4, 0x7632, R44 ;  /* 0x00007632042c7816 */ /* 0x000fe2000000002c */
[----:B--2---:R-:W-:Y:S01]  /*2be0*/  FMUL.FTZ R221, R221, R222 ;  /* 0x000000dedddd7220 */ /* 0x004fe20000410000 */
[----:B------:R-:W-:Y:S01]  /*2bf0*/  SHF.L.U32 R40, R188, 0x10, RZ ;  /* 0x00000010bc287819 */ /* 0x000fe200000006ff */
[----:B------:R-:W2:Y:S01]  /*2c00*/  MUFU.RCP R153, R163 ;  /* 0x000000a300997308 */ /* 0x000ea20000001000 */
[----:B------:R-:W-:Y:S01]  /*2c10*/  FADD.FTZ R54, R54, R223 ;  /* 0x000000df36367221 */ /* 0x000fe20000010000 */
[----:B------:R-:W-:Y:S01]  /*2c20*/  PRMT R141, R11, 0x7632, R141 ;  /* 0x000076320b8d7816 */ /* 0x000fe2000000008d */
[----:B---3--:R-:W-:Y:S01]  /*2c30*/  FMUL.FTZ R174, R155, R174 ;  /* 0x000000ae9bae7220 */ /* 0x008fe20000410000 */
[----:B------:R-:W-:Y:S01]  /*2c40*/  FFMA.FTZ R52, R223, R176, R52 ;  /* 0x000000b0df347223 */ /* 0x000fe20000010034 */
        /* <DEDUP_REMOVED lines=9> */
[----:B------:R-:W3:Y:S01]  /*2ce0*/  MUFU.RCP R159, R169 ;  /* 0x000000a9009f7308 */ /* 0x000ee20000001000 */
[----:B------:R-:W-:Y:S01]  /*2cf0*/  SHF.L.U32 R141, R141, 0x10, RZ ;  /* 0x000000108d8d7819 */ /* 0x000fe200000006ff */
[----:B0-----:R-:W-:Y:S01]  /*2d00*/  FMUL.FTZ R164, R164, R147 ;  /* 0x00000093a4a47220 */ /* 0x001fe20000410000 */
[----:B------:R-:W-:Y:S01]  /*2d10*/  SHF.L.U32 R173, R21, 0x10, RZ ;  /* 0x0000001015ad7819 */ /* 0x000fe200000006ff */
[----:B------:R-:W-:Y:S01]  /*2d20*/  FMUL.FTZ R217, R50, R251 ;  /* 0x000000fb32d97220 */ /* 0x000fe20000410000 */
[----:B------:R-:W-:Y:S01]  /*2d30*/  SHF.L.U32 R42, R26, 0x10, RZ ;  /* 0x000000101a2a7819 */ /* 0x000fe200000006ff */
[----:B------:R-:W-:Y:S01]  /*2d40*/  FADD.FTZ R54, R54, R219 ;  /* 0x000000db36367221 */ /* 0x000fe20000010000 */
[----:B-1----:R-:W-:Y:S01]  /*2d50*/  FMUL.FTZ R170, R151, R170 ;  /* 0x000000aa97aa7220 */ /* 0x002fe20000410000 */
[----:B------:R-:W0:Y:S01]  /*2d60*/  MUFU.RCP R147, R44 ;  /* 0x0000002c00937308 */ /* 0x000e220000001000 */
[----:B------:R-:W-:Y:S01]  /*2d70*/  FFMA.FTZ R52, R219, R172, R52 ;  /* 0x000000acdb347223 */ /* 0x000fe20000010034 */
[----:B------:R-:W-:Y:S01]  /*2d80*/  FADD.FTZ R141, R138, -R141 ;  /* 0x8000008d8a8d7221 */ /* 0x000fe20000010000 */
[----:B--2---:R-:W-:Y:S01]  /*2d90*/  FMUL.FTZ R138, R40, R153 ;  /* 0x00000099288a7220 */ /* 0x004fe20000410000 */
[----:B------:R-:W-:Y:S01]  /*2da0*/  SHF.L.U32 R249, R249, 0x10, RZ ;  /* 0x00000010f9f97819 */ /* 0x000fe200000006ff */
[----:B------:R-:W-:Y:S01]  /*2db0*/  FMUL.FTZ R215, R48, R61 ;  /* 0x0000003d30d77220 */ /* 0x000fe20000410000 */
[----:B------:R-:W-:Y:S01]  /*2dc0*/  SHF.L.U32 R40, R199, 0x10, RZ ;  /* 0x00000010c7287819 */ /* 0x000fe200000006ff */
[----:B------:R-:W-:Y:S01]  /*2dd0*/  FADD.FTZ R54, R54, R217 ;  /* 0x000000d936367221 */ /* 0x000fe20000010000 */
[----:B------:R-:W1:Y:S01]  /*2de0*/  MUFU.RCP R175, R173 ;  /* 0x000000ad00af7308 */ /* 0x000e620000001000 */
        /* <DEDUP_REMOVED lines=8> */
[----:B------:R-:W-:Y:S01]  /*2e70*/  SHF.L.U32 R179, R200, 0x10, RZ ;  /* 0x00000010c8b37819 */ /* 0x000fe200000006ff */
[----:B------:R-:W-:Y:S01]  /*2e80*/  FMUL.FTZ R211, R46, R45 ;  /* 0x0000002d2ed37220 */ /* 0x000fe20000410000 */
[----:B------:R-:W-:Y:S01]  /*2e90*/  FADD.FTZ R54, R54, R213 ;  /* 0x000000d536367221 */ /* 0x000fe20000010000 */
[----:B------:R-:W-:Y:S01]  /*2ea0*/  FFMA.FTZ R52, R213, R166, R52 ;  /* 0x000000a6d5347223 */ /* 0x000fe20000010034 */
[----:B------:R-:W-:Y:S01]  /*2eb0*/  FADD.FTZ R137, R144, -R137 ;  /* 0x8000008990897221 */ /* 0x000fe20000010000 */
[----:B---3--:R-:W-:Y:S01]  /*2ec0*/  FMUL.FTZ R144, R66, R159 ;  /* 0x0000009f42907220 */ /* 0x008fe20000410000 */
[----:B------:R-:W-:Y:S01]  /*2ed0*/  SHF.L.U32 R36, R20, 0x10, RZ ;  /* 0x0000001014247819 */ /* 0x000fe200000006ff */
[----:B------:R-:W3:Y:S01]  /*2ee0*/  MUFU.RCP R158, R40 ;  /* 0x00000028009e7308 */ /* 0x000ee20000001000 */
[----:B------:R-:W-:Y:S01]  /*2ef0*/  FMUL.FTZ R209, R44, R247 ;  /* 0x000000f72cd17220 */ /* 0x000fe20000410000 */
[----:B------:R-:W-:Y:S01]  /*2f00*/  FADD.FTZ R54, R54, R211 ;  /* 0x000000d336367221 */ /* 0x000fe20000010000 */
[----:B0-----:R-:W-:Y:S01]  /*2f10*/  FMUL.FTZ R162, R162, R147 ;  /* 0x00000093a2a27220 */ /* 0x001fe20000410000 */
[----:B------:R-:W-:Y:S01]  /*2f20*/  FFMA.FTZ R52, R211, R164, R52 ;  /* 0x000000a4d3347223 */ /* 0x000fe20000010034 */
[----:B-1----:R-:W-:Y:S01]  /*2f30*/  FMUL.FTZ R148, R148, R175 ;  /* 0x000000af94947220 */ /* 0x002fe20000410000 */
[----:B------:R-:W-:Y:S01]  /*2f40*/  SHF.L.U32 R245, R245, 0x10, RZ ;  /* 0x00000010f5f57819 */ /* 0x000fe200000006ff */
[----:B------:R-:W-:Y:S01]  /*2f50*/  FMUL.FTZ R205, R42, R63 ;  /* 0x0000003f2acd7220 */ /* 0x000fe20000410000 */
[----:B------:R-:W0:Y:S01]  /*2f60*/  MUFU.RCP R157, R38 ;  /* 0x00000026009d7308 */ /* 0x000e220000001000 */
[----:B------:R-:W-:Y:S01]  /*2f70*/  SHF.L.U32 R175, R201, 0x10, RZ ;  /* 0x00000010c9af7819 */ /* 0x000fe200000006ff */
[----:B------:R-:W-:Y:S01]  /*2f80*/  FADD.FTZ R54, R54, R209 ;  /* 0x000000d136367221 */ /* 0x000fe20000010000 */
[----:B--2---:R-:W-:Y:S01]  /*2f90*/  FMUL.FTZ R160, R160, R149 ;  /* 0x00000095a0a07220 */ /* 0x004fe20000410000 */
[----:B------:R-:W-:Y:S01]  /*2fa0*/  FFMA.FTZ R52, R209, R162, R52 ;  /* 0x000000a2d1347223 */ /* 0x000fe20000010034 */
[----:B------:R-:W-:Y:S01]  /*2fb0*/  SHF.L.U32 R47, R47, 0x10, RZ ;  /* 0x000000102f2f7819 */ /* 0x000fe200000006ff */
[----:B------:R-:W-:Y:S01]  /*2fc0*/  FMUL.FTZ R183, R40, R245 ;  /* 0x000000f528b77220 */ /* 0x000fe20000410000 */
[----:B------:R-:W-:Y:S01]  /*2fd0*/  FADD.FTZ R54, R54, R205 ;  /* 0x000000cd36367221 */ /* 0x000fe20000010000 */
[----:B------:R1:W2:Y:S01]  /*2fe0*/  MUFU.RCP R66, R179 ;  /* 0x000000b300427308 */ /* 0x0002a20000001000 */
[----:B---3--:R-:W-:Y:S01]  /*2ff0*/  FMUL.FTZ R158, R139, R158 ;  /* 0x0000009e8b9e7220 */ /* 0x008fe20000410000 */
[----:B------:R-:W-:Y:S01]  /*3000*/  FFMA.FTZ R52, R205, R160, R52 ;  /* 0x000000a0cd347223 */ /* 0x000fe20000010034 */
[----:B------:R-:W-:Y:S01]  /*3010*/  SHF.L.U32 R236, R236, 0x10, RZ ;  /* 0x00000010ecec7819 */ /* 0x000fe200000006ff */
[----:B------:R-:W-:Y:S01]  /*3020*/  FMUL.FTZ R181, R38, R47 ;  /* 0x0000002f26b57220 */ /* 0x000fe20000410000 */
[----:B------:R-:W-:Y:S01]  /*3030*/  FADD.FTZ R54, R54, R183 ;  /* 0x000000b736367221 */ /* 0x000fe20000010000 */
[----:B------:R-:W-:Y:S01]  /*3040*/  FFMA.FTZ R52, R183, R158, R52 ;  /* 0x0000009eb7347223 */ /* 0x000fe20000010034 */
[----:B------:R-:W-:Y:S01]  /*3050*/  SHF.L.U32 R240, R240, 0x10, RZ ;  /* 0x00000010f0f07819 */ /* 0x000fe200000006ff */
[----:B------:R-:W3:Y:S01]  /*3060*/  MUFU.RCP R161, R36 ;  /* 0x0000002400a17308 */ /* 0x000ee20000001000 */
[----:B0-----:R-:W-:Y:S01]  /*3070*/  FMUL.FTZ R156, R156, R157 ;  /* 0x0000009d9c9c7220 */ /* 0x001fe20000410000 */
[----:B-1----:R-:W-:Y:S01]  /*3080*/  FMUL.FTZ R179, R179, R236 ;  /* 0x000000ecb3b37220 */ /* 0x002fe20000410000 */
[----:B------:R-:W-:Y:S01]  /*3090*/  FADD.FTZ R54, R54, R181 ;  /* 0x000000b536367221 */ /* 0x000fe20000010000 */
[----:B------:R-:W-:Y:S01]  /*30a0*/  FMUL.FTZ R177, R36, R65 ;  /* 0x0000004124b17220 */ /* 0x000fe20000410000 */
[----:B------:R-:W-:Y:S01]  /*30b0*/  FFMA.FTZ R52, R181, R156, R52 ;  /* 0x0000009cb5347223 */ /* 0x000fe20000010034 */
[----:B------:R-:W-:Y:S01]  /*30c0*/  SHF.L.U32 R242, R242, 0x10, RZ ;  /* 0x00000010f2f27819 */ /* 0x000fe200000006ff */
[----:B------:R-:W-:Y:S01]  /*30d0*/  FADD.FTZ R54, R54, R179 ;  /* 0x000000b336367221 */ /* 0x000fe20000010000 */
[----:B------:R0:W1:Y:S01]  /*30e0*/  MUFU.RCP R150, R175 ;  /* 0x000000af00967308 */ /* 0x0000620000001000 */
[----:B--2---:R-:W-:Y:S01]  /*30f0*/  FMUL.FTZ R154, R141, R66 ;  /* 0x000000428d9a7220 */ /* 0x004fe20000410000 */
[----:B------:R-:W-:Y:S01]  /*3100*/  FMUL.FTZ R173, R173, R238 ;  /* 0x000000eeadad7220 */ /* 0x000fe20000410000 */
[----:B------:R-:W-:Y:S01]  /*3110*/  FADD.FTZ R54, R54, R177 ;  /* 0x000000b136367221 */ /* 0x000fe20000010000 */
[----:B------:R-:W-:Y:S01]  /*3120*/  FMUL.FTZ R171, R171, R242 ;  /* 0x000000f2abab7220 */ /* 0x000fe20000410000 */
[----:B------:R-:W-:Y:S01]  /*3130*/  FFMA.FTZ R52, R179, R154, R52 ;  /* 0x0000009ab3347223 */ /* 0x000fe20000010034 */
[----:B------:R-:W-:Y:S01]  /*3140*/  SHF.L.U32 R246, R246, 0x10, RZ ;  /* 0x00000010f6f67819 */ /* 0x000fe200000006ff */
[----:B------:R-:W-:Y:S01]  /*3150*/  FMUL.FTZ R169, R169, R244 ;  /* 0x000000f4a9a97220 */ /* 0x000fe20000410000 */
[----:B------:R-:W-:Y:S01]  /*3160*/  SHF.L.U32 R250, R250, 0x10, RZ ;  /* 0x00000010fafa7819 */ /* 0x000fe200000006ff */
[----:B---3--:R-:W-:Y:S01]  /*3170*/  FMUL.FTZ R152, R152, R161 ;  /* 0x000000a198987220 */ /* 0x008fe20000410000 */
[----:B0-----:R-:W-:Y:S01]  /*3180*/  FMUL.FTZ R175, R175, R240 ;  /* 0x000000f0afaf7220 */ /* 0x001fe20000410000 */
[----:B------:R-:W-:Y:S01]  /*3190*/  FMUL.FTZ R167, R167, R246 ;  /* 0x000000f6a7a77220 */ /* 0x000fe20000410000 */
[----:B------:R-:W-:Y:S01]  /*31a0*/  FMUL.FTZ R165, R165, R248 ;  /* 0x000000f8a5a57220 */ /* 0x000fe20000410000 */
[----:B------:R-:W-:Y:S01]  /*31b0*/  FFMA.FTZ R52, R177, R152, R52 ;  /* 0x00000098b1347223 */ /* 0x000fe20000010034 */
        /* <DEDUP_REMOVED lines=47> */
.L_x_2702:
        /* <DEDUP_REMOVED lines=84> */
.L_x_2716:
[----:B-1----:R-:W-:Y:S01]  /*39f0*/  FADD.FTZ R39, R36, R39 ;  /* 0x0000002724277221 */ /* 0x002fe20000010000 */
[----:B--2---:R-:W-:Y:S02]  /*3a00*/  FADD.FTZ R38, R37, R38 ;  /* 0x0000002625267221 */ /* 0x004fe40000010000 */
[----:B0-----:R-:W0:Y:S01]  /*3a10*/  LDC.64 R36, c[0x0][0x3f0] ;  /* 0x0000fc00ff247b82 */ /* 0x001e220000000a00 */
[----:B------:R-:W-:Y:S01]  /*3a20*/  FMUL.FTZ R39, R39, 0.0009765625 ;  /* 0x3a80000027277820 */ /* 0x000fe20000410000 */
[----:B------:R-:W-:-:S04]  /*3a30*/  FMUL.FTZ R38, R38, 0.0009765625 ;  /* 0x3a80000026267820 */ /* 0x000fc80000410000 */
        /* <DEDUP_REMOVED lines=97> */
[----:B------:R-:W0:Y:S01]  /*4050*/  LDC.64 R52, c[0x0][0x380] ;  /* 0x0000e000ff347b82 */ /* 0x000e220000000a00 */
        /* <DEDUP_REMOVED lines=14> */
[----:B------:R-:W-:-:S02]  /*4140*/  F2FP.BF16.F32.PACK_AB R51, R133, R140 ;  /* 0x0000008c8533723e */ /* 0x000fc400000010ff */
[----:B------:R-:W-:Y:S01]  /*4150*/  F2FP.BF16.F32.PACK_AB R50, R67, R50 ;  /* 0x000000324332723e */ /* 0x000fe200000010ff */
[----:B------:R1:W-:Y:S01]  /*4160*/  STG.E.128 desc[UR6][R134.64+0x400], R44 ;  /* 0x0004002c86007986 */ /* 0x0003e2000c101d06 */
[----:B------:R-:W-:Y:S02]  /*4170*/  F2FP.BF16.F32.PACK_AB R49, R65, R148 ;  /* 0x000000944131723e */ /* 0x000fe400000010ff */
[----:B------:R-:W-:Y:S02]  /*4180*/  F2FP.BF16.F32.PACK_AB R48, R63, R48 ;  /* 0x000000303f30723e */ /* 0x000fe400000010ff */
[----:B0-----:R-:W-:Y:S02]  /*4190*/  LEA R2, R52, R2, 0x2 ;  /* 0x0000000234027211 */ /* 0x001fe400078e10ff */
[----:B------:R-:W-:Y:S01]  /*41a0*/  LOP3.LUT R55, R131, 0x1f, RZ, 0xc0, !PT ;  /* 0x0000001f83377812 */ /* 0x000fe200078ec0ff */
[----:B------:R1:W-:Y:S01]  /*41b0*/  STG.E.128 desc[UR6][R134.64+0x600], R48 ;  /* 0x0006003086007986 */ /* 0x0003e2000c101d06 */
[----:B------:R-:W-:-:S13]  /*41c0*/  ISETP.GE.AND P1, PT, R2, R53, PT ;  /* 0x000000350200720c */ /* 0x000fda0003f26270 */
[----:B------:R-:W-:Y:S05]  /*41d0*/  @!P1 BRA `(.L_x_2704) ;  /* 0xffffffc400749947 */ /* 0x000fea000383ffff */
[----:B------:R-:W-:Y:S05]  /*41e0*/  BSYNC B1 ;  /* 0x0000000000017941 */ /* 0x000fea0003800000 */
.L_x_2700:
        /* <DEDUP_REMOVED lines=16> */
.L_x_2699:
[----:B------:R-:W-:Y:S05]  /*42f0*/  BSYNC B0 ;  /* 0x0000000000007941 */ /* 0x000fea0003800000 */
.L_x_2698:
[----:B-----5:R-:W0:Y:S01]  /*4300*/  S2R R5, SR_CgaCtaId ;  /* 0x0000000000057919 */ /* 0x020e220000008800 */
[C---:B------:R-:W-:Y:S01]  /*4310*/  SHF.L.U32 R2, R131.reuse, 0x7, RZ ;  /* 0x0000000783027819 */ /* 0x040fe200000006ff */
[----:B------:R-:W-:Y:S05]  /*4320*/  WARPSYNC.ALL ;  /* 0x0000000000007948 */ /* 0x000fea0003800000 */
[----:B------:R-:W-:Y:S01]  /*4330*/  SHF.L.U32 R0, R131, 0x5, RZ ;  /* 0x0000000583007819 */ /* 0x000fe200000006ff */
[----:B------:R-:W1:Y:S01]  /*4340*/  S2UR UR4, SR_CTAID.X ;  /* 0x00000000000479c3 */ /* 0x000e620000002500 */
[----:B------:R-:W-:Y:S02]  /*4350*/  MOV R4, 0x400 ;  /* 0x0000040000047802 */ /* 0x000fe40000000f00 */
[----:B------:R-:W-:-:S04]  /*4360*/  LOP3.LUT R3, R2, 0x3000, RZ, 0xc0, !PT ;  /* 0x0000300002037812 */ /* 0x000fc800078ec0ff */
[----:B------:R-:W-:Y:S02]  /*4370*/  LOP3.LUT R0, R3, 0x3e0, R0, 0xf8, !PT ;  /* 0x000003e003007812 */ /* 0x000fe400078ef800 */
[----:B0-----:R-:W-:Y:S01]  /*4380*/  LEA R4, R5, R4, 0x18 ;  /* 0x0000000405047211 */ /* 0x001fe200078ec0ff */
[----:B-1----:R-:W-:-:S03]  /*4390*/  USHF.L.U32 UR4, UR4, 0xa, URZ ;  /* 0x0000000a04047899 */ /* 0x002fc600080006ff */
[-C--:B------:R-:W-:Y:S02]  /*43a0*/  IADD3 R0, PT, PT, R0, R4.reuse, RZ ;  /* 0x0000000400007210 */ /* 0x080fe40007ffe0ff */
[C---:B------:R-:W-:Y:S02]  /*43b0*/  LEA R4, R131.reuse, R4, 0x2 ;  /* 0x0000000483047211 */ /* 0x040fe400078e10ff */
[----:B------:R-:W-:Y:S01]  /*43c0*/  LOP3.LUT R131, R131, UR4, RZ, 0xfc, !PT ;  /* 0x0000000483837c12 */ /* 0x000fe2000f8efcff */
        /* <DEDUP_REMOVED lines=78> */
[----:B------:R-:W-:Y:S01]  /*48b0*/  FADD.FTZ R19, R10, R19 ;  /* 0x000000130a137221 */ /* 0x000fe20000010000 */
[----:B0-----:R-:W-:Y:S02]  /*48c0*/  IMAD.WIDE.U32 R2, R131, 0x4, R2 ;  /* 0x0000000483027825 */ /* 0x001fe400078e0002 */
[----:B------:R-:W-:Y:S04]  /*48d0*/  STS.128 [R0+0x800], R68 ;  /* 0x0008004400007388 */ /* 0x000fe80000000c00 */
[----:B------:R-:W-:Y:S04]  /*48e0*/  STS.128 [R0+0x810], R72 ;  /* 0x0008104800007388 */ /* 0x000fe80000000c00 */
[----:B------:R-:W-:Y:S04]  /*48f0*/  STS.128 [R0+0xc00], R76 ;  /* 0x000c004c00007388 */ /* 0x000fe80000000c00 */
[----:B------:R-:W-:Y:S01]  /*4900*/  STS.128 [R0+0xc10], R80 ;  /* 0x000c105000007388 */ /* 0x000fe20000000c00 */
[----:B------:R-:W-:Y:S06]  /*4910*/  BAR.SYNC.DEFER_BLOCKING 0x0 ;  /* 0x0000000000007b1d */ /* 0x000fec0000010000 */
[----:B------:R-:W0:Y:S04]  /*4920*/  LDS R12, [R4+0x400] ;  /* 0x00040000040c7984 */ /* 0x000e280000000800 */
[----:B------:R-:W1:Y:S04]  /*4930*/  LDS R27, [R4+0x1400] ;  /* 0x00140000041b7984 */ /* 0x000e680000000800 */
[----:B------:R-:W2:Y:S04]  /*4940*/  LDS R5, [R4+0x2400] ;  /* 0x0024000004057984 */ /* 0x000ea80000000800 */
[----:B------:R-:W3:Y:S04]  /*4950*/  LDS R20, [R4] ;  /* 0x0000000004147984 */ /* 0x000ee80000000800 */
        /* <DEDUP_REMOVED lines=11> */
[----:B--2---:R-:W-:-:S03]  /*4a10*/  FADD.FTZ R12, R12, R5 ;  /* 0x000000050c0c7221 */ /* 0x004fc60000010000 */
[----:B------:R-:W2:Y:S01]  /*4a20*/  LDS R31, [R4+0x1800] ;  /* 0x00180000041f7984 */ /* 0x000ea20000000800 */
[----:B---3--:R-:W-:-:S03]  /*4a30*/  FADD.FTZ R20, RZ, R20 ;  /* 0x00000014ff147221 */ /* 0x008fc60000010000 */
[----:B------:R-:W3:Y:S01]  /*4a40*/  LDS R33, [R4+0x1a00] ;  /* 0x001a000004217984 */ /* 0x000ee20000000800 */
[----:B----4-:R-:W-:-:S03]  /*4a50*/  FADD.FTZ R21, RZ, R21 ;  /* 0x00000015ff157221 */ /* 0x010fc60000010000 */
[----:B------:R-:W4:Y:S01]  /*4a60*/  LDS R35, [R4+0x1c00] ;  /* 0x001c000004237984 */ /* 0x000f220000000800 */
[----:B------:R-:W-:-:S03]  /*4a70*/  FADD.FTZ R22, RZ, R22 ;  /* 0x00000016ff167221 */ /* 0x000fc60000010000 */
        /* <DEDUP_REMOVED lines=18> */
[----:B------:R-:W3:Y:S01]  /*4ba0*/  LDS R28, [R4+0x3200] ;  /* 0x00320000041c7984 */ /* 0x000ee20000000800 */
[----:B----4-:R-:W-:-:S03]  /*4bb0*/  FADD.FTZ R8, R8, R35 ;  /* 0x0000002308087221 */ /* 0x010fc60000010000 */
        /* <DEDUP_REMOVED lines=10> */
[----:B------:R1:W4:Y:S01]  /*4c60*/  LDS R63, [R4+0x3e00] ;  /* 0x003e0000043f7984 */ /* 0x0003220000000800 */
[----:B------:R-:W-:Y:S01]  /*4c70*/  FADD.FTZ R6, R6, R45 ;  /* 0x0000002d06067221 */ /* 0x000fe20000010000 */
[----:B0-----:R-:W-:Y:S01]  /*4c80*/  FADD.FTZ R8, R8, R47 ;  /* 0x0000002f08087221 */ /* 0x001fe20000010000 */
[----:B-1----:R-:W0:Y:S01]  /*4c90*/  LDC.64 R4, c[0x0][0x3e0] ;  /* 0x0000f800ff047b82 */ /* 0x002e220000000a00 */
[----:B------:R-:W-:Y:S01]  /*4ca0*/  FADD.FTZ R14, R14, R49 ;  /* 0x000000310e0e7221 */ /* 0x000fe20000010000 */
[----:B--2---:R-:W-:Y:S01]  /*4cb0*/  FADD.FTZ R51, R20, R51 ;  /* 0x0000003314337221 */ /* 0x004fe20000010000 */
[----:B---3--:R-:W-:-:S04]  /*4cc0*/  FADD.FTZ R21, R21, R28 ;  /* 0x0000001c15157221 */ /* 0x008fc80000010000 */
[----:B------:R-:W-:Y:S01]  /*4cd0*/  STG.E desc[UR6][R2.64], R51 ;  /* 0x0000003302007986 */ /* 0x000fe2000c101906 */
[----:B----4-:R-:W-:-:S03]  /*4ce0*/  FADD.FTZ R53, R12, R53 ;  /* 0x000000350c357221 */ /* 0x010fc60000010000 */
[----:B------:R-:W-:Y:S01]  /*4cf0*/  STG.E desc[UR6][R2.64+0x200], R21 ;  /* 0x0002001502007986 */ /* 0x000fe2000c101906 */
[----:B------:R-:W-:-:S03]  /*4d00*/  FADD.FTZ R55, R22, R55 ;  /* 0x0000003716377221 */ /* 0x000fc60000010000 */
[----:B------:R-:W-:Y:S01]  /*4d10*/  STG.E desc[UR6][R2.64+0x400], R53 ;  /* 0x0004003502007986 */ /* 0x000fe2000c101906 */
[----:B------:R-:W-:-:S03]  /*4d20*/  FADD.FTZ R57, R0, R57 ;  /* 0x0000003900397221 */ /* 0x000fc60000010000 */
[----:B------:R-:W-:Y:S01]  /*4d30*/  STG.E desc[UR6][R2.64+0x600], R55 ;  /* 0x0006003702007986 */ /* 0x000fe2000c101906 */
[----:B------:R-:W-:Y:S01]  /*4d40*/  FADD.FTZ R59, R6, R59 ;  /* 0x0000003b063b7221 */ /* 0x000fe20000010000 */
[----:B0-----:R-:W-:Y:S02]  /*4d50*/  IMAD.WIDE.U32 R4, R131, 0x4, R4 ;  /* 0x0000000483047825 */ /* 0x001fe400078e0004 */
        /* <DEDUP_REMOVED lines=15> */
.L_x_2703:
        /* <DEDUP_REMOVED lines=8> */
.L_x_2706:
[----:B------:R-:W-:Y:S05]  /*4ed0*/  BSYNC B2 ;  /* 0x0000000000027941 */ /* 0x000fea0003800000 */
.L_x_2705:
        /* <DEDUP_REMOVED lines=8> */
.L_x_2707:
[----:B------:R-:W-:Y:S01]  /*4f60*/  FADD.FTZ R37, R37, R56 ;  /* 0x0000003825257221 */ /* 0x000fe20000010000 */
[----:B------:R-:W-:-:S04]  /*4f70*/  HFMA2 R46, -RZ, RZ, 0, 1.1920928955078125e-07 ;  /* 0x00000002ff2e7431 */ /* 0x000fc800000001ff */
[----:B------:R-:W-:Y:S02]  /*4f80*/  MOV R45, R37 ;  /* 0x00000025002d7202 */ /* 0x000fe40000000f00 */
[----:B------:R-:W-:-:S07]  /*4f90*/  MOV R39, R42 ;  /* 0x0000002a00277202 */ /* 0x000fce0000000f00 */
[----:B------:R-:W-:Y:S05]  /*4fa0*/  WARPSYNC.COLLECTIVE R44, `(.L_x_2708) ;  /* 0x000000002c087348 */ /* 0x000fea0003c00000 */
[----:B------:R0:W1:Y:S02]  /*4fb0*/  SHFL.BFLY P1, R42, R45, R46, R47 ;  /* 0x0c00002e2d2a7389 */ /* 0x000064000002002f */
[----:B01----:R-:W-:Y:S05]  /*4fc0*/  ENDCOLLECTIVE ;  /* 0x000000000000791b */ /* 0x003fea0003800000 */
.L_x_2708:
[----:B------:R-:W-:-:S05]  /*4fd0*/  FADD.FTZ R39, R39, R54 ;  /* 0x0000003627277221 */ /* 0x000fca0000010000 */
[----:B------:R-:W-:Y:S02]  /*4fe0*/  MOV R45, R39 ;  /* 0x00000027002d7202 */ /* 0x000fe40000000f00 */
[----:B------:R-:W-:-:S07]  /*4ff0*/  MOV R36, R42 ;  /* 0x0000002a00247202 */ /* 0x000fce0000000f00 */
[----:B------:R-:W-:Y:S05]  /*5000*/  WARPSYNC.COLLECTIVE R44, `(.L_x_2709) ;  /* 0x000000002c087348 */ /* 0x000fea0003c00000 */
[----:B------:R0:W1:Y:S02]  /*5010*/  SHFL.BFLY P1, R42, R45, R46, R47 ;  /* 0x0c00002e2d2a7389 */ /* 0x000064000002002f */
[----:B01----:R-:W-:Y:S05]  /*5020*/  ENDCOLLECTIVE ;  /* 0x000000000000791b */ /* 0x003fea0003800000 */
.L_x_2709:
[----:B------:R-:W-:Y:S01]  /*5030*/  FADD.FTZ R40, R37, R36 ;  /* 0x0000002425287221 */ /* 0x000fe20000010000 */
[----:B------:R-:W-:-:S04]  /*5040*/  HFMA2 R46, -RZ, RZ, 0, 2.384185791015625e-07 ;  /* 0x00000004ff2e7431 */ /* 0x000fc800000001ff */
[----:B------:R-:W-:Y:S02]  /*5050*/  MOV R45, R40 ;  /* 0x00000028002d7202 */ /* 0x000fe40000000f00 */
[----:B------:R-:W-:-:S07]  /*5060*/  MOV R38, R42 ;  /* 0x0000002a00267202 */ /* 0x000fce0000000f00 */
[----:B------:R-:W-:Y:S05]  /*5070*/  WARPSYNC.COLLECTIVE R44, `(.L_x_2710) ;  /* 0x000000002c087348 */ /* 0x000fea0003c00000 */
[----:B------:R0:W1:Y:S02]  /*5080*/  SHFL.BFLY P1, R42, R45, R46, R47 ;  /* 0x0c00002e2d2a7389 */ /* 0x000064000002002f */
[----:B01----:R-:W-:Y:S05]  /*5090*/  ENDCOLLECTIVE ;  /* 0x000000000000791b */ /* 0x003fea0003800000 */
.L_x_2710:
[----:B------:R-:W-:-:S05]  /*50a0*/  FADD.FTZ R38, R39, R38 ;  /* 0x0000002627267221 */ /* 0x000fca0000010000 */
[----:B------:R-:W-:Y:S02]  /*50b0*/  MOV R45, R38 ;  /* 0x00000026002d7202 */ /* 0x000fe40000000f00 */
[----:B------:R-:W-:-:S07]  /*50c0*/  MOV R41, R42 ;  /* 0x0000002a00297202 */ /* 0x000fce0000000f00 */
[----:B------:R-:W-:Y:S05]  /*50d0*/  WARPSYNC.COLLECTIVE R44, `(.L_x_2711) ;  /* 0x000000002c087348 */ /* 0x000fea0003c00000 */
[----:B------:R0:W1:Y:S02]  /*50e0*/  SHFL.BFLY P1, R42, R45, R46, R47 ;  /* 0x0c00002e2d2a7389 */ /* 0x000064000002002f */
[----:B01----:R-:W-:Y:S05]  /*50f0*/  ENDCOLLECTIVE ;  /* 0x000000000000791b */ /* 0x003fea0003800000 */
.L_x_2711:
[----:B------:R-:W-:Y:S01]  /*5100*/  FADD.FTZ R41, R40, R41 ;  /* 0x0000002928297221 */ /* 0x000fe20000010000 */
[----:B------:R-:W-:-:S04]  /*5110*/  HFMA2 R46, -RZ, RZ, 0, 4.76837158203125e-07 ;  /* 0x00000008ff2e7431 */ /* 0x000fc800000001ff */
[----:B------:R-:W-:Y:S02]  /*5120*/  MOV R45, R41 ;  /* 0x00000029002d7202 */ /* 0x000fe40000000f00 */
[----:B------:R-:W-:-:S07]  /*5130*/  MOV R43, R42 ;  /* 0x0000002a002b7202 */ /* 0x000fce0000000f00 */
[----:B------:R-:W-:Y:S05]  /*5140*/  WARPSYNC.COLLECTIVE R44, `(.L_x_2712) ;  /* 0x000000002c087348 */ /* 0x000fea0003c00000 */
[----:B------:R0:W1:Y:S02]  /*5150*/  SHFL.BFLY P1, R42, R45, R46, R47 ;  /* 0x0c00002e2d2a7389 */ /* 0x000064000002002f */
[----:B01----:R-:W-:Y:S05]  /*5160*/  ENDCOLLECTIVE ;  /* 0x000000000000791b */ /* 0x003fea0003800000 */
.L_x_2712:
[----:B------:R-:W-:-:S05]  /*5170*/  FADD.FTZ R43, R38, R43 ;  /* 0x0000002b262b7221 */ /* 0x000fca0000010000 */
[----:B------:R-:W-:Y:S02]  /*5180*/  MOV R45, R43 ;  /* 0x0000002b002d7202 */ /* 0x000fe40000000f00 */
[----:B------:R-:W-:-:S07]  /*5190*/  MOV R36, R42 ;  /* 0x0000002a00247202 */ /* 0x000fce0000000f00 */
[----:B------:R-:W-:Y:S05]  /*51a0*/  WARPSYNC.COLLECTIVE R44, `(.L_x_2713) ;  /* 0x000000002c087348 */ /* 0x000fea0003c00000 */
[----:B------:R0:W1:Y:S02]  /*51b0*/  SHFL.BFLY P1, R42, R45, R46, R47 ;  /* 0x0c00002e2d2a7389 */ /* 0x000064000002002f */
[----:B01----:R-:W-:Y:S05]  /*51c0*/  ENDCOLLECTIVE ;  /* 0x000000000000791b */ /* 0x003fea0003800000 */
.L_x_2713:
[----:B------:R-:W-:Y:S01]  /*51d0*/  FADD.FTZ R36, R41, R36 ;  /* 0x0000002429247221 */ /* 0x000fe20000010000 */
[----:B------:R-:W-:-:S04]  /*51e0*/  HFMA2 R46, -RZ, RZ, 0, 9.5367431640625e-07 ;  /* 0x00000010ff2e7431 */ /* 0x000fc800000001ff */
[----:B------:R-:W-:Y:S01]  /*51f0*/  MOV R45, R36 ;  /* 0x00000024002d7202 */ /* 0x000fe20000000f00 */
[----:B------:R-:W-:-:S07]  /*5200*/  FADD.FTZ R37, R43, R42 ;  /* 0x0000002a2b257221 */ /* 0x000fce0000010000 */
[----:B------:R-:W-:Y:S05]  /*5210*/  WARPSYNC.COLLECTIVE R44, `(.L_x_2714) ;  /* 0x000000002c087348 */ /* 0x000fea0003c00000 */
[----:B------:R0:W1:Y:S02]  /*5220*/  SHFL.BFLY P1, R42, R45, R46, R47 ;  /* 0x0c00002e2d2a7389 */ /* 0x000064000002002f */
[----:B01----:R-:W-:Y:S05]  /*5230*/  ENDCOLLECTIVE ;  /* 0x000000000000791b */ /* 0x003fea0003800000 */
.L_x_2714:
[----:B------:R-:W-:Y:S02]  /*5240*/  MOV R45, R37 ;  /* 0x00000025002d7202 */ /* 0x000fe40000000f00 */
[----:B------:R-:W-:-:S07]  /*5250*/  MOV R39, R42 ;  /* 0x0000002a00277202 */ /* 0x000fce0000000f00 */
[----:B------:R-:W-:Y:S05]  /*5260*/  WARPSYNC.COLLECTIVE R44, `(.L_x_2715) ;  /* 0x000000002c087348 */ /* 0x000fea0003c00000 */
[----:B------:R0:W1:Y:S02]  /*5270*/  SHFL.BFLY P1, R42, R45, R46, R47 ;  /* 0x0c00002e2d2a7389 */ /* 0x000064000002002f */
[----:B01----:R-:W-:Y:S05]  /*5280*/  ENDCOLLECTIVE ;  /* 0x000000000000791b */ /* 0x003fea0003800000 */
.L_x_2715:
[----:B------:R-:W-:Y:S01]  /*5290*/  MOV R38, R42 ;  /* 0x0000002a00267202 */ /* 0x000fe20000000f00 */
[----:B------:R-:W-:Y:S06]  /*52a0*/  BRA `(.L_x_2716) ;  /* 0xffffffe400d07947 */ /* 0x000fec000383ffff */
.L_x_2717:
        /* <DEDUP_REMOVED lines=13> */
.L_x_3220:


//--------------------- .text._ZN10layer_norm22ln_bwd_finalize_kernelINS_22Kernel_traits_finalizeILj1024E6__halffS2_fjLj1024ELj4ENS_18Kernel_traits_baseILj1024ES2_fS2_fjLj1024EEEEEEEvNS_9BwdParamsE --------------------------
	.section	.text._ZN10layer_norm22ln_bwd_finalize_kernelINS_22Kernel_traits_finalizeILj1024E6__halffS2_fjLj1024ELj4ENS_18Kernel_traits_baseILj1024ES2_fS2_fjLj1024EEEEEEEvNS_9BwdParamsE,"ax",@progbits
	.align	128
        .global         _ZN10layer_norm22ln_bwd_finalize_kernelINS_22Kernel_traits_finalizeILj1024E6__halffS2_fjLj1024ELj4ENS_18Kernel_traits_baseILj1024ES2_fS2_fjLj1024EEEEEEEvNS_9BwdParamsE
        .type           _ZN10layer_norm22ln_bwd_finalize_kernelINS_22Kernel_traits_finalizeILj1024E6__halffS2_fjLj1024ELj4ENS_18Kernel_traits_baseILj1024ES2_fS2_fjLj1024EEEEEEEvNS_9BwdParamsE,@function
        .size           _ZN10layer_norm22ln_bwd_finalize_kernelINS_22Kernel_traits_finalizeILj1024E6__halffS2_fjLj1024ELj4ENS_18Kernel_traits_baseILj1024ES2_fS2_fjLj1024EEEEEEEvNS_9BwdParamsE,(.L_x_3221 - _ZN10layer_norm22ln_bwd_finalize_kernelINS_22Kernel_traits_finalizeILj1024E6__halffS2_fjLj1024ELj4ENS_18Kernel_traits_baseILj1024ES2_fS2_fjLj1024EEEEEEEvNS_9BwdParamsE)
        .other          _ZN10layer_norm22ln_bwd_finalize_kernelINS_22Kernel_traits_finalizeILj1024E6__halffS2_fjLj1024ELj4ENS_18Kernel_traits_baseILj1024ES2_fS2_fjLj1024EEEEEEEvNS_9BwdParamsE,@"STO_CUDA_ENTRY STV_DEFAULT"
_ZN10layer_norm22ln_bwd_finalize_kernelINS_22Kernel_traits_finalizeILj1024E6__halffS2_fjLj1024ELj4ENS_18Kernel_traits_baseILj1024ES2_fS2_fjLj1024EEEEEEEvNS_9BwdParamsE:
.text._ZN10layer_norm22ln_bwd_finalize_kernelINS_22Kernel_traits_finalizeILj1024E6__halffS2_fjLj1024ELj4ENS_18Kernel_traits_baseILj1024ES2_fS2_fjLj1024EEEEEEEvNS_9BwdParamsE:
        /* <DEDUP_REMOVED lines=37> */
.L_x_2722:
        /* <DEDUP_REMOVED lines=118> */
.L_x_2721:
[----:B------:R-:W-:Y:S05]  /*09b0*/  BSYNC.RECONVERGENT B1 ;  /* 0x0000000000017941 */ /* 0x000fea0003800200 */
.L_x_2720:
        /* <DEDUP_REMOVED lines=65> */
.L_x_2724:
[----:B------:R-:W-:Y:S05]  /*0dd0*/  BSYNC.RECONVERGENT B1 ;  /* 0x0000000000017941 */ /* 0x000fea0003800200 */
.L_x_2723:
        /* <DEDUP_REMOVED lines=37> */
.L_x_2726:
[----:B------:R-:W-:Y:S05]  /*1030*/  BSYNC.RECONVERGENT B1 ;  /* 0x0000000000017941 */ /* 0x000fea0003800200 */
.L_x_2725:
[----:B------:R-:W-:Y:S05]  /*1040*/  @!P1 BRA `(.L_x_2719) ;  /* 0x00000000003c9947 */ /* 0x000fea0003800000 */
[----:B------:R-:W0:Y:S01]  /*1050*/  LDC.64 R6, c[0x0][0x3e0] ;  /* 0x0000f800ff067b82 */ /* 0x000e220000000a00 */
[----:B------:R-:W-:Y:S02]  /*1060*/  LEA R2, R15, R11, 0xa ;  /* 0x0000000b0f027211 */ /* 0x000fe400078e50ff */
[----:B------:R-:W-:Y:S02]  /*1070*/  IADD3 R24, PT, PT, -R24, RZ, RZ ;  /* 0x000000ff18187210 */ /* 0x000fe40007ffe1ff */
[----:B------:R-:W-:-:S03]  /*1080*/  IADD3 R11, PT, PT, R13, R2, RZ ;  /* 0x000000020d0b7210 */ /* 0x000fc60007ffe0ff */
[----:B------:R-:W1:Y:S04]  /*1090*/  LDC.64 R8, c[0x0][0x3e8] ;  /* 0x0000fa00ff087b82 */ /* 0x000e680000000a00 */
.L_x_2727:
        /* <DEDUP_REMOVED lines=10> */
.L_x_2719:
[----:B------:R-:W-:Y:S05]  /*1140*/  BSYNC.RECONVERGENT B0 ;  /* 0x0000000000007941 */ /* 0x000fea0003800200 */
.L_x_2718:
        /* <DEDUP_REMOVED lines=55> */
.L_x_2728:
        /* <DEDUP_REMOVED lines=12> */
.L_x_3221:


//--------------------- .text._ZN10layer_norm13ln_bwd_kernelINS_13Kernel_traitsI6__halffS2_fjLj1024ELj1ELj4ELj1ELj16ENS_18Kernel_traits_baseILj1024ES2_fS2_fjLj128EEEEEEEvNS_9BwdParamsE --------------------------
	.section	.text._ZN10layer_norm13ln_bwd_kernelINS_13Kernel_traitsI6__halffS2_fjLj1024ELj1ELj4ELj1ELj16ENS_18Kernel_traits_baseILj1024ES2_fS2_fjLj128EEEEEEEvNS_9BwdParamsE,"ax",@progbits
	.align	128
        .global         _ZN10layer_norm13ln_bwd_kernelINS_13Kernel_traitsI6__halffS2_fjLj1024ELj1ELj4ELj1ELj16ENS_18Kernel_traits_baseILj1024ES2_fS2_fjLj128EEEEEEEvNS_9BwdParamsE
        .type           _ZN10layer_norm13ln_bwd_kernelINS_13Kernel_traitsI6__halffS2_fjLj1024ELj1ELj4ELj1ELj16ENS_18Kernel_traits_baseILj1024ES2_fS2_fjLj128EEEEEEEvNS_9BwdParamsE,@function
        .size           _ZN10layer_norm13ln_bwd_kernelINS_13Kernel_traitsI6__halffS2_fjLj1024ELj1ELj4ELj1ELj16ENS_18Kernel_traits_baseILj1024ES2_fS2_fjLj128EEEEEEEvNS_9BwdParamsE,(.L_x_3222 - _ZN10layer_norm13ln_bwd_kernelINS_13Kernel_traitsI6__halffS2_fjLj1024ELj1ELj4ELj1ELj16ENS_18Kernel_traits_baseILj1024ES2_fS2_fjLj128EEEEEEEvNS_9BwdParamsE)
        .other          _ZN10layer_norm13ln_bwd_kernelINS_13Kernel_traitsI6__halffS2_fjLj1024ELj1ELj4ELj1ELj16ENS_18Kernel_traits_baseILj1024ES2_fS2_fjLj128EEEEEEEvNS_9BwdParamsE,@"STO_CUDA_ENTRY STV_DEFAULT"
_ZN10layer_norm13ln_bwd_kernelINS_13Kernel_traitsI6__halffS2_fjLj1024ELj1ELj4ELj1ELj16ENS_18Kernel_traits_baseILj1024ES2_fS2_fjLj128EEEEEEEvNS_9BwdParamsE:
.text._ZN10layer_norm13ln_bwd_kernelINS_13Kernel_traitsI6__halffS2_fjLj1024ELj1ELj4ELj1ELj16ENS_18Kernel_traits_baseILj1024ES2_fS2_fjLj128EEEEEEEvNS_9BwdParamsE:
        /* <DEDUP_REMOVED lines=24> */
[----:B------:R-:W-:Y:S01]  /*0180*/  SHF.R.U32.HI R116, RZ, 0x5, R116 ;  /* 0x00000005ff747819 */ /* 0x000fe20000011674 */
[----:B--2---:R-:W-:-:S04]  /*0190*/  @!P0 IMAD.WIDE.U32 R8, R117, 0x8, R8 ;  /* 0x0000000875088825 */ /* 0x004fc800078e0008 */
[----:B------:R-:W-:Y:S01]  /*01a0*/  LOP3.LUT R116, R116, UR4, RZ, 0xfc, !PT ;  /* 0x0000000474747c12 */ /* 0x000fe2000f8efcff */
[----:B----4-:R-:W-:-:S03]  /*01b0*/  @P0 IMAD.WIDE.U32 R6, R117, 0x8, R6 ;  /* 0x0000000875060825 */ /* 0x010fc600078e0006 */
[----:B-1----:R-:W-:Y:S01]  /*01c0*/  ISETP.GE.AND P1, PT, R116, UR5, PT ;  /* 0x0000000574007c0c */ /* 0x002fe2000bf26270 */
[----:B------:R-:W-:Y:S01]  /*01d0*/  BSSY B0, `(.L_x_2729) ;  /* 0x0000430000007945 */ /* 0x000fe20003800000 */
[----:B------:R-:W5:Y:S01]  /*01e0*/  @P0 LDG.E.64 R50, desc[UR6][R6.64] ;  /* 0x0000000606320981 */ /* 0x000f62000c1e1b00 */
[----:B------:R-:W-:Y:S02]  /*01f0*/  CS2R R16, SRZ ;  /* 0x0000000000107805 */ /* 0x000fe4000001ff00 */
[----:B------:R-:W-:Y:S02]  /*0200*/  CS2R R18, SRZ ;  /* 0x0000000000127805 */ /* 0x000fe4000001ff00 */
[----:B------:R-:W-:Y:S01]  /*0210*/  CS2R R12, SRZ ;  /* 0x00000000000c7805 */ /* 0x000fe2000001ff00 */
[----:B------:R-:W5:Y:S01]  /*0220*/  @P0 LDG.E.64 R48, desc[UR6][R6.64+0x100] ;  /* 0x0001000606300981 */ /* 0x000f62000c1e1b00 */
[----:B------:R-:W-:Y:S02]  /*0230*/  CS2R R14, SRZ ;  /* 0x00000000000e7805 */ /* 0x000fe4000001ff00 */
[----:B------:R-:W-:-:S02]  /*0240*/  CS2R R10, SRZ ;  /* 0x00000000000a7805 */ /* 0x000fc4000001ff00 */
[----:B---3--:R-:W-:Y:S01]  /*0250*/  CS2R R4, SRZ ;  /* 0x0000000000047805 */ /* 0x008fe2000001ff00 */
        /* <DEDUP_REMOVED lines=41> */
[----:B-----5:R-:W-:Y:S01]  /*04f0*/  MOV R134, R2 ;  /* 0x0000000200867202 */ /* 0x020fe20000000f00 */
[----:B------:R-:W-:Y:S01]  /*0500*/  BSSY B1, `(.L_x_2731) ;  /* 0x00003dc000017945 */ /* 0x000fe20003800000 */
[----:B------:R-:W-:Y:S02]  /*0510*/  MOV R0, R3 ;  /* 0x0000000300007202 */ /* 0x000fe40000000f00 */
[----:B------:R-:W-:Y:S02]  /*0520*/  CS2R R132, SRZ ;  /* 0x0000000000847805 */ /* 0x000fe4000001ff00 */
[----:B------:R-:W-:Y:S02]  /*0530*/  SHF.R.U64 R135, R2, 0x10, R3 ;  /* 0x0000001002877819 */ /* 0x000fe40000001203 */
[----:B------:R-:W-:Y:S02]  /*0540*/  CS2R R130, SRZ ;  /* 0x0000000000827805 */ /* 0x000fe4000001ff00 */
[----:B------:R-:W-:-:S02]  /*0550*/  PRMT R134, R134, 0x5410, R0 ;  /* 0x0000541086867816 */ /* 0x000fc40000000000 */
        /* <DEDUP_REMOVED lines=60> */
[----:B------:R-:W-:Y:S02]  /*0920*/  MOV R8, R65 ;  /* 0x0000004100087202 */ /* 0x000fe40000000f00 */
[--C-:B------:R-:W-:Y:S02]  /*0930*/  SHF.R.U64 R149, R64, 0x10, R65.reuse ;  /* 0x0000001040957819 */ /* 0x100fe40000001241 */
[----:B------:R-:W-:Y:S02]  /*0940*/  SHF.R.U32.HI R16, RZ, 0x10, R65 ;  /* 0x00000010ff107819 */ /* 0x000fe40000011641 */
[--C-:B------:R-:W-:Y:S02]  /*0950*/  SHF.R.U64 R151, R38, 0x10, R39.reuse ;  /* 0x0000001026977819 */ /* 0x100fe40000001227 */
[----:B------:R-:W-:Y:S02]  /*0960*/  SHF.R.U32.HI R0, RZ, 0x10, R39 ;  /* 0x00000010ff007819 */ /* 0x000fe40000011627 */
[----:B------:R-:W-:-:S02]  /*0970*/  SHF.R.U64 R152, R36, 0x10, R37 ;  /* 0x0000001024987819 */ /* 0x000fc40000001225 */
[----:B------:R-:W-:Y:S02]  /*0980*/  SHF.R.U32.HI R2, RZ, 0x10, R37 ;  /* 0x00000010ff027819 */ /* 0x000fe40000011625 */
        /* <DEDUP_REMOVED lines=15> */
[----:B------:R-:W-:-:S07]  /*0a80*/  PRMT R152, R152, 0x5410, R2 ;  /* 0x0000541098987816 */ /* 0x000fce0000000002 */
.L_x_2737:
[----:B-1----:R-:W0:Y:S01]  /*0a90*/  LDC.64 R4, c[0x0][0x3a8] ;  /* 0x0000ea00ff047b82 */ /* 0x002e220000000a00 */
[----:B------:R-:W-:-:S07]  /*0aa0*/  HFMA2 R214, -RZ, RZ, 0, 0 ;  /* 0x00000000ffd67431 */ /* 0x000fce00000001ff */
        /* <DEDUP_REMOVED lines=31> */
.L_x_2732:
        /* <DEDUP_REMOVED lines=20> */
.L_x_2733:
[----:B0-2--5:R-:W-:Y:S02]  /*0de0*/  MOV R66, R3 ;  /* 0x0000000300427202 */ /* 0x025fe40000000f00 */
[----:B------:R-:W-:Y:S02]  /*0df0*/  MOV R67, R52 ;  /* 0x0000003400437202 */ /* 0x000fe40000000f00 */
[----:B------:R-:W-:Y:S02]  /*0e00*/  MOV R0, R2 ;  /* 0x0000000200007202 */ /* 0x000fe40000000f00 */
[----:B------:R-:W-:Y:S02]  /*0e10*/  MOV R154, R53 ;  /* 0x00000035009a7202 */ /* 0x000fe40000000f00 */
[----:B------:R-:W-:Y:S02]  /*0e20*/  PRMT R155, R67, 0x5410, R66 ;  /* 0x00005410439b7816 */ /* 0x000fe40000000042 */
[----:B------:R-:W-:-:S02]  /*0e30*/  PRMT R156, R0, 0x7610, R156 ;  /* 0x00007610009c7816 */ /* 0x000fc4000000009c */
[----:B------:R-:W-:Y:S02]  /*0e40*/  MOV R66, R55 ;  /* 0x0000003700427202 */ /* 0x000fe40000000f00 */
[----:B------:R-:W-:Y:S02]  /*0e50*/  MOV R67, R56 ;  /* 0x0000003800437202 */ /* 0x000fe40000000f00 */
[----:B------:R-:W-:Y:S02]  /*0e60*/  PRMT R154, R154, 0x5410, R154 ;  /* 0x000054109a9a7816 */ /* 0x000fe4000000009a */
        /* <DEDUP_REMOVED lines=24> */
[----:B------:R-:W-:Y:S01]  /*0ff0*/  SHF.R.U32.HI R3, RZ, 0x10, R3 ;  /* 0x00000010ff037819 */ /* 0x000fe20000011603 */
[--C-:B------:R-:W-:Y:S02]  /*1000*/  HADD2.F32 R32, -RZ, R220.reuse.H0_H0 ;  /* 0x200000dcff207230 */ /* 0x100fe40000004100 */
[--C-:B------:R-:W-:Y:S01]  /*1010*/  FADD.FTZ R186, R21, -R214.reuse ;  /* 0x800000d615ba7221 */ /* 0x100fe20000010000 */
[----:B------:R-:W-:Y:S02]  /*1020*/  HADD2.F32 R34, -RZ, R220.H1_H1 ;  /* 0x300000dcff227230 */ /* 0x000fe40000004100 */
[----:B------:R-:W-:Y:S01]  /*1030*/  FADD.FTZ R0, R4, -R214 ;  /* 0x800000d604007221 */ /* 0x000fe20000010000 */
[----:B------:R-:W-:-:S02]  /*1040*/  HADD2.F32 R7, -RZ, R156.H0_H0 ;  /* 0x2000009cff077230 */ /* 0x000fc40000004100 */
[--C-:B------:R-:W-:Y:S01]  /*1050*/  FADD.FTZ R176, R16, -R214.reuse ;  /* 0x800000d610b07221 */ /* 0x100fe20000010000 */
[----:B------:R-:W-:Y:S02]  /*1060*/  HADD2.F32 R220, -RZ, R134.H0_H0 ;  /* 0x20000086ffdc7230 */ /* 0x000fe40000004100 */
[--C-:B------:R-:W-:Y:S01]  /*1070*/  FADD.FTZ R180, R18, -R214.reuse ;  /* 0x800000d612b47221 */ /* 0x100fe20000010000 */
[--C-:B------:R-:W-:Y:S01]  /*1080*/  SHF.R.U64 R21, R54, 0x10, R55.reuse ;  /* 0x0000001036157819 */ /* 0x100fe20000001237 */
[--C-:B------:R-:W-:Y:S01]  /*1090*/  HADD2.F32 R16, -RZ, R67.reuse.H1_H1 ;  /* 0x30000043ff107230 */ /* 0x100fe20000004100 */
[----:B------:R-:W-:Y:S01]  /*10a0*/  SHF.R.U32.HI R54, RZ, 0x10, R55 ;  /* 0x00000010ff367819 */ /* 0x000fe20000011637 */
[----:B------:R-:W-:Y:S02]  /*10b0*/  HADD2.F32 R18, -RZ, R67.H0_H0 ;  /* 0x20000043ff127230 */ /* 0x000fe40000004100 */
[----:B------:R-:W-:Y:S01]  /*10c0*/  FADD.FTZ R190, R23, -R214 ;  /* 0x800000d617be7221 */ /* 0x000fe20000010000 */
[----:B------:R-:W-:-:S02]  /*10d0*/  HADD2.F32 R67, -RZ, R135.H0_H0 ;  /* 0x20000087ff437230 */ /* 0x000fc40000004100 */
[--C-:B------:R-:W-:Y:S01]  /*10e0*/  FADD.FTZ R4, R5, -R214.reuse ;  /* 0x800000d605047221 */ /* 0x100fe20000010000 */
[----:B------:R-:W-:Y:S02]  /*10f0*/  HADD2.F32 R17, -RZ, R17.H0_H0 ;  /* 0x20000011ff117230 */ /* 0x000fe40000004100 */
[--C-:B------:R-:W-:Y:S01]  /*1100*/  FADD.FTZ R166, R11, -R214.reuse ;  /* 0x800000d60ba67221 */ /* 0x100fe20000010000 */
[----:B------:R-:W-:Y:S02]  /*1110*/  HADD2.F32 R211, -RZ, R3.H0_H0 ;  /* 0x20000003ffd37230 */ /* 0x000fe40000004100 */
[----:B------:R-:W-:Y:S01]  /*1120*/  FMUL.FTZ R3, R220, R7 ;  /* 0x00000007dc037220 */ /* 0x000fe20000410000 */
[--C-:B------:R-:W-:Y:S01]  /*1130*/  FADD.FTZ R168, R12, -R214.reuse ;  /* 0x800000d60ca87221 */ /* 0x100fe20000010000 */
[--C-:B------:R-:W-:Y:S01]  /*1140*/  SHF.R.U64 R23, R56, 0x10, R57.reuse ;  /* 0x0000001038177819 */ /* 0x100fe20000001239 */
[----:B------:R-:W-:Y:S01]  /*1150*/  FMUL.FTZ R0, R153, R0 ;  /* 0x0000000099007220 */ /* 0x000fe20000410000 */
[----:B------:R-:W-:Y:S01]  /*1160*/  FADD.FTZ R162, R9, -R214 ;  /* 0x800000d609a27221 */ /* 0x000fe20000010000 */
[----:B------:R-:W-:Y:S01]  /*1170*/  SHF.R.U32.HI R56, RZ, 0x10, R57 ;  /* 0x00000010ff387819 */ /* 0x000fe20000011639 */
[----:B------:R-:W-:-:S02]  /*1180*/  HADD2.F32 R12, -RZ, R154.H1_H1 ;  /* 0x3000009aff0c7230 */ /* 0x000fc40000004100 */
[--C-:B------:R-:W-:Y:S01]  /*1190*/  FADD.FTZ R158, R6, -R214.reuse ;  /* 0x800000d6069e7221 */ /* 0x100fe20000010000 */
[----:B------:R-:W-:Y:S02]  /*11a0*/  HADD2.F32 R11, -RZ, R154.H0_H0 ;  /* 0x2000009aff0b7230 */ /* 0x000fe40000004100 */
[--C-:B------:R-:W-:Y:S01]  /*11b0*/  FADD.FTZ R206, R31, -R214.reuse ;  /* 0x800000d61fce7221 */ /* 0x100fe20000010000 */
[----:B------:R-:W-:Y:S02]  /*11c0*/  HADD2.F32 R9, -RZ, R155.H1_H1 ;  /* 0x3000009bff097230 */ /* 0x000fe40000004100 */
[----:B------:R-:W-:Y:S01]  /*11d0*/  FMUL.FTZ R67, R67, R17 ;  /* 0x0000001143437220 */ /* 0x000fe20000410000 */
[----:B------:R-:W-:Y:S02]  /*11e0*/  HADD2.F32 R154, -RZ, R134.H1_H1 ;  /* 0x30000086ff9a7230 */ /* 0x000fe40000004100 */
[----:B------:R-:W-:Y:S01]  /*11f0*/  FADD.FTZ R188, R22, -R214 ;  /* 0x800000d616bc7221 */ /* 0x000fe20000010000 */
[----:B------:R-:W-:-:S02]  /*1200*/  HADD2.F32 R213, -RZ, R54.H0_H0 ;  /* 0x20000036ffd57230 */ /* 0x000fc40000004100 */
[----:B------:R-:W-:Y:S01]  /*1210*/  FADD.FTZ R54, RZ, R3 ;  /* 0x00000003ff367221 */ /* 0x000fe20000010000 */
[--C-:B------:R-:W-:Y:S01]  /*1220*/  SHF.R.U64 R31, R58, 0x10, R59.reuse ;  /* 0x000000103a1f7819 */ /* 0x100fe2000000123b */
[----:B------:R-:W-:Y:S01]  /*1230*/  FMUL.FTZ R6, R153, R4 ;  /* 0x0000000499067220 */ /* 0x000fe20000410000 */
[----:B------:R-:W-:Y:S01]  /*1240*/  FFMA.FTZ R229, R0, R3, RZ ;  /* 0x0000000300e57223 */ /* 0x000fe200000100ff */
[----:B------:R-:W-:Y:S01]  /*1250*/  SHF.R.U32.HI R58, RZ, 0x10, R59 ;  /* 0x00000010ff3a7819 */ /* 0x000fe2000001163b */
        /* <DEDUP_REMOVED lines=16> */
[----:B------:R-:W-:-:S02]  /*1360*/  HADD2.F32 R156, -RZ, R135.H1_H1 ;  /* 0x30000087ff9c7230 */ /* 0x000fc40000004100 */
[----:B------:R-:W-:Y:S01]  /*1370*/  FADD.FTZ R214, R35, -R214 ;  /* 0x800000d623d67221 */ /* 0x000fe20000010000 */
[----:B------:R-:W-:Y:S02]  /*1380*/  HADD2.F32 R161, -RZ, R136.H1_H1 ;  /* 0x30000088ffa17230 */ /* 0x000fe40000004100 */
[----:B------:R-:W-:Y:S01]  /*1390*/  FMUL.FTZ R225, R154, R9 ;  /* 0x000000099ae17220 */ /* 0x000fe20000410000 */
[----:B------:R-:W-:Y:S02]  /*13a0*/  HADD2.F32 R215, -RZ, R56.H0_H0 ;  /* 0x20000038ffd77230 */ /* 0x000fe40000004100 */
[----:B------:R-:W-:Y:S01]  /*13b0*/  FADD.FTZ R56, R54, R67 ;  /* 0x0000004336387221 */ /* 0x000fe20000010000 */
[----:B------:R-:W-:Y:S01]  /*13c0*/  SHF.R.U64 R35, R60, 0x10, R61 ;  /* 0x000000103c237819 */ /* 0x000fe2000000123d */
[----:B------:R-:W-:Y:S01]  /*13d0*/  FMUL.FTZ R2, R153, R158 ;  /* 0x0000009e99027220 */ /* 0x000fe20000410000 */
[----:B------:R-:W-:Y:S01]  /*13e0*/  FFMA.FTZ R229, R6, R67, R229 ;  /* 0x0000004306e57223 */ /* 0x000fe200000100e5 */
[----:B------:R-:W-:Y:S01]  /*13f0*/  SHF.R.U64 R19, R52, 0x10, R53 ;  /* 0x0000001034137819 */ /* 0x000fe20000001235 */
[--C-:B------:R-:W-:Y:S01]  /*1400*/  HADD2.F32 R24, -RZ, R216.reuse.H0_H0 ;  /* 0x200000d8ff187230 */ /* 0x100fe20000004100 */
[----:B------:R-:W-:Y:S01]  /*1410*/  SHF.R.U32.HI R60, RZ, 0x10, R61 ;  /* 0x00000010ff3c7819 */ /* 0x000fe2000001163d */
[----:B------:R-:W-:-:S02]  /*1420*/  HADD2.F32 R26, -RZ, R216.H1_H1 ;  /* 0x300000d8ff1a7230 */ /* 0x000fc40000004100 */
[----:B------:R-:W-:Y:S01]  /*1430*/  FMUL.FTZ R54, R161, R12 ;  /* 0x0000000ca1367220 */ /* 0x000fe20000410000 */
[----:B------:R-:W-:Y:S02]  /*1440*/  HADD2.F32 R155, -RZ, R155.H0_H0 ;  /* 0x2000009bff9b7230 */ /* 0x000fe40000004100 */
[----:B------:R-:W-:Y:S01]  /*1450*/  FMUL.FTZ R231, R156, R211 ;  /* 0x000000d39ce77220 */ /* 0x000fe20000410000 */
[----:B------:R-:W-:Y:S01]  /*1460*/  HADD2.F32 R216, -RZ, R136.H0_H0 ;  /* 0x20000088ffd87230 */ /* 0x000fe20000004100 */
[----:B------:R-:W-:Y:S01]  /*1470*/  SHF.R.U64 R57, R64, 0x10, R65 ;  /* 0x0000001040397819 */ /* 0x000fe20000001241 */
        /* <DEDUP_REMOVED lines=11> */
[----:B------:R-:W-:Y:S01]  /*1530*/  FFMA.FTZ R161, R10, R231, R161 ;  /* 0x000000e70aa17223 */ /* 0x000fe200000100a1 */
[----:B------:R-:W-:Y:S01]  /*1540*/  SHF.R.U32.HI R52, RZ, 0x10, R53 ;  /* 0x00000010ff347819 */ /* 0x000fe20000011635 */
[----:B------:R-:W-:Y:S02]  /*1550*/  HADD2.F32 R167, -RZ, R138.H1_H1 ;  /* 0x3000008affa77230 */ /* 0x000fe40000004100 */
[----:B------:R-:W-:Y:S01]  /*1560*/  FMUL.FTZ R159, R159, R19 ;  /* 0x000000139f9f7220 */ /* 0x000fe20000410000 */
[----:B------:R-:W-:-:S02]  /*1570*/  HADD2.F32 R223, -RZ, R64.H0_H0 ;  /* 0x20000040ffdf7230 */ /* 0x000fc40000004100 */
[----:B------:R-:W-:Y:S01]  /*1580*/  FADD.FTZ R64, R60, R227 ;  /* 0x000000e33c407221 */ /* 0x000fe20000010000 */
[----:B------:R-:W-:Y:S01]  /*1590*/  FMUL.FTZ R14, R153, R162 ;  /* 0x000000a2990e7220 */ /* 0x000fe20000410000 */
[----:B------:R-:W-:Y:S01]  /*15a0*/  FFMA.FTZ R161, R4, R227, R161 ;  /* 0x000000e304a17223 */ /* 0x000fe200000100a1 */
[----:B------:R-:W-:Y:S02]  /*15b0*/  HADD2.F32 R163, -RZ, R137.H1_H1 ;  /* 0x30000089ffa37230 */ /* 0x000fe40000004100 */
        /* <DEDUP_REMOVED lines=9> */
[----:B------:R-:W-:Y:S02]  /*1650*/  HADD2.F32 R218, -RZ, R138.H0_H0 ;  /* 0x2000008affda7230 */ /* 0x000fe40000004100 */
        /* <DEDUP_REMOVED lines=28> */
[----:B------:R-:W-:Y:S01]  /*1820*/  FMUL.FTZ R171, R173, R23 ;  /* 0x00000017adab7220 */ /* 0x000fe20000410000 */
[----:B------:R-:W-:Y:S02]  /*1830*/  HADD2.F32 R175, -RZ, R140.H1_H1 ;  /* 0x3000008cffaf7230 */ /* 0x000fe40000004100 */
[----:B------:R-:W-:Y:S01]  /*1840*/  FADD.FTZ R172, R163, R58 ;  /* 0x0000003aa3ac7221 */ /* 0x000fe20000010000 */
[----:B------:R-:W-:Y:S01]  /*1850*/  FMUL.FTZ R178, R153, R178 ;  /* 0x000000b299b27220 */ /* 0x000fe20000410000 */
[----:B------:R-:W-:Y:S01]  /*1860*/  FFMA.FTZ R161, R25, R58, R168 ;  /* 0x0000003a19a17223 */ /* 0x000fe200000100a8 */
[----:B------:R-:W-:Y:S02]  /*1870*/  HADD2.F32 R177, -RZ, R141.H1_H1 ;  /* 0x3000008dffb17230 */ /* 0x000fe40000004100 */
[----:B------:R-:W-:Y:S01]  /*1880*/  FMUL.FTZ R60, R175, R20 ;  /* 0x00000014af3c7220 */ /* 0x000fe20000410000 */
[----:B------:R-:W-:Y:S01]  /*1890*/  FADD.FTZ R163, R172, R171 ;  /* 0x000000abaca37221 */ /* 0x000fe20000010000 */
[----:B------:R-:W-:Y:S01]  /*18a0*/  FMUL.FTZ R27, R153, R180 ;  /* 0x000000b4991b7220 */ /* 0x000fe20000410000 */
[----:B------:R-:W-:Y:S01]  /*18b0*/  FFMA.FTZ R168, R178, R171, R161 ;  /* 0x000000abb2a87223 */ /* 0x000fe200000100a1 */
[--C-:B------:R-:W-:Y:S01]  /*18c0*/  SHF.R.U64 R53, R62, 0x10, R63.reuse ;  /* 0x000000103e357819 */ /* 0x100fe2000000123f */
[----:B------:R-:W-:Y:S01]  /*18d0*/  HADD2.F32 R66, -RZ, R66.H0_H0 ;  /* 0x20000042ff427230 */ /* 0x000fe20000004100 */
[----:B------:R-:W-:Y:S01]  /*18e0*/  SHF.R.U32.HI R62, RZ, 0x10, R63 ;  /* 0x00000010ff3e7819 */ /* 0x000fe2000001163f */
[----:B------:R-:W-:-:S02]  /*18f0*/  HADD2.F32 R179, -RZ, R142.H0_H0 ;  /* 0x2000008effb37230 */ /* 0x000fc40000004100 */
[----:B------:R-:W-:Y:S01]  /*1900*/  FADD.FTZ R172, R163, R60 ;  /* 0x0000003ca3ac7221 */ /* 0x000fe20000010000 */
[----:B------:R-:W-:Y:S01]  /*1910*/  FMUL.FTZ R182, R153, R182 ;  /* 0x000000b699b67220 */ /* 0x000fe20000410000 */
[----:B------:R-:W-:Y:S01]  /*1920*/  FMUL.FTZ R177, R177, R215 ;  /* 0x000000d7b1b17220 */ /* 0x000fe20000410000 */
[----:B------:R-:W-:Y:S01]  /*1930*/  FFMA.FTZ R163, R27, R60, R168 ;  /* 0x0000003c1ba37223 */ /* 0x000fe200000100a8 */
        /* <DEDUP_REMOVED lines=119> */
.L_x_2734:
[----:B------:R-:W-:Y:S01]  /*20b0*/  HADD2.F32 R211, -RZ, R45.H0_H0 ;  /* 0x2000002dffd37230 */ /* 0x000fe20000004100 */
[--C-:B------:R-:W-:Y:S01]  /*20c0*/  SHF.R.U64 R62, R62, 0x10, R63.reuse ;  /* 0x000000103e3e7819 */ /* 0x100fe2000000123f */
[----:B------:R-:W-:Y:S01]  /*20d0*/  HADD2.F32 R163, -RZ, R136.H1_H1 ;  /* 0x30000088ffa37230 */ /* 0x000fe20000004100 */
[----:B------:R-:W-:Y:S01]  /*20e0*/  SHF.R.U32.HI R184, RZ, 0x10, R63 ;  /* 0x00000010ffb87819 */ /* 0x000fe2000001163f */
[----:B------:R-:W-:Y:S02]  /*20f0*/  HADD2.F32 R63, -RZ, R43.H0_H0 ;  /* 0x2000002bff3f7230 */ /* 0x000fe40000004100 */
[----:B------:R-:W-:Y:S01]  /*2100*/  FADD.FTZ R211, -R211, R18 ;  /* 0x00000012d3d37221 */ /* 0x000fe20000010100 */
[----:B------:R-:W-:Y:S01]  /*2110*/  HADD2.F32 R18, -RZ, R151.H1_H1 ;  /* 0x30000097ff127230 */ /* 0x000fe20000004100 */
[----:B------:R-:W-:Y:S01]  /*2120*/  SHF.R.U64 R64, R64, 0x10, R65 ;  /* 0x0000001040407819 */ /* 0x000fe20000001241 */
[----:B------:R-:W-:Y:S02]  /*2130*/  HADD2.F32 R166, -RZ, R138.H0_H0 ;  /* 0x2000008affa67230 */ /* 0x000fe40000004100 */
[----:B------:R-:W-:Y:S01]  /*2140*/  FADD.FTZ R63, -R63, R22 ;  /* 0x000000163f3f7221 */ /* 0x000fe20000010100 */
[----:B------:R-:W-:-:S02]  /*2150*/  HADD2.F32 R22, -RZ, R152.H1_H1 ;  /* 0x30000098ff167230 */ /* 0x000fc40000004100 */
[----:B------:R-:W-:Y:S01]  /*2160*/  FADD.FTZ R31, -R18, R31 ;  /* 0x0000001f121f7221 */ /* 0x000fe20000010100 */
[----:B------:R-:W-:Y:S01]  /*2170*/  SHF.R.U64 R18, R50, 0x10, R51 ;  /* 0x0000001032127819 */ /* 0x000fe20000001233 */
[----:B------:R-:W-:Y:S01]  /*2180*/  HADD2.F32 R167, -RZ, R138.H1_H1 ;  /* 0x3000008affa77230 */ /* 0x000fe20000004100 */
[----:B------:R-:W-:Y:S01]  /*2190*/  SHF.R.U32.HI R185, RZ, 0x10, R65 ;  /* 0x00000010ffb97819 */ /* 0x000fe20000011641 */
[----:B------:R-:W-:Y:S01]  /*21a0*/  FADD.FTZ R35, -R22, R35 ;  /* 0x0000002316237221 */ /* 0x000fe20000010100 */
[----:B------:R-:W-:Y:S01]  /*21b0*/  HADD2.F32 R65, -RZ, R40.H0_H0 ;  /* 0x20000028ff417230 */ /* 0x000fe20000004100 */
[----:B------:R-:W-:Y:S01]  /*21c0*/  SHF.R.U32.HI R22, RZ, 0x10, R51 ;  /* 0x00000010ff167819 */ /* 0x000fe20000011633 */
[----:B------:R-:W-:Y:S01]  /*21d0*/  HADD2.F32 R18, -RZ, R18.H0_H0 ;  /* 0x20000012ff127230 */ /* 0x000fe20000004100 */
[----:B------:R-:W0:Y:S01]  /*21e0*/  MUFU.RCP R201, R163 ;  /* 0x000000a300c97308 */ /* 0x000e220000001000 */
[--C-:B------:R-:W-:Y:S01]  /*21f0*/  SHF.R.U64 R58, R58, 0x10, R59.reuse ;  /* 0x000000103a3a7819 */ /* 0x100fe2000000123b */
[----:B------:R-:W-:Y:S01]  /*2200*/  FADD.FTZ R65, -R65, R24 ;  /* 0x0000001841417221 */ /* 0x000fe20000010100 */
[----:B------:R-:W-:Y:S01]  /*2210*/  SHF.R.U32.HI R179, RZ, 0x10, R59 ;  /* 0x00000010ffb37819 */ /* 0x000fe2000001163b */
[----:B------:R-:W-:Y:S01]  /*2220*/  FADD.FTZ R209, -R18, R5 ;  /* 0x0000000512d17221 */ /* 0x000fe20000010100 */
[--C-:B------:R-:W-:Y:S01]  /*2230*/  SHF.R.U64 R5, R48, 0x10, R49.reuse ;  /* 0x0000001030057819 */ /* 0x100fe20000001231 */
[----:B------:R-:W-:Y:S01]  /*2240*/  HADD2.F32 R59, -RZ, R51.H0_H0 ;  /* 0x20000033ff3b7230 */ /* 0x000fe20000004100 */
[----:B------:R-:W-:Y:S01]  /*2250*/  SHF.R.U32.HI R24, RZ, 0x10, R49 ;  /* 0x00000010ff187819 */ /* 0x000fe20000011631 */
[----:B------:R-:W1:Y:S01]  /*2260*/  MUFU.RCP R202, R166 ;  /* 0x000000a600ca7308 */ /* 0x000e620000001000 */
[----:B------:R-:W-:Y:S01]  /*2270*/  HADD2.F32 R18, -RZ, R22.H0_H0 ;  /* 0x20000016ff127230 */ /* 0x000fe20000004100 */
[----:B------:R-:W-:Y:S01]  /*2280*/  SHF.R.U64 R175, R2, 0x10, R3 ;  /* 0x0000001002af7819 */ /* 0x000fe20000001203 */
[----:B------:R-:W-:Y:S01]  /*2290*/  HADD2.F32 R22, -RZ, R5.H0_H0 ;  /* 0x20000005ff167230 */ /* 0x000fe20000004100 */
[--C-:B------:R-:W-:Y:S01]  /*22a0*/  SHF.R.U64 R60, R60, 0x10, R61.reuse ;  /* 0x000000103c3c7819 */ /* 0x100fe2000000123d */
[----:B------:R-:W-:Y:S01]  /*22b0*/  HADD2.F32 R197, -RZ, R50.H0_H0 ;  /* 0x20000032ffc57230 */ /* 0x000fe20000004100 */
[----:B------:R-:W-:Y:S01]  /*22c0*/  SHF.R.U32.HI R180, RZ, 0x10, R61 ;  /* 0x00000010ffb47819 */ /* 0x000fe2000001163d */
[----:B------:R-:W-:Y:S01]  /*22d0*/  HADD2.F32 R61, -RZ, R48.H0_H0 ;  /* 0x20000030ff3d7230 */ /* 0x000fe20000004100 */
[----:B------:R-:W2:Y:S01]  /*22e0*/  MUFU.RCP R198, R167 ;  /* 0x000000a700c67308 */ /* 0x000ea20000001000 */
[----:B------:R-:W-:Y:S01]  /*22f0*/  FADD.FTZ R2, -R59, R6 ;  /* 0x000000063b027221 */ /* 0x000fe20000010100 */
[----:B------:R-:W-:Y:S01]  /*2300*/  FADD.FTZ R7, -R18, R7 ;  /* 0x0000000712077221 */ /* 0x000fe20000010100 */
[----:B------:R-:W-:-:S02]  /*2310*/  HADD2.F32 R59, -RZ, R49.H0_H0 ;  /* 0x20000031ff3b7230 */ /* 0x000fc40000004100 */
[----:B------:R-:W-:Y:S01]  /*2320*/  FADD.FTZ R9, -R22, R9 ;  /* 0x0000000916097221 */ /* 0x000fe20000010100 */
[----:B------:R-:W-:Y:S01]  /*2330*/  HADD2.F32 R18, -RZ, R24.H0_H0 ;  /* 0x20000018ff127230 */ /* 0x000fe20000004100 */
[--C-:B------:R-:W-:Y:S01]  /*2340*/  SHF.R.U64 R24, R46, 0x10, R47.reuse ;  /* 0x000000102e187819 */ /* 0x100fe2000000122f */
[----:B------:R-:W-:Y:S02]  /*2350*/  HADD2.F32 R217, -RZ, R46.H0_H0 ;  /* 0x2000002effd97230 */ /* 0x000fe40000004100 */
[----:B------:R-:W-:Y:S01]  /*2360*/  FADD.FTZ R197, -R197, R4 ;  /* 0x00000004c5c57221 */ /* 0x000fe20000010100 */
[----:B------:R-:W-:Y:S01]  /*2370*/  HADD2.F32 R173, -RZ, R140.H1_H1 ;  /* 0x3000008cffad7230 */ /* 0x000fe20000004100 */
[----:B------:R-:W-:Y:S01]  /*2380*/  SHF.R.U32.HI R22, RZ, 0x10, R47 ;  /* 0x00000010ff167819 */ /* 0x000fe2000001162f */
[----:B------:R-:W-:Y:S02]  /*2390*/  HADD2.F32 R172, -RZ, R134.H0_H0 ;  /* 0x20000086ffac7230 */ /* 0x000fe40000004100 */
[----:B------:R-:W-:Y:S01]  /*23a0*/  FADD.FTZ R4, -R61, R8 ;  /* 0x000000083d047221 */ /* 0x000fe20000010100 */
[----:B------:R-:W-:-:S02]  /*23b0*/  HADD2.F32 R215, -RZ, R47.H0_H0 ;  /* 0x2000002fffd77230 */ /* 0x000fc40000004100 */
[----:B------:R-:W-:Y:S01]  /*23c0*/  FADD.FTZ R8, -R59, R10 ;  /* 0x0000000a3b087221 */ /* 0x000fe20000010100 */
[----:B------:R-:W-:Y:S02]  /*23d0*/  HADD2.F32 R188, -RZ, R145.H0_H0 ;  /* 0x20000091ffbc7230 */ /* 0x000fe40000004100 */
[----:B------:R-:W-:Y:S01]  /*23e0*/  FADD.FTZ R11, -R18, R11 ;  /* 0x0000000b120b7221 */ /* 0x000fe20000010100 */
[----:B------:R-:W-:Y:S01]  /*23f0*/  HADD2.F32 R61, -RZ, R44.H0_H0 ;  /* 0x2000002cff3d7230 */ /* 0x000fe20000004100 */
[----:B------:R-:W-:Y:S01]  /*2400*/  MUFU.RCP R194, R173 ;  /* 0x000000ad00c27308 */ /* 0x000fe20000001000 */
[----:B------:R-:W-:Y:S01]  /*2410*/  FADD.FTZ R217, -R217, R12 ;  /* 0x0000000cd9d97221 */ /* 0x000fe20000010100 */
[----:B------:R-:W-:Y:S02]  /*2420*/  HADD2.F32 R18, -RZ, R24.H0_H0 ;  /* 0x20000018ff127230 */ /* 0x000fe40000004100 */
[----:B------:R-:W-:Y:S01]  /*2430*/  FADD.FTZ R215, -R215, R14 ;  /* 0x0000000ed7d77221 */ /* 0x000fe20000010100 */
[----:B------:R-:W-:Y:S01]  /*2440*/  HADD2.F32 R160, -RZ, R134.H1_H1 ;  /* 0x30000086ffa07230 */ /* 0x000fe20000004100 */
[----:B------:R-:W-:Y:S01]  /*2450*/  SHF.R.U64 R24, R44, 0x10, R45 ;  /* 0x000000102c187819 */ /* 0x000fe2000000122d */
[----:B------:R-:W-:-:S02]  /*2460*/  HADD2.F32 R169, -RZ, R140.H0_H0 ;  /* 0x2000008cffa97230 */ /* 0x000fc40000004100 */
[----:B0-----:R-:W-:Y:S01]  /*2470*/  FMUL.FTZ R5, R8, R201 ;  /* 0x000000c908057220 */ /* 0x001fe20000410000 */
[----:B------:R-:W0:Y:S01]  /*2480*/  MUFU.RCP R0, R172 ;  /* 0x000000ac00007308 */ /* 0x000e220000001000 */
[----:B------:R-:W-:Y:S02]  /*2490*/  HADD2.F32 R22, -RZ, R22.H0_H0 ;  /* 0x20000016ff167230 */ /* 0x000fe40000004100 */
[----:B------:R-:W-:Y:S01]  /*24a0*/  FADD.FTZ R204, -R61, R16 ;  /* 0x000000103dcc7221 */ /* 0x000fe20000010100 */
[----:B------:R-:W-:Y:S02]  /*24b0*/  HADD2.F32 R14, -RZ, R150.H0_H0 ;  /* 0x20000096ff0e7230 */ /* 0x000fe40000004100 */
[----:B-1----:R-:W-:Y:S01]  /*24c0*/  FMUL.FTZ R8, R217, R202 ;  /* 0x000000cad9087220 */ /* 0x002fe20000410000 */
[----:B------:R-:W-:Y:S02]  /*24d0*/  HADD2.F32 R181, -RZ, R142.H0_H0 ;  /* 0x2000008effb57230 */ /* 0x000fe40000004100 */
[----:B------:R-:W-:Y:S01]  /*24e0*/  FADD.FTZ R217, -R18, R13 ;  /* 0x0000000d12d97221 */ /* 0x000fe20000010100 */
[----:B------:R-:W-:Y:S01]  /*24f0*/  HADD2.F32 R16, -RZ, R150.H1_H1 ;  /* 0x30000096ff107230 */ /* 0x000fe20000004100 */
[----:B------:R-:W1:Y:S01]  /*2500*/  MUFU.RCP R12, R188 ;  /* 0x000000bc000c7308 */ /* 0x000e620000001000 */
[----:B------:R-:W-:-:S02]  /*2510*/  HADD2.F32 R187, -RZ, R144.H0_H0 ;  /* 0x20000090ffbb7230 */ /* 0x000fc40000004100 */
[----:B--2---:R-:W-:Y:S01]  /*2520*/  FMUL.FTZ R13, R215, R198 ;  /* 0x000000c6d70d7220 */ /* 0x004fe20000410000 */
[----:B------:R-:W-:Y:S02]  /*2530*/  HADD2.F32 R159, -RZ, R135.H1_H1 ;  /* 0x30000087ff9f7230 */ /* 0x000fe40000004100 */
[----:B------:R-:W-:Y:S01]  /*2540*/  FADD.FTZ R215, -R22, R15 ;  /* 0x0000000f16d77221 */ /* 0x000fe20000010100 */
[----:B------:R-:W-:Y:S01]  /*2550*/  HADD2.F32 R18, -RZ, R24.H0_H0 ;  /* 0x20000018ff127230 */ /* 0x000fe20000004100 */
[----:B------:R-:W-:Y:S01]  /*2560*/  SHF.R.U64 R54, R54, 0x10, R55 ;  /* 0x0000001036367819 */ /* 0x000fe20000001237 */
[----:B------:R-:W-:Y:S01]  /*2570*/  FADD.FTZ R205, -R14, R25 ;  /* 0x000000190ecd7221 */ /* 0x000fe20000010100 */
[----:B------:R-:W2:Y:S01]  /*2580*/  MUFU.RCP R203, R160 ;  /* 0x000000a000cb7308 */ /* 0x000ea20000001000 */
[----:B------:R-:W-:Y:S01]  /*2590*/  SHF.R.U32.HI R177, RZ, 0x10, R55 ;  /* 0x00000010ffb17819 */ /* 0x000fe20000011637 */
[----:B------:R-:W-:Y:S01]  /*25a0*/  FADD.FTZ R14, -R16, R27 ;  /* 0x0000001b100e7221 */ /* 0x000fe20000010100 */
[----:B------:R-:W-:Y:S01]  /*25b0*/  SHF.R.U32.HI R22, RZ, 0x10, R45 ;  /* 0x00000010ff167819 */ /* 0x000fe2000001162d */
[----:B------:R-:W-:-:S02]  /*25c0*/  HADD2.F32 R25, -RZ, R39.H0_H0 ;  /* 0x20000027ff197230 */ /* 0x000fc40000004100 */
[----:B------:R-:W-:Y:S01]  /*25d0*/  FADD.FTZ R17, -R18, R17 ;  /* 0x0000001112117221 */ /* 0x000fe20000010100 */
[----:B------:R-:W-:Y:S02]  /*25e0*/  HADD2.F32 R171, -RZ, R141.H0_H0 ;  /* 0x2000008dffab7230 */ /* 0x000fe40000004100 */
[----:B0-----:R-:W-:Y:S01]  /*25f0*/  FMUL.FTZ R0, R197, R0 ;  /* 0x00000000c5007220 */ /* 0x001fe20000410000 */
[----:B------:R-:W0:Y:S01]  /*2600*/  MUFU.RCP R157, R169 ;  /* 0x000000a9009d7308 */ /* 0x000e220000001000 */
[----:B------:R-:W-:Y:S02]  /*2610*/  HADD2.F32 R61, -RZ, R41.H0_H0 ;  /* 0x20000029ff3d7230 */ /* 0x000fe40000004100 */
[----:B------:R-:W-:Y:S01]  /*2620*/  FADD.FTZ R30, -R25, R30 ;  /* 0x0000001e191e7221 */ /* 0x000fe20000010100 */
[----:B------:R-:W-:Y:S01]  /*2630*/  HADD2.F32 R27, -RZ, R36.H0_H0 ;  /* 0x20000024ff1b7230 */ /* 0x000fe20000004100 */
[----:B------:R-:W-:Y:S01]  /*2640*/  SHF.R.U32.HI R24, RZ, 0x10, R43 ;  /* 0x00000010ff187819 */ /* 0x000fe2000001162b */
[----:B------:R-:W-:-:S02]  /*2650*/  HADD2.F32 R191, -RZ, R145.H1_H1 ;  /* 0x30000091ffbf7230 */ /* 0x000fc40000004100 */
[----:B------:R-:W-:Y:S01]  /*2660*/  FADD.FTZ R26, -R61, R26 ;  /* 0x0000001a3d1a7221 */ /* 0x000fe20000010100 */
[----:B------:R-:W-:Y:S01]  /*2670*/  HADD2.F32 R18, -RZ, R22.H0_H0 ;  /* 0x20000016ff127230 */ /* 0x000fe20000004100 */
[----:B------:R-:W3:Y:S01]  /*2680*/  MUFU.RCP R55, R181 ;  /* 0x000000b500377308 */ /* 0x000ee20000001000 */
[----:B------:R-:W-:Y:S02]  /*2690*/  HADD2.F32 R161, -RZ, R137.H0_H0 ;  /* 0x20000089ffa17230 */ /* 0x000fe40000004100 */
[----:B------:R-:W-:Y:S01]  /*26a0*/  FADD.FTZ R32, -R27, R32 ;  /* 0x000000201b207221 */ /* 0x000fe20000010100 */
[----:B------:R-:W-:Y:S02]  /*26b0*/  HADD2.F32 R16, -RZ, R151.H0_H0 ;  /* 0x20000097ff107230 */ /* 0x000fe40000004100 */
[----:B------:R-:W-:Y:S01]  /*26c0*/  FMUL.FTZ R27, R211, R194 ;  /* 0x000000c2d31b7220 */ /* 0x000fe20000410000 */
[----:B------:R-:W-:Y:S02]  /*26d0*/  HADD2.F32 R192, -RZ, R147.H0_H0 ;  /* 0x20000093ffc07230 */ /* 0x000fe40000004100 */
[----:B------:R-:W-:Y:S01]  /*26e0*/  FADD.FTZ R19, -R18, R19 ;  /* 0x0000001312137221 */ /* 0x000fe20000010100 */
[--C-:B------:R-:W-:Y:S01]  /*26f0*/  HADD2.F32 R208, -RZ, R143.reuse.H0_H0 ;  /* 0x2000008fffd07230 */ /* 0x100fe20000004100 */
[----:B------:R-:W4:Y:S01]  /*2700*/  MUFU.RCP R10, R187 ;  /* 0x000000bb000a7308 */ /* 0x000f220000001000 */
[----:B------:R-:W-:-:S02]  /*2710*/  HADD2.F32 R212, -RZ, R143.H1_H1 ;  /* 0x3000008fffd47230 */ /* 0x000fc40000004100 */
[----:B-1----:R-:W-:Y:S01]  /*2720*/  FMUL.FTZ R194, R205, R12 ;  /* 0x0000000ccdc27220 */ /* 0x002fe20000410000 */
[----:B------:R-:W-:Y:S02]  /*2730*/  HADD2.F32 R25, -RZ, R37.H0_H0 ;  /* 0x20000025ff197230 */ /* 0x000fe40000004100 */
[----:B------:R-:W-:Y:S01]  /*2740*/  FADD.FTZ R16, -R16, R29 ;  /* 0x0000001d10107221 */ /* 0x000fe20000010100 */
[----:B------:R-:W-:Y:S01]  /*2750*/  HADD2.F32 R183, -RZ, R142.H1_H1 ;  /* 0x3000008effb77230 */ /* 0x000fe20000004100 */
[----:B------:R-:W-:Y:S01]  /*2760*/  SHF.R.U64 R29, R42, 0x10, R43 ;  /* 0x000000102a1d7819 */ /* 0x000fe2000000122b */
[----:B------:R-:W-:Y:S01]  /*2770*/  HADD2.F32 R59, -RZ, R42.H0_H0 ;  /* 0x2000002aff3b7230 */ /* 0x000fe20000004100 */
[----:B------:R-:W1:Y:S01]  /*2780*/  MUFU.RCP R190, R159 ;  /* 0x0000009f00be7308 */ /* 0x000e620000001000 */
[----:B------:R-:W-:Y:S02]  /*2790*/  HADD2.F32 R158, -RZ, R135.H0_H0 ;  /* 0x20000087ff9e7230 */ /* 0x000fe40000004100 */
[----:B------:R-:W-:Y:S01]  /*27a0*/  FADD.FTZ R34, -R25, R34 ;  /* 0x0000002219227221 */ /* 0x000fe20000010100 */
[----:B------:R-:W-:-:S02]  /*27b0*/  HADD2.F32 R197, -RZ, R147.H1_H1 ;  /* 0x30000093ffc57230 */ /* 0x000fc40000004100 */
[----:B------:R-:W-:Y:S01]  /*27c0*/  FADD.FTZ R20, -R59, R20 ;  /* 0x000000143b147221 */ /* 0x000fe20000010100 */
[----:B--2---:R-:W-:Y:S01]  /*27d0*/  FMUL.FTZ R2, R2, R203 ;  /* 0x000000cb02027220 */ /* 0x004fe20000410000 */
[----:B0-----:R-:W-:Y:S01]  /*27e0*/  FMUL.FTZ R25, R204, R157 ;  /* 0x0000009dcc197220 */ /* 0x001fe20000410000 */
[----:B------:R-:W-:Y:S01]  /*27f0*/  HADD2.F32 R203, -RZ, R148.H1_H1 ;  /* 0x30000094ffcb7230 */ /* 0x000fe20000004100 */
[----:B------:R-:W0:Y:S01]  /*2800*/  MUFU.RCP R178, R171 ;  /* 0x000000ab00b27308 */ /* 0x000e220000001000 */
[----:B------:R-:W-:Y:S01]  /*2810*/  HADD2.F32 R204, -RZ, R149.H1_H1 ;  /* 0x30000095ffcc7230 */ /* 0x000fe20000004100 */
[----:B------:R-:W-:Y:S01]  /*2820*/  SHF.R.U32.HI R3, RZ, 0x10, R3 ;  /* 0x00000010ff037819 */ /* 0x000fe20000011603 */
[----:B------:R-:W-:Y:S01]  /*2830*/  HADD2.F32 R164, -RZ, R137.H1_H1 ;  /* 0x30000089ffa47230 */ /* 0x000fe20000004100 */
[----:B------:R-:W-:Y:S01]  /*2840*/  SHF.R.U64 R56, R56, 0x10, R57 ;  /* 0x0000001038387819 */ /* 0x000fe20000001239 */
[----:B------:R-:W-:Y:S01]  /*2850*/  HADD2.F32 R176, -RZ, R141.H1_H1 ;  /* 0x3000008dffb07230 */ /* 0x000fe20000004100 */
[----:B------:R-:W-:Y:S01]  /*2860*/  SHF.R.U64 R52, R52, 0x10, R53 ;  /* 0x0000001034347819 */ /* 0x000fe20000001235 */
[----:B------:R-:W-:Y:S01]  /*2870*/  HADD2.F32 R22, -RZ, R29.H0_H0 ;  /* 0x2000001dff167230 */ /* 0x000fe20000004100 */
[----:B------:R-:W2:Y:S01]  /*2880*/  MUFU.RCP R61, R191 ;  /* 0x000000bf003d7308 */ /* 0x000ea20000001000 */
[----:B---3--:R-:W-:Y:S01]  /*2890*/  FMUL.FTZ R29, R20, R55 ;  /* 0x00000037141d7220 */ /* 0x008fe20000410000 */
[----:B------:R-:W-:-:S02]  /*28a0*/  HADD2.F32 R24, -RZ, R24.H0_H0 ;  /* 0x20000018ff187230 */ /* 0x000fc40000004100 */
[----:B----4-:R-:W-:Y:S01]  /*28b0*/  FMUL.FTZ R55, R65, R10 ;  /* 0x0000000a41377220 */ /* 0x010fe20000410000 */
[----:B-1----:R-:W-:Y:S01]  /*28c0*/  FMUL.FTZ R10, R7, R190 ;  /* 0x000000be070a7220 */ /* 0x002fe20000410000 */
[----:B------:R-:W-:Y:S02]  /*28d0*/  HADD2.F32 R7, -RZ, R156.H0_H0 ;  /* 0x2000009cff077230 */ /* 0x000fe40000004100 */
[----:B------:R-:W-:Y:S01]  /*28e0*/  FADD.FTZ R21, -R22, R21 ;  /* 0x0000001516157221 */ /* 0x000fe20000010100 */
[----:B------:R-:W-:Y:S01]  /*28f0*/  HADD2.F32 R162, -RZ, R136.H0_H0 ;  /* 0x20000088ffa27230 */ /* 0x000fe20000004100 */
[----:B------:R-:W1:Y:S01]  /*2900*/  MUFU.RCP R186, R161 ;  /* 0x000000a100ba7308 */ /* 0x000e620000001000 */
[----:B------:R-:W-:Y:S02]  /*2910*/  HADD2.F32 R168, -RZ, R139.H1_H1 ;  /* 0x3000008bffa87230 */ /* 0x000fe40000004100 */
[----:B------:R-:W-:Y:S01]  /*2920*/  FADD.FTZ R23, -R24, R23 ;  /* 0x0000001718177221 */ /* 0x000fe20000010100 */
[----:B------:R-:W-:-:S02]  /*2930*/  HADD2.F32 R210, -RZ, R152.H0_H0 ;  /* 0x20000098ffd27230 */ /* 0x000fc40000004100 */
[----:B0-----:R-:W-:Y:S01]  /*2940*/  FMUL.FTZ R178, R17, R178 ;  /* 0x000000b211b27220 */ /* 0x001fe20000410000 */
[----:B------:R-:W-:Y:S01]  /*2950*/  HADD2.F32 R17, -RZ, R175.H0_H0 ;  /* 0x200000afff117230 */ /* 0x000fe20000004100 */
[----:B------:R-:W-:Y:S01]  /*2960*/  SHF.R.U32.HI R53, RZ, 0x10, R53 ;  /* 0x00000010ff357819 */ /* 0x000fe20000011635 */
[----:B------:R-:W-:Y:S01]  /*2970*/  HADD2.F32 R211, -RZ, R3.H0_H0 ;  /* 0x20000003ffd37230 */ /* 0x000fe20000004100 */
[----:B------:R-:W0:Y:S01]  /*2980*/  MUFU.RCP R213, R192 ;  /* 0x000000c000d57308 */ /* 0x000e220000001000 */
[----:B--2---:R-:W-:Y:S01]  /*2990*/  FMUL.FTZ R198, R14, R61 ;  /* 0x0000003d0ec67220 */ /* 0x004fe20000410000 */
[----:B------:R-:W-:Y:S01]  /*29a0*/  FMUL.FTZ R3, R172, R7 ;  /* 0x00000007ac037220 */ /* 0x000fe20000410000 */
[----:B------:R-:W-:Y:S01]  /*29b0*/  FADD.FTZ R210, -R210, R33 ;  /* 0x00000021d2d27221 */ /* 0x000fe20000010100 */
[----:B------:R-:W-:Y:S01]  /*29c0*/  FMUL.FTZ R231, R159, R211 ;  /* 0x000000d39fe77220 */ /* 0x000fe20000410000 */
[----:B------:R-:W-:Y:S01]  /*29d0*/  SHF.R.U32.HI R57, RZ, 0x10, R57 ;  /* 0x00000010ff397819 */ /* 0x000fe20000011639 */
[----:B------:R-:W-:-:S02]  /*29e0*/  HADD2.F32 R165, -RZ, R139.H0_H0 ;  /* 0x2000008bffa57230 */ /* 0x000fc40000004100 */
[----:B------:R-:W-:Y:S01]  /*29f0*/  FMUL.FTZ R241, R7, R0 ;  /* 0x0000000007f17220 */ /* 0x000fe20000410000 */
[----:B------:R-:W2:Y:S01]  /*2a00*/  MUFU.RCP R18, R208 ;  /* 0x000000d000127308 */ /* 0x000ea20000001000 */
[----:B-1----:R-:W-:Y:S01]  /*2a10*/  FMUL.FTZ R14, R9, R186 ;  /* 0x000000ba090e7220 */ /* 0x002fe20000410000 */
[--C-:B------:R-:W-:Y:S02]  /*2a20*/  HADD2.F32 R9, -RZ, R155.reuse.H1_H1 ;  /* 0x3000009bff097230 */ /* 0x100fe40000004100 */
[----:B------:R-:W-:Y:S02]  /*2a30*/  HADD2.F32 R155, -RZ, R155.H0_H0 ;  /* 0x2000009bff9b7230 */ /* 0x000fe40000004100 */
[----:B------:R-:W-:Y:S02]  /*2a40*/  HADD2.F32 R20, -RZ, R66.H1_H1 ;  /* 0x30000042ff147230 */ /* 0x000fe40000004100 */
[----:B------:R-:W-:Y:S01]  /*2a50*/  FMUL.FTZ R225, R160, R9 ;  /* 0x00000009a0e17220 */ /* 0x000fe20000410000 */
[----:B------:R-:W1:Y:S01]  /*2a60*/  MUFU.RCP R12, R212 ;  /* 0x000000d4000c7308 */ /* 0x000e620000001000 */
[----:B0-----:R-:W-:Y:S01]  /*2a70*/  FMUL.FTZ R202, R16, R213 ;  /* 0x000000d510ca7220 */ /* 0x001fe20000410000 */
[----:B------:R-:W-:-:S02]  /*2a80*/  HADD2.F32 R16, -RZ, R67.H1_H1 ;  /* 0x30000043ff107230 */ /* 0x000fc40000004100 */
[----:B------:R-:W-:Y:S01]  /*2a90*/  FMUL.FTZ R227, R162, R155 ;  /* 0x0000009ba2e37220 */ /* 0x000fe20000410000 */
[----:B------:R-:W-:Y:S02]  /*2aa0*/  HADD2.F32 R213, -RZ, R177.H0_H0 ;  /* 0x200000b1ffd57230 */ /* 0x000fe40000004100 */
[----:B------:R-:W-:Y:S01]  /*2ab0*/  FMUL.FTZ R239, R9, R2 ;  /* 0x0000000209ef7220 */ /* 0x000fe20000410000 */
[----:B------:R-:W-:Y:S01]  /*2ac0*/  HADD2.F32 R201, -RZ, R149.H0_H0 ;  /* 0x20000095ffc97230 */ /* 0x000fe20000004100 */
[----:B------:R-:W0:Y:S01]  /*2ad0*/  MUFU.RCP R6, R183 ;  /* 0x000000b700067308 */ /* 0x000e220000001000 */
[----:B--2---:R-:W-:Y:S01]  /*2ae0*/  FMUL.FTZ R186, R21, R18 ;  /* 0x0000001215ba7220 */ /* 0x004fe20000410000 */
[----:B------:R-:W-:Y:S02]  /*2af0*/  HADD2.F32 R18, -RZ, R67.H0_H0 ;  /* 0x20000043ff127230 */ /* 0x000fe40000004100 */
[----:B------:R-:W-:Y:S01]  /*2b00*/  FMUL.FTZ R67, R158, R17 ;  /* 0x000000119e437220 */ /* 0x000fe20000410000 */
[----:B------:R-:W-:-:S02]  /*2b10*/  HADD2.F32 R21, -RZ, R54.H0_H0 ;  /* 0x20000036ff157230 */ /* 0x000fc40000004100 */
[----:B------:R-:W-:Y:S01]  /*2b20*/  FFMA.FTZ R54, R3, R0, RZ ;  /* 0x0000000003367223 */ /* 0x000fe200000100ff */
[----:B------:R-:W-:Y:S02]  /*2b30*/  HADD2.F32 R189, -RZ, R144.H1_H1 ;  /* 0x30000090ffbd7230 */ /* 0x000fe40000004100 */
[----:B------:R-:W-:Y:S01]  /*2b40*/  FMUL.FTZ R205, R18, R25 ;  /* 0x0000001912cd7220 */ /* 0x000fe20000410000 */
[----:B------:R-:W2:Y:S01]  /*2b50*/  MUFU.RCP R196, R158 ;  /* 0x0000009e00c47308 */ /* 0x000ea20000001000 */
[----:B-1----:R-:W-:Y:S01]  /*2b60*/  FMUL.FTZ R190, R23, R12 ;  /* 0x0000000c17be7220 */ /* 0x002fe20000410000 */
[----:B------:R-:W-:Y:S02]  /*2b70*/  HADD2.F32 R23, -RZ, R56.H0_H0 ;  /* 0x20000038ff177230 */ /* 0x000fe40000004100 */
[----:B------:R-:W-:Y:S01]  /*2b80*/  FADD.FTZ R56, RZ, R3 ;  /* 0x00000003ff387221 */ /* 0x000fe20000010000 */
[----:B------:R-:W-:Y:S02]  /*2b90*/  HADD2.F32 R12, -RZ, R154.H1_H1 ;  /* 0x3000009aff0c7230 */ /* 0x000fe40000004100 */
[----:B------:R-:W-:-:S02]  /*2ba0*/  HADD2.F32 R66, -RZ, R66.H0_H0 ;  /* 0x20000042ff427230 */ /* 0x000fc40000004100 */
[----:B------:R-:W-:Y:S01]  /*2bb0*/  FMUL.FTZ R171, R171, R23 ;  /* 0x00000017abab7220 */ /* 0x000fe20000410000 */
[----:B------:R-:W1:Y:S01]  /*2bc0*/  MUFU.RCP R206, R197 ;  /* 0x000000c500ce7308 */ /* 0x000e620000001000 */
[----:B0-----:R-:W-:Y:S01]  /*2bd0*/  FMUL.FTZ R33, R63, R6 ;  /* 0x000000063f217220 */ /* 0x001fe20000410000 */
[----:B------:R-:W-:Y:S02]  /*2be0*/  HADD2.F32 R193, -RZ, R38.H0_H0 ;  /* 0x20000026ffc17230 */ /* 0x000fe40000004100 */
[----:B------:R-:W-:Y:S01]  /*2bf0*/  FMUL.FTZ R235, R12, R5 ;  /* 0x000000050ceb7220 */ /* 0x000fe20000410000 */
[----:B------:R-:W-:Y:S02]  /*2c00*/  HADD2.F32 R195, -RZ, R146.H1_H1 ;  /* 0x30000092ffc37230 */ /* 0x000fe40000004100 */
[----:B------:R-:W-:Y:S02]  /*2c10*/  HADD2.F32 R22, -RZ, R156.H1_H1 ;  /* 0x3000009cff167230 */ /* 0x000fe40000004100 */
[----:B------:R-:W-:Y:S01]  /*2c20*/  FADD.FTZ R28, -R193, R28 ;  /* 0x0000001cc11c7221 */ /* 0x000fe20000010100 */
[----:B------:R-:W0:Y:S01]  /*2c30*/  MUFU.RCP R15, R203 ;  /* 0x000000cb000f7308 */ /* 0x000e220000001000 */
[----:B--2---:R-:W-:Y:S01]  /*2c40*/  FMUL.FTZ R6, R209, R196 ;  /* 0x000000c4d1067220 */ /* 0x004fe20000410000 */
[----:B------:R-:W-:-:S02]  /*2c50*/  HADD2.F32 R193, -RZ, R146.H0_H0 ;  /* 0x20000092ffc17230 */ /* 0x000fc40000004100 */
[----:B------:R-:W-:Y:S02]  /*2c60*/  HADD2.F32 R24, -RZ, R216.H0_H0 ;  /* 0x200000d8ff187230 */ /* 0x000fe40000004100 */
[----:B------:R-:W-:Y:S02]  /*2c70*/  FMUL.FTZ R222, R17, R6 ;  /* 0x0000000611de7220 */ /* 0x000fe40000410000 */
[----:B------:R-:W2:Y:S01]  /*2c80*/  MUFU.RCP R214, R204 ;  /* 0x000000cc00d67308 */ /* 0x000ea20000001000 */
[----:B-1----:R-:W-:Y:S01]  /*2c90*/  FMUL.FTZ R206, R31, R206 ;  /* 0x000000ce1fce7220 */ /* 0x002fe20000410000 */
[----:B------:R-:W-:Y:S02]  /*2ca0*/  HADD2.F32 R31, -RZ, R58.H0_H0 ;  /* 0x2000003aff1f7230 */ /* 0x000fe40000004100 */
[----:B------:R-:W-:Y:S01]  /*2cb0*/  FADD.FTZ R58, R56, R67 ;  /* 0x00000043383a7221 */ /* 0x000fe20000010000 */
[----:B------:R-:W-:Y:S01]  /*2cc0*/  FFMA.FTZ R56, R67, R6, R54 ;  /* 0x0000000643387223 */ /* 0x000fe20000010036 */
[----:B------:R-:W-:Y:S01]  /*2cd0*/  FMUL.FTZ R54, R163, R12 ;  /* 0x0000000ca3367220 */ /* 0x000fe20000410000 */
[----:B------:R-:W-:Y:S01]  /*2ce0*/  FMUL.FTZ R156, R187, R24 ;  /* 0x00000018bb9c7220 */ /* 0x000fe20000410000 */
[----:B------:R-:W1:Y:S01]  /*2cf0*/  MUFU.RCP R182, R164 ;  /* 0x000000a400b67308 */ /* 0x000e620000001000 */
[----:B0-----:R-:W-:Y:S01]  /*2d00*/  FMUL.FTZ R157, R34, R15 ;  /* 0x0000000f229d7220 */ /* 0x001fe20000410000 */
[----:B------:R-:W-:-:S06]  /*2d10*/  HADD2.F32 R34, -RZ, R220.H1_H1 ;  /* 0x300000dcff227230 */ /* 0x000fcc0000004100 */
[----:B------:R-:W0:Y:S01]  /*2d20*/  MUFU.RCP R200, R176 ;  /* 0x000000b000c87308 */ /* 0x000e220000001000 */
[----:B--2---:R-:W-:Y:S01]  /*2d30*/  FMUL.FTZ R214, R35, R214 ;  /* 0x000000d623d67220 */ /* 0x004fe20000410000 */
[----:B------:R-:W-:Y:S02]  /*2d40*/  HADD2.F32 R35, -RZ, R60.H0_H0 ;  /* 0x2000003cff237230 */ /* 0x000fe40000004100 */
[----:B------:R-:W-:Y:S01]  /*2d50*/  FADD.FTZ R60, R58, R225 ;  /* 0x000000e13a3c7221 */ /* 0x000fe20000010000 */
[----:B------:R-:W-:Y:S01]  /*2d60*/  FFMA.FTZ R58, R225, R2, R56 ;  /* 0x00000002e13a7223 */ /* 0x000fe20000010038 */
[----:B------:R-:W-:Y:S02]  /*2d70*/  FMUL.FTZ R56, R167, R16 ;  /* 0x00000010a7387220 */ /* 0x000fe40000410000 */
[----:B------:R-:W2:Y:S01]  /*2d80*/  MUFU.RCP R199, R162 ;  /* 0x000000a200c77308 */ /* 0x000ea20000001000 */
[----:B-1----:R-:W-:Y:S01]  /*2d90*/  FMUL.FTZ R15, R11, R182 ;  /* 0x000000b60b0f7220 */ /* 0x002fe20000410000 */
[----:B------:R-:W-:-:S05]  /*2da0*/  HADD2.F32 R11, -RZ, R154.H0_H0 ;  /* 0x2000009aff0b7230 */ /* 0x000fca0000004100 */
[----:B------:R-:W-:Y:S01]  /*2db0*/  FMUL.FTZ R229, R166, R11 ;  /* 0x0000000ba6e57220 */ /* 0x000fe20000410000 */
[----:B------:R-:W1:Y:S01]  /*2dc0*/  MUFU.RCP R174, R168 ;  /* 0x000000a800ae7308 */ /* 0x000e620000001000 */
[----:B0-----:R-:W-:Y:S01]  /*2dd0*/  FMUL.FTZ R182, R19, R200 ;  /* 0x000000c813b67220 */ /* 0x001fe20000410000 */
[----:B------:R-:W-:Y:S02]  /*2de0*/  HADD2.F32 R19, -RZ, R52.H0_H0 ;  /* 0x20000034ff137230 */ /* 0x000fe40000004100 */
[----:B------:R-:W-:Y:S01]  /*2df0*/  FMUL.FTZ R233, R11, R8 ;  /* 0x000000080be97220 */ /* 0x000fe20000410000 */
[----:B------:R-:W-:Y:S02]  /*2e00*/  HADD2.F32 R52, -RZ, R53.H0_H0 ;  /* 0x20000035ff347230 */ /* 0x000fe40000004100 */
[----:B------:R-:W-:Y:S02]  /*2e10*/  HADD2.F32 R53, -RZ, R62.H0_H0 ;  /* 0x2000003eff357230 */ /* 0x000fe40000004100 */
[----:B------:R-:W-:Y:S01]  /*2e20*/  FADD.FTZ R62, R60, R231 ;  /* 0x000000e73c3e7221 */ /* 0x000fe20000010000 */
[----:B------:R-:W-:Y:S01]  /*2e30*/  FFMA.FTZ R60, R231, R10, R58 ;  /* 0x0000000ae73c7223 */ /* 0x000fe2000001003a */
[----:B--2---:R-:W-:Y:S01]  /*2e40*/  FMUL.FTZ R4, R4, R199 ;  /* 0x000000c704047220 */ /* 0x004fe20000410000 */
[----:B------:R0:W2:Y:S01]  /*2e50*/  MUFU.RCP R170, R165 ;  /* 0x000000a500aa7308 */ /* 0x0000a20000001000 */
[----:B------:R-:W-:Y:S01]  /*2e60*/  FMUL.FTZ R159, R161, R19 ;  /* 0x00000013a19f7220 */ /* 0x000fe20000410000 */
[----:B------:R-:W-:Y:S01]  /*2e70*/  FADD.FTZ R154, R62, R227 ;  /* 0x000000e33e9a7221 */ /* 0x000fe20000010000 */
[----:B------:R-:W-:Y:S01]  /*2e80*/  FMUL.FTZ R164, R164, R52 ;  /* 0x00000034a4a47220 */ /* 0x000fe20000410000 */
[----:B------:R-:W-:Y:S01]  /*2e90*/  FMUL.FTZ R58, R169, R18 ;  /* 0x00000012a93a7220 */ /* 0x000fe20000410000 */
[----:B------:R-:W-:Y:S01]  /*2ea0*/  FMUL.FTZ R169, R168, R213 ;  /* 0x000000d5a8a97220 */ /* 0x000fe20000410000 */
[----:B------:R-:W-:Y:S01]  /*2eb0*/  FADD.FTZ R163, R154, R159 ;  /* 0x0000009f9aa37221 */ /* 0x000fe20000010000 */
[----:B-1----:R-:W-:Y:S01]  /*2ec0*/  FMUL.FTZ R174, R215, R174 ;  /* 0x000000aed7ae7220 */ /* 0x002fe20000410000 */
[----:B------:R-:W-:-:S02]  /*2ed0*/  HADD2.F32 R215, -RZ, R57.H0_H0 ;  /* 0x20000039ffd77230 */ /* 0x000fc40000004100 */
[----:B0-----:R-:W-:Y:S01]  /*2ee0*/  FMUL.FTZ R165, R165, R21 ;  /* 0x00000015a5a57220 */ /* 0x001fe20000410000 */
[----:B------:R-:W-:Y:S02]  /*2ef0*/  HADD2.F32 R57, -RZ, R64.H0_H0 ;  /* 0x20000040ff397230 */ /* 0x000fe40000004100 */
[----:B------:R-:W-:Y:S01]  /*2f00*/  FFMA.FTZ R64, R227, R4, R60 ;  /* 0x00000004e3407223 */ /* 0x000fe2000001003c */
[----:B------:R-:W-:Y:S01]  /*2f10*/  FADD.FTZ R163, R163, R54 ;  /* 0x00000036a3a37221 */ /* 0x000fe20000010000 */
[----:B------:R-:W-:Y:S01]  /*2f20*/  FMUL.FTZ R60, R173, R20 ;  /* 0x00000014ad3c7220 */ /* 0x000fe20000410000 */
[----:B------:R-:W0:Y:S01]  /*2f30*/  MUFU.RCP R223, R201 ;  /* 0x000000c900df7308 */ /* 0x000e220000001000 */
[----:B------:R-:W-:Y:S01]  /*2f40*/  FFMA.FTZ R161, R159, R14, R64 ;  /* 0x0000000e9fa17223 */ /* 0x000fe20000010040 */
[----:B------:R-:W-:Y:S01]  /*2f50*/  FADD.FTZ R162, R163, R164 ;  /* 0x000000a4a3a27221 */ /* 0x000fe20000010000 */
[----:B--2---:R-:W-:Y:S01]  /*2f60*/  FMUL.FTZ R170, R217, R170 ;  /* 0x000000aad9aa7220 */ /* 0x004fe20000410000 */
[----:B------:R-:W-:Y:S01]  /*2f70*/  FMUL.FTZ R177, R176, R215 ;  /* 0x000000d7b0b17220 */ /* 0x000fe20000410000 */
[----:B------:R-:W-:Y:S01]  /*2f80*/  FFMA.FTZ R161, R54, R5, R161 ;  /* 0x0000000536a17223 */ /* 0x000fe200000100a1 */
[----:B------:R-:W-:Y:S01]  /*2f90*/  FADD.FTZ R172, R162, R229 ;  /* 0x000000e5a2ac7221 */ /* 0x000fe20000010000 */
[----:B------:R-:W-:Y:S01]  /*2fa0*/  FMUL.FTZ R62, R181, R66 ;  /* 0x00000042b53e7220 */ /* 0x000fe20000410000 */
[----:B------:R-:W1:Y:S01]  /*2fb0*/  MUFU.RCP R59, R189 ;  /* 0x000000bd003b7308 */ /* 0x000e620000001000 */
[----:B------:R-:W-:Y:S01]  /*2fc0*/  FFMA.FTZ R154, R164, R15, R161 ;  /* 0x0000000fa49a7223 */ /* 0x000fe200000100a1 */
[----:B------:R-:W-:Y:S01]  /*2fd0*/  FADD.FTZ R163, R172, R165 ;  /* 0x000000a5aca37221 */ /* 0x000fe20000010000 */
[----:B------:R-:W-:Y:S01]  /*2fe0*/  FMUL.FTZ R181, R208, R31 ;  /* 0x0000001fd0b57220 */ /* 0x000fe20000410000 */
[----:B------:R-:W-:-:S02]  /*2ff0*/  HADD2.F32 R217, -RZ, R179.H0_H0 ;  /* 0x200000b3ffd97230 */ /* 0x000fc40000004100 */
[----:B------:R-:W-:Y:S01]  /*3000*/  FFMA.FTZ R154, R229, R8, R154 ;  /* 0x00000008e59a7223 */ /* 0x000fe2000001009a */
[----:B------:R-:W-:Y:S01]  /*3010*/  FADD.FTZ R172, R163, R56 ;  /* 0x00000038a3ac7221 */ /* 0x000fe20000010000 */
[----:B------:R-:W-:Y:S01]  /*3020*/  FMUL.FTZ R64, R183, R22 ;  /* 0x00000016b7407220 */ /* 0x000fe20000410000 */
[----:B------:R-:W2:Y:S01]  /*3030*/  MUFU.RCP R219, R195 ;  /* 0x000000c300db7308 */ /* 0x000ea20000001000 */
[----:B------:R-:W-:Y:S01]  /*3040*/  FFMA.FTZ R161, R165, R170, R154 ;  /* 0x000000aaa5a17223 */ /* 0x000fe2000001009a */
[----:B------:R-:W-:Y:S01]  /*3050*/  FADD.FTZ R163, R172, R169 ;  /* 0x000000a9aca37221 */ /* 0x000fe20000010000 */
        /* <DEDUP_REMOVED lines=8> */
[----:B-1----:R-:W-:Y:S01]  /*30e0*/  FMUL.FTZ R59, R26, R59 ;  /* 0x0000003b1a3b7220 */ /* 0x002fe20000410000 */
[----:B------:R-:W-:-:S02]  /*30f0*/  HADD2.F32 R26, -RZ, R216.H1_H1 ;  /* 0x300000d8ff1a7230 */ /* 0x000fc40000004100 */
        /* <DEDUP_REMOVED lines=10> */
[----:B------:R-:W1:Y:S01]  /*31a0*/  MUFU.RCP R221, R199 ;  /* 0x000000c700dd7308 */ /* 0x000e620000001000 */
[----:B--2---:R-:W-:Y:S01]  /*31b0*/  FMUL.FTZ R63, R30, R219 ;  /* 0x000000db1e3f7220 */ /* 0x004fe20000410000 */
[----:B------:R-:W-:Y:S01]  /*31c0*/  FFMA.FTZ R163, R177, R182, R168 ;  /* 0x000000b6b1a37223 */ /* 0x000fe200000100a8 */
[----:B------:R-:W-:Y:S01]  /*31d0*/  FADD.FTZ R167, R172, R181 ;  /* 0x000000b5aca77221 */ /* 0x000fe20000010000 */
[----:B------:R-:W-:-:S02]  /*31e0*/  HADD2.F32 R219, -RZ, R180.H0_H0 ;  /* 0x200000b4ffdb7230 */ /* 0x000fc40000004100 */
[----:B0-----:R-:W-:Y:S01]  /*31f0*/  FMUL.FTZ R61, R28, R207 ;  /* 0x000000cf1c3d7220 */ /* 0x001fe20000410000 */
[----:B------:R-:W-:Y:S01]  /*3200*/  FFMA.FTZ R168, R62, R29, R163 ;  /* 0x0000001d3ea87223 */ /* 0x000fe200000100a3 */
[----:B------:R-:W-:Y:S01]  /*3210*/  FADD.FTZ R172, R167, R64 ;  /* 0x00000040a7ac7221 */ /* 0x000fe20000010000 */
[--C-:B------:R-:W-:Y:S02]  /*3220*/  HADD2.F32 R28, -RZ, R218.reuse.H0_H0 ;  /* 0x200000daff1c7230 */ /* 0x100fe40000004100 */
[----:B------:R-:W-:Y:S01]  /*3230*/  FMUL.FTZ R191, R191, R219 ;  /* 0x000000dbbfbf7220 */ /* 0x000fe20000410000 */
[----:B------:R-:W-:Y:S01]  /*3240*/  FFMA.FTZ R163, R181, R186, R168 ;  /* 0x000000bab5a37223 */ /* 0x000fe200000100a8 */
[----:B------:R-:W-:Y:S01]  /*3250*/  FADD.FTZ R167, R172, R185 ;  /* 0x000000b9aca77221 */ /* 0x000fe20000010000 */
[----:B------:R-:W-:Y:S02]  /*3260*/  HADD2.F32 R30, -RZ, R218.H1_H1 ;  /* 0x300000daff1e7230 */ /* 0x000fe40000004100 */
[----:B------:R-:W-:Y:S01]  /*3270*/  FMUL.FTZ R160, R193, R28 ;  /* 0x0000001cc1a07220 */ /* 0x000fe20000410000 */
[----:B------:R-:W-:Y:S01]  /*3280*/  FFMA.FTZ R168, R64, R33, R163 ;  /* 0x0000002140a87223 */ /* 0x000fe200000100a3 */
[----:B------:R-:W-:Y:S01]  /*3290*/  FADD.FTZ R172, R167, R156 ;  /* 0x0000009ca7ac7221 */ /* 0x000fe20000010000 */
[----:B------:R-:W-:Y:S01]  /*32a0*/  FMUL.FTZ R201, R201, R57 ;  /* 0x00000039c9c97220 */ /* 0x000fe20000410000 */
[----:B-1----:R-:W-:Y:S01]  /*32b0*/  FMUL.FTZ R65, R32, R221 ;  /* 0x000000dd20417220 */ /* 0x002fe20000410000 */
        /* <DEDUP_REMOVED lines=57> */
.L_x_2735:
        /* <DEDUP_REMOVED lines=85> */
.L_x_2749:
[----:B-1----:R-:W-:Y:S01]  /*3ba0*/  FADD.FTZ R12, R9, R12 ;  /* 0x0000000c090c7221 */ /* 0x002fe20000010000 */
[----:B--2---:R-:W-:-:S03]  /*3bb0*/  FADD.FTZ R16, R11, R16 ;  /* 0x000000100b107221 */ /* 0x004fc60000010000 */
[----:B0-----:R-:W-:Y:S01]  /*3bc0*/  FMUL.FTZ R9, R12, 0.0009765625 ;  /* 0x3a8000000c097820 */ /* 0x001fe20000410000 */
[----:B------:R-:W-:-:S04]  /*3bd0*/  FMUL.FTZ R16, R16, 0.0009765625 ;  /* 0x3a80000010107820 */ /* 0x000fc80000410000 */
        /* <DEDUP_REMOVED lines=89> */
[C---:B------:R-:W-:Y:S01]  /*4170*/  FMUL.FTZ R11, R153.reuse, R190 ;  /* 0x000000be990b7220 */ /* 0x040fe20000410000 */
        /* <DEDUP_REMOVED lines=21> */
.L_x_2731:
        /* <DEDUP_REMOVED lines=32> */
.L_x_2730:
[----:B------:R-:W-:Y:S05]  /*44d0*/  BSYNC B0 ;  /* 0x0000000000007941 */ /* 0x000fea0003800000 */
.L_x_2729:
        /* <DEDUP_REMOVED lines=37> */
[----:B--2---:R-:W-:Y:S01]  /*4730*/  FADD.FTZ R3, RZ, R3 ;  /* 0x00000003ff037221 */ /* 0x004fe20000010000 */
[----:B---3--:R-:W-:Y:S02]  /*4740*/  FADD.FTZ R5, RZ, R5 ;  /* 0x00000005ff057221 */ /* 0x008fe40000010000 */
[----:B------:R-:W2:Y:S01]  /*4750*/  LDS R4, [R37+0x400] ;  /* 0x0004000025047984 */ /* 0x000ea20000000800 */
[----:B----4-:R-:W-:-:S03]  /*4760*/  FADD.FTZ R7, RZ, R7 ;  /* 0x00000007ff077221 */ /* 0x010fc60000010000 */
[----:B------:R-:W3:Y:S01]  /*4770*/  LDS R11, [R37+0x1400] ;  /* 0x00140000250b7984 */ /* 0x000ee20000000800 */
        /* <DEDUP_REMOVED lines=15> */
[----:B------:R-:W1:Y:S04]  /*4870*/  LDS R25, [R37+0x2c00] ;  /* 0x002c000025197984 */ /* 0x000e680000000800 */
[----:B------:R-:W1:Y:S01]  /*4880*/  LDS R24, [R37+0x2e00] ;  /* 0x002e000025187984 */ /* 0x000e620000000800 */
[----:B--2---:R-:W-:-:S03]  /*4890*/  FADD.FTZ R4, RZ, R4 ;  /* 0x00000004ff047221 */ /* 0x004fc60000010000 */
[----:B------:R-:W2:Y:S01]  /*48a0*/  LDS R13, [R37+0x3000] ;  /* 0x00300000250d7984 */ /* 0x000ea20000000800 */
[----:B---3--:R-:W-:-:S03]  /*48b0*/  FADD.FTZ R4, R4, R11 ;  /* 0x0000000b04047221 */ /* 0x008fc60000010000 */
        /* <DEDUP_REMOVED lines=16> */
[----:B------:R-:W-:Y:S01]  /*49c0*/  FADD.FTZ R9, R9, R24 ;  /* 0x0000001809097221 */ /* 0x000fe20000010000 */
[----:B--2---:R-:W-:Y:S01]  /*49d0*/  FADD.FTZ R13, R2, R13 ;  /* 0x0000000d020d7221 */ /* 0x004fe20000010000 */
[----:B---3--:R-:W-:-:S04]  /*49e0*/  FADD.FTZ R11, R3, R10 ;  /* 0x0000000a030b7221 */ /* 0x008fc80000010000 */
        /* <DEDUP_REMOVED lines=31> */
[----:B---3--:R-:W-:Y:S02]  /*4be0*/  FADD.FTZ R21, R21, R4 ;  /* 0x0000000415157221 */ /* 0x008fe40000010000 */
[----:B------:R-:W3:Y:S01]  /*4bf0*/  LDC.64 R4, c[0x0][0x3e0] ;  /* 0x0000f800ff047b82 */ /* 0x000ee20000000a00 */
        /* <DEDUP_REMOVED lines=15> */
[----:B------:R-:W-:Y:S01]  /*4cf0*/  FADD.FTZ R18, R18, R23 ;  /* 0x0000001712127221 */ /* 0x000fe20000010000 */
[----:B------:R-:W-:Y:S02]  /*4d00*/  LOP3.LUT R23, R38, UR4, RZ, 0xfc, !PT ;  /* 0x0000000426177c12 */ /* 0x000fe4000f8efcff */
[----:B------:R-:W0:Y:S01]  /*4d10*/  LDS R49, [R37+0x2a00] ;  /* 0x002a000025317984 */ /* 0x000e220000000800 */
[----:B-1----:R-:W-:Y:S02]  /*4d20*/  FADD.FTZ R20, R20, R25 ;  /* 0x0000001914147221 */ /* 0x002fe40000010000 */
[C---:B------:R-:W-:Y:S01]  /*4d30*/  IMAD.WIDE.U32 R2, R23.reuse, 0x4, R2 ;  /* 0x0000000417027825 */ /* 0x040fe200078e0002 */
[----:B------:R-:W1:Y:S03]  /*4d40*/  LDS R51, [R37+0x2c00] ;  /* 0x002c000025337984 */ /* 0x000e660000000800 */
[----:B--2---:R-:W-:Y:S01]  /*4d50*/  FADD.FTZ R10, R10, R29 ;  /* 0x0000001d0a0a7221 */ /* 0x004fe20000010000 */
[----:B---3--:R-:W-:Y:S01]  /*4d60*/  IMAD.WIDE.U32 R4, R23, 0x4, R4 ;  /* 0x0000000417047825 */ /* 0x008fe200078e0004 */
[----:B------:R-:W2:Y:S03]  /*4d70*/  LDS R53, [R37+0x2e00] ;  /* 0x002e000025357984 */ /* 0x000ea60000000800 */
[----:B------:R-:W-:Y:S01]  /*4d80*/  FADD.FTZ R0, R0, R31 ;  /* 0x0000001f00007221 */ /* 0x000fe20000010000 */
[----:B------:R-:W3:Y:S01]  /*4d90*/  LDS R55, [R37+0x3000] ;  /* 0x0030000025377984 */ /* 0x000ee20000000800 */
[----:B----4-:R-:W-:-:S03]  /*4da0*/  FADD.FTZ R6, R6, R33 ;  /* 0x0000002106067221 */ /* 0x010fc60000010000 */
        /* <DEDUP_REMOVED lines=13> */
[----:B------:R-:W-:Y:S01]  /*4e80*/  FADD.FTZ R6, R6, R49 ;  /* 0x0000003106067221 */ /* 0x000fe20000010000 */
[----:B-1----:R-:W-:Y:S01]  /*4e90*/  FADD.FTZ R12, R12, R51 ;  /* 0x000000330c0c7221 */ /* 0x002fe20000010000 */
[----:B--2---:R-:W-:Y:S01]  /*4ea0*/  FADD.FTZ R14, R14, R53 ;  /* 0x000000350e0e7221 */ /* 0x004fe20000010000 */
        /* <DEDUP_REMOVED lines=25> */
.L_x_2736:
        /* <DEDUP_REMOVED lines=8> */
.L_x_2739:
[----:B------:R-:W-:Y:S05]  /*50c0*/  BSYNC B2 ;  /* 0x0000000000027941 */ /* 0x000fea0003800000 */
.L_x_2738:
        /* <DEDUP_REMOVED lines=8> */
.L_x_2740:
[----:B------:R-:W-:Y:S01]  /*5150*/  FADD.FTZ R12, R12, R167 ;  /* 0x000000a70c0c7221 */ /* 0x000fe20000010000 */
[----:B------:R-:W-:-:S04]  /*5160*/  HFMA2 R23, -RZ, RZ, 0, 1.1920928955078125e-07 ;  /* 0x00000002ff177431 */ /* 0x000fc800000001ff */
[----:B------:R-:W-:Y:S02]  /*5170*/  MOV R24, R12 ;  /* 0x0000000c00187202 */ /* 0x000fe40000000f00 */
[----:B------:R-:W-:-:S07]  /*5180*/  MOV R16, R22 ;  /* 0x0000001600107202 */ /* 0x000fce0000000f00 */
[----:B------:R-:W-:Y:S05]  /*5190*/  WARPSYNC.COLLECTIVE R21, `(.L_x_2741) ;  /* 0x0000000015087348 */ /* 0x000fea0003c00000 */
[----:B------:R0:W1:Y:S02]  /*51a0*/  SHFL.BFLY P1, R22, R24, R23, R26 ;  /* 0x0c00001718167389 */ /* 0x000064000002001a */
[----:B01----:R-:W-:Y:S05]  /*51b0*/  ENDCOLLECTIVE ;  /* 0x000000000000791b */ /* 0x003fea0003800000 */
.L_x_2741:
[----:B------:R-:W-:-:S05]  /*51c0*/  FADD.FTZ R16, R16, R163 ;  /* 0x000000a310107221 */ /* 0x000fca0000010000 */
[----:B------:R-:W-:Y:S02]  /*51d0*/  MOV R24, R16 ;  /* 0x0000001000187202 */ /* 0x000fe40000000f00 */
[----:B------:R-:W-:-:S07]  /*51e0*/  MOV R9, R22 ;  /* 0x0000001600097202 */ /* 0x000fce0000000f00 */
[----:B------:R-:W-:Y:S05]  /*51f0*/  WARPSYNC.COLLECTIVE R21, `(.L_x_2742) ;  /* 0x0000000015087348 */ /* 0x000fea0003c00000 */
[----:B------:R0:W1:Y:S02]  /*5200*/  SHFL.BFLY P1, R22, R24, R23, R26 ;  /* 0x0c00001718167389 */ /* 0x000064000002001a */
[----:B01----:R-:W-:Y:S05]  /*5210*/  ENDCOLLECTIVE ;  /* 0x000000000000791b */ /* 0x003fea0003800000 */
.L_x_2742:
[----:B------:R-:W-:Y:S01]  /*5220*/  FADD.FTZ R17, R12, R9 ;  /* 0x000000090c117221 */ /* 0x000fe20000010000 */
[----:B------:R-:W-:-:S04]  /*5230*/  HFMA2 R23, -RZ, RZ, 0, 2.384185791015625e-07 ;  /* 0x00000004ff177431 */ /* 0x000fc800000001ff */
[----:B------:R-:W-:Y:S02]  /*5240*/  MOV R24, R17 ;  /* 0x0000001100187202 */ /* 0x000fe40000000f00 */
[----:B------:R-:W-:-:S07]  /*5250*/  MOV R11, R22 ;  /* 0x00000016000b7202 */ /* 0x000fce0000000f00 */
[----:B------:R-:W-:Y:S05]  /*5260*/  WARPSYNC.COLLECTIVE R21, `(.L_x_2743) ;  /* 0x0000000015087348 */ /* 0x000fea0003c00000 */
[----:B------:R0:W1:Y:S02]  /*5270*/  SHFL.BFLY P1, R22, R24, R23, R26 ;  /* 0x0c00001718167389 */ /* 0x000064000002001a */
[----:B01----:R-:W-:Y:S05]  /*5280*/  ENDCOLLECTIVE ;  /* 0x000000000000791b */ /* 0x003fea0003800000 */
.L_x_2743:
[----:B------:R-:W-:-:S05]  /*5290*/  FADD.FTZ R18, R16, R11 ;  /* 0x0000000b10127221 */ /* 0x000fca0000010000 */
[----:B------:R-:W-:Y:S02]  /*52a0*/  MOV R24, R18 ;  /* 0x0000001200187202 */ /* 0x000fe40000000f00 */
[----:B------:R-:W-:-:S07]  /*52b0*/  MOV R20, R22 ;  /* 0x0000001600147202 */ /* 0x000fce0000000f00 */
[----:B------:R-:W-:Y:S05]  /*52c0*/  WARPSYNC.COLLECTIVE R21, `(.L_x_2744) ;  /* 0x0000000015087348 */ /* 0x000fea0003c00000 */
[----:B------:R0:W1:Y:S02]  /*52d0*/  SHFL.BFLY P1, R22, R24, R23, R26 ;  /* 0x0c00001718167389 */ /* 0x000064000002001a */
[----:B01----:R-:W-:Y:S05]  /*52e0*/  ENDCOLLECTIVE ;  /* 0x000000000000791b */ /* 0x003fea0003800000 */
.L_x_2744:
[----:B------:R-:W-:Y:S01]  /*52f0*/  FADD.FTZ R20, R17, R20 ;  /* 0x0000001411147221 */ /* 0x000fe20000010000 */
[----:B------:R-:W-:-:S04]  /*5300*/  HFMA2 R23, -RZ, RZ, 0, 4.76837158203125e-07 ;  /* 0x00000008ff177431 */ /* 0x000fc800000001ff */
[----:B------:R-:W-:Y:S02]  /*5310*/  MOV R24, R20 ;  /* 0x0000001400187202 */ /* 0x000fe40000000f00 */
[----:B------:R-:W-:-:S07]  /*5320*/  MOV R9, R22 ;  /* 0x0000001600097202 */ /* 0x000fce0000000f00 */
[----:B------:R-:W-:Y:S05]  /*5330*/  WARPSYNC.COLLECTIVE R21, `(.L_x_2745) ;  /* 0x0000000015087348 */ /* 0x000fea0003c00000 */
[----:B------:R0:W1:Y:S02]  /*5340*/  SHFL.BFLY P1, R22, R24, R23, R26 ;  /* 0x0c00001718167389 */ /* 0x000064000002001a */
[----:B01----:R-:W-:Y:S05]  /*5350*/  ENDCOLLECTIVE ;  /* 0x000000000000791b */ /* 0x003fea0003800000 */
.L_x_2745:
[----:B------:R-:W-:-:S05]  /*5360*/  FADD.FTZ R19, R18, R9 ;  /* 0x0000000912137221 */ /* 0x000fca0000010000 */
[----:B------:R-:W-:Y:S02]  /*5370*/  MOV R24, R19 ;  /* 0x0000001300187202 */ /* 0x000fe40000000f00 */
[----:B------:R-:W-:-:S07]  /*5380*/  MOV R9, R22 ;  /* 0x0000001600097202 */ /* 0x000fce0000000f00 */
[----:B------:R-:W-:Y:S05]  /*5390*/  WARPSYNC.COLLECTIVE R21, `(.L_x_2746) ;  /* 0x0000000015087348 */ /* 0x000fea0003c00000 */
[----:B------:R0:W1:Y:S02]  /*53a0*/  SHFL.BFLY P1, R22, R24, R23, R26 ;  /* 0x0c00001718167389 */ /* 0x000064000002001a */
[----:B01----:R-:W-:Y:S05]  /*53b0*/  ENDCOLLECTIVE ;  /* 0x000000000000791b */ /* 0x003fea0003800000 */
.L_x_2746:
[----:B------:R-:W-:Y:S01]  /*53c0*/  FADD.FTZ R9, R20, R9 ;  /* 0x0000000914097221 */ /* 0x000fe20000010000 */
[----:B------:R-:W-:-:S04]  /*53d0*/  HFMA2 R23, -RZ, RZ, 0, 9.5367431640625e-07 ;  /* 0x00000010ff177431 */ /* 0x000fc800000001ff */
[----:B------:R-:W-:Y:S01]  /*53e0*/  MOV R24, R9 ;  /* 0x0000000900187202 */ /* 0x000fe20000000f00 */
[----:B------:R-:W-:-:S07]  /*53f0*/  FADD.FTZ R11, R19, R22 ;  /* 0x00000016130b7221 */ /* 0x000fce0000010000 */
[----:B------:R-:W-:Y:S05]  /*5400*/  WARPSYNC.COLLECTIVE R21, `(.L_x_2747) ;  /* 0x0000000015087348 */ /* 0x000fea0003c00000 */
[----:B------:R0:W1:Y:S02]  /*5410*/  SHFL.BFLY P1, R22, R24, R23, R26 ;  /* 0x0c00001718167389 */ /* 0x000064000002001a */
[----:B01----:R-:W-:Y:S05]  /*5420*/  ENDCOLLECTIVE ;  /* 0x000000000000791b */ /* 0x003fea0003800000 */
.L_x_2747:
[----:B------:R-:W-:Y:S02]  /*5430*/  MOV R24, R11 ;  /* 0x0000000b00187202 */ /* 0x000fe40000000f00 */
[----:B------:R-:W-:-:S07]  /*5440*/  MOV R12, R22 ;  /* 0x00000016000c7202 */ /* 0x000fce0000000f00 */
[----:B------:R-:W-:Y:S05]  /*5450*/  WARPSYNC.COLLECTIVE R21, `(.L_x_2748) ;  /* 0x0000000015087348 */ /* 0x000fea0003c00000 */
[----:B------:R0:W1:Y:S02]  /*5460*/  SHFL.BFLY P1, R22, R24, R23, R26 ;  /* 0x0c00001718167389 */ /* 0x000064000002001a */
[----:B01----:R-:W-:Y:S05]  /*5470*/  ENDCOLLECTIVE ;  /* 0x000000000000791b */ /* 0x003fea0003800000 */
.L_x_2748:
[----:B------:R-:W-:Y:S01]  /*5480*/  MOV R16, R22 ;  /* 0x0000001600107202 */ /* 0x000fe20000000f00 */
[----:B------:R-:W-:Y:S06]  /*5490*/  BRA `(.L_x_2749) ;  /* 0xffffffe400c07947 */ /* 0x000fec000383ffff */
.L_x_2750:
        /* <DEDUP_REMOVED lines=14> */
.L_x_3222:


//--------------------- .text._ZN10layer_norm22ln_bwd_finalize_kernelINS_22Kernel_traits_finalizeILj1024E6__halfS2_S2_fjLj1024ELj4ENS_18Kernel_traits_baseILj1024ES2_S2_S2_fjLj1024EEEEEEEvNS_9BwdParamsE --------------------------
	.section	.text._ZN10layer_norm22ln_bwd_finalize_kernelINS_22Kernel_traits_finalizeILj1024E6__halfS2_S2_fjLj1024ELj4ENS_18Kernel_traits_baseILj1024ES2_S2_S2_fjLj1024EEEEEEEvNS_9BwdParamsE,"ax",@progbits
	.align	128
        .global         _ZN10layer_norm22ln_bwd_finalize_kernelINS_22Kernel_traits_finalizeILj1024E6__halfS2_S2_fjLj1024ELj4ENS_18Kernel_traits_baseILj1024ES2_S2_S2_fjLj1024EEEEEEEvNS_9BwdParamsE
        .type           _ZN10layer_norm22ln_bwd_finalize_kernelINS_22Kernel_traits_finalizeILj1024E6__halfS2_S2_fjLj1024ELj4ENS_18Kernel_traits_baseILj1024ES2_S2_S2_fjLj1024EEEEEEEvNS_9BwdParamsE,@function
        .size           _ZN10layer_norm22ln_bwd_finalize_kernelINS_22Kernel_traits_finalizeILj1024E6__halfS2_S2_fjLj1024ELj4ENS_18Kernel_traits_baseILj1024ES2_S2_S2_fjLj1024EEEEEEEvNS_9BwdParamsE,(.L_x_3223 - _ZN10layer_norm22ln_bwd_finalize_kernelINS_22Kernel_traits_finalizeILj1024E6__halfS2_S2_fjLj1024ELj4ENS_18Kernel_traits_baseILj1024ES2_S2_S2_fjLj1024EEEEEEEvNS_9BwdParamsE)
        .other          _ZN10layer_norm22ln_bwd_finalize_kernelINS_22Kernel_traits_finalizeILj1024E6__halfS2_S2_fjLj1024ELj4ENS_18Kernel_traits_baseILj1024ES2_S2_S2_fjLj1024EEEEEEEvNS_9BwdParamsE,@"STO_CUDA_ENTRY STV_DEFAULT"
_ZN10layer_norm22ln_bwd_finalize_kernelINS_22Kernel_traits_finalizeILj1024E6__halfS2_S2_fjLj1024ELj4ENS_18Kernel_traits_baseILj1024ES2_S2_S2_fjLj1024EEEEEEEvNS_9BwdParamsE:
.text._ZN10layer_norm22ln_bwd_finalize_kernelINS_22Kernel_traits_finalizeILj1024E6__halfS2_S2_fjLj1024ELj4ENS_18Kernel_traits_baseILj1024ES2_S2_S2_fjLj1024EEEEEEEvNS_9BwdParamsE:
        /* <DEDUP_REMOVED lines=37> */
.L_x_2755:
        /* <DEDUP_REMOVED lines=118> */
.L_x_2754:
[----:B------:R-:W-:Y:S05]  /*09b0*/  BSYNC.RECONVERGENT B1 ;  /* 0x0000000000017941 */ /* 0x000fea0003800200 */
.L_x_2753:
        /* <DEDUP_REMOVED lines=65> */
.L_x_2757:
[----:B------:R-:W-:Y:S05]  /*0dd0*/  BSYNC.RECONVERGENT B1 ;  /* 0x0000000000017941 */ /* 0x000fea0003800200 */
.L_x_2756:
        /* <DEDUP_REMOVED lines=37> */
.L_x_2759:
[----:B------:R-:W-:Y:S05]  /*1030*/  BSYNC.RECONVERGENT B1 ;  /* 0x0000000000017941 */ /* 0x000fea0003800200 */
.L_x_2758:
[----:B------:R-:W-:Y:S05]  /*1040*/  @!P1 BRA `(.L_x_2752) ;  /* 0x00000000003c9947 */ /* 0x000fea0003800000 */
[----:B------:R-:W0:Y:S01]  /*1050*/  LDC.64 R6, c[0x0][0x3e0] ;  /* 0x0000f800ff067b82 */ /* 0x000e220000000a00 */
[----:B------:R-:W-:Y:S02]  /*1060*/  LEA R2, R15, R11, 0xa ;  /* 0x0000000b0f027211 */ /* 0x000fe400078e50ff */
[----:B------:R-:W-:Y:S02]  /*1070*/  IADD3 R24, PT, PT, -R24, RZ, RZ ;  /* 0x000000ff18187210 */ /* 0x000fe40007ffe1ff */
[----:B------:R-:W-:-:S03]  /*1080*/  IADD3 R11, PT, PT, R13, R2, RZ ;  /* 0x000000020d0b7210 */ /* 0x000fc60007ffe0ff */
[----:B------:R-:W1:Y:S04]  /*1090*/  LDC.64 R8, c[0x0][0x3e8] ;  /* 0x0000fa00ff087b82 */ /* 0x000e680000000a00 */
.L_x_2760:
        /* <DEDUP_REMOVED lines=10> */
.L_x_2752:
[----:B------:R-:W-:Y:S05]  /*1140*/  BSYNC.RECONVERGENT B0 ;  /* 0x0000000000007941 */ /* 0x000fea0003800200 */
.L_x_2751:
        /* <DEDUP_REMOVED lines=55> */
.L_x_2761:
        /* <DEDUP_REMOVED lines=12> */
.L_x_3223:


//--------------------- .text._ZN10layer_norm13ln_bwd_kernelINS_13Kernel_traitsI6__halfS2_S2_fjLj1024ELj1ELj4ELj1ELj16ENS_18Kernel_traits_baseILj1024ES2_S2_S2_fjLj128EEEEEEEvNS_9BwdParamsE --------------------------
	.section	.text._ZN10layer_norm13ln_bwd_kernelINS_13Kernel_traitsI6__halfS2_S2_fjLj1024ELj1ELj4ELj1ELj16ENS_18Kernel_traits_baseILj1024ES2_S2_S2_fjLj128EEEEEEEvNS_9BwdParamsE,"ax",@progbits
	.align	128
        .global         _ZN10layer_norm13ln_bwd_kernelINS_13Kernel_traitsI6__halfS2_S2_fjLj1024ELj1ELj4ELj1ELj16ENS_18Kernel_traits_baseILj1024ES2_S2_S2_fjLj128EEEEEEEvNS_9BwdParamsE
        .type           _ZN10layer_norm13ln_bwd_kernelINS_13Kernel_traitsI6__halfS2_S2_fjLj1024ELj1ELj4ELj1ELj16ENS_18Kernel_traits_baseILj1024ES2_S2_S2_fjLj128EEEEEEEvNS_9BwdParamsE,@function
        .size           _ZN10layer_norm13ln_bwd_kernelINS_13Kernel_traitsI6__halfS2_S2_fjLj1024ELj1ELj4ELj1ELj16ENS_18Kernel_traits_baseILj1024ES2_S2_S2_fjLj128EEEEEEEvNS_9BwdParamsE,(.L_x_3224 - _ZN10layer_norm13ln_bwd_kernelINS_13Kernel_traitsI6__halfS2_S2_fjLj1024ELj1ELj4ELj1ELj16ENS_18Kernel_traits_baseILj1024ES2_S2_S2_fjLj128EEEEEEEvNS_9BwdParamsE)
        .other          _ZN10layer_norm13ln_bwd_kernelINS_13Kernel_traitsI6__halfS2_S2_fjLj1024ELj1ELj4ELj1ELj16ENS_18Kernel_traits_baseILj1024ES2_S2_S2_fjLj128EEEEEEEvNS_9BwdParamsE,@"STO_CUDA_ENTRY STV_DEFAULT"
_ZN10layer_norm13ln_bwd_kernelINS_13Kernel_traitsI6__halfS2_S2_fjLj1024ELj1ELj4ELj1ELj16ENS_18Kernel_traits_baseILj1024ES2_S2_S2_fjLj128EEEEEEEvNS_9BwdParamsE:
.text._ZN10layer_norm13ln_bwd_kernelINS_13Kernel_traitsI6__halfS2_S2_fjLj1024ELj1ELj4ELj1ELj16ENS_18Kernel_traits_baseILj1024ES2_S2_S2_fjLj128EEEEEEEvNS_9BwdParamsE:
        /* <DEDUP_REMOVED lines=68> */
[----:B------:R-:W-:Y:S01]  /*0440*/  BSSY B1, `(.L_x_2764) ;  /* 0x0000399000017945 */ /* 0x000fe20003800000 */
        /* <DEDUP_REMOVED lines=31> */
[----:B0-----:R-:W-:-:S07]  /*0640*/  CS2R R114, SRZ ;  /* 0x0000000000727805 */ /* 0x001fce000001ff00 */
.L_x_2768:
[----:B0-----:R-:W0:Y:S01]  /*0650*/  @!P0 LDC.64 R52, c[0x0][0x3a0] ;  /* 0x0000e800ff348b82 */ /* 0x001e220000000a00 */
[----:B------:R-:W-:Y:S01]  /*0660*/  HFMA2 R165, -RZ, RZ, 0, 0 ;  /* 0x00000000ffa57431 */ /* 0x000fe200000001ff */
[----:B------:R-:W-:-:S04]  /*0670*/  UISETP.NE.U32.AND UP0, UPT, UR8, URZ, UPT ;  /* 0x000000ff0800728c */ /* 0x000fc8000bf05070 */
[----:B------:R-:W-:Y:S01]  /*0680*/  UISETP.NE.AND.EX UP0, UPT, UR9, URZ, UPT, UP0 ;  /* 0x000000ff0900728c */ /* 0x000fe2000bf05300 */
[C---:B------:R-:W-:Y:S01]  /*0690*/  LEA R133, R2.reuse, R133, 0x7 ;  /* 0x0000008502857211 */ /* 0x040fe200078e38ff */
[----:B------:R-:W1:Y:S01]  /*06a0*/  LDC.64 R134, c[0x0][0x3a8] ;  /* 0x0000ea00ff867b82 */ /* 0x000e620000000a00 */
[----:B0-----:R-:W-:-:S05]  /*06b0*/  @!P0 IMAD.WIDE R52, R2, 0x4, R52 ;  /* 0x0000000402348825 */ /* 0x001fca00078e0234 */
[----:B-----5:R0:W5:Y:S01]  /*06c0*/  @!P0 LDG.E R165, desc[UR6][R52.64] ;  /* 0x0000000634a58981 */ /* 0x020162000c1e1900 */
[----:B------:R-:W-:-:S13]  /*06d0*/  PLOP3.LUT P0, PT, PT, PT, UP0, 0x80, 0x8 ;  /* 0x000000000008781c */ /* 0x000fda0003f0f008 */
[----:B------:R-:W2:Y:S08]  /*06e0*/  @!P0 LDC.64 R136, c[0x0][0x3d8] ;  /* 0x0000f600ff888b82 */ /* 0x000eb00000000a00 */
[----:B------:R-:W3:Y:S08]  /*06f0*/  @!P0 LDC.64 R138, c[0x0][0x390] ;  /* 0x0000e400ff8a8b82 */ /* 0x000ef00000000a00 */
[----:B------:R-:W4:Y:S01]  /*0700*/  @P0 LDC.64 R142, c[0x0][0x3d8] ;  /* 0x0000f600ff8e0b82 */ /* 0x000f220000000a00 */
[----:B--2---:R-:W-:-:S07]  /*0710*/  @!P0 IMAD.WIDE.U32 R136, R133, 0x10, R136 ;  /* 0x0000001085888825 */ /* 0x004fce00078e0088 */
[----:B------:R-:W2:Y:S01]  /*0720*/  @P0 LDC.64 R140, c[0x0][0x398] ;  /* 0x0000e600ff8c0b82 */ /* 0x000ea20000000a00 */
        /* <DEDUP_REMOVED lines=9> */
[----:B-1----:R-:W-:-:S04]  /*07c0*/  IMAD.WIDE R134, R2, 0x4, R134 ;  /* 0x0000000402867825 */ /* 0x002fc800078e0286 */
[C---:B----4-:R-:W-:Y:S02]  /*07d0*/  @P0 IMAD.WIDE.U32 R142, R133.reuse, 0x10, R142 ;  /* 0x00000010858e0825 */ /* 0x050fe400078e008e */
[----:B------:R0:W5:Y:S02]  /*07e0*/  LDG.E R134, desc[UR6][R134.64] ;  /* 0x0000000686867981 */ /* 0x000164000c1e1900 */
[----:B--2---:R-:W-:Y:S02]  /*07f0*/  @P0 IMAD.WIDE.U32 R136, R133, 0x10, R140 ;  /* 0x0000001085880825 */ /* 0x004fe400078e008c */
        /* <DEDUP_REMOVED lines=14> */
[----:B------:R-:W-:Y:S02]  /*08e0*/  HADD2.F32 R192, -RZ, R66.H0_H0 ;  /* 0x20000042ffc07230 */ /* 0x000fe40000004100 */
[----:B------:R-:W-:Y:S01]  /*08f0*/  FADD.FTZ R225, R140, -R165 ;  /* 0x800000a58ce17221 */ /* 0x000fe20000010000 */
[----:B------:R-:W-:-:S02]  /*0900*/  HADD2.F32 R53, -RZ, R36.H0_H0 ;  /* 0x20000024ff357230 */ /* 0x000fc40000004100 */
[--C-:B------:R-:W-:Y:S01]  /*0910*/  FADD.FTZ R137, R142, -R165.reuse ;  /* 0x800000a58e897221 */ /* 0x100fe20000010000 */
[----:B------:R-:W-:Y:S02]  /*0920*/  HADD2.F32 R0, -RZ, R32.H0_H0 ;  /* 0x20000020ff007230 */ /* 0x000fe40000004100 */
[----:B------:R-:W-:Y:S01]  /*0930*/  FADD.FTZ R199, R192, -R165 ;  /* 0x800000a5c0c77221 */ /* 0x000fe20000010000 */
[----:B------:R-:W-:Y:S02]  /*0940*/  HADD2.F32 R66, -RZ, R66.H1_H1 ;  /* 0x30000042ff427230 */ /* 0x000fe40000004100 */
[----:B------:R-:W-:Y:S01]  /*0950*/  FMUL.FTZ R137, R134, R137 ;  /* 0x0000008986897220 */ /* 0x000fe20000410000 */
[--C-:B------:R-:W-:Y:S02]  /*0960*/  HADD2.F32 R148, -RZ, R55.reuse.H0_H0 ;  /* 0x20000037ff947230 */ /* 0x100fe40000004100 */
[----:B------:R-:W-:Y:S01]  /*0970*/  FMUL.FTZ R3, R0, R53 ;  /* 0x0000003500037220 */ /* 0x000fe20000410000 */
[----:B------:R-:W-:-:S02]  /*0980*/  HADD2.F32 R150, -RZ, R55.H1_H1 ;  /* 0x30000037ff967230 */ /* 0x000fc40000004100 */
[----:B------:R-:W-:Y:S01]  /*0990*/  FADD.FTZ R143, R66, -R165 ;  /* 0x800000a5428f7221 */ /* 0x000fe20000010000 */
[----:B------:R-:W-:Y:S02]  /*09a0*/  HADD2.F32 R168, -RZ, R60.H0_H0 ;  /* 0x2000003cffa87230 */ /* 0x000fe40000004100 */
[----:B------:R-:W-:Y:S01]  /*09b0*/  FMUL.FTZ R0, R134, R227 ;  /* 0x000000e386007220 */ /* 0x000fe20000410000 */
[--C-:B------:R-:W-:Y:S02]  /*09c0*/  HADD2.F32 R135, -RZ, R51.reuse.H0_H0 ;  /* 0x20000033ff877230 */ /* 0x100fe40000004100 */
[----:B------:R-:W-:Y:S01]  /*09d0*/  FADD.FTZ R227, RZ, R3 ;  /* 0x00000003ffe37221 */ /* 0x000fe20000010000 */
[----:B------:R-:W-:Y:S02]  /*09e0*/  HADD2.F32 R136, -RZ, R51.H1_H1 ;  /* 0x30000033ff887230 */ /* 0x000fe40000004100 */
[----:B------:R-:W-:Y:S01]  /*09f0*/  FADD.FTZ R51, R138, -R165 ;  /* 0x800000a58a337221 */ /* 0x000fe20000010000 */
[----:B------:R-:W-:-:S02]  /*0a00*/  HADD2.F32 R166, -RZ, R59.H1_H1 ;  /* 0x3000003bffa67230 */ /* 0x000fc40000004100 */
        /* <DEDUP_REMOVED lines=8> */
[----:B------:R-:W-:Y:S01]  /*0a90*/  FADD.FTZ R141, R150, -R165 ;  /* 0x800000a5968d7221 */ /* 0x000fe20000010000 */
[----:B------:R-:W-:Y:S02]  /*0aa0*/  HADD2.F32 R37, -RZ, R38.H0_H0 ;  /* 0x20000026ff257230 */ /* 0x000fe40000004100 */
[----:B------:R-:W-:Y:S01]  /*0ab0*/  FMUL.FTZ R168, R169, R52 ;  /* 0x00000034a9a87220 */ /* 0x000fe20000410000 */
[----:B------:R-:W-:Y:S02]  /*0ac0*/  HADD2.F32 R167, -RZ, R32.H1_H1 ;  /* 0x30000020ffa77230 */ /* 0x000fe40000004100 */
        /* <DEDUP_REMOVED lines=8> */
[----:B------:R-:W-:Y:S01]  /*0b50*/  FADD.FTZ R155, R170, -R165 ;  /* 0x800000a5aa9b7221 */ /* 0x000fe20000010000 */
[----:B------:R-:W-:Y:S02]  /*0b60*/  HADD2.F32 R38, -RZ, R38.H1_H1 ;  /* 0x30000026ff267230 */ /* 0x000fe40000004100 */
[----:B------:R-:W-:Y:S01]  /*0b70*/  FFMA.FTZ R138, R0, R3, RZ ;  /* 0x00000003008a7223 */ /* 0x000fe200000100ff */
[----:B------:R-:W-:-:S02]  /*0b80*/  HADD2.F32 R171, -RZ, R34.H1_H1 ;  /* 0x30000022ffab7230 */ /* 0x000fc40000004100 */
[--C-:B------:R-:W-:Y:S01]  /*0b90*/  FADD.FTZ R217, R156, -R165.reuse ;  /* 0x800000a59cd97221 */ /* 0x100fe20000010000 */
[----:B------:R-:W-:Y:S02]  /*0ba0*/  HADD2.F32 R144, -RZ, R54.H0_H0 ;  /* 0x20000036ff907230 */ /* 0x000fe40000004100 */
[--C-:B------:R-:W-:Y:S01]  /*0bb0*/  FADD.FTZ R161, R158, -R165.reuse ;  /* 0x800000a59ea17221 */ /* 0x100fe20000010000 */
[----:B------:R-:W-:Y:S02]  /*0bc0*/  HADD2.F32 R57, -RZ, R39.H0_H0 ;  /* 0x20000027ff397230 */ /* 0x000fe40000004100 */
[----:B------:R-:W-:Y:S01]  /*0bd0*/  FMUL.FTZ R170, R171, R38 ;  /* 0x00000026abaa7220 */ /* 0x000fe20000410000 */
[----:B------:R-:W-:Y:S02]  /*0be0*/  HADD2.F32 R66, -RZ, R33.H0_H0 ;  /* 0x20000021ff427230 */ /* 0x000fe40000004100 */
[----:B------:R-:W-:Y:S01]  /*0bf0*/  FADD.FTZ R223, R144, -R165 ;  /* 0x800000a590df7221 */ /* 0x000fe20000010000 */
[----:B------:R-:W-:-:S02]  /*0c00*/  HADD2.F32 R140, -RZ, R35.H0_H0 ;  /* 0x20000023ff8c7230 */ /* 0x000fc40000004100 */
[----:B------:R-:W-:Y:S01]  /*0c10*/  FMUL.FTZ R161, R134, R161 ;  /* 0x000000a186a17220 */ /* 0x000fe20000410000 */
[----:B------:R-:W-:Y:S02]  /*0c20*/  HADD2.F32 R146, -RZ, R54.H1_H1 ;  /* 0x30000036ff927230 */ /* 0x000fe40000004100 */
[----:B------:R-:W-:Y:S01]  /*0c30*/  FMUL.FTZ R167, R66, R55 ;  /* 0x0000003742a77220 */ /* 0x000fe20000410000 */
[----:B------:R-:W-:Y:S02]  /*0c40*/  HADD2.F32 R172, -RZ, R61.H0_H0 ;  /* 0x2000003dffac7230 */ /* 0x000fe40000004100 */
[----:B------:R-:W-:Y:S01]  /*0c50*/  FMUL.FTZ R171, R140, R57 ;  /* 0x000000398cab7220 */ /* 0x000fe20000410000 */
[----:B------:R-:W-:Y:S02]  /*0c60*/  HADD2.F32 R54, -RZ, R39.H1_H1 ;  /* 0x30000027ff367230 */ /* 0x000fe40000004100 */
[----:B------:R-:W-:Y:S01]  /*0c70*/  FMUL.FTZ R66, R134, R225 ;  /* 0x000000e186427220 */ /* 0x000fe20000410000 */
[----:B------:R-:W-:-:S02]  /*0c80*/  HADD2.F32 R173, -RZ, R35.H1_H1 ;  /* 0x30000023ffad7230 */ /* 0x000fc40000004100 */
[----:B------:R-:W-:Y:S01]  /*0c90*/  FADD.FTZ R140, R227, R166 ;  /* 0x000000a6e38c7221 */ /* 0x000fe20000010000 */
[----:B------:R-:W-:Y:S02]  /*0ca0*/  HADD2.F32 R39, -RZ, R40.H0_H0 ;  /* 0x20000028ff277230 */ /* 0x000fe40000004100 */
[----:B------:R-:W-:Y:S01]  /*0cb0*/  FFMA.FTZ R225, R51, R166, R138 ;  /* 0x000000a633e17223 */ /* 0x000fe2000001008a */
[----:B------:R-:W-:Y:S02]  /*0cc0*/  HADD2.F32 R142, -RZ, R28.H0_H0 ;  /* 0x2000001cff8e7230 */ /* 0x000fe40000004100 */
[----:B------:R-:W-:Y:S01]  /*0cd0*/  FADD.FTZ R209, R172, -R165 ;  /* 0x800000a5acd17221 */ /* 0x000fe20000010000 */
[----:B------:R-:W-:Y:S02]  /*0ce0*/  HADD2.F32 R174, -RZ, R61.H1_H1 ;  /* 0x3000003dffae7230 */ /* 0x000fe40000004100 */
        /* <DEDUP_REMOVED lines=8> */
[----:B------:R-:W-:Y:S01]  /*0d70*/  FADD.FTZ R153, R174, -R165 ;  /* 0x800000a5ae997221 */ /* 0x000fe20000010000 */
[----:B------:R-:W-:-:S02]  /*0d80*/  HADD2.F32 R59, -RZ, R41.H0_H0 ;  /* 0x20000029ff3b7230 */ /* 0x000fc40000004100 */
[----:B------:R-:W-:Y:S01]  /*0d90*/  FFMA.FTZ R142, R66, R167, R225 ;  /* 0x000000a7428e7223 */ /* 0x000fe200000100e1 */
[----:B------:R-:W-:Y:S02]  /*0da0*/  HADD2.F32 R144, -RZ, R29.H0_H0 ;  /* 0x2000001dff907230 */ /* 0x000fe40000004100 */
[----:B------:R-:W-:Y:S01]  /*0db0*/  FMUL.FTZ R174, R175, R40 ;  /* 0x00000028afae7220 */ /* 0x000fe20000410000 */
[----:B------:R-:W-:Y:S02]  /*0dc0*/  HADD2.F32 R162, -RZ, R58.H1_H1 ;  /* 0x3000003affa27230 */ /* 0x000fe40000004100 */
[----:B------:R-:W-:Y:S01]  /*0dd0*/  FADD.FTZ R219, R152, -R165 ;  /* 0x800000a598db7221 */ /* 0x000fe20000010000 */
[--C-:B------:R-:W-:Y:S02]  /*0de0*/  HADD2.F32 R176, -RZ, R62.reuse.H0_H0 ;  /* 0x2000003effb07230 */ /* 0x100fe40000004100 */
[----:B------:R-:W-:Y:S01]  /*0df0*/  FMUL.FTZ R175, R144, R59 ;  /* 0x0000003b90af7220 */ /* 0x000fe20000410000 */
[----:B------:R-:W-:-:S02]  /*0e00*/  HADD2.F32 R178, -RZ, R62.H1_H1 ;  /* 0x3000003effb27230 */ /* 0x000fc40000004100 */
[----:B------:R-:W-:Y:S01]  /*0e10*/  FMUL.FTZ R140, R134, R221 ;  /* 0x000000dd868c7220 */ /* 0x000fe20000410000 */
[--C-:B------:R-:W-:Y:S02]  /*0e20*/  HADD2.F32 R188, -RZ, R65.reuse.H0_H0 ;  /* 0x20000041ffbc7230 */ /* 0x100fe40000004100 */
[----:B------:R-:W-:Y:S01]  /*0e30*/  FADD.FTZ R144, R223, R168 ;  /* 0x000000a8df907221 */ /* 0x000fe20000010000 */
[----:B------:R-:W-:Y:S02]  /*0e40*/  HADD2.F32 R190, -RZ, R65.H1_H1 ;  /* 0x30000041ffbe7230 */ /* 0x000fe40000004100 */
[--C-:B------:R-:W-:Y:S01]  /*0e50*/  FADD.FTZ R139, R146, -R165.reuse ;  /* 0x800000a5928b7221 */ /* 0x100fe20000010000 */
[--C-:B------:R-:W-:Y:S02]  /*0e60*/  HADD2.F32 R65, -RZ, R47.reuse.H0_H0 ;  /* 0x2000002fff417230 */ /* 0x100fe40000004100 */
[----:B------:R-:W-:Y:S01]  /*0e70*/  FADD.FTZ R159, R162, -R165 ;  /* 0x800000a5a29f7221 */ /* 0x000fe20000010000 */
[----:B------:R-:W-:-:S02]  /*0e80*/  HADD2.F32 R62, -RZ, R47.H1_H1 ;  /* 0x3000002fff3e7230 */ /* 0x000fc40000004100 */
[----:B------:R-:W-:Y:S01]  /*0e90*/  FFMA.FTZ R221, R137, R168, R142 ;  /* 0x000000a889dd7223 */ /* 0x000fe2000001008e */
[----:B------:R-:W-:Y:S02]  /*0ea0*/  HADD2.F32 R160, -RZ, R58.H0_H0 ;  /* 0x2000003affa07230 */ /* 0x000fe40000004100 */
[----:B------:R-:W-:Y:S01]  /*0eb0*/  FMUL.FTZ R142, R134, R219 ;  /* 0x000000db868e7220 */ /* 0x000fe20000410000 */
[--C-:B------:R-:W-:Y:S02]  /*0ec0*/  HADD2.F32 R184, -RZ, R64.reuse.H0_H0 ;  /* 0x20000040ffb87230 */ /* 0x100fe40000004100 */
[----:B------:R-:W-:Y:S01]  /*0ed0*/  FADD.FTZ R219, R144, R169 ;  /* 0x000000a990db7221 */ /* 0x000fe20000010000 */
[----:B------:R-:W-:Y:S02]  /*0ee0*/  HADD2.F32 R186, -RZ, R64.H1_H1 ;  /* 0x30000040ffba7230 */ /* 0x000fe40000004100 */
[----:B------:R-:W-:Y:S01]  /*0ef0*/  FADD.FTZ R215, R160, -R165 ;  /* 0x800000a5a0d77221 */ /* 0x000fe20000010000 */
[----:B------:R-:W-:-:S02]  /*0f00*/  HADD2.F32 R194, -RZ, R67.H0_H0 ;  /* 0x20000043ffc27230 */ /* 0x000fc40000004100 */
[----:B------:R-:W-:Y:S01]  /*0f10*/  FMUL.FTZ R139, R134, R139 ;  /* 0x0000008b868b7220 */ /* 0x000fe20000410000 */
[----:B------:R-:W-:Y:S02]  /*0f20*/  HADD2.F32 R196, -RZ, R67.H1_H1 ;  /* 0x30000043ffc47230 */ /* 0x000fe40000004100 */
[----:B------:R-:W-:Y:S01]  /*0f30*/  FFMA.FTZ R144, R138, R169, R221 ;  /* 0x000000a98a907223 */ /* 0x000fe200000100dd */
[----:B------:R-:W-:Y:S02]  /*0f40*/  HADD2.F32 R47, -RZ, R48.H0_H0 ;  /* 0x20000030ff2f7230 */ /* 0x000fe40000004100 */
        /* <DEDUP_REMOVED lines=11> */
[----:B------:R-:W-:-:S02]  /*1000*/  HADD2.F32 R56, -RZ, R41.H1_H1 ;  /* 0x30000029ff387230 */ /* 0x000fc40000004100 */
[----:B------:R-:W-:Y:S01]  /*1010*/  FMUL.FTZ R163, R134, R163 ;  /* 0x000000a386a37220 */ /* 0x000fe20000410000 */
[----:B------:R-:W-:Y:S02]  /*1020*/  HADD2.F32 R49, -RZ, R50.H0_H0 ;  /* 0x20000032ff317230 */ /* 0x000fe40000004100 */
[----:B------:R-:W-:Y:S01]  /*1030*/  FMUL.FTZ R194, R191, R48 ;  /* 0x00000030bfc27220 */ /* 0x000fe20000410000 */
[----:B------:R-:W-:Y:S02]  /*1040*/  HADD2.F32 R177, -RZ, R29.H1_H1 ;  /* 0x3000001dffb17230 */ /* 0x000fe40000004100 */
[--C-:B------:R-:W-:Y:S01]  /*1050*/  FADD.FTZ R151, R178, -R165.reuse ;  /* 0x800000a5b2977221 */ /* 0x100fe20000010000 */
[----:B------:R-:W-:Y:S02]  /*1060*/  HADD2.F32 R162, -RZ, R22.H0_H0 ;  /* 0x20000016ffa27230 */ /* 0x000fe40000004100 */
[----:B------:R-:W-:Y:S01]  /*1070*/  FADD.FTZ R201, R188, -R165 ;  /* 0x800000a5bcc97221 */ /* 0x000fe20000010000 */
[----:B------:R-:W-:-:S02]  /*1080*/  HADD2.F32 R41, -RZ, R42.H0_H0 ;  /* 0x2000002aff297230 */ /* 0x000fc40000004100 */
[----:B------:R-:W-:Y:S01]  /*1090*/  FMUL.FTZ R176, R177, R56 ;  /* 0x00000038b1b07220 */ /* 0x000fe20000410000 */
[----:B------:R-:W-:Y:S02]  /*10a0*/  HADD2.F32 R146, -RZ, R30.H0_H0 ;  /* 0x2000001eff927230 */ /* 0x000fe40000004100 */
[----:B------:R-:W-:Y:S01]  /*10b0*/  FMUL.FTZ R191, R162, R49 ;  /* 0x00000031a2bf7220 */ /* 0x000fe20000410000 */
[----:B------:R-:W-:Y:S02]  /*10c0*/  HADD2.F32 R160, -RZ, R21.H0_H0 ;  /* 0x20000015ffa07230 */ /* 0x000fe40000004100 */
[----:B------:R-:W-:Y:S01]  /*10d0*/  FMUL.FTZ R162, R134, R217 ;  /* 0x000000d986a27220 */ /* 0x000fe20000410000 */
[----:B------:R-:W-:Y:S01]  /*10e0*/  FFMA.FTZ R217, R139, R170, R144 ;  /* 0x000000aa8bd97223 */ /* 0x000fe20000010090 */
[----:B------:R-:W-:Y:S01]  /*10f0*/  FMUL.FTZ R177, R146, R41 ;  /* 0x0000002992b17220 */ /* 0x000fe20000410000 */
[----:B------:R-:W-:Y:S01]  /*1100*/  FADD.FTZ R146, R219, R170 ;  /* 0x000000aadb927221 */ /* 0x000fe20000010000 */
[----:B------:R-:W-:-:S02]  /*1110*/  HADD2.F32 R180, -RZ, R63.H0_H0 ;  /* 0x2000003fffb47230 */ /* 0x000fc40000004100 */
[----:B------:R-:W-:Y:S01]  /*1120*/  FMUL.FTZ R193, R160, R67 ;  /* 0x00000043a0c17220 */ /* 0x000fe20000410000 */
[----:B------:R-:W-:Y:S02]  /*1130*/  HADD2.F32 R182, -RZ, R63.H1_H1 ;  /* 0x3000003fffb67230 */ /* 0x000fe40000004100 */
[----:B------:R-:W-:Y:S01]  /*1140*/  FMUL.FTZ R160, R134, R215 ;  /* 0x000000d786a07220 */ /* 0x000fe20000410000 */
[----:B------:R-:W-:Y:S02]  /*1150*/  HADD2.F32 R158, -RZ, R20.H0_H0 ;  /* 0x20000014ff9e7230 */ /* 0x000fe40000004100 */
[----:B------:R-:W-:Y:S01]  /*1160*/  FADD.FTZ R215, R146, R171 ;  /* 0x000000ab92d77221 */ /* 0x000fe20000010000 */
[--C-:B------:R-:W-:Y:S02]  /*1170*/  HADD2.F32 R63, -RZ, R45.reuse.H0_H0 ;  /* 0x2000002dff3f7230 */ /* 0x100fe40000004100 */
[----:B------:R-:W-:Y:S01]  /*1180*/  FFMA.FTZ R144, R140, R171, R217 ;  /* 0x000000ab8c907223 */ /* 0x000fe200000100d9 */
        /* <DEDUP_REMOVED lines=9> */
[----:B------:R-:W-:Y:S01]  /*1220*/  FADD.FTZ R149, R182, -R165 ;  /* 0x800000a5b6957221 */ /* 0x000fe20000010000 */
[----:B------:R-:W-:Y:S02]  /*1230*/  HADD2.F32 R185, -RZ, R25.H1_H1 ;  /* 0x30000019ffb97230 */ /* 0x000fe40000004100 */
[----:B------:R-:W-:Y:S01]  /*1240*/  FMUL.FTZ R186, R187, R46 ;  /* 0x0000002ebbba7220 */ /* 0x000fe20000410000 */
[----:B------:R-:W-:Y:S02]  /*1250*/  HADD2.F32 R154, -RZ, R26.H0_H0 ;  /* 0x2000001aff9a7230 */ /* 0x000fe40000004100 */
[----:B------:R-:W-:Y:S01]  /*1260*/  FMUL.FTZ R187, R156, R65 ;  /* 0x000000419cbb7220 */ /* 0x000fe20000410000 */
[--C-:B------:R-:W-:Y:S02]  /*1270*/  HADD2.F32 R61, -RZ, R43.reuse.H0_H0 ;  /* 0x2000002bff3d7230 */ /* 0x100fe40000004100 */
[----:B------:R-:W-:Y:S01]  /*1280*/  FMUL.FTZ R156, R134, R211 ;  /* 0x000000d3869c7220 */ /* 0x000fe20000410000 */
[----:B------:R-:W-:-:S02]  /*1290*/  HADD2.F32 R58, -RZ, R43.H1_H1 ;  /* 0x3000002bff3a7230 */ /* 0x000fc40000004100 */
[----:B------:R-:W-:Y:S01]  /*12a0*/  FADD.FTZ R211, R146, R173 ;  /* 0x000000ad92d37221 */ /* 0x000fe20000010000 */
[--C-:B------:R-:W-:Y:S02]  /*12b0*/  HADD2.F32 R43, -RZ, R44.reuse.H0_H0 ;  /* 0x2000002cff2b7230 */ /* 0x100fe40000004100 */
[----:B------:R-:W-:Y:S01]  /*12c0*/  FFMA.FTZ R144, R142, R173, R213 ;  /* 0x000000ad8e907223 */ /* 0x000fe200000100d5 */
[----:B------:R-:W-:Y:S02]  /*12d0*/  HADD2.F32 R44, -RZ, R44.H1_H1 ;  /* 0x3000002cff2c7230 */ /* 0x000fe40000004100 */
[----:B------:R-:W-:Y:S01]  /*12e0*/  FMUL.FTZ R184, R185, R60 ;  /* 0x0000003cb9b87220 */ /* 0x000fe20000410000 */
[----:B------:R-:W-:Y:S02]  /*12f0*/  HADD2.F32 R183, -RZ, R24.H1_H1 ;  /* 0x30000018ffb77230 */ /* 0x000fe40000004100 */
[----:B------:R-:W-:Y:S01]  /*1300*/  FMUL.FTZ R185, R154, R45 ;  /* 0x0000002d9ab97220 */ /* 0x000fe20000410000 */
[----:B------:R-:W-:-:S02]  /*1310*/  HADD2.F32 R152, -RZ, R25.H0_H0 ;  /* 0x20000019ff987230 */ /* 0x000fc40000004100 */
[----:B------:R-:W-:Y:S01]  /*1320*/  FMUL.FTZ R154, R134, R209 ;  /* 0x000000d1869a7220 */ /* 0x000fe20000410000 */
[----:B------:R-:W-:Y:S02]  /*1330*/  HADD2.F32 R181, -RZ, R31.H1_H1 ;  /* 0x3000001fffb57230 */ /* 0x000fe40000004100 */
[----:B------:R-:W-:Y:S01]  /*1340*/  FADD.FTZ R146, R211, R174 ;  /* 0x000000aed3927221 */ /* 0x000fe20000010000 */
[----:B------:R-:W-:Y:S01]  /*1350*/  FFMA.FTZ R209, R163, R174, R144 ;  /* 0x000000aea3d17223 */ /* 0x000fe20000010090 */
[----:B------:R-:W-:Y:S02]  /*1360*/  HADD2.F32 R150, -RZ, R24.H0_H0 ;  /* 0x20000018ff967230 */ /* 0x000fe40000004100 */
[----:B------:R-:W-:Y:S01]  /*1370*/  FMUL.FTZ R182, R183, R44 ;  /* 0x0000002cb7b67220 */ /* 0x000fe20000410000 */
[----:B------:R-:W-:Y:S01]  /*1380*/  FMUL.FTZ R183, R152, R63 ;  /* 0x0000003f98b77220 */ /* 0x000fe20000410000 */
[----:B------:R-:W-:Y:S01]  /*1390*/  FADD.FTZ R205, R180, -R165 ;  /* 0x800000a5b4cd7221 */ /* 0x000fe20000010000 */
[----:B------:R-:W-:Y:S01]  /*13a0*/  FMUL.FTZ R152, R134, R207 ;  /* 0x000000cf86987220 */ /* 0x000fe20000410000 */
[----:B------:R-:W-:-:S02]  /*13b0*/  HADD2.F32 R42, -RZ, R42.H1_H1 ;  /* 0x3000002aff2a7230 */ /* 0x000fc40000004100 */
[----:B------:R-:W-:Y:S01]  /*13c0*/  FADD.FTZ R207, R146, R175 ;  /* 0x000000af92cf7221 */ /* 0x000fe20000010000 */
[----:B------:R-:W-:Y:S02]  /*13d0*/  HADD2.F32 R179, -RZ, R30.H1_H1 ;  /* 0x3000001effb37230 */ /* 0x000fe40000004100 */
[----:B------:R-:W-:Y:S01]  /*13e0*/  FFMA.FTZ R144, R162, R175, R209 ;  /* 0x000000afa2907223 */ /* 0x000fe200000100d1 */
        /* <DEDUP_REMOVED lines=10> */
[C---:B------:R-:W-:Y:S01]  /*1490*/  FMUL.FTZ R148, R134.reuse, R203 ;  /* 0x000000cb86947220 */ /* 0x040fe20000410000 */
        /* <DEDUP_REMOVED lines=8> */
[--C-:B------:R-:W-:Y:S01]  /*1520*/  FADD.FTZ R145, R190, -R165.reuse ;  /* 0x800000a5be917221 */ /* 0x100fe20000010000 */
[----:B------:R-:W-:Y:S01]  /*1530*/  FADD.FTZ R165, R196, -R165 ;  /* 0x800000a5c4a57221 */ /* 0x000fe20000010000 */
        /* <DEDUP_REMOVED lines=86> */
.L_x_2765:
[--C-:B------:R-:W-:Y:S02]  /*1aa0*/  HADD2.F32 R164, -RZ, R32.reuse.H0_H0 ;  /* 0x20000020ffa47230 */ /* 0x100fe40000004100 */
[----:B------:R-:W-:Y:S02]  /*1ab0*/  HADD2.F32 R167, -RZ, R32.H1_H1 ;  /* 0x30000020ffa77230 */ /* 0x000fe40000004100 */
[----:B------:R-:W-:Y:S01]  /*1ac0*/  HADD2.F32 R168, -RZ, R33.H0_H0 ;  /* 0x20000021ffa87230 */ /* 0x000fe20000004100 */
[----:B------:R-:W1:Y:S01]  /*1ad0*/  MUFU.RCP R0, R164 ;  /* 0x000000a400007308 */ /* 0x000e620000001000 */
[--C-:B0----5:R-:W-:Y:S02]  /*1ae0*/  HADD2.F32 R135, -RZ, R51.reuse.H0_H0 ;  /* 0x20000033ff877230 */ /* 0x121fe40000004100 */
[----:B------:R-:W-:Y:S02]  /*1af0*/  HADD2.F32 R136, -RZ, R51.H1_H1 ;  /* 0x30000033ff887230 */ /* 0x000fe40000004100 */
[----:B------:R-:W-:-:S02]  /*1b00*/  HADD2.F32 R146, -RZ, R52.H0_H0 ;  /* 0x20000034ff927230 */ /* 0x000fc40000004100 */
[----:B------:R-:W-:Y:S01]  /*1b10*/  HADD2.F32 R178, -RZ, R30.H0_H0 ;  /* 0x2000001effb27230 */ /* 0x000fe20000004100 */
[----:B------:R-:W0:Y:S01]  /*1b20*/  MUFU.RCP R143, R167 ;  /* 0x000000a7008f7308 */ /* 0x000e220000001000 */
[----:B------:R-:W-:Y:S02]  /*1b30*/  HADD2.F32 R51, -RZ, R16.H0_H0 ;  /* 0x20000010ff337230 */ /* 0x000fe40000004100 */
[----:B------:R-:W-:Y:S02]  /*1b40*/  HADD2.F32 R148, -RZ, R54.H0_H0 ;  /* 0x20000036ff947230 */ /* 0x000fe40000004100 */
[----:B------:R-:W-:Y:S02]  /*1b50*/  HADD2.F32 R175, -RZ, R28.H1_H1 ;  /* 0x3000001cffaf7230 */ /* 0x000fe40000004100 */
[----:B------:R-:W-:Y:S01]  /*1b60*/  FADD.FTZ R51, R146, -R51 ;  /* 0x8000003392337221 */ /* 0x000fe20000010000 */
[----:B------:R-:W-:Y:S01]  /*1b70*/  HADD2.F32 R223, -RZ, R18.H0_H0 ;  /* 0x20000012ffdf7230 */ /* 0x000fe20000004100 */
[----:B------:R-:W2:Y:S01]  /*1b80*/  MUFU.RCP R3, R168 ;  /* 0x000000a800037308 */ /* 0x000ea20000001000 */
[----:B------:R-:W-:-:S02]  /*1b90*/  HADD2.F32 R180, -RZ, R31.H0_H0 ;  /* 0x2000001fffb47230 */ /* 0x000fc40000004100 */
[----:B-1----:R-:W-:Y:S01]  /*1ba0*/  FMUL.FTZ R0, R51, R0 ;  /* 0x0000000033007220 */ /* 0x002fe20000410000 */
[----:B------:R-:W-:Y:S02]  /*1bb0*/  HADD2.F32 R219, -RZ, R56.H0_H0 ;  /* 0x20000038ffdb7230 */ /* 0x000fe40000004100 */
[----:B------:R-:W-:Y:S01]  /*1bc0*/  FADD.FTZ R223, R148, -R223 ;  /* 0x800000df94df7221 */ /* 0x000fe20000010000 */
[----:B------:R-:W-:Y:S02]  /*1bd0*/  HADD2.F32 R146, -RZ, R12.H0_H0 ;  /* 0x2000000cff927230 */ /* 0x000fe40000004100 */
[--C-:B------:R-:W-:Y:S01]  /*1be0*/  HADD2.F32 R208, -RZ, R66.reuse.H0_H0 ;  /* 0x20000042ffd07230 */ /* 0x100fe20000004100 */
[----:B------:R-:W1:Y:S01]  /*1bf0*/  MUFU.RCP R160, R178 ;  /* 0x000000b200a07308 */ /* 0x000e620000001000 */
[----:B------:R-:W-:Y:S02]  /*1c00*/  HADD2.F32 R209, -RZ, R66.H1_H1 ;  /* 0x30000042ffd17230 */ /* 0x000fe40000004100 */
[----:B------:R-:W-:Y:S01]  /*1c10*/  FADD.FTZ R219, R219, -R146 ;  /* 0x80000092dbdb7221 */ /* 0x000fe20000010000 */
[----:B------:R-:W-:-:S02]  /*1c20*/  HADD2.F32 R147, -RZ, R52.H1_H1 ;  /* 0x30000034ff937230 */ /* 0x000fc40000004100 */
[----:B------:R-:W-:Y:S02]  /*1c30*/  HADD2.F32 R66, -RZ, R16.H1_H1 ;  /* 0x30000010ff427230 */ /* 0x000fe40000004100 */
[----:B------:R-:W-:Y:S01]  /*1c40*/  HADD2.F32 R217, -RZ, R57.H0_H0 ;  /* 0x20000039ffd97230 */ /* 0x000fe20000004100 */
[----:B------:R-:W3:Y:S01]  /*1c50*/  MUFU.RCP R163, R175 ;  /* 0x000000af00a37308 */ /* 0x000ee20000001000 */
[----:B------:R-:W-:Y:S02]  /*1c60*/  HADD2.F32 R148, -RZ, R13.H0_H0 ;  /* 0x2000000dff947230 */ /* 0x000fe40000004100 */
[----:B------:R-:W-:Y:S01]  /*1c70*/  FADD.FTZ R66, R147, -R66 ;  /* 0x8000004293427221 */ /* 0x000fe20000010000 */
[----:B------:R-:W-:Y:S02]  /*1c80*/  HADD2.F32 R149, -RZ, R53.H0_H0 ;  /* 0x20000035ff957230 */ /* 0x000fe40000004100 */
[----:B------:R-:W-:Y:S02]  /*1c90*/  HADD2.F32 R196, -RZ, R17.H0_H0 ;  /* 0x20000011ffc47230 */ /* 0x000fe40000004100 */
[----:B------:R-:W-:Y:S01]  /*1ca0*/  FADD.FTZ R217, R217, -R148 ;  /* 0x80000094d9d97221 */ /* 0x000fe20000010000 */
[----:B------:R-:W-:Y:S01]  /*1cb0*/  HADD2.F32 R197, -RZ, R58.H0_H0 ;  /* 0x2000003affc57230 */ /* 0x000fe20000004100 */
[----:B------:R-:W4:Y:S01]  /*1cc0*/  MUFU.RCP R158, R180 ;  /* 0x000000b4009e7308 */ /* 0x000f220000001000 */
[----:B------:R-:W-:-:S02]  /*1cd0*/  HADD2.F32 R146, -RZ, R14.H0_H0 ;  /* 0x2000000eff927230 */ /* 0x000fc40000004100 */
[----:B------:R-:W-:Y:S01]  /*1ce0*/  FADD.FTZ R196, R149, -R196 ;  /* 0x800000c495c47221 */ /* 0x000fe20000010000 */
[----:B------:R-:W-:Y:S02]  /*1cf0*/  HADD2.F32 R216, -RZ, R56.H1_H1 ;  /* 0x30000038ffd87230 */ /* 0x000fe40000004100 */
[----:B0-----:R-:W-:Y:S01]  /*1d00*/  FMUL.FTZ R51, R66, R143 ;  /* 0x0000008f42337220 */ /* 0x001fe20000410000 */
[----:B------:R-:W-:Y:S02]  /*1d10*/  HADD2.F32 R147, -RZ, R12.H1_H1 ;  /* 0x3000000cff937230 */ /* 0x000fe40000004100 */
[----:B------:R-:W-:Y:S01]  /*1d20*/  FADD.FTZ R197, R197, -R146 ;  /* 0x80000092c5c57221 */ /* 0x000fe20000010000 */
[----:B------:R-:W-:Y:S02]  /*1d30*/  HADD2.F32 R215, -RZ, R59.H0_H0 ;  /* 0x2000003bffd77230 */ /* 0x000fe40000004100 */
[----:B--2---:R-:W-:Y:S01]  /*1d40*/  FMUL.FTZ R66, R196, R3 ;  /* 0x00000003c4427220 */ /* 0x004fe20000410000 */
[----:B------:R-:W-:-:S02]  /*1d50*/  HADD2.F32 R148, -RZ, R15.H0_H0 ;  /* 0x2000000fff947230 */ /* 0x000fc40000004100 */
[----:B------:R-:W-:Y:S01]  /*1d60*/  FADD.FTZ R216, R216, -R147 ;  /* 0x80000093d8d87221 */ /* 0x000fe20000010000 */
[----:B------:R-:W-:Y:S02]  /*1d70*/  HADD2.F32 R187, -RZ, R54.H1_H1 ;  /* 0x30000036ffbb7230 */ /* 0x000fe40000004100 */
[----:B-1----:R-:W-:Y:S01]  /*1d80*/  FMUL.FTZ R160, R197, R160 ;  /* 0x000000a0c5a07220 */ /* 0x002fe20000410000 */
[----:B------:R-:W-:Y:S02]  /*1d90*/  HADD2.F32 R150, -RZ, R55.H0_H0 ;  /* 0x20000037ff967230 */ /* 0x000fe40000004100 */
[----:B------:R-:W-:Y:S01]  /*1da0*/  FADD.FTZ R215, R215, -R148 ;  /* 0x80000094d7d77221 */ /* 0x000fe20000010000 */
[----:B------:R-:W-:Y:S02]  /*1db0*/  HADD2.F32 R222, -RZ, R18.H1_H1 ;  /* 0x30000012ffde7230 */ /* 0x000fe40000004100 */
[----:B---3--:R-:W-:Y:S01]  /*1dc0*/  FMUL.FTZ R163, R216, R163 ;  /* 0x000000a3d8a37220 */ /* 0x008fe20000410000 */
[----:B------:R-:W-:-:S02]  /*1dd0*/  HADD2.F32 R221, -RZ, R19.H0_H0 ;  /* 0x20000013ffdd7230 */ /* 0x000fc40000004100 */
[----:B----4-:R-:W-:Y:S01]  /*1de0*/  FMUL.FTZ R158, R215, R158 ;  /* 0x0000009ed79e7220 */ /* 0x010fe20000410000 */
[----:B------:R-:W-:Y:S02]  /*1df0*/  HADD2.F32 R196, -RZ, R23.H0_H0 ;  /* 0x20000017ffc47230 */ /* 0x000fe40000004100 */
[----:B------:R-:W-:Y:S01]  /*1e00*/  FADD.FTZ R222, R187, -R222 ;  /* 0x800000debbde7221 */ /* 0x000fe20000010000 */
[----:B------:R-:W-:Y:S02]  /*1e10*/  HADD2.F32 R186, -RZ, R26.H0_H0 ;  /* 0x2000001affba7230 */ /* 0x000fe40000004100 */
[----:B------:R-:W-:Y:S01]  /*1e20*/  FADD.FTZ R221, R150, -R221 ;  /* 0x800000dd96dd7221 */ /* 0x000fe20000010000 */
[----:B------:R-:W-:Y:S01]  /*1e30*/  HADD2.F32 R188, -RZ, R27.H0_H0 ;  /* 0x2000001bffbc7230 */ /* 0x000fe20000004100 */
[----:B------:R-:W0:Y:S01]  /*1e40*/  MUFU.RCP R216, R196 ;  /* 0x000000c400d87308 */ /* 0x000e220000001000 */
[----:B------:R-:W-:Y:S02]  /*1e50*/  HADD2.F32 R197, -RZ, R23.H1_H1 ;  /* 0x30000017ffc57230 */ /* 0x000fe40000004100 */
[----:B------:R-:W-:-:S02]  /*1e60*/  HADD2.F32 R151, -RZ, R53.H1_H1 ;  /* 0x30000035ff977230 */ /* 0x000fc40000004100 */
[----:B------:R-:W-:Y:S02]  /*1e70*/  HADD2.F32 R220, -RZ, R17.H1_H1 ;  /* 0x30000011ffdc7230 */ /* 0x000fe40000004100 */
[----:B------:R-:W-:Y:S01]  /*1e80*/  FMUL.FTZ R230, R197, R136 ;  /* 0x00000088c5e67220 */ /* 0x000fe20000410000 */
[----:B------:R-:W-:Y:S01]  /*1e90*/  HADD2.F32 R189, -RZ, R55.H1_H1 ;  /* 0x30000037ffbd7230 */ /* 0x000fe20000004100 */
[----:B------:R-:W1:Y:S01]  /*1ea0*/  MUFU.RCP R152, R186 ;  /* 0x000000ba00987308 */ /* 0x000e620000001000 */
[----:B------:R-:W-:Y:S02]  /*1eb0*/  HADD2.F32 R185, -RZ, R25.H1_H1 ;  /* 0x30000019ffb97230 */ /* 0x000fe40000004100 */
[----:B------:R-:W-:Y:S01]  /*1ec0*/  FADD.FTZ R220, R151, -R220 ;  /* 0x800000dc97dc7221 */ /* 0x000fe20000010000 */
[----:B------:R-:W-:Y:S02]  /*1ed0*/  HADD2.F32 R218, -RZ, R19.H1_H1 ;  /* 0x30000013ffda7230 */ /* 0x000fe40000004100 */
[----:B------:R-:W-:-:S02]  /*1ee0*/  HADD2.F32 R187, -RZ, R26.H1_H1 ;  /* 0x3000001affbb7230 */ /* 0x000fc40000004100 */
[----:B------:R-:W-:Y:S01]  /*1ef0*/  HADD2.F32 R211, -RZ, R60.H0_H0 ;  /* 0x2000003cffd37230 */ /* 0x000fe20000004100 */
[----:B------:R-:W2:Y:S01]  /*1f00*/  MUFU.RCP R150, R188 ;  /* 0x000000bc00967308 */ /* 0x000ea20000001000 */
[----:B------:R-:W-:Y:S02]  /*1f10*/  HADD2.F32 R145, -RZ, R61.H0_H0 ;  /* 0x2000003dff917230 */ /* 0x000fe40000004100 */
[----:B------:R-:W-:Y:S01]  /*1f20*/  FADD.FTZ R218, R189, -R218 ;  /* 0x800000dabdda7221 */ /* 0x000fe20000010000 */
[----:B------:R-:W-:Y:S02]  /*1f30*/  HADD2.F32 R146, -RZ, R8.H0_H0 ;  /* 0x20000008ff927230 */ /* 0x000fe40000004100 */
[----:B------:R-:W-:Y:S02]  /*1f40*/  HADD2.F32 R190, -RZ, R9.H0_H0 ;  /* 0x20000009ffbe7230 */ /* 0x000fe40000004100 */
[----:B------:R-:W-:Y:S01]  /*1f50*/  HADD2.F32 R169, -RZ, R33.H1_H1 ;  /* 0x30000021ffa97230 */ /* 0x000fe20000004100 */
[----:B------:R-:W3:Y:S01]  /*1f60*/  MUFU.RCP R215, R197 ;  /* 0x000000c500d77308 */ /* 0x000ee20000001000 */
[----:B------:R-:W-:-:S02]  /*1f70*/  HADD2.F32 R198, -RZ, R61.H1_H1 ;  /* 0x3000003dffc67230 */ /* 0x000fc40000004100 */
[----:B------:R-:W-:Y:S01]  /*1f80*/  FADD.FTZ R211, R211, -R146 ;  /* 0x80000092d3d37221 */ /* 0x000fe20000010000 */
[----:B------:R-:W-:Y:S02]  /*1f90*/  HADD2.F32 R189, -RZ, R9.H1_H1 ;  /* 0x30000009ffbd7230 */ /* 0x000fe40000004100 */
[----:B------:R-:W-:Y:S01]  /*1fa0*/  FADD.FTZ R145, R145, -R190 ;  /* 0x800000be91917221 */ /* 0x000fe20000010000 */
[----:B------:R-:W-:Y:S02]  /*1fb0*/  HADD2.F32 R165, -RZ, R67.H0_H0 ;  /* 0x20000043ffa57230 */ /* 0x000fe40000004100 */
[----:B------:R-:W-:Y:S01]  /*1fc0*/  HADD2.F32 R226, -RZ, R7.H0_H0 ;  /* 0x20000007ffe27230 */ /* 0x000fe20000004100 */
[----:B------:R-:W4:Y:S01]  /*1fd0*/  MUFU.RCP R153, R185 ;  /* 0x000000b900997308 */ /* 0x000f220000001000 */
[----:B------:R-:W-:Y:S02]  /*1fe0*/  HADD2.F32 R199, -RZ, R62.H0_H0 ;  /* 0x2000003effc77230 */ /* 0x000fe40000004100 */
[----:B------:R-:W-:Y:S01]  /*1ff0*/  FADD.FTZ R198, R198, -R189 ;  /* 0x800000bdc6c67221 */ /* 0x000fe20000010000 */
[----:B------:R-:W-:-:S02]  /*2000*/  HADD2.F32 R201, -RZ, R63.H0_H0 ;  /* 0x2000003fffc97230 */ /* 0x000fc40000004100 */
[----:B------:R-:W-:Y:S01]  /*2010*/  FADD.FTZ R165, R165, -R226 ;  /* 0x800000e2a5a57221 */ /* 0x000fe20000010000 */
[----:B------:R-:W-:Y:S02]  /*2020*/  HADD2.F32 R166, -RZ, R67.H1_H1 ;  /* 0x30000043ffa67230 */ /* 0x000fe40000004100 */
[----:B------:R-:W-:Y:S01]  /*2030*/  HADD2.F32 R146, -RZ, R10.H0_H0 ;  /* 0x2000000aff927230 */ /* 0x000fe20000004100 */
[----:B------:R-:W4:Y:S01]  /*2040*/  MUFU.RCP R151, R187 ;  /* 0x000000bb00977308 */ /* 0x000f220000001000 */
[----:B------:R-:W-:Y:S02]  /*2050*/  HADD2.F32 R190, -RZ, R11.H0_H0 ;  /* 0x2000000bffbe7230 */ /* 0x000fe40000004100 */
[----:B------:R-:W-:Y:S02]  /*2060*/  HADD2.F32 R225, -RZ, R7.H1_H1 ;  /* 0x30000007ffe17230 */ /* 0x000fe40000004100 */
[----:B------:R-:W-:Y:S01]  /*2070*/  FADD.FTZ R199, R199, -R146 ;  /* 0x80000092c7c77221 */ /* 0x000fe20000010000 */
[----:B------:R-:W-:-:S02]  /*2080*/  HADD2.F32 R170, -RZ, R34.H0_H0 ;  /* 0x20000022ffaa7230 */ /* 0x000fc40000004100 */
[----:B------:R-:W-:Y:S01]  /*2090*/  FADD.FTZ R201, R201, -R190 ;  /* 0x800000bec9c97221 */ /* 0x000fe20000010000 */
[----:B------:R-:W-:Y:S01]  /*20a0*/  HADD2.F32 R53, -RZ, R36.H0_H0 ;  /* 0x20000024ff357230 */ /* 0x000fe20000004100 */
[----:B------:R-:W4:Y:S01]  /*20b0*/  MUFU.RCP R137, R169 ;  /* 0x000000a900897308 */ /* 0x000f220000001000 */
[----:B------:R-:W-:Y:S02]  /*20c0*/  HADD2.F32 R200, -RZ, R62.H1_H1 ;  /* 0x3000003effc87230 */ /* 0x000fe40000004100 */
[----:B------:R-:W-:Y:S01]  /*20d0*/  FADD.FTZ R166, R166, -R225 ;  /* 0x800000e1a6a67221 */ /* 0x000fe20000010000 */
[----:B------:R-:W-:Y:S02]  /*20e0*/  HADD2.F32 R189, -RZ, R10.H1_H1 ;  /* 0x3000000affbd7230 */ /* 0x000fe40000004100 */
[----:B------:R-:W-:Y:S01]  /*20f0*/  FMUL.FTZ R3, R164, R53 ;  /* 0x00000035a4037220 */ /* 0x000fe20000410000 */
[----:B------:R-:W-:Y:S02]  /*2100*/  HADD2.F32 R171, -RZ, R34.H1_H1 ;  /* 0x30000022ffab7230 */ /* 0x000fe40000004100 */
[----:B0-----:R-:W-:Y:S01]  /*2110*/  FMUL.FTZ R164, R165, R216 ;  /* 0x000000d8a5a47220 */ /* 0x001fe20000410000 */
[----:B------:R-:W-:Y:S01]  /*2120*/  HADD2.F32 R36, -RZ, R36.H1_H1 ;  /* 0x30000024ff247230 */ /* 0x000fe20000004100 */
[----:B------:R-:W0:Y:S01]  /*2130*/  MUFU.RCP R138, R170 ;  /* 0x000000aa008a7308 */ /* 0x000e220000001000 */
[----:B------:R-:W-:-:S02]  /*2140*/  HADD2.F32 R172, -RZ, R35.H0_H0 ;  /* 0x20000023ffac7230 */ /* 0x000fc40000004100 */
[----:B------:R-:W-:Y:S01]  /*2150*/  FADD.FTZ R200, R200, -R189 ;  /* 0x800000bdc8c87221 */ /* 0x000fe20000010000 */
[----:B------:R-:W-:Y:S02]  /*2160*/  HADD2.F32 R55, -RZ, R37.H0_H0 ;  /* 0x20000025ff377230 */ /* 0x000fe40000004100 */
[----:B-1----:R-:W-:Y:S01]  /*2170*/  FMUL.FTZ R152, R199, R152 ;  /* 0x00000098c7987220 */ /* 0x002fe20000410000 */
[----:B--2---:R-:W-:Y:S01]  /*2180*/  FMUL.FTZ R150, R201, R150 ;  /* 0x00000096c9967220 */ /* 0x004fe20000410000 */
[----:B---3--:R-:W-:Y:S01]  /*2190*/  FMUL.FTZ R165, R166, R215 ;  /* 0x000000d7a6a57220 */ /* 0x008fe20000410000 */
[----:B------:R-:W-:Y:S01]  /*21a0*/  FMUL.FTZ R166, R167, R36 ;  /* 0x00000024a7a67220 */ /* 0x000fe20000410000 */
[----:B------:R-:W1:Y:S01]  /*21b0*/  MUFU.RCP R139, R171 ;  /* 0x000000ab008b7308 */ /* 0x000e620000001000 */
[----:B------:R-:W-:Y:S01]  /*21c0*/  FADD.FTZ R201, RZ, R3 ;  /* 0x00000003ffc97221 */ /* 0x000fe20000010000 */
[----:B------:R-:W-:Y:S01]  /*21d0*/  FFMA.FTZ R199, R3, R0, RZ ;  /* 0x0000000003c77223 */ /* 0x000fe200000100ff */
[----:B------:R-:W-:-:S02]  /*21e0*/  HADD2.F32 R173, -RZ, R35.H1_H1 ;  /* 0x30000023ffad7230 */ /* 0x000fc40000004100 */
[----:B----4-:R-:W-:Y:S01]  /*21f0*/  FMUL.FTZ R153, R198, R153 ;  /* 0x00000099c6997220 */ /* 0x010fe20000410000 */
[----:B------:R-:W-:Y:S02]  /*2200*/  HADD2.F32 R52, -RZ, R37.H1_H1 ;  /* 0x30000025ff347230 */ /* 0x000fe40000004100 */
[----:B------:R-:W-:Y:S01]  /*2210*/  FMUL.FTZ R151, R200, R151 ;  /* 0x00000097c8977220 */ /* 0x000fe20000410000 */
[----:B------:R-:W-:Y:S01]  /*2220*/  FMUL.FTZ R167, R168, R55 ;  /* 0x00000037a8a77220 */ /* 0x000fe20000410000 */
[----:B------:R-:W2:Y:S01]  /*2230*/  MUFU.RCP R140, R172 ;  /* 0x000000ac008c7308 */ /* 0x000ea20000001000 */
[----:B------:R-:W-:Y:S01]  /*2240*/  FADD.FTZ R200, R201, R166 ;  /* 0x000000a6c9c87221 */ /* 0x000fe20000010000 */
[----:B------:R-:W-:Y:S01]  /*2250*/  FFMA.FTZ R198, R166, R51, R199 ;  /* 0x00000033a6c67223 */ /* 0x000fe200000100c7 */
[----:B------:R-:W-:Y:S02]  /*2260*/  HADD2.F32 R174, -RZ, R28.H0_H0 ;  /* 0x2000001cffae7230 */ /* 0x000fe40000004100 */
[----:B------:R-:W-:Y:S01]  /*2270*/  FMUL.FTZ R137, R220, R137 ;  /* 0x00000089dc897220 */ /* 0x000fe20000410000 */
[----:B------:R-:W-:-:S02]  /*2280*/  HADD2.F32 R37, -RZ, R38.H0_H0 ;  /* 0x20000026ff257230 */ /* 0x000fc40000004100 */
[----:B------:R-:W-:Y:S01]  /*2290*/  FMUL.FTZ R168, R169, R52 ;  /* 0x00000034a9a87220 */ /* 0x000fe20000410000 */
[----:B------:R-:W-:Y:S01]  /*22a0*/  FADD.FTZ R201, R200, R167 ;  /* 0x000000a7c8c97221 */ /* 0x000fe20000010000 */
[----:B------:R-:W3:Y:S01]  /*22b0*/  MUFU.RCP R141, R173 ;  /* 0x000000ad008d7308 */ /* 0x000ee20000001000 */
[----:B------:R-:W-:Y:S01]  /*22c0*/  FFMA.FTZ R199, R167, R66, R198 ;  /* 0x00000042a7c77223 */ /* 0x000fe200000100c6 */
[----:B------:R-:W-:Y:S02]  /*22d0*/  HADD2.F32 R38, -RZ, R38.H1_H1 ;  /* 0x30000026ff267230 */ /* 0x000fe40000004100 */
[----:B0-----:R-:W-:Y:S01]  /*22e0*/  FMUL.FTZ R138, R223, R138 ;  /* 0x0000008adf8a7220 */ /* 0x001fe20000410000 */
[----:B------:R-:W-:Y:S01]  /*22f0*/  FMUL.FTZ R169, R170, R37 ;  /* 0x00000025aaa97220 */ /* 0x000fe20000410000 */
[----:B------:R-:W-:Y:S01]  /*2300*/  FADD.FTZ R200, R201, R168 ;  /* 0x000000a8c9c87221 */ /* 0x000fe20000010000 */
[----:B------:R-:W-:Y:S01]  /*2310*/  FFMA.FTZ R198, R168, R137, R199 ;  /* 0x00000089a8c67223 */ /* 0x000fe200000100c7 */
[----:B------:R-:W-:Y:S01]  /*2320*/  HADD2.F32 R214, -RZ, R57.H1_H1 ;  /* 0x30000039ffd67230 */ /* 0x000fe20000004100 */
[----:B------:R-:W0:Y:S01]  /*2330*/  MUFU.RCP R142, R174 ;  /* 0x000000ae008e7308 */ /* 0x000e220000001000 */
[----:B------:R-:W-:-:S02]  /*2340*/  HADD2.F32 R176, -RZ, R29.H0_H0 ;  /* 0x2000001dffb07230 */ /* 0x000fc40000004100 */
[----:B-1----:R-:W-:Y:S01]  /*2350*/  FMUL.FTZ R139, R222, R139 ;  /* 0x0000008bde8b7220 */ /* 0x002fe20000410000 */
[----:B------:R-:W-:Y:S02]  /*2360*/  HADD2.F32 R57, -RZ, R39.H0_H0 ;  /* 0x20000027ff397230 */ /* 0x000fe40000004100 */
[----:B------:R-:W-:Y:S01]  /*2370*/  FMUL.FTZ R170, R171, R38 ;  /* 0x00000026abaa7220 */ /* 0x000fe20000410000 */
[----:B------:R-:W-:Y:S01]  /*2380*/  FADD.FTZ R201, R200, R169 ;  /* 0x000000a9c8c97221 */ /* 0x000fe20000010000 */
[----:B------:R-:W-:Y:S01]  /*2390*/  FFMA.FTZ R199, R169, R138, R198 ;  /* 0x0000008aa9c77223 */ /* 0x000fe200000100c6 */
[----:B------:R-:W-:Y:S01]  /*23a0*/  HADD2.F32 R177, -RZ, R29.H1_H1 ;  /* 0x3000001dffb17230 */ /* 0x000fe20000004100 */
[----:B------:R-:W1:Y:S01]  /*23b0*/  MUFU.RCP R162, R176 ;  /* 0x000000b000a27308 */ /* 0x000e620000001000 */
[----:B------:R-:W-:Y:S02]  /*23c0*/  HADD2.F32 R54, -RZ, R39.H1_H1 ;  /* 0x30000027ff367230 */ /* 0x000fe40000004100 */
[----:B--2---:R-:W-:Y:S01]  /*23d0*/  FMUL.FTZ R140, R221, R140 ;  /* 0x0000008cdd8c7220 */ /* 0x004fe20000410000 */
[----:B------:R-:W-:Y:S01]  /*23e0*/  FMUL.FTZ R171, R172, R57 ;  /* 0x00000039acab7220 */ /* 0x000fe20000410000 */
[----:B------:R-:W-:Y:S01]  /*23f0*/  FADD.FTZ R200, R201, R170 ;  /* 0x000000aac9c87221 */ /* 0x000fe20000010000 */
[----:B------:R-:W-:Y:S01]  /*2400*/  FFMA.FTZ R198, R170, R139, R199 ;  /* 0x0000008baac67223 */ /* 0x000fe200000100c7 */
[----:B------:R-:W-:-:S02]  /*2410*/  HADD2.F32 R39, -RZ, R40.H0_H0 ;  /* 0x20000028ff277230 */ /* 0x000fc40000004100 */
[----:B---3--:R-:W-:Y:S01]  /*2420*/  FMUL.FTZ R141, R218, R141 ;  /* 0x0000008dda8d7220 */ /* 0x008fe20000410000 */
[----:B------:R-:W2:Y:S01]  /*2430*/  MUFU.RCP R161, R177 ;  /* 0x000000b100a17308 */ /* 0x000ea20000001000 */
[----:B------:R-:W-:Y:S01]  /*2440*/  FMUL.FTZ R172, R173, R54 ;  /* 0x00000036adac7220 */ /* 0x000fe20000410000 */
[----:B------:R-:W-:Y:S01]  /*2450*/  FADD.FTZ R201, R200, R171 ;  /* 0x000000abc8c97221 */ /* 0x000fe20000010000 */
[----:B------:R-:W-:Y:S01]  /*2460*/  FFMA.FTZ R199, R171, R140, R198 ;  /* 0x0000008cabc77223 */ /* 0x000fe200000100c6 */
[----:B------:R-:W-:Y:S02]  /*2470*/  HADD2.F32 R179, -RZ, R30.H1_H1 ;  /* 0x3000001effb37230 */ /* 0x000fe40000004100 */
[----:B0-----:R-:W-:Y:S01]  /*2480*/  FMUL.FTZ R142, R219, R142 ;  /* 0x0000008edb8e7220 */ /* 0x001fe20000410000 */
[----:B------:R-:W-:Y:S02]  /*2490*/  HADD2.F32 R40, -RZ, R40.H1_H1 ;  /* 0x30000028ff287230 */ /* 0x000fe40000004100 */
[----:B------:R-:W-:Y:S01]  /*24a0*/  FMUL.FTZ R173, R174, R39 ;  /* 0x00000027aead7220 */ /* 0x000fe20000410000 */
[----:B------:R-:W-:Y:S01]  /*24b0*/  FADD.FTZ R200, R201, R172 ;  /* 0x000000acc9c87221 */ /* 0x000fe20000010000 */
[----:B------:R-:W-:Y:S01]  /*24c0*/  FFMA.FTZ R198, R172, R141, R199 ;  /* 0x0000008dacc67223 */ /* 0x000fe200000100c7 */
[----:B------:R-:W-:Y:S01]  /*24d0*/  HADD2.F32 R210, -RZ, R59.H1_H1 ;  /* 0x3000003bffd27230 */ /* 0x000fe20000004100 */
[----:B------:R0:W3:Y:S01]  /*24e0*/  MUFU.RCP R159, R179 ;  /* 0x000000b3009f7308 */ /* 0x0000e20000001000 */
[----:B------:R-:W-:-:S02]  /*24f0*/  HADD2.F32 R59, -RZ, R41.H0_H0 ;  /* 0x20000029ff3b7230 */ /* 0x000fc40000004100 */
[----:B------:R-:W-:Y:S01]  /*2500*/  FMUL.FTZ R174, R175, R40 ;  /* 0x00000028afae7220 */ /* 0x000fe20000410000 */
[----:B------:R-:W-:Y:S02]  /*2510*/  HADD2.F32 R149, -RZ, R13.H1_H1 ;  /* 0x3000000dff957230 */ /* 0x000fe40000004100 */
[----:B------:R-:W-:Y:S01]  /*2520*/  FADD.FTZ R201, R200, R173 ;  /* 0x000000adc8c97221 */ /* 0x000fe20000010000 */
[----:B------:R-:W-:Y:S01]  /*2530*/  FFMA.FTZ R199, R173, R142, R198 ;  /* 0x0000008eadc77223 */ /* 0x000fe200000100c6 */
[----:B------:R-:W-:Y:S02]  /*2540*/  HADD2.F32 R56, -RZ, R41.H1_H1 ;  /* 0x30000029ff387230 */ /* 0x000fe40000004100 */
[----:B-1----:R-:W-:Y:S01]  /*2550*/  FMUL.FTZ R162, R217, R162 ;  /* 0x000000a2d9a27220 */ /* 0x002fe20000410000 */
[----:B------:R-:W-:Y:S02]  /*2560*/  HADD2.F32 R181, -RZ, R31.H1_H1 ;  /* 0x3000001fffb57230 */ /* 0x000fe40000004100 */
[----:B------:R-:W-:Y:S01]  /*2570*/  FADD.FTZ R214, R214, -R149 ;  /* 0x80000095d6d67221 */ /* 0x000fe20000010000 */
[----:B------:R-:W-:-:S02]  /*2580*/  HADD2.F32 R41, -RZ, R42.H0_H0 ;  /* 0x2000002aff297230 */ /* 0x000fc40000004100 */
[----:B------:R-:W-:Y:S01]  /*2590*/  FMUL.FTZ R175, R176, R59 ;  /* 0x0000003bb0af7220 */ /* 0x000fe20000410000 */
[----:B------:R-:W-:Y:S01]  /*25a0*/  FADD.FTZ R200, R201, R174 ;  /* 0x000000aec9c87221 */ /* 0x000fe20000010000 */
[----:B------:R-:W-:Y:S01]  /*25b0*/  FFMA.FTZ R198, R174, R163, R199 ;  /* 0x000000a3aec67223 */ /* 0x000fe200000100c7 */
[----:B------:R-:W-:Y:S01]  /*25c0*/  HADD2.F32 R42, -RZ, R42.H1_H1 ;  /* 0x3000002aff2a7230 */ /* 0x000fe20000004100 */
[----:B------:R1:W4:Y:S01]  /*25d0*/  MUFU.RCP R157, R181 ;  /* 0x000000b5009d7308 */ /* 0x0003220000001000 */
[----:B------:R-:W-:Y:S02]  /*25e0*/  HADD2.F32 R212, -RZ, R58.H1_H1 ;  /* 0x3000003affd47230 */ /* 0x000fe40000004100 */
[----:B--2---:R-:W-:Y:S01]  /*25f0*/  FMUL.FTZ R161, R214, R161 ;  /* 0x000000a1d6a17220 */ /* 0x004fe20000410000 */
[--C-:B------:R-:W-:Y:S02]  /*2600*/  HADD2.F32 R61, -RZ, R43.reuse.H0_H0 ;  /* 0x2000002bff3d7230 */ /* 0x100fe40000004100 */
[----:B------:R-:W-:Y:S01]  /*2610*/  FMUL.FTZ R176, R177, R56 ;  /* 0x00000038b1b07220 */ /* 0x000fe20000410000 */
[----:B------:R-:W-:-:S02]  /*2620*/  HADD2.F32 R58, -RZ, R43.H1_H1 ;  /* 0x3000002bff3a7230 */ /* 0x000fc40000004100 */
[----:B------:R-:W-:Y:S01]  /*2630*/  FADD.FTZ R201, R200, R175 ;  /* 0x000000afc8c97221 */ /* 0x000fe20000010000 */
[----:B------:R-:W-:Y:S02]  /*2640*/  HADD2.F32 R182, -RZ, R24.H0_H0 ;  /* 0x20000018ffb67230 */ /* 0x000fe40000004100 */
[----:B------:R-:W-:Y:S01]  /*2650*/  FFMA.FTZ R199, R175, R162, R198 ;  /* 0x000000a2afc77223 */ /* 0x000fe200000100c6 */
[----:B------:R-:W-:Y:S02]  /*2660*/  HADD2.F32 R147, -RZ, R14.H1_H1 ;  /* 0x3000000eff937230 */ /* 0x000fe40000004100 */
[----:B------:R-:W-:Y:S01]  /*2670*/  FMUL.FTZ R177, R178, R41 ;  /* 0x00000029b2b17220 */ /* 0x000fe20000410000 */
[----:B------:R-:W-:Y:S02]  /*2680*/  HADD2.F32 R43, -RZ, R44.H0_H0 ;  /* 0x2000002cff2b7230 */ /* 0x000fe40000004100 */
[----:B------:R-:W-:Y:S01]  /*2690*/  FMUL.FTZ R178, R179, R42 ;  /* 0x0000002ab3b27220 */ /* 0x000fe20000410000 */
[----:B------:R-:W-:Y:S01]  /*26a0*/  HADD2.F32 R202, -RZ, R63.H1_H1 ;  /* 0x3000003fffca7230 */ /* 0x000fe20000004100 */
[----:B------:R2:W4:Y:S01]  /*26b0*/  MUFU.RCP R156, R182 ;  /* 0x000000b6009c7308 */ /* 0x0005220000001000 */
[----:B------:R-:W-:-:S02]  /*26c0*/  HADD2.F32 R204, -RZ, R64.H1_H1 ;  /* 0x30000040ffcc7230 */ /* 0x000fc40000004100 */
[----:B0-----:R-:W-:Y:S01]  /*26d0*/  FMUL.FTZ R179, R180, R61 ;  /* 0x0000003db4b37220 */ /* 0x001fe20000410000 */
[----:B------:R-:W-:Y:S02]  /*26e0*/  HADD2.F32 R44, -RZ, R44.H1_H1 ;  /* 0x3000002cff2c7230 */ /* 0x000fe40000004100 */
[----:B------:R-:W-:Y:S01]  /*26f0*/  FADD.FTZ R212, R212, -R147 ;  /* 0x80000093d4d47221 */ /* 0x000fe20000010000 */
[----:B------:R-:W-:Y:S02]  /*2700*/  HADD2.F32 R183, -RZ, R24.H1_H1 ;  /* 0x30000018ffb77230 */ /* 0x000fe40000004100 */
[----:B------:R-:W-:Y:S01]  /*2710*/  FMUL.FTZ R180, R181, R58 ;  /* 0x0000003ab5b47220 */ /* 0x000fe20000410000 */
[----:B------:R-:W-:Y:S02]  /*2720*/  HADD2.F32 R189, -RZ, R4.H1_H1 ;  /* 0x30000004ffbd7230 */ /* 0x000fe40000004100 */
[----:B------:R-:W-:Y:S01]  /*2730*/  FADD.FTZ R200, R201, R176 ;  /* 0x000000b0c9c87221 */ /* 0x000fe20000010000 */
[----:B------:R-:W-:-:S02]  /*2740*/  HADD2.F32 R144, -RZ, R60.H1_H1 ;  /* 0x3000003cff907230 */ /* 0x000fc40000004100 */
[----:B------:R-:W-:Y:S01]  /*2750*/  FFMA.FTZ R198, R176, R161, R199 ;  /* 0x000000a1b0c67223 */ /* 0x000fe200000100c7 */
[----:B------:R-:W-:Y:S02]  /*2760*/  HADD2.F32 R63, -RZ, R45.H0_H0 ;  /* 0x2000002dff3f7230 */ /* 0x000fe40000004100 */
[----:B-1----:R-:W-:Y:S01]  /*2770*/  FMUL.FTZ R181, R182, R43 ;  /* 0x0000002bb6b57220 */ /* 0x002fe20000410000 */
[----:B------:R-:W-:Y:S01]  /*2780*/  HADD2.F32 R184, -RZ, R25.H0_H0 ;  /* 0x20000019ffb87230 */ /* 0x000fe20000004100 */
[----:B------:R0:W1:Y:S01]  /*2790*/  MUFU.RCP R155, R183 ;  /* 0x000000b7009b7308 */ /* 0x0000620000001000 */
[----:B------:R-:W-:Y:S02]  /*27a0*/  HADD2.F32 R60, -RZ, R45.H1_H1 ;  /* 0x3000002dff3c7230 */ /* 0x000fe40000004100 */
[----:B------:R-:W-:Y:S01]  /*27b0*/  FADD.FTZ R204, R204, -R189 ;  /* 0x800000bdcccc7221 */ /* 0x000fe20000010000 */
[----:B------:R-:W-:Y:S02]  /*27c0*/  HADD2.F32 R45, -RZ, R46.H0_H0 ;  /* 0x2000002eff2d7230 */ /* 0x000fe40000004100 */
[----:B--2---:R-:W-:Y:S01]  /*27d0*/  FMUL.FTZ R182, R183, R44 ;  /* 0x0000002cb7b67220 */ /* 0x004fe20000410000 */
[----:B------:R-:W-:-:S02]  /*27e0*/  HADD2.F32 R205, -RZ, R65.H0_H0 ;  /* 0x20000041ffcd7230 */ /* 0x000fc40000004100 */
[----:B---3--:R-:W-:Y:S01]  /*27f0*/  FMUL.FTZ R159, R212, R159 ;  /* 0x0000009fd49f7220 */ /* 0x008fe20000410000 */
[----:B------:R-:W-:Y:S01]  /*2800*/  HADD2.F32 R206, -RZ, R65.H1_H1 ;  /* 0x30000041ffce7230 */ /* 0x000fe20000004100 */
[----:B------:R2:W3:Y:S01]  /*2810*/  MUFU.RCP R154, R184 ;  /* 0x000000b8009a7308 */ /* 0x0004e20000001000 */
[----:B------:R-:W-:Y:S02]  /*2820*/  HADD2.F32 R46, -RZ, R46.H1_H1 ;  /* 0x3000002eff2e7230 */ /* 0x000fe40000004100 */
[----:B0-----:R-:W-:Y:S01]  /*2830*/  FMUL.FTZ R183, R184, R63 ;  /* 0x0000003fb8b77220 */ /* 0x001fe20000410000 */
[----:B------:R-:W-:Y:S02]  /*2840*/  HADD2.F32 R191, -RZ, R11.H1_H1 ;  /* 0x3000000bffbf7230 */ /* 0x000fe40000004100 */
[----:B------:R-:W-:Y:S01]  /*2850*/  FADD.FTZ R201, R200, R177 ;  /* 0x000000b1c8c97221 */ /* 0x000fe20000010000 */
[----:B------:R-:W-:Y:S02]  /*2860*/  HADD2.F32 R203, -RZ, R64.H0_H0 ;  /* 0x20000040ffcb7230 */ /* 0x000fe40000004100 */
[----:B------:R-:W-:Y:S01]  /*2870*/  FFMA.FTZ R199, R177, R160, R198 ;  /* 0x000000a0b1c77223 */ /* 0x000fe200000100c6 */
[----:B------:R-:W-:-:S02]  /*2880*/  HADD2.F32 R65, -RZ, R47.H0_H0 ;  /* 0x2000002fff417230 */ /* 0x000fc40000004100 */
[----:B------:R-:W-:Y:S01]  /*2890*/  FADD.FTZ R202, R202, -R191 ;  /* 0x800000bfcaca7221 */ /* 0x000fe20000010000 */
[----:B------:R-:W-:Y:S02]  /*28a0*/  HADD2.F32 R149, -RZ, R15.H1_H1 ;  /* 0x3000000fff957230 */ /* 0x000fe40000004100 */
[----:B--2---:R-:W-:Y:S01]  /*28b0*/  FMUL.FTZ R184, R185, R60 ;  /* 0x0000003cb9b87220 */ /* 0x004fe20000410000 */
[----:B------:R-:W-:Y:S02]  /*28c0*/  HADD2.F32 R190, -RZ, R4.H0_H0 ;  /* 0x20000004ffbe7230 */ /* 0x000fe40000004100 */
[----:B------:R-:W-:Y:S01]  /*28d0*/  FMUL.FTZ R185, R186, R45 ;  /* 0x0000002dbab97220 */ /* 0x000fe20000410000 */
[----:B------:R-:W-:Y:S02]  /*28e0*/  HADD2.F32 R62, -RZ, R47.H1_H1 ;  /* 0x3000002fff3e7230 */ /* 0x000fe40000004100 */
[----:B------:R-:W-:Y:S01]  /*28f0*/  FMUL.FTZ R186, R187, R46 ;  /* 0x0000002ebbba7220 */ /* 0x000fe20000410000 */
[----:B------:R-:W-:-:S02]  /*2900*/  HADD2.F32 R195, -RZ, R27.H1_H1 ;  /* 0x3000001bffc37230 */ /* 0x000fc40000004100 */
[----:B------:R-:W-:Y:S01]  /*2910*/  FADD.FTZ R210, R210, -R149 ;  /* 0x80000095d2d27221 */ /* 0x000fe20000010000 */
[----:B------:R-:W-:Y:S02]  /*2920*/  HADD2.F32 R189, -RZ, R6.H0_H0 ;  /* 0x20000006ffbd7230 */ /* 0x000fe40000004100 */
[----:B------:R-:W-:Y:S01]  /*2930*/  FADD.FTZ R203, R203, -R190 ;  /* 0x800000becbcb7221 */ /* 0x000fe20000010000 */
[----:B------:R-:W-:Y:S02]  /*2940*/  HADD2.F32 R47, -RZ, R48.H0_H0 ;  /* 0x20000030ff2f7230 */ /* 0x000fe40000004100 */
[----:B------:R-:W-:Y:S01]  /*2950*/  FMUL.FTZ R187, R188, R65 ;  /* 0x00000041bcbb7220 */ /* 0x000fe20000410000 */
[----:B------:R-:W-:Y:S01]  /*2960*/  HADD2.F32 R147, -RZ, R8.H1_H1 ;  /* 0x30000008ff937230 */ /* 0x000fe20000004100 */
[----:B------:R0:W2:Y:S01]  /*2970*/  MUFU.RCP R149, R195 ;  /* 0x000000c300957308 */ /* 0x0000a20000001000 */
[----:B------:R-:W-:Y:S02]  /*2980*/  HADD2.F32 R194, -RZ, R20.H0_H0 ;  /* 0x20000014ffc27230 */ /* 0x000fe40000004100 */
[----:B------:R-:W-:Y:S01]  /*2990*/  FADD.FTZ R208, R208, -R189 ;  /* 0x800000bdd0d07221 */ /* 0x000fe20000010000 */
[----:B------:R-:W-:-:S02]  /*29a0*/  HADD2.F32 R48, -RZ, R48.H1_H1 ;  /* 0x30000030ff307230 */ /* 0x000fc40000004100 */
[----:B------:R-:W-:Y:S01]  /*29b0*/  FMUL.FTZ R188, R195, R62 ;  /* 0x0000003ec3bc7220 */ /* 0x000fe20000410000 */
[----:B------:R-:W-:Y:S02]  /*29c0*/  HADD2.F32 R193, -RZ, R20.H1_H1 ;  /* 0x30000014ffc17230 */ /* 0x000fe40000004100 */
[----:B------:R-:W-:Y:S01]  /*29d0*/  FADD.FTZ R200, R201, R178 ;  /* 0x000000b2c9c87221 */ /* 0x000fe20000010000 */
[----:B------:R-:W-:Y:S02]  /*29e0*/  HADD2.F32 R67, -RZ, R49.H0_H0 ;  /* 0x20000031ff437230 */ /* 0x000fe40000004100 */
[----:B------:R-:W-:Y:S01]  /*29f0*/  FFMA.FTZ R198, R178, R159, R199 ;  /* 0x0000009fb2c67223 */ /* 0x000fe200000100c7 */
[----:B------:R-:W-:Y:S02]  /*2a00*/  HADD2.F32 R192, -RZ, R21.H0_H0 ;  /* 0x20000015ffc07230 */ /* 0x000fe40000004100 */
[----:B------:R-:W-:Y:S01]  /*2a10*/  FADD.FTZ R144, R144, -R147 ;  /* 0x8000009390907221 */ /* 0x000fe20000010000 */
[----:B------:R-:W-:Y:S01]  /*2a20*/  HADD2.F32 R207, -RZ, R5.H1_H1 ;  /* 0x30000005ffcf7230 */ /* 0x000fe20000004100 */
[----:B------:R1:W2:Y:S01]  /*2a30*/  MUFU.RCP R148, R194 ;  /* 0x000000c200947308 */ /* 0x0002a20000001000 */
[----:B------:R-:W-:-:S02]  /*2a40*/  HADD2.F32 R64, -RZ, R49.H1_H1 ;  /* 0x30000031ff407230 */ /* 0x000fc40000004100 */
[----:B0-----:R-:W-:Y:S01]  /*2a50*/  FMUL.FTZ R195, R194, R47 ;  /* 0x0000002fc2c37220 */ /* 0x001fe20000410000 */
[----:B------:R-:W-:Y:S02]  /*2a60*/  HADD2.F32 R191, -RZ, R21.H1_H1 ;  /* 0x30000015ffbf7230 */ /* 0x000fe40000004100 */
[----:B------:R-:W-:Y:S01]  /*2a70*/  FADD.FTZ R206, R206, -R207 ;  /* 0x800000cfcece7221 */ /* 0x000fe20000010000 */
[----:B------:R-:W-:Y:S02]  /*2a80*/  HADD2.F32 R49, -RZ, R50.H0_H0 ;  /* 0x20000032ff317230 */ /* 0x000fe40000004100 */
[----:B----4-:R-:W-:Y:S01]  /*2a90*/  FMUL.FTZ R157, R210, R157 ;  /* 0x0000009dd29d7220 */ /* 0x010fe20000410000 */
[----:B------:R-:W-:Y:S01]  /*2aa0*/  HADD2.F32 R190, -RZ, R22.H0_H0 ;  /* 0x20000016ffbe7230 */ /* 0x000fe20000004100 */
[----:B------:R0:W4:Y:S01]  /*2ab0*/  MUFU.RCP R147, R193 ;  /* 0x000000c100937308 */ /* 0x0001220000001000 */
[----:B------:R-:W-:Y:S02]  /*2ac0*/  HADD2.F32 R50, -RZ, R50.H1_H1 ;  /* 0x30000032ff327230 */ /* 0x000fe40000004100 */
[----:B-1----:R-:W-:Y:S01]  /*2ad0*/  FMUL.FTZ R194, R193, R48 ;  /* 0x00000030c1c27220 */ /* 0x002fe20000410000 */
[----:B------:R-:W-:-:S02]  /*2ae0*/  HADD2.F32 R189, -RZ, R22.H1_H1 ;  /* 0x30000016ffbd7230 */ /* 0x000fc40000004100 */
[----:B------:R-:W-:Y:S01]  /*2af0*/  FADD.FTZ R201, R200, R179 ;  /* 0x000000b3c8c97221 */ /* 0x000fe20000010000 */
[----:B------:R-:W-:Y:S01]  /*2b00*/  FFMA.FTZ R199, R179, R158, R198 ;  /* 0x0000009eb3c77223 */ /* 0x000fe200000100c6 */
[----:B------:R-:W-:Y:S01]  /*2b10*/  FMUL.FTZ R156, R211, R156 ;  /* 0x0000009cd39c7220 */ /* 0x000fe20000410000 */
[----:B------:R-:W-:Y:S01]  /*2b20*/  FMUL.FTZ R155, R144, R155 ;  /* 0x0000009b909b7220 */ /* 0x000fe20000410000 */
[----:B------:R1:W4:Y:S01]  /*2b30*/  MUFU.RCP R146, R192 ;  /* 0x000000c000927308 */ /* 0x0003220000001000 */
[----:B0-----:R-:W-:Y:S01]  /*2b40*/  FMUL.FTZ R193, R192, R67 ;  /* 0x00000043c0c17220 */ /* 0x001fe20000410000 */
[----:B------:R-:W-:Y:S01]  /*2b50*/  FADD.FTZ R198, R201, R180 ;  /* 0x000000b4c9c67221 */ /* 0x000fe20000010000 */
[----:B---3--:R-:W-:Y:S01]  /*2b60*/  FMUL.FTZ R154, R145, R154 ;  /* 0x0000009a919a7220 */ /* 0x008fe20000410000 */
[----:B--2---:R-:W-:Y:S01]  /*2b70*/  FMUL.FTZ R149, R202, R149 ;  /* 0x00000095ca957220 */ /* 0x004fe20000410000 */
[----:B------:R-:W-:Y:S02]  /*2b80*/  HADD2.F32 R224, -RZ, R5.H0_H0 ;  /* 0x20000005ffe07230 */ /* 0x000fe40000004100 */
[----:B------:R-:W-:Y:S01]  /*2b90*/  FMUL.FTZ R148, R203, R148 ;  /* 0x00000094cb947220 */ /* 0x000fe20000410000 */
[----:B------:R-:W-:Y:S01]  /*2ba0*/  FMUL.FTZ R228, R53, R0 ;  /* 0x0000000035e47220 */ /* 0x000fe20000410000 */
[----:B------:R0:W2:Y:S01]  /*2bb0*/  MUFU.RCP R207, R191 ;  /* 0x000000bf00cf7308 */ /* 0x0000a20000001000 */
[----:B-1----:R-:W-:Y:S01]  /*2bc0*/  FMUL.FTZ R192, R191, R64 ;  /* 0x00000040bfc07220 */ /* 0x002fe20000410000 */
[----:B------:R-:W-:Y:S01]  /*2bd0*/  FADD.FTZ R205, R205, -R224 ;  /* 0x800000e0cdcd7221 */ /* 0x000fe20000010000 */
[----:B----4-:R-:W-:Y:S01]  /*2be0*/  FMUL.FTZ R147, R204, R147 ;  /* 0x00000093cc937220 */ /* 0x010fe20000410000 */
[----:B------:R-:W-:-:S02]  /*2bf0*/  HADD2.F32 R224, -RZ, R6.H1_H1 ;  /* 0x30000006ffe07230 */ /* 0x000fc40000004100 */
[----:B------:R-:W-:Y:S01]  /*2c00*/  FMUL.FTZ R229, R36, R51 ;  /* 0x0000003324e57220 */ /* 0x000fe20000410000 */
[----:B------:R-:W-:Y:S01]  /*2c10*/  FMUL.FTZ R226, R55, R66 ;  /* 0x0000004237e27220 */ /* 0x000fe20000410000 */
[----:B------:R-:W-:Y:S01]  /*2c20*/  FMUL.FTZ R227, R52, R137 ;  /* 0x0000008934e37220 */ /* 0x000fe20000410000 */
[----:B------:R1:W3:Y:S01]  /*2c30*/  MUFU.RCP R213, R190 ;  /* 0x000000be00d57308 */ /* 0x0002e20000001000 */
[----:B0-----:R-:W-:Y:S01]  /*2c40*/  FMUL.FTZ R191, R190, R49 ;  /* 0x00000031bebf7220 */ /* 0x001fe20000410000 */
[----:B------:R-:W-:Y:S01]  /*2c50*/  FMUL.FTZ R146, R205, R146 ;  /* 0x00000092cd927220 */ /* 0x000fe20000410000 */
[----:B------:R-:W-:Y:S01]  /*2c60*/  FADD.FTZ R209, R209, -R224 ;  /* 0x800000e0d1d17221 */ /* 0x000fe20000010000 */
[----:B------:R-:W-:Y:S01]  /*2c70*/  FMUL.FTZ R224, R37, R138 ;  /* 0x0000008a25e07220 */ /* 0x000fe20000410000 */
[----:B------:R-:W-:Y:S01]  /*2c80*/  FMUL.FTZ R225, R38, R139 ;  /* 0x0000008b26e17220 */ /* 0x000fe20000410000 */
[----:B------:R-:W-:Y:S01]  /*2c90*/  FMUL.FTZ R222, R57, R140 ;  /* 0x0000008c39de7220 */ /* 0x000fe20000410000 */
[----:B------:R-:W-:Y:S01]  /*2ca0*/  FMUL.FTZ R223, R54, R141 ;  /* 0x0000008d36df7220 */ /* 0x000fe20000410000 */
[----:B------:R0:W4:Y:S01]  /*2cb0*/  MUFU.RCP R220, R189 ;  /* 0x000000bd00dc7308 */ /* 0x0001220000001000 */
[----:B-1----:R-:W-:Y:S01]  /*2cc0*/  FMUL.FTZ R190, R189, R50 ;  /* 0x00000032bdbe7220 */ /* 0x002fe20000410000 */
[----:B--2---:R-:W-:Y:S01]  /*2cd0*/  FMUL.FTZ R145, R206, R207 ;  /* 0x000000cfce917220 */ /* 0x004fe20000410000 */
[----:B------:R-:W-:Y:S01]  /*2ce0*/  FMUL.FTZ R221, R40, R163 ;  /* 0x000000a328dd7220 */ /* 0x000fe20000410000 */
[----:B------:R-:W-:Y:S01]  /*2cf0*/  FMUL.FTZ R218, R59, R162 ;  /* 0x000000a23bda7220 */ /* 0x000fe20000410000 */
[----:B------:R-:W-:Y:S01]  /*2d00*/  FMUL.FTZ R219, R56, R161 ;  /* 0x000000a138db7220 */ /* 0x000fe20000410000 */
[----:B------:R-:W-:Y:S01]  /*2d10*/  FMUL.FTZ R216, R41, R160 ;  /* 0x000000a029d87220 */ /* 0x000fe20000410000 */
[----:B------:R-:W-:Y:S01]  /*2d20*/  FMUL.FTZ R217, R42, R159 ;  /* 0x0000009f2ad97220 */ /* 0x000fe20000410000 */
[----:B------:R-:W-:Y:S01]  /*2d30*/  FMUL.FTZ R214, R61, R158 ;  /* 0x0000009e3dd67220 */ /* 0x000fe20000410000 */
[----:B0-----:R-:W-:Y:S01]  /*2d40*/  FMUL.FTZ R189, R196, R135 ;  /* 0x00000087c4bd7220 */ /* 0x001fe20000410000 */
[----:B------:R-:W-:Y:S01]  /*2d50*/  FFMA.FTZ R196, R180, R157, R199 ;  /* 0x0000009db4c47223 */ /* 0x000fe200000100c7 */
[----:B------:R-:W-:Y:S01]  /*2d60*/  FADD.FTZ R199, R198, R181 ;  /* 0x000000b5c6c77221 */ /* 0x000fe20000010000 */
[----:B---3--:R-:W-:Y:S01]  /*2d70*/  FMUL.FTZ R144, R208, R213 ;  /* 0x000000d5d0907220 */ /* 0x008fe20000410000 */
[----:B------:R-:W-:Y:S01]  /*2d80*/  FMUL.FTZ R215, R58, R157 ;  /* 0x0000009d3ad77220 */ /* 0x000fe20000410000 */
[-C--:B------:R-:W-:Y:S01]  /*2d90*/  FFMA.FTZ R197, R181, R156.reuse, R196 ;  /* 0x0000009cb5c57223 */ /* 0x080fe200000100c4 */
[----:B------:R-:W-:Y:S01]  /*2da0*/  FADD.FTZ R198, R199, R182 ;  /* 0x000000b6c7c67221 */ /* 0x000fe20000010000 */
[----:B------:R-:W-:Y:S01]  /*2db0*/  FMUL.FTZ R213, R43, R156 ;  /* 0x0000009c2bd57220 */ /* 0x000fe20000410000 */
[----:B----4-:R-:W-:Y:S01]  /*2dc0*/  FMUL.FTZ R143, R209, R220 ;  /* 0x000000dcd18f7220 */ /* 0x010fe20000410000 */
        /* <DEDUP_REMOVED lines=37> */
[----:B------:R-:W-:Y:S01]  /*3020*/  FADD.FTZ R198, R199, R190 ;  /* 0x000000bec7c67221 */ /* 0x000fe20000010000 */
[-C--:B------:R-:W-:Y:S02]  /*3030*/  FMUL.FTZ R199, R135, R164.reuse ;  /* 0x000000a487c77220 */ /* 0x080fe40000410000 */
[----:B------:R-:W-:Y:S01]  /*3040*/  FFMA.FTZ R196, R190, R143, R197 ;  /* 0x0000008fbec47223 */ /* 0x000fe200000100c5 */
[----:B------:R-:W-:Y:S01]  /*3050*/  FADD.FTZ R197, R198, R189 ;  /* 0x000000bdc6c57221 */ /* 0x000fe20000010000 */
[----:B------:R-:W-:Y:S02]  /*3060*/  FMUL.FTZ R198, R136, R165 ;  /* 0x000000a588c67220 */ /* 0x000fe40000410000 */
[----:B------:R-:W-:Y:S01]  /*3070*/  FFMA.FTZ R231, R189, R164, R196 ;  /* 0x000000a4bde77223 */ /* 0x000fe200000100c4 */
[----:B------:R-:W-:-:S03]  /*3080*/  FADD.FTZ R197, R197, R230 ;  /* 0x000000e6c5c57221 */ /* 0x000fc60000010000 */
[----:B------:R-:W-:-:S07]  /*3090*/  FFMA.FTZ R196, R230, R165, R231 ;  /* 0x000000a5e6c47223 */ /* 0x000fce00000100e7 */
.L_x_2766:
        /* <DEDUP_REMOVED lines=84> */
.L_x_2780:
[----:B-1----:R-:W-:Y:S01]  /*35e0*/  FADD.FTZ R36, R43, R36 ;  /* 0x000000242b247221 */ /* 0x002fe20000010000 */
[----:B--2---:R-:W-:-:S03]  /*35f0*/  FADD.FTZ R37, R42, R37 ;  /* 0x000000252a257221 */ /* 0x004fc60000010000 */
        /* <DEDUP_REMOVED lines=72> */
[C---:B0-----:R-:W-:Y:S01]  /*3a80*/  FMUL.FTZ R42, R134.reuse, R141 ;  /* 0x0000008d862a7220 */ /* 0x041fe20000410000 */
        /* <DEDUP_REMOVED lines=47> */
[----:B--2---:R-:W-:Y:S02]  /*3d80*/  LEA R2, R136, R2, 0x2 ;  /* 0x0000000288027211 */ /* 0x004fe400078e10ff */
[----:B------:R-:W-:Y:S01]  /*3d90*/  LOP3.LUT R133, R132, 0x1f, RZ, 0xc0, !PT ;  /* 0x0000001f84857812 */ /* 0x000fe200078ec0ff */
[----:B------:R0:W-:Y:S01]  /*3da0*/  STG.E.128 desc[UR6][R52.64+0x600], R48 ;  /* 0x0006003034007986 */ /* 0x0001e2000c101d06 */
[----:B------:R-:W-:-:S13]  /*3db0*/  ISETP.GE.AND P1, PT, R2, R137, PT ;  /* 0x000000890200720c */ /* 0x000fda0003f26270 */
[----:B------:R-:W-:Y:S05]  /*3dc0*/  @!P1 BRA `(.L_x_2768) ;  /* 0xffffffc800209947 */ /* 0x000fea000383ffff */
[----:B------:R-:W-:Y:S05]  /*3dd0*/  BSYNC B1 ;  /* 0x0000000000017941 */ /* 0x000fea0003800000 */
.L_x_2764:
        /* <DEDUP_REMOVED lines=16> */
.L_x_2763:
[----:B------:R-:W-:Y:S05]  /*3ee0*/  BSYNC B0 ;  /* 0x0000000000007941 */ /* 0x000fea0003800000 */
.L_x_2762:
        /* <DEDUP_REMOVED lines=34> */
[----:B-1----:R-:W-:-:S03]  /*4110*/  FADD.FTZ R3, RZ, R3 ;  /* 0x00000003ff037221 */ /* 0x002fc60000010000 */
[----:B------:R-:W1:Y:S01]  /*4120*/  LDS R14, [R5+0x1800] ;  /* 0x00180000050e7984 */ /* 0x000e620000000800 */
[----:B--2---:R-:W-:-:S03]  /*4130*/  FADD.FTZ R4, RZ, R4 ;  /* 0x00000004ff047221 */ /* 0x004fc60000010000 */
[----:B------:R-:W2:Y:S01]  /*4140*/  LDS R17, [R5+0x1a00] ;  /* 0x001a000005117984 */ /* 0x000ea20000000800 */
[----:B---3--:R-:W-:-:S03]  /*4150*/  FADD.FTZ R6, RZ, R6 ;  /* 0x00000006ff067221 */ /* 0x008fc60000010000 */
[----:B------:R-:W3:Y:S01]  /*4160*/  LDS R16, [R5+0x1c00] ;  /* 0x001c000005107984 */ /* 0x000ee20000000800 */
[----:B----4-:R-:W-:-:S03]  /*4170*/  FADD.FTZ R7, RZ, R7 ;  /* 0x00000007ff077221 */ /* 0x010fc60000010000 */
[----:B------:R-:W4:Y:S01]  /*4180*/  LDS R19, [R5+0x1e00] ;  /* 0x001e000005137984 */ /* 0x000f220000000800 */
[----:B------:R-:W-:Y:S01]  /*4190*/  FADD.FTZ R8, RZ, R8 ;  /* 0x00000008ff087221 */ /* 0x000fe20000010000 */
[----:B------:R-:W-:Y:S02]  /*41a0*/  FADD.FTZ R9, RZ, R9 ;  /* 0x00000009ff097221 */ /* 0x000fe40000010000 */
        /* <DEDUP_REMOVED lines=18> */
[----:B------:R-:W4:Y:S04]  /*42d0*/  LDS R12, [R5+0x3200] ;  /* 0x00320000050c7984 */ /* 0x000f280000000800 */
        /* <DEDUP_REMOVED lines=16> */
[----:B----4-:R-:W-:-:S04]  /*43e0*/  FADD.FTZ R11, R3, R12 ;  /* 0x0000000c030b7221 */ /* 0x010fc80000010000 */
[----:B------:R-:W0:Y:S01]  /*43f0*/  LDC.64 R2, c[0x0][0x3e8] ;  /* 0x0000fa00ff027b82 */ /* 0x000e220000000a00 */
[----:B------:R-:W-:Y:S01]  /*4400*/  FADD.FTZ R13, R4, R13 ;  /* 0x0000000d040d7221 */ /* 0x000fe20000010000 */
        /* <DEDUP_REMOVED lines=49> */
[----:B------:R-:W-:Y:S01]  /*4720*/  IMAD.WIDE.U32 R2, R23, 0x4, R2 ;  /* 0x0000000417027825 */ /* 0x000fe200078e0002 */
[----:B------:R-:W1:Y:S03]  /*4730*/  LDS R49, [R5+0x2c00] ;  /* 0x002c000005317984 */ /* 0x000e660000000800 */
[----:B--2---:R-:W-:Y:S01]  /*4740*/  FADD.FTZ R12, R12, R27 ;  /* 0x0000001b0c0c7221 */ /* 0x004fe20000010000 */
[----:B------:R-:W2:Y:S01]  /*4750*/  LDS R51, [R5+0x2e00] ;  /* 0x002e000005337984 */ /* 0x000ea20000000800 */
[----:B---3--:R-:W-:-:S03]  /*4760*/  FADD.FTZ R0, R0, R31 ;  /* 0x0000001f00007221 */ /* 0x008fc60000010000 */
        /* <DEDUP_REMOVED lines=45> */
.L_x_2767:
        /* <DEDUP_REMOVED lines=8> */
.L_x_2770:
[----:B------:R-:W-:Y:S05]  /*4ac0*/  BSYNC B2 ;  /* 0x0000000000027941 */ /* 0x000fea0003800000 */
.L_x_2769:
        /* <DEDUP_REMOVED lines=8> */
.L_x_2771:
[----:B------:R-:W-:Y:S01]  /*4b50*/  FADD.FTZ R36, R36, R197 ;  /* 0x000000c524247221 */ /* 0x000fe20000010000 */
[----:B------:R-:W-:-:S04]  /*4b60*/  HFMA2 R46, -RZ, RZ, 0, 1.1920928955078125e-07 ;  /* 0x00000002ff2e7431 */ /* 0x000fc800000001ff */
[----:B------:R-:W-:Y:S02]  /*4b70*/  MOV R47, R36 ;  /* 0x00000024002f7202 */ /* 0x000fe40000000f00 */
[----:B------:R-:W-:-:S07]  /*4b80*/  MOV R37, R45 ;  /* 0x0000002d00257202 */ /* 0x000fce0000000f00 */
[----:B------:R-:W-:Y:S05]  /*4b90*/  WARPSYNC.COLLECTIVE R44, `(.L_x_2772) ;  /* 0x000000002c087348 */ /* 0x000fea0003c00000 */
[----:B------:R0:W1:Y:S02]  /*4ba0*/  SHFL.BFLY P1, R45, R47, R46, R49 ;  /* 0x0c00002e2f2d7389 */ /* 0x0000640000020031 */
[----:B01----:R-:W-:Y:S05]  /*4bb0*/  ENDCOLLECTIVE ;  /* 0x000000000000791b */ /* 0x003fea0003800000 */
.L_x_2772:
[----:B------:R-:W-:-:S05]  /*4bc0*/  FADD.FTZ R37, R37, R196 ;  /* 0x000000c425257221 */ /* 0x000fca0000010000 */
[----:B------:R-:W-:Y:S02]  /*4bd0*/  MOV R47, R37 ;  /* 0x00000025002f7202 */ /* 0x000fe40000000f00 */
[----:B------:R-:W-:-:S07]  /*4be0*/  MOV R39, R45 ;  /* 0x0000002d00277202 */ /* 0x000fce0000000f00 */
[----:B------:R-:W-:Y:S05]  /*4bf0*/  WARPSYNC.COLLECTIVE R44, `(.L_x_2773) ;  /* 0x000000002c087348 */ /* 0x000fea0003c00000 */
[----:B------:R0:W1:Y:S02]  /*4c00*/  SHFL.BFLY P1, R45, R47, R46, R49 ;  /* 0x0c00002e2f2d7389 */ /* 0x0000640000020031 */
[----:B01----:R-:W-:Y:S05]  /*4c10*/  ENDCOLLECTIVE ;  /* 0x000000000000791b */ /* 0x003fea0003800000 */
.L_x_2773:
[----:B------:R-:W-:Y:S01]  /*4c20*/  FADD.FTZ R39, R36, R39 ;  /* 0x0000002724277221 */ /* 0x000fe20000010000 */
[----:B------:R-:W-:-:S04]  /*4c30*/  HFMA2 R46, -RZ, RZ, 0, 2.384185791015625e-07 ;  /* 0x00000004ff2e7431 */ /* 0x000fc800000001ff */
[----:B------:R-:W-:Y:S02]  /*4c40*/  MOV R47, R39 ;  /* 0x00000027002f7202 */ /* 0x000fe40000000f00 */
[----:B------:R-:W-:-:S07]  /*4c50*/  MOV R38, R45 ;  /* 0x0000002d00267202 */ /* 0x000fce0000000f00 */
[----:B------:R-:W-:Y:S05]  /*4c60*/  WARPSYNC.COLLECTIVE R44, `(.L_x_2774) ;  /* 0x000000002c087348 */ /* 0x000fea0003c00000 */
[----:B------:R0:W1:Y:S02]  /*4c70*/  SHFL.BFLY P1, R45, R47, R46, R49 ;  /* 0x0c00002e2f2d7389 */ /* 0x0000640000020031 */
[----:B01----:R-:W-:Y:S05]  /*4c80*/  ENDCOLLECTIVE ;  /* 0x000000000000791b */ /* 0x003fea0003800000 */
.L_x_2774:
[----:B------:R-:W-:-:S05]  /*4c90*/  FADD.FTZ R38, R37, R38 ;  /* 0x0000002625267221 */ /* 0x000fca0000010000 */
[----:B------:R-:W-:Y:S02]  /*4ca0*/  MOV R47, R38 ;  /* 0x00000026002f7202 */ /* 0x000fe40000000f00 */
[----:B------:R-:W-:-:S07]  /*4cb0*/  MOV R40, R45 ;  /* 0x0000002d00287202 */ /* 0x000fce0000000f00 */
[----:B------:R-:W-:Y:S05]  /*4cc0*/  WARPSYNC.COLLECTIVE R44, `(.L_x_2775) ;  /* 0x000000002c087348 */ /* 0x000fea0003c00000 */
[----:B------:R0:W1:Y:S02]  /*4cd0*/  SHFL.BFLY P1, R45, R47, R46, R49 ;  /* 0x0c00002e2f2d7389 */ /* 0x0000640000020031 */
[----:B01----:R-:W-:Y:S05]  /*4ce0*/  ENDCOLLECTIVE ;  /* 0x000000000000791b */ /* 0x003fea0003800000 */
.L_x_2775:
[----:B------:R-:W-:Y:S01]  /*4cf0*/  FADD.FTZ R40, R39, R40 ;  /* 0x0000002827287221 */ /* 0x000fe20000010000 */
[----:B------:R-:W-:-:S04]  /*4d00*/  HFMA2 R46, -RZ, RZ, 0, 4.76837158203125e-07 ;  /* 0x00000008ff2e7431 */ /* 0x000fc800000001ff */
[----:B------:R-:W-:Y:S02]  /*4d10*/  MOV R47, R40 ;  /* 0x00000028002f7202 */ /* 0x000fe40000000f00 */
[----:B------:R-:W-:-:S07]  /*4d20*/  MOV R41, R45 ;  /* 0x0000002d00297202 */ /* 0x000fce0000000f00 */
[----:B------:R-:W-:Y:S05]  /*4d30*/  WARPSYNC.COLLECTIVE R44, `(.L_x_2776) ;  /* 0x000000002c087348 */ /* 0x000fea0003c00000 */
[----:B------:R0:W1:Y:S02]  /*4d40*/  SHFL.BFLY P1, R45, R47, R46, R49 ;  /* 0x0c00002e2f2d7389 */ /* 0x0000640000020031 */
[----:B01----:R-:W-:Y:S05]  /*4d50*/  ENDCOLLECTIVE ;  /* 0x000000000000791b */ /* 0x003fea0003800000 */
.L_x_2776:
[----:B------:R-:W-:-:S05]  /*4d60*/  FADD.FTZ R41, R38, R41 ;  /* 0x0000002926297221 */ /* 0x000fca0000010000 */
[----:B------:R-:W-:Y:S02]  /*4d70*/  MOV R47, R41 ;  /* 0x00000029002f7202 */ /* 0x000fe40000000f00 */
[----:B------:R-:W-:-:S07]  /*4d80*/  MOV R43, R45 ;  /* 0x0000002d002b7202 */ /* 0x000fce0000000f00 */
[----:B------:R-:W-:Y:S05]  /*4d90*/  WARPSYNC.COLLECTIVE R44, `(.L_x_2777) ;  /* 0x000000002c087348 */ /* 0x000fea0003c00000 */
[----:B------:R0:W1:Y:S02]  /*4da0*/  SHFL.BFLY P1, R45, R47, R46, R49 ;  /* 0x0c00002e2f2d7389 */ /* 0x0000640000020031 */
[----:B01----:R-:W-:Y:S05]  /*4db0*/  ENDCOLLECTIVE ;  /* 0x000000000000791b */ /* 0x003fea0003800000 */
.L_x_2777:
[----:B------:R-:W-:Y:S01]  /*4dc0*/  FADD.FTZ R43, R40, R43 ;  /* 0x0000002b282b7221 */ /* 0x000fe20000010000 */
[----:B------:R-:W-:-:S04]  /*4dd0*/  HFMA2 R46, -RZ, RZ, 0, 9.5367431640625e-07 ;  /* 0x00000010ff2e7431 */ /* 0x000fc800000001ff */
[----:B------:R-:W-:Y:S02]  /*4de0*/  MOV R47, R43 ;  /* 0x0000002b002f7202 */ /* 0x000fe40000000f00 */
[----:B------:R-:W-:-:S07]  /*4df0*/  MOV R42, R45 ;  /* 0x0000002d002a7202 */ /* 0x000fce0000000f00 */
[----:B------:R-:W-:Y:S05]  /*4e00*/  WARPSYNC.COLLECTIVE R44, `(.L_x_2778) ;  /* 0x000000002c087348 */ /* 0x000fea0003c00000 */
[----:B------:R0:W1:Y:S02]  /*4e10*/  SHFL.BFLY P1, R45, R47, R46, R49 ;  /* 0x0c00002e2f2d7389 */ /* 0x0000640000020031 */
[----:B01----:R-:W-:Y:S05]  /*4e20*/  ENDCOLLECTIVE ;  /* 0x000000000000791b */ /* 0x003fea0003800000 */
.L_x_2778:
[----:B------:R-:W-:-:S05]  /*4e30*/  FADD.FTZ R42, R41, R42 ;  /* 0x0000002a292a7221 */ /* 0x000fca0000010000 */
[----:B------:R-:W-:Y:S02]  /*4e40*/  MOV R47, R42 ;  /* 0x0000002a002f7202 */ /* 0x000fe40000000f00 */
[----:B------:R-:W-:-:S07]  /*4e50*/  MOV R36, R45 ;  /* 0x0000002d00247202 */ /* 0x000fce0000000f00 */
[----:B------:R-:W-:Y:S05]  /*4e60*/  WARPSYNC.COLLECTIVE R44, `(.L_x_2779) ;  /* 0x000000002c087348 */ /* 0x000fea0003c00000 */
[----:B------:R0:W1:Y:S02]  /*4e70*/  SHFL.BFLY P1, R45, R47, R46, R49 ;  /* 0x0c00002e2f2d7389 */ /* 0x0000640000020031 */
[----:B01----:R-:W-:Y:S05]  /*4e80*/  ENDCOLLECTIVE ;  /* 0x000000000000791b */ /* 0x003fea0003800000 */
.L_x_2779:
[----:B------:R-:W-:Y:S01]  /*4e90*/  MOV R37, R45 ;  /* 0x0000002d00257202 */ /* 0x000fe20000000f00 */
[----:B------:R-:W-:Y:S06]  /*4ea0*/  BRA `(.L_x_2780) ;  /* 0xffffffe400cc7947 */ /* 0x000fec000383ffff */
.L_x_2781:
        /* <DEDUP_REMOVED lines=13> */
.L_x_3224:


//--------------------- .text._ZN10layer_norm22ln_bwd_finalize_kernelINS_22Kernel_traits_finalizeILj1024EffffjLj1024ELj4ENS_18Kernel_traits_baseILj1024EffffjLj1024EEEEEEEvNS_9BwdParamsE --------------------------
	.section	.text._ZN10layer_norm22ln_bwd_finalize_kernelINS_22Kernel_traits_finalizeILj1024EffffjLj1024ELj4ENS_18Kernel_traits_baseILj1024EffffjLj1024EEEEEEEvNS_9BwdParamsE,"ax",@progbits
	.align	128
        .global         _ZN10layer_norm22ln_bwd_finalize_kernelINS_22Kernel_traits_finalizeILj1024EffffjLj1024ELj4ENS_18Kernel_traits_baseILj1024EffffjLj1024EEEEEEEvNS_9BwdParamsE
        .type           _ZN10layer_norm22ln_bwd_finalize_kernelINS_22Kernel_traits_finalizeILj1024EffffjLj1024ELj4ENS_18Kernel_traits_baseILj1024EffffjLj1024EEEEEEEvNS_9BwdParamsE,@function
        .size           _ZN10layer_norm22ln_bwd_finalize_kernelINS_22Kernel_traits_finalizeILj1024EffffjLj1024ELj4ENS_18Kernel_traits_baseILj1024EffffjLj1024EEEEEEEvNS_9BwdParamsE,(.L_x_3225 - _ZN10layer_norm22ln_bwd_finalize_kernelINS_22Kernel_traits_finalizeILj1024EffffjLj1024ELj4ENS_18Kernel_traits_baseILj1024EffffjLj1024EEEEEEEvNS_9BwdParamsE)
        .other          _ZN10layer_norm22ln_bwd_finalize_kernelINS_22Kernel_traits_finalizeILj1024EffffjLj1024ELj4ENS_18Kernel_traits_baseILj1024EffffjLj1024EEEEEEEvNS_9BwdParamsE,@"STO_CUDA_ENTRY STV_DEFAULT"
_ZN10layer_norm22ln_bwd_finalize_kernelINS_22Kernel_traits_finalizeILj1024EffffjLj1024ELj4ENS_18Kernel_traits_baseILj1024EffffjLj1024EEEEEEEvNS_9BwdParamsE:
.text._ZN10layer_norm22ln_bwd_finalize_kernelINS_22Kernel_traits_finalizeILj1024EffffjLj1024ELj4ENS_18Kernel_traits_baseILj1024EffffjLj1024EEEEEEEvNS_9BwdParamsE:
        /* <DEDUP_REMOVED lines=37> */
.L_x_2786:
        /* <DEDUP_REMOVED lines=118> */
.L_x_2785:
[----:B------:R-:W-:Y:S05]  /*09b0*/  BSYNC.RECONVERGENT B1 ;  /* 0x0000000000017941 */ /* 0x000fea0003800200 */
.L_x_2784:
        /* <DEDUP_REMOVED lines=65> */
.L_x_2788:
[----:B------:R-:W-:Y:S05]  /*0dd0*/  BSYNC.RECONVERGENT B1 ;  /* 0x0000000000017941 */ /* 0x000fea0003800200 */
.L_x_2787:
        /* <DEDUP_REMOVED lines=37> */
.L_x_2790:
[----:B------:R-:W-:Y:S05]  /*1030*/  BSYNC.RECONVERGENT B1 ;  /* 0x0000000000017941 */ /* 0x000fea0003800200 */
.L_x_2789:
[----:B------:R-:W-:Y:S05]  /*1040*/  @!P1 BRA `(.L_x_2783) ;  /* 0x00000000003c9947 */ /* 0x000fea0003800000 */
[----:B------:R-:W0:Y:S01]  /*1050*/  LDC.64 R6, c[0x0][0x3e0] ;  /* 0x0000f800ff067b82 */ /* 0x000e220000000a00 */
[----:B------:R-:W-:Y:S02]  /*1060*/  LEA R2, R15, R11, 0xa ;  /* 0x0000000b0f027211 */ /* 0x000fe400078e50ff */
[----:B------:R-:W-:Y:S02]  /*1070*/  IADD3 R24, PT, PT, -R24, RZ, RZ ;  /* 0x000000ff18187210 */ /* 0x000fe40007ffe1ff */
[----:B------:R-:W-:-:S03]  /*1080*/  IADD3 R11, PT, PT, R13, R2, RZ ;  /* 0x000000020d0b7210 */ /* 0x000fc60007ffe0ff */
[----:B------:R-:W1:Y:S04]  /*1090*/  LDC.64 R8, c[0x0][0x3e8] ;  /* 0x0000fa00ff087b82 */ /* 0x000e680000000a00 */
.L_x_2791:
        /* <DEDUP_REMOVED lines=10> */
.L_x_2783:
[----:B------:R-:W-:Y:S05]  /*1140*/  BSYNC.RECONVERGENT B0 ;  /* 0x0000000000007941 */ /* 0x000fea0003800200 */
.L_x_2782:
        /* <DEDUP_REMOVED lines=53> */
.L_x_2792:
        /* <DEDUP_REMOVED lines=14> */
.L_x_3225:


//--------------------- .text._ZN10layer_norm13ln_bwd_kernelINS_13Kernel_traitsIffffjLj1024ELj1ELj4ELj1ELj16ENS_18Kernel_traits_baseILj1024EffffjLj128EEEEEEEvNS_9BwdParamsE --------------------------
	.section	.text._ZN10layer_norm13ln_bwd_kernelINS_13Kernel_traitsIffffjLj1024ELj1ELj4ELj1ELj16ENS_18Kernel_traits_baseILj1024EffffjLj128EEEEEEEvNS_9BwdParamsE,"ax",@progbits
	.align	128
        .global         _ZN10layer_norm13ln_bwd_kernelINS_13Kernel_traitsIffffjLj1024ELj1ELj4ELj1ELj16ENS_18Kernel_traits_baseILj1024EffffjLj128EEEEEEEvNS_9BwdParamsE
        .type           _ZN10layer_norm13ln_bwd_kernelINS_13Kernel_traitsIffffjLj1024ELj1ELj4ELj1ELj16ENS_18Kernel_traits_baseILj1024EffffjLj128EEEEEEEvNS_9BwdParamsE,@function
        .size           _ZN10layer_norm13ln_bwd_kernelINS_13Kernel_traitsIffffjLj1024ELj1ELj4ELj1ELj16ENS_18Kernel_traits_baseILj1024EffffjLj128EEEEEEEvNS_9BwdParamsE,(.L_x_3226 - _ZN10layer_norm13ln_bwd_kernelINS_13Kernel_traitsIffffjLj1024ELj1ELj4ELj1ELj16ENS_18Kernel_traits_baseILj1024EffffjLj128EEEEEEEvNS_9BwdParamsE)
        .other          _ZN10layer_norm13ln_bwd_kernelINS_13Kernel_traitsIffffjLj1024ELj1ELj4ELj1ELj16ENS_18Kernel_traits_baseILj1024EffffjLj128EEEEEEEvNS_9BwdParamsE,@"STO_CUDA_ENTRY STV_DEFAULT"
_ZN10layer_norm13ln_bwd_kernelINS_13Kernel_traitsIffffjLj1024ELj1ELj4ELj1ELj16ENS_18Kernel_traits_baseILj1024EffffjLj128EEEEEEEvNS_9BwdParamsE:
.text._ZN10layer_norm13ln_bwd_kernelINS_13Kernel_traitsIffffjLj1024ELj1ELj4ELj1ELj16ENS_18Kernel_traits_baseILj1024EffffjLj128EEEEEEEvNS_9BwdParamsE:
        /* <DEDUP_REMOVED lines=18> */
[----:B------:R-:W5:Y:S04]  /*0120*/  @P0 LDG.E.128 R52, desc[UR6][R2.64+0x600] ;  /* 0x0006000602340981 */ /* 0x000f68000c1e1d00 */
[----:B------:R-:W5:Y:S04]  /*0130*/  @P0 LDG.E.128 R48, desc[UR6][R2.64+0x800] ;  /* 0x0008000602300981 */ /* 0x000f68000c1e1d00 */
[----:B------:R-:W5:Y:S04]  /*0140*/  @P0 LDG.E.128 R44, desc[UR6][R2.64+0xa00] ;  /* 0x000a0006022c0981 */ /* 0x000f68000c1e1d00 */
[----:B------:R-:W5:Y:S04]  /*0150*/  @P0 LDG.E.128 R40, desc[UR6][R2.64+0xc00] ;  /* 0x000c000602280981 */ /* 0x000f68000c1e1d00 */
[----:B------:R-:W5:Y:S01]  /*0160*/  @P0 LDG.E.128 R36, desc[UR6][R2.64+0xe00] ;  /* 0x000e000602240981 */ /* 0x000f62000c1e1d00 */
[----:B0-----:R-:W-:Y:S01]  /*0170*/  USHF.L.U32 UR4, UR4, 0x2, URZ ;  /* 0x0000000204047899 */ /* 0x001fe200080006ff */
[----:B------:R-:W-:Y:S01]  /*0180*/  SHF.R.U32.HI R162, RZ, 0x5, R162 ;  /* 0x00000005ffa27819 */ /* 0x000fe200000116a2 */
[----:B----4-:R-:W-:-:S04]  /*0190*/  @P0 IMAD.WIDE.U32 R68, R165, 0x10, R68 ;  /* 0x00000010a5440825 */ /* 0x010fc800078e0044 */
[----:B------:R-:W-:Y:S01]  /*01a0*/  LOP3.LUT R162, R162, UR4, RZ, 0xfc, !PT ;  /* 0x00000004a2a27c12 */ /* 0x000fe2000f8efcff */
[----:B--2---:R-:W-:Y:S01]  /*01b0*/  @!P0 IMAD.WIDE.U32 R70, R165, 0x10, R70 ;  /* 0x00000010a5468825 */ /* 0x004fe200078e0046 */
[----:B------:R-:W-:Y:S01]  /*01c0*/  BSSY B1, `(.L_x_2793) ;  /* 0x00002f6000017945 */ /* 0x000fe20003800000 */
[----:B------:R-:W5:Y:S01]  /*01d0*/  @P0 LDG.E.128 R32, desc[UR6][R68.64] ;  /* 0x0000000644200981 */ /* 0x000f62000c1e1d00 */
[----:B-1----:R-:W-:Y:S02]  /*01e0*/  ISETP.GE.AND P1, PT, R162, UR5, PT ;  /* 0x00000005a2007c0c */ /* 0x002fe4000bf26270 */
[----:B------:R-:W-:Y:S02]  /*01f0*/  CS2R R112, SRZ ;  /* 0x0000000000707805 */ /* 0x000fe4000001ff00 */
[----:B------:R-:W-:Y:S01]  /*0200*/  CS2R R114, SRZ ;  /* 0x0000000000727805 */ /* 0x000fe2000001ff00 */
[----:B------:R-:W5:Y:S01]  /*0210*/  @P0 LDG.E.128 R28, desc[UR6][R68.64+0x200] ;  /* 0x00020006441c0981 */ /* 0x000f62000c1e1d00 */
[----:B------:R-:W-:-:S02]  /*0220*/  CS2R R116, SRZ ;  /* 0x0000000000747805 */ /* 0x000fc4000001ff00 */
[----:B------:R-:W-:Y:S02]  /*0230*/  CS2R R118, SRZ ;  /* 0x0000000000767805 */ /* 0x000fe4000001ff00 */
[----:B------:R-:W-:Y:S01]  /*0240*/  CS2R R120, SRZ ;  /* 0x0000000000787805 */ /* 0x000fe2000001ff00 */
[----:B------:R-:W5:Y:S01]  /*0250*/  @P0 LDG.E.128 R24, desc[UR6][R68.64+0x400] ;  /* 0x0004000644180981 */ /* 0x000f62000c1e1d00 */
[----:B------:R-:W-:Y:S02]  /*0260*/  CS2R R122, SRZ ;  /* 0x00000000007a7805 */ /* 0x000fe4000001ff00 */
        /* <DEDUP_REMOVED lines=40> */
[----:B------:R-:W-:Y:S01]  /*04f0*/  HFMA2 R163, -RZ, RZ, 0, 0 ;  /* 0x00000000ffa37431 */ /* 0x000fe200000001ff */
[----:B------:R-:W-:Y:S01]  /*0500*/  BSSY B0, `(.L_x_2795) ;  /* 0x0000282000007945 */ /* 0x000fe20003800000 */
        /* <DEDUP_REMOVED lines=32> */
[----:B------:R-:W-:-:S07]  /*0710*/  CS2R R166, SRZ ;  /* 0x0000000000a67805 */ /* 0x000fce000001ff00 */
.L_x_2802:
[----:B-1----:R-:W0:Y:S01]  /*0720*/  @!P0 LDC.64 R68, c[0x0][0x3a0] ;  /* 0x0000e800ff448b82 */ /* 0x002e220000000a00 */
[----:B------:R-:W-:-:S07]  /*0730*/  MOV R0, RZ ;  /* 0x000000ff00007202 */ /* 0x000fce0000000f00 */
[----:B------:R-:W1:Y:S01]  /*0740*/  LDC.64 R70, c[0x0][0x3a8] ;  /* 0x0000ea00ff467b82 */ /* 0x000e620000000a00 */
[----:B0-----:R-:W-:-:S05]  /*0750*/  @!P0 IMAD.WIDE R68, R162, 0x4, R68 ;  /* 0x00000004a2448825 */ /* 0x001fca00078e0244 */
[----:B-----5:R0:W5:Y:S01]  /*0760*/  @!P0 LDG.E R0, desc[UR6][R68.64] ;  /* 0x0000000644008981 */ /* 0x020162000c1e1900 */
[----:B-1----:R-:W-:-:S05]  /*0770*/  IMAD.WIDE R70, R162, 0x4, R70 ;  /* 0x00000004a2467825 */ /* 0x002fca00078e0246 */
[----:B------:R0:W5:Y:S01]  /*0780*/  LDG.E R199, desc[UR6][R70.64] ;  /* 0x0000000646c77981 */ /* 0x000162000c1e1900 */
[----:B------:R-:W-:Y:S04]  /*0790*/  BSSY.RECONVERGENT B2, `(.L_x_2796) ;  /* 0x000002d000027945 */ /* 0x000fe80003800200 */
[----:B------:R-:W-:Y:S05]  /*07a0*/  @P0 BRA `(.L_x_2797) ;  /* 0x0000000000580947 */ /* 0x000fea0003800000 */
[----:B------:R-:W1:Y:S01]  /*07b0*/  LDC.64 R202, c[0x0][0x3d8] ;  /* 0x0000f600ffca7b82 */ /* 0x000e620000000a00 */
[----:B------:R-:W-:-:S07]  /*07c0*/  LEA R201, R162, R165, 0x8 ;  /* 0x000000a5a2c97211 */ /* 0x000fce00078e40ff */
[----:B------:R-:W2:Y:S01]  /*07d0*/  LDC.64 R174, c[0x0][0x390] ;  /* 0x0000e400ffae7b82 */ /* 0x000ea20000000a00 */
        /* <DEDUP_REMOVED lines=19> */
.L_x_2797:
[----:B0-----:R-:W0:Y:S01]  /*0910*/  LDC.64 R68, c[0x0][0x3d8] ;  /* 0x0000f600ff447b82 */ /* 0x001e220000000a00 */
[----:B------:R-:W-:-:S07]  /*0920*/  LEA R201, R162, R165, 0x8 ;  /* 0x000000a5a2c97211 */ /* 0x000fce00078e40ff */
        /* <DEDUP_REMOVED lines=19> */
.L_x_2798:
[----:B------:R-:W-:Y:S05]  /*0a60*/  BSYNC.RECONVERGENT B2 ;  /* 0x0000000000027941 */ /* 0x000fea0003800200 */
.L_x_2796:
[----:B------:R-:W-:-:S04]  /*0a70*/  UISETP.NE.U32.AND UP0, UPT, UR8, URZ, UPT ;  /* 0x000000ff0800728c */ /* 0x000fc8000bf05070 */
[----:B------:R-:W-:-:S06]  /*0a80*/  UISETP.NE.AND.EX UP0, UPT, UR9, URZ, UPT, UP0 ;  /* 0x000000ff0900728c */ /* 0x000fcc000bf05300 */
[----:B------:R-:W-:-:S13]  /*0a90*/  PLOP3.LUT P0, PT, PT, PT, UP0, 0x80, 0x8 ;  /* 0x000000000008781c */ /* 0x000fda0003f0f008 */
        /* <DEDUP_REMOVED lines=9> */
[--C-:B0-2---:R-:W-:Y:S01]  /*0b30*/  FADD.FTZ R174, R126, -R0.reuse ;  /* 0x800000007eae7221 */ /* 0x105fe20000010000 */
        /* <DEDUP_REMOVED lines=152> */
.L_x_2799:
[----:B------:R-:W1:Y:S01]  /*14c0*/  MUFU.RCP R219, R63 ;  /* 0x0000003f00db7308 */ /* 0x000e620000001000 */
[----:B-----5:R-:W-:Y:S01]  /*14d0*/  FADD.FTZ R0, -R31, R107 ;  /* 0x0000006b1f007221 */ /* 0x020fe20000010100 */
[----:B------:R-:W-:Y:S01]  /*14e0*/  FADD.FTZ R3, -R32, R100 ;  /* 0x0000006420037221 */ /* 0x000fe20000010100 */
[----:B------:R-:W-:Y:S01]  /*14f0*/  FADD.FTZ R103, -R35, R103 ;  /* 0x0000006723677221 */ /* 0x000fe20000010100 */
[----:B------:R-:W-:Y:S01]  /*1500*/  FADD.FTZ R107, -R24, R108 ;  /* 0x0000006c186b7221 */ /* 0x000fe20000010100 */
[----:B------:R-:W-:Y:S01]  /*1510*/  FADD.FTZ R231, -R33, R101 ;  /* 0x0000006521e77221 */ /* 0x000fe20000010100 */
[----:B------:R-:W-:Y:S01]  /*1520*/  FADD.FTZ R102, -R34, R102 ;  /* 0x0000006622667221 */ /* 0x000fe20000010100 */
[----:B------:R-:W-:Y:S01]  /*1530*/  FADD.FTZ R108, -R25, R109 ;  /* 0x0000006d196c7221 */ /* 0x000fe20000010100 */
[----:B0-2---:R-:W0:Y:S01]  /*1540*/  MUFU.RCP R174, R64 ;  /* 0x0000004000ae7308 */ /* 0x005e220000001000 */
[----:B------:R-:W-:Y:S01]  /*1550*/  FMUL.FTZ R228, R69, R65 ;  /* 0x0000004145e47220 */ /* 0x000fe20000410000 */
[----:B------:R-:W-:Y:S01]  /*1560*/  FADD.FTZ R109, -R26, R110 ;  /* 0x0000006e1a6d7221 */ /* 0x000fe20000010100 */
[----:B------:R-:W-:Y:S01]  /*1570*/  FADD.FTZ R104, -R28, R104 ;  /* 0x000000681c687221 */ /* 0x000fe20000010100 */
[----:B------:R-:W-:Y:S01]  /*1580*/  FMUL.FTZ R229, R70, R66 ;  /* 0x0000004246e57220 */ /* 0x000fe20000410000 */
[----:B------:R-:W-:Y:S01]  /*1590*/  FADD.FTZ R105, -R29, R105 ;  /* 0x000000691d697221 */ /* 0x000fe20000010100 */
[----:B------:R-:W-:Y:S01]  /*15a0*/  FMUL.FTZ R224, R71, R67 ;  /* 0x0000004347e07220 */ /* 0x000fe20000410000 */
[----:B------:R-:W-:Y:S01]  /*15b0*/  FADD.FTZ R113, -R21, R113 ;  /* 0x0000007115717221 */ /* 0x000fe20000010100 */
[----:B------:R-:W2:Y:S01]  /*15c0*/  MUFU.RCP R208, R67 ;  /* 0x0000004300d07308 */ /* 0x000ea20000001000 */
[----:B-1----:R-:W-:Y:S01]  /*15d0*/  FMUL.FTZ R219, R0, R219 ;  /* 0x000000db00db7220 */ /* 0x002fe20000410000 */
[----:B------:R-:W-:Y:S01]  /*15e0*/  FMUL.FTZ R0, R68, R64 ;  /* 0x0000004044007220 */ /* 0x000fe20000410000 */
[----:B------:R-:W-:Y:S01]  /*15f0*/  FMUL.FTZ R225, R72, R60 ;  /* 0x0000003c48e17220 */ /* 0x000fe20000410000 */
[----:B------:R-:W-:Y:S01]  /*1600*/  FADD.FTZ R110, -R27, R111 ;  /* 0x0000006f1b6e7221 */ /* 0x000fe20000010100 */
[----:B------:R-:W-:Y:S01]  /*1610*/  FADD.FTZ R106, -R30, R106 ;  /* 0x0000006a1e6a7221 */ /* 0x000fe20000010100 */
[----:B------:R-:W-:Y:S01]  /*1620*/  FADD.FTZ R205, -R13, R121 ;  /* 0x000000790dcd7221 */ /* 0x000fe20000010100 */
[----:B------:R-:W-:Y:S01]  /*1630*/  FADD.FTZ R111, -R20, R112 ;  /* 0x00000070146f7221 */ /* 0x000fe20000010100 */
[----:B------:R-:W1:Y:S01]  /*1640*/  MUFU.RCP R216, R56 ;  /* 0x0000003800d87308 */ /* 0x000e620000001000 */
[----:B0-----:R-:W-:Y:S01]  /*1650*/  FMUL.FTZ R3, R3, R174 ;  /* 0x000000ae03037220 */ /* 0x001fe20000410000 */
[----:B------:R-:W-:Y:S01]  /*1660*/  FMUL.FTZ R221, R74, R62 ;  /* 0x0000003e4add7220 */ /* 0x000fe20000410000 */
[----:B------:R-:W-:Y:S01]  /*1670*/  FADD.FTZ R117, -R17, R117 ;  /* 0x0000007511757221 */ /* 0x000fe20000010100 */
[----:B------:R-:W-:Y:S01]  /*1680*/  FADD.FTZ R200, -R8, R124 ;  /* 0x0000007c08c87221 */ /* 0x000fe20000010100 */
[----:B------:R-:W-:Y:S01]  /*1690*/  FMUL.FTZ R124, R75, R63 ;  /* 0x0000003f4b7c7220 */ /* 0x000fe20000410000 */
[----:B------:R-:W-:Y:S01]  /*16a0*/  FADD.FTZ R118, -R18, R118 ;  /* 0x0000007612767221 */ /* 0x000fe20000010100 */
[----:B------:R-:W-:Y:S01]  /*16b0*/  FADD.FTZ R203, -R15, R123 ;  /* 0x0000007b0fcb7221 */ /* 0x000fe20000010100 */
[----:B------:R-:W0:Y:S01]  /*16c0*/  MUFU.RCP R206, R65 ;  /* 0x0000004100ce7308 */ /* 0x000e220000001000 */
[----:B--2---:R-:W-:Y:S01]  /*16d0*/  FMUL.FTZ R227, R103, R208 ;  /* 0x000000d067e37220 */ /* 0x004fe20000410000 */
[----:B------:R-:W-:Y:S01]  /*16e0*/  FFMA.FTZ R103, R0, R3, RZ ;  /* 0x0000000300677223 */ /* 0x000fe200000100ff */
[----:B------:R-:W-:Y:S01]  /*16f0*/  FMUL.FTZ R123, R76, R56 ;  /* 0x000000384c7b7220 */ /* 0x000fe20000410000 */
[----:B------:R-:W-:Y:S01]  /*1700*/  FADD.FTZ R116, -R16, R116 ;  /* 0x0000007410747221 */ /* 0x000fe20000010100 */
[----:B------:R-:W-:Y:S01]  /*1710*/  FADD.FTZ R202, -R14, R122 ;  /* 0x0000007a0eca7221 */ /* 0x000fe20000010100 */
[----:B------:R-:W-:Y:S01]  /*1720*/  FMUL.FTZ R122, R77, R57 ;  /* 0x000000394d7a7220 */ /* 0x000fe20000410000 */
[----:B------:R-:W-:Y:S01]  /*1730*/  FADD.FTZ R119, -R19, R119 ;  /* 0x0000007713777221 */ /* 0x000fe20000010100 */
[----:B------:R-:W2:Y:S01]  /*1740*/  MUFU.RCP R175, R66 ;  /* 0x0000004200af7308 */ /* 0x000ea20000001000 */
[----:B-1----:R-:W-:Y:S01]  /*1750*/  FMUL.FTZ R216, R107, R216 ;  /* 0x000000d86bd87220 */ /* 0x002fe20000410000 */
[----:B------:R-:W-:Y:S01]  /*1760*/  FADD.FTZ R107, RZ, R0 ;  /* 0x00000000ff6b7221 */ /* 0x000fe20000010000 */
[----:B------:R-:W-:Y:S01]  /*1770*/  FADD.FTZ R204, -R12, R120 ;  /* 0x000000780ccc7221 */ /* 0x000fe20000010100 */
[----:B------:R-:W-:Y:S01]  /*1780*/  FMUL.FTZ R120, R79, R59 ;  /* 0x0000003b4f787220 */ /* 0x000fe20000410000 */
[----:B------:R-:W-:Y:S01]  /*1790*/  FADD.FTZ R114, -R22, R114 ;  /* 0x0000007216727221 */ /* 0x000fe20000010100 */
[----:B------:R-:W-:Y:S01]  /*17a0*/  FADD.FTZ R115, -R23, R115 ;  /* 0x0000007317737221 */ /* 0x000fe20000010100 */
[----:B------:R-:W-:Y:S01]  /*17b0*/  FADD.FTZ R101, -R11, R127 ;  /* 0x0000007f0b657221 */ /* 0x000fe20000010100 */
[----:B------:R-:W1:Y:S01]  /*17c0*/  MUFU.RCP R217, R57 ;  /* 0x0000003900d97308 */ /* 0x000e620000001000 */
        /* <DEDUP_REMOVED lines=9> */
[----:B------:R-:W-:-:S04]  /*1860*/  FFMA.FTZ R102, R228, R231, R103 ;  /* 0x000000e7e4667223 */ /* 0x000fc80000010067 */
[----:B------:R-:W-:Y:S02]  /*1870*/  FFMA.FTZ R103, R229, R226, R102 ;  /* 0x000000e2e5677223 */ /* 0x000fe40000010066 */
[----:B------:R-:W2:Y:S01]  /*1880*/  MUFU.RCP R207, R60 ;  /* 0x0000003c00cf7308 */ /* 0x000ea20000001000 */
[----:B-1----:R-:W-:Y:S01]  /*1890*/  FMUL.FTZ R217, R108, R217 ;  /* 0x000000d96cd97220 */ /* 0x002fe20000410000 */
[----:B------:R-:W-:Y:S01]  /*18a0*/  FADD.FTZ R108, R107, R228 ;  /* 0x000000e46b6c7221 */ /* 0x000fe20000010000 */
[----:B------:R-:W-:-:S05]  /*18b0*/  FFMA.FTZ R102, R224, R227, R103 ;  /* 0x000000e3e0667223 */ /* 0x000fca0000010067 */
[----:B------:R-:W1:Y:S01]  /*18c0*/  MUFU.RCP R210, R61 ;  /* 0x0000003d00d27308 */ /* 0x000e620000001000 */
[----:B0-----:R-:W-:Y:S01]  /*18d0*/  FMUL.FTZ R214, R109, R214 ;  /* 0x000000d66dd67220 */ /* 0x001fe20000410000 */
[----:B------:R-:W-:-:S04]  /*18e0*/  FADD.FTZ R109, R108, R229 ;  /* 0x000000e56c6d7221 */ /* 0x000fc80000010000 */
[----:B------:R-:W-:Y:S02]  /*18f0*/  FADD.FTZ R108, R109, R224 ;  /* 0x000000e06d6c7221 */ /* 0x000fe40000010000 */
[----:B------:R-:W0:Y:S01]  /*1900*/  MUFU.RCP R220, R53 ;  /* 0x0000003500dc7308 */ /* 0x000e220000001000 */
[----:B--2---:R-:W-:Y:S01]  /*1910*/  FMUL.FTZ R222, R104, R207 ;  /* 0x000000cf68de7220 */ /* 0x004fe20000410000 */
[----:B------:R-:W-:-:S03]  /*1920*/  FADD.FTZ R109, R108, R225 ;  /* 0x000000e16c6d7221 */ /* 0x000fc60000010000 */
[----:B------:R-:W-:-:S03]  /*1930*/  FFMA.FTZ R103, R225, R222, R102 ;  /* 0x000000dee1677223 */ /* 0x000fc60000010066 */
[----:B------:R-:W2:Y:S01]  /*1940*/  MUFU.RCP R215, R59 ;  /* 0x0000003b00d77308 */ /* 0x000ea20000001000 */
[----:B-1----:R-:W-:-:S07]  /*1950*/  FMUL.FTZ R223, R105, R210 ;  /* 0x000000d269df7220 */ /* 0x002fce0000410000 */
[----:B------:R-:W1:Y:S01]  /*1960*/  MUFU.RCP R209, R62 ;  /* 0x0000003e00d17308 */ /* 0x000e620000001000 */
[----:B0-----:R-:W-:Y:S01]  /*1970*/  FMUL.FTZ R213, R113, R220 ;  /* 0x000000dc71d57220 */ /* 0x001fe20000410000 */
[----:B------:R-:W-:Y:S01]  /*1980*/  FMUL.FTZ R220, R73, R61 ;  /* 0x0000003d49dc7220 */ /* 0x000fe20000410000 */
[----:B------:R-:W-:-:S03]  /*1990*/  FMUL.FTZ R113, R86, R50 ;  /* 0x0000003256717220 */ /* 0x000fc60000410000 */
[----:B------:R-:W-:Y:S02]  /*19a0*/  FFMA.FTZ R102, R220, R223, R103 ;  /* 0x000000dfdc667223 */ /* 0x000fe40000010067 */
[----:B------:R-:W0:Y:S01]  /*19b0*/  MUFU.RCP R212, R52 ;  /* 0x0000003400d47308 */ /* 0x000e220000001000 */
[----:B--2---:R-:W-:Y:S01]  /*19c0*/  FMUL.FTZ R215, R110, R215 ;  /* 0x000000d76ed77220 */ /* 0x004fe20000410000 */
[----:B------:R-:W-:-:S06]  /*19d0*/  FADD.FTZ R110, R109, R220 ;  /* 0x000000dc6d6e7221 */ /* 0x000fcc0000010000 */
[----:B------:R-:W2:Y:S01]  /*19e0*/  MUFU.RCP R104, R49 ;  /* 0x0000003100687308 */ /* 0x000ea20000001000 */
[----:B-1----:R-:W-:-:S04]  /*19f0*/  FMUL.FTZ R218, R106, R209 ;  /* 0x000000d16ada7220 */ /* 0x002fc80000410000 */
[----:B------:R-:W-:-:S03]  /*1a00*/  FFMA.FTZ R103, R221, R218, R102 ;  /* 0x000000dadd677223 */ /* 0x000fc60000010066 */
[----:B------:R-:W1:Y:S01]  /*1a10*/  MUFU.RCP R105, R50 ;  /* 0x0000003200697308 */ /* 0x000e620000001000 */
[----:B0-----:R-:W-:Y:S01]  /*1a20*/  FMUL.FTZ R212, R111, R212 ;  /* 0x000000d46fd47220 */ /* 0x001fe20000410000 */
[----:B------:R-:W-:Y:S01]  /*1a30*/  FADD.FTZ R111, R110, R221 ;  /* 0x000000dd6e6f7221 */ /* 0x000fe20000010000 */
[----:B------:R-:W-:-:S04]  /*1a40*/  FFMA.FTZ R102, R124, R219, R103 ;  /* 0x000000db7c667223 */ /* 0x000fc80000010067 */
[----:B------:R-:W-:Y:S01]  /*1a50*/  FFMA.FTZ R103, R123, R216, R102 ;  /* 0x000000d87b677223 */ /* 0x000fe20000010066 */
[----:B------:R-:W0:Y:S01]  /*1a60*/  MUFU.RCP R121, R48 ;  /* 0x0000003000797308 */ /* 0x000e220000001000 */
[----:B--2---:R-:W-:Y:S01]  /*1a70*/  FMUL.FTZ R209, R117, R104 ;  /* 0x0000006875d17220 */ /* 0x004fe20000410000 */
[----:B------:R-:W-:Y:S01]  /*1a80*/  FADD.FTZ R104, R111, R124 ;  /* 0x0000007c6f687221 */ /* 0x000fe20000010000 */
[----:B------:R-:W-:Y:S01]  /*1a90*/  FFMA.FTZ R102, R122, R217, R103 ;  /* 0x000000d97a667223 */ /* 0x000fe20000010067 */
[----:B------:R-:W-:Y:S01]  /*1aa0*/  FMUL.FTZ R117, R82, R54 ;  /* 0x0000003652757220 */ /* 0x000fe20000410000 */
[----:B------:R-:W-:-:S03]  /*1ab0*/  FMUL.FTZ R111, R88, R44 ;  /* 0x0000002c586f7220 */ /* 0x000fc60000410000 */
[----:B------:R-:W2:Y:S01]  /*1ac0*/  MUFU.RCP R106, R51 ;  /* 0x00000033006a7308 */ /* 0x000ea20000001000 */
[----:B-1----:R-:W-:Y:S01]  /*1ad0*/  FMUL.FTZ R206, R118, R105 ;  /* 0x0000006976ce7220 */ /* 0x002fe20000410000 */
[----:B------:R-:W-:Y:S01]  /*1ae0*/  FADD.FTZ R105, R104, R123 ;  /* 0x0000007b68697221 */ /* 0x000fe20000010000 */
[----:B------:R-:W-:-:S03]  /*1af0*/  FMUL.FTZ R118, R81, R53 ;  /* 0x0000003551767220 */ /* 0x000fc60000410000 */
[----:B------:R-:W-:Y:S02]  /*1b00*/  FADD.FTZ R104, R105, R122 ;  /* 0x0000007a69687221 */ /* 0x000fe40000010000 */
[----:B------:R-:W1:Y:S01]  /*1b10*/  MUFU.RCP R211, R54 ;  /* 0x0000003600d37308 */ /* 0x000e620000001000 */
        /* <DEDUP_REMOVED lines=12> */
[----:B------:R-:W-:Y:S01]  /*1be0*/  FFMA.FTZ R103, R119, R212, R102 ;  /* 0x000000d477677223 */ /* 0x000fe20000010066 */
[----:B-1----:R-:W-:Y:S01]  /*1bf0*/  FMUL.FTZ R210, R114, R211 ;  /* 0x000000d372d27220 */ /* 0x002fe20000410000 */
[----:B------:R-:W-:Y:S01]  /*1c00*/  FADD.FTZ R104, R105, R118 ;  /* 0x0000007669687221 */ /* 0x000fe20000010000 */
[----:B------:R-:W-:Y:S01]  /*1c10*/  FMUL.FTZ R114, R85, R49 ;  /* 0x0000003155727220 */ /* 0x000fe20000410000 */
[----:B------:R-:W-:-:S03]  /*1c20*/  FFMA.FTZ R102, R118, R213, R103 ;  /* 0x000000d576667223 */ /* 0x000fc60000010067 */
[----:B------:R-:W1:Y:S01]  /*1c30*/  MUFU.RCP R108, R45 ;  /* 0x0000002d006c7308 */ /* 0x000e620000001000 */
[----:B0-----:R-:W-:Y:S01]  /*1c40*/  FMUL.FTZ R204, R204, R107 ;  /* 0x0000006bcccc7220 */ /* 0x001fe20000410000 */
[----:B------:R-:W-:Y:S01]  /*1c50*/  FADD.FTZ R107, R104, R117 ;  /* 0x00000075686b7221 */ /* 0x000fe20000010000 */
[----:B------:R-:W-:-:S03]  /*1c60*/  FFMA.FTZ R105, R117, R210, R102 ;  /* 0x000000d275697223 */ /* 0x000fc60000010066 */
[----:B------:R-:W-:Y:S02]  /*1c70*/  FADD.FTZ R104, R107, R116 ;  /* 0x000000746b687221 */ /* 0x000fe40000010000 */
[----:B------:R-:W0:Y:S01]  /*1c80*/  MUFU.RCP R110, R47 ;  /* 0x0000002f006e7308 */ /* 0x000e220000001000 */
[----:B--2---:R-:W-:Y:S01]  /*1c90*/  FMUL.FTZ R211, R115, R112 ;  /* 0x0000007073d37220 */ /* 0x004fe20000410000 */
[----:B------:R-:W-:Y:S01]  /*1ca0*/  FMUL.FTZ R115, R84, R48 ;  /* 0x0000003054737220 */ /* 0x000fe20000410000 */
[----:B------:R-:W-:Y:S02]  /*1cb0*/  FMUL.FTZ R112, R87, R51 ;  /* 0x0000003357707220 */ /* 0x000fe40000410000 */
[----:B------:R-:W-:Y:S01]  /*1cc0*/  FFMA.FTZ R102, R116, R211, R105 ;  /* 0x000000d374667223 */ /* 0x000fe20000010069 */
[----:B------:R-:W-:Y:S02]  /*1cd0*/  FADD.FTZ R107, R104, R115 ;  /* 0x00000073686b7221 */ /* 0x000fe40000010000 */
[----:B------:R-:W2:Y:S01]  /*1ce0*/  MUFU.RCP R109, R46 ;  /* 0x0000002e006d7308 */ /* 0x000ea20000001000 */
[----:B------:R-:W-:Y:S01]  /*1cf0*/  FFMA.FTZ R105, R115, R208, R102 ;  /* 0x000000d073697223 */ /* 0x000fe20000010066 */
[----:B-1----:R-:W-:Y:S01]  /*1d00*/  FMUL.FTZ R205, R205, R108 ;  /* 0x0000006ccdcd7220 */ /* 0x002fe20000410000 */
[----:B------:R-:W-:-:S02]  /*1d10*/  FADD.FTZ R108, R107, R114 ;  /* 0x000000726b6c7221 */ /* 0x000fc40000010000 */
[----:B------:R-:W-:Y:S02]  /*1d20*/  FFMA.FTZ R104, R114, R209, R105 ;  /* 0x000000d172687223 */ /* 0x000fe40000010069 */
[----:B------:R-:W-:Y:S01]  /*1d30*/  FADD.FTZ R107, R108, R113 ;  /* 0x000000716c6b7221 */ /* 0x000fe20000010000 */
[----:B------:R-:W1:Y:S01]  /*1d40*/  MUFU.RCP R106, R41 ;  /* 0x00000029006a7308 */ /* 0x000e620000001000 */
[----:B------:R-:W-:Y:S01]  /*1d50*/  FFMA.FTZ R105, R113, R206, R104 ;  /* 0x000000ce71697223 */ /* 0x000fe20000010068 */
[----:B0-----:R-:W-:Y:S01]  /*1d60*/  FMUL.FTZ R203, R203, R110 ;  /* 0x0000006ecbcb7220 */ /* 0x001fe20000410000 */
[----:B------:R-:W-:Y:S01]  /*1d70*/  FADD.FTZ R108, R107, R112 ;  /* 0x000000706b6c7221 */ /* 0x000fe20000010000 */
[----:B------:R-:W-:Y:S01]  /*1d80*/  FMUL.FTZ R110, R89, R45 ;  /* 0x0000002d596e7220 */ /* 0x000fe20000410000 */
[----:B------:R-:W-:Y:S02]  /*1d90*/  FFMA.FTZ R104, R112, R207, R105 ;  /* 0x000000cf70687223 */ /* 0x000fe40000010069 */
[----:B------:R-:W-:Y:S01]  /*1da0*/  FADD.FTZ R107, R108, R111 ;  /* 0x0000006f6c6b7221 */ /* 0x000fe20000010000 */
[----:B------:R-:W0:Y:S01]  /*1db0*/  MUFU.RCP R131, R40 ;  /* 0x0000002800837308 */ /* 0x000e220000001000 */
[----:B------:R-:W-:Y:S01]  /*1dc0*/  FFMA.FTZ R105, R111, R204, R104 ;  /* 0x000000cc6f697223 */ /* 0x000fe20000010068 */
[----:B--2---:R-:W-:Y:S01]  /*1dd0*/  FMUL.FTZ R202, R202, R109 ;  /* 0x0000006dcaca7220 */ /* 0x004fe20000410000 */
[----:B------:R-:W-:Y:S01]  /*1de0*/  FMUL.FTZ R109, R90, R46 ;  /* 0x0000002e5a6d7220 */ /* 0x000fe20000410000 */
[----:B------:R-:W-:Y:S01]  /*1df0*/  FADD.FTZ R130, R107, R110 ;  /* 0x0000006e6b827221 */ /* 0x000fe20000010000 */
[----:B------:R-:W-:Y:S01]  /*1e00*/  FFMA.FTZ R104, R110, R205, R105 ;  /* 0x000000cd6e687223 */ /* 0x000fe20000010069 */
[----:B------:R-:W-:Y:S01]  /*1e10*/  FMUL.FTZ R108, R91, R47 ;  /* 0x0000002f5b6c7220 */ /* 0x000fe20000410000 */
[----:B------:R-:W-:Y:S01]  /*1e20*/  FMUL.FTZ R107, R92, R40 ;  /* 0x000000285c6b7220 */ /* 0x000fe20000410000 */
[----:B------:R-:W2:Y:S01]  /*1e30*/  MUFU.RCP R103, R42 ;  /* 0x0000002a00677308 */ /* 0x000ea20000001000 */
[----:B-1----:R-:W-:Y:S01]  /*1e40*/  FMUL.FTZ R175, R125, R106 ;  /* 0x0000006a7daf7220 */ /* 0x002fe20000410000 */
[----:B------:R-:W-:Y:S01]  /*1e50*/  FADD.FTZ R125, R130, R109 ;  /* 0x0000006d827d7221 */ /* 0x000fe20000010000 */
[----:B------:R-:W-:Y:S01]  /*1e60*/  FFMA.FTZ R105, R109, R202, R104 ;  /* 0x000000ca6d697223 */ /* 0x000fe20000010068 */
[----:B------:R-:W-:-:S02]  /*1e70*/  FMUL.FTZ R106, R93, R41 ;  /* 0x000000295d6a7220 */ /* 0x000fc40000410000 */
[----:B------:R-:W-:Y:S01]  /*1e80*/  FADD.FTZ R130, R125, R108 ;  /* 0x0000006c7d827221 */ /* 0x000fe20000010000 */
[----:B------:R-:W-:Y:S01]  /*1e90*/  FFMA.FTZ R104, R108, R203, R105 ;  /* 0x000000cb6c687223 */ /* 0x000fe20000010069 */
[----:B------:R-:W1:Y:S01]  /*1ea0*/  MUFU.RCP R102, R43 ;  /* 0x0000002b00667308 */ /* 0x000e620000001000 */
[----:B0-----:R-:W-:Y:S01]  /*1eb0*/  FMUL.FTZ R200, R200, R131 ;  /* 0x00000083c8c87220 */ /* 0x001fe20000410000 */
[----:B------:R-:W-:Y:S01]  /*1ec0*/  FADD.FTZ R125, R130, R107 ;  /* 0x0000006b827d7221 */ /* 0x000fe20000010000 */
[----:B------:R-:W-:-:S03]  /*1ed0*/  FMUL.FTZ R105, R94, R42 ;  /* 0x0000002a5e697220 */ /* 0x000fc60000410000 */
[----:B------:R-:W-:Y:S02]  /*1ee0*/  FADD.FTZ R130, R125, R106 ;  /* 0x0000006a7d827221 */ /* 0x000fe40000010000 */
[----:B------:R-:W0:Y:S01]  /*1ef0*/  MUFU.RCP R233, R36 ;  /* 0x0000002400e97308 */ /* 0x000e220000001000 */
[----:B--2---:R-:W-:Y:S01]  /*1f00*/  FMUL.FTZ R174, R126, R103 ;  /* 0x000000677eae7220 */ /* 0x004fe20000410000 */
[----:B------:R-:W-:Y:S01]  /*1f10*/  FFMA.FTZ R103, R107, R200, R104 ;  /* 0x000000c86b677223 */ /* 0x000fe20000010068 */
[----:B------:R-:W-:Y:S01]  /*1f20*/  FMUL.FTZ R104, R95, R43 ;  /* 0x0000002b5f687220 */ /* 0x000fe20000410000 */
[----:B------:R-:W-:Y:S02]  /*1f30*/  FADD.FTZ R125, R130, R105 ;  /* 0x00000069827d7221 */ /* 0x000fe40000010000 */
[----:B------:R-:W-:Y:S01]  /*1f40*/  FFMA.FTZ R126, R106, R175, R103 ;  /* 0x000000af6a7e7223 */ /* 0x000fe20000010067 */
[----:B------:R-:W-:Y:S01]  /*1f50*/  FMUL.FTZ R103, R96, R36 ;  /* 0x0000002460677220 */ /* 0x000fe20000410000 */
[----:B------:R-:W2:Y:S01]  /*1f60*/  MUFU.RCP R230, R37 ;  /* 0x0000002500e67308 */ /* 0x000ea20000001000 */
[----:B-1----:R-:W-:Y:S01]  /*1f70*/  FMUL.FTZ R131, R101, R102 ;  /* 0x0000006665837220 */ /* 0x002fe20000410000 */
[----:B------:R-:W-:Y:S01]  /*1f80*/  FFMA.FTZ R101, R105, R174, R126 ;  /* 0x000000ae69657223 */ /* 0x000fe2000001007e */
[----:B------:R-:W-:Y:S01]  /*1f90*/  FADD.FTZ R126, R125, R104 ;  /* 0x000000687d7e7221 */ /* 0x000fe20000010000 */
[----:B------:R-:W-:-:S04]  /*1fa0*/  FMUL.FTZ R102, R97, R37 ;  /* 0x0000002561667220 */ /* 0x000fc80000410000 */
[----:B------:R-:W1:Y:S01]  /*1fb0*/  MUFU.RCP R235, R38 ;  /* 0x0000002600eb7308 */ /* 0x000e620000001000 */
[----:B0-----:R-:W-:Y:S01]  /*1fc0*/  FMUL.FTZ R130, R100, R233 ;  /* 0x000000e964827220 */ /* 0x001fe20000410000 */
[----:B------:R-:W-:Y:S01]  /*1fd0*/  FFMA.FTZ R100, R104, R131, R101 ;  /* 0x0000008368647223 */ /* 0x000fe20000010065 */
[----:B------:R-:W-:Y:S01]  /*1fe0*/  FADD.FTZ R233, R126, R103 ;  /* 0x000000677ee97221 */ /* 0x000fe20000010000 */
[----:B------:R-:W-:Y:S02]  /*1ff0*/  FMUL.FTZ R101, R98, R38 ;  /* 0x0000002662657220 */ /* 0x000fe40000410000 */
[----:B------:R-:W-:Y:S01]  /*2000*/  FFMA.FTZ R125, R103, R130, R100 ;  /* 0x00000082677d7223 */ /* 0x000fe20000010064 */
[----:B------:R-:W-:Y:S01]  /*2010*/  FMUL.FTZ R100, R99, R39 ;  /* 0x0000002763647220 */ /* 0x000fe20000410000 */
[----:B------:R-:W0:Y:S01]  /*2020*/  MUFU.RCP R232, R39 ;  /* 0x0000002700e87308 */ /* 0x000e220000001000 */
[----:B--2---:R-:W-:Y:S01]  /*2030*/  FMUL.FTZ R129, R129, R230 ;  /* 0x000000e681817220 */ /* 0x004fe20000410000 */
[----:B------:R-:W-:-:S03]  /*2040*/  FADD.FTZ R230, R233, R102 ;  /* 0x00000066e9e67221 */ /* 0x000fc60000010000 */
[----:B------:R-:W-:Y:S01]  /*2050*/  FFMA.FTZ R126, R102, R129, R125 ;  /* 0x00000081667e7223 */ /* 0x000fe2000001007d */
[----:B------:R-:W-:Y:S01]  /*2060*/  FADD.FTZ R233, R230, R101 ;  /* 0x00000065e6e97221 */ /* 0x000fe20000010000 */
[----:B-1----:R-:W-:-:S04]  /*2070*/  FMUL.FTZ R128, R128, R235 ;  /* 0x000000eb80807220 */ /* 0x002fc80000410000 */
[----:B------:R-:W-:Y:S01]  /*2080*/  FFMA.FTZ R125, R101, R128, R126 ;  /* 0x00000080657d7223 */ /* 0x000fe2000001007e */
[----:B------:R-:W-:Y:S01]  /*2090*/  FADD.FTZ R126, R233, R100 ;  /* 0x00000064e97e7221 */ /* 0x000fe20000010000 */
[----:B0-----:R-:W-:-:S04]  /*20a0*/  FMUL.FTZ R127, R127, R232 ;  /* 0x000000e87f7f7220 */ /* 0x001fc80000410000 */
[----:B------:R-:W-:-:S07]  /*20b0*/  FFMA.FTZ R125, R100, R127, R125 ;  /* 0x0000007f647d7223 */ /* 0x000fce000001007d */
.L_x_2800:
[----:B------:R-:W-:Y:S01]  /*20c0*/  UMOV UR4, 0xffffffff ;  /* 0xffffffff00047882 */ /* 0x000fe20000000000 */
        /* <DEDUP_REMOVED lines=83> */
.L_x_2814:
[----:B-1----:R-:W-:Y:S01]  /*2600*/  FADD.FTZ R75, R68, R75 ;  /* 0x0000004b444b7221 */ /* 0x002fe20000010000 */
[----:B--2---:R-:W-:Y:S01]  /*2610*/  FADD.FTZ R74, R69, R74 ;  /* 0x0000004a454a7221 */ /* 0x004fe20000010000 */
[----:B------:R-:W1:Y:S02]  /*2620*/  LDC.64 R90, c[0x0][0x380] ;  /* 0x0000e000ff5a7b82 */ /* 0x000e640000000a00 */
[----:B0-----:R-:W-:Y:S01]  /*2630*/  FMUL.FTZ R68, R75, 0.0009765625 ;  /* 0x3a8000004b447820 */ /* 0x001fe20000410000 */
        /* <DEDUP_REMOVED lines=111> */
.L_x_2795:
        /* <DEDUP_REMOVED lines=63> */
.L_x_2794:
[----:B------:R-:W-:Y:S05]  /*3120*/  BSYNC B1 ;  /* 0x0000000000017941 */ /* 0x000fea0003800000 */
.L_x_2793:
        /* <DEDUP_REMOVED lines=182> */
.L_x_2801:
        /* <DEDUP_REMOVED lines=8> */
.L_x_2804:
[----:B------:R-:W-:Y:S05]  /*3d10*/  BSYNC B2 ;  /* 0x0000000000027941 */ /* 0x000fea0003800000 */
.L_x_2803:
        /* <DEDUP_REMOVED lines=8> */
.L_x_2805:
[----:B------:R-:W-:Y:S01]  /*3da0*/  FADD.FTZ R69, R69, R126 ;  /* 0x0000007e45457221 */ /* 0x000fe20000010000 */
[----:B------:R-:W-:-:S04]  /*3db0*/  HFMA2 R72, -RZ, RZ, 0, 1.1920928955078125e-07 ;  /* 0x00000002ff487431 */ /* 0x000fc800000001ff */
[----:B------:R-:W-:Y:S01]  /*3dc0*/  MOV R73, R69 ;  /* 0x0000004500497202 */ /* 0x000fe20000000f00 */
[----:B------:R-:W-:-:S07]  /*3dd0*/  FADD.FTZ R75, R74, R125 ;  /* 0x0000007d4a4b7221 */ /* 0x000fce0000010000 */
[----:B------:R-:W-:Y:S05]  /*3de0*/  WARPSYNC.COLLECTIVE R70, `(.L_x_2806) ;  /* 0x0000000046087348 */ /* 0x000fea0003c00000 */
[----:B------:R0:W1:Y:S02]  /*3df0*/  SHFL.BFLY P1, R74, R73, R72, R71 ;  /* 0x0c000048494a7389 */ /* 0x0000640000020047 */
[----:B01----:R-:W-:Y:S05]  /*3e00*/  ENDCOLLECTIVE ;  /* 0x000000000000791b */ /* 0x003fea0003800000 */
.L_x_2806:
[----:B------:R-:W-:Y:S02]  /*3e10*/  MOV R73, R75 ;  /* 0x0000004b00497202 */ /* 0x000fe40000000f00 */
[----:B------:R-:W-:-:S07]  /*3e20*/  MOV R68, R74 ;  /* 0x0000004a00447202 */ /* 0x000fce0000000f00 */
[----:B------:R-:W-:Y:S05]  /*3e30*/  WARPSYNC.COLLECTIVE R70, `(.L_x_2807) ;  /* 0x0000000046087348 */ /* 0x000fea0003c00000 */
[----:B------:R0:W1:Y:S02]  /*3e40*/  SHFL.BFLY P1, R74, R73, R72, R71 ;  /* 0x0c000048494a7389 */ /* 0x0000640000020047 */
[----:B01----:R-:W-:Y:S05]  /*3e50*/  ENDCOLLECTIVE ;  /* 0x000000000000791b */ /* 0x003fea0003800000 */
.L_x_2807:
[----:B------:R-:W-:Y:S01]  /*3e60*/  FADD.FTZ R76, R69, R68 ;  /* 0x00000044454c7221 */ /* 0x000fe20000010000 */
[----:B------:R-:W-:-:S04]  /*3e70*/  HFMA2 R72, -RZ, RZ, 0, 2.384185791015625e-07 ;  /* 0x00000004ff487431 */ /* 0x000fc800000001ff */
[----:B------:R-:W-:Y:S01]  /*3e80*/  MOV R73, R76 ;  /* 0x0000004c00497202 */ /* 0x000fe20000000f00 */
[----:B------:R-:W-:-:S07]  /*3e90*/  FADD.FTZ R77, R75, R74 ;  /* 0x0000004a4b4d7221 */ /* 0x000fce0000010000 */
[----:B------:R-:W-:Y:S05]  /*3ea0*/  WARPSYNC.COLLECTIVE R70, `(.L_x_2808) ;  /* 0x0000000046087348 */ /* 0x000fea0003c00000 */
[----:B------:R0:W1:Y:S02]  /*3eb0*/  SHFL.BFLY P1, R74, R73, R72, R71 ;  /* 0x0c000048494a7389 */ /* 0x0000640000020047 */
[----:B01----:R-:W-:Y:S05]  /*3ec0*/  ENDCOLLECTIVE ;  /* 0x000000000000791b */ /* 0x003fea0003800000 */
.L_x_2808:
[----:B------:R-:W-:Y:S02]  /*3ed0*/  MOV R73, R77 ;  /* 0x0000004d00497202 */ /* 0x000fe40000000f00 */
[----:B------:R-:W-:-:S07]  /*3ee0*/  MOV R79, R74 ;  /* 0x0000004a004f7202 */ /* 0x000fce0000000f00 */
[----:B------:R-:W-:Y:S05]  /*3ef0*/  WARPSYNC.COLLECTIVE R70, `(.L_x_2809) ;  /* 0x0000000046087348 */ /* 0x000fea0003c00000 */
[----:B------:R0:W1:Y:S02]  /*3f00*/  SHFL.BFLY P1, R74, R73, R72, R71 ;  /* 0x0c000048494a7389 */ /* 0x0000640000020047 */
[----:B01----:R-:W-:Y:S05]  /*3f10*/  ENDCOLLECTIVE ;  /* 0x000000000000791b */ /* 0x003fea0003800000 */
.L_x_2809:
[----:B------:R-:W-:Y:S01]  /*3f20*/  FADD.FTZ R79, R76, R79 ;  /* 0x0000004f4c4f7221 */ /* 0x000fe20000010000 */
[----:B------:R-:W-:-:S04]  /*3f30*/  HFMA2 R72, -RZ, RZ, 0, 4.76837158203125e-07 ;  /* 0x00000008ff487431 */ /* 0x000fc800000001ff */
[----:B------:R-:W-:Y:S01]  /*3f40*/  MOV R73, R79 ;  /* 0x0000004f00497202 */ /* 0x000fe20000000f00 */
[----:B------:R-:W-:-:S07]  /*3f50*/  FADD.FTZ R78, R77, R74 ;  /* 0x0000004a4d4e7221 */ /* 0x000fce0000010000 */
[----:B------:R-:W-:Y:S05]  /*3f60*/  WARPSYNC.COLLECTIVE R70, `(.L_x_2810) ;  /* 0x0000000046087348 */ /* 0x000fea0003c00000 */
[----:B------:R0:W1:Y:S02]  /*3f70*/  SHFL.BFLY P1, R74, R73, R72, R71 ;  /* 0x0c000048494a7389 */ /* 0x0000640000020047 */
[----:B01----:R-:W-:Y:S05]  /*3f80*/  ENDCOLLECTIVE ;  /* 0x000000000000791b */ /* 0x003fea0003800000 */
.L_x_2810:
[----:B------:R-:W-:Y:S02]  /*3f90*/  MOV R73, R78 ;  /* 0x0000004e00497202 */ /* 0x000fe40000000f00 */
[----:B------:R-:W-:-:S07]  /*3fa0*/  MOV R68, R74 ;  /* 0x0000004a00447202 */ /* 0x000fce0000000f00 */
[----:B------:R-:W-:Y:S05]  /*3fb0*/  WARPSYNC.COLLECTIVE R70, `(.L_x_2811) ;  /* 0x0000000046087348 */ /* 0x000fea0003c00000 */
[----:B------:R0:W1:Y:S02]  /*3fc0*/  SHFL.BFLY P1, R74, R73, R72, R71 ;  /* 0x0c000048494a7389 */ /* 0x0000640000020047 */
[----:B01----:R-:W-:Y:S05]  /*3fd0*/  ENDCOLLECTIVE ;  /* 0x000000000000791b */ /* 0x003fea0003800000 */
.L_x_2811:
[----:B------:R-:W-:Y:S01]  /*3fe0*/  FADD.FTZ R68, R79, R68 ;  /* 0x000000444f447221 */ /* 0x000fe20000010000 */
[----:B------:R-:W-:-:S04]  /*3ff0*/  HFMA2 R72, -RZ, RZ, 0, 9.5367431640625e-07 ;  /* 0x00000010ff487431 */ /* 0x000fc800000001ff */
[----:B------:R-:W-:Y:S01]  /*4000*/  MOV R73, R68 ;  /* 0x0000004400497202 */ /* 0x000fe20000000f00 */
[----:B------:R-:W-:-:S07]  /*4010*/  FADD.FTZ R69, R78, R74 ;  /* 0x0000004a4e457221 */ /* 0x000fce0000010000 */
[----:B------:R-:W-:Y:S05]  /*4020*/  WARPSYNC.COLLECTIVE R70, `(.L_x_2812) ;  /* 0x0000000046087348 */ /* 0x000fea0003c00000 */
[----:B------:R0:W1:Y:S02]  /*4030*/  SHFL.BFLY P1, R74, R73, R72, R71 ;  /* 0x0c000048494a7389 */ /* 0x0000640000020047 */
[----:B01----:R-:W-:Y:S05]  /*4040*/  ENDCOLLECTIVE ;  /* 0x000000000000791b */ /* 0x003fea0003800000 */
.L_x_2812:
[----:B------:R-:W-:Y:S02]  /*4050*/  MOV R73, R69 ;  /* 0x0000004500497202 */ /* 0x000fe40000000f00 */
[----:B------:R-:W-:-:S07]  /*4060*/  MOV R75, R74 ;  /* 0x0000004a004b7202 */ /* 0x000fce0000000f00 */
[----:B------:R-:W-:Y:S05]  /*4070*/  WARPSYNC.COLLECTIVE R70, `(.L_x_2813) ;  /* 0x0000000046087348 */ /* 0x000fea0003c00000 */
[----:B------:R0:W1:Y:S02]  /*4080*/  SHFL.BFLY P1, R74, R73, R72, R71 ;  /* 0x0c000048494a7389 */ /* 0x0000640000020047 */
[----:B01----:R-:W-:Y:S05]  /*4090*/  ENDCOLLECTIVE ;  /* 0x000000000000791b */ /* 0x003fea0003800000 */
.L_x_2813:
[----:B------:R-:W-:Y:S05]  /*40a0*/  BRA `(.L_x_2814) ;  /* 0xffffffe400547947 */ /* 0x000fea000383ffff */
.L_x_2815:
        /* <DEDUP_REMOVED lines=13> */
.L_x_3226:


//--------------------- .text._ZN10layer_norm22ln_bwd_finalize_kernelINS_22Kernel_traits_finalizeILj768E13__nv_bfloat16fS2_fjLj1024ELj4ENS_18Kernel_traits_baseILj768ES2_fS2_fjLj1024EEEEEEEvNS_9BwdParamsE --------------------------
	.section	.text._ZN10layer_norm22ln_bwd_finalize_kernelINS_22Kernel_traits_finalizeILj768E13__nv_bfloat16fS2_fjLj1024ELj4ENS_18Kernel_traits_baseILj768ES2_fS2_fjLj1024EEEEEEEvNS_9BwdParamsE,"ax",@progbits
	.align	128
        .global         _ZN10layer_norm22ln_bwd_finalize_kernelINS_22Kernel_traits_finalizeILj768E13__nv_bfloat16fS2_fjLj1024ELj4ENS_18Kernel_traits_baseILj768ES2_fS2_fjLj1024EEEEEEEvNS_9BwdParamsE
        .type           _ZN10layer_norm22ln_bwd_finalize_kernelINS_22Kernel_traits_finalizeILj768E13__nv_bfloat16fS2_fjLj1024ELj4ENS_18Kernel_traits_baseILj768ES2_fS2_fjLj1024EEEEEEEvNS_9BwdParamsE,@function
        .size           _ZN10layer_norm22ln_bwd_finalize_kernelINS_22Kernel_traits_finalizeILj768E13__nv_bfloat16fS2_fjLj1024ELj4ENS_18Kernel_traits_baseILj768ES2_fS2_fjLj1024EEEEEEEvNS_9BwdParamsE,(.L_x_3227 - _ZN10layer_norm22ln_bwd_finalize_kernelINS_22Kernel_traits_finalizeILj768E13__nv_bfloat16fS2_fjLj1024ELj4ENS_18Kernel_traits_baseILj768ES2_fS2_fjLj1024EEEEEEEvNS_9BwdParamsE)
        .other          _ZN10layer_norm22ln_bwd_finalize_kernelINS_22Kernel_traits_finalizeILj768E13__nv_bfloat16fS2_fjLj1024ELj4ENS_18Kernel_traits_baseILj768ES2_fS2_fjLj1024EEEEEEEvNS_9BwdParamsE,@"STO_CUDA_ENTRY STV_DEFAULT"
_ZN10layer_norm22ln_bwd_finalize_kernelINS_22Kernel_traits_finalizeILj768E13__nv_bfloat16fS2_fjLj1024ELj4ENS_18Kernel_traits_baseILj768ES2_fS2_fjLj1024EEEEEEEvNS_9BwdParamsE:
.text._ZN10layer_norm22ln_bwd_finalize_kernelINS_22Kernel_traits_finalizeILj768E13__nv_bfloat16fS2_fjLj1024ELj4ENS_18Kernel_traits_baseILj768ES2_fS2_fjLj1024EEEEEEEvNS_9BwdParamsE:
        /* <DEDUP_REMOVED lines=37> */
.L_x_2820:
        /* <DEDUP_REMOVED lines=118> */
.L_x_2819:
[----:B------:R-:W-:Y:S05]  /*09b0*/  BSYNC.RECONVERGENT B1 ;  /* 0x0000000000017941 */ /* 0x000fea0003800200 */
.L_x_2818:
        /* <DEDUP_REMOVED lines=65> */
.L_x_2822:
[----:B------:R-:W-:Y:S05]  /*0dd0*/  BSYNC.RECONVERGENT B1 ;  /* 0x0000000000017941 */ /* 0x000fea0003800200 */
.L_x_2821:
        /* <DEDUP_REMOVED lines=37> */
.L_x_2824:
[----:B------:R-:W-:Y:S05]  /*1030*/  BSYNC.RECONVERGENT B1 ;  /* 0x0000000000017941 */ /* 0x000fea0003800200 */
.L_x_2823:
[----:B------:R-:W-:Y:S05]  /*1040*/  @!P1 BRA `(.L_x_2817) ;  /* 0x00000000003c9947 */ /* 0x000fea0003800000 */
[----:B------:R-:W0:Y:S01]  /*1050*/  LDC.64 R6, c[0x0][0x3e0] ;  /* 0x0000f800ff067b82 */ /* 0x000e220000000a00 */
[----:B------:R-:W-:Y:S01]  /*1060*/  IMAD R2, R15, 0x300, R11 ;  /* 0x000003000f027824 */ /* 0x000fe200078e020b */
[----:B------:R-:W-:-:S04]  /*1070*/  IADD3 R24, PT, PT, -R24, RZ, RZ ;  /* 0x000000ff18187210 */ /* 0x000fc80007ffe1ff */
[----:B------:R-:W-:Y:S02]  /*1080*/  IADD3 R11, PT, PT, R13, R2, RZ ;  /* 0x000000020d0b7210 */ /* 0x000fe40007ffe0ff */
[----:B------:R-:W1:Y:S05]  /*1090*/  LDC.64 R8, c[0x0][0x3e8] ;  /* 0x0000fa00ff087b82 */ /* 0x000e6a0000000a00 */
.L_x_2825:
        /* <DEDUP_REMOVED lines=10> */
.L_x_2817:
[----:B------:R-:W-:Y:S05]  /*1140*/  BSYNC.RECONVERGENT B0 ;  /* 0x0000000000007941 */ /* 0x000fea0003800200 */
.L_x_2816:
        /* <DEDUP_REMOVED lines=55> */
.L_x_2826:
        /* <DEDUP_REMOVED lines=12> */
.L_x_3227:


//--------------------- .text._ZN10layer_norm13ln_bwd_kernelINS_13Kernel_traitsI13__nv_bfloat16fS2_fjLj768ELj1ELj4ELj1ELj16ENS_18Kernel_traits_baseILj768ES2_fS2_fjLj128EEEEEEEvNS_9BwdParamsE --------------------------
	.section	.text._ZN10layer_norm13ln_bwd_kernelINS_13Kernel_traitsI13__nv_bfloat16fS2_fjLj768ELj1ELj4ELj1ELj16ENS_18Kernel_traits_baseILj768ES2_fS2_fjLj128EEEEEEEvNS_9BwdParamsE,"ax",@progbits
	.align	128
        .global         _ZN10layer_norm13ln_bwd_kernelINS_13Kernel_traitsI13__nv_bfloat16fS2_fjLj768ELj1ELj4ELj1ELj16ENS_18Kernel_traits_baseILj768ES2_fS2_fjLj128EEEEEEEvNS_9BwdParamsE
        .type           _ZN10layer_norm13ln_bwd_kernelINS_13Kernel_traitsI13__nv_bfloat16fS2_fjLj768ELj1ELj4ELj1ELj16ENS_18Kernel_traits_baseILj768ES2_fS2_fjLj128EEEEEEEvNS_9BwdParamsE,@function
        .size           _ZN10layer_norm13ln_bwd_kernelINS_13Kernel_traitsI13__nv_bfloat16fS2_fjLj768ELj1ELj4ELj1ELj16ENS_18Kernel_traits_baseILj768ES2_fS2_fjLj128EEEEEEEvNS_9BwdParamsE,(.L_x_3228 - _ZN10layer_norm13ln_bwd_kernelINS_13Kernel_traitsI13__nv_bfloat16fS2_fjLj768ELj1ELj4ELj1ELj16ENS_18Kernel_traits_baseILj768ES2_fS2_fjLj128EEEEEEEvNS_9BwdParamsE)
        .other          _ZN10layer_norm13ln_bwd_kernelINS_13Kernel_traitsI13__nv_bfloat16fS2_fjLj768ELj1ELj4ELj1ELj16ENS_18Kernel_traits_baseILj768ES2_fS2_fjLj128EEEEEEEvNS_9BwdParamsE,@"STO_CUDA_ENTRY STV_DEFAULT"
_ZN10layer_norm13ln_bwd_kernelINS_13Kernel_traitsI13__nv_bfloat16fS2_fjLj768ELj1ELj4ELj1ELj16ENS_18Kernel_traits_baseILj768ES2_fS2_fjLj128EEEEEEEvNS_9BwdParamsE:
.text._ZN10layer_norm13ln_bwd_kernelINS_13Kernel_traitsI13__nv_bfloat16fS2_fjLj768ELj1ELj4ELj1ELj16ENS_18Kernel_traits_baseILj768ES2_fS2_fjLj128EEEEEEEvNS_9BwdParamsE:
        /* <DEDUP_REMOVED lines=29> */
[----:B---3--:R-:W-:Y:S02]  /*01d0*/  CS2R R4, SRZ ;  /* 0x0000000000047805 */ /* 0x008fe4000001ff00 */
        /* <DEDUP_REMOVED lines=35> */
[----:B------:R-:W-:Y:S01]  /*0410*/  BSSY B1, `(.L_x_2829) ;  /* 0x0000308000017945 */ /* 0x000fe20003800000 */
        /* <DEDUP_REMOVED lines=59> */
[----:B------:R-:W-:-:S07]  /*07d0*/  SHF.R.U32.HI R135, RZ, 0x10, R29 ;  /* 0x00000010ff877819 */ /* 0x000fce000001161d */
.L_x_2835:
        /* <DEDUP_REMOVED lines=9> */
[----:B------:R-:W-:Y:S01]  /*0870*/  PLOP3.LUT P0, PT, PT, PT, UP0, 0x80, 0x8 ;  /* 0x000000000008781c */ /* 0x000fe20003f0f008 */
[----:B------:R-:W-:-:S12]  /*0880*/  IMAD R137, R82, 0xc0, R83 ;  /* 0x000000c052897824 */ /* 0x000fd800078e0253 */
        /* <DEDUP_REMOVED lines=30> */
.L_x_2830:
        /* <DEDUP_REMOVED lines=27> */
[----:B------:R-:W5:Y:S02]  /*0c20*/  LDG.E.128 R24, desc[UR6][R24.64] ;  /* 0x0000000618187981 */ /* 0x000f64000c1e1d00 */
.L_x_2831:
[----:B-----5:R-:W-:Y:S02]  /*0c30*/  MOV R143, R45 ;  /* 0x0000002d008f7202 */ /* 0x020fe40000000f00 */
[----:B------:R-:W-:Y:S02]  /*0c40*/  MOV R144, R42 ;  /* 0x0000002a00907202 */ /* 0x000fe40000000f00 */
[----:B------:R-:W-:Y:S02]  /*0c50*/  MOV R146, R43 ;  /* 0x0000002b00927202 */ /* 0x000fe40000000f00 */
[----:B------:R-:W-:Y:S02]  /*0c60*/  MOV R148, R40 ;  /* 0x0000002800947202 */ /* 0x000fe40000000f00 */
[----:B------:R-:W-:Y:S02]  /*0c70*/  MOV R150, R41 ;  /* 0x0000002900967202 */ /* 0x000fe40000000f00 */
[----:B0-2---:R-:W-:-:S02]  /*0c80*/  MOV R138, R88 ;  /* 0x00000058008a7202 */ /* 0x005fc40000000f00 */
        /* <DEDUP_REMOVED lines=20> */
[----:B------:R-:W-:Y:S01]  /*0dd0*/  SHF.R.U64 R158, R2, 0x10, R3 ;  /* 0x00000010029e7819 */ /* 0x000fe20000001203 */
[--C-:B------:R-:W-:Y:S01]  /*0de0*/  FADD.FTZ R139, R4, -R0.reuse ;  /* 0x80000000048b7221 */ /* 0x100fe20000010000 */
[----:B------:R-:W-:Y:S01]  /*0df0*/  SHF.R.U64 R192, R88, 0x10, R89 ;  /* 0x0000001058c07819 */ /* 0x000fe20000001259 */
[--C-:B------:R-:W-:Y:S01]  /*0e00*/  FADD.FTZ R7, R7, -R0.reuse ;  /* 0x8000000007077221 */ /* 0x100fe20000010000 */
[----:B------:R-:W-:Y:S01]  /*0e10*/  SHF.L.U32 R15, R154, 0x10, RZ ;  /* 0x000000109a0f7819 */ /* 0x000fe200000006ff */
[--C-:B------:R-:W-:Y:S01]  /*0e20*/  FADD.FTZ R155, R8, -R0.reuse ;  /* 0x80000000089b7221 */ /* 0x100fe20000010000 */
[----:B------:R-:W-:Y:S01]  /*0e30*/  SHF.L.U32 R2, R100, 0x10, RZ ;  /* 0x0000001064027819 */ /* 0x000fe200000006ff */
[--C-:B------:R-:W-:Y:S01]  /*0e40*/  FADD.FTZ R5, R5, -R0.reuse ;  /* 0x8000000005057221 */ /* 0x100fe20000010000 */
[--C-:B------:R-:W-:Y:S01]  /*0e50*/  SHF.R.U64 R190, R86, 0x10, R87.reuse ;  /* 0x0000001056be7819 */ /* 0x100fe20000001257 */
[--C-:B------:R-:W-:Y:S01]  /*0e60*/  FADD.FTZ R141, R6, -R0.reuse ;  /* 0x80000000068d7221 */ /* 0x100fe20000010000 */
[----:B------:R-:W-:Y:S01]  /*0e70*/  SHF.R.U32.HI R188, RZ, 0x10, R87 ;  /* 0x00000010ffbc7819 */ /* 0x000fe20000011657 */
        /* <DEDUP_REMOVED lines=31> */
[----:B------:R-:W-:Y:S01]  /*1070*/  SHF.L.U32 R159, R101, 0x10, RZ ;  /* 0x00000010659f7819 */ /* 0x000fe200000006ff */
[----:B------:R-:W-:Y:S01]  /*1080*/  FMUL.FTZ R4, R136, R5 ;  /* 0x0000000588047220 */ /* 0x000fe20000410000 */
[----:B------:R-:W-:Y:S01]  /*1090*/  FFMA.FTZ R139, R0, R3, RZ ;  /* 0x00000003008b7223 */ /* 0x000fe200000100ff */
        /* <DEDUP_REMOVED lines=9> */
[--C-:B------:R-:W-:Y:S01]  /*1130*/  SHF.R.U64 R186, R44, 0x10, R45.reuse ;  /* 0x000000102cba7819 */ /* 0x100fe2000000122d */
[----:B------:R-:W-:Y:S01]  /*1140*/  FFMA.FTZ R139, R5, R152, R2 ;  /* 0x00000098058b7223 */ /* 0x000fe20000010002 */
[----:B------:R-:W-:Y:S01]  /*1150*/  SHF.R.U32.HI R184, RZ, 0x10, R45 ;  /* 0x00000010ffb87819 */ /* 0x000fe2000001162d */
        /* <DEDUP_REMOVED lines=11> */
[----:B------:R-:W-:Y:S01]  /*1210*/  SHF.R.U32.HI R160, RZ, 0x10, R41 ;  /* 0x00000010ffa07819 */ /* 0x000fe20000011629 */
[C---:B------:R-:W-:Y:S01]  /*1220*/  FMUL.FTZ R9, R136.reuse, R157 ;  /* 0x0000009d88097220 */ /* 0x040fe20000410000 */
[----:B------:R-:W-:Y:S01]  /*1230*/  SHF.L.U32 R26, R147, 0x10, RZ ;  /* 0x00000010931a7819 */ /* 0x000fe200000006ff */
[----:B------:R-:W-:Y:S01]  /*1240*/  FFMA.FTZ R139, R7, R154, R2 ;  /* 0x0000009a078b7223 */ /* 0x000fe20000010002 */
        /* <DEDUP_REMOVED lines=35> */
[--C-:B------:R-:W-:Y:S01]  /*1480*/  SHF.R.U32.HI R162, RZ, 0x10, R43.reuse ;  /* 0x00000010ffa27819 */ /* 0x100fe2000001162b */
[----:B------:R-:W-:Y:S01]  /*1490*/  FMUL.FTZ R169, R174, R149 ;  /* 0x00000095aea97220 */ /* 0x000fe20000410000 */
[----:B------:R-:W-:Y:S01]  /*14a0*/  SHF.L.U32 R175, R112, 0x10, RZ ;  /* 0x0000001070af7819 */ /* 0x000fe200000006ff */
[----:B------:R-:W-:Y:S01]  /*14b0*/  FADD.FTZ R174, R173, R160 ;  /* 0x000000a0adae7221 */ /* 0x000fe20000010000 */
[----:B------:R-:W-:Y:S01]  /*14c0*/  SHF.R.U64 R166, R42, 0x10, R43 ;  /* 0x000000102aa67819 */ /* 0x000fe2000000122b */
        /* <DEDUP_REMOVED lines=15> */
[----:B------:R-:W-:Y:S01]  /*15c0*/  SHF.R.U64 R142, R40, 0x10, R41 ;  /* 0x00000010288e7819 */ /* 0x000fe20000001229 */
        /* <DEDUP_REMOVED lines=74> */
[----:B------:R-:W-:Y:S01]  /*1a70*/  FFMA.FTZ R172, R44, R175, R177 ;  /* 0x000000af2cac7223 */ /* 0x000fe200000100b1 */
[----:B------:R-:W-:Y:S06]  /*1a80*/  BRA `(.L_x_2833) ;  /* 0x0000000c00f07947 */ /* 0x000fec0003800000 */
.L_x_2832:
[--C-:B------:R-:W-:Y:S02]  /*1a90*/  SHF.R.U64 R163, R42, 0x10, R43.reuse ;  /* 0x000000102aa37819 */ /* 0x100fe4000000122b */
[----:B------:R-:W-:Y:S02]  /*1aa0*/  SHF.R.U32.HI R166, RZ, 0x10, R43 ;  /* 0x00000010ffa67819 */ /* 0x000fe4000001162b */
[--C-:B------:R-:W-:Y:S02]  /*1ab0*/  SHF.R.U64 R157, R40, 0x10, R41.reuse ;  /* 0x00000010289d7819 */ /* 0x100fe40000001229 */
[----:B------:R-:W-:Y:S02]  /*1ac0*/  SHF.R.U32.HI R165, RZ, 0x10, R41 ;  /* 0x00000010ffa57819 */ /* 0x000fe40000011629 */
[----:B------:R-:W-:Y:S02]  /*1ad0*/  SHF.L.U32 R43, R39, 0x10, RZ ;  /* 0x00000010272b7819 */ /* 0x000fe400000006ff */
[----:B------:R-:W-:-:S02]  /*1ae0*/  SHF.L.U32 R41, R38, 0x10, RZ ;  /* 0x0000001026297819 */ /* 0x000fc400000006ff */
[----:B------:R-:W-:Y:S01]  /*1af0*/  SHF.R.U64 R160, R44, 0x10, R45 ;  /* 0x000000102ca07819 */ /* 0x000fe2000000122d */
[----:B------:R-:W-:Y:S01]  /*1b00*/  FADD.FTZ R6, -R43, R6 ;  /* 0x000000062b067221 */ /* 0x000fe20000010100 */
[----:B------:R-:W-:Y:S01]  /*1b10*/  SHF.L.U32 R44, R125, 0x10, RZ ;  /* 0x000000107d2c7819 */ /* 0x000fe200000006ff */
[----:B------:R-:W-:Y:S01]  /*1b20*/  FADD.FTZ R41, -R41, R4 ;  /* 0x0000000429297221 */ /* 0x000fe20000010100 */
[----:B------:R-:W-:Y:S02]  /*1b30*/  SHF.L.U32 R43, R36, 0x10, RZ ;  /* 0x00000010242b7819 */ /* 0x000fe400000006ff */
[----:B------:R-:W-:Y:S01]  /*1b40*/  SHF.L.U32 R4, R126, 0x10, RZ ;  /* 0x000000107e047819 */ /* 0x000fe200000006ff */
[----:B------:R-:W-:Y:S01]  /*1b50*/  FADD.FTZ R7, -R44, R7 ;  /* 0x000000072c077221 */ /* 0x000fe20000010100 */
[----:B------:R-:W-:Y:S01]  /*1b60*/  SHF.R.U32.HI R162, RZ, 0x10, R45 ;  /* 0x00000010ffa27819 */ /* 0x000fe2000001162d */
        /* <DEDUP_REMOVED lines=16> */
[----:B------:R-:W-:-:S02]  /*1c70*/  SHF.L.U32 R159, R109, 0x10, RZ ;  /* 0x000000106d9f7819 */ /* 0x000fc400000006ff */
[----:B------:R-:W-:Y:S02]  /*1c80*/  SHF.L.U32 R176, R100, 0x10, RZ ;  /* 0x0000001064b07819 */ /* 0x000fe400000006ff */
[----:B------:R-:W-:Y:S02]  /*1c90*/  SHF.L.U32 R10, R129, 0x10, RZ ;  /* 0x00000010810a7819 */ /* 0x000fe400000006ff */
[----:B------:R-:W-:Y:S01]  /*1ca0*/  SHF.R.U64 R172, R88, 0x10, R89 ;  /* 0x0000001058ac7819 */ /* 0x000fe20000001259 */
[----:B------:R-:W0:Y:S01]  /*1cb0*/  MUFU.RCP R184, R139 ;  /* 0x0000008b00b87308 */ /* 0x000e220000001000 */
[----:B------:R-:W-:Y:S01]  /*1cc0*/  SHF.L.U32 R168, R113, 0x10, RZ ;  /* 0x0000001071a87819 */ /* 0x000fe200000006ff */
[----:B------:R-:W-:Y:S01]  /*1cd0*/  FADD.FTZ R15, -R10, R15 ;  /* 0x0000000f0a0f7221 */ /* 0x000fe20000010100 */
[----:B------:R-:W-:Y:S02]  /*1ce0*/  SHF.L.U32 R9, R32, 0x10, RZ ;  /* 0x0000001020097819 */ /* 0x000fe400000006ff */
[----:B------:R-:W-:-:S02]  /*1cf0*/  SHF.L.U32 R4, R130, 0x10, RZ ;  /* 0x0000001082047819 */ /* 0x000fc400000006ff */
[----:B------:R-:W-:Y:S01]  /*1d00*/  SHF.L.U32 R183, R120, 0x10, RZ ;  /* 0x0000001078b77819 */ /* 0x000fe200000006ff */
[----:B------:R-:W-:Y:S01]  /*1d10*/  MUFU.RCP R88, R155 ;  /* 0x0000009b00587308 */ /* 0x000fe20000001000 */
[----:B------:R-:W-:Y:S01]  /*1d20*/  SHF.L.U32 R164, R102, 0x10, RZ ;  /* 0x0000001066a47819 */ /* 0x000fe200000006ff */
[----:B------:R-:W-:Y:S01]  /*1d30*/  FADD.FTZ R193, -R9, R16 ;  /* 0x0000001009c17221 */ /* 0x000fe20000010100 */
[----:B------:R-:W-:Y:S01]  /*1d40*/  SHF.L.U32 R181, R117, 0x10, RZ ;  /* 0x0000001075b57819 */ /* 0x000fe200000006ff */
[----:B------:R-:W-:Y:S01]  /*1d50*/  FADD.FTZ R195, -R4, R17 ;  /* 0x0000001104c37221 */ /* 0x000fe20000010100 */
[----:B------:R-:W-:Y:S02]  /*1d60*/  SHF.L.U32 R177, R101, 0x10, RZ ;  /* 0x0000001065b17819 */ /* 0x000fe400000006ff */
[--C-:B------:R-:W-:Y:S01]  /*1d70*/  SHF.R.U64 R161, R2, 0x10, R3.reuse ;  /* 0x0000001002a17819 */ /* 0x100fe20000001203 */
[----:B------:R-:W-:Y:S01]  /*1d80*/  MUFU.RCP R182, R159 ;  /* 0x0000009f00b67308 */ /* 0x000fe20000001000 */
[----:B------:R-:W-:Y:S01]  /*1d90*/  SHF.R.U32.HI R169, RZ, 0x10, R3 ;  /* 0x00000010ffa97819 */ /* 0x000fe20000011603 */
[----:B0-----:R-:W-:Y:S01]  /*1da0*/  FMUL.FTZ R12, R13, R184 ;  /* 0x000000b80d0c7220 */ /* 0x001fe20000410000 */
[----:B------:R-:W-:-:S02]  /*1db0*/  SHF.L.U32 R179, R116, 0x10, RZ ;  /* 0x0000001074b37819 */ /* 0x000fc400000006ff */
[----:B------:R-:W-:Y:S02]  /*1dc0*/  SHF.L.U32 R142, R103, 0x10, RZ ;  /* 0x00000010678e7819 */ /* 0x000fe400000006ff */
[----:B------:R-:W-:Y:S01]  /*1dd0*/  SHF.L.U32 R175, R104, 0x10, RZ ;  /* 0x0000001068af7819 */ /* 0x000fe200000006ff */
        /* <DEDUP_REMOVED lines=8> */
[--C-:B------:R-:W-:Y:S01]  /*1e60*/  SHF.R.U64 R156, R86, 0x10, R87.reuse ;  /* 0x00000010569c7819 */ /* 0x100fe20000001257 */
[----:B------:R-:W-:Y:S01]  /*1e70*/  FADD.FTZ R16, -R9, R20 ;  /* 0x0000001409107221 */ /* 0x000fe20000010100 */
[----:B------:R-:W-:Y:S01]  /*1e80*/  SHF.R.U32.HI R158, RZ, 0x10, R87 ;  /* 0x00000010ff9e7819 */ /* 0x000fe20000011657 */
[----:B------:R-:W-:Y:S01]  /*1e90*/  FADD.FTZ R22, -R17, R22 ;  /* 0x0000001611167221 */ /* 0x000fe20000010100 */
[----:B------:R-:W-:Y:S01]  /*1ea0*/  SHF.L.U32 R87, R35, 0x10, RZ ;  /* 0x0000001023577819 */ /* 0x000fe200000006ff */
[----:B------:R-:W2:Y:S01]  /*1eb0*/  MUFU.RCP R209, R183 ;  /* 0x000000b700d17308 */ /* 0x000ea20000001000 */
        /* <DEDUP_REMOVED lines=10> */
[----:B------:R-:W-:Y:S01]  /*1f60*/  FMUL.FTZ R14, R15, R180 ;  /* 0x000000b40f0e7220 */ /* 0x000fe20000410000 */
[----:B------:R-:W-:Y:S01]  /*1f70*/  SHF.L.U32 R4, R134, 0x10, RZ ;  /* 0x0000001086047819 */ /* 0x000fe200000006ff */
[----:B------:R-:W-:Y:S01]  /*1f80*/  FADD.FTZ R24, -R9, R24 ;  /* 0x0000001809187221 */ /* 0x000fe20000010100 */
[----:B------:R-:W-:Y:S01]  /*1f90*/  SHF.L.U32 R10, R135, 0x10, RZ ;  /* 0x00000010870a7819 */ /* 0x000fe200000006ff */
[----:B------:R-:W-:Y:S01]  /*1fa0*/  FADD.FTZ R26, -R17, R26 ;  /* 0x0000001a111a7221 */ /* 0x000fe20000010100 */
[----:B------:R-:W3:Y:S01]  /*1fb0*/  MUFU.RCP R205, R181 ;  /* 0x000000b500cd7308 */ /* 0x000ee20000001000 */
[----:B------:R-:W-:Y:S01]  /*1fc0*/  SHF.L.U32 R15, R154, 0x10, RZ ;  /* 0x000000109a0f7819 */ /* 0x000fe200000006ff */
[----:B------:R-:W-:Y:S01]  /*1fd0*/  FMUL.FTZ R17, R193, R88 ;  /* 0x00000058c1117220 */ /* 0x000fe20000410000 */
[----:B------:R-:W-:Y:S01]  /*1fe0*/  FADD.FTZ R5, -R40, R5 ;  /* 0x0000000528057221 */ /* 0x000fe20000010100 */
[----:B------:R-:W-:Y:S01]  /*1ff0*/  FMUL.FTZ R13, R87, R182 ;  /* 0x000000b6570d7220 */ /* 0x000fe20000410000 */
[----:B------:R-:W-:Y:S01]  /*2000*/  SHF.L.U32 R88, R145, 0x10, RZ ;  /* 0x0000001091587819 */ /* 0x000fe200000006ff */
[----:B-1----:R-:W-:Y:S01]  /*2010*/  FMUL.FTZ R20, R18, R3 ;  /* 0x0000000312147220 */ /* 0x002fe20000410000 */
[----:B------:R-:W-:Y:S01]  /*2020*/  SHF.L.U32 R87, R172, 0x10, RZ ;  /* 0x00000010ac577819 */ /* 0x000fe200000006ff */
[----:B------:R-:W1:Y:S01]  /*2030*/  MUFU.RCP R191, R177 ;  /* 0x000000b100bf7308 */ /* 0x000e620000001000 */
[----:B------:R-:W-:Y:S01]  /*2040*/  SHF.L.U32 R141, R106, 0x10, RZ ;  /* 0x000000106a8d7819 */ /* 0x000fe200000006ff */
[----:B--2---:R-:W-:Y:S01]  /*2050*/  FMUL.FTZ R41, R24, R209 ;  /* 0x000000d118297220 */ /* 0x004fe20000410000 */
[----:B------:R-:W-:Y:S01]  /*2060*/  FADD.FTZ R198, -R4, R25 ;  /* 0x0000001904c67221 */ /* 0x000fe20000010100 */
[----:B------:R-:W-:Y:S01]  /*2070*/  FADD.FTZ R199, -R10, R27 ;  /* 0x0000001b0ac77221 */ /* 0x000fe20000010100 */
[----:B------:R-:W-:Y:S01]  /*2080*/  SHF.L.U32 R24, R149, 0x10, RZ ;  /* 0x0000001095187819 */ /* 0x000fe200000006ff */
[----:B------:R-:W-:Y:S01]  /*2090*/  FMUL.FTZ R3, R176, R15 ;  /* 0x0000000fb0037220 */ /* 0x000fe20000410000 */
[----:B0-----:R-:W-:Y:S01]  /*20a0*/  FMUL.FTZ R4, R5, R192 ;  /* 0x000000c005047220 */ /* 0x001fe20000410000 */
[----:B------:R-:W0:Y:S01]  /*20b0*/  MUFU.RCP R201, R179 ;  /* 0x000000b300c97308 */ /* 0x000e220000001000 */
[----:B---3--:R-:W-:Y:S01]  /*20c0*/  FMUL.FTZ R27, R22, R205 ;  /* 0x000000cd161b7220 */ /* 0x008fe20000410000 */
[----:B------:R-:W-:Y:S01]  /*20d0*/  SHF.L.U32 R149, R162, 0x10, RZ ;  /* 0x00000010a2957819 */ /* 0x000fe200000006ff */
[----:B------:R-:W-:Y:S01]  /*20e0*/  FMUL.FTZ R162, R155, R88 ;  /* 0x000000589ba27220 */ /* 0x000fe20000410000 */
[----:B------:R-:W-:Y:S01]  /*20f0*/  SHF.L.U32 R167, R108, 0x10, RZ ;  /* 0x000000106ca77819 */ /* 0x000fe200000006ff */
[----:B------:R-:W-:Y:S01]  /*2100*/  FMUL.FTZ R155, R164, R87 ;  /* 0x00000057a49b7220 */ /* 0x000fe20000410000 */
[----:B------:R-:W-:Y:S01]  /*2110*/  SHF.L.U32 R22, R151, 0x10, RZ ;  /* 0x0000001097167819 */ /* 0x000fe200000006ff */
[----:B------:R-:W-:Y:S01]  /*2120*/  FADD.FTZ R172, RZ, R3 ;  /* 0x00000003ffac7221 */ /* 0x000fe20000010000 */
[----:B------:R-:W2:Y:S01]  /*2130*/  MUFU.RCP R178, R142 ;  /* 0x0000008e00b27308 */ /* 0x000ea20000001000 */
[----:B-1----:R-:W-:Y:S01]  /*2140*/  FMUL.FTZ R5, R6, R191 ;  /* 0x000000bf06057220 */ /* 0x002fe20000410000 */
[----:B------:R-:W-:Y:S01]  /*2150*/  SHF.R.U32.HI R89, RZ, 0x10, R89 ;  /* 0x00000010ff597819 */ /* 0x000fe20000011659 */
[----:B------:R-:W-:Y:S01]  /*2160*/  FFMA.FTZ R164, R3, R0, RZ ;  /* 0x0000000003a47223 */ /* 0x000fe200000100ff */
[----:B------:R-:W-:Y:S01]  /*2170*/  SHF.L.U32 R145, R158, 0x10, RZ ;  /* 0x000000109e917819 */ /* 0x000fe200000006ff */
[----:B------:R-:W-:Y:S01]  /*2180*/  FMUL.FTZ R158, R167, R24 ;  /* 0x00000018a79e7220 */ /* 0x000fe20000410000 */
[----:B------:R-:W-:Y:S01]  /*2190*/  SHF.L.U32 R140, R107, 0x10, RZ ;  /* 0x000000106b8c7819 */ /* 0x000fe200000006ff */
[----:B------:R-:W-:Y:S01]  /*21a0*/  FMUL.FTZ R184, R149, R14 ;  /* 0x0000000e95b87220 */ /* 0x000fe20000410000 */
[----:B------:R-:W1:Y:S01]  /*21b0*/  MUFU.RCP R190, R175 ;  /* 0x000000af00be7308 */ /* 0x000e620000001000 */
[----:B0-----:R-:W-:Y:S01]  /*21c0*/  FMUL.FTZ R23, R16, R201 ;  /* 0x000000c910177220 */ /* 0x001fe20000410000 */
[----:B------:R-:W-:Y:S01]  /*21d0*/  SHF.L.U32 R16, R153, 0x10, RZ ;  /* 0x0000001099107819 */ /* 0x000fe200000006ff */
[----:B------:R-:W-:Y:S01]  /*21e0*/  FMUL.FTZ R193, R88, R17 ;  /* 0x0000001158c17220 */ /* 0x000fe20000410000 */
[----:B------:R-:W-:-:S02]  /*21f0*/  SHF.L.U32 R18, R152, 0x10, RZ ;  /* 0x0000001098127819 */ /* 0x000fc400000006ff */
[----:B------:R-:W-:Y:S01]  /*2200*/  SHF.L.U32 R89, R89, 0x10, RZ ;  /* 0x0000001059597819 */ /* 0x000fe200000006ff */
[----:B------:R-:W-:Y:S01]  /*2210*/  FMUL.FTZ R152, R177, R16 ;  /* 0x00000010b1987220 */ /* 0x000fe20000410000 */
[----:B------:R-:W0:Y:S01]  /*2220*/  MUFU.RCP R188, R173 ;  /* 0x000000ad00bc7308 */ /* 0x000e220000001000 */
[----:B--2---:R-:W-:Y:S01]  /*2230*/  FMUL.FTZ R6, R7, R178 ;  /* 0x000000b207067220 */ /* 0x004fe20000410000 */
        /* <DEDUP_REMOVED lines=8> */
[----:B------:R-:W-:Y:S02]  /*22c0*/  SHF.L.U32 R2, R115, 0x10, RZ ;  /* 0x0000001073027819 */ /* 0x000fe400000006ff */
[----:B------:R-:W1:Y:S01]  /*22d0*/  MUFU.RCP R189, R141 ;  /* 0x0000008d00bd7308 */ /* 0x000e620000001000 */
[----:B0-----:R-:W-:Y:S01]  /*22e0*/  FMUL.FTZ R9, R45, R188 ;  /* 0x000000bc2d097220 */ /* 0x001fe20000410000 */
[----:B------:R-:W-:Y:S02]  /*22f0*/  SHF.L.U32 R45, R143, 0x10, RZ ;  /* 0x000000108f2d7819 */ /* 0x000fe400000006ff */
[----:B------:R-:W-:Y:S01]  /*2300*/  SHF.L.U32 R143, R156, 0x10, RZ ;  /* 0x000000109c8f7819 */ /* 0x000fe200000006ff */
[----:B------:R-:W-:Y:S01]  /*2310*/  FMUL.FTZ R156, R173, R22 ;  /* 0x00000016ad9c7220 */ /* 0x000fe20000410000 */
[----:B------:R-:W-:Y:S01]  /*2320*/  FADD.FTZ R173, R172, R155 ;  /* 0x0000009bacad7221 */ /* 0x000fe20000010000 */
[----:B------:R-:W-:Y:S01]  /*2330*/  FMUL.FTZ R163, R168, R45 ;  /* 0x0000002da8a37220 */ /* 0x000fe20000410000 */
        /* <DEDUP_REMOVED lines=8> */
[----:B0-----:R-:W-:Y:S01]  /*23c0*/  FFMA.FTZ R167, R155, R4, R164 ;  /* 0x000000049ba77223 */ /* 0x001fe200000100a4 */
[----:B------:R-:W-:Y:S01]  /*23d0*/  FMUL.FTZ R159, R142, R89 ;  /* 0x000000598e9f7220 */ /* 0x000fe20000410000 */
[----:B------:R-:W-:Y:S01]  /*23e0*/  SHF.L.U32 R142, R157, 0x10, RZ ;  /* 0x000000109d8e7819 */ /* 0x000fe200000006ff */
[----:B-1----:R-:W-:Y:S01]  /*23f0*/  FMUL.FTZ R8, R8, R189 ;  /* 0x000000bd08087220 */ /* 0x002fe20000410000 */
[----:B------:R-:W-:Y:S01]  /*2400*/  FFMA.FTZ R166, R152, R5, R167 ;  /* 0x0000000598a67223 */ /* 0x000fe200000100a7 */
[----:B------:R-:W-:Y:S01]  /*2410*/  FADD.FTZ R173, R168, R159 ;  /* 0x0000009fa8ad7221 */ /* 0x000fe20000010000 */
[----:B------:R-:W-:Y:S01]  /*2420*/  SHF.L.U32 R157, R165, 0x10, RZ ;  /* 0x00000010a59d7819 */ /* 0x000fe200000006ff */
[----:B------:R-:W-:Y:S01]  /*2430*/  FMUL.FTZ R165, R141, R143 ;  /* 0x0000008f8da57220 */ /* 0x000fe20000410000 */
[----:B------:R-:W-:Y:S01]  /*2440*/  FFMA.FTZ R167, R159, R6, R166 ;  /* 0x000000069fa77223 */ /* 0x000fe200000100a6 */
[----:B------:R-:W-:Y:S01]  /*2450*/  FADD.FTZ R176, R173, R154 ;  /* 0x0000009aadb07221 */ /* 0x000fe20000010000 */
[----:B---3--:R-:W-:Y:S01]  /*2460*/  FMUL.FTZ R11, R11, R186 ;  /* 0x000000ba0b0b7220 */ /* 0x008fe20000410000 */
[----:B------:R-:W-:Y:S01]  /*2470*/  SHF.L.U32 R141, R161, 0x10, RZ ;  /* 0x00000010a18d7819 */ /* 0x000fe200000006ff */
[----:B------:R-:W-:Y:S01]  /*2480*/  FFMA.FTZ R172, R154, R7, R167 ;  /* 0x000000079aac7223 */ /* 0x000fe200000100a7 */
[----:B------:R-:W-:Y:S01]  /*2490*/  FADD.FTZ R175, R176, R165 ;  /* 0x000000a5b0af7221 */ /* 0x000fe20000010000 */
[----:B------:R-:W-:Y:S01]  /*24a0*/  FMUL.FTZ R167, R140, R145 ;  /* 0x000000918ca77220 */ /* 0x000fe20000410000 */
[----:B------:R-:W-:Y:S01]  /*24b0*/  SHF.L.U32 R161, R169, 0x10, RZ ;  /* 0x00000010a9a17819 */ /* 0x000fe200000006ff */
[----:B------:R-:W-:Y:S01]  /*24c0*/  FFMA.FTZ R173, R165, R8, R172 ;  /* 0x00000008a5ad7223 */ /* 0x000fe200000100ac */
[----:B--2---:R-:W-:Y:S01]  /*24d0*/  FMUL.FTZ R10, R44, R187 ;  /* 0x000000bb2c0a7220 */ /* 0x004fe20000410000 */
[----:B------:R-:W-:Y:S01]  /*24e0*/  FADD.FTZ R176, R175, R156 ;  /* 0x0000009cafb07221 */ /* 0x000fe20000010000 */
[----:B------:R0:W1:Y:S01]  /*24f0*/  MUFU.RCP R42, R86 ;  /* 0x00000056002a7308 */ /* 0x0000620000001000 */
[----:B------:R-:W-:Y:S01]  /*2500*/  FFMA.FTZ R172, R156, R9, R173 ;  /* 0x000000099cac7223 */ /* 0x000fe200000100ad */
[----:B------:R-:W-:Y:S01]  /*2510*/  FMUL.FTZ R169, R138, R149 ;  /* 0x000000958aa97220 */ /* 0x000fe20000410000 */
[----:B------:R-:W-:Y:S01]  /*2520*/  FADD.FTZ R175, R176, R167 ;  /* 0x000000a7b0af7221 */ /* 0x000fe20000010000 */
[----:B------:R-:W-:Y:S01]  /*2530*/  FMUL.FTZ R139, R139, R147 ;  /* 0x000000938b8b7220 */ /* 0x000fe20000410000 */
[----:B------:R-:W-:Y:S01]  /*2540*/  FFMA.FTZ R173, R167, R10, R172 ;  /* 0x0000000aa7ad7223 */ /* 0x000fe200000100ac */
[----:B------:R-:W-:Y:S01]  /*2550*/  FMUL.FTZ R164, R179, R144 ;  /* 0x00000090b3a47220 */ /* 0x000fe20000410000 */
[----:B------:R-:W-:Y:S01]  /*2560*/  FADD.FTZ R172, R175, R158 ;  /* 0x0000009eafac7221 */ /* 0x000fe20000010000 */
[----:B------:R2:W3:Y:S01]  /*2570*/  MUFU.RCP R203, R171 ;  /* 0x000000ab00cb7308 */ /* 0x0004e20000001000 */
[----:B------:R-:W-:Y:S01]  /*2580*/  FFMA.FTZ R138, R158, R11, R173 ;  /* 0x0000000b9e8a7223 */ /* 0x000fe200000100ad */
[----:B0-----:R-:W-:Y:S01]  /*2590*/  FMUL.FTZ R86, R86, R151 ;  /* 0x0000009756567220 */ /* 0x001fe20000410000 */
[----:B------:R-:W-:Y:S01]  /*25a0*/  FADD.FTZ R175, R172, R139 ;  /* 0x0000008bacaf7221 */ /* 0x000fe20000010000 */
[----:B------:R-:W-:Y:S01]  /*25b0*/  SHF.L.U32 R174, R122, 0x10, RZ ;  /* 0x000000107aae7819 */ /* 0x000fe200000006ff */
[----:B------:R-:W-:Y:S01]  /*25c0*/  FFMA.FTZ R173, R139, R12, R138 ;  /* 0x0000000c8bad7223 */ /* 0x000fe2000001008a */
[----:B------:R-:W-:Y:S01]  /*25d0*/  FMUL.FTZ R138, R171, R142 ;  /* 0x0000008eab8a7220 */ /* 0x000fe20000410000 */
[----:B------:R-:W-:Y:S01]  /*25e0*/  FADD.FTZ R172, R175, R160 ;  /* 0x000000a0afac7221 */ /* 0x000fe20000010000 */
[----:B------:R0:W4:Y:S01]  /*25f0*/  MUFU.RCP R40, R2 ;  /* 0x0000000200287308 */ /* 0x0001220000001000 */
[----:B--2---:R-:W-:Y:S01]  /*2600*/  FMUL.FTZ R171, R170, R157 ;  /* 0x0000009daaab7220 */ /* 0x004fe20000410000 */
[----:B-1----:R-:W-:Y:S01]  /*2610*/  FMUL.FTZ R19, R195, R42 ;  /* 0x0000002ac3137220 */ /* 0x002fe20000410000 */
[----:B------:R-:W-:Y:S01]  /*2620*/  FADD.FTZ R179, R172, R169 ;  /* 0x000000a9acb37221 */ /* 0x000fe20000010000 */
[----:B------:R-:W-:Y:S01]  /*2630*/  SHF.L.U32 R146, R146, 0x10, RZ ;  /* 0x0000001092927819 */ /* 0x000fe200000006ff */
[----:B------:R-:W-:Y:S01]  /*2640*/  FMUL.FTZ R176, R89, R6 ;  /* 0x0000000659b07220 */ /* 0x000fe20000410000 */
[----:B------:R-:W-:Y:S01]  /*2650*/  SHF.L.U32 R178, R123, 0x10, RZ ;  /* 0x000000107bb27819 */ /* 0x000fe200000006ff */
[----:B------:R-:W-:Y:S01]  /*2660*/  FADD.FTZ R179, R179, R162 ;  /* 0x000000a2b3b37221 */ /* 0x000fe20000010000 */
[----:B------:R1:W2:Y:S01]  /*2670*/  MUFU.RCP R207, R170 ;  /* 0x000000aa00cf7308 */ /* 0x0002a20000001000 */
[----:B0-----:R-:W-:Y:S01]  /*2680*/  FMUL.FTZ R2, R2, R153 ;  /* 0x0000009902027220 */ /* 0x001fe20000410000 */
[----:B---3--:R-:W-:Y:S01]  /*2690*/  FMUL.FTZ R25, R194, R203 ;  /* 0x000000cbc2197220 */ /* 0x008fe20000410000 */
[----:B------:R-:W-:Y:S01]  /*26a0*/  FADD.FTZ R172, R179, R86 ;  /* 0x00000056b3ac7221 */ /* 0x000fe20000010000 */
[----:B------:R-:W-:Y:S01]  /*26b0*/  FMUL.FTZ R166, R181, R146 ;  /* 0x00000092b5a67220 */ /* 0x000fe20000410000 */
[----:B------:R-:W-:Y:S01]  /*26c0*/  SHF.L.U32 R148, R148, 0x10, RZ ;  /* 0x0000001094947819 */ /* 0x000fe200000006ff */
[----:B------:R-:W-:Y:S01]  /*26d0*/  FMUL.FTZ R175, R178, R161 ;  /* 0x000000a1b2af7220 */ /* 0x000fe20000410000 */
[----:B------:R-:W-:Y:S01]  /*26e0*/  FADD.FTZ R179, R172, R163 ;  /* 0x000000a3acb37221 */ /* 0x000fe20000010000 */
[----:B------:R-:W0:Y:S01]  /*26f0*/  MUFU.RCP R211, R174 ;  /* 0x000000ae00d37308 */ /* 0x000e220000001000 */
[----:B-1----:R-:W-:Y:S01]  /*2700*/  FFMA.FTZ R170, R160, R13, R173 ;  /* 0x0000000da0aa7223 */ /* 0x002fe200000100ad */
[----:B----4-:R-:W-:Y:S01]  /*2710*/  FMUL.FTZ R21, R197, R40 ;  /* 0x00000028c5157220 */ /* 0x010fe20000410000 */
[----:B------:R-:W-:Y:S01]  /*2720*/  FADD.FTZ R179, R179, R2 ;  /* 0x00000002b3b37221 */ /* 0x000fe20000010000 */
[----:B------:R-:W-:Y:S01]  /*2730*/  FMUL.FTZ R168, R183, R148 ;  /* 0x00000094b7a87220 */ /* 0x000fe20000410000 */
[----:B------:R-:W-:Y:S01]  /*2740*/  FFMA.FTZ R177, R169, R14, R170 ;  /* 0x0000000ea9b17223 */ /* 0x000fe200000100aa */
[----:B------:R-:W-:Y:S01]  /*2750*/  SHF.L.U32 R150, R150, 0x10, RZ ;  /* 0x0000001096967819 */ /* 0x000fe200000006ff */
[----:B------:R-:W-:Y:S01]  /*2760*/  FADD.FTZ R179, R179, R164 ;  /* 0x000000a4b3b37221 */ /* 0x000fe20000010000 */
[----:B------:R-:W1:Y:S01]  /*2770*/  MUFU.RCP R188, R178 ;  /* 0x000000b200bc7308 */ /* 0x000e620000001000 */
[----:B------:R-:W-:Y:S01]  /*2780*/  FFMA.FTZ R177, R162, R17, R177 ;  /* 0x00000011a2b17223 */ /* 0x000fe200000100b1 */
[----:B--2---:R-:W-:Y:S01]  /*2790*/  FMUL.FTZ R40, R196, R207 ;  /* 0x000000cfc4287220 */ /* 0x004fe20000410000 */
        /* <DEDUP_REMOVED lines=35> */
[----:B------:R-:W-:Y:S01]  /*29d0*/  FADD.FTZ R170, R179, R140 ;  /* 0x0000008cb3aa7221 */ /* 0x000fe20000010000 */
[----:B------:R-:W-:Y:S01]  /*29e0*/  FMUL.FTZ R201, R148, R41 ;  /* 0x0000002994c97220 */ /* 0x000fe20000410000 */
[----:B------:R-:W-:Y:S01]  /*29f0*/  FMUL.FTZ R194, R141, R42 ;  /* 0x0000002a8dc27220 */ /* 0x000fe20000410000 */
[-C--:B------:R-:W-:Y:S01]  /*2a00*/  FFMA.FTZ R172, R140, R43.reuse, R177 ;  /* 0x0000002b8cac7223 */ /* 0x080fe200000100b1 */
[----:B------:R-:W-:Y:S01]  /*2a10*/  FMUL.FTZ R179, R150, R43 ;  /* 0x0000002b96b37220 */ /* 0x000fe20000410000 */
[-C--:B------:R-:W-:Y:S01]  /*2a20*/  FMUL.FTZ R196, R161, R44.reuse ;  /* 0x0000002ca1c47220 */ /* 0x080fe20000410000 */
[----:B------:R-:W-:Y:S01]  /*2a30*/  FADD.FTZ R170, R170, R175 ;  /* 0x000000afaaaa7221 */ /* 0x000fe20000010000 */
[----:B------:R-:W-:-:S07]  /*2a40*/  FFMA.FTZ R172, R175, R44, R172 ;  /* 0x0000002cafac7223 */ /* 0x000fce00000100ac */
.L_x_2833:
        /* <DEDUP_REMOVED lines=68> */
.L_x_2847:
[----:B-1----:R-:W-:Y:S01]  /*2e90*/  FADD.FTZ R15, R22, R15 ;  /* 0x0000000f160f7221 */ /* 0x002fe20000010000 */
[----:B--2---:R-:W-:-:S03]  /*2ea0*/  FADD.FTZ R45, R24, R45 ;  /* 0x0000002d182d7221 */ /* 0x004fc60000010000 */
[----:B------:R-:W-:Y:S01]  /*2eb0*/  FMUL.FTZ R16, R15, 0.001302083372138440609 ;  /* 0x3aaaaaab0f107820 */ /* 0x000fe20000410000 */
[----:B------:R-:W-:-:S04]  /*2ec0*/  FMUL.FTZ R45, R45, 0.001302083372138440609 ;  /* 0x3aaaaaab2d2d7820 */ /* 0x000fc80000410000 */
        /* <DEDUP_REMOVED lines=28> */
[----:B------:R-:W2:Y:S01]  /*3090*/  LDC.64 R44, c[0x0][0x380] ;  /* 0x0000e000ff2c7b82 */ /* 0x000ea20000000a00 */
        /* <DEDUP_REMOVED lines=51> */
[----:B--2---:R-:W-:-:S03]  /*33d0*/  LEA R82, R44, R82, 0x2 ;  /* 0x000000522c527211 */ /* 0x004fc600078e10ff */
[----:B------:R1:W-:Y:S01]  /*33e0*/  STG.E.128 desc[UR6][R24.64], R8 ;  /* 0x0000000818007986 */ /* 0x0003e2000c101d06 */
[----:B------:R-:W-:Y:S01]  /*33f0*/  ISETP.GE.AND P1, PT, R82, R45, PT ;  /* 0x0000002d5200720c */ /* 0x000fe20003f26270 */
[C---:B0-----:R-:W-:Y:S01]  /*3400*/  FMUL.FTZ R16, R136.reuse, R23 ;  /* 0x0000001788107220 */ /* 0x041fe20000410000 */
[C---:B------:R-:W-:Y:S01]  /*3410*/  FMUL.FTZ R17, R136.reuse, R143 ;  /* 0x0000008f88117220 */ /* 0x040fe20000410000 */
        /* <DEDUP_REMOVED lines=8> */
.L_x_2829:
        /* <DEDUP_REMOVED lines=48> */
.L_x_2828:
[----:B------:R-:W-:Y:S05]  /*37a0*/  BSYNC B0 ;  /* 0x0000000000007941 */ /* 0x000fea0003800000 */
.L_x_2827:
[----:B-----5:R-:W0:Y:S01]  /*37b0*/  S2R R44, SR_TID.X ;  /* 0x00000000002c7919 */ /* 0x020e220000002100 */
[----:B------:R-:W-:Y:S01]  /*37c0*/  MOV R2, 0x400 ;  /* 0x0000040000027802 */ /* 0x000fe20000000f00 */
[----:B------:R-:W-:Y:S05]  /*37d0*/  WARPSYNC.ALL ;  /* 0x0000000000007948 */ /* 0x000fea0003800000 */
[----:B------:R-:W1:Y:S01]  /*37e0*/  S2R R3, SR_CgaCtaId ;  /* 0x0000000000037919 */ /* 0x000e620000008800 */
[----:B------:R-:W2:Y:S01]  /*37f0*/  S2UR UR4, SR_CTAID.X ;  /* 0x00000000000479c3 */ /* 0x000ea20000002500 */
[----:B0-----:R-:W-:Y:S01]  /*3800*/  SHF.R.U32.HI R0, RZ, 0x5, R44 ;  /* 0x00000005ff007819 */ /* 0x001fe2000001162c */
[----:B--2---:R-:W-:Y:S01]  /*3810*/  UIMAD UR4, UR4, 0x300, URZ ;  /* 0x00000300040478a4 */ /* 0x004fe2000f8e02ff */
[----:B------:R-:W-:-:S05]  /*3820*/  LOP3.LUT R29, R44, 0x1f, RZ, 0xc0, !PT ;  /* 0x0000001f2c1d7812 */ /* 0x000fca00078ec0ff */
[----:B------:R-:W-:Y:S01]  /*3830*/  IMAD R0, R0, 0xc0, R29 ;  /* 0x000000c000007824 */ /* 0x000fe200078e021d */
[----:B-1----:R-:W-:-:S04]  /*3840*/  LEA R3, R3, R2, 0x18 ;  /* 0x0000000203037211 */ /* 0x002fc800078ec0ff */
[-C--:B------:R-:W-:Y:S02]  /*3850*/  LEA R0, R0, R3.reuse, 0x4 ;  /* 0x0000000300007211 */ /* 0x080fe400078e20ff */
[----:B------:R-:W-:-:S03]  /*3860*/  LEA R28, R44, R3, 0x2 ;  /* 0x000000032c1c7211 */ /* 0x000fc600078e10ff */
[----:B------:R-:W-:Y:S04]  /*3870*/  STS.128 [R0], R4 ;  /* 0x0000000400007388 */ /* 0x000fe80000000c00 */
        /* <DEDUP_REMOVED lines=25> */
[----:B----4-:R-:W-:-:S03]  /*3a10*/  FADD.FTZ R3, R3, R8 ;  /* 0x0000000803037221 */ /* 0x010fc60000010000 */
[----:B------:R-:W4:Y:S01]  /*3a20*/  LDS R16, [R28+0x1e00] ;  /* 0x001e00001c107984 */ /* 0x000f220000000800 */
[----:B------:R-:W-:-:S03]  /*3a30*/  FADD.FTZ R4, R4, R9 ;  /* 0x0000000904047221 */ /* 0x000fc60000010000 */
        /* <DEDUP_REMOVED lines=15> */
[----:B--2---:R-:W-:Y:S02]  /*3b30*/  FADD.FTZ R14, R3, R14 ;  /* 0x0000000e030e7221 */ /* 0x004fe40000010000 */
[----:B------:R-:W2:Y:S08]  /*3b40*/  LDC.64 R2, c[0x0][0x3e8] ;  /* 0x0000fa00ff027b82 */ /* 0x000eb00000000a00 */
[----:B------:R-:W-:Y:S01]  /*3b50*/  BAR.SYNC.DEFER_BLOCKING 0x0 ;  /* 0x0000000000007b1d */ /* 0x000fe20000010000 */
[----:B---3--:R-:W-:Y:S01]  /*3b60*/  FADD.FTZ R4, R4, R15 ;  /* 0x0000000f04047221 */ /* 0x008fe20000010000 */
[----:B------:R-:W-:Y:S01]  /*3b70*/  LOP3.LUT R15, R44, UR4, RZ, 0xfc, !PT ;  /* 0x000000042c0f7c12 */ /* 0x000fe2000f8efcff */
[----:B----4-:R-:W-:Y:S01]  /*3b80*/  FADD.FTZ R16, R5, R16 ;  /* 0x0000001005107221 */ /* 0x010fe20000010000 */
[----:B------:R-:W-:Y:S01]  /*3b90*/  FADD.FTZ R6, R6, R17 ;  /* 0x0000001106067221 */ /* 0x000fe20000010000 */
[----:B------:R-:W-:Y:S01]  /*3ba0*/  FADD.FTZ R7, R7, R18 ;  /* 0x0000001207077221 */ /* 0x000fe20000010000 */
[----:B------:R-:W-:Y:S01]  /*3bb0*/  FADD.FTZ R13, R13, R30 ;  /* 0x0000001e0d0d7221 */ /* 0x000fe20000010000 */
[----:B------:R-:W-:Y:S01]  /*3bc0*/  FADD.FTZ R19, R14, R19 ;  /* 0x000000130e137221 */ /* 0x000fe20000010000 */
[----:B--2---:R-:W-:Y:S01]  /*3bd0*/  IMAD.WIDE.U32 R2, R15, 0x4, R2 ;  /* 0x000000040f027825 */ /* 0x004fe200078e0002 */
[----:B------:R-:W-:Y:S03]  /*3be0*/  STS.128 [R0], R48 ;  /* 0x0000003000007388 */ /* 0x000fe60000000c00 */
[----:B------:R-:W-:-:S02]  /*3bf0*/  FADD.FTZ R31, R4, R31 ;  /* 0x0000001f041f7221 */ /* 0x000fc40000010000 */
[----:B------:R-:W2:Y:S01]  /*3c00*/  LDC.64 R4, c[0x0][0x3e0] ;  /* 0x0000f800ff047b82 */ /* 0x000ea20000000a00 */
[----:B------:R-:W-:Y:S01]  /*3c10*/  STS.128 [R0+0x200], R52 ;  /* 0x0002003400007388 */ /* 0x000fe20000000c00 */
[----:B------:R-:W-:-:S03]  /*3c20*/  FADD.FTZ R33, R16, R33 ;  /* 0x0000002110217221 */ /* 0x000fc60000010000 */
[----:B------:R-:W-:Y:S01]  /*3c30*/  STS.128 [R0+0x400], R56 ;  /* 0x0004003800007388 */ /* 0x000fe20000000c00 */
[----:B0-----:R-:W-:-:S03]  /*3c40*/  FADD.FTZ R35, R6, R35 ;  /* 0x0000002306237221 */ /* 0x001fc60000010000 */
[----:B------:R-:W-:Y:S01]  /*3c50*/  STS.128 [R0+0x600], R40 ;  /* 0x0006002800007388 */ /* 0x000fe20000000c00 */
[----:B-1----:R-:W-:-:S03]  /*3c60*/  FADD.FTZ R7, R7, R32 ;  /* 0x0000002007077221 */ /* 0x002fc60000010000 */
[----:B------:R-:W-:Y:S04]  /*3c70*/  STS.128 [R0+0x800], R24 ;  /* 0x0008001800007388 */ /* 0x000fe80000000c00 */
[----:B------:R-:W-:Y:S01]  /*3c80*/  STS.128 [R0+0xa00], R20 ;  /* 0x000a001400007388 */ /* 0x000fe20000000c00 */
[----:B------:R-:W-:Y:S01]  /*3c90*/  BAR.SYNC.DEFER_BLOCKING 0x0 ;  /* 0x0000000000007b1d */ /* 0x000fe20000010000 */
[----:B--2---:R-:W-:-:S05]  /*3ca0*/  IMAD.WIDE.U32 R4, R15, 0x4, R4 ;  /* 0x000000040f047825 */ /* 0x004fca00078e0004 */
        /* <DEDUP_REMOVED lines=37> */
[----:B--2---:R-:W-:Y:S01]  /*3f00*/  FADD.FTZ R8, R8, R27 ;  /* 0x0000001b08087221 */ /* 0x004fe20000010000 */
[----:B---3--:R-:W-:Y:S01]  /*3f10*/  FADD.FTZ R0, R0, R37 ;  /* 0x0000002500007221 */ /* 0x008fe20000010000 */
[----:B----4-:R-:W-:Y:S01]  /*3f20*/  FADD.FTZ R9, R9, R24 ;  /* 0x0000001809097221 */ /* 0x010fe20000010000 */
[----:B------:R-:W-:Y:S01]  /*3f30*/  FADD.FTZ R10, R10, R39 ;  /* 0x000000270a0a7221 */ /* 0x000fe20000010000 */
[----:B------:R-:W-:Y:S01]  /*3f40*/  FADD.FTZ R11, R11, R26 ;  /* 0x0000001a0b0b7221 */ /* 0x000fe20000010000 */
[----:B------:R-:W-:Y:S01]  /*3f50*/  FADD.FTZ R41, R22, R41 ;  /* 0x0000002916297221 */ /* 0x000fe20000010000 */
[----:B------:R-:W-:-:S04]  /*3f60*/  FADD.FTZ R43, R8, R43 ;  /* 0x0000002b082b7221 */ /* 0x000fc80000010000 */
[----:B------:R-:W-:Y:S01]  /*3f70*/  STG.E desc[UR6][R2.64], R41 ;  /* 0x0000002902007986 */ /* 0x000fe2000c101906 */
[----:B------:R-:W-:-:S03]  /*3f80*/  FADD.FTZ R45, R0, R45 ;  /* 0x0000002d002d7221 */ /* 0x000fc60000010000 */
[----:B------:R-:W-:Y:S01]  /*3f90*/  STG.E desc[UR6][R2.64+0x200], R43 ;  /* 0x0002002b02007986 */ /* 0x000fe2000c101906 */
[----:B------:R-:W-:-:S03]  /*3fa0*/  FADD.FTZ R9, R9, R36 ;  /* 0x0000002409097221 */ /* 0x000fc60000010000 */
[----:B------:R-:W-:Y:S01]  /*3fb0*/  STG.E desc[UR6][R2.64+0x400], R45 ;  /* 0x0004002d02007986 */ /* 0x000fe2000c101906 */
[----:B0-----:R-:W-:-:S03]  /*3fc0*/  FADD.FTZ R47, R10, R47 ;  /* 0x0000002f0a2f7221 */ /* 0x001fc60000010000 */
[----:B------:R-:W-:Y:S01]  /*3fd0*/  STG.E desc[UR6][R2.64+0x600], R9 ;  /* 0x0006000902007986 */ /* 0x000fe2000c101906 */
[----:B-1----:R-:W-:-:S03]  /*3fe0*/  FADD.FTZ R11, R11, R38 ;  /* 0x000000260b0b7221 */ /* 0x002fc60000010000 */
        /* <DEDUP_REMOVED lines=9> */
.L_x_2834:
        /* <DEDUP_REMOVED lines=8> */
.L_x_2837:
[----:B------:R-:W-:Y:S05]  /*4100*/  BSYNC B2 ;  /* 0x0000000000027941 */ /* 0x000fea0003800000 */
.L_x_2836:
        /* <DEDUP_REMOVED lines=8> */
.L_x_2838:
[----:B------:R-:W-:Y:S01]  /*4190*/  FADD.FTZ R15, R15, R170 ;  /* 0x000000aa0f0f7221 */ /* 0x000fe20000010000 */
[----:B------:R-:W-:-:S04]  /*41a0*/  HFMA2 R142, -RZ, RZ, 0, 1.1920928955078125e-07 ;  /* 0x00000002ff8e7431 */ /* 0x000fc800000001ff */
[----:B------:R-:W-:Y:S02]  /*41b0*/  MOV R141, R15 ;  /* 0x0000000f008d7202 */ /* 0x000fe40000000f00 */
[----:B------:R-:W-:-:S07]  /*41c0*/  MOV R45, R88 ;  /* 0x00000058002d7202 */ /* 0x000fce0000000f00 */
[----:B------:R-:W-:Y:S05]  /*41d0*/  WARPSYNC.COLLECTIVE R26, `(.L_x_2839) ;  /* 0x000000001a087348 */ /* 0x000fea0003c00000 */
[----:B------:R0:W1:Y:S02]  /*41e0*/  SHFL.BFLY P1, R88, R141, R142, R143 ;  /* 0x0c00008e8d587389 */ /* 0x000064000002008f */
[----:B01----:R-:W-:Y:S05]  /*41f0*/  ENDCOLLECTIVE ;  /* 0x000000000000791b */ /* 0x003fea0003800000 */
.L_x_2839:
[----:B------:R-:W-:-:S05]  /*4200*/  FADD.FTZ R45, R45, R172 ;  /* 0x000000ac2d2d7221 */ /* 0x000fca0000010000 */
[----:B------:R-:W-:Y:S02]  /*4210*/  MOV R141, R45 ;  /* 0x0000002d008d7202 */ /* 0x000fe40000000f00 */
[----:B------:R-:W-:-:S07]  /*4220*/  MOV R16, R88 ;  /* 0x0000005800107202 */ /* 0x000fce0000000f00 */
[----:B------:R-:W-:Y:S05]  /*4230*/  WARPSYNC.COLLECTIVE R26, `(.L_x_2840) ;  /* 0x000000001a087348 */ /* 0x000fea0003c00000 */
[----:B------:R0:W1:Y:S02]  /*4240*/  SHFL.BFLY P1, R88, R141, R142, R143 ;  /* 0x0c00008e8d587389 */ /* 0x000064000002008f */
[----:B01----:R-:W-:Y:S05]  /*4250*/  ENDCOLLECTIVE ;  /* 0x000000000000791b */ /* 0x003fea0003800000 */
.L_x_2840:
[----:B------:R-:W-:Y:S01]  /*4260*/  FADD.FTZ R16, R15, R16 ;  /* 0x000000100f107221 */ /* 0x000fe20000010000 */
[----:B------:R-:W-:-:S04]  /*4270*/  HFMA2 R142, -RZ, RZ, 0, 2.384185791015625e-07 ;  /* 0x00000004ff8e7431 */ /* 0x000fc800000001ff */
[----:B------:R-:W-:Y:S02]  /*4280*/  MOV R141, R16 ;  /* 0x00000010008d7202 */ /* 0x000fe40000000f00 */
[----:B------:R-:W-:-:S07]  /*4290*/  MOV R18, R88 ;  /* 0x0000005800127202 */ /* 0x000fce0000000f00 */
[----:B------:R-:W-:Y:S05]  /*42a0*/  WARPSYNC.COLLECTIVE R26, `(.L_x_2841) ;  /* 0x000000001a087348 */ /* 0x000fea0003c00000 */
[----:B------:R0:W1:Y:S02]  /*42b0*/  SHFL.BFLY P1, R88, R141, R142, R143 ;  /* 0x0c00008e8d587389 */ /* 0x000064000002008f */
[----:B01----:R-:W-:Y:S05]  /*42c0*/  ENDCOLLECTIVE ;  /* 0x000000000000791b */ /* 0x003fea0003800000 */
.L_x_2841:
[----:B------:R-:W-:-:S05]  /*42d0*/  FADD.FTZ R18, R45, R18 ;  /* 0x000000122d127221 */ /* 0x000fca0000010000 */
[----:B------:R-:W-:Y:S02]  /*42e0*/  MOV R141, R18 ;  /* 0x00000012008d7202 */ /* 0x000fe40000000f00 */
[----:B------:R-:W-:-:S07]  /*42f0*/  MOV R87, R88 ;  /* 0x0000005800577202 */ /* 0x000fce0000000f00 */
[----:B------:R-:W-:Y:S05]  /*4300*/  WARPSYNC.COLLECTIVE R26, `(.L_x_2842) ;  /* 0x000000001a087348 */ /* 0x000fea0003c00000 */
[----:B------:R0:W1:Y:S02]  /*4310*/  SHFL.BFLY P1, R88, R141, R142, R143 ;  /* 0x0c00008e8d587389 */ /* 0x000064000002008f */
[----:B01----:R-:W-:Y:S05]  /*4320*/  ENDCOLLECTIVE ;  /* 0x000000000000791b */ /* 0x003fea0003800000 */
.L_x_2842:
[----:B------:R-:W-:Y:S01]  /*4330*/  FADD.FTZ R87, R16, R87 ;  /* 0x0000005710577221 */ /* 0x000fe20000010000 */
[----:B------:R-:W-:-:S04]  /*4340*/  HFMA2 R142, -RZ, RZ, 0, 4.76837158203125e-07 ;  /* 0x00000008ff8e7431 */ /* 0x000fc800000001ff */
[----:B------:R-:W-:Y:S02]  /*4350*/  MOV R141, R87 ;  /* 0x00000057008d7202 */ /* 0x000fe40000000f00 */
[----:B------:R-:W-:-:S07]  /*4360*/  MOV R89, R88 ;  /* 0x0000005800597202 */ /* 0x000fce0000000f00 */
[----:B------:R-:W-:Y:S05]  /*4370*/  WARPSYNC.COLLECTIVE R26, `(.L_x_2843) ;  /* 0x000000001a087348 */ /* 0x000fea0003c00000 */
[----:B------:R0:W1:Y:S02]  /*4380*/  SHFL.BFLY P1, R88, R141, R142, R143 ;  /* 0x0c00008e8d587389 */ /* 0x000064000002008f */
[----:B01----:R-:W-:Y:S05]  /*4390*/  ENDCOLLECTIVE ;  /* 0x000000000000791b */ /* 0x003fea0003800000 */
.L_x_2843:
[----:B------:R-:W-:-:S05]  /*43a0*/  FADD.FTZ R89, R18, R89 ;  /* 0x0000005912597221 */ /* 0x000fca0000010000 */
[----:B------:R-:W-:Y:S02]  /*43b0*/  MOV R141, R89 ;  /* 0x00000059008d7202 */ /* 0x000fe40000000f00 */
[----:B------:R-:W-:-:S07]  /*43c0*/  MOV R22, R88 ;  /* 0x0000005800167202 */ /* 0x000fce0000000f00 */
[----:B------:R-:W-:Y:S05]  /*43d0*/  WARPSYNC.COLLECTIVE R26, `(.L_x_2844) ;  /* 0x000000001a087348 */ /* 0x000fea0003c00000 */
[----:B------:R0:W1:Y:S02]  /*43e0*/  SHFL.BFLY P1, R88, R141, R142, R143 ;  /* 0x0c00008e8d587389 */ /* 0x000064000002008f */
[----:B01----:R-:W-:Y:S05]  /*43f0*/  ENDCOLLECTIVE ;  /* 0x000000000000791b */ /* 0x003fea0003800000 */
.L_x_2844:
[----:B------:R-:W-:Y:S01]  /*4400*/  FADD.FTZ R22, R87, R22 ;  /* 0x0000001657167221 */ /* 0x000fe20000010000 */
[----:B------:R-:W-:-:S04]  /*4410*/  HFMA2 R142, -RZ, RZ, 0, 9.5367431640625e-07 ;  /* 0x00000010ff8e7431 */ /* 0x000fc800000001ff */
[----:B------:R-:W-:Y:S02]  /*4420*/  MOV R141, R22 ;  /* 0x00000016008d7202 */ /* 0x000fe40000000f00 */
[----:B------:R-:W-:-:S07]  /*4430*/  MOV R24, R88 ;  /* 0x0000005800187202 */ /* 0x000fce0000000f00 */
[----:B------:R-:W-:Y:S05]  /*4440*/  WARPSYNC.COLLECTIVE R26, `(.L_x_2845) ;  /* 0x000000001a087348 */ /* 0x000fea0003c00000 */
[----:B------:R0:W1:Y:S02]  /*4450*/  SHFL.BFLY P1, R88, R141, R142, R143 ;  /* 0x0c00008e8d587389 */ /* 0x000064000002008f */
[----:B01----:R-:W-:Y:S05]  /*4460*/  ENDCOLLECTIVE ;  /* 0x000000000000791b */ /* 0x003fea0003800000 */
.L_x_2845:
[----:B------:R-:W-:-:S05]  /*4470*/  FADD.FTZ R24, R89, R24 ;  /* 0x0000001859187221 */ /* 0x000fca0000010000 */
[----:B------:R-:W-:Y:S02]  /*4480*/  MOV R141, R24 ;  /* 0x00000018008d7202 */ /* 0x000fe40000000f00 */
[----:B------:R-:W-:-:S07]  /*4490*/  MOV R15, R88 ;  /* 0x00000058000f7202 */ /* 0x000fce0000000f00 */
[----:B------:R-:W-:Y:S05]  /*44a0*/  WARPSYNC.COLLECTIVE R26, `(.L_x_2846) ;  /* 0x000000001a087348 */ /* 0x000fea0003c00000 */
[----:B------:R0:W1:Y:S02]  /*44b0*/  SHFL.BFLY P1, R88, R141, R142, R143 ;  /* 0x0c00008e8d587389 */ /* 0x000064000002008f */
[----:B01----:R-:W-:Y:S05]  /*44c0*/  ENDCOLLECTIVE ;  /* 0x000000000000791b */ /* 0x003fea0003800000 */
.L_x_2846:
[----:B------:R-:W-:Y:S01]  /*44d0*/  MOV R45, R88 ;  /* 0x00000058002d7202 */ /* 0x000fe20000000f00 */
[----:B------:R-:W-:Y:S06]  /*44e0*/  BRA `(.L_x_2847) ;  /* 0xffffffe800687947 */ /* 0x000fec000383ffff */
.L_x_2848:
        /* <DEDUP_REMOVED lines=9> */
.L_x_3228:


//--------------------- .text._ZN10layer_norm22ln_bwd_finalize_kernelINS_22Kernel_traits_finalizeILj768E13__nv_bfloat16S2_S2_fjLj1024ELj4ENS_18Kernel_traits_baseILj768ES2_S2_S2_fjLj1024EEEEEEEvNS_9BwdParamsE --------------------------
	.section	.text._ZN10layer_norm22ln_bwd_finalize_kernelINS_22Kernel_traits_finalizeILj768E13__nv_bfloat16S2_S2_fjLj1024ELj4ENS_18Kernel_traits_baseILj768ES2_S2_S2_fjLj1024EEEEEEEvNS_9BwdParamsE,"ax",@progbits
	.align	128
        .global         _ZN10layer_norm22ln_bwd_finalize_kernelINS_22Kernel_traits_finalizeILj768E13__nv_bfloat16S2_S2_fjLj1024ELj4ENS_18Kernel_traits_baseILj768ES2_S2_S2_fjLj1024EEEEEEEvNS_9BwdParamsE
        .type           _ZN10layer_norm22ln_bwd_finalize_kernelINS_22Kernel_traits_finalizeILj768E13__nv_bfloat16S2_S2_fjLj1024ELj4ENS_18Kernel_traits_baseILj768ES2_S2_S2_fjLj1024EEEEEEEvNS_9BwdParamsE,@function
        .size           _ZN10layer_norm22ln_bwd_finalize_kernelINS_22Kernel_traits_finalizeILj768E13__nv_bfloat16S2_S2_fjLj1024ELj4ENS_18Kernel_traits_baseILj768ES2_S2_S2_fjLj1024EEEEEEEvNS_9BwdParamsE,(.L_x_3229 - _ZN10layer_norm22ln_bwd_finalize_kernelINS_22Kernel_traits_finalizeILj768E13__nv_bfloat16S2_S2_fjLj1024ELj4ENS_18Kernel_traits_baseILj768ES2_S2_S2_fjLj1024EEEEEEEvNS_9BwdParamsE)
        .other          _ZN10layer_norm22ln_bwd_finalize_kernelINS_22Kernel_traits_finalizeILj768E13__nv_bfloat16S2_S2_fjLj1024ELj4ENS_18Kernel_traits_baseILj768ES2_S2_S2_fjLj1024EEEEEEEvNS_9BwdParamsE,@"STO_CUDA_ENTRY STV_DEFAULT"
_ZN10layer_norm22ln_bwd_finalize_kernelINS_22Kernel_traits_finalizeILj768E13__nv_bfloat16S2_S2_fjLj1024ELj4ENS_18Kernel_traits_baseILj768ES2_S2_S2_fjLj1024EEEEEEEvNS_9BwdParamsE:
.text._ZN10layer_norm22ln_bwd_finalize_kernelINS_22Kernel_traits_finalizeILj768E13__nv_bfloat16S2_S2_fjLj1024ELj4ENS_18Kernel_traits_baseILj768ES2_S2_S2_fjLj1024EEEEEEEvNS_9BwdParamsE:
        /* <DEDUP_REMOVED lines=37> */
.L_x_2853:
        /* <DEDUP_REMOVED lines=118> */
.L_x_2852:
[----:B------:R-:W-:Y:S05]  /*09b0*/  BSYNC.RECONVERGENT B1 ;  /* 0x0000000000017941 */ /* 0x000fea0003800200 */
.L_x_2851:
        /* <DEDUP_REMOVED lines=65> */
.L_x_2855:
[----:B------:R-:W-:Y:S05]  /*0dd0*/  BSYNC.RECONVERGENT B1 ;  /* 0x0000000000017941 */ /* 0x000fea0003800200 */
.L_x_2854:
        /* <DEDUP_REMOVED lines=37> */
.L_x_2857:
[----:B------:R-:W-:Y:S05]  /*1030*/  BSYNC.RECONVERGENT B1 ;  /* 0x0000000000017941 */ /* 0x000fea0003800200 */
.L_x_2856:
[----:B------:R-:W-:Y:S05]  /*1040*/  @!P1 BRA `(.L_x_2850) ;  /* 0x00000000003c9947 */ /* 0x000fea0003800000 */
[----:B------:R-:W0:Y:S01]  /*1050*/  LDC.64 R6, c[0x0][0x3e0] ;  /* 0x0000f800ff067b82 */ /* 0x000e220000000a00 */
[----:B------:R-:W-:Y:S01]  /*1060*/  IMAD R2, R15, 0x300, R11 ;  /* 0x000003000f027824 */ /* 0x000fe200078e020b */
[----:B------:R-:W-:-:S04]  /*1070*/  IADD3 R24, PT, PT, -R24, RZ, RZ ;  /* 0x000000ff18187210 */ /* 0x000fc80007ffe1ff */
[----:B------:R-:W-:Y:S02]  /*1080*/  IADD3 R11, PT, PT, R13, R2, RZ ;  /* 0x000000020d0b7210 */ /* 0x000fe40007ffe0ff */
[----:B------:R-:W1:Y:S05]  /*1090*/  LDC.64 R8, c[0x0][0x3e8] ;  /* 0x0000fa00ff087b82 */ /* 0x000e6a0000000a00 */
.L_x_2858:
        /* <DEDUP_REMOVED lines=10> */
.L_x_2850:
[----:B------:R-:W-:Y:S05]  /*1140*/  BSYNC.RECONVERGENT B0 ;  /* 0x0000000000007941 */ /* 0x000fea0003800200 */
.L_x_2849:
        /* <DEDUP_REMOVED lines=55> */
.L_x_2859:
        /* <DEDUP_REMOVED lines=12> */
.L_x_3229:


//--------------------- .text._ZN10layer_norm13ln_bwd_kernelINS_13Kernel_traitsI13__nv_bfloat16S2_S2_fjLj768ELj1ELj4ELj1ELj16ENS_18Kernel_traits_baseILj768ES2_S2_S2_fjLj128EEEEEEEvNS_9BwdParamsE --------------------------
	.section	.text._ZN10layer_norm13ln_bwd_kernelINS_13Kernel_traitsI13__nv_bfloat16S2_S2_fjLj768ELj1ELj4ELj1ELj16ENS_18Kernel_traits_baseILj768ES2_S2_S2_fjLj128EEEEEEEvNS_9BwdParamsE,"ax",@progbits
	.align	128
        .global         _ZN10layer_norm13ln_bwd_kernelINS_13Kernel_traitsI13__nv_bfloat16S2_S2_fjLj768ELj1ELj4ELj1ELj16ENS_18Kernel_traits_baseILj768ES2_S2_S2_fjLj128EEEEEEEvNS_9BwdParamsE
        .type           _ZN10layer_norm13ln_bwd_kernelINS_13Kernel_traitsI13__nv_bfloat16S2_S2_fjLj768ELj1ELj4ELj1ELj16ENS_18Kernel_traits_baseILj768ES2_S2_S2_fjLj128EEEEEEEvNS_9BwdParamsE,@function
        .size           _ZN10layer_norm13ln_bwd_kernelINS_13Kernel_traitsI13__nv_bfloat16S2_S2_fjLj768ELj1ELj4ELj1ELj16ENS_18Kernel_traits_baseILj768ES2_S2_S2_fjLj128EEEEEEEvNS_9BwdParamsE,(.L_x_3230 - _ZN10layer_norm13ln_bwd_kernelINS_13Kernel_traitsI13__nv_bfloat16S2_S2_fjLj768ELj1ELj4ELj1ELj16ENS_18Kernel_traits_baseILj768ES2_S2_S2_fjLj128EEEEEEEvNS_9BwdParamsE)
        .other          _ZN10layer_norm13ln_bwd_kernelINS_13Kernel_traitsI13__nv_bfloat16S2_S2_fjLj768ELj1ELj4ELj1ELj16ENS_18Kernel_traits_baseILj768ES2_S2_S2_fjLj128EEEEEEEvNS_9BwdParamsE,@"STO_CUDA_ENTRY STV_DEFAULT"
_ZN10layer_norm13ln_bwd_kernelINS_13Kernel_traitsI13__nv_bfloat16S2_S2_fjLj768ELj1ELj4ELj1ELj16ENS_18Kernel_traits_baseILj768ES2_S2_S2_fjLj128EEEEEEEvNS_9BwdParamsE:
.text._ZN10layer_norm13ln_bwd_kernelINS_13Kernel_traitsI13__nv_bfloat16S2_S2_fjLj768ELj1ELj4ELj1ELj16ENS_18Kernel_traits_baseILj768ES2_S2_S2_fjLj128EEEEEEEvNS_9BwdParamsE:
        /* <DEDUP_REMOVED lines=17> */
[----:B------:R3:W5:Y:S01]  /*0110*/  @P0 LDG.E.128 R16, desc[UR6][R28.64+0x400] ;  /* 0x000400061c100981 */ /* 0x000762000c1e1d00 */
[----:B0-----:R-:W-:Y:S01]  /*0120*/  USHF.L.U32 UR4, UR4, 0x2, URZ ;  /* 0x0000000204047899 */ /* 0x001fe200080006ff */
[----:B------:R-:W-:Y:S01]  /*0130*/  SHF.R.U32.HI R53, RZ, 0x5, R53 ;  /* 0x00000005ff357819 */ /* 0x000fe20000011635 */
[----:B----4-:R-:W-:-:S04]  /*0140*/  @P0 IMAD.WIDE.U32 R30, R2, 0x10, R30 ;  /* 0x00000010021e0825 */ /* 0x010fc800078e001e */
[----:B------:R-:W-:Y:S01]  /*0150*/  LOP3.LUT R53, R53, UR4, RZ, 0xfc, !PT ;  /* 0x0000000435357c12 */ /* 0x000fe2000f8efcff */
[----:B------:R-:W-:Y:S01]  /*0160*/  BSSY B0, `(.L_x_2860) ;  /* 0x0000351000007945 */ /* 0x000fe20003800000 */
[----:B------:R-:W5:Y:S02]  /*0170*/  @P0 LDG.E.128 R12, desc[UR6][R30.64] ;  /* 0x000000061e0c0981 */ /* 0x000f64000c1e1d00 */
[----:B-1----:R-:W-:Y:S01]  /*0180*/  ISETP.GE.AND P1, PT, R53, UR5, PT ;  /* 0x0000000535007c0c */ /* 0x002fe2000bf26270 */
[----:B--2---:R-:W-:Y:S01]  /*0190*/  @!P0 IMAD.WIDE.U32 R32, R2, 0x10, R32 ;  /* 0x0000001002208825 */ /* 0x004fe200078e0020 */
[----:B------:R-:W5:Y:S01]  /*01a0*/  @P0 LDG.E.128 R8, desc[UR6][R30.64+0x200] ;  /* 0x000200061e080981 */ /* 0x000f62000c1e1d00 */
[----:B------:R-:W-:Y:S02]  /*01b0*/  CS2R R100, SRZ ;  /* 0x0000000000647805 */ /* 0x000fe4000001ff00 */
[----:B------:R-:W-:Y:S02]  /*01c0*/  CS2R R102, SRZ ;  /* 0x0000000000667805 */ /* 0x000fe4000001ff00 */
[----:B------:R-:W-:Y:S01]  /*01d0*/  CS2R R96, SRZ ;  /* 0x0000000000607805 */ /* 0x000fe2000001ff00 */
[----:B------:R0:W5:Y:S01]  /*01e0*/  @P0 LDG.E.128 R4, desc[UR6][R30.64+0x400] ;  /* 0x000400061e040981 */ /* 0x000162000c1e1d00 */
[----:B------:R-:W-:-:S02]  /*01f0*/  CS2R R98, SRZ ;  /* 0x0000000000627805 */ /* 0x000fc4000001ff00 */
[----:B---3--:R-:W-:Y:S02]  /*0200*/  CS2R R28, SRZ ;  /* 0x00000000001c7805 */ /* 0x008fe4000001ff00 */
        /* <DEDUP_REMOVED lines=20> */
[----:B------:R0:W5:Y:S02]  /*0350*/  @!P0 LDG.E.128 R16, desc[UR6][R32.64+0x400] ;  /* 0x0004000620108981 */ /* 0x000164000c1e1d00 */
[----:B0-----:R-:W-:Y:S01]  /*0360*/  CS2R R32, SRZ ;  /* 0x0000000000207805 */ /* 0x001fe2000001ff00 */
[----:B------:R-:W-:Y:S06]  /*0370*/  @P1 BRA `(.L_x_2861) ;  /* 0x0000003000bc1947 */ /* 0x000fec0003800000 */
        /* <DEDUP_REMOVED lines=50> */
.L_x_2866:
[----:B0-----:R-:W0:Y:S01]  /*06a0*/  @!P0 LDC.64 R28, c[0x0][0x3a0] ;  /* 0x0000e800ff1c8b82 */ /* 0x001e220000000a00 */
[----:B------:R-:W-:Y:S01]  /*06b0*/  UISETP.NE.U32.AND UP0, UPT, UR8, URZ, UPT ;  /* 0x000000ff0800728c */ /* 0x000fe2000bf05070 */
[----:B------:R-:W-:-:S03]  /*06c0*/  MOV R150, RZ ;  /* 0x000000ff00967202 */ /* 0x000fc60000000f00 */
[----:B------:R-:W-:Y:S01]  /*06d0*/  UISETP.NE.AND.EX UP0, UPT, UR9, URZ, UPT, UP0 ;  /* 0x000000ff0900728c */ /* 0x000fe2000bf05300 */
[C---:B------:R-:W-:Y:S02]  /*06e0*/  IMAD R102, R53.reuse, 0x60, R2 ;  /* 0x0000006035667824 */ /* 0x040fe400078e0202 */
[----:B------:R-:W1:Y:S01]  /*06f0*/  LDC.64 R108, c[0x0][0x3a8] ;  /* 0x0000ea00ff6c7b82 */ /* 0x000e620000000a00 */
[----:B0-----:R-:W-:-:S05]  /*0700*/  @!P0 IMAD.WIDE R28, R53, 0x4, R28 ;  /* 0x00000004351c8825 */ /* 0x001fca00078e021c */
[----:B------:R0:W5:Y:S01]  /*0710*/  @!P0 LDG.E R150, desc[UR6][R28.64] ;  /* 0x000000061c968981 */ /* 0x000162000c1e1900 */
[----:B------:R-:W-:-:S13]  /*0720*/  PLOP3.LUT P0, PT, PT, PT, UP0, 0x80, 0x8 ;  /* 0x000000000008781c */ /* 0x000fda0003f0f008 */
[----:B------:R-:W2:Y:S01]  /*0730*/  @!P0 LDC.64 R32, c[0x0][0x3d8] ;  /* 0x0000f600ff208b82 */ /* 0x000ea20000000a00 */
[----:B------:R-:W-:-:S07]  /*0740*/  @!P0 IADD3 R41, PT, PT, R102, 0x20, RZ ;  /* 0x0000002066298810 */ /* 0x000fce0007ffe0ff */
[----:B------:R-:W3:Y:S01]  /*0750*/  @!P0 LDC.64 R30, c[0x0][0x390] ;  /* 0x0000e400ff1e8b82 */ /* 0x000ee20000000a00 */
[----:B0-----:R-:W-:-:S07]  /*0760*/  @!P0 IADD3 R29, PT, PT, R102, 0x40, RZ ;  /* 0x00000040661d8810 */ /* 0x001fce0007ffe0ff */
[----:B------:R-:W0:Y:S01]  /*0770*/  @P0 LDC.64 R104, c[0x0][0x3d8] ;  /* 0x0000f600ff680b82 */ /* 0x000e220000000a00 */
[----:B--2---:R-:W-:-:S07]  /*0780*/  @!P0 IMAD.WIDE.U32 R48, R102, 0x10, R32 ;  /* 0x0000001066308825 */ /* 0x004fce00078e0020 */
[----:B------:R-:W2:Y:S01]  /*0790*/  @P0 LDC.64 R120, c[0x0][0x398] ;  /* 0x0000e600ff780b82 */ /* 0x000ea20000000a00 */
[--C-:B------:R-:W-:Y:S01]  /*07a0*/  @!P0 IMAD.WIDE.U32 R44, R41, 0x10, R32.reuse ;  /* 0x00000010292c8825 */ /* 0x100fe200078e0020 */
[----:B------:R-:W4:Y:S03]  /*07b0*/  @!P0 LDG.E.128 R48, desc[UR6][R48.64] ;  /* 0x0000000630308981 */ /* 0x000f26000c1e1d00 */
[----:B------:R-:W-:Y:S02]  /*07c0*/  @!P0 IMAD.WIDE.U32 R32, R29, 0x10, R32 ;  /* 0x000000101d208825 */ /* 0x000fe400078e0020 */
[----:B------:R-:W4:Y:S02]  /*07d0*/  @!P0 LDG.E.128 R44, desc[UR6][R44.64] ;  /* 0x000000062c2c8981 */ /* 0x000f24000c1e1d00 */
[--C-:B---3--:R-:W-:Y:S02]  /*07e0*/  @!P0 IMAD.WIDE.U32 R40, R41, 0x10, R30.reuse ;  /* 0x0000001029288825 */ /* 0x108fe400078e001e */
[----:B------:R-:W3:Y:S02]  /*07f0*/  @!P0 LDG.E.128 R32, desc[UR6][R32.64] ;  /* 0x0000000620208981 */ /* 0x000ee4000c1e1d00 */
[----:B------:R-:W-:-:S02]  /*0800*/  @!P0 IMAD.WIDE.U32 R36, R102, 0x10, R30 ;  /* 0x0000001066248825 */ /* 0x000fc400078e001e */
[----:B------:R-:W3:Y:S02]  /*0810*/  @!P0 LDG.E.128 R40, desc[UR6][R40.64] ;  /* 0x0000000628288981 */ /* 0x000ee4000c1e1d00 */
[----:B------:R-:W-:Y:S02]  /*0820*/  @!P0 IMAD.WIDE.U32 R28, R29, 0x10, R30 ;  /* 0x000000101d1c8825 */ /* 0x000fe400078e001e */
[----:B------:R-:W3:Y:S04]  /*0830*/  @!P0 LDG.E.128 R36, desc[UR6][R36.64] ;  /* 0x0000000624248981 */ /* 0x000ee8000c1e1d00 */
[----:B------:R-:W3:Y:S01]  /*0840*/  @!P0 LDG.E.128 R28, desc[UR6][R28.64] ;  /* 0x000000061c1c8981 */ /* 0x000ee2000c1e1d00 */
[C---:B------:R-:W-:Y:S02]  /*0850*/  @P0 IADD3 R111, PT, PT, R102.reuse, 0x20, RZ ;  /* 0x00000020666f0810 */ /* 0x040fe40007ffe0ff */
[C---:B------:R-:W-:Y:S01]  /*0860*/  @P0 IADD3 R3, PT, PT, R102.reuse, 0x40, RZ ;  /* 0x0000004066030810 */ /* 0x040fe20007ffe0ff */
[----:B--2---:R-:W-:-:S04]  /*0870*/  @P0 IMAD.WIDE.U32 R112, R102, 0x10, R120 ;  /* 0x0000001066700825 */ /* 0x004fc800078e0078 */
[----:B0-----:R-:W-:-:S04]  /*0880*/  @P0 IMAD.WIDE.U32 R114, R111, 0x10, R104 ;  /* 0x000000106f720825 */ /* 0x001fc800078e0068 */
[----:B------:R-:W-:-:S04]  /*0890*/  @P0 IMAD.WIDE.U32 R110, R111, 0x10, R120 ;  /* 0x000000106f6e0825 */ /* 0x000fc800078e0078 */
[----:B------:R-:W-:-:S04]  /*08a0*/  @P0 IMAD.WIDE.U32 R106, R102, 0x10, R104 ;  /* 0x00000010666a0825 */ /* 0x000fc800078e0068 */
[----:B------:R-:W-:-:S04]  /*08b0*/  @P0 IMAD.WIDE.U32 R122, R3, 0x10, R104 ;  /* 0x00000010037a0825 */ /* 0x000fc800078e0068 */
[----:B------:R-:W-:Y:S01]  /*08c0*/  @P0 IMAD.WIDE.U32 R120, R3, 0x10, R120 ;  /* 0x0000001003780825 */ /* 0x000fe200078e0078 */
[----:B------:R-:W4:Y:S04]  /*08d0*/  @P0 LDG.E.128 R48, desc[UR6][R106.64] ;  /* 0x000000066a300981 */ /* 0x000f28000c1e1d00 */
[----:B------:R-:W2:Y:S04]  /*08e0*/  @P0 LDG.E.128 R44, desc[UR6][R114.64] ;  /* 0x00000006722c0981 */ /* 0x000ea8000c1e1d00 */
[----:B------:R-:W3:Y:S04]  /*08f0*/  @P0 LDG.E.128 R32, desc[UR6][R122.64] ;  /* 0x000000067a200981 */ /* 0x000ee8000c1e1d00 */
[----:B------:R2:W3:Y:S04]  /*0900*/  @P0 LDG.E.128 R40, desc[UR6][R110.64] ;  /* 0x000000066e280981 */ /* 0x0004e8000c1e1d00 */
[----:B------:R0:W3:Y:S04]  /*0910*/  @P0 LDG.E.128 R36, desc[UR6][R112.64] ;  /* 0x0000000670240981 */ /* 0x0000e8000c1e1d00 */
[----:B------:R-:W3:Y:S01]  /*0920*/  @P0 LDG.E.128 R28, desc[UR6][R120.64] ;  /* 0x00000006781c0981 */ /* 0x000ee2000c1e1d00 */
[----:B-1----:R-:W-:-:S05]  /*0930*/  IMAD.WIDE R108, R53, 0x4, R108 ;  /* 0x00000004356c7825 */ /* 0x002fca00078e026c */
[----:B------:R1:W5:Y:S01]  /*0940*/  LDG.E R101, desc[UR6][R108.64] ;  /* 0x000000066c657981 */ /* 0x000362000c1e1900 */
[----:B----4-:R-:W-:Y:S02]  /*0950*/  PRMT R116, R51, 0x7632, R116 ;  /* 0x0000763233747816 */ /* 0x010fe40000000074 */
[----:B------:R-:W-:Y:S02]  /*0960*/  PRMT R106, R50, 0x7632, R106 ;  /* 0x00007632326a7816 */ /* 0x000fe4000000006a */
[----:B------:R-:W-:Y:S02]  /*0970*/  PRMT R104, R49, 0x7632, R104 ;  /* 0x0000763231687816 */ /* 0x000fe40000000068 */
[----:B------:R-:W-:Y:S02]  /*0980*/  PRMT R118, R48, 0x7632, R118 ;  /* 0x0000763230767816 */ /* 0x000fe40000000076 */
[----:B--2---:R-:W-:Y:S02]  /*0990*/  PRMT R111, R47, 0x7632, R111 ;  /* 0x000076322f6f7816 */ /* 0x004fe4000000006f */
[----:B0-----:R-:W-:-:S02]  /*09a0*/  PRMT R112, R46, 0x7632, R112 ;  /* 0x000076322e707816 */ /* 0x001fc40000000070 */
[----:B------:R-:W-:Y:S02]  /*09b0*/  PRMT R114, R45, 0x7632, R114 ;  /* 0x000076322d727816 */ /* 0x000fe40000000072 */
        /* <DEDUP_REMOVED lines=34> */
[----:B------:R-:W-:Y:S02]  /*0be0*/  SHF.L.U32 R117, R37, 0x10, RZ ;  /* 0x0000001025757819 */ /* 0x000fe400000006ff */
[----:B------:R-:W-:-:S02]  /*0bf0*/  SHF.L.U32 R49, R40, 0x10, RZ ;  /* 0x0000001028317819 */ /* 0x000fc400000006ff */
[----:B------:R-:W-:Y:S01]  /*0c00*/  SHF.L.U32 R133, R0, 0x10, RZ ;  /* 0x0000001000857819 */ /* 0x000fe200000006ff */
[--C-:B------:R-:W-:Y:S01]  /*0c10*/  FADD.FTZ R120, R117, -R150.reuse ;  /* 0x8000009675787221 */ /* 0x100fe20000010000 */
[----:B------:R-:W-:Y:S01]  /*0c20*/  SHF.L.U32 R37, R48, 0x10, RZ ;  /* 0x0000001030257819 */ /* 0x000fe200000006ff */
[----:B------:R-:W-:Y:S01]  /*0c30*/  FADD.FTZ R152, R49, -R150 ;  /* 0x8000009631987221 */ /* 0x000fe20000010000 */
[----:B------:R-:W-:Y:S02]  /*0c40*/  SHF.L.U32 R40, R45, 0x10, RZ ;  /* 0x000000102d287819 */ /* 0x000fe400000006ff */
[----:B------:R-:W-:Y:S02]  /*0c50*/  SHF.L.U32 R0, R24, 0x10, RZ ;  /* 0x0000001018007819 */ /* 0x000fe400000006ff */
        /* <DEDUP_REMOVED lines=16> */
[----:B------:R-:W-:Y:S02]  /*0d60*/  SHF.L.U32 R47, R28, 0x10, RZ ;  /* 0x000000101c2f7819 */ /* 0x000fe400000006ff */
        /* <DEDUP_REMOVED lines=9> */
[----:B------:R-:W-:Y:S01]  /*0e00*/  FADD.FTZ R35, RZ, R3 ;  /* 0x00000003ff237221 */ /* 0x000fe20000010000 */
        /* <DEDUP_REMOVED lines=14> */
[----:B------:R-:W-:Y:S01]  /*0ef0*/  SHF.L.U32 R126, R170, 0x10, RZ ;  /* 0x00000010aa7e7819 */ /* 0x000fe200000006ff */
[----:B------:R-:W-:Y:S01]  /*0f00*/  FFMA.FTZ R108, R29, R112, R108 ;  /* 0x000000701d6c7223 */ /* 0x000fe2000001006c */
[----:B------:R-:W-:Y:S01]  /*0f10*/  SHF.L.U32 R44, R44, 0x10, RZ ;  /* 0x000000102c2c7819 */ /* 0x000fe200000006ff */
[----:B------:R-:W-:Y:S01]  /*0f20*/  FADD.FTZ R190, R121, -R150 ;  /* 0x8000009679be7221 */ /* 0x000fe20000010000 */
        /* <DEDUP_REMOVED lines=31> */
[----:B------:R-:W-:Y:S01]  /*1120*/  FADD.FTZ R138, R143, -R150 ;  /* 0x800000968f8a7221 */ /* 0x000fe20000010000 */
[----:B------:R-:W-:Y:S01]  /*1130*/  SHF.L.U32 R136, R173, 0x10, RZ ;  /* 0x00000010ad887819 */ /* 0x000fe200000006ff */
[----:B------:R-:W-:Y:S01]  /*1140*/  FFMA.FTZ R120, R33, R116, R110 ;  /* 0x0000007421787223 */ /* 0x000fe2000001006e */
[----:B------:R-:W-:Y:S01]  /*1150*/  SHF.L.U32 R123, R23, 0x10, RZ ;  /* 0x00000010177b7819 */ /* 0x000fe200000006ff */
        /* <DEDUP_REMOVED lines=41> */
[----:B------:R-:W-:Y:S01]  /*13f0*/  FADD.FTZ R150, R133, -R150 ;  /* 0x8000009685967221 */ /* 0x000fe20000010000 */
        /* <DEDUP_REMOVED lines=71> */
.L_x_2863:
        /* <DEDUP_REMOVED lines=9> */
[----:B-----5:R-:W-:Y:S02]  /*1900*/  SHF.L.U32 R150, R145, 0x10, RZ ;  /* 0x0000001091967819 */ /* 0x020fe400000006ff */
        /* <DEDUP_REMOVED lines=81> */
[----:B------:R-:W-:Y:S01]  /*1e20*/  SHF.L.U32 R128, R7, 0x10, RZ ;  /* 0x0000001007807819 */ /* 0x000fe200000006ff */
[----:B--2---:R-:W-:Y:S01]  /*1e30*/  FMUL.FTZ R123, R190, R51 ;  /* 0x00000033be7b7220 */ /* 0x004fe20000410000 */
        /* <DEDUP_REMOVED lines=9> */
[----:B------:R-:W2:Y:S01]  /*1ed0*/  MUFU.RCP R129, R137 ;  /* 0x0000008900817308 */ /* 0x000ea20000001000 */
[----:B------:R-:W-:Y:S01]  /*1ee0*/  SHF.L.U32 R144, R9, 0x10, RZ ;  /* 0x0000001009907819 */ /* 0x000fe200000006ff */
[----:B---3--:R-:W-:Y:S01]  /*1ef0*/  FMUL.FTZ R0, R148, R135 ;  /* 0x0000008794007220 */ /* 0x008fe20000410000 */
[----:B----4-:R-:W-:Y:S01]  /*1f00*/  FMUL.FTZ R29, R35, R134 ;  /* 0x00000086231d7220 */ /* 0x010fe20000410000 */
[----:B------:R-:W-:Y:S01]  /*1f10*/  FMUL.FTZ R128, R142, R49 ;  /* 0x000000318e807220 */ /* 0x000fe20000410000 */
[----:B------:R-:W-:Y:S01]  /*1f20*/  SHF.L.U32 R149, R16, 0x10, RZ ;  /* 0x0000001010957819 */ /* 0x000fe200000006ff */
[----:B------:R-:W-:Y:S01]  /*1f30*/  FADD.FTZ R183, R202, -R45 ;  /* 0x8000002dcab77221 */ /* 0x000fe20000010000 */
[----:B------:R-:W-:Y:S01]  /*1f40*/  FMUL.FTZ R35, R39, R120 ;  /* 0x0000007827237220 */ /* 0x000fe20000410000 */
[----:B------:R-:W3:Y:S01]  /*1f50*/  MUFU.RCP R113, R121 ;  /* 0x0000007900717308 */ /* 0x000ee20000001000 */
[----:B------:R-:W-:Y:S01]  /*1f60*/  SHF.L.U32 R49, R112, 0x10, RZ ;  /* 0x0000001070317819 */ /* 0x000fe200000006ff */
[----:B0-----:R-:W-:Y:S01]  /*1f70*/  FMUL.FTZ R120, R188, R43 ;  /* 0x0000002bbc787220 */ /* 0x001fe20000410000 */
[----:B------:R-:W-:Y:S01]  /*1f80*/  SHF.L.U32 R45, R166, 0x10, RZ ;  /* 0x00000010a62d7819 */ /* 0x000fe200000006ff */
[----:B------:R-:W-:Y:S01]  /*1f90*/  FMUL.FTZ R112, R139, R48 ;  /* 0x000000308b707220 */ /* 0x000fe20000410000 */
[----:B------:R-:W-:Y:S01]  /*1fa0*/  SHF.L.U32 R43, R115, 0x10, RZ ;  /* 0x00000010732b7819 */ /* 0x000fe200000006ff */
[----:B------:R-:W-:Y:S01]  /*1fb0*/  FADD.FTZ R139, RZ, R3 ;  /* 0x00000003ff8b7221 */ /* 0x000fe20000010000 */
[----:B------:R-:W-:Y:S01]  /*1fc0*/  FADD.FTZ R186, R186, -R143 ;  /* 0x8000008fbaba7221 */ /* 0x000fe20000010000 */
[----:B------:R-:W0:Y:S01]  /*1fd0*/  MUFU.RCP R41, R131 ;  /* 0x0000008300297308 */ /* 0x000e220000001000 */
[----:B------:R-:W-:Y:S01]  /*1fe0*/  FMUL.FTZ R39, R184, R117 ;  /* 0x00000075b8277220 */ /* 0x000fe20000410000 */
[----:B------:R-:W-:Y:S01]  /*1ff0*/  FFMA.FTZ R115, R3, R0, RZ ;  /* 0x0000000003737223 */ /* 0x000fe200000100ff */
[----:B------:R-:W-:Y:S01]  /*2000*/  FADD.FTZ R144, R151, -R144 ;  /* 0x8000009097907221 */ /* 0x000fe20000010000 */
[----:B-1----:R-:W-:Y:S01]  /*2010*/  FMUL.FTZ R117, R138, R47 ;  /* 0x0000002f8a757220 */ /* 0x002fe20000410000 */
[----:B------:R-:W-:Y:S01]  /*2020*/  SHF.L.U32 R104, R104, 0x10, RZ ;  /* 0x0000001068687819 */ /* 0x000fe200000006ff */
[----:B------:R-:W-:Y:S01]  /*2030*/  FADD.FTZ R194, R206, -R45 ;  /* 0x8000002dcec27221 */ /* 0x000fe20000010000 */
[----:B------:R-:W-:Y:S01]  /*2040*/  SHF.L.U32 R106, R106, 0x10, RZ ;  /* 0x000000106a6a7819 */ /* 0x000fe200000006ff */
[----:B------:R-:W1:Y:S01]  /*2050*/  MUFU.RCP R195, R149 ;  /* 0x0000009500c37308 */ /* 0x000e620000001000 */
[----:B------:R-:W-:Y:S01]  /*2060*/  SHF.L.U32 R47, R114, 0x10, RZ ;  /* 0x00000010722f7819 */ /* 0x000fe200000006ff */
[----:B------:R-:W-:Y:S01]  /*2070*/  FMUL.FTZ R114, R137, R36 ;  /* 0x0000002489727220 */ /* 0x000fe20000410000 */
[----:B------:R-:W-:Y:S01]  /*2080*/  SHF.L.U32 R126, R170, 0x10, RZ ;  /* 0x00000010aa7e7819 */ /* 0x000fe200000006ff */
[----:B------:R-:W-:Y:S01]  /*2090*/  FADD.FTZ R139, R139, R112 ;  /* 0x000000708b8b7221 */ /* 0x000fe20000010000 */
[----:B--2---:R-:W-:Y:S01]  /*20a0*/  FMUL.FTZ R31, R180, R129 ;  /* 0x00000081b41f7220 */ /* 0x004fe20000410000 */
[----:B---3--:R-:W-:Y:S01]  /*20b0*/  FMUL.FTZ R45, R186, R113 ;  /* 0x00000071ba2d7220 */ /* 0x008fe20000410000 */
[----:B------:R-:W-:Y:S01]  /*20c0*/  FFMA.FTZ R115, R112, R29, R115 ;  /* 0x0000001d70737223 */ /* 0x000fe20000010073 */
        /* <DEDUP_REMOVED lines=21> */
[----:B------:R-:W-:Y:S01]  /*2220*/  SHF.L.U32 R146, R175, 0x10, RZ ;  /* 0x00000010af927819 */ /* 0x000fe200000006ff */
[----:B------:R-:W-:Y:S01]  /*2230*/  FADD.FTZ R184, R139, R124 ;  /* 0x0000007c8bb87221 */ /* 0x000fe20000010000 */
[----:B------:R-:W-:Y:S01]  /*2240*/  FFMA.FTZ R182, R124, R45, R127 ;  /* 0x0000002d7cb67223 */ /* 0x000fe2000001007f */
[----:B------:R-:W-:Y:S01]  /*2250*/  FADD.FTZ R192, R153, -R152 ;  /* 0x8000009899c07221 */ /* 0x000fe20000010000 */
        /* <DEDUP_REMOVED lines=8> */
[----:B------:R-:W-:Y:S01]  /*22e0*/  FMUL.FTZ R130, R131, R40 ;  /* 0x0000002883827220 */ /* 0x000fe20000410000 */
[----:B------:R0:W-:Y:S01]  /*22f0*/  MUFU.RCP R196, R146 ;  /* 0x0000009200c47308 */ /* 0x0001e20000001000 */
[----:B------:R-:W-:Y:S01]  /*2300*/  FMUL.FTZ R131, R146, R109 ;  /* 0x0000006d92837220 */ /* 0x000fe20000410000 */
[----:B------:R-:W-:Y:S01]  /*2310*/  FADD.FTZ R182, R137, R126 ;  /* 0x0000007e89b67221 */ /* 0x000fe20000010000 */
[----:B------:R-:W-:Y:S01]  /*2320*/  SHF.L.U32 R46, R46, 0x10, RZ ;  /* 0x000000102e2e7819 */ /* 0x000fe200000006ff */
[----:B------:R-:W-:Y:S01]  /*2330*/  FADD.FTZ R187, R187, -R152 ;  /* 0x80000098bbbb7221 */ /* 0x000fe20000010000 */
[----:B------:R-:W-:Y:S01]  /*2340*/  SHF.L.U32 R152, R177, 0x10, RZ ;  /* 0x00000010b1987819 */ /* 0x000fe200000006ff */
[----:B------:R-:W-:Y:S01]  /*2350*/  FMUL.FTZ R127, R140, R51 ;  /* 0x000000338c7f7220 */ /* 0x000fe20000410000 */
[----:B------:R-:W-:Y:S01]  /*2360*/  SHF.L.U32 R105, R105, 0x10, RZ ;  /* 0x0000001069697819 */ /* 0x000fe200000006ff */
[----:B------:R1:W2:Y:S01]  /*2370*/  MUFU.RCP R143, R140 ;  /* 0x0000008c008f7308 */ /* 0x0002a20000001000 */
[----:B0-----:R-:W-:Y:S01]  /*2380*/  FFMA.FTZ R146, R126, R107, R133 ;  /* 0x0000006b7e927223 */ /* 0x001fe20000010085 */
[----:B------:R-:W-:Y:S01]  /*2390*/  SHF.L.U32 R150, R176, 0x10, RZ ;  /* 0x00000010b0967819 */ /* 0x000fe200000006ff */
[----:B------:R-:W-:Y:S01]  /*23a0*/  FMUL.FTZ R125, R136, R49 ;  /* 0x00000031887d7220 */ /* 0x000fe20000410000 */
[----:B------:R-:W-:Y:S01]  /*23b0*/  FMUL.FTZ R136, R145, R42 ;  /* 0x0000002a91887220 */ /* 0x000fe20000410000 */
[----:B------:R-:W-:Y:S01]  /*23c0*/  FMUL.FTZ R121, R132, R47 ;  /* 0x0000002f84797220 */ /* 0x000fe20000410000 */
[----:B------:R-:W-:Y:S01]  /*23d0*/  FFMA.FTZ R145, R119, R110, R146 ;  /* 0x0000006e77917223 */ /* 0x000fe20000010092 */
[----:B------:R-:W-:Y:S01]  /*23e0*/  SHF.L.U32 R34, R34, 0x10, RZ ;  /* 0x0000001022227819 */ /* 0x000fe200000006ff */
[----:B------:R-:W-:Y:S01]  /*23f0*/  FMUL.FTZ R132, R141, R46 ;  /* 0x0000002e8d847220 */ /* 0x000fe20000410000 */
[----:B-1----:R-:W-:Y:S01]  /*2400*/  FMUL.FTZ R140, R149, R32 ;  /* 0x00000020958c7220 */ /* 0x002fe20000410000 */
[----:B------:R-:W-:Y:S01]  /*2410*/  FADD.FTZ R149, R182, R119 ;  /* 0x00000077b6957221 */ /* 0x000fe20000010000 */
[----:B------:R-:W-:Y:S01]  /*2420*/  SHF.L.U32 R151, R17, 0x10, RZ ;  /* 0x0000001011977819 */ /* 0x000fe200000006ff */
[----:B------:R0:W1:Y:S01]  /*2430*/  MUFU.RCP R204, R152 ;  /* 0x0000009800cc7308 */ /* 0x0000620000001000 */
[----:B------:R-:W-:Y:S01]  /*2440*/  SHF.L.U32 R153, R18, 0x10, RZ ;  /* 0x0000001012997819 */ /* 0x000fe200000006ff */
[----:B------:R-:W-:Y:S01]  /*2450*/  FMUL.FTZ R141, R152, R105 ;  /* 0x00000069988d7220 */ /* 0x000fe20000410000 */
[----:B------:R-:W-:Y:S01]  /*2460*/  FMUL.FTZ R137, R150, R111 ;  /* 0x0000006f96897220 */ /* 0x000fe20000410000 */
[----:B------:R-:W-:Y:S01]  /*2470*/  SHF.L.U32 R180, R178, 0x10, RZ ;  /* 0x00000010b2b47819 */ /* 0x000fe200000006ff */
[----:B------:R-:W-:Y:S01]  /*2480*/  FMUL.FTZ R133, R151, R28 ;  /* 0x0000001c97857220 */ /* 0x000fe20000410000 */
[----:B------:R-:W-:Y:S01]  /*2490*/  SHF.L.U32 R103, R103, 0x10, RZ ;  /* 0x0000001067677819 */ /* 0x000fe200000006ff */
[----:B------:R-:W-:Y:S01]  /*24a0*/  FMUL.FTZ R139, R153, R34 ;  /* 0x00000022998b7220 */ /* 0x000fe20000410000 */
[----:B------:R3:W4:Y:S01]  /*24b0*/  MUFU.RCP R200, R150 ;  /* 0x0000009600c87308 */ /* 0x0007220000001000 */
[----:B0-----:R-:W-:Y:S01]  /*24c0*/  FADD.FTZ R152, R149, R130 ;  /* 0x0000008295987221 */ /* 0x001fe20000010000 */
[----:B------:R-:W-:Y:S01]  /*24d0*/  SHF.L.U32 R155, R19, 0x10, RZ ;  /* 0x00000010139b7819 */ /* 0x000fe200000006ff */
[----:B------:R-:W-:Y:S01]  /*24e0*/  FMUL.FTZ R146, R180, R103 ;  /* 0x00000067b4927220 */ /* 0x000fe20000410000 */
[----:B--2---:R-:W-:Y:S01]  /*24f0*/  FMUL.FTZ R134, R192, R143 ;  /* 0x0000008fc0867220 */ /* 0x004fe20000410000 */
[----:B------:R-:W-:Y:S01]  /*2500*/  FMUL.FTZ R138, R183, R196 ;  /* 0x000000c4b78a7220 */ /* 0x000fe20000410000 */
[----:B------:R-:W-:Y:S01]  /*2510*/  FMUL.FTZ R149, R37, R0 ;  /* 0x0000000025957220 */ /* 0x000fe20000410000 */
[----:B------:R-:W-:Y:S01]  /*2520*/  FMUL.FTZ R181, R44, R107 ;  /* 0x0000006b2cb57220 */ /* 0x000fe20000410000 */
[----:B------:R0:W2:Y:S01]  /*2530*/  MUFU.RCP R198, R151 ;  /* 0x0000009700c67308 */ /* 0x0000a20000001000 */
[----:B---3--:R-:W-:Y:S01]  /*2540*/  FFMA.FTZ R150, R130, R113, R145 ;  /* 0x0000007182967223 */ /* 0x008fe20000010091 */
[----:B------:R-:W-:Y:S01]  /*2550*/  FMUL.FTZ R145, R155, R30 ;  /* 0x0000001e9b917220 */ /* 0x000fe20000410000 */
[----:B-1----:R-:W-:Y:S01]  /*2560*/  FMUL.FTZ R144, R191, R204 ;  /* 0x000000ccbf907220 */ /* 0x002fe20000410000 */
[----:B------:R-:W-:Y:S01]  /*2570*/  FMUL.FTZ R192, R42, R123 ;  /* 0x0000007b2ac07220 */ /* 0x000fe20000410000 */
[----:B------:R-:W-:-:S03]  /*2580*/  FMUL.FTZ R191, R51, R134 ;  /* 0x0000008633bf7220 */ /* 0x000fc60000410000 */
[----:B------:R1:W3:Y:S01]  /*2590*/  MUFU.RCP R202, R153 ;  /* 0x0000009900ca7308 */ /* 0x0002e20000001000 */
[----:B0-----:R-:W-:Y:S01]  /*25a0*/  FFMA.FTZ R151, R121, R120, R150 ;  /* 0x0000007879977223 */ /* 0x001fe20000010096 */
[----:B----4-:R-:W-:Y:S01]  /*25b0*/  FMUL.FTZ R142, R187, R200 ;  /* 0x000000c8bb8e7220 */ /* 0x010fe20000410000 */
[----:B------:R-:W-:-:S03]  /*25c0*/  FMUL.FTZ R150, R48, R29 ;  /* 0x0000001d30967220 */ /* 0x000fc60000410000 */
[----:B------:R-:W-:Y:S02]  /*25d0*/  FMUL.FTZ R195, R111, R142 ;  /* 0x0000008e6fc37220 */ /* 0x000fe40000410000 */
[----:B------:R0:W-:Y:S01]  /*25e0*/  MUFU.RCP R197, R180 ;  /* 0x000000b400c57308 */ /* 0x0001e20000001000 */
[----:B-1----:R-:W-:Y:S01]  /*25f0*/  FADD.FTZ R153, R152, R121 ;  /* 0x0000007998997221 */ /* 0x002fe20000010000 */
[----:B--2---:R-:W-:Y:S01]  /*2600*/  FMUL.FTZ R135, R185, R198 ;  /* 0x000000c6b9877220 */ /* 0x004fe20000410000 */
[----:B------:R-:W-:Y:S02]  /*2610*/  FMUL.FTZ R152, R104, R33 ;  /* 0x0000002168987220 */ /* 0x000fe40000410000 */
[----:B------:R-:W-:Y:S01]  /*2620*/  FADD.FTZ R182, R153, R132 ;  /* 0x0000008499b67221 */ /* 0x000fe20000010000 */
[----:B------:R-:W-:Y:S01]  /*2630*/  FMUL.FTZ R153, R50, R35 ;  /* 0x0000002332997220 */ /* 0x000fe20000410000 */
[----:B------:R-:W-:Y:S01]  /*2640*/  FMUL.FTZ R196, R28, R135 ;  /* 0x000000871cc47220 */ /* 0x000fe20000410000 */
[----:B------:R1:W2:Y:S01]  /*2650*/  MUFU.RCP R148, R155 ;  /* 0x0000009b00947308 */ /* 0x0002a20000001000 */
[----:B0-----:R-:W-:Y:S01]  /*2660*/  FFMA.FTZ R180, R132, R117, R151 ;  /* 0x0000007584b47223 */ /* 0x001fe20000010097 */
[----:B------:R-:W-:Y:S01]  /*2670*/  FADD.FTZ R179, R182, R125 ;  /* 0x0000007db6b37221 */ /* 0x000fe20000010000 */
[----:B---3--:R-:W-:Y:S01]  /*2680*/  FMUL.FTZ R143, R189, R202 ;  /* 0x000000cabd8f7220 */ /* 0x008fe20000410000 */
[----:B------:R-:W-:Y:S01]  /*2690*/  FMUL.FTZ R151, R36, R31 ;  /* 0x0000001f24977220 */ /* 0x000fe20000410000 */
[----:B------:R-:W-:Y:S01]  /*26a0*/  FMUL.FTZ R182, R41, R108 ;  /* 0x0000006c29b67220 */ /* 0x000fe20000410000 */
[----:B------:R-:W-:Y:S01]  /*26b0*/  FADD.FTZ R186, R179, R136 ;  /* 0x00000088b3ba7221 */ /* 0x000fe20000010000 */
[----:B------:R-:W-:Y:S01]  /*26c0*/  FMUL.FTZ R179, R43, R110 ;  /* 0x0000006e2bb37220 */ /* 0x000fe20000410000 */
[----:B------:R-:W-:Y:S01]  /*26d0*/  FMUL.FTZ R198, R34, R143 ;  /* 0x0000008f22c67220 */ /* 0x000fe20000410000 */
[----:B-1----:R-:W-:Y:S01]  /*26e0*/  FFMA.FTZ R155, R125, R128, R180 ;  /* 0x000000807d9b7223 */ /* 0x002fe200000100b4 */
[----:B------:R-:W-:Y:S01]  /*26f0*/  FADD.FTZ R185, R186, R127 ;  /* 0x0000007fbab97221 */ /* 0x000fe20000010000 */
[----:B------:R-:W-:-:S02]  /*2700*/  FMUL.FTZ R180, R106, R39 ;  /* 0x000000276ab47220 */ /* 0x000fc40000410000 */
[----:B------:R-:W-:Y:S01]  /*2710*/  FFMA.FTZ R184, R136, R123, R155 ;  /* 0x0000007b88b87223 */ /* 0x000fe2000001009b */
[----:B------:R-:W-:Y:S01]  /*2720*/  FADD.FTZ R188, R185, R140 ;  /* 0x0000008cb9bc7221 */ /* 0x000fe20000010000 */
[----:B------:R-:W-:Y:S01]  /*2730*/  FMUL.FTZ R155, R38, R45 ;  /* 0x0000002d269b7220 */ /* 0x000fe20000410000 */
[----:B------:R-:W-:Y:S01]  /*2740*/  FMUL.FTZ R185, R49, R128 ;  /* 0x0000008031b97220 */ /* 0x000fe20000410000 */
[----:B------:R-:W-:Y:S01]  /*2750*/  FFMA.FTZ R183, R127, R134, R184 ;  /* 0x000000867fb77223 */ /* 0x000fe200000100b8 */
[----:B------:R-:W-:Y:S01]  /*2760*/  FADD.FTZ R190, R188, R131 ;  /* 0x00000083bcbe7221 */ /* 0x000fe20000010000 */
[----:B--2---:R-:W-:Y:S01]  /*2770*/  FMUL.FTZ R147, R193, R148 ;  /* 0x00000094c1937220 */ /* 0x004fe20000410000 */
        /* <DEDUP_REMOVED lines=20> */
[----:B------:R-:W-:-:S03]  /*28c0*/  FADD.FTZ R187, R187, R146 ;  /* 0x00000092bbbb7221 */ /* 0x000fc60000010000 */
[----:B------:R-:W-:-:S04]  /*28d0*/  FFMA.FTZ R189, R145, R147, R188 ;  /* 0x0000009391bd7223 */ /* 0x000fc800000100bc */
[----:B------:R-:W-:-:S07]  /*28e0*/  FFMA.FTZ R188, R146, R148, R189 ;  /* 0x0000009492bc7223 */ /* 0x000fce00000100bd */
.L_x_2864:
        /* <DEDUP_REMOVED lines=68> */
.L_x_2878:
[----:B-1----:R-:W-:Y:S01]  /*2d30*/  FADD.FTZ R28, R47, R28 ;  /* 0x0000001c2f1c7221 */ /* 0x002fe20000010000 */
[----:B--2---:R-:W-:Y:S01]  /*2d40*/  FADD.FTZ R37, R34, R37 ;  /* 0x0000002522257221 */ /* 0x004fe20000010000 */
[----:B------:R-:W-:Y:S02]  /*2d50*/  IADD3 R41, PT, PT, R102, 0x20, RZ ;  /* 0x0000002066297810 */ /* 0x000fe40007ffe0ff */
[----:B------:R-:W-:Y:S01]  /*2d60*/  FMUL.FTZ R28, R28, 0.001302083372138440609 ;  /* 0x3aaaaaab1c1c7820 */ /* 0x000fe20000410000 */
[----:B------:R-:W-:Y:S01]  /*2d70*/  FMUL.FTZ R37, R37, 0.001302083372138440609 ;  /* 0x3aaaaaab25257820 */ /* 0x000fe20000410000 */
[----:B------:R-:W-:-:S03]  /*2d80*/  IADD3 R43, PT, PT, R102, 0x40, RZ ;  /* 0x00000040662b7810 */ /* 0x000fc60007ffe0ff */
        /* <DEDUP_REMOVED lines=22> */
[C-C-:B0-----:R-:W-:Y:S01]  /*2ef0*/  FFMA.FTZ R34, R37.reuse, R147, R28.reuse ;  /* 0x0000009325227223 */ /* 0x141fe2000001001c */
        /* <DEDUP_REMOVED lines=68> */
[----:B-1----:R-:W-:-:S03]  /*3340*/  LEA R53, R106, R53, 0x2 ;  /* 0x000000356a357211 */ /* 0x002fc600078e10ff */
[----:B------:R0:W-:Y:S01]  /*3350*/  STG.E.128 desc[UR6][R42.64], R36 ;  /* 0x000000242a007986 */ /* 0x0001e2000c101d06 */
[----:B------:R-:W-:-:S13]  /*3360*/  ISETP.GE.AND P1, PT, R53, R107, PT ;  /* 0x0000006b3500720c */ /* 0x000fda0003f26270 */
[----:B------:R-:W-:Y:S05]  /*3370*/  @!P1 BRA `(.L_x_2866) ;  /* 0xffffffd000c89947 */ /* 0x000fea000383ffff */
[----:B------:R-:W-:Y:S05]  /*3380*/  BSYNC B1 ;  /* 0x0000000000017941 */ /* 0x000fea0003800000 */
.L_x_2862:
        /* <DEDUP_REMOVED lines=46> */
.L_x_2861:
[----:B------:R-:W-:Y:S05]  /*3670*/  BSYNC B0 ;  /* 0x0000000000007941 */ /* 0x000fea0003800000 */
.L_x_2860:
[----:B------:R-:W0:Y:S01]  /*3680*/  S2R R52, SR_TID.X ;  /* 0x0000000000347919 */ /* 0x000e220000002100 */
[----:B------:R-:W-:Y:S01]  /*3690*/  MOV R2, 0x400 ;  /* 0x0000040000027802 */ /* 0x000fe20000000f00 */
[----:B------:R-:W-:Y:S05]  /*36a0*/  WARPSYNC.ALL ;  /* 0x0000000000007948 */ /* 0x000fea0003800000 */
[----:B------:R-:W1:Y:S01]  /*36b0*/  S2R R3, SR_CgaCtaId ;  /* 0x0000000000037919 */ /* 0x000e620000008800 */
[----:B------:R-:W2:Y:S01]  /*36c0*/  S2UR UR4, SR_CTAID.X ;  /* 0x00000000000479c3 */ /* 0x000ea20000002500 */
[----:B0-----:R-:W-:Y:S01]  /*36d0*/  SHF.R.U32.HI R0, RZ, 0x5, R52 ;  /* 0x00000005ff007819 */ /* 0x001fe20000011634 */
[----:B--2---:R-:W-:Y:S01]  /*36e0*/  UIMAD UR4, UR4, 0x300, URZ ;  /* 0x00000300040478a4 */ /* 0x004fe2000f8e02ff */
[----:B-----5:R-:W-:-:S05]  /*36f0*/  LOP3.LUT R5, R52, 0x1f, RZ, 0xc0, !PT ;  /* 0x0000001f34057812 */ /* 0x020fca00078ec0ff */
        /* <DEDUP_REMOVED lines=41> */
[----:B------:R-:W-:Y:S01]  /*3990*/  LDS R24, [R4+0x2800] ;  /* 0x0028000004187984 */ /* 0x000fe20000000800 */
        /* <DEDUP_REMOVED lines=10> */
[----:B----4-:R-:W-:Y:S01]  /*3a40*/  FADD.FTZ R6, R6, R17 ;  /* 0x0000001106067221 */ /* 0x010fe20000010000 */
[----:B------:R-:W-:Y:S01]  /*3a50*/  LOP3.LUT R17, R52, UR4, RZ, 0xfc, !PT ;  /* 0x0000000434117c12 */ /* 0x000fe2000f8efcff */
[----:B------:R-:W-:Y:S01]  /*3a60*/  FADD.FTZ R7, R7, R20 ;  /* 0x0000001407077221 */ /* 0x000fe20000010000 */
[----:B------:R-:W-:Y:S01]  /*3a70*/  FADD.FTZ R8, R8, R19 ;  /* 0x0000001308087221 */ /* 0x000fe20000010000 */
[----:B------:R-:W-:Y:S01]  /*3a80*/  FADD.FTZ R15, R15, R22 ;  /* 0x000000160f0f7221 */ /* 0x000fe20000010000 */
[----:B------:R-:W-:Y:S01]  /*3a90*/  FADD.FTZ R21, R16, R21 ;  /* 0x0000001510157221 */ /* 0x000fe20000010000 */
[----:B--2---:R-:W-:Y:S01]  /*3aa0*/  IMAD.WIDE.U32 R2, R17, 0x4, R2 ;  /* 0x0000000411027825 */ /* 0x004fe200078e0002 */
[----:B------:R-:W-:Y:S04]  /*3ab0*/  STS.128 [R0], R100 ;  /* 0x0000006400007388 */ /* 0x000fe80000000c00 */
        /* <DEDUP_REMOVED lines=24> */
[----:B--2---:R-:W-:Y:S01]  /*3c40*/  FADD.FTZ R30, R9, R30 ;  /* 0x0000001e091e7221 */ /* 0x004fe20000010000 */
[----:B------:R-:W-:Y:S02]  /*3c50*/  FADD.FTZ R9, R5, R24 ;  /* 0x0000001805097221 */ /* 0x000fe40000010000 */
        /* <DEDUP_REMOVED lines=20> */
[----:B------:R1:W0:Y:S01]  /*3da0*/  LDS R38, [R4+0x2e00] ;  /* 0x002e000004267984 */ /* 0x0002220000000800 */
[----:B--2---:R-:W-:Y:S01]  /*3db0*/  FADD.FTZ R10, R10, R33 ;  /* 0x000000210a0a7221 */ /* 0x004fe20000010000 */
[----:B---3--:R-:W-:Y:S01]  /*3dc0*/  FADD.FTZ R0, R0, R35 ;  /* 0x0000002300007221 */ /* 0x008fe20000010000 */
[----:B-1----:R-:W1:Y:S01]  /*3dd0*/  LDC.64 R4, c[0x0][0x3e0] ;  /* 0x0000f800ff047b82 */ /* 0x002e620000000a00 */
        /* <DEDUP_REMOVED lines=8> */
[----:B------:R-:W-:Y:S01]  /*3e60*/  FADD.FTZ R11, R11, R36 ;  /* 0x000000240b0b7221 */ /* 0x000fe20000010000 */
[----:B-1----:R-:W-:Y:S02]  /*3e70*/  IMAD.WIDE.U32 R4, R17, 0x4, R4 ;  /* 0x0000000411047825 */ /* 0x002fe400078e0004 */
[----:B------:R-:W-:Y:S02]  /*3e80*/  STG.E desc[UR6][R2.64+0x400], R43 ;  /* 0x0004002b02007986 */ /* 0x000fe4000c101906 */
[----:B0-----:R-:W-:Y:S02]  /*3e90*/  FADD.FTZ R45, R12, R45 ;  /* 0x0000002d0c2d7221 */ /* 0x001fe40000010000 */
        /* <DEDUP_REMOVED lines=11> */
.L_x_2865:
        /* <DEDUP_REMOVED lines=8> */
.L_x_2868:
[----:B------:R-:W-:Y:S05]  /*3fd0*/  BSYNC B2 ;  /* 0x0000000000027941 */ /* 0x000fea0003800000 */
.L_x_2867:
        /* <DEDUP_REMOVED lines=8> */
.L_x_2869:
[----:B------:R-:W-:Y:S01]  /*4060*/  FADD.FTZ R28, R28, R187 ;  /* 0x000000bb1c1c7221 */ /* 0x000fe20000010000 */
[----:B------:R-:W-:-:S04]  /*4070*/  HFMA2 R40, -RZ, RZ, 0, 1.1920928955078125e-07 ;  /* 0x00000002ff287431 */ /* 0x000fc800000001ff */
[----:B------:R-:W-:Y:S02]  /*4080*/  MOV R49, R28 ;  /* 0x0000001c00317202 */ /* 0x000fe40000000f00 */
[----:B------:R-:W-:-:S07]  /*4090*/  MOV R37, R38 ;  /* 0x0000002600257202 */ /* 0x000fce0000000f00 */
[----:B------:R-:W-:Y:S05]  /*40a0*/  WARPSYNC.COLLECTIVE R36, `(.L_x_2870) ;  /* 0x0000000024087348 */ /* 0x000fea0003c00000 */
[----:B------:R0:W1:Y:S02]  /*40b0*/  SHFL.BFLY P1, R38, R49, R40, R51 ;  /* 0x0c00002831267389 */ /* 0x0000640000020033 */
[----:B01----:R-:W-:Y:S05]  /*40c0*/  ENDCOLLECTIVE ;  /* 0x000000000000791b */ /* 0x003fea0003800000 */
.L_x_2870:
[----:B------:R-:W-:-:S05]  /*40d0*/  FADD.FTZ R37, R37, R188 ;  /* 0x000000bc25257221 */ /* 0x000fca0000010000 */
[----:B------:R-:W-:Y:S02]  /*40e0*/  MOV R49, R37 ;  /* 0x0000002500317202 */ /* 0x000fe40000000f00 */
[----:B------:R-:W-:-:S07]  /*40f0*/  MOV R41, R38 ;  /* 0x0000002600297202 */ /* 0x000fce0000000f00 */
[----:B------:R-:W-:Y:S05]  /*4100*/  WARPSYNC.COLLECTIVE R36, `(.L_x_2871) ;  /* 0x0000000024087348 */ /* 0x000fea0003c00000 */
[----:B------:R0:W1:Y:S02]  /*4110*/  SHFL.BFLY P1, R38, R49, R40, R51 ;  /* 0x0c00002831267389 */ /* 0x0000640000020033 */
[----:B01----:R-:W-:Y:S05]  /*4120*/  ENDCOLLECTIVE ;  /* 0x000000000000791b */ /* 0x003fea0003800000 */
.L_x_2871:
[----:B------:R-:W-:Y:S01]  /*4130*/  FADD.FTZ R41, R28, R41 ;  /* 0x000000291c297221 */ /* 0x000fe20000010000 */
[----:B------:R-:W-:-:S04]  /*4140*/  HFMA2 R40, -RZ, RZ, 0, 2.384185791015625e-07 ;  /* 0x00000004ff287431 */ /* 0x000fc800000001ff */
[----:B------:R-:W-:Y:S02]  /*4150*/  MOV R49, R41 ;  /* 0x0000002900317202 */ /* 0x000fe40000000f00 */
[----:B------:R-:W-:-:S07]  /*4160*/  MOV R30, R38 ;  /* 0x00000026001e7202 */ /* 0x000fce0000000f00 */
[----:B------:R-:W-:Y:S05]  /*4170*/  WARPSYNC.COLLECTIVE R36, `(.L_x_2872) ;  /* 0x0000000024087348 */ /* 0x000fea0003c00000 */
[----:B------:R0:W1:Y:S02]  /*4180*/  SHFL.BFLY P1, R38, R49, R40, R51 ;  /* 0x0c00002831267389 */ /* 0x0000640000020033 */
[----:B01----:R-:W-:Y:S05]  /*4190*/  ENDCOLLECTIVE ;  /* 0x000000000000791b */ /* 0x003fea0003800000 */
.L_x_2872:
[----:B------:R-:W-:-:S05]  /*41a0*/  FADD.FTZ R30, R37, R30 ;  /* 0x0000001e251e7221 */ /* 0x000fca0000010000 */
[----:B------:R-:W-:Y:S02]  /*41b0*/  MOV R49, R30 ;  /* 0x0000001e00317202 */ /* 0x000fe40000000f00 */
[----:B------:R-:W-:-:S07]  /*41c0*/  MOV R32, R38 ;  /* 0x0000002600207202 */ /* 0x000fce0000000f00 */
[----:B------:R-:W-:Y:S05]  /*41d0*/  WARPSYNC.COLLECTIVE R36, `(.L_x_2873) ;  /* 0x0000000024087348 */ /* 0x000fea0003c00000 */
[----:B------:R0:W1:Y:S02]  /*41e0*/  SHFL.BFLY P1, R38, R49, R40, R51 ;  /* 0x0c00002831267389 */ /* 0x0000640000020033 */
[----:B01----:R-:W-:Y:S05]  /*41f0*/  ENDCOLLECTIVE ;  /* 0x000000000000791b */ /* 0x003fea0003800000 */
.L_x_2873:
[----:B------:R-:W-:Y:S01]  /*4200*/  FADD.FTZ R32, R41, R32 ;  /* 0x0000002029207221 */ /* 0x000fe20000010000 */
[----:B------:R-:W-:-:S04]  /*4210*/  HFMA2 R40, -RZ, RZ, 0, 4.76837158203125e-07 ;  /* 0x00000008ff287431 */ /* 0x000fc800000001ff */
[----:B------:R-:W-:Y:S02]  /*4220*/  MOV R49, R32 ;  /* 0x0000002000317202 */ /* 0x000fe40000000f00 */
[----:B------:R-:W-:-:S07]  /*4230*/  MOV R43, R38 ;  /* 0x00000026002b7202 */ /* 0x000fce0000000f00 */
[----:B------:R-:W-:Y:S05]  /*4240*/  WARPSYNC.COLLECTIVE R36, `(.L_x_2874) ;  /* 0x0000000024087348 */ /* 0x000fea0003c00000 */
[----:B------:R0:W1:Y:S02]  /*4250*/  SHFL.BFLY P1, R38, R49, R40, R51 ;  /* 0x0c00002831267389 */ /* 0x0000640000020033 */
[----:B01----:R-:W-:Y:S05]  /*4260*/  ENDCOLLECTIVE ;  /* 0x000000000000791b */ /* 0x003fea0003800000 */
.L_x_2874:
[----:B------:R-:W-:-:S05]  /*4270*/  FADD.FTZ R43, R30, R43 ;  /* 0x0000002b1e2b7221 */ /* 0x000fca0000010000 */
[----:B------:R-:W-:Y:S02]  /*4280*/  MOV R49, R43 ;  /* 0x0000002b00317202 */ /* 0x000fe40000000f00 */
[----:B------:R-:W-:-:S07]  /*4290*/  MOV R47, R38 ;  /* 0x00000026002f7202 */ /* 0x000fce0000000f00 */
[----:B------:R-:W-:Y:S05]  /*42a0*/  WARPSYNC.COLLECTIVE R36, `(.L_x_2875) ;  /* 0x0000000024087348 */ /* 0x000fea0003c00000 */
[----:B------:R0:W1:Y:S02]  /*42b0*/  SHFL.BFLY P1, R38, R49, R40, R51 ;  /* 0x0c00002831267389 */ /* 0x0000640000020033 */
[----:B01----:R-:W-:Y:S05]  /*42c0*/  ENDCOLLECTIVE ;  /* 0x000000000000791b */ /* 0x003fea0003800000 */
.L_x_2875:
[----:B------:R-:W-:Y:S01]  /*42d0*/  FADD.FTZ R47, R32, R47 ;  /* 0x0000002f202f7221 */ /* 0x000fe20000010000 */
[----:B------:R-:W-:-:S04]  /*42e0*/  HFMA2 R40, -RZ, RZ, 0, 9.5367431640625e-07 ;  /* 0x00000010ff287431 */ /* 0x000fc800000001ff */
[----:B------:R-:W-:Y:S02]  /*42f0*/  MOV R49, R47 ;  /* 0x0000002f00317202 */ /* 0x000fe40000000f00 */
[----:B------:R-:W-:-:S07]  /*4300*/  MOV R34, R38 ;  /* 0x0000002600227202 */ /* 0x000fce0000000f00 */
[----:B------:R-:W-:Y:S05]  /*4310*/  WARPSYNC.COLLECTIVE R36, `(.L_x_2876) ;  /* 0x0000000024087348 */ /* 0x000fea0003c00000 */
[----:B------:R0:W1:Y:S02]  /*4320*/  SHFL.BFLY P1, R38, R49, R40, R51 ;  /* 0x0c00002831267389 */ /* 0x0000640000020033 */
[----:B01----:R-:W-:Y:S05]  /*4330*/  ENDCOLLECTIVE ;  /* 0x000000000000791b */ /* 0x003fea0003800000 */
.L_x_2876:
[----:B------:R-:W-:-:S05]  /*4340*/  FADD.FTZ R34, R43, R34 ;  /* 0x000000222b227221 */ /* 0x000fca0000010000 */
[----:B------:R-:W-:Y:S02]  /*4350*/  MOV R49, R34 ;  /* 0x0000002200317202 */ /* 0x000fe40000000f00 */
[----:B------:R-:W-:-:S07]  /*4360*/  MOV R28, R38 ;  /* 0x00000026001c7202 */ /* 0x000fce0000000f00 */
[----:B------:R-:W-:Y:S05]  /*4370*/  WARPSYNC.COLLECTIVE R36, `(.L_x_2877) ;  /* 0x0000000024087348 */ /* 0x000fea0003c00000 */
[----:B------:R0:W1:Y:S02]  /*4380*/  SHFL.BFLY P1, R38, R49, R40, R51 ;  /* 0x0c00002831267389 */ /* 0x0000640000020033 */
[----:B01----:R-:W-:Y:S05]  /*4390*/  ENDCOLLECTIVE ;  /* 0x000000000000791b */ /* 0x003fea0003800000 */
.L_x_2877:
[----:B------:R-:W-:Y:S01]  /*43a0*/  MOV R37, R38 ;  /* 0x0000002600257202 */ /* 0x000fe20000000f00 */
[----:B------:R-:W-:Y:S06]  /*43b0*/  BRA `(.L_x_2878) ;  /* 0xffffffe8005c7947 */ /* 0x000fec000383ffff */
.L_x_2879:
        /* <DEDUP_REMOVED lines=12> */
.L_x_3230:


//--------------------- .text._ZN10layer_norm22ln_bwd_finalize_kernelINS_22Kernel_traits_finalizeILj768E6__halffS2_fjLj1024ELj4ENS_18Kernel_traits_baseILj768ES2_fS2_fjLj1024EEEEEEEvNS_9BwdParamsE --------------------------
	.section	.text._ZN10layer_norm22ln_bwd_finalize_kernelINS_22Kernel_traits_finalizeILj768E6__halffS2_fjLj1024ELj4ENS_18Kernel_traits_baseILj768ES2_fS2_fjLj1024EEEEEEEvNS_9BwdParamsE,"ax",@progbits
	.align	128
        .global         _ZN10layer_norm22ln_bwd_finalize_kernelINS_22Kernel_traits_finalizeILj768E6__halffS2_fjLj1024ELj4ENS_18Kernel_traits_baseILj768ES2_fS2_fjLj1024EEEEEEEvNS_9BwdParamsE
        .type           _ZN10layer_norm22ln_bwd_finalize_kernelINS_22Kernel_traits_finalizeILj768E6__halffS2_fjLj1024ELj4ENS_18Kernel_traits_baseILj768ES2_fS2_fjLj1024EEEEEEEvNS_9BwdParamsE,@function
        .size           _ZN10layer_norm22ln_bwd_finalize_kernelINS_22Kernel_traits_finalizeILj768E6__halffS2_fjLj1024ELj4ENS_18Kernel_traits_baseILj768ES2_fS2_fjLj1024EEEEEEEvNS_9BwdParamsE,(.L_x_3231 - _ZN10layer_norm22ln_bwd_finalize_kernelINS_22Kernel_traits_finalizeILj768E6__halffS2_fjLj1024ELj4ENS_18Kernel_traits_baseILj768ES2_fS2_fjLj1024EEEEEEEvNS_9BwdParamsE)
        .other          _ZN10layer_norm22ln_bwd_finalize_kernelINS_22Kernel_traits_finalizeILj768E6__halffS2_fjLj1024ELj4ENS_18Kernel_traits_baseILj768ES2_fS2_fjLj1024EEEEEEEvNS_9BwdParamsE,@"STO_CUDA_ENTRY STV_DEFAULT"
_ZN10layer_norm22ln_bwd_finalize_kernelINS_22Kernel_traits_finalizeILj768E6__halffS2_fjLj1024ELj4ENS_18Kernel_traits_baseILj768ES2_fS2_fjLj1024EEEEEEEvNS_9BwdParamsE:
.text._ZN10layer_norm22ln_bwd_finalize_kernelINS_22Kernel_traits_finalizeILj768E6__halffS2_fjLj1024ELj4ENS_18Kernel_traits_baseILj768ES2_fS2_fjLj1024EEEEEEEvNS_9BwdParamsE:
        /* <DEDUP_REMOVED lines=37> */
.L_x_2884:
        /* <DEDUP_REMOVED lines=118> */
.L_x_2883:
[----:B------:R-:W-:Y:S05]  /*09b0*/  BSYNC.RECONVERGENT B1 ;  /* 0x0000000000017941 */ /* 0x000fea0003800200 */
.L_x_2882:
        /* <DEDUP_REMOVED lines=65> */
.L_x_2886:
[----:B------:R-:W-:Y:S05]  /*0dd0*/  BSYNC.RECONVERGENT B1 ;  /* 0x0000000000017941 */ /* 0x000fea0003800200 */
.L_x_2885:
        /* <DEDUP_REMOVED lines=37> */
.L_x_2888:
[----:B------:R-:W-:Y:S05]  /*1030*/  BSYNC.RECONVERGENT B1 ;  /* 0x0000000000017941 */ /* 0x000fea0003800200 */
.L_x_2887:
[----:B------:R-:W-:Y:S05]  /*1040*/  @!P1 BRA `(.L_x_2881) ;  /* 0x00000000003c9947 */ /* 0x000fea0003800000 */
[----:B------:R-:W0:Y:S01]  /*1050*/  LDC.64 R6, c[0x0][0x3e0] ;  /* 0x0000f800ff067b82 */ /* 0x000e220000000a00 */
[----:B------:R-:W-:Y:S01]  /*1060*/  IMAD R2, R15, 0x300, R11 ;  /* 0x000003000f027824 */ /* 0x000fe200078e020b */
[----:B------:R-:W-:-:S04]  /*1070*/  IADD3 R24, PT, PT, -R24, RZ, RZ ;  /* 0x000000ff18187210 */ /* 0x000fc80007ffe1ff */
[----:B------:R-:W-:Y:S02]  /*1080*/  IADD3 R11, PT, PT, R13, R2, RZ ;  /* 0x000000020d0b7210 */ /* 0x000fe40007ffe0ff */
[----:B------:R-:W1:Y:S05]  /*1090*/  LDC.64 R8, c[0x0][0x3e8] ;  /* 0x0000fa00ff087b82 */ /* 0x000e6a0000000a00 */
.L_x_2889:
        /* <DEDUP_REMOVED lines=10> */
.L_x_2881:
[----:B------:R-:W-:Y:S05]  /*1140*/  BSYNC.RECONVERGENT B0 ;  /* 0x0000000000007941 */ /* 0x000fea0003800200 */
.L_x_2880:
        /* <DEDUP_REMOVED lines=55> */
.L_x_2890:
        /* <DEDUP_REMOVED lines=12> */
.L_x_3231:


//--------------------- .text._ZN10layer_norm13ln_bwd_kernelINS_13Kernel_traitsI6__halffS2_fjLj768ELj1ELj4ELj1ELj16ENS_18Kernel_traits_baseILj768ES2_fS2_fjLj128EEEEEEEvNS_9BwdParamsE --------------------------
	.section	.text._ZN10layer_norm13ln_bwd_kernelINS_13Kernel_traitsI6__halffS2_fjLj768ELj1ELj4ELj1ELj16ENS_18Kernel_traits_baseILj768ES2_fS2_fjLj128EEEEEEEvNS_9BwdParamsE,"ax",@progbits
	.align	128
        .global         _ZN10layer_norm13ln_bwd_kernelINS_13Kernel_traitsI6__halffS2_fjLj768ELj1ELj4ELj1ELj16ENS_18Kernel_traits_baseILj768ES2_fS2_fjLj128EEEEEEEvNS_9BwdParamsE
        .type           _ZN10layer_norm13ln_bwd_kernelINS_13Kernel_traitsI6__halffS2_fjLj768ELj1ELj4ELj1ELj16ENS_18Kernel_traits_baseILj768ES2_fS2_fjLj128EEEEEEEvNS_9BwdParamsE,@function
        .size           _ZN10layer_norm13ln_bwd_kernelINS_13Kernel_traitsI6__halffS2_fjLj768ELj1ELj4ELj1ELj16ENS_18Kernel_traits_baseILj768ES2_fS2_fjLj128EEEEEEEvNS_9BwdParamsE,(.L_x_3232 - _ZN10layer_norm13ln_bwd_kernelINS_13Kernel_traitsI6__halffS2_fjLj768ELj1ELj4ELj1ELj16ENS_18Kernel_traits_baseILj768ES2_fS2_fjLj128EEEEEEEvNS_9BwdParamsE)
        .other          _ZN10layer_norm13ln_bwd_kernelINS_13Kernel_traitsI6__halffS2_fjLj768ELj1ELj4ELj1ELj16ENS_18Kernel_traits_baseILj768ES2_fS2_fjLj128EEEEEEEvNS_9BwdParamsE,@"STO_CUDA_ENTRY STV_DEFAULT"
_ZN10layer_norm13ln_bwd_kernelINS_13Kernel_traitsI6__halffS2_fjLj768ELj1ELj4ELj1ELj16ENS_18Kernel_traits_baseILj768ES2_fS2_fjLj128EEEEEEEvNS_9BwdParamsE:
.text._ZN10layer_norm13ln_bwd_kernelINS_13Kernel_traitsI6__halffS2_fjLj768ELj1ELj4ELj1ELj16ENS_18Kernel_traits_baseILj768ES2_fS2_fjLj128EEEEEEEvNS_9BwdParamsE:
        /* <DEDUP_REMOVED lines=143> */
[----:B------:R-:W-:-:S07]  /*08f0*/  PRMT R101, R2, 0x5410, R101 ;  /* 0x0000541002657816 */ /* 0x000fce0000000065 */
.L_x_2899:
        /* <DEDUP_REMOVED lines=41> */
.L_x_2894:
        /* <DEDUP_REMOVED lines=28> */
.L_x_2895:
[----:B0-2--5:R-:W-:Y:S02]  /*0d50*/  MOV R120, R48 ;  /* 0x0000003000787202 */ /* 0x025fe40000000f00 */
        /* <DEDUP_REMOVED lines=23> */
[----:B------:R-:W-:Y:S01]  /*0ed0*/  SHF.R.U64 R168, R48, 0x10, R49 ;  /* 0x0000001030a87819 */ /* 0x000fe20000001231 */
[----:B------:R-:W-:Y:S01]  /*0ee0*/  HADD2.F32 R15, -RZ, R133.H0_H0 ;  /* 0x20000085ff0f7230 */ /* 0x000fe20000004100 */
[----:B------:R-:W-:Y:S01]  /*0ef0*/  SHF.R.U64 R126, R2, 0x10, R3 ;  /* 0x00000010027e7819 */ /* 0x000fe20000001203 */
[----:B------:R-:W-:Y:S02]  /*0f00*/  HADD2.F32 R2, -RZ, R118.H1_H1 ;  /* 0x30000076ff027230 */ /* 0x000fe40000004100 */
[--C-:B------:R-:W-:Y:S01]  /*0f10*/  FADD.FTZ R121, R4, -R0.reuse ;  /* 0x8000000004797221 */ /* 0x100fe20000010000 */
[--C-:B------:R-:W-:Y:S01]  /*0f20*/  SHF.R.U64 R166, R46, 0x10, R47.reuse ;  /* 0x000000102ea67819 */ /* 0x100fe2000000122f */
[----:B------:R-:W-:Y:S01]  /*0f30*/  FADD.FTZ R145, R16, -R0 ;  /* 0x8000000010917221 */ /* 0x000fe20000010000 */
[----:B------:R-:W-:Y:S01]  /*0f40*/  SHF.R.U32.HI R150, RZ, 0x10, R47 ;  /* 0x00000010ff967819 */ /* 0x000fe2000001162f */
[----:B------:R-:W-:Y:S01]  /*0f50*/  HADD2.F32 R46, -RZ, R117.H1_H1 ;  /* 0x30000075ff2e7230 */ /* 0x000fe20000004100 */
[----:B------:R-:W-:Y:S01]  /*0f60*/  SHF.R.U32.HI R124, RZ, 0x10, R3 ;  /* 0x00000010ff7c7819 */ /* 0x000fe20000011603 */
        /* <DEDUP_REMOVED lines=23> */
[----:B------:R-:W-:Y:S01]  /*10e0*/  SHF.R.U32.HI R140, RZ, 0x10, R41 ;  /* 0x00000010ff8c7819 */ /* 0x000fe20000011629 */
[----:B------:R-:W-:Y:S01]  /*10f0*/  FMUL.FTZ R0, R100, R121 ;  /* 0x0000007964007220 */ /* 0x000fe20000410000 */
[----:B------:R-:W-:Y:S01]  /*1100*/  SHF.R.U32.HI R49, RZ, 0x10, R49 ;  /* 0x00000010ff317819 */ /* 0x000fe20000011631 */
[----:B------:R-:W-:-:S02]  /*1110*/  HADD2.F32 R16, -RZ, R132.H1_H1 ;  /* 0x30000084ff107230 */ /* 0x000fc40000004100 */
[C---:B------:R-:W-:Y:S01]  /*1120*/  FMUL.FTZ R17, R100.reuse, R145 ;  /* 0x0000009164117220 */ /* 0x040fe20000410000 */
[----:B------:R-:W-:Y:S02]  /*1130*/  HADD2.F32 R123, -RZ, R118.H0_H0 ;  /* 0x20000076ff7b7230 */ /* 0x000fe40000004100 */
[----:B------:R-:W-:Y:S01]  /*1140*/  FMUL.FTZ R10, R100, R11 ;  /* 0x0000000b640a7220 */ /* 0x000fe20000410000 */
[----:B------:R-:W-:Y:S01]  /*1150*/  FMUL.FTZ R145, R46, R47 ;  /* 0x0000002f2e917220 */ /* 0x000fe20000410000 */
[----:B------:R-:W-:Y:S01]  /*1160*/  FADD.FTZ R2, RZ, R3 ;  /* 0x00000003ff027221 */ /* 0x000fe20000010000 */
[----:B------:R-:W-:Y:S01]  /*1170*/  SHF.R.U32.HI R142, RZ, 0x10, R43 ;  /* 0x00000010ff8e7819 */ /* 0x000fe2000001162b */
[C---:B------:R-:W-:Y:S01]  /*1180*/  FMUL.FTZ R4, R100.reuse, R5 ;  /* 0x0000000564047220 */ /* 0x040fe20000410000 */
[----:B------:R-:W-:Y:S01]  /*1190*/  FMUL.FTZ R11, R100, R139 ;  /* 0x0000008b640b7220 */ /* 0x000fe20000410000 */
[----:B------:R-:W-:Y:S01]  /*11a0*/  FFMA.FTZ R121, R0, R3, RZ ;  /* 0x0000000300797223 */ /* 0x000fe200000100ff */
[----:B------:R-:W-:-:S02]  /*11b0*/  HADD2.F32 R18, -RZ, R131.H1_H1 ;  /* 0x30000083ff127230 */ /* 0x000fc40000004100 */
[C---:B------:R-:W-:Y:S01]  /*11c0*/  FMUL.FTZ R8, R100.reuse, R9 ;  /* 0x0000000964087220 */ /* 0x040fe20000410000 */
        /* <DEDUP_REMOVED lines=11> */
[----:B------:R-:W-:Y:S01]  /*1280*/  FMUL.FTZ R127, R120, R49 ;  /* 0x00000031787f7220 */ /* 0x000fe20000410000 */
[----:B------:R-:W-:Y:S01]  /*1290*/  FADD.FTZ R46, R123, R140 ;  /* 0x0000008c7b2e7221 */ /* 0x000fe20000010000 */
[----:B------:R-:W-:Y:S01]  /*12a0*/  FMUL.FTZ R6, R100, R7 ;  /* 0x0000000764067220 */ /* 0x000fe20000410000 */
[----:B------:R-:W-:Y:S01]  /*12b0*/  FFMA.FTZ R121, R5, R140, R2 ;  /* 0x0000008c05797223 */ /* 0x000fe20000010002 */
[--C-:B------:R-:W-:Y:S02]  /*12c0*/  HADD2.F32 R26, -RZ, R129.reuse.H1_H1 ;  /* 0x30000081ff1a7230 */ /* 0x100fe40000004100 */
[----:B------:R-:W-:Y:S01]  /*12d0*/  FADD.FTZ R125, R46, R127 ;  /* 0x0000007f2e7d7221 */ /* 0x000fe20000010000 */
[----:B------:R-:W-:-:S02]  /*12e0*/  HADD2.F32 R48, -RZ, R129.H0_H0 ;  /* 0x20000081ff307230 */ /* 0x000fc40000004100 */
[----:B------:R-:W-:Y:S01]  /*12f0*/  FMUL.FTZ R7, R100, R135 ;  /* 0x0000008764077220 */ /* 0x000fe20000410000 */
[----:B------:R-:W-:Y:S02]  /*1300*/  HADD2.F32 R122, -RZ, R115.H1_H1 ;  /* 0x30000073ff7a7230 */ /* 0x000fe40000004100 */
[----:B------:R-:W-:Y:S01]  /*1310*/  FFMA.FTZ R2, R6, R127, R121 ;  /* 0x0000007f06027223 */ /* 0x000fe20000010079 */
[----:B------:R-:W-:Y:S01]  /*1320*/  HADD2.F32 R129, -RZ, R166.H0_H0 ;  /* 0x200000a6ff817230 */ /* 0x000fe20000004100 */
[----:B------:R-:W-:Y:S01]  /*1330*/  SHF.R.U32.HI R144, RZ, 0x10, R45 ;  /* 0x00000010ff907819 */ /* 0x000fe2000001162d */
[----:B------:R-:W-:Y:S02]  /*1340*/  HADD2.F32 R24, -RZ, R130.H1_H1 ;  /* 0x30000082ff187230 */ /* 0x000fe40000004100 */
[----:B------:R-:W-:Y:S01]  /*1350*/  FMUL.FTZ R12, R100, R13 ;  /* 0x0000000d640c7220 */ /* 0x000fe20000410000 */
[----:B------:R-:W-:Y:S02]  /*1360*/  HADD2.F32 R149, -RZ, R114.H1_H1 ;  /* 0x30000072ff957230 */ /* 0x000fe40000004100 */
        /* <DEDUP_REMOVED lines=8> */
[----:B------:R-:W-:Y:S02]  /*13f0*/  HADD2.F32 R152, -RZ, R115.H0_H0 ;  /* 0x20000073ff987230 */ /* 0x000fe40000004100 */
[----:B------:R-:W-:Y:S01]  /*1400*/  FADD.FTZ R149, R46, R123 ;  /* 0x0000007b2e957221 */ /* 0x000fe20000010000 */
[----:B------:R-:W-:Y:S01]  /*1410*/  HADD2.F32 R131, -RZ, R150.H0_H0 ;  /* 0x20000096ff837230 */ /* 0x000fe20000004100 */
[----:B------:R-:W-:Y:S01]  /*1420*/  SHF.R.U64 R146, R44, 0x10, R45 ;  /* 0x000000102c927819 */ /* 0x000fe2000000122d */
[----:B------:R-:W-:-:S02]  /*1430*/  HADD2.F32 R135, -RZ, R144.H0_H0 ;  /* 0x20000090ff877230 */ /* 0x000fc40000004100 */
[----:B------:R-:W-:Y:S01]  /*1440*/  FMUL.FTZ R144, R147, R22 ;  /* 0x0000001693907220 */ /* 0x000fe20000410000 */
[----:B------:R-:W-:Y:S01]  /*1450*/  FFMA.FTZ R2, R8, R123, R121 ;  /* 0x0000007b08027223 */ /* 0x000fe20000010079 */
[----:B------:R-:W-:Y:S02]  /*1460*/  HADD2.F32 R151, -RZ, R114.H0_H0 ;  /* 0x20000072ff977230 */ /* 0x000fe40000004100 */
        /* <DEDUP_REMOVED lines=8> */
[----:B------:R-:W-:Y:S01]  /*14f0*/  HADD2.F32 R153, -RZ, R112.H1_H1 ;  /* 0x30000070ff997230 */ /* 0x000fe20000004100 */
[----:B------:R-:W-:Y:S01]  /*1500*/  SHF.R.U64 R136, R42, 0x10, R43 ;  /* 0x000000102a887819 */ /* 0x000fe2000000122b */
[----:B------:R-:W-:Y:S01]  /*1510*/  FMUL.FTZ R121, R156, R133 ;  /* 0x000000859c797220 */ /* 0x000fe20000410000 */
[----:B------:R-:W-:Y:S01]  /*1520*/  FADD.FTZ R120, R151, R126 ;  /* 0x0000007e97787221 */ /* 0x000fe20000010000 */
[C---:B------:R-:W-:Y:S01]  /*1530*/  FMUL.FTZ R14, R100.reuse, R143 ;  /* 0x0000008f640e7220 */ /* 0x040fe20000410000 */
        /* <DEDUP_REMOVED lines=11> */
[----:B------:R-:W-:Y:S02]  /*15f0*/  HADD2.F32 R154, -RZ, R107.H0_H0 ;  /* 0x2000006bff9a7230 */ /* 0x000fe40000004100 */
[----:B------:R-:W-:Y:S01]  /*1600*/  FFMA.FTZ R157, R13, R146, R156 ;  /* 0x000000920d9d7223 */ /* 0x000fe2000001009c */
[----:B------:R-:W-:Y:S01]  /*1610*/  FMUL.FTZ R20, R100, R159 ;  /* 0x0000009f64147220 */ /* 0x000fe20000410000 */
[----:B------:R-:W-:Y:S01]  /*1620*/  FMUL.FTZ R46, R155, R136 ;  /* 0x000000889b2e7220 */ /* 0x000fe20000410000 */
[----:B------:R-:W-:Y:S01]  /*1630*/  FADD.FTZ R159, R158, R149 ;  /* 0x000000959e9f7221 */ /* 0x000fe20000010000 */
[----:B------:R-:W-:Y:S01]  /*1640*/  FMUL.FTZ R155, R154, R143 ;  /* 0x0000008f9a9b7220 */ /* 0x000fe20000410000 */
[----:B------:R-:W-:Y:S01]  /*1650*/  FFMA.FTZ R154, R14, R149, R157 ;  /* 0x000000950e9a7223 */ /* 0x000fe2000001009d */
[----:B------:R-:W-:-:S02]  /*1660*/  HADD2.F32 R45, -RZ, R128.H1_H1 ;  /* 0x30000080ff2d7230 */ /* 0x000fc40000004100 */
[----:B------:R-:W-:Y:S01]  /*1670*/  FADD.FTZ R159, R159, R124 ;  /* 0x0000007c9f9f7221 */ /* 0x000fe20000010000 */
[----:B------:R-:W-:Y:S02]  /*1680*/  HADD2.F32 R148, -RZ, R112.H0_H0 ;  /* 0x20000070ff947230 */ /* 0x000fe40000004100 */
[----:B------:R-:W-:Y:S01]  /*1690*/  FFMA.FTZ R154, R17, R124, R154 ;  /* 0x0000007c119a7223 */ /* 0x000fe2000001009a */
[----:B------:R-:W-:Y:S02]  /*16a0*/  HADD2.F32 R160, -RZ, R111.H0_H0 ;  /* 0x2000006fffa07230 */ /* 0x000fe40000004100 */
[----:B------:R-:W-:Y:S01]  /*16b0*/  FADD.FTZ R156, R159, R46 ;  /* 0x0000002e9f9c7221 */ /* 0x000fe20000010000 */
[----:B------:R-:W-:Y:S01]  /*16c0*/  SHF.R.U64 R138, R40, 0x10, R41 ;  /* 0x00000010288a7819 */ /* 0x000fe20000001229 */
        /* <DEDUP_REMOVED lines=17> */
[----:B------:R-:W-:Y:S01]  /*17e0*/  FADD.FTZ R159, R159, R148 ;  /* 0x000000949f9f7221 */ /* 0x000fe20000010000 */
[C---:B------:R-:W-:Y:S01]  /*17f0*/  FMUL.FTZ R25, R100.reuse, R169 ;  /* 0x000000a964197220 */ /* 0x040fe20000410000 */
[----:B------:R-:W-:Y:S01]  /*1800*/  FFMA.FTZ R154, R23, R148, R154 ;  /* 0x00000094179a7223 */ /* 0x000fe2000001009a */
[----:B------:R-:W-:Y:S02]  /*1810*/  HADD2.F32 R162, -RZ, R109.H0_H0 ;  /* 0x2000006dffa27230 */ /* 0x000fe40000004100 */
[----:B------:R-:W-:Y:S01]  /*1820*/  FMUL.FTZ R150, R171, R130 ;  /* 0x00000082ab967220 */ /* 0x000fe20000410000 */
        /* <DEDUP_REMOVED lines=54> */
.L_x_2896:
        /* <DEDUP_REMOVED lines=9> */
[----:B------:R-:W-:Y:S01]  /*1c20*/  FADD.FTZ R43, -R43, R6 ;  /* 0x000000062b2b7221 */ /* 0x000fe20000010100 */
[----:B------:R-:W-:Y:S01]  /*1c30*/  SHF.R.U32.HI R150, RZ, 0x10, R41 ;  /* 0x00000010ff967819 */ /* 0x000fe20000011629 */
[----:B------:R-:W-:-:S02]  /*1c40*/  HADD2.F32 R41, -RZ, R38.H0_H0 ;  /* 0x20000026ff297230 */ /* 0x000fc40000004100 */
[----:B------:R-:W-:Y:S01]  /*1c50*/  FADD.FTZ R10, -R45, R10 ;  /* 0x0000000a2d0a7221 */ /* 0x000fe20000010100 */
[----:B------:R-:W-:Y:S01]  /*1c60*/  HADD2.F32 R40, -RZ, R106.H1_H1 ;  /* 0x3000006aff287230 */ /* 0x000fe20000004100 */
[----:B------:R-:W0:Y:S01]  /*1c70*/  MUFU.RCP R152, R120 ;  /* 0x0000007800987308 */ /* 0x000e220000001000 */
[----:B------:R-:W-:Y:S02]  /*1c80*/  HADD2.F32 R6, -RZ, R105.H1_H1 ;  /* 0x30000069ff067230 */ /* 0x000fe40000004100 */
[----:B------:R-:W-:Y:S01]  /*1c90*/  FADD.FTZ R41, -R41, R4 ;  /* 0x0000000429297221 */ /* 0x000fe20000010100 */
[----:B------:R-:W-:Y:S02]  /*1ca0*/  HADD2.F32 R45, -RZ, R35.H0_H0 ;  /* 0x20000023ff2d7230 */ /* 0x000fe40000004100 */
[----:B------:R-:W-:Y:S01]  /*1cb0*/  FADD.FTZ R4, -R40, R5 ;  /* 0x0000000528047221 */ /* 0x000fe20000010100 */
[----:B------:R-:W-:Y:S02]  /*1cc0*/  HADD2.F32 R5, -RZ, R36.H0_H0 ;  /* 0x20000024ff057230 */ /* 0x000fe40000004100 */
[----:B------:R-:W-:Y:S01]  /*1cd0*/  FADD.FTZ R9, -R6, R9 ;  /* 0x0000000906097221 */ /* 0x000fe20000010100 */
[----:B------:R-:W-:-:S02]  /*1ce0*/  HADD2.F32 R6, -RZ, R104.H1_H1 ;  /* 0x30000068ff067230 */ /* 0x000fc40000004100 */
[----:B------:R-:W-:Y:S01]  /*1cf0*/  FADD.FTZ R45, -R45, R14 ;  /* 0x0000000e2d2d7221 */ /* 0x000fe20000010100 */
[----:B------:R-:W-:Y:S02]  /*1d00*/  HADD2.F32 R14, -RZ, R103.H0_H0 ;  /* 0x20000067ff0e7230 */ /* 0x000fe40000004100 */
[----:B------:R-:W-:Y:S01]  /*1d10*/  FADD.FTZ R7, -R44, R7 ;  /* 0x000000072c077221 */ /* 0x000fe20000010100 */
[--C-:B------:R-:W-:Y:S02]  /*1d20*/  HADD2.F32 R124, -RZ, R112.reuse.H1_H1 ;  /* 0x30000070ff7c7230 */ /* 0x100fe40000004100 */
[----:B------:R-:W-:Y:S01]  /*1d30*/  FADD.FTZ R8, -R5, R8 ;  /* 0x0000000805087221 */ /* 0x000fe20000010100 */
[----:B------:R-:W-:Y:S02]  /*1d40*/  HADD2.F32 R148, -RZ, R112.H0_H0 ;  /* 0x20000070ff947230 */ /* 0x000fe40000004100 */
[----:B------:R-:W-:Y:S01]  /*1d50*/  FADD.FTZ R13, -R6, R13 ;  /* 0x0000000d060d7221 */ /* 0x000fe20000010100 */
[----:B------:R-:W-:Y:S01]  /*1d60*/  HADD2.F32 R142, -RZ, R118.H1_H1 ;  /* 0x30000076ff8e7230 */ /* 0x000fe20000004100 */
[----:B------:R-:W-:Y:S01]  /*1d70*/  SHF.R.U64 R135, R48, 0x10, R49 ;  /* 0x0000001030877819 */ /* 0x000fe20000001231 */
[----:B------:R-:W-:Y:S01]  /*1d80*/  HADD2.F32 R44, -RZ, R105.H0_H0 ;  /* 0x20000069ff2c7230 */ /* 0x000fe20000004100 */
[----:B------:R-:W1:Y:S01]  /*1d90*/  MUFU.RCP R48, R124 ;  /* 0x0000007c00307308 */ /* 0x000e620000001000 */
[----:B------:R-:W-:Y:S01]  /*1da0*/  HADD2.F32 R155, -RZ, R110.H1_H1 ;  /* 0x3000006eff9b7230 */ /* 0x000fe20000004100 */
[--C-:B------:R-:W-:Y:S01]  /*1db0*/  SHF.R.U64 R141, R2, 0x10, R3.reuse ;  /* 0x00000010028d7819 */ /* 0x100fe20000001203 */
[----:B------:R-:W-:Y:S01]  /*1dc0*/  HADD2.F32 R5, -RZ, R34.H0_H0 ;  /* 0x20000022ff057230 */ /* 0x000fe20000004100 */
[----:B------:R-:W-:Y:S01]  /*1dd0*/  SHF.R.U32.HI R143, RZ, 0x10, R3 ;  /* 0x00000010ff8f7819 */ /* 0x000fe20000011603 */
[----:B------:R-:W-:-:S02]  /*1de0*/  HADD2.F32 R157, -RZ, R110.H0_H0 ;  /* 0x2000006eff9d7230 */ /* 0x000fc40000004100 */
[----:B------:R-:W-:Y:S01]  /*1df0*/  FADD.FTZ R173, -R14, R19 ;  /* 0x000000130ead7221 */ /* 0x000fe20000010100 */
[----:B------:R-:W-:Y:S01]  /*1e00*/  HADD2.F32 R6, -RZ, R103.H1_H1 ;  /* 0x30000067ff067230 */ /* 0x000fe20000004100 */
[----:B------:R-:W2:Y:S01]  /*1e10*/  MUFU.RCP R3, R148 ;  /* 0x0000009400037308 */ /* 0x000ea20000001000 */
[----:B------:R-:W-:Y:S02]  /*1e20*/  HADD2.F32 R14, -RZ, R102.H0_H0 ;  /* 0x20000066ff0e7230 */ /* 0x000fe40000004100 */
[----:B------:R-:W-:Y:S01]  /*1e30*/  FADD.FTZ R11, -R44, R11 ;  /* 0x0000000b2c0b7221 */ /* 0x000fe20000010100 */
[----:B------:R-:W-:Y:S02]  /*1e40*/  HADD2.F32 R140, -RZ, R117.H1_H1 ;  /* 0x30000075ff8c7230 */ /* 0x000fe40000004100 */
[----:B------:R-:W-:Y:S01]  /*1e50*/  FADD.FTZ R12, -R5, R12 ;  /* 0x0000000c050c7221 */ /* 0x000fe20000010100 */
[----:B------:R-:W-:Y:S02]  /*1e60*/  HADD2.F32 R151, -RZ, R118.H0_H0 ;  /* 0x20000076ff977230 */ /* 0x000fe40000004100 */
[----:B------:R-:W-:Y:S01]  /*1e70*/  FADD.FTZ R171, -R6, R17 ;  /* 0x0000001106ab7221 */ /* 0x000fe20000010100 */
[----:B------:R-:W-:Y:S01]  /*1e80*/  HADD2.F32 R44, -RZ, R104.H0_H0 ;  /* 0x20000068ff2c7230 */ /* 0x000fe20000004100 */
[----:B------:R-:W3:Y:S01]  /*1e90*/  MUFU.RCP R0, R142 ;  /* 0x0000008e00007308 */ /* 0x000ee20000001000 */
[----:B------:R-:W-:-:S02]  /*1ea0*/  HADD2.F32 R161, -RZ, R108.H0_H0 ;  /* 0x2000006cffa17230 */ /* 0x000fc40000004100 */
[----:B------:R-:W-:Y:S01]  /*1eb0*/  FADD.FTZ R170, -R14, R23 ;  /* 0x000000170eaa7221 */ /* 0x000fe20000010100 */
[----:B------:R-:W-:Y:S01]  /*1ec0*/  HADD2.F32 R5, -RZ, R32.H0_H0 ;  /* 0x20000020ff057230 */ /* 0x000fe20000004100 */
[--C-:B------:R-:W-:Y:S01]  /*1ed0*/  SHF.R.U64 R136, R46, 0x10, R47.reuse ;  /* 0x000000102e887819 */ /* 0x100fe2000000122f */
[----:B------:R-:W-:Y:S01]  /*1ee0*/  HADD2.F32 R17, -RZ, R31.H0_H0 ;  /* 0x2000001fff117230 */ /* 0x000fe20000004100 */
[----:B------:R-:W-:Y:S01]  /*1ef0*/  SHF.R.U32.HI R144, RZ, 0x10, R47 ;  /* 0x00000010ff907819 */ /* 0x000fe2000001162f */
[----:B------:R-:W-:Y:S01]  /*1f00*/  HADD2.F32 R14, -RZ, R101.H0_H0 ;  /* 0x20000065ff0e7230 */ /* 0x000fe20000004100 */
[----:B------:R-:W4:Y:S01]  /*1f10*/  MUFU.RCP R175, R155 ;  /* 0x0000009b00af7308 */ /* 0x000f220000001000 */
[----:B------:R-:W-:Y:S01]  /*1f20*/  FADD.FTZ R15, -R44, R15 ;  /* 0x0000000f2c0f7221 */ /* 0x000fe20000010100 */
[----:B------:R-:W-:Y:S02]  /*1f30*/  HADD2.F32 R159, -RZ, R33.H0_H0 ;  /* 0x20000021ff9f7230 */ /* 0x000fe40000004100 */
[----:B------:R-:W-:Y:S01]  /*1f40*/  FADD.FTZ R47, -R5, R16 ;  /* 0x00000010052f7221 */ /* 0x000fe20000010100 */
[----:B------:R-:W-:-:S02]  /*1f50*/  HADD2.F32 R127, -RZ, R117.H0_H0 ;  /* 0x20000075ff7f7230 */ /* 0x000fc40000004100 */
[----:B------:R-:W-:Y:S01]  /*1f60*/  FADD.FTZ R22, -R17, R22 ;  /* 0x0000001611167221 */ /* 0x000fe20000010100 */
[----:B------:R-:W-:Y:S02]  /*1f70*/  HADD2.F32 R5, -RZ, R30.H0_H0 ;  /* 0x2000001eff057230 */ /* 0x000fe40000004100 */
[----:B------:R-:W-:Y:S01]  /*1f80*/  FADD.FTZ R174, -R14, R27 ;  /* 0x0000001b0eae7221 */ /* 0x000fe20000010100 */
[----:B------:R-:W5:Y:S01]  /*1f90*/  MUFU.RCP R179, R157 ;  /* 0x0000009d00b37308 */ /* 0x000f620000001000 */
[----:B------:R-:W-:Y:S02]  /*1fa0*/  HADD2.F32 R17, -RZ, R29.H0_H0 ;  /* 0x2000001dff117230 */ /* 0x000fe40000004100 */
[----:B0-----:R-:W-:Y:S01]  /*1fb0*/  FMUL.FTZ R14, R15, R152 ;  /* 0x000000980f0e7220 */ /* 0x001fe20000410000 */
[----:B------:R-:W-:Y:S02]  /*1fc0*/  HADD2.F32 R149, -RZ, R116.H1_H1 ;  /* 0x30000074ff957230 */ /* 0x000fe40000004100 */
[----:B------:R-:W-:Y:S01]  /*1fd0*/  FADD.FTZ R18, -R159, R18 ;  /* 0x000000129f127221 */ /* 0x000fe20000010100 */
[----:B------:R-:W-:-:S02]  /*1fe0*/  HADD2.F32 R15, -RZ, R133.H0_H0 ;  /* 0x20000085ff0f7230 */ /* 0x000fc40000004100 */
[----:B------:R-:W-:Y:S01]  /*1ff0*/  FADD.FTZ R16, -R5, R20 ;  /* 0x0000001405107221 */ /* 0x000fe20000010100 */
[----:B------:R-:W-:Y:S01]  /*2000*/  FADD.FTZ R26, -R17, R26 ;  /* 0x0000001a111a7221 */ /* 0x000fe20000010100 */
[----:B------:R-:W0:Y:S01]  /*2010*/  MUFU.RCP R169, R140 ;  /* 0x0000008c00a97308 */ /* 0x000e220000001000 */
[----:B------:R-:W-:Y:S02]  /*2020*/  HADD2.F32 R123, -RZ, R115.H1_H1 ;  /* 0x30000073ff7b7230 */ /* 0x000fe40000004100 */
[----:B-1----:R-:W-:Y:S01]  /*2030*/  FMUL.FTZ R17, R47, R48 ;  /* 0x000000302f117220 */ /* 0x002fe20000410000 */
[----:B------:R-:W-:Y:S02]  /*2040*/  HADD2.F32 R147, -RZ, R116.H0_H0 ;  /* 0x20000074ff937230 */ /* 0x000fe40000004100 */
[----:B--2---:R-:W-:Y:S01]  /*2050*/  FMUL.FTZ R20, R18, R3 ;  /* 0x0000000312147220 */ /* 0x004fe20000410000 */
[----:B------:R-:W-:Y:S02]  /*2060*/  HADD2.F32 R5, -RZ, R28.H0_H0 ;  /* 0x2000001cff057230 */ /* 0x000fe40000004100 */
[----:B---3--:R-:W-:Y:S01]  /*2070*/  FMUL.FTZ R0, R41, R0 ;  /* 0x0000000029007220 */ /* 0x008fe20000410000 */
[----:B------:R-:W-:Y:S01]  /*2080*/  HADD2.F32 R47, -RZ, R135.H0_H0 ;  /* 0x20000087ff2f7230 */ /* 0x000fe20000004100 */
[----:B------:R-:W1:Y:S01]  /*2090*/  MUFU.RCP R168, R151 ;  /* 0x0000009700a87308 */ /* 0x000e620000001000 */
[----:B------:R-:W-:-:S02]  /*20a0*/  HADD2.F32 R122, -RZ, R115.H0_H0 ;  /* 0x20000073ff7a7230 */ /* 0x000fc40000004100 */
[----:B------:R-:W-:Y:S01]  /*20b0*/  FMUL.FTZ R3, R142, R15 ;  /* 0x0000000f8e037220 */ /* 0x000fe20000410000 */
[----:B------:R-:W-:Y:S02]  /*20c0*/  HADD2.F32 R6, -RZ, R102.H1_H1 ;  /* 0x30000066ff067230 */ /* 0x000fe40000004100 */
[----:B----4-:R-:W-:Y:S01]  /*20d0*/  FMUL.FTZ R23, R16, R175 ;  /* 0x000000af10177220 */ /* 0x010fe20000410000 */
[----:B------:R-:W-:Y:S02]  /*20e0*/  HADD2.F32 R126, -RZ, R114.H1_H1 ;  /* 0x30000072ff7e7230 */ /* 0x000fe40000004100 */
[----:B-----5:R-:W-:Y:S01]  /*20f0*/  FMUL.FTZ R27, R22, R179 ;  /* 0x000000b3161b7220 */ /* 0x020fe20000410000 */
[----:B------:R-:W-:Y:S01]  /*2100*/  HADD2.F32 R121, -RZ, R113.H1_H1 ;  /* 0x30000071ff797230 */ /* 0x000fe20000004100 */
[----:B------:R-:W2:Y:S01]  /*2110*/  MUFU.RCP R187, R161 ;  /* 0x000000a100bb7308 */ /* 0x000ea20000001000 */
[----:B------:R-:W-:Y:S01]  /*2120*/  SHF.R.U32.HI R49, RZ, 0x10, R49 ;  /* 0x00000010ff317819 */ /* 0x000fe20000011631 */
[----:B------:R-:W-:-:S02]  /*2130*/  HADD2.F32 R16, -RZ, R132.H1_H1 ;  /* 0x30000084ff107230 */ /* 0x000fc40000004100 */
[----:B------:R-:W-:Y:S01]  /*2140*/  FADD.FTZ R24, -R5, R24 ;  /* 0x0000001805187221 */ /* 0x000fe20000010100 */
[--C-:B------:R-:W-:Y:S02]  /*2150*/  HADD2.F32 R18, -RZ, R131.reuse.H1_H1 ;  /* 0x30000083ff127230 */ /* 0x100fe40000004100 */
[----:B0-----:R-:W-:Y:S01]  /*2160*/  FMUL.FTZ R4, R4, R169 ;  /* 0x000000a904047220 */ /* 0x001fe20000410000 */
[----:B------:R-:W-:Y:S02]  /*2170*/  HADD2.F32 R22, -RZ, R131.H0_H0 ;  /* 0x20000083ff167230 */ /* 0x000fe40000004100 */
[----:B------:R-:W-:Y:S01]  /*2180*/  FADD.FTZ R44, -R6, R21 ;  /* 0x00000015062c7221 */ /* 0x000fe20000010100 */
[----:B------:R-:W0:Y:S01]  /*2190*/  MUFU.RCP R158, R127 ;  /* 0x0000007f009e7308 */ /* 0x000e220000001000 */
[----:B------:R-:W-:Y:S02]  /*21a0*/  HADD2.F32 R133, -RZ, R137.H0_H0 ;  /* 0x20000089ff857230 */ /* 0x000fe40000004100 */
[----:B-1----:R-:W-:Y:S01]  /*21b0*/  FMUL.FTZ R5, R43, R168 ;  /* 0x000000a82b057220 */ /* 0x002fe20000410000 */
[----:B------:R-:W-:-:S02]  /*21c0*/  HADD2.F32 R125, -RZ, R114.H0_H0 ;  /* 0x20000072ff7d7230 */ /* 0x000fc40000004100 */
[----:B------:R-:W-:Y:S01]  /*21d0*/  FMUL.FTZ R142, R149, R18 ;  /* 0x00000012958e7220 */ /* 0x000fe20000410000 */
[----:B------:R-:W-:Y:S02]  /*21e0*/  HADD2.F32 R131, -RZ, R144.H0_H0 ;  /* 0x20000090ff837230 */ /* 0x000fe40000004100 */
[----:B------:R-:W-:Y:S01]  /*21f0*/  FFMA.FTZ R144, R3, R0, RZ ;  /* 0x0000000003907223 */ /* 0x000fe200000100ff */
[----:B------:R-:W-:Y:S01]  /*2200*/  HADD2.F32 R135, -RZ, R145.H0_H0 ;  /* 0x20000091ff877230 */ /* 0x000fe20000004100 */
[----:B------:R1:W3:Y:S01]  /*2210*/  MUFU.RCP R167, R149 ;  /* 0x0000009500a77308 */ /* 0x0002e20000001000 */
[----:B------:R-:W-:Y:S02]  /*2220*/  HADD2.F32 R137, -RZ, R146.H0_H0 ;  /* 0x20000092ff897230 */ /* 0x000fe40000004100 */
[----:B------:R-:W-:Y:S01]  /*2230*/  FMUL.FTZ R145, R140, R47 ;  /* 0x0000002f8c917220 */ /* 0x000fe20000410000 */
[----:B------:R-:W-:Y:S01]  /*2240*/  FADD.FTZ R146, RZ, R3 ;  /* 0x00000003ff927221 */ /* 0x000fe20000010000 */
[----:B------:R-:W-:-:S02]  /*2250*/  HADD2.F32 R159, -RZ, R108.H1_H1 ;  /* 0x3000006cff9f7230 */ /* 0x000fc40000004100 */
[----:B--2---:R-:W-:Y:S01]  /*2260*/  FMUL.FTZ R43, R26, R187 ;  /* 0x000000bb1a2b7220 */ /* 0x004fe20000410000 */
[----:B------:R-:W-:Y:S02]  /*2270*/  HADD2.F32 R6, -RZ, R101.H1_H1 ;  /* 0x30000065ff067230 */ /* 0x000fe40000004100 */
[----:B------:R-:W-:Y:S01]  /*2280*/  FMUL.FTZ R140, R151, R16 ;  /* 0x00000010978c7220 */ /* 0x000fe20000410000 */
[----:B------:R-:W2:Y:S01]  /*2290*/  MUFU.RCP R166, R123 ;  /* 0x0000007b00a67308 */ /* 0x000ea20000001000 */
[--C-:B------:R-:W-:Y:S02]  /*22a0*/  HADD2.F32 R26, -RZ, R129.reuse.H1_H1 ;  /* 0x30000081ff1a7230 */ /* 0x100fe40000004100 */
[----:B------:R-:W-:Y:S01]  /*22b0*/  FADD.FTZ R151, R146, R145 ;  /* 0x0000009192977221 */ /* 0x000fe20000010000 */
[----:B------:R-:W-:Y:S02]  /*22c0*/  HADD2.F32 R48, -RZ, R129.H0_H0 ;  /* 0x20000081ff307230 */ /* 0x000fe40000004100 */
[----:B-1----:R-:W-:Y:S01]  /*22d0*/  FFMA.FTZ R149, R145, R4, R144 ;  /* 0x0000000491957223 */ /* 0x002fe20000010090 */
[----:B------:R-:W-:-:S02]  /*22e0*/  HADD2.F32 R49, -RZ, R49.H0_H0 ;  /* 0x20000031ff317230 */ /* 0x000fc40000004100 */
[----:B------:R-:W-:Y:S01]  /*22f0*/  FADD.FTZ R172, -R6, R25 ;  /* 0x0000001906ac7221 */ /* 0x000fe20000010100 */
[----:B------:R-:W-:Y:S01]  /*2300*/  HADD2.F32 R129, -RZ, R136.H0_H0 ;  /* 0x20000088ff817230 */ /* 0x000fe20000004100 */
[----:B------:R1:W4:Y:S01]  /*2310*/  MUFU.RCP R165, R147 ;  /* 0x0000009300a57308 */ /* 0x0003220000001000 */
[----:B------:R-:W-:Y:S02]  /*2320*/  HADD2.F32 R136, -RZ, R138.H0_H0 ;  /* 0x2000008aff887230 */ /* 0x000fe40000004100 */
[----:B0-----:R-:W-:Y:S01]  /*2330*/  FMUL.FTZ R6, R7, R158 ;  /* 0x0000009e07067220 */ /* 0x001fe20000410000 */
[----:B------:R-:W-:Y:S02]  /*2340*/  HADD2.F32 R138, -RZ, R139.H0_H0 ;  /* 0x2000008bff8a7230 */ /* 0x000fe40000004100 */
[----:B------:R-:W-:Y:S01]  /*2350*/  FMUL.FTZ R127, R127, R49 ;  /* 0x000000317f7f7220 */ /* 0x000fe20000410000 */
[----:B------:R-:W-:Y:S02]  /*2360*/  HADD2.F32 R139, -RZ, R150.H0_H0 ;  /* 0x20000096ff8b7230 */ /* 0x000fe40000004100 */
[----:B------:R-:W-:Y:S01]  /*2370*/  FADD.FTZ R152, R151, R140 ;  /* 0x0000008c97987221 */ /* 0x000fe20000010000 */
[----:B------:R-:W-:Y:S01]  /*2380*/  FFMA.FTZ R150, R140, R5, R149 ;  /* 0x000000058c967223 */ /* 0x000fe20000010095 */
[----:B------:R-:W0:Y:S01]  /*2390*/  MUFU.RCP R164, R122 ;  /* 0x0000007a00a47308 */ /* 0x000e220000001000 */
[----:B------:R-:W-:Y:S01]  /*23a0*/  FMUL.FTZ R144, R147, R22 ;  /* 0x0000001693907220 */ /* 0x000fe20000410000 */
[----:B------:R-:W-:Y:S01]  /*23b0*/  FMUL.FTZ R146, R125, R26 ;  /* 0x0000001a7d927220 */ /* 0x000fe20000410000 */
[----:B---3--:R-:W-:Y:S01]  /*23c0*/  FMUL.FTZ R7, R8, R167 ;  /* 0x000000a708077220 */ /* 0x008fe20000410000 */
[----:B-1----:R-:W-:Y:S01]  /*23d0*/  FADD.FTZ R147, R152, R127 ;  /* 0x0000007f98937221 */ /* 0x002fe20000010000 */
[----:B--2---:R-:W-:Y:S01]  /*23e0*/  FMUL.FTZ R8, R9, R166 ;  /* 0x000000a609087220 */ /* 0x004fe20000410000 */
[----:B------:R-:W-:Y:S01]  /*23f0*/  FMUL.FTZ R123, R123, R129 ;  /* 0x000000817b7b7220 */ /* 0x000fe20000410000 */
[----:B------:R-:W-:Y:S01]  /*2400*/  HADD2.F32 R46, -RZ, R111.H1_H1 ;  /* 0x3000006fff2e7230 */ /* 0x000fe20000004100 */
[----:B------:R-:W1:Y:S01]  /*2410*/  MUFU.RCP R163, R126 ;  /* 0x0000007e00a37308 */ /* 0x000e620000001000 */
[----:B----4-:R-:W-:Y:S01]  /*2420*/  FMUL.FTZ R9, R10, R165 ;  /* 0x000000a50a097220 */ /* 0x010fe20000410000 */
[----:B------:R-:W-:Y:S01]  /*2430*/  FADD.FTZ R152, R147, R142 ;  /* 0x0000008e93987221 */ /* 0x000fe20000010000 */
[----:B------:R-:W-:Y:S01]  /*2440*/  FMUL.FTZ R147, R122, R131 ;  /* 0x000000837a937220 */ /* 0x000fe20000410000 */
[----:B------:R-:W-:-:S02]  /*2450*/  HADD2.F32 R154, -RZ, R109.H0_H0 ;  /* 0x2000006dff9a7230 */ /* 0x000fc40000004100 */
[----:B------:R-:W-:Y:S01]  /*2460*/  FMUL.FTZ R124, R124, R48 ;  /* 0x000000307c7c7220 */ /* 0x000fe20000410000 */
[----:B------:R-:W-:Y:S01]  /*2470*/  FADD.FTZ R151, R152, R123 ;  /* 0x0000007b98977221 */ /* 0x000fe20000010000 */
[----:B------:R-:W-:Y:S01]  /*2480*/  HADD2.F32 R2, -RZ, R111.H0_H0 ;  /* 0x2000006fff027230 */ /* 0x000fe20000004100 */
[----:B------:R2:W3:Y:S01]  /*2490*/  MUFU.RCP R162, R121 ;  /* 0x0000007900a27308 */ /* 0x0004e20000001000 */
[----:B0-----:R-:W-:Y:S01]  /*24a0*/  FMUL.FTZ R10, R11, R164 ;  /* 0x000000a40b0a7220 */ /* 0x001fe20000410000 */
[----:B------:R-:W-:Y:S02]  /*24b0*/  HADD2.F32 R132, -RZ, R132.H0_H0 ;  /* 0x20000084ff847230 */ /* 0x000fe40000004100 */
[----:B------:R-:W-:Y:S01]  /*24c0*/  FMUL.FTZ R167, R22, R9 ;  /* 0x0000000916a77220 */ /* 0x000fe20000410000 */
[----:B------:R-:W-:Y:S02]  /*24d0*/  HADD2.F32 R153, -RZ, R109.H1_H1 ;  /* 0x3000006dff997230 */ /* 0x000fe40000004100 */
[----:B------:R-:W-:Y:S01]  /*24e0*/  FMUL.FTZ R164, R131, R10 ;  /* 0x0000000a83a47220 */ /* 0x000fe20000410000 */
[----:B------:R-:W-:-:S02]  /*24f0*/  HADD2.F32 R156, -RZ, R107.H1_H1 ;  /* 0x3000006bff9c7230 */ /* 0x000fc40000004100 */
[----:B------:R-:W-:Y:S01]  /*2500*/  FMUL.FTZ R122, R159, R132 ;  /* 0x000000849f7a7220 */ /* 0x000fe20000410000 */
[----:B------:R0:W4:Y:S01]  /*2510*/  MUFU.RCP R160, R125 ;  /* 0x0000007d00a07308 */ /* 0x0001220000001000 */
[----:B-1----:R-:W-:Y:S01]  /*2520*/  FMUL.FTZ R11, R12, R163 ;  /* 0x000000a30c0b7220 */ /* 0x002fe20000410000 */
[----:B--2---:R-:W-:Y:S01]  /*2530*/  FMUL.FTZ R121, R121, R133 ;  /* 0x0000008579797220 */ /* 0x004fe20000410000 */
[----:B------:R-:W-:Y:S02]  /*2540*/  HADD2.F32 R141, -RZ, R141.H0_H0 ;  /* 0x2000008dff8d7230 */ /* 0x000fe40000004100 */
[----:B------:R-:W-:Y:S01]  /*2550*/  FMUL.FTZ R163, R16, R5 ;  /* 0x0000000510a37220 */ /* 0x000fe20000410000 */
[----:B------:R-:W-:Y:S02]  /*2560*/  HADD2.F32 R158, -RZ, R107.H0_H0 ;  /* 0x2000006bff9e7230 */ /* 0x000fe40000004100 */
[----:B------:R-:W-:Y:S01]  /*2570*/  FMUL.FTZ R168, R135, R14 ;  /* 0x0000000e87a87220 */ /* 0x000fe20000410000 */
[----:B------:R-:W-:Y:S01]  /*2580*/  HADD2.F32 R134, -RZ, R134.H0_H0 ;  /* 0x20000086ff867230 */ /* 0x000fe20000004100 */
[----:B------:R-:W1:Y:S01]  /*2590*/  MUFU.RCP R183, R159 ;  /* 0x0000009f00b77308 */ /* 0x000e620000001000 */
[----:B0-----:R-:W-:Y:S01]  /*25a0*/  FFMA.FTZ R125, R127, R6, R150 ;  /* 0x000000067f7d7223 */ /* 0x001fe20000010096 */
[----:B---3--:R-:W-:Y:S01]  /*25b0*/  FMUL.FTZ R12, R13, R162 ;  /* 0x000000a20d0c7220 */ /* 0x008fe20000410000 */
[----:B------:R-:W-:Y:S01]  /*25c0*/  FADD.FTZ R162, R151, R144 ;  /* 0x0000009097a27221 */ /* 0x000fe20000010000 */
[----:B------:R-:W-:-:S02]  /*25d0*/  HADD2.F32 R143, -RZ, R143.H0_H0 ;  /* 0x2000008fff8f7230 */ /* 0x000fc40000004100 */
[----:B------:R-:W-:Y:S01]  /*25e0*/  FFMA.FTZ R150, R142, R7, R125 ;  /* 0x000000078e967223 */ /* 0x000fe2000001007d */
[----:B------:R-:W-:Y:S01]  /*25f0*/  FMUL.FTZ R152, R161, R134 ;  /* 0x00000086a1987220 */ /* 0x000fe20000410000 */
[----:B------:R-:W-:Y:S01]  /*2600*/  FMUL.FTZ R161, R15, R0 ;  /* 0x000000000fa17220 */ /* 0x000fe20000410000 */
[----:B------:R-:W0:Y:S01]  /*2610*/  MUFU.RCP R42, R46 ;  /* 0x0000002e002a7308 */ /* 0x000e220000001000 */
[----:B----4-:R-:W-:Y:S01]  /*2620*/  FMUL.FTZ R13, R45, R160 ;  /* 0x000000a02d0d7220 */ /* 0x010fe20000410000 */
[----:B------:R-:W-:Y:S01]  /*2630*/  FFMA.FTZ R149, R123, R8, R150 ;  /* 0x000000087b957223 */ /* 0x000fe20000010096 */
[--C-:B------:R-:W-:Y:S02]  /*2640*/  HADD2.F32 R45, -RZ, R128.reuse.H1_H1 ;  /* 0x30000080ff2d7230 */ /* 0x100fe40000004100 */
[----:B------:R-:W-:Y:S01]  /*2650*/  FMUL.FTZ R166, R133, R12 ;  /* 0x0000000c85a67220 */ /* 0x000fe20000410000 */
[----:B------:R-:W-:Y:S02]  /*2660*/  HADD2.F32 R128, -RZ, R128.H0_H0 ;  /* 0x20000080ff807230 */ /* 0x000fe40000004100 */
[----:B------:R-:W-:Y:S01]  /*2670*/  FFMA.FTZ R160, R144, R9, R149 ;  /* 0x0000000990a07223 */ /* 0x000fe20000010095 */
[----:B------:R-:W-:Y:S01]  /*2680*/  FMUL.FTZ R149, R120, R135 ;  /* 0x0000008778957220 */ /* 0x000fe20000410000 */
[----:B------:R-:W-:Y:S01]  /*2690*/  FMUL.FTZ R125, R148, R45 ;  /* 0x0000002d947d7220 */ /* 0x000fe20000410000 */
[----:B-1----:R-:W-:Y:S01]  /*26a0*/  FMUL.FTZ R41, R24, R183 ;  /* 0x000000b718297220 */ /* 0x002fe20000410000 */
[----:B------:R-:W-:-:S02]  /*26b0*/  HADD2.F32 R24, -RZ, R130.H1_H1 ;  /* 0x30000082ff187230 */ /* 0x000fc40000004100 */
[----:B------:R-:W-:Y:S01]  /*26c0*/  FMUL.FTZ R148, R155, R128 ;  /* 0x000000809b947220 */ /* 0x000fe20000410000 */
[----:B------:R-:W-:Y:S01]  /*26d0*/  FADD.FTZ R155, R162, R147 ;  /* 0x00000093a29b7221 */ /* 0x000fe20000010000 */
[----:B------:R-:W-:Y:S01]  /*26e0*/  FFMA.FTZ R151, R147, R10, R160 ;  /* 0x0000000a93977223 */ /* 0x000fe200000100a0 */
[----:B------:R-:W-:Y:S02]  /*26f0*/  HADD2.F32 R130, -RZ, R130.H0_H0 ;  /* 0x20000082ff827230 */ /* 0x000fe40000004100 */
[----:B------:R-:W-:Y:S01]  /*2700*/  FMUL.FTZ R126, R126, R24 ;  /* 0x000000187e7e7220 */ /* 0x000fe20000410000 */
[----:B------:R1:W2:Y:S01]  /*2710*/  MUFU.RCP R40, R2 ;  /* 0x0000000200287308 */ /* 0x0002a20000001000 */
        /* <DEDUP_REMOVED lines=11> */
[----:B-1----:R-:W-:Y:S01]  /*27d0*/  FMUL.FTZ R2, R2, R137 ;  /* 0x0000008902027220 */ /* 0x002fe20000410000 */
[----:B------:R-:W-:Y:S01]  /*27e0*/  FMUL.FTZ R162, R129, R8 ;  /* 0x0000000881a27220 */ /* 0x000fe20000410000 */
[----:B------:R-:W-:Y:S01]  /*27f0*/  FMUL.FTZ R169, R24, R11 ;  /* 0x0000000b18a97220 */ /* 0x000fe20000410000 */
[----:B------:R-:W-:Y:S01]  /*2800*/  FADD.FTZ R159, R160, R149 ;  /* 0x00000095a09f7221 */ /* 0x000fe20000010000 */
[----:B------:R-:W-:Y:S01]  /*2810*/  FMUL.FTZ R160, R49, R6 ;  /* 0x0000000631a07220 */ /* 0x000fe20000410000 */
[----:B------:R1:W4:Y:S01]  /*2820*/  MUFU.RCP R177, R153 ;  /* 0x0000009900b17308 */ /* 0x0003220000001000 */
[----:B0-----:R-:W-:Y:S01]  /*2830*/  FFMA.FTZ R154, R146, R13, R155 ;  /* 0x0000000d929a7223 */ /* 0x001fe2000001009b */
[----:B------:R-:W-:Y:S01]  /*2840*/  FADD.FTZ R159, R159, R124 ;  /* 0x0000007c9f9f7221 */ /* 0x000fe20000010000 */
[----:B--2---:R-:W-:Y:S01]  /*2850*/  FMUL.FTZ R21, R173, R40 ;  /* 0x00000028ad157220 */ /* 0x004fe20000410000 */
[----:B------:R-:W-:Y:S01]  /*2860*/  FMUL.FTZ R155, R158, R143 ;  /* 0x0000008f9e9b7220 */ /* 0x000fe20000410000 */
[----:B------:R-:W-:Y:S01]  /*2870*/  FFMA.FTZ R157, R149, R14, R154 ;  /* 0x0000000e959d7223 */ /* 0x000fe2000001009a */
[----:B------:R-:W-:Y:S01]  /*2880*/  FMUL.FTZ R171, R26, R13 ;  /* 0x0000000d1aab7220 */ /* 0x000fe20000410000 */
[-C--:B------:R-:W-:Y:S01]  /*2890*/  FMUL.FTZ R173, R48, R17.reuse ;  /* 0x0000001130ad7220 */ /* 0x080fe20000410000 */
[----:B------:R0:W2:Y:S01]  /*28a0*/  MUFU.RCP R185, R156 ;  /* 0x0000009c00b97308 */ /* 0x0000a20000001000 */
[----:B------:R-:W-:Y:S01]  /*28b0*/  FFMA.FTZ R157, R124, R17, R157 ;  /* 0x000000117c9d7223 */ /* 0x000fe2000001009d */
[----:B-1----:R-:W-:Y:S01]  /*28c0*/  FMUL.FTZ R153, R156, R141 ;  /* 0x0000008d9c997220 */ /* 0x002fe20000410000 */
[----:B---3--:R-:W-:Y:S01]  /*28d0*/  FMUL.FTZ R40, R170, R181 ;  /* 0x000000b5aa287220 */ /* 0x008fe20000410000 */
[-C--:B------:R-:W-:Y:S01]  /*28e0*/  FMUL.FTZ R170, R136, R19.reuse ;  /* 0x0000001388aa7220 */ /* 0x080fe20000410000 */
[----:B------:R-:W-:Y:S01]  /*28f0*/  FFMA.FTZ R154, R46, R19, R157 ;  /* 0x000000132e9a7223 */ /* 0x000fe2000001009d */
[-C--:B------:R-:W-:Y:S01]  /*2900*/  FMUL.FTZ R175, R45, R20.reuse ;  /* 0x000000142daf7220 */ /* 0x080fe20000410000 */
        /* <DEDUP_REMOVED lines=13> */
[----:B-1----:R-:W-:Y:S01]  /*29e0*/  FMUL.FTZ R158, R47, R4 ;  /* 0x000000042f9e7220 */ /* 0x002fe20000410000 */
        /* <DEDUP_REMOVED lines=19> */
[----:B------:R-:W-:Y:S01]  /*2b20*/  FMUL.FTZ R159, R134, R43 ;  /* 0x0000002b869f7220 */ /* 0x000fe20000410000 */
[----:B------:R-:W-:Y:S02]  /*2b30*/  FFMA.FTZ R156, R155, R44, R156 ;  /* 0x0000002c9b9c7223 */ /* 0x000fe4000001009c */
[----:B------:R-:W-:-:S07]  /*2b40*/  FADD.FTZ R154, R154, R155 ;  /* 0x0000009b9a9a7221 */ /* 0x000fce0000010000 */
.L_x_2897:
        /* <DEDUP_REMOVED lines=68> */
.L_x_2911:
        /* <DEDUP_REMOVED lines=97> */
.L_x_2893:
        /* <DEDUP_REMOVED lines=48> */
.L_x_2892:
[----:B------:R-:W-:Y:S05]  /*38a0*/  BSYNC B0 ;  /* 0x0000000000007941 */ /* 0x000fea0003800000 */
.L_x_2891:
        /* <DEDUP_REMOVED lines=141> */
.L_x_2898:
        /* <DEDUP_REMOVED lines=8> */
.L_x_2901:
[----:B------:R-:W-:Y:S05]  /*4200*/  BSYNC B2 ;  /* 0x0000000000027941 */ /* 0x000fea0003800000 */
.L_x_2900:
        /* <DEDUP_REMOVED lines=8> */
.L_x_2902:
[----:B------:R-:W-:Y:S01]  /*4290*/  FADD.FTZ R15, R15, R154 ;  /* 0x0000009a0f0f7221 */ /* 0x000fe20000010000 */
[----:B------:R-:W-:-:S04]  /*42a0*/  HFMA2 R128, -RZ, RZ, 0, 1.1920928955078125e-07 ;  /* 0x00000002ff807431 */ /* 0x000fc800000001ff */
[----:B------:R-:W-:Y:S02]  /*42b0*/  MOV R129, R15 ;  /* 0x0000000f00817202 */ /* 0x000fe40000000f00 */
[----:B------:R-:W-:-:S07]  /*42c0*/  MOV R45, R48 ;  /* 0x00000030002d7202 */ /* 0x000fce0000000f00 */
[----:B------:R-:W-:Y:S05]  /*42d0*/  WARPSYNC.COLLECTIVE R26, `(.L_x_2903) ;  /* 0x000000001a087348 */ /* 0x000fea0003c00000 */
[----:B------:R0:W1:Y:S02]  /*42e0*/  SHFL.BFLY P1, R48, R129, R128, R131 ;  /* 0x0c00008081307389 */ /* 0x0000640000020083 */
[----:B01----:R-:W-:Y:S05]  /*42f0*/  ENDCOLLECTIVE ;  /* 0x000000000000791b */ /* 0x003fea0003800000 */
.L_x_2903:
[----:B------:R-:W-:-:S05]  /*4300*/  FADD.FTZ R45, R45, R156 ;  /* 0x0000009c2d2d7221 */ /* 0x000fca0000010000 */
[----:B------:R-:W-:Y:S02]  /*4310*/  MOV R129, R45 ;  /* 0x0000002d00817202 */ /* 0x000fe40000000f00 */
[----:B------:R-:W-:-:S07]  /*4320*/  MOV R16, R48 ;  /* 0x0000003000107202 */ /* 0x000fce0000000f00 */
[----:B------:R-:W-:Y:S05]  /*4330*/  WARPSYNC.COLLECTIVE R26, `(.L_x_2904) ;  /* 0x000000001a087348 */ /* 0x000fea0003c00000 */
[----:B------:R0:W1:Y:S02]  /*4340*/  SHFL.BFLY P1, R48, R129, R128, R131 ;  /* 0x0c00008081307389 */ /* 0x0000640000020083 */
[----:B01----:R-:W-:Y:S05]  /*4350*/  ENDCOLLECTIVE ;  /* 0x000000000000791b */ /* 0x003fea0003800000 */
.L_x_2904:
[----:B------:R-:W-:Y:S01]  /*4360*/  FADD.FTZ R16, R15, R16 ;  /* 0x000000100f107221 */ /* 0x000fe20000010000 */
[----:B------:R-:W-:-:S04]  /*4370*/  HFMA2 R128, -RZ, RZ, 0, 2.384185791015625e-07 ;  /* 0x00000004ff807431 */ /* 0x000fc800000001ff */
[----:B------:R-:W-:Y:S02]  /*4380*/  MOV R129, R16 ;  /* 0x0000001000817202 */ /* 0x000fe40000000f00 */
[----:B------:R-:W-:-:S07]  /*4390*/  MOV R18, R48 ;  /* 0x0000003000127202 */ /* 0x000fce0000000f00 */
[----:B------:R-:W-:Y:S05]  /*43a0*/  WARPSYNC.COLLECTIVE R26, `(.L_x_2905) ;  /* 0x000000001a087348 */ /* 0x000fea0003c00000 */
[----:B------:R0:W1:Y:S02]  /*43b0*/  SHFL.BFLY P1, R48, R129, R128, R131 ;  /* 0x0c00008081307389 */ /* 0x0000640000020083 */
[----:B01----:R-:W-:Y:S05]  /*43c0*/  ENDCOLLECTIVE ;  /* 0x000000000000791b */ /* 0x003fea0003800000 */
.L_x_2905:
[----:B------:R-:W-:-:S05]  /*43d0*/  FADD.FTZ R18, R45, R18 ;  /* 0x000000122d127221 */ /* 0x000fca0000010000 */
[----:B------:R-:W-:Y:S02]  /*43e0*/  MOV R129, R18 ;  /* 0x0000001200817202 */ /* 0x000fe40000000f00 */
[----:B------:R-:W-:-:S07]  /*43f0*/  MOV R47, R48 ;  /* 0x00000030002f7202 */ /* 0x000fce0000000f00 */
[----:B------:R-:W-:Y:S05]  /*4400*/  WARPSYNC.COLLECTIVE R26, `(.L_x_2906) ;  /* 0x000000001a087348 */ /* 0x000fea0003c00000 */
[----:B------:R0:W1:Y:S02]  /*4410*/  SHFL.BFLY P1, R48, R129, R128, R131 ;  /* 0x0c00008081307389 */ /* 0x0000640000020083 */
[----:B01----:R-:W-:Y:S05]  /*4420*/  ENDCOLLECTIVE ;  /* 0x000000000000791b */ /* 0x003fea0003800000 */
.L_x_2906:
[----:B------:R-:W-:Y:S01]  /*4430*/  FADD.FTZ R47, R16, R47 ;  /* 0x0000002f102f7221 */ /* 0x000fe20000010000 */
[----:B------:R-:W-:-:S04]  /*4440*/  HFMA2 R128, -RZ, RZ, 0, 4.76837158203125e-07 ;  /* 0x00000008ff807431 */ /* 0x000fc800000001ff */
[----:B------:R-:W-:Y:S02]  /*4450*/  MOV R129, R47 ;  /* 0x0000002f00817202 */ /* 0x000fe40000000f00 */
[----:B------:R-:W-:-:S07]  /*4460*/  MOV R49, R48 ;  /* 0x0000003000317202 */ /* 0x000fce0000000f00 */
[----:B------:R-:W-:Y:S05]  /*4470*/  WARPSYNC.COLLECTIVE R26, `(.L_x_2907) ;  /* 0x000000001a087348 */ /* 0x000fea0003c00000 */
[----:B------:R0:W1:Y:S02]  /*4480*/  SHFL.BFLY P1, R48, R129, R128, R131 ;  /* 0x0c00008081307389 */ /* 0x0000640000020083 */
[----:B01----:R-:W-:Y:S05]  /*4490*/  ENDCOLLECTIVE ;  /* 0x000000000000791b */ /* 0x003fea0003800000 */
.L_x_2907:
[----:B------:R-:W-:-:S05]  /*44a0*/  FADD.FTZ R49, R18, R49 ;  /* 0x0000003112317221 */ /* 0x000fca0000010000 */
[----:B------:R-:W-:Y:S02]  /*44b0*/  MOV R129, R49 ;  /* 0x0000003100817202 */ /* 0x000fe40000000f00 */
[----:B------:R-:W-:-:S07]  /*44c0*/  MOV R22, R48 ;  /* 0x0000003000167202 */ /* 0x000fce0000000f00 */
[----:B------:R-:W-:Y:S05]  /*44d0*/  WARPSYNC.COLLECTIVE R26, `(.L_x_2908) ;  /* 0x000000001a087348 */ /* 0x000fea0003c00000 */
[----:B------:R0:W1:Y:S02]  /*44e0*/  SHFL.BFLY P1, R48, R129, R128, R131 ;  /* 0x0c00008081307389 */ /* 0x0000640000020083 */
[----:B01----:R-:W-:Y:S05]  /*44f0*/  ENDCOLLECTIVE ;  /* 0x000000000000791b */ /* 0x003fea0003800000 */
.L_x_2908:
[----:B------:R-:W-:Y:S01]  /*4500*/  FADD.FTZ R22, R47, R22 ;  /* 0x000000162f167221 */ /* 0x000fe20000010000 */
[----:B------:R-:W-:-:S04]  /*4510*/  HFMA2 R128, -RZ, RZ, 0, 9.5367431640625e-07 ;  /* 0x00000010ff807431 */ /* 0x000fc800000001ff */
[----:B------:R-:W-:Y:S02]  /*4520*/  MOV R129, R22 ;  /* 0x0000001600817202 */ /* 0x000fe40000000f00 */
[----:B------:R-:W-:-:S07]  /*4530*/  MOV R24, R48 ;  /* 0x0000003000187202 */ /* 0x000fce0000000f00 */
[----:B------:R-:W-:Y:S05]  /*4540*/  WARPSYNC.COLLECTIVE R26, `(.L_x_2909) ;  /* 0x000000001a087348 */ /* 0x000fea0003c00000 */
[----:B------:R0:W1:Y:S02]  /*4550*/  SHFL.BFLY P1, R48, R129, R128, R131 ;  /* 0x0c00008081307389 */ /* 0x0000640000020083 */
[----:B01----:R-:W-:Y:S05]  /*4560*/  ENDCOLLECTIVE ;  /* 0x000000000000791b */ /* 0x003fea0003800000 */
.L_x_2909:
[----:B------:R-:W-:-:S05]  /*4570*/  FADD.FTZ R24, R49, R24 ;  /* 0x0000001831187221 */ /* 0x000fca0000010000 */
[----:B------:R-:W-:Y:S02]  /*4580*/  MOV R129, R24 ;  /* 0x0000001800817202 */ /* 0x000fe40000000f00 */
[----:B------:R-:W-:-:S07]  /*4590*/  MOV R15, R48 ;  /* 0x00000030000f7202 */ /* 0x000fce0000000f00 */
[----:B------:R-:W-:Y:S05]  /*45a0*/  WARPSYNC.COLLECTIVE R26, `(.L_x_2910) ;  /* 0x000000001a087348 */ /* 0x000fea0003c00000 */
[----:B------:R0:W1:Y:S02]  /*45b0*/  SHFL.BFLY P1, R48, R129, R128, R131 ;  /* 0x0c00008081307389 */ /* 0x0000640000020083 */
[----:B01----:R-:W-:Y:S05]  /*45c0*/  ENDCOLLECTIVE ;  /* 0x000000000000791b */ /* 0x003fea0003800000 */
.L_x_2910:
[----:B------:R-:W-:Y:S01]  /*45d0*/  MOV R45, R48 ;  /* 0x00000030002d7202 */ /* 0x000fe20000000f00 */
[----:B------:R-:W-:Y:S06]  /*45e0*/  BRA `(.L_x_2911) ;  /* 0xffffffe800687947 */ /* 0x000fec000383ffff */
.L_x_2912:
        /* <DEDUP_REMOVED lines=9> */
.L_x_3232:


//--------------------- .text._ZN10layer_norm22ln_bwd_finalize_kernelINS_22Kernel_traits_finalizeILj768E6__halfS2_S2_fjLj1024ELj4ENS_18Kernel_traits_baseILj768ES2_S2_S2_fjLj1024EEEEEEEvNS_9BwdParamsE --------------------------
	.section	.text._ZN10layer_norm22ln_bwd_finalize_kernelINS_22Kernel_traits_finalizeILj768E6__halfS2_S2_fjLj1024ELj4ENS_18Kernel_traits_baseILj768ES2_S2_S2_fjLj1024EEEEEEEvNS_9BwdParamsE,"ax",@progbits
	.align	128
        .global         _ZN10layer_norm22ln_bwd_finalize_kernelINS_22Kernel_traits_finalizeILj768E6__halfS2_S2_fjLj1024ELj4ENS_18Kernel_traits_baseILj768ES2_S2_S2_fjLj1024EEEEEEEvNS_9BwdParamsE
        .type           _ZN10layer_norm22ln_bwd_finalize_kernelINS_22Kernel_traits_finalizeILj768E6__halfS2_S2_fjLj1024ELj4ENS_18Kernel_traits_baseILj768ES2_S2_S2_fjLj1024EEEEEEEvNS_9BwdParamsE,@function
        .size           _ZN10layer_norm22ln_bwd_finalize_kernelINS_22Kernel_traits_finalizeILj768E6__halfS2_S2_fjLj1024ELj4ENS_18Kernel_traits_baseILj768ES2_S2_S2_fjLj1024EEEEEEEvNS_9BwdParamsE,(.L_x_3233 - _ZN10layer_norm22ln_bwd_finalize_kernelINS_22Kernel_traits_finalizeILj768E6__halfS2_S2_fjLj1024ELj4ENS_18Kernel_traits_baseILj768ES2_S2_S2_fjLj1024EEEEEEEvNS_9BwdParamsE)
        .other          _ZN10layer_norm22ln_bwd_finalize_kernelINS_22Kernel_traits_finalizeILj768E6__halfS2_S2_fjLj1024ELj4ENS_18Kernel_traits_baseILj768ES2_S2_S2_fjLj1024EEEEEEEvNS_9BwdParamsE,@"STO_CUDA_ENTRY STV_DEFAULT"
_ZN10layer_norm22ln_bwd_finalize_kernelINS_22Kernel_traits_finalizeILj768E6__halfS2_S2_fjLj1024ELj4ENS_18Kernel_traits_baseILj768ES2_S2_S2_fjLj1024EEEEEEEvNS_9BwdParamsE:
.text._ZN10layer_norm22ln_bwd_finalize_kernelINS_22Kernel_traits_finalizeILj768E6__halfS2_S2_fjLj1024ELj4ENS_18Kernel_traits_baseILj768ES2_S2_S2_fjLj1024EEEEEEEvNS_9BwdParamsE:
        /* <DEDUP_REMOVED lines=37> */
.L_x_2917:
        /* <DEDUP_REMOVED lines=118> */
.L_x_2916:
[----:B------:R-:W-:Y:S05]  /*09b0*/  BSYNC.RECONVERGENT B1 ;  /* 0x0000000000017941 */ /* 0x000fea0003800200 */
.L_x_2915:
        /* <DEDUP_REMOVED lines=65> */
.L_x_2919:
[----:B------:R-:W-:Y:S05]  /*0dd0*/  BSYNC.RECONVERGENT B1 ;  /* 0x0000000000017941 */ /* 0x000fea0003800200 */
.L_x_2918:
        /* <DEDUP_REMOVED lines=37> */
.L_x_2921:
[----:B------:R-:W-:Y:S05]  /*1030*/  BSYNC.RECONVERGENT B1 ;  /* 0x0000000000017941 */ /* 0x000fea0003800200 */
.L_x_2920:
[----:B------:R-:W-:Y:S05]  /*1040*/  @!P1 BRA `(.L_x_2914) ;  /* 0x00000000003c9947 */ /* 0x000fea0003800000 */
[----:B------:R-:W0:Y:S01]  /*1050*/  LDC.64 R6, c[0x0][0x3e0] ;  /* 0x0000f800ff067b82 */ /* 0x000e220000000a00 */
[----:B------:R-:W-:Y:S01]  /*1060*/  IMAD R2, R15, 0x300, R11 ;  /* 0x000003000f027824 */ /* 0x000fe200078e020b */
[----:B------:R-:W-:-:S04]  /*1070*/  IADD3 R24, PT, PT, -R24, RZ, RZ ;  /* 0x000000ff18187210 */ /* 0x000fc80007ffe1ff */
[----:B------:R-:W-:Y:S02]  /*1080*/  IADD3 R11, PT, PT, R13, R2, RZ ;  /* 0x000000020d0b7210 */ /* 0x000fe40007ffe0ff */
[----:B------:R-:W1:Y:S05]  /*1090*/  LDC.64 R8, c[0x0][0x3e8] ;  /* 0x0000fa00ff087b82 */ /* 0x000e6a0000000a00 */
.L_x_2922:
        /* <DEDUP_REMOVED lines=10> */
.L_x_2914:
[----:B------:R-:W-:Y:S05]  /*1140*/  BSYNC.RECONVERGENT B0 ;  /* 0x0000000000007941 */ /* 0x000fea0003800200 */
.L_x_2913:
        /* <DEDUP_REMOVED lines=55> */
.L_x_2923:
        /* <DEDUP_REMOVED lines=12> */
.L_x_3233:


//--------------------- .text._ZN10layer_norm13ln_bwd_kernelINS_13Kernel_traitsI6__halfS2_S2_fjLj768ELj1ELj4ELj1ELj16ENS_18Kernel_traits_baseILj768ES2_S2_S2_fjLj128EEEEEEEvNS_9BwdParamsE --------------------------
	.section	.text._ZN10layer_norm13ln_bwd_kernelINS_13Kernel_traitsI6__halfS2_S2_fjLj768ELj1ELj4ELj1ELj16ENS_18Kernel_traits_baseILj768ES2_S2_S2_fjLj128EEEEEEEvNS_9BwdParamsE,"ax",@progbits
	.align	128
        .global         _ZN10layer_norm13ln_bwd_kernelINS_13Kernel_traitsI6__halfS2_S2_fjLj768ELj1ELj4ELj1ELj16ENS_18Kernel_traits_baseILj768ES2_S2_S2_fjLj128EEEEEEEvNS_9BwdParamsE
        .type           _ZN10layer_norm13ln_bwd_kernelINS_13Kernel_traitsI6__halfS2_S2_fjLj768ELj1ELj4ELj1ELj16ENS_18Kernel_traits_baseILj768ES2_S2_S2_fjLj128EEEEEEEvNS_9BwdParamsE,@function
        .size           _ZN10layer_norm13ln_bwd_kernelINS_13Kernel_traitsI6__halfS2_S2_fjLj768ELj1ELj4ELj1ELj16ENS_18Kernel_traits_baseILj768ES2_S2_S2_fjLj128EEEEEEEvNS_9BwdParamsE,(.L_x_3234 - _ZN10layer_norm13ln_bwd_kernelINS_13Kernel_traitsI6__halfS2_S2_fjLj768ELj1ELj4ELj1ELj16ENS_18Kernel_traits_baseILj768ES2_S2_S2_fjLj128EEEEEEEvNS_9BwdParamsE)
        .other          _ZN10layer_norm13ln_bwd_kernelINS_13Kernel_traitsI6__halfS2_S2_fjLj768ELj1ELj4ELj1ELj16ENS_18Kernel_traits_baseILj768ES2_S2_S2_fjLj128EEEEEEEvNS_9BwdParamsE,@"STO_CUDA_ENTRY STV_DEFAULT"
_ZN10layer_norm13ln_bwd_kernelINS_13Kernel_traitsI6__halfS2_S2_fjLj768ELj1ELj4ELj1ELj16ENS_18Kernel_traits_baseILj768ES2_S2_S2_fjLj128EEEEEEEvNS_9BwdParamsE:
.text._ZN10layer_norm13ln_bwd_kernelINS_13Kernel_traitsI6__halfS2_S2_fjLj768ELj1ELj4ELj1ELj16ENS_18Kernel_traits_baseILj768ES2_S2_S2_fjLj128EEEEEEEvNS_9BwdParamsE:
        /* <DEDUP_REMOVED lines=29> */
[----:B---3--:R-:W-:Y:S01]  /*01d0*/  CS2R R28, SRZ ;  /* 0x00000000001c7805 */ /* 0x008fe2000001ff00 */
        /* <DEDUP_REMOVED lines=52> */
.L_x_2930:
[----:B-1----:R-:W0:Y:S01]  /*0520*/  @!P0 LDC.64 R28, c[0x0][0x3a0] ;  /* 0x0000e800ff1c8b82 */ /* 0x002e220000000a00 */
[----:B------:R-:W-:Y:S01]  /*0530*/  UISETP.NE.U32.AND UP0, UPT, UR8, URZ, UPT ;  /* 0x000000ff0800728c */ /* 0x000fe2000bf05070 */
[----:B------:R-:W-:-:S03]  /*0540*/  MOV R0, RZ ;  /* 0x000000ff00007202 */ /* 0x000fc60000000f00 */
[----:B------:R-:W-:Y:S01]  /*0550*/  UISETP.NE.AND.EX UP0, UPT, UR9, URZ, UPT, UP0 ;  /* 0x000000ff0900728c */ /* 0x000fe2000bf05300 */
[C---:B------:R-:W-:Y:S02]  /*0560*/  IMAD R101, R53.reuse, 0x60, R2 ;  /* 0x0000006035657824 */ /* 0x040fe400078e0202 */
[----:B------:R-:W1:Y:S01]  /*0570*/  LDC.64 R102, c[0x0][0x3a8] ;  /* 0x0000ea00ff667b82 */ /* 0x000e620000000a00 */
[----:B0-----:R-:W-:-:S05]  /*0580*/  @!P0 IMAD.WIDE R28, R53, 0x4, R28 ;  /* 0x00000004351c8825 */ /* 0x001fca00078e021c */
[----:B-----5:R0:W5:Y:S01]  /*0590*/  @!P0 LDG.E R0, desc[UR6][R28.64] ;  /* 0x000000061c008981 */ /* 0x020162000c1e1900 */
[----:B------:R-:W-:-:S13]  /*05a0*/  PLOP3.LUT P0, PT, PT, PT, UP0, 0x80, 0x8 ;  /* 0x000000000008781c */ /* 0x000fda0003f0f008 */
[----:B------:R-:W2:Y:S01]  /*05b0*/  @!P0 LDC.64 R44, c[0x0][0x3d8] ;  /* 0x0000f600ff2c8b82 */ /* 0x000ea20000000a00 */
[C---:B------:R-:W-:Y:S02]  /*05c0*/  @!P0 IADD3 R37, PT, PT, R101.reuse, 0x20, RZ ;  /* 0x0000002065258810 */ /* 0x040fe40007ffe0ff */
[----:B------:R-:W-:-:S05]  /*05d0*/  @!P0 IADD3 R3, PT, PT, R101, 0x40, RZ ;  /* 0x0000004065038810 */ /* 0x000fca0007ffe0ff */
[----:B------:R-:W3:Y:S08]  /*05e0*/  @!P0 LDC.64 R48, c[0x0][0x390] ;  /* 0x0000e400ff308b82 */ /* 0x000ef00000000a00 */
[----:B------:R-:W4:Y:S01]  /*05f0*/  @P0 LDC.64 R106, c[0x0][0x3d8] ;  /* 0x0000f600ff6a0b82 */ /* 0x000f220000000a00 */
[----:B--2---:R-:W-:-:S07]  /*0600*/  @!P0 IMAD.WIDE.U32 R32, R37, 0x10, R44 ;  /* 0x0000001025208825 */ /* 0x004fce00078e002c */
[----:B------:R-:W2:Y:S01]  /*0610*/  @P0 LDC.64 R104, c[0x0][0x398] ;  /* 0x0000e600ff680b82 */ /* 0x000ea20000000a00 */
[----:B------:R-:W-:Y:S01]  /*0620*/  @!P0 IMAD.WIDE.U32 R30, R101, 0x10, R44 ;  /* 0x00000010651e8825 */ /* 0x000fe200078e002c */
[----:B------:R-:W5:Y:S03]  /*0630*/  @!P0 LDG.E.128 R32, desc[UR6][R32.64] ;  /* 0x0000000620208981 */ /* 0x000f66000c1e1d00 */
[--C-:B---3--:R-:W-:Y:S02]  /*0640*/  @!P0 IMAD.WIDE.U32 R36, R37, 0x10, R48.reuse ;  /* 0x0000001025248825 */ /* 0x108fe400078e0030 */
[----:B------:R-:W5:Y:S02]  /*0650*/  @!P0 LDG.E.128 R28, desc[UR6][R30.64] ;  /* 0x000000061e1c8981 */ /* 0x000f64000c1e1d00 */
[----:B------:R-:W-:Y:S02]  /*0660*/  @!P0 IMAD.WIDE.U32 R40, R101, 0x10, R48 ;  /* 0x0000001065288825 */ /* 0x000fe400078e0030 */
[----:B------:R-:W5:Y:S02]  /*0670*/  @!P0 LDG.E.128 R36, desc[UR6][R36.64] ;  /* 0x0000000624248981 */ /* 0x000f64000c1e1d00 */
[----:B------:R-:W-:-:S02]  /*0680*/  @!P0 IMAD.WIDE.U32 R44, R3, 0x10, R44 ;  /* 0x00000010032c8825 */ /* 0x000fc400078e002c */
[----:B------:R-:W5:Y:S02]  /*0690*/  @!P0 LDG.E.128 R40, desc[UR6][R40.64] ;  /* 0x0000000628288981 */ /* 0x000f64000c1e1d00 */
[----:B------:R-:W-:Y:S02]  /*06a0*/  @!P0 IMAD.WIDE.U32 R48, R3, 0x10, R48 ;  /* 0x0000001003308825 */ /* 0x000fe400078e0030 */
[----:B------:R-:W5:Y:S04]  /*06b0*/  @!P0 LDG.E.128 R44, desc[UR6][R44.64] ;  /* 0x000000062c2c8981 */ /* 0x000f68000c1e1d00 */
[----:B------:R-:W5:Y:S01]  /*06c0*/  @!P0 LDG.E.128 R48, desc[UR6][R48.64] ;  /* 0x0000000630308981 */ /* 0x000f62000c1e1d00 */
[C---:B------:R-:W-:Y:S02]  /*06d0*/  @P0 IADD3 R3, PT, PT, R101.reuse, 0x20, RZ ;  /* 0x0000002065030810 */ /* 0x040fe40007ffe0ff */
[C---:B------:R-:W-:Y:S01]  /*06e0*/  @P0 IADD3 R109, PT, PT, R101.reuse, 0x40, RZ ;  /* 0x00000040656d0810 */ /* 0x040fe20007ffe0ff */
[----:B----4-:R-:W-:-:S04]  /*06f0*/  @P0 IMAD.WIDE.U32 R110, R101, 0x10, R106 ;  /* 0x00000010656e0825 */ /* 0x010fc800078e006a */
[----:B------:R-:W-:-:S04]  /*0700*/  @P0 IMAD.WIDE.U32 R112, R3, 0x10, R106 ;  /* 0x0000001003700825 */ /* 0x000fc800078e006a */
[----:B------:R-:W-:-:S04]  /*0710*/  @P0 IMAD.WIDE.U32 R114, R109, 0x10, R106 ;  /* 0x000000106d720825 */ /* 0x000fc800078e006a */
[----:B-1----:R-:W-:-:S04]  /*0720*/  IMAD.WIDE R102, R53, 0x4, R102 ;  /* 0x0000000435667825 */ /* 0x002fc800078e0266 */
[--C-:B--2---:R-:W-:Y:S02]  /*0730*/  @P0 IMAD.WIDE.U32 R106, R3, 0x10, R104.reuse ;  /* 0x00000010036a0825 */ /* 0x104fe400078e0068 */
[----:B------:R0:W5:Y:S02]  /*0740*/  LDG.E R102, desc[UR6][R102.64] ;  /* 0x0000000666667981 */ /* 0x000164000c1e1900 */
        /* <DEDUP_REMOVED lines=10> */
[----:B------:R-:W-:Y:S02]  /*07f0*/  HADD2.F32 R119, -RZ, R36.H0_H0 ;  /* 0x20000024ff777230 */ /* 0x000fe40000004100 */
[----:B0-----:R-:W-:Y:S02]  /*0800*/  HADD2.F32 R103, -RZ, R40.H1_H1 ;  /* 0x30000028ff677230 */ /* 0x001fe40000004100 */
        /* <DEDUP_REMOVED lines=46> */
[----:B------:R-:W-:Y:S01]  /*0af0*/  FADD.FTZ R175, R173, -R0 ;  /* 0x80000000adaf7221 */ /* 0x000fe20000010000 */
[----:B------:R-:W-:Y:S02]  /*0b00*/  HADD2.F32 R106, -RZ, R25.H0_H0 ;  /* 0x20000019ff6a7230 */ /* 0x000fe40000004100 */
[----:B------:R-:W-:Y:S02]  /*0b10*/  HADD2.F32 R36, -RZ, R28.H0_H0 ;  /* 0x2000001cff247230 */ /* 0x000fe40000004100 */
[----:B------:R-:W-:Y:S02]  /*0b20*/  HADD2.F32 R29, -RZ, R30.H0_H0 ;  /* 0x2000001eff1d7230 */ /* 0x000fe40000004100 */
[----:B------:R-:W-:Y:S01]  /*0b30*/  FMUL.FTZ R103, R106, R37 ;  /* 0x000000256a677220 */ /* 0x000fe20000410000 */
[----:B------:R-:W-:-:S02]  /*0b40*/  HADD2.F32 R41, -RZ, R33.H0_H0 ;  /* 0x20000021ff297230 */ /* 0x000fc40000004100 */
[----:B------:R-:W-:Y:S02]  /*0b50*/  HADD2.F32 R42, -RZ, R33.H1_H1 ;  /* 0x30000021ff2a7230 */ /* 0x000fe40000004100 */
[----:B------:R-:W-:Y:S02]  /*0b60*/  HADD2.F32 R3, -RZ, R24.H0_H0 ;  /* 0x20000018ff037230 */ /* 0x000fe40000004100 */
[----:B------:R-:W-:Y:S02]  /*0b70*/  HADD2.F32 R108, -RZ, R26.H0_H0 ;  /* 0x2000001aff6c7230 */ /* 0x000fe40000004100 */
        /* <DEDUP_REMOVED lines=8> */
[----:B------:R-:W-:Y:S02]  /*0c00*/  HADD2.F32 R31, -RZ, R32.H0_H0 ;  /* 0x20000020ff1f7230 */ /* 0x000fe40000004100 */
[----:B------:R-:W-:Y:S01]  /*0c10*/  FMUL.FTZ R127, R102, R145 ;  /* 0x00000091667f7220 */ /* 0x000fe20000410000 */
        /* <DEDUP_REMOVED lines=9> */
[----:B------:R-:W-:-:S02]  /*0cb0*/  HADD2.F32 R114, -RZ, R21.H0_H0 ;  /* 0x20000015ff727230 */ /* 0x000fc40000004100 */
[----:B------:R-:W-:Y:S02]  /*0cc0*/  HADD2.F32 R120, -RZ, R23.H0_H0 ;  /* 0x20000017ff787230 */ /* 0x000fe40000004100 */
[----:B------:R-:W-:Y:S02]  /*0cd0*/  HADD2.F32 R28, -RZ, R28.H1_H1 ;  /* 0x3000001cff1c7230 */ /* 0x000fe40000004100 */
[----:B------:R-:W-:Y:S01]  /*0ce0*/  FMUL.FTZ R112, R114, R41 ;  /* 0x0000002972707220 */ /* 0x000fe20000410000 */
[----:B------:R-:W-:Y:S02]  /*0cf0*/  HADD2.F32 R47, -RZ, R24.H1_H1 ;  /* 0x30000018ff2f7230 */ /* 0x000fe40000004100 */
[----:B------:R-:W-:Y:S01]  /*0d00*/  FMUL.FTZ R119, R120, R43 ;  /* 0x0000002b78777220 */ /* 0x000fe20000410000 */
[----:B------:R-:W-:Y:S02]  /*0d10*/  HADD2.F32 R48, -RZ, R35.H1_H1 ;  /* 0x30000023ff307230 */ /* 0x000fe40000004100 */
[----:B------:R-:W-:Y:S01]  /*0d20*/  FMUL.FTZ R114, R102, R121 ;  /* 0x0000007966727220 */ /* 0x000fe20000410000 */
[----:B------:R-:W-:-:S02]  /*0d30*/  HADD2.F32 R123, -RZ, R23.H1_H1 ;  /* 0x30000017ff7b7230 */ /* 0x000fc40000004100 */
[----:B------:R-:W-:Y:S01]  /*0d40*/  FMUL.FTZ R47, R47, R28 ;  /* 0x0000001c2f2f7220 */ /* 0x000fe20000410000 */
[----:B------:R-:W-:Y:S02]  /*0d50*/  HADD2.F32 R35, -RZ, R44.H0_H0 ;  /* 0x2000002cff237230 */ /* 0x000fe40000004100 */
[----:B------:R-:W-:Y:S01]  /*0d60*/  FADD.FTZ R120, RZ, R0 ;  /* 0x00000000ff787221 */ /* 0x000fe20000010000 */
[----:B------:R-:W-:Y:S02]  /*0d70*/  HADD2.F32 R116, -RZ, R22.H0_H0 ;  /* 0x20000016ff747230 */ /* 0x000fe40000004100 */
[----:B------:R-:W-:Y:S01]  /*0d80*/  FFMA.FTZ R121, R3, R0, RZ ;  /* 0x0000000003797223 */ /* 0x000fe200000100ff */
[----:B------:R-:W-:Y:S02]  /*0d90*/  HADD2.F32 R124, -RZ, R16.H0_H0 ;  /* 0x20000010ff7c7230 */ /* 0x000fe40000004100 */
        /* <DEDUP_REMOVED lines=8> */
[----:B------:R-:W-:Y:S01]  /*0e20*/  FADD.FTZ R124, R120, R47 ;  /* 0x0000002f787c7221 */ /* 0x000fe20000010000 */
[----:B------:R-:W-:-:S02]  /*0e30*/  HADD2.F32 R105, -RZ, R25.H1_H1 ;  /* 0x30000019ff697230 */ /* 0x000fc40000004100 */
[----:B------:R-:W-:Y:S01]  /*0e40*/  FFMA.FTZ R125, R114, R47, R121 ;  /* 0x0000002f727d7223 */ /* 0x000fe20000010079 */
[----:B------:R-:W-:Y:S01]  /*0e50*/  FMUL.FTZ R128, R131, R44 ;  /* 0x0000002c83807220 */ /* 0x000fe20000410000 */
[----:B------:R-:W-:Y:S01]  /*0e60*/  FMUL.FTZ R131, R126, R49 ;  /* 0x000000317e837220 */ /* 0x000fe20000410000 */
[----:B------:R-:W-:Y:S01]  /*0e70*/  FADD.FTZ R126, R124, R103 ;  /* 0x000000677c7e7221 */ /* 0x000fe20000010000 */
[----:B------:R-:W-:Y:S01]  /*0e80*/  FMUL.FTZ R105, R105, R38 ;  /* 0x0000002669697220 */ /* 0x000fe20000410000 */
[----:B------:R-:W-:Y:S01]  /*0e90*/  FFMA.FTZ R130, R116, R103, R125 ;  /* 0x0000006774827223 */ /* 0x000fe2000001007d */
[----:B------:R-:W-:Y:S02]  /*0ea0*/  HADD2.F32 R30, -RZ, R30.H1_H1 ;  /* 0x3000001eff1e7230 */ /* 0x000fe40000004100 */
[C---:B------:R-:W-:Y:S01]  /*0eb0*/  FMUL.FTZ R120, R102.reuse, R129 ;  /* 0x0000008166787220 */ /* 0x040fe20000410000 */
        /* <DEDUP_REMOVED lines=13> */
[----:B------:R-:W-:Y:S02]  /*0f90*/  HADD2.F32 R32, -RZ, R32.H1_H1 ;  /* 0x30000020ff207230 */ /* 0x000fe40000004100 */
        /* <DEDUP_REMOVED lines=93> */
.L_x_2927:
[----:B-----5:R-:W-:Y:S02]  /*1570*/  HADD2.F32 R117, -RZ, R40.H0_H0 ;  /* 0x20000028ff757230 */ /* 0x020fe40000004100 */
[----:B------:R-:W-:Y:S02]  /*1580*/  HADD2.F32 R0, -RZ, R12.H0_H0 ;  /* 0x2000000cff007230 */ /* 0x000fe40000004100 */
[----:B------:R-:W-:Y:S02]  /*1590*/  HADD2.F32 R121, -RZ, R41.H1_H1 ;  /* 0x30000029ff797230 */ /* 0x000fe40000004100 */
[----:B------:R-:W-:Y:S02]  /*15a0*/  HADD2.F32 R116, -RZ, R13.H1_H1 ;  /* 0x3000000dff747230 */ /* 0x000fe40000004100 */
[----:B------:R-:W-:Y:S01]  /*15b0*/  FADD.FTZ R0, R117, -R0 ;  /* 0x8000000075007221 */ /* 0x000fe20000010000 */
[----:B0-----:R-:W-:Y:S02]  /*15c0*/  HADD2.F32 R114, -RZ, R40.H1_H1 ;  /* 0x30000028ff727230 */ /* 0x001fe40000004100 */
[----:B------:R-:W-:-:S02]  /*15d0*/  HADD2.F32 R3, -RZ, R12.H1_H1 ;  /* 0x3000000cff037230 */ /* 0x000fc40000004100 */
[----:B------:R-:W-:Y:S01]  /*15e0*/  FADD.FTZ R117, R121, -R116 ;  /* 0x8000007479757221 */ /* 0x000fe20000010000 */
[----:B------:R-:W-:Y:S02]  /*15f0*/  HADD2.F32 R127, -RZ, R42.H1_H1 ;  /* 0x3000002aff7f7230 */ /* 0x000fe40000004100 */
[----:B------:R-:W-:Y:S02]  /*1600*/  HADD2.F32 R116, -RZ, R14.H1_H1 ;  /* 0x3000000eff747230 */ /* 0x000fe40000004100 */
[----:B------:R-:W-:Y:S01]  /*1610*/  FADD.FTZ R114, R114, -R3 ;  /* 0x8000000372727221 */ /* 0x000fe20000010000 */
[--C-:B------:R-:W-:Y:S02]  /*1620*/  HADD2.F32 R172, -RZ, R51.reuse.H0_H0 ;  /* 0x20000033ffac7230 */ /* 0x100fe40000004100 */
[----:B------:R-:W-:Y:S02]  /*1630*/  HADD2.F32 R174, -RZ, R51.H1_H1 ;  /* 0x30000033ffae7230 */ /* 0x000fe40000004100 */
[----:B------:R-:W-:Y:S01]  /*1640*/  FADD.FTZ R121, R127, -R116 ;  /* 0x800000747f797221 */ /* 0x000fe20000010000 */
[----:B------:R-:W-:-:S02]  /*1650*/  HADD2.F32 R51, -RZ, R47.H0_H0 ;  /* 0x2000002fff337230 */ /* 0x000fc40000004100 */
[----:B------:R-:W-:Y:S02]  /*1660*/  HADD2.F32 R104, -RZ, R47.H1_H1 ;  /* 0x3000002fff687230 */ /* 0x000fe40000004100 */
[----:B------:R-:W-:Y:S02]  /*1670*/  HADD2.F32 R120, -RZ, R41.H0_H0 ;  /* 0x20000029ff787230 */ /* 0x000fe40000004100 */
[----:B------:R-:W-:Y:S02]  /*1680*/  HADD2.F32 R47, -RZ, R13.H0_H0 ;  /* 0x2000000dff2f7230 */ /* 0x000fe40000004100 */
[----:B------:R-:W-:Y:S02]  /*1690*/  HADD2.F32 R126, -RZ, R42.H0_H0 ;  /* 0x2000002aff7e7230 */ /* 0x000fe40000004100 */
[----:B------:R-:W-:Y:S02]  /*16a0*/  HADD2.F32 R3, -RZ, R14.H0_H0 ;  /* 0x2000000eff037230 */ /* 0x000fe40000004100 */
[----:B------:R-:W-:Y:S01]  /*16b0*/  FADD.FTZ R47, R120, -R47 ;  /* 0x8000002f782f7221 */ /* 0x000fe20000010000 */
[----:B------:R-:W-:-:S02]  /*16c0*/  HADD2.F32 R106, -RZ, R26.H0_H0 ;  /* 0x2000001aff6a7230 */ /* 0x000fc40000004100 */
[--C-:B------:R-:W-:Y:S02]  /*16d0*/  HADD2.F32 R129, -RZ, R43.reuse.H0_H0 ;  /* 0x2000002bff817230 */ /* 0x100fe40000004100 */
[----:B------:R-:W-:Y:S01]  /*16e0*/  FADD.FTZ R120, R126, -R3 ;  /* 0x800000037e787221 */ /* 0x000fe20000010000 */
[----:B------:R-:W-:Y:S01]  /*16f0*/  HADD2.F32 R130, -RZ, R43.H1_H1 ;  /* 0x3000002bff827230 */ /* 0x000fe20000004100 */
[----:B------:R-:W0:Y:S01]  /*1700*/  MUFU.RCP R155, R106 ;  /* 0x0000006a009b7308 */ /* 0x000e220000001000 */
[--C-:B------:R-:W-:Y:S02]  /*1710*/  HADD2.F32 R124, -RZ, R15.reuse.H0_H0 ;  /* 0x2000000fff7c7230 */ /* 0x100fe40000004100 */
[----:B------:R-:W-:Y:S02]  /*1720*/  HADD2.F32 R125, -RZ, R15.H1_H1 ;  /* 0x3000000fff7d7230 */ /* 0x000fe40000004100 */
[----:B------:R-:W-:Y:S02]  /*1730*/  HADD2.F32 R133, -RZ, R36.H1_H1 ;  /* 0x30000024ff857230 */ /* 0x000fe40000004100 */
[----:B------:R-:W-:Y:S01]  /*1740*/  FADD.FTZ R124, R129, -R124 ;  /* 0x8000007c817c7221 */ /* 0x000fe20000010000 */
[----:B------:R-:W-:-:S02]  /*1750*/  HADD2.F32 R116, -RZ, R8.H1_H1 ;  /* 0x30000008ff747230 */ /* 0x000fc40000004100 */
[----:B------:R-:W-:Y:S01]  /*1760*/  FADD.FTZ R125, R130, -R125 ;  /* 0x8000007d827d7221 */ /* 0x000fe20000010000 */
[----:B------:R-:W-:Y:S02]  /*1770*/  HADD2.F32 R128, -RZ, R25.H0_H0 ;  /* 0x20000019ff807230 */ /* 0x000fe40000004100 */
[----:B------:R-:W-:Y:S02]  /*1780*/  HADD2.F32 R132, -RZ, R36.H0_H0 ;  /* 0x20000024ff847230 */ /* 0x000fe40000004100 */
[----:B------:R-:W-:Y:S01]  /*1790*/  FADD.FTZ R127, R133, -R116 ;  /* 0x80000074857f7221 */ /* 0x000fe20000010000 */
[----:B------:R-:W-:Y:S01]  /*17a0*/  HADD2.F32 R3, -RZ, R8.H0_H0 ;  /* 0x20000008ff037230 */ /* 0x000fe20000004100 */
[----:B------:R-:W1:Y:S01]  /*17b0*/  MUFU.RCP R148, R128 ;  /* 0x0000008000947308 */ /* 0x000e620000001000 */
[--C-:B------:R-:W-:Y:S02]  /*17c0*/  HADD2.F32 R136, -RZ, R37.reuse.H0_H0 ;  /* 0x20000025ff887230 */ /* 0x100fe40000004100 */
[----:B------:R-:W-:-:S02]  /*17d0*/  HADD2.F32 R135, -RZ, R37.H1_H1 ;  /* 0x30000025ff877230 */ /* 0x000fc40000004100 */
[----:B------:R-:W-:Y:S01]  /*17e0*/  FADD.FTZ R126, R132, -R3 ;  /* 0x80000003847e7221 */ /* 0x000fe20000010000 */
[--C-:B------:R-:W-:Y:S02]  /*17f0*/  HADD2.F32 R129, -RZ, R9.reuse.H0_H0 ;  /* 0x20000009ff817230 */ /* 0x100fe40000004100 */
[----:B0-----:R-:W-:Y:S01]  /*1800*/  FMUL.FTZ R120, R120, R155 ;  /* 0x0000009b78787220 */ /* 0x001fe20000410000 */
[----:B------:R-:W-:Y:S02]  /*1810*/  HADD2.F32 R130, -RZ, R9.H1_H1 ;  /* 0x30000009ff827230 */ /* 0x000fe40000004100 */
[----:B------:R-:W-:Y:S02]  /*1820*/  HADD2.F32 R139, -RZ, R38.H1_H1 ;  /* 0x30000026ff8b7230 */ /* 0x000fe40000004100 */
[----:B------:R-:W-:Y:S01]  /*1830*/  FADD.FTZ R129, R136, -R129 ;  /* 0x8000008188817221 */ /* 0x000fe20000010000 */
[----:B------:R-:W-:Y:S02]  /*1840*/  HADD2.F32 R116, -RZ, R10.H1_H1 ;  /* 0x3000000aff747230 */ /* 0x000fe40000004100 */
[----:B------:R-:W-:Y:S01]  /*1850*/  FADD.FTZ R130, R135, -R130 ;  /* 0x8000008287827221 */ /* 0x000fe20000010000 */
[----:B------:R-:W-:-:S02]  /*1860*/  HADD2.F32 R140, -RZ, R38.H0_H0 ;  /* 0x20000026ff8c7230 */ /* 0x000fc40000004100 */
[----:B------:R-:W-:Y:S02]  /*1870*/  HADD2.F32 R3, -RZ, R10.H0_H0 ;  /* 0x2000000aff037230 */ /* 0x000fe40000004100 */
        /* <DEDUP_REMOVED lines=11> */
[----:B------:R-:W-:Y:S02]  /*1930*/  HADD2.F32 R146, -RZ, R49.H0_H0 ;  /* 0x20000031ff927230 */ /* 0x000fe40000004100 */
[----:B------:R-:W-:Y:S01]  /*1940*/  FADD.FTZ R140, R144, -R3 ;  /* 0x80000003908c7221 */ /* 0x000fe20000010000 */
[----:B------:R-:W-:Y:S01]  /*1950*/  HADD2.F32 R139, -RZ, R5.H0_H0 ;  /* 0x20000005ff8b7230 */ /* 0x000fe20000004100 */
[----:B------:R-:W0:Y:S01]  /*1960*/  MUFU.RCP R151, R115 ;  /* 0x0000007300977308 */ /* 0x000e220000001000 */
[----:B------:R-:W-:-:S02]  /*1970*/  HADD2.F32 R147, -RZ, R50.H1_H1 ;  /* 0x30000032ff937230 */ /* 0x000fc40000004100 */
[----:B------:R-:W-:Y:S02]  /*1980*/  HADD2.F32 R116, -RZ, R6.H1_H1 ;  /* 0x30000006ff747230 */ /* 0x000fe40000004100 */
[----:B------:R-:W-:Y:S01]  /*1990*/  FADD.FTZ R144, R146, -R139 ;  /* 0x8000008b92907221 */ /* 0x000fe20000010000 */
[----:B------:R-:W-:Y:S02]  /*19a0*/  HADD2.F32 R133, -RZ, R17.H1_H1 ;  /* 0x30000011ff857230 */ /* 0x000fe40000004100 */
[----:B------:R-:W-:Y:S02]  /*19b0*/  HADD2.F32 R155, -RZ, R19.H1_H1 ;  /* 0x30000013ff9b7230 */ /* 0x000fe40000004100 */
[----:B------:R-:W-:Y:S01]  /*19c0*/  FADD.FTZ R146, R147, -R116 ;  /* 0x8000007493927221 */ /* 0x000fe20000010000 */
[----:B------:R-:W-:Y:S02]  /*19d0*/  HADD2.F32 R103, -RZ, R24.H1_H1 ;  /* 0x30000018ff677230 */ /* 0x000fe40000004100 */
[----:B-1----:R-:W-:Y:S01]  /*19e0*/  FMUL.FTZ R116, R47, R148 ;  /* 0x000000942f747220 */ /* 0x002fe20000410000 */
[----:B------:R-:W-:Y:S01]  /*19f0*/  HADD2.F32 R142, -RZ, R39.H1_H1 ;  /* 0x30000027ff8e7230 */ /* 0x000fe20000004100 */
[----:B------:R-:W1:Y:S01]  /*1a00*/  MUFU.RCP R171, R133 ;  /* 0x0000008500ab7308 */ /* 0x000e620000001000 */
[----:B------:R-:W-:-:S02]  /*1a10*/  HADD2.F32 R137, -RZ, R11.H1_H1 ;  /* 0x3000000bff897230 */ /* 0x000fc40000004100 */
[----:B------:R-:W-:Y:S02]  /*1a20*/  HADD2.F32 R105, -RZ, R25.H1_H1 ;  /* 0x30000019ff697230 */ /* 0x000fe40000004100 */
[----:B------:R-:W-:Y:S02]  /*1a30*/  HADD2.F32 R145, -RZ, R49.H1_H1 ;  /* 0x30000031ff917230 */ /* 0x000fe40000004100 */
[----:B------:R-:W-:Y:S01]  /*1a40*/  FADD.FTZ R137, R142, -R137 ;  /* 0x800000898e897221 */ /* 0x000fe20000010000 */
[----:B------:R-:W-:Y:S01]  /*1a50*/  HADD2.F32 R142, -RZ, R5.H1_H1 ;  /* 0x30000005ff8e7230 */ /* 0x000fe20000004100 */
[----:B------:R-:W2:Y:S01]  /*1a60*/  MUFU.RCP R148, R155 ;  /* 0x0000009b00947308 */ /* 0x000ea20000001000 */
[----:B------:R-:W-:Y:S02]  /*1a70*/  HADD2.F32 R168, -RZ, R50.H0_H0 ;  /* 0x20000032ffa87230 */ /* 0x000fe40000004100 */
[----:B------:R-:W-:Y:S02]  /*1a80*/  HADD2.F32 R3, -RZ, R6.H0_H0 ;  /* 0x20000006ff037230 */ /* 0x000fe40000004100 */
[----:B------:R-:W-:Y:S01]  /*1a90*/  FADD.FTZ R142, R145, -R142 ;  /* 0x8000008e918e7221 */ /* 0x000fe20000010000 */
[----:B------:R-:W-:-:S02]  /*1aa0*/  HADD2.F32 R123, -RZ, R23.H1_H1 ;  /* 0x30000017ff7b7230 */ /* 0x000fc40000004100 */
[----:B------:R-:W-:Y:S01]  /*1ab0*/  HADD2.F32 R143, -RZ, R7.H1_H1 ;  /* 0x30000007ff8f7230 */ /* 0x000fe20000004100 */
[----:B------:R-:W3:Y:S01]  /*1ac0*/  MUFU.RCP R153, R103 ;  /* 0x0000006700997308 */ /* 0x000ee20000001000 */
[----:B------:R-:W-:Y:S02]  /*1ad0*/  HADD2.F32 R36, -RZ, R28.H0_H0 ;  /* 0x2000001cff247230 */ /* 0x000fe40000004100 */
[----:B------:R-:W-:Y:S01]  /*1ae0*/  FADD.FTZ R145, R168, -R3 ;  /* 0x80000003a8917221 */ /* 0x000fe20000010000 */
[----:B------:R-:W-:Y:S02]  /*1af0*/  HADD2.F32 R107, -RZ, R26.H1_H1 ;  /* 0x3000001aff6b7230 */ /* 0x000fe40000004100 */
[----:B------:R-:W-:Y:S01]  /*1b00*/  FADD.FTZ R149, R174, -R143 ;  /* 0x8000008fae957221 */ /* 0x000fe20000010000 */
[----:B------:R-:W-:Y:S02]  /*1b10*/  HADD2.F32 R28, -RZ, R28.H1_H1 ;  /* 0x3000001cff1c7230 */ /* 0x000fe40000004100 */
[----:B0-----:R-:W-:Y:S01]  /*1b20*/  FMUL.FTZ R3, R0, R151 ;  /* 0x0000009700037220 */ /* 0x001fe20000410000 */
[----:B------:R-:W-:Y:S01]  /*1b30*/  FMUL.FTZ R0, R115, R36 ;  /* 0x0000002473007220 */ /* 0x000fe20000410000 */
[----:B------:R-:W0:Y:S01]  /*1b40*/  MUFU.RCP R150, R105 ;  /* 0x0000006900967308 */ /* 0x000e220000001000 */
[----:B------:R-:W-:-:S02]  /*1b50*/  HADD2.F32 R108, -RZ, R27.H0_H0 ;  /* 0x2000001bff6c7230 */ /* 0x000fc40000004100 */
[----:B-1----:R-:W-:Y:S01]  /*1b60*/  FMUL.FTZ R143, R142, R171 ;  /* 0x000000ab8e8f7220 */ /* 0x002fe20000410000 */
[----:B------:R-:W-:Y:S02]  /*1b70*/  HADD2.F32 R37, -RZ, R29.H0_H0 ;  /* 0x2000001dff257230 */ /* 0x000fe40000004100 */
[----:B--2---:R-:W-:Y:S01]  /*1b80*/  FMUL.FTZ R149, R149, R148 ;  /* 0x0000009495957220 */ /* 0x004fe20000410000 */
[----:B------:R-:W-:Y:S01]  /*1b90*/  FMUL.FTZ R47, R103, R28 ;  /* 0x0000001c672f7220 */ /* 0x000fe20000410000 */
[----:B------:R-:W-:Y:S01]  /*1ba0*/  FADD.FTZ R148, RZ, R0 ;  /* 0x00000000ff947221 */ /* 0x000fe20000010000 */
[----:B------:R-:W-:Y:S01]  /*1bb0*/  FFMA.FTZ R142, R0, R3, RZ ;  /* 0x00000003008e7223 */ /* 0x000fe200000100ff */
[----:B------:R-:W1:Y:S01]  /*1bc0*/  MUFU.RCP R162, R123 ;  /* 0x0000007b00a27308 */ /* 0x000e620000001000 */
[----:B---3--:R-:W-:Y:S01]  /*1bd0*/  FMUL.FTZ R114, R114, R153 ;  /* 0x0000009972727220 */ /* 0x008fe20000410000 */
[----:B------:R-:W-:Y:S02]  /*1be0*/  HADD2.F32 R109, -RZ, R27.H1_H1 ;  /* 0x3000001bff6d7230 */ /* 0x000fe40000004100 */
[----:B------:R-:W-:Y:S01]  /*1bf0*/  FMUL.FTZ R103, R128, R37 ;  /* 0x0000002580677220 */ /* 0x000fe20000410000 */
[----:B------:R-:W-:-:S02]  /*1c00*/  HADD2.F32 R38, -RZ, R29.H1_H1 ;  /* 0x3000001dff267230 */ /* 0x000fc40000004100 */
[----:B------:R-:W-:Y:S01]  /*1c10*/  FADD.FTZ R148, R148, R47 ;  /* 0x0000002f94947221 */ /* 0x000fe20000010000 */
[----:B------:R-:W-:Y:S01]  /*1c20*/  FFMA.FTZ R142, R47, R114, R142 ;  /* 0x000000722f8e7223 */ /* 0x000fe2000001008e */
[----:B------:R-:W-:Y:S01]  /*1c30*/  HADD2.F32 R139, -RZ, R7.H0_H0 ;  /* 0x20000007ff8b7230 */ /* 0x000fe20000004100 */
[----:B------:R-:W2:Y:S01]  /*1c40*/  MUFU.RCP R152, R107 ;  /* 0x0000006b00987308 */ /* 0x000ea20000001000 */
[----:B------:R-:W-:Y:S02]  /*1c50*/  HADD2.F32 R110, -RZ, R20.H0_H0 ;  /* 0x20000014ff6e7230 */ /* 0x000fe40000004100 */
[----:B0-----:R-:W-:Y:S01]  /*1c60*/  FMUL.FTZ R117, R117, R150 ;  /* 0x0000009675757220 */ /* 0x001fe20000410000 */
[----:B------:R-:W-:Y:S02]  /*1c70*/  HADD2.F32 R29, -RZ, R30.H0_H0 ;  /* 0x2000001eff1d7230 */ /* 0x000fe40000004100 */
[----:B------:R-:W-:Y:S01]  /*1c80*/  FMUL.FTZ R105, R105, R38 ;  /* 0x0000002669697220 */ /* 0x000fe20000410000 */
[----:B------:R-:W-:Y:S01]  /*1c90*/  FADD.FTZ R148, R148, R103 ;  /* 0x0000006794947221 */ /* 0x000fe20000010000 */
[----:B------:R-:W-:Y:S01]  /*1ca0*/  FFMA.FTZ R142, R103, R116, R142 ;  /* 0x00000074678e7223 */ /* 0x000fe2000001008e */
[----:B------:R-:W-:Y:S01]  /*1cb0*/  FADD.FTZ R147, R172, -R139 ;  /* 0x8000008bac937221 */ /* 0x000fe20000010000 */
[----:B------:R0:W3:Y:S01]  /*1cc0*/  MUFU.RCP R157, R108 ;  /* 0x0000006c009d7308 */ /* 0x0000e20000001000 */
[----:B------:R-:W-:-:S02]  /*1cd0*/  HADD2.F32 R111, -RZ, R20.H1_H1 ;  /* 0x30000014ff6f7230 */ /* 0x000fc40000004100 */
[----:B-1----:R-:W-:Y:S01]  /*1ce0*/  FMUL.FTZ R139, R137, R162 ;  /* 0x000000a2898b7220 */ /* 0x002fe20000410000 */
[----:B------:R-:W-:Y:S02]  /*1cf0*/  HADD2.F32 R30, -RZ, R30.H1_H1 ;  /* 0x3000001eff1e7230 */ /* 0x000fe40000004100 */
[----:B------:R-:W-:Y:S01]  /*1d00*/  FMUL.FTZ R106, R106, R29 ;  /* 0x0000001d6a6a7220 */ /* 0x000fe20000410000 */
[----:B------:R-:W-:Y:S01]  /*1d10*/  FADD.FTZ R137, R148, R105 ;  /* 0x0000006994897221 */ /* 0x000fe20000010000 */
[----:B------:R-:W-:Y:S01]  /*1d20*/  FFMA.FTZ R115, R105, R117, R142 ;  /* 0x0000007569737223 */ /* 0x000fe2000001008e */
[----:B------:R-:W-:Y:S01]  /*1d30*/  HADD2.F32 R112, -RZ, R21.H0_H0 ;  /* 0x20000015ff707230 */ /* 0x000fe20000004100 */
[----:B------:R1:W4:Y:S01]  /*1d40*/  MUFU.RCP R154, R109 ;  /* 0x0000006d009a7308 */ /* 0x0003220000001000 */
[----:B------:R-:W-:Y:S02]  /*1d50*/  HADD2.F32 R39, -RZ, R31.H0_H0 ;  /* 0x2000001fff277230 */ /* 0x000fe40000004100 */
[----:B--2---:R-:W-:Y:S01]  /*1d60*/  FMUL.FTZ R121, R121, R152 ;  /* 0x0000009879797220 */ /* 0x004fe20000410000 */
[----:B------:R-:W-:Y:S01]  /*1d70*/  FMUL.FTZ R107, R107, R30 ;  /* 0x0000001e6b6b7220 */ /* 0x000fe20000410000 */
[----:B------:R-:W-:Y:S01]  /*1d80*/  FADD.FTZ R142, R137, R106 ;  /* 0x0000006a898e7221 */ /* 0x000fe20000010000 */
[----:B------:R-:W-:Y:S01]  /*1d90*/  FFMA.FTZ R128, R106, R120, R115 ;  /* 0x000000786a807223 */ /* 0x000fe20000010073 */
[----:B------:R-:W-:-:S02]  /*1da0*/  HADD2.F32 R113, -RZ, R21.H1_H1 ;  /* 0x30000015ff717230 */ /* 0x000fc40000004100 */
[----:B0-----:R-:W-:Y:S01]  /*1db0*/  FMUL.FTZ R108, R108, R39 ;  /* 0x000000276c6c7220 */ /* 0x001fe20000410000 */
[----:B------:R-:W0:Y:S01]  /*1dc0*/  MUFU.RCP R159, R110 ;  /* 0x0000006e009f7308 */ /* 0x000e220000001000 */
[----:B------:R-:W-:Y:S02]  /*1dd0*/  HADD2.F32 R40, -RZ, R31.H1_H1 ;  /* 0x3000001fff287230 */ /* 0x000fe40000004100 */
[----:B---3--:R-:W-:Y:S01]  /*1de0*/  FMUL.FTZ R124, R124, R157 ;  /* 0x0000009d7c7c7220 */ /* 0x008fe20000410000 */
[----:B------:R-:W-:Y:S01]  /*1df0*/  FADD.FTZ R151, R142, R107 ;  /* 0x0000006b8e977221 */ /* 0x000fe20000010000 */
[----:B------:R-:W-:Y:S01]  /*1e00*/  FFMA.FTZ R137, R107, R121, R128 ;  /* 0x000000796b897223 */ /* 0x000fe20000010080 */
[--C-:B------:R-:W-:Y:S02]  /*1e10*/  HADD2.F32 R41, -RZ, R33.reuse.H0_H0 ;  /* 0x20000021ff297230 */ /* 0x100fe40000004100 */
[----:B-1----:R-:W-:Y:S01]  /*1e20*/  FMUL.FTZ R109, R109, R40 ;  /* 0x000000286d6d7220 */ /* 0x002fe20000410000 */
[----:B------:R-:W-:Y:S01]  /*1e30*/  HADD2.F32 R42, -RZ, R33.H1_H1 ;  /* 0x30000021ff2a7230 */ /* 0x000fe20000004100 */
[----:B------:R-:W1:Y:S01]  /*1e40*/  MUFU.RCP R156, R111 ;  /* 0x0000006f009c7308 */ /* 0x000e620000001000 */
[----:B------:R-:W-:-:S02]  /*1e50*/  HADD2.F32 R118, -RZ, R22.H0_H0 ;  /* 0x20000016ff767230 */ /* 0x000fc40000004100 */
[----:B----4-:R-:W-:Y:S01]  /*1e60*/  FMUL.FTZ R125, R125, R154 ;  /* 0x0000009a7d7d7220 */ /* 0x010fe20000410000 */
[----:B------:R-:W-:Y:S02]  /*1e70*/  HADD2.F32 R33, -RZ, R34.H0_H0 ;  /* 0x20000022ff217230 */ /* 0x000fe40000004100 */
[----:B------:R-:W-:Y:S01]  /*1e80*/  FADD.FTZ R142, R151, R108 ;  /* 0x0000006c978e7221 */ /* 0x000fe20000010000 */
[----:B------:R-:W-:Y:S02]  /*1e90*/  HADD2.F32 R31, -RZ, R32.H0_H0 ;  /* 0x20000020ff1f7230 */ /* 0x000fe40000004100 */
[----:B------:R-:W-:Y:S01]  /*1ea0*/  FFMA.FTZ R128, R108, R124, R137 ;  /* 0x0000007c6c807223 */ /* 0x000fe20000010089 */
[----:B------:R-:W-:Y:S01]  /*1eb0*/  HADD2.F32 R34, -RZ, R34.H1_H1 ;  /* 0x30000022ff227230 */ /* 0x000fe20000004100 */
[----:B------:R-:W2:Y:S01]  /*1ec0*/  MUFU.RCP R158, R112 ;  /* 0x00000070009e7308 */ /* 0x000ea20000001000 */
[----:B------:R-:W-:Y:S02]  /*1ed0*/  HADD2.F32 R119, -RZ, R22.H1_H1 ;  /* 0x30000016ff777230 */ /* 0x000fe40000004100 */
[----:B------:R-:W-:Y:S01]  /*1ee0*/  FMUL.FTZ R115, R118, R33 ;  /* 0x0000002176737220 */ /* 0x000fe20000410000 */
[----:B------:R-:W-:-:S02]  /*1ef0*/  HADD2.F32 R43, -RZ, R35.H0_H0 ;  /* 0x20000023ff2b7230 */ /* 0x000fc40000004100 */
[----:B0-----:R-:W-:Y:S01]  /*1f00*/  FMUL.FTZ R126, R126, R159 ;  /* 0x0000009f7e7e7220 */ /* 0x001fe20000410000 */
[----:B------:R-:W-:Y:S02]  /*1f10*/  HADD2.F32 R122, -RZ, R23.H0_H0 ;  /* 0x20000017ff7a7230 */ /* 0x000fe40000004100 */
[----:B------:R-:W-:Y:S01]  /*1f20*/  FMUL.FTZ R110, R110, R31 ;  /* 0x0000001f6e6e7220 */ /* 0x000fe20000410000 */
[----:B------:R-:W-:Y:S01]  /*1f30*/  HADD2.F32 R48, -RZ, R35.H1_H1 ;  /* 0x30000023ff307230 */ /* 0x000fe20000004100 */
[----:B------:R0:W3:Y:S01]  /*1f40*/  MUFU.RCP R161, R113 ;  /* 0x0000007100a17308 */ /* 0x0000e20000001000 */
[----:B------:R-:W-:Y:S02]  /*1f50*/  HADD2.F32 R35, -RZ, R44.H0_H0 ;  /* 0x2000002cff237230 */ /* 0x000fe40000004100 */
[----:B------:R-:W-:Y:S01]  /*1f60*/  FADD.FTZ R151, R142, R109 ;  /* 0x0000006d8e977221 */ /* 0x000fe20000010000 */
[----:B------:R-:W-:Y:S02]  /*1f70*/  HADD2.F32 R134, -RZ, R16.H0_H0 ;  /* 0x20000010ff867230 */ /* 0x000fe40000004100 */
[----:B------:R-:W-:Y:S01]  /*1f80*/  FFMA.FTZ R137, R109, R125, R128 ;  /* 0x0000007d6d897223 */ /* 0x000fe20000010080 */
[----:B------:R-:W-:-:S02]  /*1f90*/  HADD2.F32 R32, -RZ, R32.H1_H1 ;  /* 0x30000020ff207230 */ /* 0x000fc40000004100 */
[----:B-1----:R-:W-:Y:S01]  /*1fa0*/  FMUL.FTZ R127, R127, R156 ;  /* 0x0000009c7f7f7220 */ /* 0x002fe20000410000 */
[----:B------:R-:W-:Y:S01]  /*1fb0*/  FADD.FTZ R142, R151, R110 ;  /* 0x0000006e978e7221 */ /* 0x000fe20000010000 */
[----:B------:R1:W4:Y:S01]  /*1fc0*/  MUFU.RCP R163, R118 ;  /* 0x0000007600a37308 */ /* 0x0003220000001000 */
[----:B--2---:R-:W-:Y:S01]  /*1fd0*/  FMUL.FTZ R129, R129, R158 ;  /* 0x0000009e81817220 */ /* 0x004fe20000410000 */
[----:B------:R-:W-:Y:S01]  /*1fe0*/  FMUL.FTZ R111, R111, R32 ;  /* 0x000000206f6f7220 */ /* 0x000fe20000410000 */
[----:B------:R-:W-:Y:S01]  /*1ff0*/  FMUL.FTZ R112, R112, R41 ;  /* 0x0000002970707220 */ /* 0x000fe20000410000 */
[----:B0-----:R-:W-:Y:S01]  /*2000*/  FMUL.FTZ R113, R113, R42 ;  /* 0x0000002a71717220 */ /* 0x001fe20000410000 */
[----:B------:R-:W-:Y:S02]  /*2010*/  HADD2.F32 R131, -RZ, R16.H1_H1 ;  /* 0x30000010ff837230 */ /* 0x000fe40000004100 */
[----:B------:R-:W-:Y:S01]  /*2020*/  FADD.FTZ R153, R142, R111 ;  /* 0x0000006f8e997221 */ /* 0x000fe20000010000 */
[----:B------:R-:W-:Y:S01]  /*2030*/  HADD2.F32 R138, -RZ, R17.H0_H0 ;  /* 0x20000011ff8a7230 */ /* 0x000fe20000004100 */
[----:B------:R0:W2:Y:S01]  /*2040*/  MUFU.RCP R160, R119 ;  /* 0x0000007700a07308 */ /* 0x0000a20000001000 */
[----:B-1----:R-:W-:Y:S01]  /*2050*/  FMUL.FTZ R118, R119, R34 ;  /* 0x0000002277767220 */ /* 0x002fe20000410000 */
[----:B---3--:R-:W-:Y:S01]  /*2060*/  FMUL.FTZ R130, R130, R161 ;  /* 0x000000a182827220 */ /* 0x008fe20000410000 */
[----:B------:R-:W-:Y:S01]  /*2070*/  FADD.FTZ R150, R153, R112 ;  /* 0x0000007099967221 */ /* 0x000fe20000010000 */
[----:B------:R-:W-:-:S02]  /*2080*/  HADD2.F32 R170, -RZ, R18.H0_H0 ;  /* 0x20000012ffaa7230 */ /* 0x000fc40000004100 */
[----:B------:R-:W-:Y:S01]  /*2090*/  FMUL.FTZ R142, R155, R104 ;  /* 0x000000689b8e7220 */ /* 0x000fe20000410000 */
[----:B------:R-:W-:Y:S02]  /*20a0*/  HADD2.F32 R44, -RZ, R44.H1_H1 ;  /* 0x3000002cff2c7230 */ /* 0x000fe40000004100 */
[----:B------:R-:W-:Y:S01]  /*20b0*/  FADD.FTZ R150, R150, R113 ;  /* 0x0000007196967221 */ /* 0x000fe20000010000 */
[----:B------:R1:W3:Y:S01]  /*20c0*/  MUFU.RCP R165, R122 ;  /* 0x0000007a00a57308 */ /* 0x0002e20000001000 */
[----:B0-----:R-:W-:Y:S01]  /*20d0*/  FMUL.FTZ R119, R122, R43 ;  /* 0x0000002b7a777220 */ /* 0x001fe20000410000 */
[----:B----4-:R-:W-:Y:S01]  /*20e0*/  FMUL.FTZ R132, R132, R163 ;  /* 0x000000a384847220 */ /* 0x010fe20000410000 */
[----:B------:R-:W-:Y:S01]  /*20f0*/  FADD.FTZ R159, R150, R115 ;  /* 0x00000073969f7221 */ /* 0x000fe20000010000 */
[----:B------:R-:W-:Y:S02]  /*2100*/  HADD2.F32 R175, -RZ, R18.H1_H1 ;  /* 0x30000012ffaf7230 */ /* 0x000fe40000004100 */
[----:B------:R-:W-:Y:S01]  /*2110*/  FMUL.FTZ R128, R131, R44 ;  /* 0x0000002c83807220 */ /* 0x000fe20000410000 */
[----:B------:R-:W-:-:S02]  /*2120*/  HADD2.F32 R49, -RZ, R45.H0_H0 ;  /* 0x2000002dff317230 */ /* 0x000fc40000004100 */
[----:B------:R-:W-:Y:S01]  /*2130*/  FADD.FTZ R154, R159, R118 ;  /* 0x000000769f9a7221 */ /* 0x000fe20000010000 */
[----:B------:R0:W4:Y:S01]  /*2140*/  MUFU.RCP R167, R134 ;  /* 0x0000008600a77308 */ /* 0x0001220000001000 */
[----:B-1----:R-:W-:Y:S01]  /*2150*/  FMUL.FTZ R122, R123, R48 ;  /* 0x000000307b7a7220 */ /* 0x002fe20000410000 */
[----:B------:R-:W-:Y:S01]  /*2160*/  FMUL.FTZ R123, R134, R35 ;  /* 0x00000023867b7220 */ /* 0x000fe20000410000 */
[----:B--2---:R-:W-:Y:S01]  /*2170*/  FMUL.FTZ R135, R135, R160 ;  /* 0x000000a087877220 */ /* 0x004fe20000410000 */
[----:B------:R-:W-:Y:S01]  /*2180*/  FADD.FTZ R161, R154, R119 ;  /* 0x000000779aa17221 */ /* 0x000fe20000010000 */
[----:B------:R-:W-:Y:S02]  /*2190*/  HADD2.F32 R172, -RZ, R19.H0_H0 ;  /* 0x20000013ffac7230 */ /* 0x000fe40000004100 */
[----:B------:R-:W-:Y:S01]  /*21a0*/  FMUL.FTZ R153, R36, R3 ;  /* 0x0000000324997220 */ /* 0x000fe20000410000 */
[----:B------:R-:W-:Y:S01]  /*21b0*/  HADD2.F32 R50, -RZ, R45.H1_H1 ;  /* 0x3000002dff327230 */ /* 0x000fe20000004100 */
[----:B------:R1:W2:Y:S01]  /*21c0*/  MUFU.RCP R164, R131 ;  /* 0x0000008300a47308 */ /* 0x0002a20000001000 */
[----:B0-----:R-:W-:Y:S01]  /*21d0*/  FFMA.FTZ R134, R110, R126, R137 ;  /* 0x0000007e6e867223 */ /* 0x001fe20000010089 */
[----:B---3--:R-:W-:Y:S01]  /*21e0*/  FMUL.FTZ R136, R136, R165 ;  /* 0x000000a588887220 */ /* 0x008fe20000410000 */
[----:B------:R-:W-:Y:S01]  /*21f0*/  FADD.FTZ R154, R161, R122 ;  /* 0x0000007aa19a7221 */ /* 0x000fe20000010000 */
[----:B------:R-:W-:-:S02]  /*2200*/  HADD2.F32 R45, -RZ, R46.H0_H0 ;  /* 0x2000002eff2d7230 */ /* 0x000fc40000004100 */
[----:B------:R-:W-:Y:S01]  /*2210*/  FFMA.FTZ R151, R111, R127, R134 ;  /* 0x0000007f6f977223 */ /* 0x000fe20000010086 */
[----:B------:R-:W-:Y:S01]  /*2220*/  FMUL.FTZ R133, R133, R50 ;  /* 0x0000003285857220 */ /* 0x000fe20000410000 */
[----:B------:R-:W-:Y:S01]  /*2230*/  FADD.FTZ R161, R154, R123 ;  /* 0x0000007b9aa17221 */ /* 0x000fe20000010000 */
[----:B------:R0:W3:Y:S01]  /*2240*/  MUFU.RCP R169, R138 ;  /* 0x0000008a00a97308 */ /* 0x0000e20000001000 */
[----:B------:R-:W-:Y:S01]  /*2250*/  FFMA.FTZ R148, R112, R129, R151 ;  /* 0x0000008170947223 */ /* 0x000fe20000010097 */
[----:B----4-:R-:W-:Y:S01]  /*2260*/  FMUL.FTZ R140, R140, R167 ;  /* 0x000000a78c8c7220 */ /* 0x010fe20000410000 */
[----:B-1----:R-:W-:Y:S01]  /*2270*/  FMUL.FTZ R131, R138, R49 ;  /* 0x000000318a837220 */ /* 0x002fe20000410000 */
[----:B------:R-:W-:Y:S01]  /*2280*/  FADD.FTZ R154, R161, R128 ;  /* 0x00000080a19a7221 */ /* 0x000fe20000010000 */
[----:B------:R-:W-:Y:S01]  /*2290*/  FFMA.FTZ R148, R113, R130, R148 ;  /* 0x0000008271947223 */ /* 0x000fe20000010094 */
[----:B------:R-:W-:Y:S02]  /*22a0*/  HADD2.F32 R46, -RZ, R46.H1_H1 ;  /* 0x3000002eff2e7230 */ /* 0x000fe40000004100 */
[----:B------:R-:W-:Y:S01]  /*22b0*/  FMUL.FTZ R134, R170, R45 ;  /* 0x0000002daa867220 */ /* 0x000fe20000410000 */
[----:B------:R-:W1:Y:S01]  /*22c0*/  MUFU.RCP R166, R170 ;  /* 0x000000aa00a67308 */ /* 0x000e620000001000 */
[----:B------:R-:W-:Y:S01]  /*22d0*/  FFMA.FTZ R157, R115, R132, R148 ;  /* 0x00000084739d7223 */ /* 0x000fe20000010094 */
[----:B--2---:R-:W-:Y:S01]  /*22e0*/  FMUL.FTZ R141, R141, R164 ;  /* 0x000000a48d8d7220 */ /* 0x004fe20000410000 */
[----:B------:R-:W-:Y:S01]  /*22f0*/  FADD.FTZ R154, R154, R131 ;  /* 0x000000839a9a7221 */ /* 0x000fe20000010000 */
[----:B------:R-:W-:Y:S01]  /*2300*/  FMUL.FTZ R137, R175, R46 ;  /* 0x0000002eaf897220 */ /* 0x000fe20000410000 */
[----:B------:R-:W-:Y:S01]  /*2310*/  FFMA.FTZ R152, R118, R135, R157 ;  /* 0x0000008776987223 */ /* 0x000fe2000001009d */
[----:B0-----:R-:W-:Y:S01]  /*2320*/  FMUL.FTZ R138, R172, R51 ;  /* 0x00000033ac8a7220 */ /* 0x001fe20000410000 */
[----:B------:R-:W-:Y:S01]  /*2330*/  FADD.FTZ R161, R154, R133 ;  /* 0x000000859aa17221 */ /* 0x000fe20000010000 */
[----:B------:R-:W0:Y:S01]  /*2340*/  MUFU.RCP R173, R175 ;  /* 0x000000af00ad7308 */ /* 0x000e220000001000 */
[----:B------:R-:W-:Y:S01]  /*2350*/  FFMA.FTZ R159, R119, R136, R152 ;  /* 0x00000088779f7223 */ /* 0x000fe20000010098 */
[----:B---3--:R-:W-:Y:S01]  /*2360*/  FMUL.FTZ R144, R144, R169 ;  /* 0x000000a990907220 */ /* 0x008fe20000410000 */
[----:B------:R-:W-:Y:S01]  /*2370*/  FADD.FTZ R154, R161, R134 ;  /* 0x00000086a19a7221 */ /* 0x000fe20000010000 */
[----:B------:R-:W-:Y:S01]  /*2380*/  FMUL.FTZ R151, R28, R114 ;  /* 0x000000721c977220 */ /* 0x000fe20000410000 */
[----:B------:R-:W-:Y:S01]  /*2390*/  FFMA.FTZ R152, R122, R139, R159 ;  /* 0x0000008b7a987223 */ /* 0x000fe2000001009f */
[----:B------:R-:W-:Y:S01]  /*23a0*/  FMUL.FTZ R148, R37, R116 ;  /* 0x0000007425947220 */ /* 0x000fe20000410000 */
[----:B------:R-:W-:Y:S01]  /*23b0*/  FADD.FTZ R177, R154, R137 ;  /* 0x000000899ab17221 */ /* 0x000fe20000010000 */
[----:B------:R-:W2:Y:S01]  /*23c0*/  MUFU.RCP R168, R172 ;  /* 0x000000ac00a87308 */ /* 0x000ea20000001000 */
        /* <DEDUP_REMOVED lines=9> */
[----:B0-----:R-:W-:Y:S01]  /*2460*/  FMUL.FTZ R146, R146, R173 ;  /* 0x000000ad92927220 */ /* 0x001fe20000410000 */
[----:B------:R-:W-:Y:S01]  /*2470*/  FMUL.FTZ R163, R40, R125 ;  /* 0x0000007d28a37220 */ /* 0x000fe20000410000 */
[----:B------:R-:W-:Y:S01]  /*2480*/  FMUL.FTZ R158, R31, R126 ;  /* 0x0000007e1f9e7220 */ /* 0x000fe20000410000 */
[----:B------:R-:W-:Y:S01]  /*2490*/  FFMA.FTZ R159, R133, R143, R152 ;  /* 0x0000008f859f7223 */ /* 0x000fe20000010098 */
[----:B------:R-:W-:Y:S01]  /*24a0*/  FMUL.FTZ R165, R32, R127 ;  /* 0x0000007f20a57220 */ /* 0x000fe20000410000 */
[----:B------:R-:W-:Y:S01]  /*24b0*/  FMUL.FTZ R160, R41, R129 ;  /* 0x0000008129a07220 */ /* 0x000fe20000410000 */
[----:B------:R-:W-:Y:S01]  /*24c0*/  FMUL.FTZ R167, R42, R130 ;  /* 0x000000822aa77220 */ /* 0x000fe20000410000 */
[----:B------:R-:W-:Y:S01]  /*24d0*/  FFMA.FTZ R152, R134, R145, R159 ;  /* 0x0000009186987223 */ /* 0x000fe2000001009f */
[----:B--2---:R-:W-:Y:S01]  /*24e0*/  FMUL.FTZ R147, R147, R168 ;  /* 0x000000a893937220 */ /* 0x004fe20000410000 */
        /* <DEDUP_REMOVED lines=16> */
.L_x_2928:
        /* <DEDUP_REMOVED lines=68> */
.L_x_2942:
[----:B-1----:R-:W-:Y:S01]  /*2a30*/  FADD.FTZ R28, R35, R28 ;  /* 0x0000001c231c7221 */ /* 0x002fe20000010000 */
[----:B--2---:R-:W-:Y:S01]  /*2a40*/  FADD.FTZ R29, R34, R29 ;  /* 0x0000001d221d7221 */ /* 0x004fe20000010000 */
[----:B------:R-:W1:Y:S01]  /*2a50*/  LDC.64 R44, c[0x0][0x3f0] ;  /* 0x0000fc00ff2c7b82 */ /* 0x000e620000000a00 */
[----:B------:R-:W-:Y:S01]  /*2a60*/  IADD3 R43, PT, PT, R101, 0x20, RZ ;  /* 0x00000020652b7810 */ /* 0x000fe20007ffe0ff */
[----:B------:R-:W-:Y:S01]  /*2a70*/  FMUL.FTZ R28, R28, 0.001302083372138440609 ;  /* 0x3aaaaaab1c1c7820 */ /* 0x000fe20000410000 */
[----:B------:R-:W-:Y:S01]  /*2a80*/  FMUL.FTZ R29, R29, 0.001302083372138440609 ;  /* 0x3aaaaaab1d1d7820 */ /* 0x000fe20000410000 */
[----:B------:R-:W-:-:S03]  /*2a90*/  IADD3 R37, PT, PT, R101, 0x40, RZ ;  /* 0x0000004065257810 */ /* 0x000fc60007ffe0ff */
[C-C-:B0-----:R-:W-:Y:S01]  /*2aa0*/  FFMA.FTZ R34, R29.reuse, R125, R28.reuse ;  /* 0x0000007d1d227223 */ /* 0x141fe2000001001c */
[C-C-:B------:R-:W-:Y:S01]  /*2ab0*/  FFMA.FTZ R32, R29.reuse, R121, R28.reuse ;  /* 0x000000791d207223 */ /* 0x140fe2000001001c */
[C-C-:B------:R-:W-:Y:S01]  /*2ac0*/  FFMA.FTZ R33, R29.reuse, R124, R28.reuse ;  /* 0x0000007c1d217223 */ /* 0x140fe2000001001c */
[----:B------:R-:W-:Y:S01]  /*2ad0*/  FFMA.FTZ R31, R29, R120, R28 ;  /* 0x000000781d1f7223 */ /* 0x000fe2000001001c */
[----:B------:R-:W-:Y:S01]  /*2ae0*/  FADD.FTZ R109, -R34, R109 ;  /* 0x0000006d226d7221 */ /* 0x000fe20000010100 */
[----:B------:R-:W-:Y:S01]  /*2af0*/  FADD.FTZ R107, -R32, R107 ;  /* 0x0000006b206b7221 */ /* 0x000fe20000010100 */
[----:B------:R-:W-:Y:S01]  /*2b00*/  FADD.FTZ R33, -R33, R108 ;  /* 0x0000006c21217221 */ /* 0x000fe20000010100 */
[C-C-:B------:R-:W-:Y:S01]  /*2b10*/  FFMA.FTZ R3, R29.reuse, R3, R28.reuse ;  /* 0x000000031d037223 */ /* 0x140fe2000001001c */
[----:B------:R-:W-:Y:S01]  /*2b20*/  FMUL.FTZ R32, R102, R109 ;  /* 0x0000006d66207220 */ /* 0x000fe20000410000 */
        /* <DEDUP_REMOVED lines=81> */
[----:B0-----:R-:W-:-:S03]  /*3040*/  LEA R53, R108, R53, 0x2 ;  /* 0x000000356c357211 */ /* 0x001fc600078e10ff */
[----:B------:R1:W-:Y:S01]  /*3050*/  STG.E.128 desc[UR6][R44.64], R36 ;  /* 0x000000242c007986 */ /* 0x0003e2000c101d06 */
[----:B------:R-:W-:-:S13]  /*3060*/  ISETP.GE.AND P1, PT, R53, R109, PT ;  /* 0x0000006d3500720c */ /* 0x000fda0003f26270 */
[----:B------:R-:W-:Y:S05]  /*3070*/  @!P1 BRA `(.L_x_2930) ;  /* 0xffffffd400289947 */ /* 0x000fea000383ffff */
[----:B------:R-:W-:Y:S05]  /*3080*/  BSYNC B1 ;  /* 0x0000000000017941 */ /* 0x000fea0003800000 */
.L_x_2926:
        /* <DEDUP_REMOVED lines=47> */
.L_x_2925:
[----:B------:R-:W-:Y:S05]  /*3380*/  BSYNC B0 ;  /* 0x0000000000007941 */ /* 0x000fea0003800000 */
.L_x_2924:
        /* <DEDUP_REMOVED lines=141> */
.L_x_2929:
        /* <DEDUP_REMOVED lines=8> */
.L_x_2932:
[----:B------:R-:W-:Y:S05]  /*3ce0*/  BSYNC B2 ;  /* 0x0000000000027941 */ /* 0x000fea0003800000 */
.L_x_2931:
        /* <DEDUP_REMOVED lines=8> */
.L_x_2933:
[----:B------:R-:W-:Y:S01]  /*3d70*/  FADD.FTZ R28, R28, R161 ;  /* 0x000000a11c1c7221 */ /* 0x000fe20000010000 */
[----:B------:R-:W-:-:S04]  /*3d80*/  HFMA2 R38, -RZ, RZ, 0, 1.1920928955078125e-07 ;  /* 0x00000002ff267431 */ /* 0x000fc800000001ff */
[----:B------:R-:W-:Y:S02]  /*3d90*/  MOV R39, R28 ;  /* 0x0000001c00277202 */ /* 0x000fe40000000f00 */
[----:B------:R-:W-:-:S07]  /*3da0*/  MOV R29, R37 ;  /* 0x00000025001d7202 */ /* 0x000fce0000000f00 */
[----:B------:R-:W-:Y:S05]  /*3db0*/  WARPSYNC.COLLECTIVE R36, `(.L_x_2934) ;  /* 0x0000000024087348 */ /* 0x000fea0003c00000 */
[----:B------:R0:W1:Y:S02]  /*3dc0*/  SHFL.BFLY P1, R37, R39, R38, R41 ;  /* 0x0c00002627257389 */ /* 0x0000640000020029 */
[----:B01----:R-:W-:Y:S05]  /*3dd0*/  ENDCOLLECTIVE ;  /* 0x000000000000791b */ /* 0x003fea0003800000 */
.L_x_2934:
[----:B------:R-:W-:-:S05]  /*3de0*/  FADD.FTZ R29, R29, R152 ;  /* 0x000000981d1d7221 */ /* 0x000fca0000010000 */
[----:B------:R-:W-:Y:S02]  /*3df0*/  MOV R39, R29 ;  /* 0x0000001d00277202 */ /* 0x000fe40000000f00 */
[----:B------:R-:W-:-:S07]  /*3e00*/  MOV R31, R37 ;  /* 0x00000025001f7202 */ /* 0x000fce0000000f00 */
[----:B------:R-:W-:Y:S05]  /*3e10*/  WARPSYNC.COLLECTIVE R36, `(.L_x_2935) ;  /* 0x0000000024087348 */ /* 0x000fea0003c00000 */
[----:B------:R0:W1:Y:S02]  /*3e20*/  SHFL.BFLY P1, R37, R39, R38, R41 ;  /* 0x0c00002627257389 */ /* 0x0000640000020029 */
[----:B01----:R-:W-:Y:S05]  /*3e30*/  ENDCOLLECTIVE ;  /* 0x000000000000791b */ /* 0x003fea0003800000 */
.L_x_2935:
[----:B------:R-:W-:Y:S01]  /*3e40*/  FADD.FTZ R31, R28, R31 ;  /* 0x0000001f1c1f7221 */ /* 0x000fe20000010000 */
[----:B------:R-:W-:-:S04]  /*3e50*/  HFMA2 R38, -RZ, RZ, 0, 2.384185791015625e-07 ;  /* 0x00000004ff267431 */ /* 0x000fc800000001ff */
[----:B------:R-:W-:Y:S02]  /*3e60*/  MOV R39, R31 ;  /* 0x0000001f00277202 */ /* 0x000fe40000000f00 */
[----:B------:R-:W-:-:S07]  /*3e70*/  MOV R30, R37 ;  /* 0x00000025001e7202 */ /* 0x000fce0000000f00 */
[----:B------:R-:W-:Y:S05]  /*3e80*/  WARPSYNC.COLLECTIVE R36, `(.L_x_2936) ;  /* 0x0000000024087348 */ /* 0x000fea0003c00000 */
[----:B------:R0:W1:Y:S02]  /*3e90*/  SHFL.BFLY P1, R37, R39, R38, R41 ;  /* 0x0c00002627257389 */ /* 0x0000640000020029 */
[----:B01----:R-:W-:Y:S05]  /*3ea0*/  ENDCOLLECTIVE ;  /* 0x000000000000791b */ /* 0x003fea0003800000 */
.L_x_2936:
[----:B------:R-:W-:-:S05]  /*3eb0*/  FADD.FTZ R30, R29, R30 ;  /* 0x0000001e1d1e7221 */ /* 0x000fca0000010000 */
[----:B------:R-:W-:Y:S02]  /*3ec0*/  MOV R39, R30 ;  /* 0x0000001e00277202 */ /* 0x000fe40000000f00 */
[----:B------:R-:W-:-:S07]  /*3ed0*/  MOV R32, R37 ;  /* 0x0000002500207202 */ /* 0x000fce0000000f00 */
[----:B------:R-:W-:Y:S05]  /*3ee0*/  WARPSYNC.COLLECTIVE R36, `(.L_x_2937) ;  /* 0x0000000024087348 */ /* 0x000fea0003c00000 */
[----:B------:R0:W1:Y:S02]  /*3ef0*/  SHFL.BFLY P1, R37, R39, R38, R41 ;  /* 0x0c00002627257389 */ /* 0x0000640000020029 */
[----:B01----:R-:W-:Y:S05]  /*3f00*/  ENDCOLLECTIVE ;  /* 0x000000000000791b */ /* 0x003fea0003800000 */
.L_x_2937:
[----:B------:R-:W-:Y:S01]  /*3f10*/  FADD.FTZ R32, R31, R32 ;  /* 0x000000201f207221 */ /* 0x000fe20000010000 */
[----:B------:R-:W-:-:S04]  /*3f20*/  HFMA2 R38, -RZ, RZ, 0, 4.76837158203125e-07 ;  /* 0x00000008ff267431 */ /* 0x000fc800000001ff */
[----:B------:R-:W-:Y:S02]  /*3f30*/  MOV R39, R32 ;  /* 0x0000002000277202 */ /* 0x000fe40000000f00 */
[----:B------:R-:W-:-:S07]  /*3f40*/  MOV R33, R37 ;  /* 0x0000002500217202 */ /* 0x000fce0000000f00 */
[----:B------:R-:W-:Y:S05]  /*3f50*/  WARPSYNC.COLLECTIVE R36, `(.L_x_2938) ;  /* 0x0000000024087348 */ /* 0x000fea0003c00000 */
[----:B------:R0:W1:Y:S02]  /*3f60*/  SHFL.BFLY P1, R37, R39, R38, R41 ;  /* 0x0c00002627257389 */ /* 0x0000640000020029 */
[----:B01----:R-:W-:Y:S05]  /*3f70*/  ENDCOLLECTIVE ;  /* 0x000000000000791b */ /* 0x003fea0003800000 */
.L_x_2938:
[----:B------:R-:W-:-:S05]  /*3f80*/  FADD.FTZ R33, R30, R33 ;  /* 0x000000211e217221 */ /* 0x000fca0000010000 */
[----:B------:R-:W-:Y:S02]  /*3f90*/  MOV R39, R33 ;  /* 0x0000002100277202 */ /* 0x000fe40000000f00 */
[----:B------:R-:W-:-:S07]  /*3fa0*/  MOV R35, R37 ;  /* 0x0000002500237202 */ /* 0x000fce0000000f00 */
[----:B------:R-:W-:Y:S05]  /*3fb0*/  WARPSYNC.COLLECTIVE R36, `(.L_x_2939) ;  /* 0x0000000024087348 */ /* 0x000fea0003c00000 */
[----:B------:R0:W1:Y:S02]  /*3fc0*/  SHFL.BFLY P1, R37, R39, R38, R41 ;  /* 0x0c00002627257389 */ /* 0x0000640000020029 */
[----:B01----:R-:W-:Y:S05]  /*3fd0*/  ENDCOLLECTIVE ;  /* 0x000000000000791b */ /* 0x003fea0003800000 */
.L_x_2939:
[----:B------:R-:W-:Y:S01]  /*3fe0*/  FADD.FTZ R35, R32, R35 ;  /* 0x0000002320237221 */ /* 0x000fe20000010000 */
[----:B------:R-:W-:-:S04]  /*3ff0*/  HFMA2 R38, -RZ, RZ, 0, 9.5367431640625e-07 ;  /* 0x00000010ff267431 */ /* 0x000fc800000001ff */
[----:B------:R-:W-:Y:S02]  /*4000*/  MOV R39, R35 ;  /* 0x0000002300277202 */ /* 0x000fe40000000f00 */
[----:B------:R-:W-:-:S07]  /*4010*/  MOV R34, R37 ;  /* 0x0000002500227202 */ /* 0x000fce0000000f00 */
[----:B------:R-:W-:Y:S05]  /*4020*/  WARPSYNC.COLLECTIVE R36, `(.L_x_2940) ;  /* 0x0000000024087348 */ /* 0x000fea0003c00000 */
[----:B------:R0:W1:Y:S02]  /*4030*/  SHFL.BFLY P1, R37, R39, R38, R41 ;  /* 0x0c00002627257389 */ /* 0x0000640000020029 */
[----:B01----:R-:W-:Y:S05]  /*4040*/  ENDCOLLECTIVE ;  /* 0x000000000000791b */ /* 0x003fea0003800000 */
.L_x_2940:
[----:B------:R-:W-:-:S05]  /*4050*/  FADD.FTZ R34, R33, R34 ;  /* 0x0000002221227221 */ /* 0x000fca0000010000 */
[----:B------:R-:W-:Y:S02]  /*4060*/  MOV R39, R34 ;  /* 0x0000002200277202 */ /* 0x000fe40000000f00 */
[----:B------:R-:W-:-:S07]  /*4070*/  MOV R28, R37 ;  /* 0x00000025001c7202 */ /* 0x000fce0000000f00 */
[----:B------:R-:W-:Y:S05]  /*4080*/  WARPSYNC.COLLECTIVE R36, `(.L_x_2941) ;  /* 0x0000000024087348 */ /* 0x000fea0003c00000 */
[----:B------:R0:W1:Y:S02]  /*4090*/  SHFL.BFLY P1, R37, R39, R38, R41 ;  /* 0x0c00002627257389 */ /* 0x0000640000020029 */
[----:B01----:R-:W-:Y:S05]  /*40a0*/  ENDCOLLECTIVE ;  /* 0x000000000000791b */ /* 0x003fea0003800000 */
.L_x_2941:
[----:B------:R-:W-:Y:S01]  /*40b0*/  MOV R29, R37 ;  /* 0x00000025001d7202 */ /* 0x000fe20000000f00 */
[----:B------:R-:W-:Y:S06]  /*40c0*/  BRA `(.L_x_2942) ;  /* 0xffffffe800587947 */ /* 0x000fec000383ffff */
.L_x_2943:
        /* <DEDUP_REMOVED lines=11> */
.L_x_3234:


//--------------------- .text._ZN10layer_norm22ln_bwd_finalize_kernelINS_22Kernel_traits_finalizeILj768EffffjLj1024ELj4ENS_18Kernel_traits_baseILj768EffffjLj1024EEEEEEEvNS_9BwdParamsE --------------------------
	.section	.text._ZN10layer_norm22ln_bwd_finalize_kernelINS_22Kernel_traits_finalizeILj768EffffjLj1024ELj4ENS_18Kernel_traits_baseILj768EffffjLj1024EEEEEEEvNS_9BwdParamsE,"ax",@progbits
	.align	128
        .global         _ZN10layer_norm22ln_bwd_finalize_kernelINS_22Kernel_traits_finalizeILj768EffffjLj1024ELj4ENS_18Kernel_traits_baseILj768EffffjLj1024EEEEEEEvNS_9BwdParamsE
        .type           _ZN10layer_norm22ln_bwd_finalize_kernelINS_22Kernel_traits_finalizeILj768EffffjLj1024ELj4ENS_18Kernel_traits_baseILj768EffffjLj1024EEEEEEEvNS_9BwdParamsE,@function
        .size           _ZN10layer_norm22ln_bwd_finalize_kernelINS_22Kernel_traits_finalizeILj768EffffjLj1024ELj4ENS_18Kernel_traits_baseILj768EffffjLj1024EEEEEEEvNS_9BwdParamsE,(.L_x_3235 - _ZN10layer_norm22ln_bwd_finalize_kernelINS_22Kernel_traits_finalizeILj768EffffjLj1024ELj4ENS_18Kernel_traits_baseILj768EffffjLj1024EEEEEEEvNS_9BwdParamsE)
        .other          _ZN10layer_norm22ln_bwd_finalize_kernelINS_22Kernel_traits_finalizeILj768EffffjLj1024ELj4ENS_18Kernel_traits_baseILj768EffffjLj1024EEEEEEEvNS_9BwdParamsE,@"STO_CUDA_ENTRY STV_DEFAULT"
_ZN10layer_norm22ln_bwd_finalize_kernelINS_22Kernel_traits_finalizeILj768EffffjLj1024ELj4ENS_18Kernel_traits_baseILj768EffffjLj1024EEEEEEEvNS_9BwdParamsE:
.text._ZN10layer_norm22ln_bwd_finalize_kernelINS_22Kernel_traits_finalizeILj768EffffjLj1024ELj4ENS_18Kernel_traits_baseILj768EffffjLj1024EEEEEEEvNS_9BwdParamsE:
        /* <DEDUP_REMOVED lines=37> */
.L_x_2948:
        /* <DEDUP_REMOVED lines=118> */
.L_x_2947:
[----:B------:R-:W-:Y:S05]  /*09b0*/  BSYNC.RECONVERGENT B1 ;  /* 0x0000000000017941 */ /* 0x000fea0003800200 */
.L_x_2946:
        /* <DEDUP_REMOVED lines=65> */
.L_x_2950:
[----:B------:R-:W-:Y:S05]  /*0dd0*/  BSYNC.RECONVERGENT B1 ;  /* 0x0000000000017941 */ /* 0x000fea0003800200 */
.L_x_2949:
        /* <DEDUP_REMOVED lines=37> */
.L_x_2952:
[----:B------:R-:W-:Y:S05]  /*1030*/  BSYNC.RECONVERGENT B1 ;  /* 0x0000000000017941 */ /* 0x000fea0003800200 */
.L_x_2951:
[----:B------:R-:W-:Y:S05]  /*1040*/  @!P1 BRA `(.L_x_2945) ;  /* 0x00000000003c9947 */ /* 0x000fea0003800000 */
[----:B------:R-:W0:Y:S01]  /*1050*/  LDC.64 R6, c[0x0][0x3e0] ;  /* 0x0000f800ff067b82 */ /* 0x000e220000000a00 */
[----:B------:R-:W-:Y:S01]  /*1060*/  IMAD R2, R15, 0x300, R11 ;  /* 0x000003000f027824 */ /* 0x000fe200078e020b */
[----:B------:R-:W-:-:S04]  /*1070*/  IADD3 R24, PT, PT, -R24, RZ, RZ ;  /* 0x000000ff18187210 */ /* 0x000fc80007ffe1ff */
[----:B------:R-:W-:Y:S02]  /*1080*/  IADD3 R11, PT, PT, R13, R2, RZ ;  /* 0x000000020d0b7210 */ /* 0x000fe40007ffe0ff */
[----:B------:R-:W1:Y:S05]  /*1090*/  LDC.64 R8, c[0x0][0x3e8] ;  /* 0x0000fa00ff087b82 */ /* 0x000e6a0000000a00 */
.L_x_2953:
        /* <DEDUP_REMOVED lines=10> */
.L_x_2945:
[----:B------:R-:W-:Y:S05]  /*1140*/  BSYNC.RECONVERGENT B0 ;  /* 0x0000000000007941 */ /* 0x000fea0003800200 */
.L_x_2944:
        /* <DEDUP_REMOVED lines=53> */
.L_x_2954:
        /* <DEDUP_REMOVED lines=14> */
.L_x_3235:


//--------------------- .text._ZN10layer_norm13ln_bwd_kernelINS_13Kernel_traitsIffffjLj768ELj1ELj4ELj1ELj16ENS_18Kernel_traits_baseILj768EffffjLj128EEEEEEEvNS_9BwdParamsE --------------------------
	.section	.text._ZN10layer_norm13ln_bwd_kernelINS_13Kernel_traitsIffffjLj768ELj1ELj4ELj1ELj16ENS_18Kernel_traits_baseILj768EffffjLj128EEEEEEEvNS_9BwdParamsE,"ax",@progbits
	.align	128
        .global         _ZN10layer_norm13ln_bwd_kernelINS_13Kernel_traitsIffffjLj768ELj1ELj4ELj1ELj16ENS_18Kernel_traits_baseILj768EffffjLj128EEEEEEEvNS_9BwdParamsE
        .type           _ZN10layer_norm13ln_bwd_kernelINS_13Kernel_traitsIffffjLj768ELj1ELj4ELj1ELj16ENS_18Kernel_traits_baseILj768EffffjLj128EEEEEEEvNS_9BwdParamsE,@function
        .size           _ZN10layer_norm13ln_bwd_kernelINS_13Kernel_traitsIffffjLj768ELj1ELj4ELj1ELj16ENS_18Kernel_traits_baseILj768EffffjLj128EEEEEEEvNS_9BwdParamsE,(.L_x_3236 - _ZN10layer_norm13ln_bwd_kernelINS_13Kernel_traitsIffffjLj768ELj1ELj4ELj1ELj16ENS_18Kernel_traits_baseILj768EffffjLj128EEEEEEEvNS_9BwdParamsE)
        .other          _ZN10layer_norm13ln_bwd_kernelINS_13Kernel_traitsIffffjLj768ELj1ELj4ELj1ELj16ENS_18Kernel_traits_baseILj768EffffjLj128EEEEEEEvNS_9BwdParamsE,@"STO_CUDA_ENTRY STV_DEFAULT"
_ZN10layer_norm13ln_bwd_kernelINS_13Kernel_traitsIffffjLj768ELj1ELj4ELj1ELj16ENS_18Kernel_traits_baseILj768EffffjLj128EEEEEEEvNS_9BwdParamsE:
.text._ZN10layer_norm13ln_bwd_kernelINS_13Kernel_traitsIffffjLj768ELj1ELj4ELj1ELj16ENS_18Kernel_traits_baseILj768EffffjLj128EEEEEEEvNS_9BwdParamsE:
        /* <DEDUP_REMOVED lines=20> */
[----:B------:R3:W5:Y:S01]  /*0140*/  @P0 LDG.E.128 R28, desc[UR6][R52.64+0xa00] ;  /* 0x000a0006341c0981 */ /* 0x000762000c1e1d00 */
        /* <DEDUP_REMOVED lines=24> */
[----:B---3--:R-:W-:Y:S02]  /*02d0*/  CS2R R52, SRZ ;  /* 0x0000000000347805 */ /* 0x008fe4000001ff00 */
        /* <DEDUP_REMOVED lines=45> */
.L_x_2963:
[----:B-1----:R-:W0:Y:S01]  /*05b0*/  LDC.64 R54, c[0x0][0x3a8] ;  /* 0x0000ea00ff367b82 */ /* 0x002e220000000a00 */
[----:B------:R-:W-:-:S07]  /*05c0*/  MOV R0, RZ ;  /* 0x000000ff00007202 */ /* 0x000fce0000000f00 */
[----:B------:R-:W1:Y:S01]  /*05d0*/  @!P0 LDC.64 R52, c[0x0][0x3a0] ;  /* 0x0000e800ff348b82 */ /* 0x000e620000000a00 */
[----:B0-----:R-:W-:-:S05]  /*05e0*/  IMAD.WIDE R54, R101, 0x4, R54 ;  /* 0x0000000465367825 */ /* 0x001fca00078e0236 */
[----:B-----5:R0:W5:Y:S01]  /*05f0*/  LDG.E R149, desc[UR6][R54.64] ;  /* 0x0000000636957981 */ /* 0x020162000c1e1900 */
[----:B------:R-:W-:Y:S01]  /*0600*/  UISETP.NE.U32.AND UP0, UPT, UR8, URZ, UPT ;  /* 0x000000ff0800728c */ /* 0x000fe2000bf05070 */
[----:B-1----:R-:W-:-:S03]  /*0610*/  @!P0 IMAD.WIDE R52, R101, 0x4, R52 ;  /* 0x0000000465348825 */ /* 0x002fc600078e0234 */
[----:B------:R-:W-:Y:S02]  /*0620*/  UISETP.NE.AND.EX UP0, UPT, UR9, URZ, UPT, UP0 ;  /* 0x000000ff0900728c */ /* 0x000fe4000bf05300 */
[----:B------:R0:W5:Y:S04]  /*0630*/  @!P0 LDG.E R0, desc[UR6][R52.64] ;  /* 0x0000000634008981 */ /* 0x000168000c1e1900 */
[----:B------:R-:W-:-:S13]  /*0640*/  PLOP3.LUT P0, PT, PT, PT, UP0, 0x80, 0x8 ;  /* 0x000000000008781c */ /* 0x000fda0003f0f008 */
[----:B0-----:R-:W-:Y:S05]  /*0650*/  @P0 BRA `(.L_x_2958) ;  /* 0x0000000000780947 */ /* 0x001fea0003800000 */
[----:B------:R-:W0:Y:S01]  /*0660*/  LDC.64 R72, c[0x0][0x3d8] ;  /* 0x0000f600ff487b82 */ /* 0x000e220000000a00 */
        /* <DEDUP_REMOVED lines=8> */
[----:B------:R0:W5:Y:S03]  /*06f0*/  LDG.E.128 R52, desc[UR6][R156.64] ;  /* 0x000000069c347981 */ /* 0x000166000c1e1d00 */
[----:B-1----:R-:W-:Y:S01]  /*0700*/  IMAD.WIDE.U32 R158, R154, 0x10, R96 ;  /* 0x000000109a9e7825 */ /* 0x002fe200078e0060 */
        /* <DEDUP_REMOVED lines=19> */
.L_x_2958:
[----:B------:R-:W0:Y:S01]  /*0840*/  LDC.64 R96, c[0x0][0x398] ;  /* 0x0000e600ff607b82 */ /* 0x000e220000000a00 */
[----:B------:R-:W-:-:S05]  /*0850*/  LOP3.LUT R2, R177, 0x1f, RZ, 0xc0, !PT ;  /* 0x0000001fb1027812 */ /* 0x000fca00078ec0ff */
[----:B------:R-:W-:Y:S02]  /*0860*/  IMAD R154, R101, 0xc0, R2 ;  /* 0x000000c0659a7824 */ /* 0x000fe400078e0202 */
[----:B------:R-:W1:Y:S03]  /*0870*/  LDC.64 R52, c[0x0][0x3d8] ;  /* 0x0000f600ff347b82 */ /* 0x000e660000000a00 */
[C---:B------:R-:W-:Y:S02]  /*0880*/  IADD3 R153, PT, PT, R154.reuse, 0x40, RZ ;  /* 0x000000409a997810 */ /* 0x040fe40007ffe0ff */
[C---:B------:R-:W-:Y:S02]  /*0890*/  IADD3 R152, PT, PT, R154.reuse, 0x60, RZ ;  /* 0x000000609a987810 */ /* 0x040fe40007ffe0ff */
[C---:B------:R-:W-:Y:S02]  /*08a0*/  IADD3 R151, PT, PT, R154.reuse, 0x80, RZ ;  /* 0x000000809a977810 */ /* 0x040fe40007ffe0ff */
[C---:B------:R-:W-:Y:S01]  /*08b0*/  IADD3 R150, PT, PT, R154.reuse, 0xa0, RZ ;  /* 0x000000a09a967810 */ /* 0x040fe20007ffe0ff */
[----:B0-----:R-:W-:-:S04]  /*08c0*/  IMAD.WIDE.U32 R156, R154, 0x10, R96 ;  /* 0x000000109a9c7825 */ /* 0x001fc800078e0060 */
[--C-:B------:R-:W-:Y:S01]  /*08d0*/  IMAD.WIDE.U32 R84, R153, 0x10, R96.reuse ;  /* 0x0000001099547825 */ /* 0x100fe200078e0060 */
[----:B------:R0:W5:Y:S03]  /*08e0*/  LDG.E.128 R76, desc[UR6][R156.64] ;  /* 0x000000069c4c7981 */ /* 0x000166000c1e1d00 */
[C-C-:B------:R-:W-:Y:S01]  /*08f0*/  IMAD.WIDE.U32 R88, R152.reuse, 0x10, R96.reuse ;  /* 0x0000001098587825 */ /* 0x140fe200078e0060 */
[----:B------:R0:W5:Y:S03]  /*0900*/  LDG.E.128 R80, desc[UR6][R156.64+0x200] ;  /* 0x000200069c507981 */ /* 0x000166000c1e1d00 */
[----:B------:R-:W-:Y:S01]  /*0910*/  IMAD.WIDE.U32 R92, R151, 0x10, R96 ;  /* 0x00000010975c7825 */ /* 0x000fe200078e0060 */
[----:B------:R-:W5:Y:S03]  /*0920*/  LDG.E.128 R84, desc[UR6][R84.64] ;  /* 0x0000000654547981 */ /* 0x000f66000c1e1d00 */
[--C-:B-1----:R-:W-:Y:S01]  /*0930*/  IMAD.WIDE.U32 R60, R153, 0x10, R52.reuse ;  /* 0x00000010993c7825 */ /* 0x102fe200078e0034 */
[----:B------:R-:W5:Y:S03]  /*0940*/  LDG.E.128 R88, desc[UR6][R88.64] ;  /* 0x0000000658587981 */ /* 0x000f66000c1e1d00 */
[--C-:B------:R-:W-:Y:S01]  /*0950*/  IMAD.WIDE.U32 R64, R152, 0x10, R52.reuse ;  /* 0x0000001098407825 */ /* 0x100fe200078e0034 */
[----:B------:R-:W5:Y:S03]  /*0960*/  LDG.E.128 R92, desc[UR6][R92.64] ;  /* 0x000000065c5c7981 */ /* 0x000f66000c1e1d00 */
[--C-:B------:R-:W-:Y:S01]  /*0970*/  IMAD.WIDE.U32 R68, R151, 0x10, R52.reuse ;  /* 0x0000001097447825 */ /* 0x100fe200078e0034 */
[----:B------:R-:W5:Y:S03]  /*0980*/  LDG.E.128 R60, desc[UR6][R60.64] ;  /* 0x000000063c3c7981 */ /* 0x000f66000c1e1d00 */
[C---:B------:R-:W-:Y:S01]  /*0990*/  IMAD.WIDE.U32 R72, R150.reuse, 0x10, R52 ;  /* 0x0000001096487825 */ /* 0x040fe200078e0034 */
[----:B------:R-:W5:Y:S03]  /*09a0*/  LDG.E.128 R64, desc[UR6][R64.64] ;  /* 0x0000000640407981 */ /* 0x000f66000c1e1d00 */
[----:B------:R-:W-:Y:S01]  /*09b0*/  IMAD.WIDE.U32 R96, R150, 0x10, R96 ;  /* 0x0000001096607825 */ /* 0x000fe200078e0060 */
[----:B------:R-:W5:Y:S03]  /*09c0*/  LDG.E.128 R68, desc[UR6][R68.64] ;  /* 0x0000000644447981 */ /* 0x000f66000c1e1d00 */
[----:B------:R-:W-:Y:S01]  /*09d0*/  IMAD.WIDE.U32 R158, R154, 0x10, R52 ;  /* 0x000000109a9e7825 */ /* 0x000fe200078e0034 */
[----:B------:R-:W5:Y:S04]  /*09e0*/  LDG.E.128 R72, desc[UR6][R72.64] ;  /* 0x0000000648487981 */ /* 0x000f68000c1e1d00 */
[----:B------:R0:W5:Y:S04]  /*09f0*/  LDG.E.128 R52, desc[UR6][R158.64] ;  /* 0x000000069e347981 */ /* 0x000168000c1e1d00 */
[----:B------:R0:W5:Y:S04]  /*0a00*/  LDG.E.128 R56, desc[UR6][R158.64+0x200] ;  /* 0x000200069e387981 */ /* 0x000168000c1e1d00 */
[----:B------:R-:W5:Y:S02]  /*0a10*/  LDG.E.128 R96, desc[UR6][R96.64] ;  /* 0x0000000660607981 */ /* 0x000f64000c1e1d00 */
.L_x_2959:
[----:B------:R-:W-:Y:S05]  /*0a20*/  @P0 BRA `(.L_x_2960) ;  /* 0x0000000400e40947 */ /* 0x000fea0003800000 */
[--C-:B-----5:R-:W-:Y:S01]  /*0a30*/  FADD.FTZ R76, R76, -R0.reuse ;  /* 0x800000004c4c7221 */ /* 0x120fe20000010000 */
[--C-:B0-----:R-:W-:Y:S01]  /*0a40*/  FADD.FTZ R156, R77, -R0.reuse ;  /* 0x800000004d9c7221 */ /* 0x101fe20000010000 */
        /* <DEDUP_REMOVED lines=119> */
.L_x_2960:
[----:B------:R-:W1:Y:S01]  /*11c0*/  MUFU.RCP R169, R51 ;  /* 0x0000003300a97308 */ /* 0x000e620000001000 */
[----:B-----5:R-:W-:Y:S01]  /*11d0*/  FADD.FTZ R0, -R27, R79 ;  /* 0x0000004f1b007221 */ /* 0x020fe20000010100 */
[----:B------:R-:W-:Y:S01]  /*11e0*/  FADD.FTZ R3, -R24, R76 ;  /* 0x0000004c18037221 */ /* 0x000fe20000010100 */
[----:B------:R-:W-:Y:S01]  /*11f0*/  FADD.FTZ R76, -R21, R81 ;  /* 0x00000051154c7221 */ /* 0x000fe20000010100 */
[----:B------:R-:W-:Y:S01]  /*1200*/  FADD.FTZ R83, -R23, R83 ;  /* 0x0000005317537221 */ /* 0x000fe20000010100 */
[----:B------:R-:W-:Y:S01]  /*1210*/  FADD.FTZ R77, -R25, R77 ;  /* 0x0000004d194d7221 */ /* 0x000fe20000010100 */
[----:B0-----:R-:W-:Y:S01]  /*1220*/  FADD.FTZ R157, -R17, R85 ;  /* 0x00000055119d7221 */ /* 0x001fe20000010100 */
[----:B------:R-:W-:Y:S01]  /*1230*/  FADD.FTZ R158, -R19, R87 ;  /* 0x00000057139e7221 */ /* 0x000fe20000010100 */
[----:B------:R-:W0:Y:S01]  /*1240*/  MUFU.RCP R164, R48 ;  /* 0x0000003000a47308 */ /* 0x000e220000001000 */
        /* <DEDUP_REMOVED lines=8> */
[----:B-1----:R-:W-:Y:S01]  /*12d0*/  FMUL.FTZ R81, R0, R169 ;  /* 0x000000a900517220 */ /* 0x002fe20000410000 */
[----:B------:R-:W-:Y:S01]  /*12e0*/  FMUL.FTZ R0, R52, R48 ;  /* 0x0000003034007220 */ /* 0x000fe20000410000 */
[----:B------:R-:W-:Y:S01]  /*12f0*/  FADD.FTZ R165, -R9, R93 ;  /* 0x0000005d09a57221 */ /* 0x000fe20000010100 */
[----:B------:R-:W-:Y:S01]  /*1300*/  FADD.FTZ R166, -R10, R94 ;  /* 0x0000005e0aa67221 */ /* 0x000fe20000010100 */
[----:B------:R-:W-:Y:S01]  /*1310*/  FADD.FTZ R172, -R5, R97 ;  /* 0x0000006105ac7221 */ /* 0x000fe20000010100 */
[----:B------:R-:W-:Y:S01]  /*1320*/  FADD.FTZ R89, RZ, R0 ;  /* 0x00000000ff597221 */ /* 0x000fe20000010000 */
        /* <DEDUP_REMOVED lines=11> */
[----:B------:R-:W-:-:S04]  /*13e0*/  FMUL.FTZ R76, R53, R49 ;  /* 0x00000031354c7220 */ /* 0x000fc80000410000 */
[----:B------:R-:W-:Y:S02]  /*13f0*/  FADD.FTZ R90, R89, R76 ;  /* 0x0000004c595a7221 */ /* 0x000fe40000010000 */
[----:B------:R-:W2:Y:S01]  /*1400*/  MUFU.RCP R179, R42 ;  /* 0x0000002a00b37308 */ /* 0x000ea20000001000 */
[----:B-1----:R-:W-:Y:S01]  /*1410*/  FMUL.FTZ R87, R83, R182 ;  /* 0x000000b653577220 */ /* 0x002fe20000410000 */
[----:B------:R-:W-:-:S06]  /*1420*/  FFMA.FTZ R83, R0, R3, RZ ;  /* 0x0000000300537223 */ /* 0x000fcc00000100ff */
[----:B------:R-:W1:Y:S01]  /*1430*/  MUFU.RCP R167, R50 ;  /* 0x0000003200a77308 */ /* 0x000e620000001000 */
[----:B0-----:R-:W-:Y:S01]  /*1440*/  FMUL.FTZ R79, R77, R178 ;  /* 0x000000b24d4f7220 */ /* 0x001fe20000410000 */
[----:B------:R-:W-:-:S04]  /*1450*/  FMUL.FTZ R77, R54, R50 ;  /* 0x00000032364d7220 */ /* 0x000fc80000410000 */
[----:B------:R-:W-:Y:S02]  /*1460*/  FADD.FTZ R93, R90, R77 ;  /* 0x0000004d5a5d7221 */ /* 0x000fe40000010000 */
[----:B------:R-:W0:Y:S01]  /*1470*/  MUFU.RCP R171, R44 ;  /* 0x0000002c00ab7308 */ /* 0x000e220000001000 */
[----:B--2---:R-:W-:Y:S01]  /*1480*/  FMUL.FTZ R92, R86, R179 ;  /* 0x000000b3565c7220 */ /* 0x004fe20000410000 */
[----:B------:R-:W-:Y:S01]  /*1490*/  FFMA.FTZ R86, R76, R79, R83 ;  /* 0x0000004f4c567223 */ /* 0x000fe20000010053 */
[----:B------:R-:W-:-:S05]  /*14a0*/  FMUL.FTZ R83, R56, R44 ;  /* 0x0000002c38537220 */ /* 0x000fca0000410000 */
[----:B------:R-:W2:Y:S01]  /*14b0*/  MUFU.RCP R180, R46 ;  /* 0x0000002e00b47308 */ /* 0x000ea20000001000 */
[----:B-1----:R-:W-:-:S04]  /*14c0*/  FMUL.FTZ R78, R78, R167 ;  /* 0x000000a74e4e7220 */ /* 0x002fc80000410000 */
[----:B------:R-:W-:Y:S01]  /*14d0*/  FFMA.FTZ R89, R77, R78, R86 ;  /* 0x0000004e4d597223 */ /* 0x000fe20000010056 */
[----:B------:R-:W-:Y:S02]  /*14e0*/  FMUL.FTZ R86, R57, R45 ;  /* 0x0000002d39567220 */ /* 0x000fe40000410000 */
[----:B------:R-:W1:Y:S01]  /*14f0*/  MUFU.RCP R184, R41 ;  /* 0x0000002900b87308 */ /* 0x000e620000001000 */
[----:B0-----:R-:W-:Y:S01]  /*1500*/  FMUL.FTZ R82, R80, R171 ;  /* 0x000000ab50527220 */ /* 0x001fe20000410000 */
[----:B------:R-:W-:-:S04]  /*1510*/  FMUL.FTZ R80, R55, R51 ;  /* 0x0000003337507220 */ /* 0x000fc80000410000 */
        /* <DEDUP_REMOVED lines=11> */
[----:B-1----:R-:W-:Y:S01]  /*15d0*/  FMUL.FTZ R91, R157, R184 ;  /* 0x000000b89d5b7220 */ /* 0x002fe20000410000 */
[----:B------:R-:W-:Y:S01]  /*15e0*/  FADD.FTZ R155, R98, R89 ;  /* 0x00000059629b7221 */ /* 0x000fe20000010000 */
[----:B------:R-:W-:Y:S01]  /*15f0*/  FFMA.FTZ R97, R89, R84, R94 ;  /* 0x0000005459617223 */ /* 0x000fe2000001005e */
[----:B------:R-:W-:Y:S01]  /*1600*/  FMUL.FTZ R93, R60, R40 ;  /* 0x000000283c5d7220 */ /* 0x000fe20000410000 */
[----:B------:R-:W-:-:S02]  /*1610*/  FMUL.FTZ R94, R61, R41 ;  /* 0x000000293d5e7220 */ /* 0x000fc40000410000 */
[----:B------:R-:W-:Y:S01]  /*1620*/  FFMA.FTZ R98, R90, R87, R97 ;  /* 0x000000575a627223 */ /* 0x000fe20000010061 */
[----:B------:R-:W1:Y:S01]  /*1630*/  MUFU.RCP R186, R36 ;  /* 0x0000002400ba7308 */ /* 0x000e620000001000 */
[----:B0-----:R-:W-:Y:S01]  /*1640*/  FMUL.FTZ R95, R158, R181 ;  /* 0x000000b59e5f7220 */ /* 0x001fe20000410000 */
[----:B------:R-:W-:Y:S01]  /*1650*/  FADD.FTZ R158, R155, R90 ;  /* 0x0000005a9b9e7221 */ /* 0x000fe20000010000 */
[----:B------:R-:W-:-:S05]  /*1660*/  FMUL.FTZ R97, R62, R42 ;  /* 0x0000002a3e617220 */ /* 0x000fca0000410000 */
[----:B------:R-:W0:Y:S01]  /*1670*/  MUFU.RCP R99, R37 ;  /* 0x0000002500637308 */ /* 0x000e220000001000 */
[----:B--2---:R-:W-:-:S04]  /*1680*/  FMUL.FTZ R88, R156, R175 ;  /* 0x000000af9c587220 */ /* 0x004fc80000410000 */
[----:B------:R-:W-:Y:S01]  /*1690*/  FFMA.FTZ R155, R93, R88, R98 ;  /* 0x000000585d9b7223 */ /* 0x000fe20000010062 */
[----:B------:R-:W-:Y:S02]  /*16a0*/  FMUL.FTZ R98, R63, R43 ;  /* 0x0000002b3f627220 */ /* 0x000fe40000410000 */
[----:B------:R-:W2:Y:S01]  /*16b0*/  MUFU.RCP R164, R38 ;  /* 0x0000002600a47308 */ /* 0x000ea20000001000 */
[----:B-1----:R-:W-:Y:S01]  /*16c0*/  FMUL.FTZ R96, R159, R186 ;  /* 0x000000ba9f607220 */ /* 0x002fe20000410000 */
[----:B------:R-:W-:Y:S01]  /*16d0*/  FADD.FTZ R159, R158, R93 ;  /* 0x0000005d9e9f7221 */ /* 0x000fe20000010000 */
[----:B------:R-:W-:Y:S01]  /*16e0*/  FFMA.FTZ R158, R94, R91, R155 ;  /* 0x0000005b5e9e7223 */ /* 0x000fe2000001009b */
[----:B------:R-:W-:-:S04]  /*16f0*/  FMUL.FTZ R155, R64, R36 ;  /* 0x00000024409b7220 */ /* 0x000fc80000410000 */
[----:B------:R-:W1:Y:S01]  /*1700*/  MUFU.RCP R157, R39 ;  /* 0x00000027009d7308 */ /* 0x000e620000001000 */
[----:B0-----:R-:W-:Y:S01]  /*1710*/  FMUL.FTZ R99, R160, R99 ;  /* 0x00000063a0637220 */ /* 0x001fe20000410000 */
[----:B------:R-:W-:-:S06]  /*1720*/  FADD.FTZ R160, R159, R94 ;  /* 0x0000005e9fa07221 */ /* 0x000fcc0000010000 */
[----:B------:R-:W0:Y:S01]  /*1730*/  MUFU.RCP R178, R32 ;  /* 0x0000002000b27308 */ /* 0x000e220000001000 */
[----:B--2---:R-:W-:Y:S01]  /*1740*/  FMUL.FTZ R156, R161, R164 ;  /* 0x000000a4a19c7220 */ /* 0x004fe20000410000 */
[----:B------:R-:W-:-:S04]  /*1750*/  FADD.FTZ R161, R160, R97 ;  /* 0x00000061a0a17221 */ /* 0x000fc80000010000 */
[----:B------:R-:W-:Y:S02]  /*1760*/  FADD.FTZ R164, R161, R98 ;  /* 0x00000062a1a47221 */ /* 0x000fe40000010000 */
[----:B------:R-:W2:Y:S01]  /*1770*/  MUFU.RCP R180, R33 ;  /* 0x0000002100b47308 */ /* 0x000ea20000001000 */
[----:B-1----:R-:W-:Y:S01]  /*1780*/  FMUL.FTZ R159, R162, R157 ;  /* 0x0000009da29f7220 */ /* 0x002fe20000410000 */
[----:B------:R-:W-:Y:S01]  /*1790*/  FFMA.FTZ R157, R97, R92, R158 ;  /* 0x0000005c619d7223 */ /* 0x000fe2000001009e */
[----:B------:R-:W-:-:S03]  /*17a0*/  FMUL.FTZ R158, R65, R37 ;  /* 0x00000025419e7220 */ /* 0x000fc60000410000 */
[----:B------:R-:W-:Y:S01]  /*17b0*/  FFMA.FTZ R160, R98, R95, R157 ;  /* 0x0000005f62a07223 */ /* 0x000fe2000001009d */
[----:B------:R-:W-:Y:S01]  /*17c0*/  FMUL.FTZ R157, R66, R38 ;  /* 0x00000026429d7220 */ /* 0x000fe20000410000 */
[----:B------:R-:W1:Y:S01]  /*17d0*/  MUFU.RCP R167, R34 ;  /* 0x0000002200a77308 */ /* 0x000e620000001000 */
        /* <DEDUP_REMOVED lines=10> */
[----:B------:R-:W-:Y:S01]  /*1880*/  FMUL.FTZ R161, R68, R32 ;  /* 0x0000002044a17220 */ /* 0x000fe20000410000 */
[----:B------:R-:W-:Y:S01]  /*1890*/  FMUL.FTZ R164, R69, R33 ;  /* 0x0000002145a47220 */ /* 0x000fe20000410000 */
[----:B------:R-:W-:Y:S01]  /*18a0*/  FADD.FTZ R180, R179, R160 ;  /* 0x000000a0b3b47221 */ /* 0x000fe20000010000 */
[----:B------:R-:W-:Y:S01]  /*18b0*/  FFMA.FTZ R178, R160, R159, R165 ;  /* 0x0000009fa0b27223 */ /* 0x000fe200000100a5 */
        /* <DEDUP_REMOVED lines=8> */
[----:B------:R-:W-:Y:S01]  /*1940*/  FMUL.FTZ R167, R71, R35 ;  /* 0x0000002347a77220 */ /* 0x000fe20000410000 */
[----:B------:R-:W-:Y:S01]  /*1950*/  FADD.FTZ R180, R180, R165 ;  /* 0x000000a5b4b47221 */ /* 0x000fe20000010000 */
[----:B0-----:R-:W-:Y:S01]  /*1960*/  FMUL.FTZ R168, R168, R169 ;  /* 0x000000a9a8a87220 */ /* 0x001fe20000410000 */
[----:B------:R-:W-:Y:S01]  /*1970*/  FFMA.FTZ R178, R165, R166, R178 ;  /* 0x000000a6a5b27223 */ /* 0x000fe200000100b2 */
[----:B------:R-:W-:Y:S01]  /*1980*/  FMUL.FTZ R169, R72, R28 ;  /* 0x0000001c48a97220 */ /* 0x000fe20000410000 */
[----:B------:R-:W-:Y:S02]  /*1990*/  FADD.FTZ R180, R180, R167 ;  /* 0x000000a7b4b47221 */ /* 0x000fe40000010000 */
[----:B------:R-:W0:Y:S01]  /*19a0*/  MUFU.RCP R175, R30 ;  /* 0x0000001e00af7308 */ /* 0x000e220000001000 */
[----:B--2---:R-:W-:Y:S01]  /*19b0*/  FMUL.FTZ R170, R170, R171 ;  /* 0x000000abaaaa7220 */ /* 0x004fe20000410000 */
[----:B------:R-:W-:Y:S01]  /*19c0*/  FFMA.FTZ R178, R167, R168, R178 ;  /* 0x000000a8a7b27223 */ /* 0x000fe200000100b2 */
[----:B------:R-:W-:Y:S01]  /*19d0*/  FMUL.FTZ R171, R73, R29 ;  /* 0x0000001d49ab7220 */ /* 0x000fe20000410000 */
[----:B------:R-:W-:-:S02]  /*19e0*/  FADD.FTZ R180, R180, R169 ;  /* 0x000000a9b4b47221 */ /* 0x000fc40000010000 */
[----:B------:R-:W-:Y:S02]  /*19f0*/  FFMA.FTZ R178, R169, R170, R178 ;  /* 0x000000aaa9b27223 */ /* 0x000fe400000100b2 */
[----:B------:R-:W2:Y:S01]  /*1a00*/  MUFU.RCP R179, R31 ;  /* 0x0000001f00b37308 */ /* 0x000ea20000001000 */
[----:B-1----:R-:W-:Y:S01]  /*1a10*/  FMUL.FTZ R172, R172, R173 ;  /* 0x000000adacac7220 */ /* 0x002fe20000410000 */
[----:B------:R-:W-:Y:S01]  /*1a20*/  FMUL.FTZ R173, R74, R30 ;  /* 0x0000001e4aad7220 */ /* 0x000fe20000410000 */
[----:B------:R-:W-:Y:S02]  /*1a30*/  FADD.FTZ R180, R180, R171 ;  /* 0x000000abb4b47221 */ /* 0x000fe40000010000 */
[----:B------:R-:W-:Y:S02]  /*1a40*/  FFMA.FTZ R178, R171, R172, R178 ;  /* 0x000000acabb27223 */ /* 0x000fe400000100b2 */
[----:B------:R-:W-:Y:S01]  /*1a50*/  FADD.FTZ R182, R180, R173 ;  /* 0x000000adb4b67221 */ /* 0x000fe20000010000 */
[----:B0-----:R-:W-:Y:S01]  /*1a60*/  FMUL.FTZ R174, R174, R175 ;  /* 0x000000afaeae7220 */ /* 0x001fe20000410000 */
[----:B------:R-:W-:-:S03]  /*1a70*/  FMUL.FTZ R175, R75, R31 ;  /* 0x0000001f4baf7220 */ /* 0x000fc60000410000 */
[----:B------:R-:W-:Y:S01]  /*1a80*/  FFMA.FTZ R180, R173, R174, R178 ;  /* 0x000000aeadb47223 */ /* 0x000fe200000100b2 */
[----:B------:R-:W-:Y:S01]  /*1a90*/  FADD.FTZ R178, R182, R175 ;  /* 0x000000afb6b27221 */ /* 0x000fe20000010000 */
[----:B--2---:R-:W-:-:S04]  /*1aa0*/  FMUL.FTZ R176, R176, R179 ;  /* 0x000000b3b0b07220 */ /* 0x004fc80000410000 */
[----:B------:R-:W-:-:S07]  /*1ab0*/  FFMA.FTZ R179, R175, R176, R180 ;  /* 0x000000b0afb37223 */ /* 0x000fce00000100b4 */
.L_x_2961:
        /* <DEDUP_REMOVED lines=68> */
.L_x_2975:
[----:B-1----:R-:W-:Y:S01]  /*1f00*/  FADD.FTZ R53, R58, R53 ;  /* 0x000000353a357221 */ /* 0x002fe20000010000 */
[----:B--2---:R-:W-:-:S03]  /*1f10*/  FADD.FTZ R52, R59, R52 ;  /* 0x000000343b347221 */ /* 0x004fc60000010000 */
[----:B------:R-:W-:Y:S01]  /*1f20*/  FMUL.FTZ R53, R53, 0.001302083372138440609 ;  /* 0x3aaaaaab35357820 */ /* 0x000fe20000410000 */
[----:B------:R-:W-:-:S04]  /*1f30*/  FMUL.FTZ R52, R52, 0.001302083372138440609 ;  /* 0x3aaaaaab34347820 */ /* 0x000fc80000410000 */
        /* <DEDUP_REMOVED lines=28> */
[----:B------:R-:W-:Y:S01]  /*2100*/  FMUL.FTZ R65, R149, R76 ;  /* 0x0000004c95417220 */ /* 0x000fe20000410000 */
        /* <DEDUP_REMOVED lines=9> */
[----:B0-----:R-:W-:Y:S01]  /*21a0*/  FADD.FTZ R58, -R92, R97 ;  /* 0x000000615c3a7221 */ /* 0x001fe20000010100 */
[----:B------:R-:W-:Y:S01]  /*21b0*/  FADD.FTZ R98, -R95, R98 ;  /* 0x000000625f627221 */ /* 0x000fe20000010100 */
        /* <DEDUP_REMOVED lines=23> */
[----:B------:R-:W-:Y:S01]  /*2330*/  FMUL.FTZ R59, R149, R98 ;  /* 0x00000062953b7220 */ /* 0x000fe20000410000 */
[----:B------:R0:W-:Y:S01]  /*2340*/  STG.E.128 desc[UR6][R154.64], R64 ;  /* 0x000000409a007986 */ /* 0x0001e2000c101d06 */
        /* <DEDUP_REMOVED lines=24> */
.L_x_2957:
        /* <DEDUP_REMOVED lines=48> */
.L_x_2956:
[----:B------:R-:W-:Y:S05]  /*27d0*/  BSYNC B0 ;  /* 0x0000000000007941 */ /* 0x000fea0003800000 */
.L_x_2955:
        /* <DEDUP_REMOVED lines=141> */
.L_x_2962:
        /* <DEDUP_REMOVED lines=8> */
.L_x_2965:
[----:B------:R-:W-:Y:S05]  /*3130*/  BSYNC B2 ;  /* 0x0000000000027941 */ /* 0x000fea0003800000 */
.L_x_2964:
        /* <DEDUP_REMOVED lines=8> */
.L_x_2966:
[----:B------:R-:W-:Y:S01]  /*31c0*/  FADD.FTZ R53, R53, R178 ;  /* 0x000000b235357221 */ /* 0x000fe20000010000 */
[----:B------:R-:W-:-:S04]  /*31d0*/  HFMA2 R62, -RZ, RZ, 0, 1.1920928955078125e-07 ;  /* 0x00000002ff3e7431 */ /* 0x000fc800000001ff */
[----:B------:R-:W-:Y:S02]  /*31e0*/  MOV R63, R53 ;  /* 0x00000035003f7202 */ /* 0x000fe40000000f00 */
[----:B------:R-:W-:-:S07]  /*31f0*/  MOV R52, R61 ;  /* 0x0000003d00347202 */ /* 0x000fce0000000f00 */
[----:B------:R-:W-:Y:S05]  /*3200*/  WARPSYNC.COLLECTIVE R60, `(.L_x_2967) ;  /* 0x000000003c087348 */ /* 0x000fea0003c00000 */
[----:B------:R0:W1:Y:S02]  /*3210*/  SHFL.BFLY P1, R61, R63, R62, R65 ;  /* 0x0c00003e3f3d7389 */ /* 0x0000640000020041 */
[----:B01----:R-:W-:Y:S05]  /*3220*/  ENDCOLLECTIVE ;  /* 0x000000000000791b */ /* 0x003fea0003800000 */
.L_x_2967:
[----:B------:R-:W-:-:S05]  /*3230*/  FADD.FTZ R52, R52, R179 ;  /* 0x000000b334347221 */ /* 0x000fca0000010000 */
[----:B------:R-:W-:Y:S02]  /*3240*/  MOV R63, R52 ;  /* 0x00000034003f7202 */ /* 0x000fe40000000f00 */
[----:B------:R-:W-:-:S07]  /*3250*/  MOV R54, R61 ;  /* 0x0000003d00367202 */ /* 0x000fce0000000f00 */
[----:B------:R-:W-:Y:S05]  /*3260*/  WARPSYNC.COLLECTIVE R60, `(.L_x_2968) ;  /* 0x000000003c087348 */ /* 0x000fea0003c00000 */
[----:B------:R0:W1:Y:S02]  /*3270*/  SHFL.BFLY P1, R61, R63, R62, R65 ;  /* 0x0c00003e3f3d7389 */ /* 0x0000640000020041 */
[----:B01----:R-:W-:Y:S05]  /*3280*/  ENDCOLLECTIVE ;  /* 0x000000000000791b */ /* 0x003fea0003800000 */
.L_x_2968:
[----:B------:R-:W-:Y:S01]  /*3290*/  FADD.FTZ R54, R53, R54 ;  /* 0x0000003635367221 */ /* 0x000fe20000010000 */
[----:B------:R-:W-:-:S04]  /*32a0*/  HFMA2 R62, -RZ, RZ, 0, 2.384185791015625e-07 ;  /* 0x00000004ff3e7431 */ /* 0x000fc800000001ff */
[----:B------:R-:W-:Y:S02]  /*32b0*/  MOV R63, R54 ;  /* 0x00000036003f7202 */ /* 0x000fe40000000f00 */
[----:B------:R-:W-:-:S07]  /*32c0*/  MOV R55, R61 ;  /* 0x0000003d00377202 */ /* 0x000fce0000000f00 */
[----:B------:R-:W-:Y:S05]  /*32d0*/  WARPSYNC.COLLECTIVE R60, `(.L_x_2969) ;  /* 0x000000003c087348 */ /* 0x000fea0003c00000 */
[----:B------:R0:W1:Y:S02]  /*32e0*/  SHFL.BFLY P1, R61, R63, R62, R65 ;  /* 0x0c00003e3f3d7389 */ /* 0x0000640000020041 */
[----:B01----:R-:W-:Y:S05]  /*32f0*/  ENDCOLLECTIVE ;  /* 0x000000000000791b */ /* 0x003fea0003800000 */
.L_x_2969:
[----:B------:R-:W-:-:S05]  /*3300*/  FADD.FTZ R55, R52, R55 ;  /* 0x0000003734377221 */ /* 0x000fca0000010000 */
[----:B------:R-:W-:Y:S02]  /*3310*/  MOV R63, R55 ;  /* 0x00000037003f7202 */ /* 0x000fe40000000f00 */
[----:B------:R-:W-:-:S07]  /*3320*/  MOV R57, R61 ;  /* 0x0000003d00397202 */ /* 0x000fce0000000f00 */
[----:B------:R-:W-:Y:S05]  /*3330*/  WARPSYNC.COLLECTIVE R60, `(.L_x_2970) ;  /* 0x000000003c087348 */ /* 0x000fea0003c00000 */
[----:B------:R0:W1:Y:S02]  /*3340*/  SHFL.BFLY P1, R61, R63, R62, R65 ;  /* 0x0c00003e3f3d7389 */ /* 0x0000640000020041 */
[----:B01----:R-:W-:Y:S05]  /*3350*/  ENDCOLLECTIVE ;  /* 0x000000000000791b */ /* 0x003fea0003800000 */
.L_x_2970:
[----:B------:R-:W-:Y:S01]  /*3360*/  FADD.FTZ R57, R54, R57 ;  /* 0x0000003936397221 */ /* 0x000fe20000010000 */
[----:B------:R-:W-:-:S04]  /*3370*/  HFMA2 R62, -RZ, RZ, 0, 4.76837158203125e-07 ;  /* 0x00000008ff3e7431 */ /* 0x000fc800000001ff */
[----:B------:R-:W-:Y:S02]  /*3380*/  MOV R63, R57 ;  /* 0x00000039003f7202 */ /* 0x000fe40000000f00 */
[----:B------:R-:W-:-:S07]  /*3390*/  MOV R56, R61 ;  /* 0x0000003d00387202 */ /* 0x000fce0000000f00 */
[----:B------:R-:W-:Y:S05]  /*33a0*/  WARPSYNC.COLLECTIVE R60, `(.L_x_2971) ;  /* 0x000000003c087348 */ /* 0x000fea0003c00000 */
[----:B------:R0:W1:Y:S02]  /*33b0*/  SHFL.BFLY P1, R61, R63, R62, R65 ;  /* 0x0c00003e3f3d7389 */ /* 0x0000640000020041 */
[----:B01----:R-:W-:Y:S05]  /*33c0*/  ENDCOLLECTIVE ;  /* 0x000000000000791b */ /* 0x003fea0003800000 */
.L_x_2971:
[----:B------:R-:W-:-:S05]  /*33d0*/  FADD.FTZ R56, R55, R56 ;  /* 0x0000003837387221 */ /* 0x000fca0000010000 */
[----:B------:R-:W-:Y:S02]  /*33e0*/  MOV R63, R56 ;  /* 0x00000038003f7202 */ /* 0x000fe40000000f00 */
[----:B------:R-:W-:-:S07]  /*33f0*/  MOV R58, R61 ;  /* 0x0000003d003a7202 */ /* 0x000fce0000000f00 */
[----:B------:R-:W-:Y:S05]  /*3400*/  WARPSYNC.COLLECTIVE R60, `(.L_x_2972) ;  /* 0x000000003c087348 */ /* 0x000fea0003c00000 */
[----:B------:R0:W1:Y:S02]  /*3410*/  SHFL.BFLY P1, R61, R63, R62, R65 ;  /* 0x0c00003e3f3d7389 */ /* 0x0000640000020041 */
[----:B01----:R-:W-:Y:S05]  /*3420*/  ENDCOLLECTIVE ;  /* 0x000000000000791b */ /* 0x003fea0003800000 */
.L_x_2972:
[----:B------:R-:W-:Y:S01]  /*3430*/  FADD.FTZ R58, R57, R58 ;  /* 0x0000003a393a7221 */ /* 0x000fe20000010000 */
[----:B------:R-:W-:-:S04]  /*3440*/  HFMA2 R62, -RZ, RZ, 0, 9.5367431640625e-07 ;  /* 0x00000010ff3e7431 */ /* 0x000fc800000001ff */
[----:B------:R-:W-:Y:S02]  /*3450*/  MOV R63, R58 ;  /* 0x0000003a003f7202 */ /* 0x000fe40000000f00 */
[----:B------:R-:W-:-:S07]  /*3460*/  MOV R59, R61 ;  /* 0x0000003d003b7202 */ /* 0x000fce0000000f00 */
[----:B------:R-:W-:Y:S05]  /*3470*/  WARPSYNC.COLLECTIVE R60, `(.L_x_2973) ;  /* 0x000000003c087348 */ /* 0x000fea0003c00000 */
[----:B------:R0:W1:Y:S02]  /*3480*/  SHFL.BFLY P1, R61, R63, R62, R65 ;  /* 0x0c00003e3f3d7389 */ /* 0x0000640000020041 */
[----:B01----:R-:W-:Y:S05]  /*3490*/  ENDCOLLECTIVE ;  /* 0x000000000000791b */ /* 0x003fea0003800000 */
.L_x_2973:
[----:B------:R-:W-:-:S05]  /*34a0*/  FADD.FTZ R59, R56, R59 ;  /* 0x0000003b383b7221 */ /* 0x000fca0000010000 */
[----:B------:R-:W-:Y:S02]  /*34b0*/  MOV R63, R59 ;  /* 0x0000003b003f7202 */ /* 0x000fe40000000f00 */
[----:B------:R-:W-:-:S07]  /*34c0*/  MOV R53, R61 ;  /* 0x0000003d00357202 */ /* 0x000fce0000000f00 */
[----:B------:R-:W-:Y:S05]  /*34d0*/  WARPSYNC.COLLECTIVE R60, `(.L_x_2974) ;  /* 0x000000003c087348 */ /* 0x000fea0003c00000 */
[----:B------:R0:W1:Y:S02]  /*34e0*/  SHFL.BFLY P1, R61, R63, R62, R65 ;  /* 0x0c00003e3f3d7389 */ /* 0x0000640000020041 */
[----:B01----:R-:W-:Y:S05]  /*34f0*/  ENDCOLLECTIVE ;  /* 0x000000000000791b */ /* 0x003fea0003800000 */
.L_x_2974:
[----:B------:R-:W-:Y:S01]  /*3500*/  MOV R52, R61 ;  /* 0x0000003d00347202 */ /* 0x000fe20000000f00 */
[----:B------:R-:W-:Y:S06]  /*3510*/  BRA `(.L_x_2975) ;  /* 0xffffffe800787947 */ /* 0x000fec000383ffff */
.L_x_2976:
        /* <DEDUP_REMOVED lines=14> */
.L_x_3236:


//--------------------- .nv.shared._ZN10layer_norm22ln_bwd_finalize_kernelINS_22Kernel_traits_finalizeILj65536E13__nv_bfloat16fS2_fjLj1024ELj4ENS_18Kernel_traits_baseILj65536ES2_fS2_fjLj1024EEEEEEEvNS_9BwdParamsE --------------------------
	.section	.nv.shared._ZN10layer_norm22ln_bwd_finalize_kernelINS_22Kernel_traits_finalizeILj65536E13__nv_bfloat16fS2_fjLj1024ELj4ENS_18Kernel_traits_baseILj65536ES2_fS2_fjLj1024EEEEEEEvNS_9BwdParamsE,"aw",@nobits
	.sectionflags	@""
	.align	16
.nv.shared._ZN10layer_norm22ln_bwd_finalize_kernelINS_22Kernel_traits_finalizeILj65536E13__nv_bfloat16fS2_fjLj1024ELj4ENS_18Kernel_traits_baseILj65536ES2_fS2_fjLj1024EEEEEEEvNS_9BwdParamsE:
	.zero		9472


//--------------------- .nv.shared.reserved.0     --------------------------
	.section	.nv.shared.reserved.0,"aw",@nobits
	.weak		__nv_reservedSMEM_offset_0_alias
	.size		__nv_reservedSMEM_offset_0_alias, 0, 64
	.other		__nv_reservedSMEM_offset_0_alias,@"STO_CUDA_RESERVED_SHARED STV_DEFAULT"
__nv_reservedSMEM_offset_0_alias:
	.zero		0
	.zero		64


//--------------------- .nv.shared._ZN10layer_norm13ln_bwd_kernelINS_13Kernel_traitsI13__nv_bfloat16fS2_fjLj65536ELj8ELj1ELj8ELj16ENS_18Kernel_traits_baseILj65536ES2_fS2_fjLj256EEEEEEEvNS_9BwdParamsE --------------------------
	.section	.nv.shared._ZN10layer_norm13ln_bwd_kernelINS_13Kernel_traitsI13__nv_bfloat16fS2_fjLj65536ELj8ELj1ELj8ELj16ENS_18Kernel_traits_baseILj65536ES2_fS2_fjLj256EEEEEEEvNS_9BwdParamsE,"aw",@nobits
	.sectionflags	@""
	.align	16
	.zero		1024


//--------------------- .nv.shared._ZN10layer_norm22ln_bwd_finalize_kernelINS_22Kernel_traits_finalizeILj65536E13__nv_bfloat16S2_S2_fjLj1024ELj4ENS_18Kernel_traits_baseILj65536ES2_S2_S2_fjLj1024EEEEEEEvNS_9BwdParamsE --------------------------
	.section	.nv.shared._ZN10layer_norm22ln_bwd_finalize_kernelINS_22Kernel_traits_finalizeILj65536E13__nv_bfloat16S2_S2_fjLj1024ELj4ENS_18Kernel_traits_baseILj65536ES2_S2_S2_fjLj1024EEEEEEEvNS_9BwdParamsE,"aw",@nobits
	.sectionflags	@""
	.align	16
.nv.shared._ZN10layer_norm22ln_bwd_finalize_kernelINS_22Kernel_traits_finalizeILj65536E13__nv_bfloat16S2_S2_fjLj1024ELj4ENS_18Kernel_traits_baseILj65536ES2_S2_S2_fjLj1024EEEEEEEvNS_9BwdParamsE:
	.zero		9472


//--------------------- .nv.shared._ZN10layer_norm13ln_bwd_kernelINS_13Kernel_traitsI13__nv_bfloat16S2_S2_fjLj65536ELj8ELj1ELj8ELj16ENS_18Kernel_traits_baseILj65536ES2_S2_S2_fjLj256EEEEEEEvNS_9BwdParamsE --------------------------
	.section	.nv.shared._ZN10layer_norm13ln_bwd_kernelINS_13Kernel_traitsI13__nv_bfloat16S2_S2_fjLj65536ELj8ELj1ELj8ELj16ENS_18Kernel_traits_baseILj65536ES2_S2_S2_fjLj256EEEEEEEvNS_9BwdParamsE,"aw",@nobits
	.sectionflags	@""
	.align	16
	.zero		1024


//--------------------- .nv.shared._ZN10layer_norm22ln_bwd_finalize_kernelINS_22Kernel_traits_finalizeILj65536E6__halffS2_fjLj1024ELj4ENS_18Kernel_traits_baseILj65536ES2_fS2_fjLj1024EEEEEEEvNS_9BwdParamsE --------------------------
	.section	.nv.shared._ZN10layer_norm22ln_bwd_finalize_kernelINS_22Kernel_traits_finalizeILj65536E6__halffS2_fjLj1024ELj4ENS_18Kernel_traits_baseILj65536ES2_fS2_fjLj1024EEEEEEEvNS_9BwdParamsE,"aw",@nobits
	.sectionflags	@""
	.align	16
.nv.shared._ZN10layer_norm22ln_bwd_finalize_kernelINS_22Kernel_traits_finalizeILj65536E6__halffS2_fjLj1024ELj4ENS_18Kernel_traits_baseILj65536ES2_fS2_fjLj1024EEEEEEEvNS_9BwdParamsE:
	.zero		9472


//--------------------- .nv.shared._ZN10layer_norm13ln_bwd_kernelINS_13Kernel_traitsI6__halffS2_fjLj65536ELj8ELj1ELj8ELj16ENS_18Kernel_traits_baseILj65536ES2_fS2_fjLj256EEEEEEEvNS_9BwdParamsE --------------------------
	.section	.nv.shared._ZN10layer_norm13ln_bwd_kernelINS_13Kernel_traitsI6__halffS2_fjLj65536ELj8ELj1ELj8ELj16ENS_18Kernel_traits_baseILj65536ES2_fS2_fjLj256EEEEEEEvNS_9BwdParamsE,"aw",@nobits
	.sectionflags	@""
	.align	16
	.zero		1024


//--------------------- .nv.shared._ZN10layer_norm22ln_bwd_finalize_kernelINS_22Kernel_traits_finalizeILj65536E6__halfS2_S2_fjLj1024ELj4ENS_18Kernel_traits_baseILj65536ES2_S2_S2_fjLj1024EEEEEEEvNS_9BwdParamsE --------------------------
	.section	.nv.shared._ZN10layer_norm22ln_bwd_finalize_kernelINS_22Kernel_traits_finalizeILj65536E6__halfS2_S2_fjLj1024ELj4ENS_18Kernel_traits_baseILj65536ES2_S2_S2_fjLj1024EEEEEEEvNS_9BwdParamsE,"aw",@nobits
	.sectionflags	@""
	.align	16
.nv.shared._ZN10layer_norm22ln_bwd_finalize_kernelINS_22Kernel_traits_finalizeILj65536E6__halfS2_S2_fjLj1024ELj4ENS_18Kernel_traits_baseILj65536ES2_S2_S2_fjLj1024EEEEEEEvNS_9BwdParamsE:
	.zero		9472


//--------------------- .nv.shared._ZN10layer_norm13ln_bwd_kernelINS_13Kernel_traitsI6__halfS2_S2_fjLj65536ELj8ELj1ELj8ELj16ENS_18Kernel_traits_baseILj65536ES2_S2_S2_fjLj256EEEEEEEvNS_9BwdParamsE --------------------------
	.section	.nv.shared._ZN10layer_norm13ln_bwd_kernelINS_13Kernel_traitsI6__halfS2_S2_fjLj65536ELj8ELj1ELj8ELj16ENS_18Kernel_traits_baseILj65536ES2_S2_S2_fjLj256EEEEEEEvNS_9BwdParamsE,"aw",@nobits
	.sectionflags	@""
	.align	16
	.zero		1024


//--------------------- .nv.shared._ZN10layer_norm22ln_bwd_finalize_kernelINS_22Kernel_traits_finalizeILj65536EffffjLj1024ELj4ENS_18Kernel_traits_baseILj65536EffffjLj1024EEEEEEEvNS_9BwdParamsE --------------------------
	.section	.nv.shared._ZN10layer_norm22ln_bwd_finalize_kernelINS_22Kernel_traits_finalizeILj65536EffffjLj1024ELj4ENS_18Kernel_traits_baseILj65536EffffjLj1024EEEEEEEvNS_9BwdParamsE,"aw",@nobits
	.sectionflags	@""
	.align	16
.nv.shared._ZN10layer_norm22ln_bwd_finalize_kernelINS_22Kernel_traits_finalizeILj65536EffffjLj1024ELj4ENS_18Kernel_traits_baseILj65536EffffjLj1024EEEEEEEvNS_9BwdParamsE:
	.zero		9472


//--------------------- .nv.shared._ZN10layer_norm13ln_bwd_kernelINS_13Kernel_traitsIffffjLj65536ELj8ELj1ELj8ELj16ENS_18Kernel_traits_baseILj65536EffffjLj256EEEEEEEvNS_9BwdParamsE --------------------------
	.section	.nv.shared._ZN10layer_norm13ln_bwd_kernelINS_13Kernel_traitsIffffjLj65536ELj8ELj1ELj8ELj16ENS_18Kernel_traits_baseILj65536EffffjLj256EEEEEEEvNS_9BwdParamsE,"aw",@nobits
	.sectionflags	@""
	.align	16
	.zero		1024


//--------------------- .nv.shared._ZN10layer_norm22ln_bwd_finalize_kernelINS_22Kernel_traits_finalizeILj49152E13__nv_bfloat16fS2_fjLj1024ELj4ENS_18Kernel_traits_baseILj49152ES2_fS2_fjLj1024EEEEEEEvNS_9BwdParamsE --------------------------
	.section	.nv.shared._ZN10layer_norm22ln_bwd_finalize_kernelINS_22Kernel_traits_finalizeILj49152E13__nv_bfloat16fS2_fjLj1024ELj4ENS_18Kernel_traits_baseILj49152ES2_fS2_fjLj1024EEEEEEEvNS_9BwdParamsE,"aw",@nobits
	.sectionflags	@""
	.align	16
.nv.shared._ZN10layer_norm22ln_bwd_finalize_kernelINS_22Kernel_traits_finalizeILj49152E13__nv_bfloat16fS2_fjLj1024ELj4ENS_18Kernel_traits_baseILj49152ES2_fS2_fjLj1024EEEEEEEvNS_9BwdParamsE:
	.zero		9472


//--------------------- .nv.shared._ZN10layer_norm13ln_bwd_kernelINS_13Kernel_traitsI13__nv_bfloat16fS2_fjLj49152ELj8ELj1ELj8ELj16ENS_18Kernel_traits_baseILj49152ES2_fS2_fjLj256EEEEEEEvNS_9BwdParamsE --------------------------
	.section	.nv.shared._ZN10layer_norm13ln_bwd_kernelINS_13Kernel_traitsI13__nv_bfloat16fS2_fjLj49152ELj8ELj1ELj8ELj16ENS_18Kernel_traits_baseILj49152ES2_fS2_fjLj256EEEEEEEvNS_9BwdParamsE,"aw",@nobits
	.sectionflags	@""
	.align	16
	.zero		1024


//--------------------- .nv.shared._ZN10layer_norm22ln_bwd_finalize_kernelINS_22Kernel_traits_finalizeILj49152E13__nv_bfloat16S2_S2_fjLj1024ELj4ENS_18Kernel_traits_baseILj49152ES2_S2_S2_fjLj1024EEEEEEEvNS_9BwdParamsE --------------------------
	.section	.nv.shared._ZN10layer_norm22ln_bwd_finalize_kernelINS_22Kernel_traits_finalizeILj49152E13__nv_bfloat16S2_S2_fjLj1024ELj4ENS_18Kernel_traits_baseILj49152ES2_S2_S2_fjLj1024EEEEEEEvNS_9BwdParamsE,"aw",@nobits
	.sectionflags	@""
	.align	16
.nv.shared._ZN10layer_norm22ln_bwd_finalize_kernelINS_22Kernel_traits_finalizeILj49152E13__nv_bfloat16S2_S2_fjLj1024ELj4ENS_18Kernel_traits_baseILj49152ES2_S2_S2_fjLj1024EEEEEEEvNS_9BwdParamsE:
	.zero		9472


//--------------------- .nv.shared._ZN10layer_norm13ln_bwd_kernelINS_13Kernel_traitsI13__nv_bfloat16S2_S2_fjLj49152ELj8ELj1ELj8ELj16ENS_18Kernel_traits_baseILj49152ES2_S2_S2_fjLj256EEEEEEEvNS_9BwdParamsE --------------------------
	.section	.nv.shared._ZN10layer_norm13ln_bwd_kernelINS_13Kernel_traitsI13__nv_bfloat16S2_S2_fjLj49152ELj8ELj1ELj8ELj16ENS_18Kernel_traits_baseILj49152ES2_S2_S2_fjLj256EEEEEEEvNS_9BwdParamsE,"aw",@nobits
	.sectionflags	@""
	.align	16
	.zero		1024


//--------------------- .nv.shared._ZN10layer_norm22ln_bwd_finalize_kernelINS_22Kernel_traits_finalizeILj49152E6__halffS2_fjLj1024ELj4ENS_18Kernel_traits_baseILj49152ES2_fS2_fjLj1024EEEEEEEvNS_9BwdParamsE --------------------------
	.section	.nv.shared._ZN10layer_norm22ln_bwd_finalize_kernelINS_22Kernel_traits_finalizeILj49152E6__halffS2_fjLj1024ELj4ENS_18Kernel_traits_baseILj49152ES2_fS2_fjLj1024EEEEEEEvNS_9BwdParamsE,"aw",@nobits
	.sectionflags	@""
	.align	16
.nv.shared._ZN10layer_norm22ln_bwd_finalize_kernelINS_22Kernel_traits_finalizeILj49152E6__halffS2_fjLj1024ELj4ENS_18Kernel_traits_baseILj49152ES2_fS2_fjLj1024EEEEEEEvNS_9BwdParamsE:
	.zero		9472


//--------------------- .nv.shared._ZN10layer_norm13ln_bwd_kernelINS_13Kernel_traitsI6__halffS2_fjLj49152ELj8ELj1ELj8ELj16ENS_18Kernel_traits_baseILj49152ES2_fS2_fjLj256EEEEEEEvNS_9BwdParamsE --------------------------
	.section	.nv.shared._ZN10layer_norm13ln_bwd_kernelINS_13Kernel_traitsI6__halffS2_fjLj49152ELj8ELj1ELj8ELj16ENS_18Kernel_traits_baseILj49152ES2_fS2_fjLj256EEEEEEEvNS_9BwdParamsE,"aw",@nobits
	.sectionflags	@""
	.align	16
	.zero		1024


//--------------------- .nv.shared._ZN10layer_norm22ln_bwd_finalize_kernelINS_22Kernel_traits_finalizeILj49152E6__halfS2_S2_fjLj1024ELj4ENS_18Kernel_traits_baseILj49152ES2_S2_S2_fjLj1024EEEEEEEvNS_9BwdParamsE --------------------------
	.section	.nv.shared._ZN10layer_norm22ln_bwd_finalize_kernelINS_22Kernel_traits_finalizeILj49152E6__halfS2_S2_fjLj1024ELj4ENS_18Kernel_traits_baseILj49152ES2_S2_S2_fjLj1024EEEEEEEvNS_9BwdParamsE,"aw",@nobits
	.sectionflags	@""
	.align	16
.nv.shared._ZN10layer_norm22ln_bwd_finalize_kernelINS_22Kernel_traits_finalizeILj49152E6__halfS2_S2_fjLj1024ELj4ENS_18Kernel_traits_baseILj49152ES2_S2_S2_fjLj1024EEEEEEEvNS_9BwdParamsE:
	.zero		9472


//--------------------- .nv.shared._ZN10layer_norm13ln_bwd_kernelINS_13Kernel_traitsI6__halfS2_S2_fjLj49152ELj8ELj1ELj8ELj16ENS_18Kernel_traits_baseILj49152ES2_S2_S2_fjLj256EEEEEEEvNS_9BwdParamsE --------------------------
	.section	.nv.shared._ZN10layer_norm13ln_bwd_kernelINS_13Kernel_traitsI6__halfS2_S2_fjLj49152ELj8ELj1ELj8ELj16ENS_18Kernel_traits_baseILj49152ES2_S2_S2_fjLj256EEEEEEEvNS_9BwdParamsE,"aw",@nobits
	.sectionflags	@""
	.align	16
	.zero		1024


//--------------------- .nv.shared._ZN10layer_norm22ln_bwd_finalize_kernelINS_22Kernel_traits_finalizeILj49152EffffjLj1024ELj4ENS_18Kernel_traits_baseILj49152EffffjLj1024EEEEEEEvNS_9BwdParamsE --------------------------
	.section	.nv.shared._ZN10layer_norm22ln_bwd_finalize_kernelINS_22Kernel_traits_finalizeILj49152EffffjLj1024ELj4ENS_18Kernel_traits_baseILj49152EffffjLj1024EEEEEEEvNS_9BwdParamsE,"aw",@nobits
	.sectionflags	@""
	.align	16
.nv.shared._ZN10layer_norm22ln_bwd_finalize_kernelINS_22Kernel_traits_finalizeILj49152EffffjLj1024ELj4ENS_18Kernel_traits_baseILj49152EffffjLj1024EEEEEEEvNS_9BwdParamsE:
	.zero		9472


//--------------------- .nv.shared._ZN10layer_norm13ln_bwd_kernelINS_13Kernel_traitsIffffjLj49152ELj8ELj1ELj8ELj16ENS_18Kernel_traits_baseILj49152EffffjLj256EEEEEEEvNS_9BwdParamsE --------------------------
	.section	.nv.shared._ZN10layer_norm13ln_bwd_kernelINS_13Kernel_traitsIffffjLj49152ELj8ELj1ELj8ELj16ENS_18Kernel_traits_baseILj49152EffffjLj256EEEEEEEvNS_9BwdParamsE,"aw",@nobits
	.sectionflags	@""
	.align	16
	.zero		1024


//--------------------- .nv.shared._ZN10layer_norm22ln_bwd_finalize_kernelINS_22Kernel_traits_finalizeILj40960E13__nv_bfloat16fS2_fjLj1024ELj4ENS_18Kernel_traits_baseILj40960ES2_fS2_fjLj1024EEEEEEEvNS_9BwdParamsE --------------------------
	.section	.nv.shared._ZN10layer_norm22ln_bwd_finalize_kernelINS_22Kernel_traits_finalizeILj40960E13__nv_bfloat16fS2_fjLj1024ELj4ENS_18Kernel_traits_baseILj40960ES2_fS2_fjLj1024EEEEEEEvNS_9BwdParamsE,"aw",@nobits
	.sectionflags	@""
	.align	16
.nv.shared._ZN10layer_norm22ln_bwd_finalize_kernelINS_22Kernel_traits_finalizeILj40960E13__nv_bfloat16fS2_fjLj1024ELj4ENS_18Kernel_traits_baseILj40960ES2_fS2_fjLj1024EEEEEEEvNS_9BwdParamsE:
	.zero		9472


//--------------------- .nv.shared._ZN10layer_norm13ln_bwd_kernelINS_13Kernel_traitsI13__nv_bfloat16fS2_fjLj40960ELj4ELj1ELj8ELj16ENS_18Kernel_traits_baseILj40960ES2_fS2_fjLj256EEEEEEEvNS_9BwdParamsE --------------------------
	.section	.nv.shared._ZN10layer_norm13ln_bwd_kernelINS_13Kernel_traitsI13__nv_bfloat16fS2_fjLj40960ELj4ELj1ELj8ELj16ENS_18Kernel_traits_baseILj40960ES2_fS2_fjLj256EEEEEEEvNS_9BwdParamsE,"aw",@nobits
	.sectionflags	@""
	.align	16
	.zero		1024


//--------------------- .nv.shared._ZN10layer_norm22ln_bwd_finalize_kernelINS_22Kernel_traits_finalizeILj40960E13__nv_bfloat16S2_S2_fjLj1024ELj4ENS_18Kernel_traits_baseILj40960ES2_S2_S2_fjLj1024EEEEEEEvNS_9BwdParamsE --------------------------
	.section	.nv.shared._ZN10layer_norm22ln_bwd_finalize_kernelINS_22Kernel_traits_finalizeILj40960E13__nv_bfloat16S2_S2_fjLj1024ELj4ENS_18Kernel_traits_baseILj40960ES2_S2_S2_fjLj1024EEEEEEEvNS_9BwdParamsE,"aw",@nobits
	.sectionflags	@""
	.align	16
.nv.shared._ZN10layer_norm22ln_bwd_finalize_kernelINS_22Kernel_traits_finalizeILj40960E13__nv_bfloat16S2_S2_fjLj1024ELj4ENS_18Kernel_traits_baseILj40960ES2_S2_S2_fjLj1024EEEEEEEvNS_9BwdParamsE:
	.zero		9472


//--------------------- .nv.shared._ZN10layer_norm13ln_bwd_kernelINS_13Kernel_traitsI13__nv_bfloat16S2_S2_fjLj40960ELj4ELj1ELj8ELj16ENS_18Kernel_traits_baseILj40960ES2_S2_S2_fjLj256EEEEEEEvNS_9BwdParamsE --------------------------
	.section	.nv.shared._ZN10layer_norm13ln_bwd_kernelINS_13Kernel_traitsI13__nv_bfloat16S2_S2_fjLj40960ELj4ELj1ELj8ELj16ENS_18Kernel_traits_baseILj40960ES2_S2_S2_fjLj256EEEEEEEvNS_9BwdParamsE,"aw",@nobits
	.sectionflags	@""
	.align	16
	.zero		1024


//--------------------- .nv.shared._ZN10layer_norm22ln_bwd_finalize_kernelINS_22Kernel_traits_finalizeILj40960E6__halffS2_fjLj1024ELj4ENS_18Kernel_traits_baseILj40960ES2_fS2_fjLj1024EEEEEEEvNS_9BwdParamsE --------------------------
	.section	.nv.shared._ZN10layer_norm22ln_bwd_finalize_kernelINS_22Kernel_traits_finalizeILj40960E6__halffS2_fjLj1024ELj4ENS_18Kernel_traits_baseILj40960ES2_fS2_fjLj1024EEEEEEEvNS_9BwdParamsE,"aw",@nobits
	.sectionflags	@""
	.align	16
.nv.shared._ZN10layer_norm22ln_bwd_finalize_kernelINS_22Kernel_traits_finalizeILj40960E6__halffS2_fjLj1024ELj4ENS_18Kernel_traits_baseILj40960ES2_fS2_fjLj1024EEEEEEEvNS_9BwdParamsE:
	.zero		9472


//--------------------- .nv.shared._ZN10layer_norm13ln_bwd_kernelINS_13Kernel_traitsI6__halffS2_fjLj40960ELj4ELj1ELj8ELj16ENS_18Kernel_traits_baseILj40960ES2_fS2_fjLj256EEEEEEEvNS_9BwdParamsE --------------------------
	.section	.nv.shared._ZN10layer_norm13ln_bwd_kernelINS_13Kernel_traitsI6__halffS2_fjLj40960ELj4ELj1ELj8ELj16ENS_18Kernel_traits_baseILj40960ES2_fS2_fjLj256EEEEEEEvNS_9BwdParamsE,"aw",@nobits
	.sectionflags	@""
	.align	16
	.zero		1024


//--------------------- .nv.shared._ZN10layer_norm22ln_bwd_finalize_kernelINS_22Kernel_traits_finalizeILj40960E6__halfS2_S2_fjLj1024ELj4ENS_18Kernel_traits_baseILj40960ES2_S2_S2_fjLj1024EEEEEEEvNS_9BwdParamsE --------------------------
	.section	.nv.shared._ZN10layer_norm22ln_bwd_finalize_kernelINS_22Kernel_traits_finalizeILj40960E6__halfS2_S2_fjLj1024ELj4ENS_18Kernel_traits_baseILj40960ES2_S2_S2_fjLj1024EEEEEEEvNS_9BwdParamsE,"aw",@nobits
	.sectionflags	@""
	.align	16
.nv.shared._ZN10layer_norm22ln_bwd_finalize_kernelINS_22Kernel_traits_finalizeILj40960E6__halfS2_S2_fjLj1024ELj4ENS_18Kernel_traits_baseILj40960ES2_S2_S2_fjLj1024EEEEEEEvNS_9BwdParamsE:
	.zero		9472


//--------------------- .nv.shared._ZN10layer_norm13ln_bwd_kernelINS_13Kernel_traitsI6__halfS2_S2_fjLj40960ELj4ELj1ELj8ELj16ENS_18Kernel_traits_baseILj40960ES2_S2_S2_fjLj256EEEEEEEvNS_9BwdParamsE --------------------------
	.section	.nv.shared._ZN10layer_norm13ln_bwd_kernelINS_13Kernel_traitsI6__halfS2_S2_fjLj40960ELj4ELj1ELj8ELj16ENS_18Kernel_traits_baseILj40960ES2_S2_S2_fjLj256EEEEEEEvNS_9BwdParamsE,"aw",@nobits
	.sectionflags	@""
	.align	16
	.zero		1024


//--------------------- .nv.shared._ZN10layer_norm22ln_bwd_finalize_kernelINS_22Kernel_traits_finalizeILj40960EffffjLj1024ELj4ENS_18Kernel_traits_baseILj40960EffffjLj1024EEEEEEEvNS_9BwdParamsE --------------------------
	.section	.nv.shared._ZN10layer_norm22ln_bwd_finalize_kernelINS_22Kernel_traits_finalizeILj40960EffffjLj1024ELj4ENS_18Kernel_traits_baseILj40960EffffjLj1024EEEEEEEvNS_9BwdParamsE,"aw",@nobits
	.sectionflags	@""
	.align	16
.nv.shared._ZN10layer_norm22ln_bwd_finalize_kernelINS_22Kernel_traits_finalizeILj40960EffffjLj1024ELj4ENS_18Kernel_traits_baseILj40960EffffjLj1024EEEEEEEvNS_9BwdParamsE:
	.zero		9472


//--------------------- .nv.shared._ZN10layer_norm13ln_bwd_kernelINS_13Kernel_traitsIffffjLj40960ELj4ELj1ELj8ELj16ENS_18Kernel_traits_baseILj40960EffffjLj256EEEEEEEvNS_9BwdParamsE --------------------------
	.section	.nv.shared._ZN10layer_norm13ln_bwd_kernelINS_13Kernel_traitsIffffjLj40960ELj4ELj1ELj8ELj16ENS_18Kernel_traits_baseILj40960EffffjLj256EEEEEEEvNS_9BwdParamsE,"aw",@nobits
	.sectionflags	@""
	.align	16
	.zero		1024


//--------------------- .nv.shared._ZN10layer_norm22ln_bwd_finalize_kernelINS_22Kernel_traits_finalizeILj32768E13__nv_bfloat16fS2_fjLj1024ELj4ENS_18Kernel_traits_baseILj32768ES2_fS2_fjLj1024EEEEEEEvNS_9BwdParamsE --------------------------
	.section	.nv.shared._ZN10layer_norm22ln_bwd_finalize_kernelINS_22Kernel_traits_finalizeILj32768E13__nv_bfloat16fS2_fjLj1024ELj4ENS_18Kernel_traits_baseILj32768ES2_fS2_fjLj1024EEEEEEEvNS_9BwdParamsE,"aw",@nobits
	.sectionflags	@""
	.align	16
.nv.shared._ZN10layer_norm22ln_bwd_finalize_kernelINS_22Kernel_traits_finalizeILj32768E13__nv_bfloat16fS2_fjLj1024ELj4ENS_18Kernel_traits_baseILj32768ES2_fS2_fjLj1024EEEEEEEvNS_9BwdParamsE:
	.zero		9472


//--------------------- .nv.shared._ZN10layer_norm13ln_bwd_kernelINS_13Kernel_traitsI13__nv_bfloat16fS2_fjLj32768ELj4ELj1ELj8ELj16ENS_18Kernel_traits_baseILj32768ES2_fS2_fjLj256EEEEEEEvNS_9BwdParamsE --------------------------
	.section	.nv.shared._ZN10layer_norm13ln_bwd_kernelINS_13Kernel_traitsI13__nv_bfloat16fS2_fjLj32768ELj4ELj1ELj8ELj16ENS_18Kernel_traits_baseILj32768ES2_fS2_fjLj256EEEEEEEvNS_9BwdParamsE,"aw",@nobits
	.sectionflags	@""
	.align	16
	.zero		1024


//--------------------- .nv.shared._ZN10layer_norm22ln_bwd_finalize_kernelINS_22Kernel_traits_finalizeILj32768E13__nv_bfloat16S2_S2_fjLj1024ELj4ENS_18Kernel_traits_baseILj32768ES2_S2_S2_fjLj1024EEEEEEEvNS_9BwdParamsE --------------------------
	.section	.nv.shared._ZN10layer_norm22ln_bwd_finalize_kernelINS_22Kernel_traits_finalizeILj32768E13__nv_bfloat16S2_S2_fjLj1024ELj4ENS_18Kernel_traits_baseILj32768ES2_S2_S2_fjLj1024EEEEEEEvNS_9BwdParamsE,"aw",@nobits
	.sectionflags	@""
	.align	16
.nv.shared._ZN10layer_norm22ln_bwd_finalize_kernelINS_22Kernel_traits_finalizeILj32768E13__nv_bfloat16S2_S2_fjLj1024ELj4ENS_18Kernel_traits_baseILj32768ES2_S2_S2_fjLj1024EEEEEEEvNS_9BwdParamsE:
	.zero		9472


//--------------------- .nv.shared._ZN10layer_norm13ln_bwd_kernelINS_13Kernel_traitsI13__nv_bfloat16S2_S2_fjLj32768ELj4ELj1ELj8ELj16ENS_18Kernel_traits_baseILj32768ES2_S2_S2_fjLj256EEEEEEEvNS_9BwdParamsE --------------------------
	.section	.nv.shared._ZN10layer_norm13ln_bwd_kernelINS_13Kernel_traitsI13__nv_bfloat16S2_S2_fjLj32768ELj4ELj1ELj8ELj16ENS_18Kernel_traits_baseILj32768ES2_S2_S2_fjLj256EEEEEEEvNS_9BwdParamsE,"aw",@nobits
	.sectionflags	@""
	.align	16
	.zero		1024


//--------------------- .nv.shared._ZN10layer_norm22ln_bwd_finalize_kernelINS_22Kernel_traits_finalizeILj32768E6__halffS2_fjLj1024ELj4ENS_18Kernel_traits_baseILj32768ES2_fS2_fjLj1024EEEEEEEvNS_9BwdParamsE --------------------------
	.section	.nv.shared._ZN10layer_norm22ln_bwd_finalize_kernelINS_22Kernel_traits_finalizeILj32768E6__halffS2_fjLj1024ELj4ENS_18Kernel_traits_baseILj32768ES2_fS2_fjLj1024EEEEEEEvNS_9BwdParamsE,"aw",@nobits
	.sectionflags	@""
	.align	16
.nv.shared._ZN10layer_norm22ln_bwd_finalize_kernelINS_22Kernel_traits_finalizeILj32768E6__halffS2_fjLj1024ELj4ENS_18Kernel_traits_baseILj32768ES2_fS2_fjLj1024EEEEEEEvNS_9BwdParamsE:
	.zero		9472


//--------------------- .nv.shared._ZN10layer_norm13ln_bwd_kernelINS_13Kernel_traitsI6__halffS2_fjLj32768ELj4ELj1ELj8ELj16ENS_18Kernel_traits_baseILj32768ES2_fS2_fjLj256EEEEEEEvNS_9BwdParamsE --------------------------
	.section	.nv.shared._ZN10layer_norm13ln_bwd_kernelINS_13Kernel_traitsI6__halffS2_fjLj32768ELj4ELj1ELj8ELj16ENS_18Kernel_traits_baseILj32768ES2_fS2_fjLj256EEEEEEEvNS_9BwdParamsE,"aw",@nobits
	.sectionflags	@""
	.align	16
	.zero		1024


//--------------------- .nv.shared._ZN10layer_norm22ln_bwd_finalize_kernelINS_22Kernel_traits_finalizeILj32768E6__halfS2_S2_fjLj1024ELj4ENS_18Kernel_traits_baseILj32768ES2_S2_S2_fjLj1024EEEEEEEvNS_9BwdParamsE --------------------------
	.section	.nv.shared._ZN10layer_norm22ln_bwd_finalize_kernelINS_22Kernel_traits_finalizeILj32768E6__halfS2_S2_fjLj1024ELj4ENS_18Kernel_traits_baseILj32768ES2_S2_S2_fjLj1024EEEEEEEvNS_9BwdParamsE,"aw",@nobits
	.sectionflags	@""
	.align	16
.nv.shared._ZN10layer_norm22ln_bwd_finalize_kernelINS_22Kernel_traits_finalizeILj32768E6__halfS2_S2_fjLj1024ELj4ENS_18Kernel_traits_baseILj32768ES2_S2_S2_fjLj1024EEEEEEEvNS_9BwdParamsE:
	.zero		9472


//--------------------- .nv.shared._ZN10layer_norm13ln_bwd_kernelINS_13Kernel_traitsI6__halfS2_S2_fjLj32768ELj4ELj1ELj8ELj16ENS_18Kernel_traits_baseILj32768ES2_S2_S2_fjLj256EEEEEEEvNS_9BwdParamsE --------------------------
	.section	.nv.shared._ZN10layer_norm13ln_bwd_kernelINS_13Kernel_traitsI6__halfS2_S2_fjLj32768ELj4ELj1ELj8ELj16ENS_18Kernel_traits_baseILj32768ES2_S2_S2_fjLj256EEEEEEEvNS_9BwdParamsE,"aw",@nobits
	.sectionflags	@""
	.align	16
	.zero		1024


//--------------------- .nv.shared._ZN10layer_norm22ln_bwd_finalize_kernelINS_22Kernel_traits_finalizeILj32768EffffjLj1024ELj4ENS_18Kernel_traits_baseILj32768EffffjLj1024EEEEEEEvNS_9BwdParamsE --------------------------
	.section	.nv.shared._ZN10layer_norm22ln_bwd_finalize_kernelINS_22Kernel_traits_finalizeILj32768EffffjLj1024ELj4ENS_18Kernel_traits_baseILj32768EffffjLj1024EEEEEEEvNS_9BwdParamsE,"aw",@nobits
	.sectionflags	@""
	.align	16
.nv.shared._ZN10layer_norm22ln_bwd_finalize_kernelINS_22Kernel_traits_finalizeILj32768EffffjLj1024ELj4ENS_18Kernel_traits_baseILj32768EffffjLj1024EEEEEEEvNS_9BwdParamsE:
	.zero		9472


//--------------------- .nv.shared._ZN10layer_norm13ln_bwd_kernelINS_13Kernel_traitsIffffjLj32768ELj4ELj1ELj8ELj16ENS_18Kernel_traits_baseILj32768EffffjLj256EEEEEEEvNS_9BwdParamsE --------------------------
	.section	.nv.shared._ZN10layer_norm13ln_bwd_kernelINS_13Kernel_traitsIffffjLj32768ELj4ELj1ELj8ELj16ENS_18Kernel_traits_baseILj32768EffffjLj256EEEEEEEvNS_9BwdParamsE,"aw",@nobits
	.sectionflags	@""
	.align	16
	.zero		1024


//--------------------- .nv.shared._ZN10layer_norm22ln_bwd_finalize_kernelINS_22Kernel_traits_finalizeILj30720E13__nv_bfloat16fS2_fjLj1024ELj4ENS_18Kernel_traits_baseILj30720ES2_fS2_fjLj1024EEEEEEEvNS_9BwdParamsE --------------------------
	.section	.nv.shared._ZN10layer_norm22ln_bwd_finalize_kernelINS_22Kernel_traits_finalizeILj30720E13__nv_bfloat16fS2_fjLj1024ELj4ENS_18Kernel_traits_baseILj30720ES2_fS2_fjLj1024EEEEEEEvNS_9BwdParamsE,"aw",@nobits
	.sectionflags	@""
	.align	16
.nv.shared._ZN10layer_norm22ln_bwd_finalize_kernelINS_22Kernel_traits_finalizeILj30720E13__nv_bfloat16fS2_fjLj1024ELj4ENS_18Kernel_traits_baseILj30720ES2_fS2_fjLj1024EEEEEEEvNS_9BwdParamsE:
	.zero		9472


//--------------------- .nv.shared._ZN10layer_norm13ln_bwd_kernelINS_13Kernel_traitsI13__nv_bfloat16fS2_fjLj30720ELj4ELj1ELj8ELj8ENS_18Kernel_traits_baseILj30720ES2_fS2_fjLj256EEEEEEEvNS_9BwdParamsE --------------------------
	.section	.nv.shared._ZN10layer_norm13ln_bwd_kernelINS_13Kernel_traitsI13__nv_bfloat16fS2_fjLj30720ELj4ELj1ELj8ELj8ENS_18Kernel_traits_baseILj30720ES2_fS2_fjLj256EEEEEEEvNS_9BwdParamsE,"aw",@nobits
	.sectionflags	@""
	.align	16
	.zero		1024


//--------------------- .nv.shared._ZN10layer_norm22ln_bwd_finalize_kernelINS_22Kernel_traits_finalizeILj30720E13__nv_bfloat16S2_S2_fjLj1024ELj4ENS_18Kernel_traits_baseILj30720ES2_S2_S2_fjLj1024EEEEEEEvNS_9BwdParamsE --------------------------
	.section	.nv.shared._ZN10layer_norm22ln_bwd_finalize_kernelINS_22Kernel_traits_finalizeILj30720E13__nv_bfloat16S2_S2_fjLj1024ELj4ENS_18Kernel_traits_baseILj30720ES2_S2_S2_fjLj1024EEEEEEEvNS_9BwdParamsE,"aw",@nobits
	.sectionflags	@""
	.align	16
.nv.shared._ZN10layer_norm22ln_bwd_finalize_kernelINS_22Kernel_traits_finalizeILj30720E13__nv_bfloat16S2_S2_fjLj1024ELj4ENS_18Kernel_traits_baseILj30720ES2_S2_S2_fjLj1024EEEEEEEvNS_9BwdParamsE:
	.zero		9472


//--------------------- .nv.shared._ZN10layer_norm13ln_bwd_kernelINS_13Kernel_traitsI13__nv_bfloat16S2_S2_fjLj30720ELj4ELj1ELj8ELj4ENS_18Kernel_traits_baseILj30720ES2_S2_S2_fjLj256EEEEEEEvNS_9BwdParamsE --------------------------
	.section	.nv.shared._ZN10layer_norm13ln_bwd_kernelINS_13Kernel_traitsI13__nv_bfloat16S2_S2_fjLj30720ELj4ELj1ELj8ELj4ENS_18Kernel_traits_baseILj30720ES2_S2_S2_fjLj256EEEEEEEvNS_9BwdParamsE,"aw",@nobits
	.sectionflags	@""
	.align	16
	.zero		1024


//--------------------- .nv.shared._ZN10layer_norm22ln_bwd_finalize_kernelINS_22Kernel_traits_finalizeILj30720E6__halffS2_fjLj1024ELj4ENS_18Kernel_traits_baseILj30720ES2_fS2_fjLj1024EEEEEEEvNS_9BwdParamsE --------------------------
	.section	.nv.shared._ZN10layer_norm22ln_bwd_finalize_kernelINS_22Kernel_traits_finalizeILj30720E6__halffS2_fjLj1024ELj4ENS_18Kernel_traits_baseILj30720ES2_fS2_fjLj1024EEEEEEEvNS_9BwdParamsE,"aw",@nobits
	.sectionflags	@""
	.align	16
.nv.shared._ZN10layer_norm22ln_bwd_finalize_kernelINS_22Kernel_traits_finalizeILj30720E6__halffS2_fjLj1024ELj4ENS_18Kernel_traits_baseILj30720ES2_fS2_fjLj1024EEEEEEEvNS_9BwdParamsE:
	.zero		9472


//--------------------- .nv.shared._ZN10layer_norm13ln_bwd_kernelINS_13Kernel_traitsI6__halffS2_fjLj30720ELj4ELj1ELj8ELj8ENS_18Kernel_traits_baseILj30720ES2_fS2_fjLj256EEEEEEEvNS_9BwdParamsE --------------------------
	.section	.nv.shared._ZN10layer_norm13ln_bwd_kernelINS_13Kernel_traitsI6__halffS2_fjLj30720ELj4ELj1ELj8ELj8ENS_18Kernel_traits_baseILj30720ES2_fS2_fjLj256EEEEEEEvNS_9BwdParamsE,"aw",@nobits
	.sectionflags	@""
	.align	16
	.zero		1024


//--------------------- .nv.shared._ZN10layer_norm22ln_bwd_finalize_kernelINS_22Kernel_traits_finalizeILj30720E6__halfS2_S2_fjLj1024ELj4ENS_18Kernel_traits_baseILj30720ES2_S2_S2_fjLj1024EEEEEEEvNS_9BwdParamsE --------------------------
	.section	.nv.shared._ZN10layer_norm22ln_bwd_finalize_kernelINS_22Kernel_traits_finalizeILj30720E6__halfS2_S2_fjLj1024ELj4ENS_18Kernel_traits_baseILj30720ES2_S2_S2_fjLj1024EEEEEEEvNS_9BwdParamsE,"aw",@nobits
	.sectionflags	@""
	.align	16
.nv.shared._ZN10layer_norm22ln_bwd_finalize_kernelINS_22Kernel_traits_finalizeILj30720E6__halfS2_S2_fjLj1024ELj4ENS_18Kernel_traits_baseILj30720ES2_S2_S2_fjLj1024EEEEEEEvNS_9BwdParamsE:
	.zero		9472


//--------------------- .nv.shared._ZN10layer_norm13ln_bwd_kernelINS_13Kernel_traitsI6__halfS2_S2_fjLj30720ELj4ELj1ELj8ELj4ENS_18Kernel_traits_baseILj30720ES2_S2_S2_fjLj256EEEEEEEvNS_9BwdParamsE --------------------------
	.section	.nv.shared._ZN10layer_norm13ln_bwd_kernelINS_13Kernel_traitsI6__halfS2_S2_fjLj30720ELj4ELj1ELj8ELj4ENS_18Kernel_traits_baseILj30720ES2_S2_S2_fjLj256EEEEEEEvNS_9BwdParamsE,"aw",@nobits
	.sectionflags	@""
	.align	16
	.zero		1024


//--------------------- .nv.shared._ZN10layer_norm22ln_bwd_finalize_kernelINS_22Kernel_traits_finalizeILj30720EffffjLj1024ELj4ENS_18Kernel_traits_baseILj30720EffffjLj1024EEEEEEEvNS_9BwdParamsE --------------------------
	.section	.nv.shared._ZN10layer_norm22ln_bwd_finalize_kernelINS_22Kernel_traits_finalizeILj30720EffffjLj1024ELj4ENS_18Kernel_traits_baseILj30720EffffjLj1024EEEEEEEvNS_9BwdParamsE,"aw",@nobits
	.sectionflags	@""
	.align	16
.nv.shared._ZN10layer_norm22ln_bwd_finalize_kernelINS_22Kernel_traits_finalizeILj30720EffffjLj1024ELj4ENS_18Kernel_traits_baseILj30720EffffjLj1024EEEEEEEvNS_9BwdParamsE:
	.zero		9472


//--------------------- .nv.shared._ZN10layer_norm13ln_bwd_kernelINS_13Kernel_traitsIffffjLj30720ELj4ELj1ELj8ELj8ENS_18Kernel_traits_baseILj30720EffffjLj256EEEEEEEvNS_9BwdParamsE --------------------------
	.section	.nv.shared._ZN10layer_norm13ln_bwd_kernelINS_13Kernel_traitsIffffjLj30720ELj4ELj1ELj8ELj8ENS_18Kernel_traits_baseILj30720EffffjLj256EEEEEEEvNS_9BwdParamsE,"aw",@nobits
	.sectionflags	@""
	.align	16
	.zero		1024


//--------------------- .nv.shared._ZN10layer_norm22ln_bwd_finalize_kernelINS_22Kernel_traits_finalizeILj25600E13__nv_bfloat16fS2_fjLj1024ELj4ENS_18Kernel_traits_baseILj25600ES2_fS2_fjLj1024EEEEEEEvNS_9BwdParamsE --------------------------
	.section	.nv.shared._ZN10layer_norm22ln_bwd_finalize_kernelINS_22Kernel_traits_finalizeILj25600E13__nv_bfloat16fS2_fjLj1024ELj4ENS_18Kernel_traits_baseILj25600ES2_fS2_fjLj1024EEEEEEEvNS_9BwdParamsE,"aw",@nobits
	.sectionflags	@""
	.align	16
.nv.shared._ZN10layer_norm22ln_bwd_finalize_kernelINS_22Kernel_traits_finalizeILj25600E13__nv_bfloat16fS2_fjLj1024ELj4ENS_18Kernel_traits_baseILj25600ES2_fS2_fjLj1024EEEEEEEvNS_9BwdParamsE:
	.zero		9472


//--------------------- .nv.shared._ZN10layer_norm13ln_bwd_kernelINS_13Kernel_traitsI13__nv_bfloat16fS2_fjLj25600ELj5ELj1ELj4ELj16ENS_18Kernel_traits_baseILj25600ES2_fS2_fjLj128EEEEEEEvNS_9BwdParamsE --------------------------
	.section	.nv.shared._ZN10layer_norm13ln_bwd_kernelINS_13Kernel_traitsI13__nv_bfloat16fS2_fjLj25600ELj5ELj1ELj4ELj16ENS_18Kernel_traits_baseILj25600ES2_fS2_fjLj128EEEEEEEvNS_9BwdParamsE,"aw",@nobits
	.sectionflags	@""
	.align	16
	.zero		1024


//--------------------- .nv.shared._ZN10layer_norm22ln_bwd_finalize_kernelINS_22Kernel_traits_finalizeILj25600E13__nv_bfloat16S2_S2_fjLj1024ELj4ENS_18Kernel_traits_baseILj25600ES2_S2_S2_fjLj1024EEEEEEEvNS_9BwdParamsE --------------------------
	.section	.nv.shared._ZN10layer_norm22ln_bwd_finalize_kernelINS_22Kernel_traits_finalizeILj25600E13__nv_bfloat16S2_S2_fjLj1024ELj4ENS_18Kernel_traits_baseILj25600ES2_S2_S2_fjLj1024EEEEEEEvNS_9BwdParamsE,"aw",@nobits
	.sectionflags	@""
	.align	16
.nv.shared._ZN10layer_norm22ln_bwd_finalize_kernelINS_22Kernel_traits_finalizeILj25600E13__nv_bfloat16S2_S2_fjLj1024ELj4ENS_18Kernel_traits_baseILj25600ES2_S2_S2_fjLj1024EEEEEEEvNS_9BwdParamsE:
	.zero		9472


//--------------------- .nv.shared._ZN10layer_norm13ln_bwd_kernelINS_13Kernel_traitsI13__nv_bfloat16S2_S2_fjLj25600ELj5ELj1ELj4ELj16ENS_18Kernel_traits_baseILj25600ES2_S2_S2_fjLj128EEEEEEEvNS_9BwdParamsE --------------------------
	.section	.nv.shared._ZN10layer_norm13ln_bwd_kernelINS_13Kernel_traitsI13__nv_bfloat16S2_S2_fjLj25600ELj5ELj1ELj4ELj16ENS_18Kernel_traits_baseILj25600ES2_S2_S2_fjLj128EEEEEEEvNS_9BwdParamsE,"aw",@nobits
	.sectionflags	@""
	.align	16
	.zero		1024


//--------------------- .nv.shared._ZN10layer_norm22ln_bwd_finalize_kernelINS_22Kernel_traits_finalizeILj25600E6__halffS2_fjLj1024ELj4ENS_18Kernel_traits_baseILj25600ES2_fS2_fjLj1024EEEEEEEvNS_9BwdParamsE --------------------------
	.section	.nv.shared._ZN10layer_norm22ln_bwd_finalize_kernelINS_22Kernel_traits_finalizeILj25600E6__halffS2_fjLj1024ELj4ENS_18Kernel_traits_baseILj25600ES2_fS2_fjLj1024EEEEEEEvNS_9BwdParamsE,"aw",@nobits
	.sectionflags	@""
	.align	16
.nv.shared._ZN10layer_norm22ln_bwd_finalize_kernelINS_22Kernel_traits_finalizeILj25600E6__halffS2_fjLj1024ELj4ENS_18Kernel_traits_baseILj25600ES2_fS2_fjLj1024EEEEEEEvNS_9BwdParamsE:
	.zero		9472


//--------------------- .nv.shared._ZN10layer_norm13ln_bwd_kernelINS_13Kernel_traitsI6__halffS2_fjLj25600ELj5ELj1ELj4ELj16ENS_18Kernel_traits_baseILj25600ES2_fS2_fjLj128EEEEEEEvNS_9BwdParamsE --------------------------
	.section	.nv.shared._ZN10layer_norm13ln_bwd_kernelINS_13Kernel_traitsI6__halffS2_fjLj25600ELj5ELj1ELj4ELj16ENS_18Kernel_traits_baseILj25600ES2_fS2_fjLj128EEEEEEEvNS_9BwdParamsE,"aw",@nobits
	.sectionflags	@""
	.align	16
	.zero		1024


//--------------------- .nv.shared._ZN10layer_norm22ln_bwd_finalize_kernelINS_22Kernel_traits_finalizeILj25600E6__halfS2_S2_fjLj1024ELj4ENS_18Kernel_traits_baseILj25600ES2_S2_S2_fjLj1024EEEEEEEvNS_9BwdParamsE --------------------------
	.section	.nv.shared._ZN10layer_norm22ln_bwd_finalize_kernelINS_22Kernel_traits_finalizeILj25600E6__halfS2_S2_fjLj1024ELj4ENS_18Kernel_traits_baseILj25600ES2_S2_S2_fjLj1024EEEEEEEvNS_9BwdParamsE,"aw",@nobits
	.sectionflags	@""
	.align	16
.nv.shared._ZN10layer_norm22ln_bwd_finalize_kernelINS_22Kernel_traits_finalizeILj25600E6__halfS2_S2_fjLj1024ELj4ENS_18Kernel_traits_baseILj25600ES2_S2_S2_fjLj1024EEEEEEEvNS_9BwdParamsE:
	.zero		9472


//--------------------- .nv.shared._ZN10layer_norm13ln_bwd_kernelINS_13Kernel_traitsI6__halfS2_S2_fjLj25600ELj5ELj1ELj4ELj16ENS_18Kernel_traits_baseILj25600ES2_S2_S2_fjLj128EEEEEEEvNS_9BwdParamsE --------------------------
	.section	.nv.shared._ZN10layer_norm13ln_bwd_kernelINS_13Kernel_traitsI6__halfS2_S2_fjLj25600ELj5ELj1ELj4ELj16ENS_18Kernel_traits_baseILj25600ES2_S2_S2_fjLj128EEEEEEEvNS_9BwdParamsE,"aw",@nobits
	.sectionflags	@""
	.align	16
	.zero		1024


//--------------------- .nv.shared._ZN10layer_norm22ln_bwd_finalize_kernelINS_22Kernel_traits_finalizeILj25600EffffjLj1024ELj4ENS_18Kernel_traits_baseILj25600EffffjLj1024EEEEEEEvNS_9BwdParamsE --------------------------
	.section	.nv.shared._ZN10layer_norm22ln_bwd_finalize_kernelINS_22Kernel_traits_finalizeILj25600EffffjLj1024ELj4ENS_18Kernel_traits_baseILj25600EffffjLj1024EEEEEEEvNS_9BwdParamsE,"aw",@nobits
	.sectionflags	@""
	.align	16
.nv.shared._ZN10layer_norm22ln_bwd_finalize_kernelINS_22Kernel_traits_finalizeILj25600EffffjLj1024ELj4ENS_18Kernel_traits_baseILj25600EffffjLj1024EEEEEEEvNS_9BwdParamsE:
	.zero		9472


//--------------------- .nv.shared._ZN10layer_norm13ln_bwd_kernelINS_13Kernel_traitsIffffjLj25600ELj5ELj1ELj4ELj16ENS_18Kernel_traits_baseILj25600EffffjLj128EEEEEEEvNS_9BwdParamsE --------------------------
	.section	.nv.shared._ZN10layer_norm13ln_bwd_kernelINS_13Kernel_traitsIffffjLj25600ELj5ELj1ELj4ELj16ENS_18Kernel_traits_baseILj25600EffffjLj128EEEEEEEvNS_9BwdParamsE,"aw",@nobits
	.sectionflags	@""
	.align	16
	.zero		1024


//--------------------- .nv.shared._ZN10layer_norm22ln_bwd_finalize_kernelINS_22Kernel_traits_finalizeILj24576E13__nv_bfloat16fS2_fjLj1024ELj4ENS_18Kernel_traits_baseILj24576ES2_fS2_fjLj1024EEEEEEEvNS_9BwdParamsE --------------------------
	.section	.nv.shared._ZN10layer_norm22ln_bwd_finalize_kernelINS_22Kernel_traits_finalizeILj24576E13__nv_bfloat16fS2_fjLj1024ELj4ENS_18Kernel_traits_baseILj24576ES2_fS2_fjLj1024EEEEEEEvNS_9BwdParamsE,"aw",@nobits
	.sectionflags	@""
	.align	16
.nv.shared._ZN10layer_norm22ln_bwd_finalize_kernelINS_22Kernel_traits_finalizeILj24576E13__nv_bfloat16fS2_fjLj1024ELj4ENS_18Kernel_traits_baseILj24576ES2_fS2_fjLj1024EEEEEEEvNS_9BwdParamsE:
	.zero		9472


//--------------------- .nv.shared._ZN10layer_norm13ln_bwd_kernelINS_13Kernel_traitsI13__nv_bfloat16fS2_fjLj24576ELj4ELj1ELj8ELj16ENS_18Kernel_traits_baseILj24576ES2_fS2_fjLj256EEEEEEEvNS_9BwdParamsE --------------------------
	.section	.nv.shared._ZN10layer_norm13ln_bwd_kernelINS_13Kernel_traitsI13__nv_bfloat16fS2_fjLj24576ELj4ELj1ELj8ELj16ENS_18Kernel_traits_baseILj24576ES2_fS2_fjLj256EEEEEEEvNS_9BwdParamsE,"aw",@nobits
	.sectionflags	@""
	.align	16
	.zero		1024


//--------------------- .nv.shared._ZN10layer_norm22ln_bwd_finalize_kernelINS_22Kernel_traits_finalizeILj24576E13__nv_bfloat16S2_S2_fjLj1024ELj4ENS_18Kernel_traits_baseILj24576ES2_S2_S2_fjLj1024EEEEEEEvNS_9BwdParamsE --------------------------
	.section	.nv.shared._ZN10layer_norm22ln_bwd_finalize_kernelINS_22Kernel_traits_finalizeILj24576E13__nv_bfloat16S2_S2_fjLj1024ELj4ENS_18Kernel_traits_baseILj24576ES2_S2_S2_fjLj1024EEEEEEEvNS_9BwdParamsE,"aw",@nobits
	.sectionflags	@""
	.align	16
.nv.shared._ZN10layer_norm22ln_bwd_finalize_kernelINS_22Kernel_traits_finalizeILj24576E13__nv_bfloat16S2_S2_fjLj1024ELj4ENS_18Kernel_traits_baseILj24576ES2_S2_S2_fjLj1024EEEEEEEvNS_9BwdParamsE:
	.zero		9472


//--------------------- .nv.shared._ZN10layer_norm13ln_bwd_kernelINS_13Kernel_traitsI13__nv_bfloat16S2_S2_fjLj24576ELj4ELj1ELj8ELj16ENS_18Kernel_traits_baseILj24576ES2_S2_S2_fjLj256EEEEEEEvNS_9BwdParamsE --------------------------
	.section	.nv.shared._ZN10layer_norm13ln_bwd_kernelINS_13Kernel_traitsI13__nv_bfloat16S2_S2_fjLj24576ELj4ELj1ELj8ELj16ENS_18Kernel_traits_baseILj24576ES2_S2_S2_fjLj256EEEEEEEvNS_9BwdParamsE,"aw",@nobits
	.sectionflags	@""
	.align	16
	.zero		1024


//--------------------- .nv.shared._ZN10layer_norm22ln_bwd_finalize_kernelINS_22Kernel_traits_finalizeILj24576E6__halffS2_fjLj1024ELj4ENS_18Kernel_traits_baseILj24576ES2_fS2_fjLj1024EEEEEEEvNS_9BwdParamsE --------------------------
	.section	.nv.shared._ZN10layer_norm22ln_bwd_finalize_kernelINS_22Kernel_traits_finalizeILj24576E6__halffS2_fjLj1024ELj4ENS_18Kernel_traits_baseILj24576ES2_fS2_fjLj1024EEEEEEEvNS_9BwdParamsE,"aw",@nobits
	.sectionflags	@""
	.align	16
.nv.shared._ZN10layer_norm22ln_bwd_finalize_kernelINS_22Kernel_traits_finalizeILj24576E6__halffS2_fjLj1024ELj4ENS_18Kernel_traits_baseILj24576ES2_fS2_fjLj1024EEEEEEEvNS_9BwdParamsE:
	.zero		9472


//--------------------- .nv.shared._ZN10layer_norm13ln_bwd_kernelINS_13Kernel_traitsI6__halffS2_fjLj24576ELj4ELj1ELj8ELj16ENS_18Kernel_traits_baseILj24576ES2_fS2_fjLj256EEEEEEEvNS_9BwdParamsE --------------------------
	.section	.nv.shared._ZN10layer_norm13ln_bwd_kernelINS_13Kernel_traitsI6__halffS2_fjLj24576ELj4ELj1ELj8ELj16ENS_18Kernel_traits_baseILj24576ES2_fS2_fjLj256EEEEEEEvNS_9BwdParamsE,"aw",@nobits
	.sectionflags	@""
	.align	16
	.zero		1024


//--------------------- .nv.shared._ZN10layer_norm22ln_bwd_finalize_kernelINS_22Kernel_traits_finalizeILj24576E6__halfS2_S2_fjLj1024ELj4ENS_18Kernel_traits_baseILj24576ES2_S2_S2_fjLj1024EEEEEEEvNS_9BwdParamsE --------------------------
	.section	.nv.shared._ZN10layer_norm22ln_bwd_finalize_kernelINS_22Kernel_traits_finalizeILj24576E6__halfS2_S2_fjLj1024ELj4ENS_18Kernel_traits_baseILj24576ES2_S2_S2_fjLj1024EEEEEEEvNS_9BwdParamsE,"aw",@nobits
	.sectionflags	@""
	.align	16
.nv.shared._ZN10layer_norm22ln_bwd_finalize_kernelINS_22Kernel_traits_finalizeILj24576E6__halfS2_S2_fjLj1024ELj4ENS_18Kernel_traits_baseILj24576ES2_S2_S2_fjLj1024EEEEEEEvNS_9BwdParamsE:
	.zero		9472


//--------------------- .nv.shared._ZN10layer_norm13ln_bwd_kernelINS_13Kernel_traitsI6__halfS2_S2_fjLj24576ELj4ELj1ELj8ELj16ENS_18Kernel_traits_baseILj24576ES2_S2_S2_fjLj256EEEEEEEvNS_9BwdParamsE --------------------------
	.section	.nv.shared._ZN10layer_norm13ln_bwd_kernelINS_13Kernel_traitsI6__halfS2_S2_fjLj24576ELj4ELj1ELj8ELj16ENS_18Kernel_traits_baseILj24576ES2_S2_S2_fjLj256EEEEEEEvNS_9BwdParamsE,"aw",@nobits
	.sectionflags	@""
	.align	16
	.zero		1024


//--------------------- .nv.shared._ZN10layer_norm22ln_bwd_finalize_kernelINS_22Kernel_traits_finalizeILj24576EffffjLj1024ELj4ENS_18Kernel_traits_baseILj24576EffffjLj1024EEEEEEEvNS_9BwdParamsE --------------------------
	.section	.nv.shared._ZN10layer_norm22ln_bwd_finalize_kernelINS_22Kernel_traits_finalizeILj24576EffffjLj1024ELj4ENS_18Kernel_traits_baseILj24576EffffjLj1024EEEEEEEvNS_9BwdParamsE,"aw",@nobits
	.sectionflags	@""
	.align	16
.nv.shared._ZN10layer_norm22ln_bwd_finalize_kernelINS_22Kernel_traits_finalizeILj24576EffffjLj1024ELj4ENS_18Kernel_traits_baseILj24576EffffjLj1024EEEEEEEvNS_9BwdParamsE:
	.zero		9472


//--------------------- .nv.shared._ZN10layer_norm13ln_bwd_kernelINS_13Kernel_traitsIffffjLj24576ELj4ELj1ELj8ELj16ENS_18Kernel_traits_baseILj24576EffffjLj256EEEEEEEvNS_9BwdParamsE --------------------------
	.section	.nv.shared._ZN10layer_norm13ln_bwd_kernelINS_13Kernel_traitsIffffjLj24576ELj4ELj1ELj8ELj16ENS_18Kernel_traits_baseILj24576EffffjLj256EEEEEEEvNS_9BwdParamsE,"aw",@nobits
	.sectionflags	@""
	.align	16
	.zero		1024


//--------------------- .nv.shared._ZN10layer_norm22ln_bwd_finalize_kernelINS_22Kernel_traits_finalizeILj20480E13__nv_bfloat16fS2_fjLj1024ELj4ENS_18Kernel_traits_baseILj20480ES2_fS2_fjLj1024EEEEEEEvNS_9BwdParamsE --------------------------
	.section	.nv.shared._ZN10layer_norm22ln_bwd_finalize_kernelINS_22Kernel_traits_finalizeILj20480E13__nv_bfloat16fS2_fjLj1024ELj4ENS_18Kernel_traits_baseILj20480ES2_fS2_fjLj1024EEEEEEEvNS_9BwdParamsE,"aw",@nobits
	.sectionflags	@""
	.align	16
.nv.shared._ZN10layer_norm22ln_bwd_finalize_kernelINS_22Kernel_traits_finalizeILj20480E13__nv_bfloat16fS2_fjLj1024ELj4ENS_18Kernel_traits_baseILj20480ES2_fS2_fjLj1024EEEEEEEvNS_9BwdParamsE:
	.zero		9472


//--------------------- .nv.shared._ZN10layer_norm13ln_bwd_kernelINS_13Kernel_traitsI13__nv_bfloat16fS2_fjLj20480ELj4ELj1ELj4ELj16ENS_18Kernel_traits_baseILj20480ES2_fS2_fjLj128EEEEEEEvNS_9BwdParamsE --------------------------
	.section	.nv.shared._ZN10layer_norm13ln_bwd_kernelINS_13Kernel_traitsI13__nv_bfloat16fS2_fjLj20480ELj4ELj1ELj4ELj16ENS_18Kernel_traits_baseILj20480ES2_fS2_fjLj128EEEEEEEvNS_9BwdParamsE,"aw",@nobits
	.sectionflags	@""
	.align	16
	.zero		1024


//--------------------- .nv.shared._ZN10layer_norm22ln_bwd_finalize_kernelINS_22Kernel_traits_finalizeILj20480E13__nv_bfloat16S2_S2_fjLj1024ELj4ENS_18Kernel_traits_baseILj20480ES2_S2_S2_fjLj1024EEEEEEEvNS_9BwdParamsE --------------------------
	.section	.nv.shared._ZN10layer_norm22ln_bwd_finalize_kernelINS_22Kernel_traits_finalizeILj20480E13__nv_bfloat16S2_S2_fjLj1024ELj4ENS_18Kernel_traits_baseILj20480ES2_S2_S2_fjLj1024EEEEEEEvNS_9BwdParamsE,"aw",@nobits
	.sectionflags	@""
	.align	16
.nv.shared._ZN10layer_norm22ln_bwd_finalize_kernelINS_22Kernel_traits_finalizeILj20480E13__nv_bfloat16S2_S2_fjLj1024ELj4ENS_18Kernel_traits_baseILj20480ES2_S2_S2_fjLj1024EEEEEEEvNS_9BwdParamsE:
	.zero		9472


//--------------------- .nv.shared._ZN10layer_norm13ln_bwd_kernelINS_13Kernel_traitsI13__nv_bfloat16S2_S2_fjLj20480ELj4ELj1ELj4ELj16ENS_18Kernel_traits_baseILj20480ES2_S2_S2_fjLj128EEEEEEEvNS_9BwdParamsE --------------------------
	.section	.nv.shared._ZN10layer_norm13ln_bwd_kernelINS_13Kernel_traitsI13__nv_bfloat16S2_S2_fjLj20480ELj4ELj1ELj4ELj16ENS_18Kernel_traits_baseILj20480ES2_S2_S2_fjLj128EEEEEEEvNS_9BwdParamsE,"aw",@nobits
	.sectionflags	@""
	.align	16
	.zero		1024


//--------------------- .nv.shared._ZN10layer_norm22ln_bwd_finalize_kernelINS_22Kernel_traits_finalizeILj20480E6__halffS2_fjLj1024ELj4ENS_18Kernel_traits_baseILj20480ES2_fS2_fjLj1024EEEEEEEvNS_9BwdParamsE --------------------------
	.section	.nv.shared._ZN10layer_norm22ln_bwd_finalize_kernelINS_22Kernel_traits_finalizeILj20480E6__halffS2_fjLj1024ELj4ENS_18Kernel_traits_baseILj20480ES2_fS2_fjLj1024EEEEEEEvNS_9BwdParamsE,"aw",@nobits
	.sectionflags	@""
	.align	16
.nv.shared._ZN10layer_norm22ln_bwd_finalize_kernelINS_22Kernel_traits_finalizeILj20480E6__halffS2_fjLj1024ELj4ENS_18Kernel_traits_baseILj20480ES2_fS2_fjLj1024EEEEEEEvNS_9BwdParamsE:
	.zero		9472


//--------------------- .nv.shared._ZN10layer_norm13ln_bwd_kernelINS_13Kernel_traitsI6__halffS2_fjLj20480ELj4ELj1ELj4ELj16ENS_18Kernel_traits_baseILj20480ES2_fS2_fjLj128EEEEEEEvNS_9BwdParamsE --------------------------
	.section	.nv.shared._ZN10layer_norm13ln_bwd_kernelINS_13Kernel_traitsI6__halffS2_fjLj20480ELj4ELj1ELj4ELj16ENS_18Kernel_traits_baseILj20480ES2_fS2_fjLj128EEEEEEEvNS_9BwdParamsE,"aw",@nobits
	.sectionflags	@""
	.align	16
	.zero		1024


//--------------------- .nv.shared._ZN10layer_norm22ln_bwd_finalize_kernelINS_22Kernel_traits_finalizeILj20480E6__halfS2_S2_fjLj1024ELj4ENS_18Kernel_traits_baseILj20480ES2_S2_S2_fjLj1024EEEEEEEvNS_9BwdParamsE --------------------------
	.section	.nv.shared._ZN10layer_norm22ln_bwd_finalize_kernelINS_22Kernel_traits_finalizeILj20480E6__halfS2_S2_fjLj1024ELj4ENS_18Kernel_traits_baseILj20480ES2_S2_S2_fjLj1024EEEEEEEvNS_9BwdParamsE,"aw",@nobits
	.sectionflags	@""
	.align	16
.nv.shared._ZN10layer_norm22ln_bwd_finalize_kernelINS_22Kernel_traits_finalizeILj20480E6__halfS2_S2_fjLj1024ELj4ENS_18Kernel_traits_baseILj20480ES2_S2_S2_fjLj1024EEEEEEEvNS_9BwdParamsE:
	.zero		9472


//--------------------- .nv.shared._ZN10layer_norm13ln_bwd_kernelINS_13Kernel_traitsI6__halfS2_S2_fjLj20480ELj4ELj1ELj4ELj16ENS_18Kernel_traits_baseILj20480ES2_S2_S2_fjLj128EEEEEEEvNS_9BwdParamsE --------------------------
	.section	.nv.shared._ZN10layer_norm13ln_bwd_kernelINS_13Kernel_traitsI6__halfS2_S2_fjLj20480ELj4ELj1ELj4ELj16ENS_18Kernel_traits_baseILj20480ES2_S2_S2_fjLj128EEEEEEEvNS_9BwdParamsE,"aw",@nobits
	.sectionflags	@""
	.align	16
	.zero		1024


//--------------------- .nv.shared._ZN10layer_norm22ln_bwd_finalize_kernelINS_22Kernel_traits_finalizeILj20480EffffjLj1024ELj4ENS_18Kernel_traits_baseILj20480EffffjLj1024EEEEEEEvNS_9BwdParamsE --------------------------
	.section	.nv.shared._ZN10layer_norm22ln_bwd_finalize_kernelINS_22Kernel_traits_finalizeILj20480EffffjLj1024ELj4ENS_18Kernel_traits_baseILj20480EffffjLj1024EEEEEEEvNS_9BwdParamsE,"aw",@nobits
	.sectionflags	@""
	.align	16
.nv.shared._ZN10layer_norm22ln_bwd_finalize_kernelINS_22Kernel_traits_finalizeILj20480EffffjLj1024ELj4ENS_18Kernel_traits_baseILj20480EffffjLj1024EEEEEEEvNS_9BwdParamsE:
	.zero		9472


//--------------------- .nv.shared._ZN10layer_norm13ln_bwd_kernelINS_13Kernel_traitsIffffjLj20480ELj4ELj1ELj4ELj16ENS_18Kernel_traits_baseILj20480EffffjLj128EEEEEEEvNS_9BwdParamsE --------------------------
	.section	.nv.shared._ZN10layer_norm13ln_bwd_kernelINS_13Kernel_traitsIffffjLj20480ELj4ELj1ELj4ELj16ENS_18Kernel_traits_baseILj20480EffffjLj128EEEEEEEvNS_9BwdParamsE,"aw",@nobits
	.sectionflags	@""
	.align	16
	.zero		1024


//--------------------- .nv.shared._ZN10layer_norm22ln_bwd_finalize_kernelINS_22Kernel_traits_finalizeILj18432E13__nv_bfloat16fS2_fjLj1024ELj4ENS_18Kernel_traits_baseILj18432ES2_fS2_fjLj1024EEEEEEEvNS_9BwdParamsE --------------------------
	.section	.nv.shared._ZN10layer_norm22ln_bwd_finalize_kernelINS_22Kernel_traits_finalizeILj18432E13__nv_bfloat16fS2_fjLj1024ELj4ENS_18Kernel_traits_baseILj18432ES2_fS2_fjLj1024EEEEEEEvNS_9BwdParamsE,"aw",@nobits
	.sectionflags	@""
	.align	16
.nv.shared._ZN10layer_norm22ln_bwd_finalize_kernelINS_22Kernel_traits_finalizeILj18432E13__nv_bfloat16fS2_fjLj1024ELj4ENS_18Kernel_traits_baseILj18432ES2_fS2_fjLj1024EEEEEEEvNS_9BwdParamsE:
	.zero		9472


//--------------------- .nv.shared._ZN10layer_norm13ln_bwd_kernelINS_13Kernel_traitsI13__nv_bfloat16fS2_fjLj18432ELj4ELj1ELj4ELj16ENS_18Kernel_traits_baseILj18432ES2_fS2_fjLj128EEEEEEEvNS_9BwdParamsE --------------------------
	.section	.nv.shared._ZN10layer_norm13ln_bwd_kernelINS_13Kernel_traitsI13__nv_bfloat16fS2_fjLj18432ELj4ELj1ELj4ELj16ENS_18Kernel_traits_baseILj18432ES2_fS2_fjLj128EEEEEEEvNS_9BwdParamsE,"aw",@nobits
	.sectionflags	@""
	.align	16
	.zero		1024


//--------------------- .nv.shared._ZN10layer_norm22ln_bwd_finalize_kernelINS_22Kernel_traits_finalizeILj18432E13__nv_bfloat16S2_S2_fjLj1024ELj4ENS_18Kernel_traits_baseILj18432ES2_S2_S2_fjLj1024EEEEEEEvNS_9BwdParamsE --------------------------
	.section	.nv.shared._ZN10layer_norm22ln_bwd_finalize_kernelINS_22Kernel_traits_finalizeILj18432E13__nv_bfloat16S2_S2_fjLj1024ELj4ENS_18Kernel_traits_baseILj18432ES2_S2_S2_fjLj1024EEEEEEEvNS_9BwdParamsE,"aw",@nobits
	.sectionflags	@""
	.align	16
.nv.shared._ZN10layer_norm22ln_bwd_finalize_kernelINS_22Kernel_traits_finalizeILj18432E13__nv_bfloat16S2_S2_fjLj1024ELj4ENS_18Kernel_traits_baseILj18432ES2_S2_S2_fjLj1024EEEEEEEvNS_9BwdParamsE:
	.zero		9472


//--------------------- .nv.shared._ZN10layer_norm13ln_bwd_kernelINS_13Kernel_traitsI13__nv_bfloat16S2_S2_fjLj18432ELj4ELj1ELj4ELj8ENS_18Kernel_traits_baseILj18432ES2_S2_S2_fjLj128EEEEEEEvNS_9BwdParamsE --------------------------
	.section	.nv.shared._ZN10layer_norm13ln_bwd_kernelINS_13Kernel_traitsI13__nv_bfloat16S2_S2_fjLj18432ELj4ELj1ELj4ELj8ENS_18Kernel_traits_baseILj18432ES2_S2_S2_fjLj128EEEEEEEvNS_9BwdParamsE,"aw",@nobits
	.sectionflags	@""
	.align	16
	.zero		1024


//--------------------- .nv.shared._ZN10layer_norm22ln_bwd_finalize_kernelINS_22Kernel_traits_finalizeILj18432E6__halffS2_fjLj1024ELj4ENS_18Kernel_traits_baseILj18432ES2_fS2_fjLj1024EEEEEEEvNS_9BwdParamsE --------------------------
	.section	.nv.shared._ZN10layer_norm22ln_bwd_finalize_kernelINS_22Kernel_traits_finalizeILj18432E6__halffS2_fjLj1024ELj4ENS_18Kernel_traits_baseILj18432ES2_fS2_fjLj1024EEEEEEEvNS_9BwdParamsE,"aw",@nobits
	.sectionflags	@""
	.align	16
.nv.shared._ZN10layer_norm22ln_bwd_finalize_kernelINS_22Kernel_traits_finalizeILj18432E6__halffS2_fjLj1024ELj4ENS_18Kernel_traits_baseILj18432ES2_fS2_fjLj1024EEEEEEEvNS_9BwdParamsE:
	.zero		9472


//--------------------- .nv.shared._ZN10layer_norm13ln_bwd_kernelINS_13Kernel_traitsI6__halffS2_fjLj18432ELj4ELj1ELj4ELj16ENS_18Kernel_traits_baseILj18432ES2_fS2_fjLj128EEEEEEEvNS_9BwdParamsE --------------------------
	.section	.nv.shared._ZN10layer_norm13ln_bwd_kernelINS_13Kernel_traitsI6__halffS2_fjLj18432ELj4ELj1ELj4ELj16ENS_18Kernel_traits_baseILj18432ES2_fS2_fjLj128EEEEEEEvNS_9BwdParamsE,"aw",@nobits
	.sectionflags	@""
	.align	16
	.zero		1024


//--------------------- .nv.shared._ZN10layer_norm22ln_bwd_finalize_kernelINS_22Kernel_traits_finalizeILj18432E6__halfS2_S2_fjLj1024ELj4ENS_18Kernel_traits_baseILj18432ES2_S2_S2_fjLj1024EEEEEEEvNS_9BwdParamsE --------------------------
	.section	.nv.shared._ZN10layer_norm22ln_bwd_finalize_kernelINS_22Kernel_traits_finalizeILj18432E6__halfS2_S2_fjLj1024ELj4ENS_18Kernel_traits_baseILj18432ES2_S2_S2_fjLj1024EEEEEEEvNS_9BwdParamsE,"aw",@nobits
	.sectionflags	@""
	.align	16
.nv.shared._ZN10layer_norm22ln_bwd_finalize_kernelINS_22Kernel_traits_finalizeILj18432E6__halfS2_S2_fjLj1024ELj4ENS_18Kernel_traits_baseILj18432ES2_S2_S2_fjLj1024EEEEEEEvNS_9BwdParamsE:
	.zero		9472


//--------------------- .nv.shared._ZN10layer_norm13ln_bwd_kernelINS_13Kernel_traitsI6__halfS2_S2_fjLj18432ELj4ELj1ELj4ELj8ENS_18Kernel_traits_baseILj18432ES2_S2_S2_fjLj128EEEEEEEvNS_9BwdParamsE --------------------------
	.section	.nv.shared._ZN10layer_norm13ln_bwd_kernelINS_13Kernel_traitsI6__halfS2_S2_fjLj18432ELj4ELj1ELj4ELj8ENS_18Kernel_traits_baseILj18432ES2_S2_S2_fjLj128EEEEEEEvNS_9BwdParamsE,"aw",@nobits
	.sectionflags	@""
	.align	16
	.zero		1024


//--------------------- .nv.shared._ZN10layer_norm22ln_bwd_finalize_kernelINS_22Kernel_traits_finalizeILj18432EffffjLj1024ELj4ENS_18Kernel_traits_baseILj18432EffffjLj1024EEEEEEEvNS_9BwdParamsE --------------------------
	.section	.nv.shared._ZN10layer_norm22ln_bwd_finalize_kernelINS_22Kernel_traits_finalizeILj18432EffffjLj1024ELj4ENS_18Kernel_traits_baseILj18432EffffjLj1024EEEEEEEvNS_9BwdParamsE,"aw",@nobits
	.sectionflags	@""
	.align	16
.nv.shared._ZN10layer_norm22ln_bwd_finalize_kernelINS_22Kernel_traits_finalizeILj18432EffffjLj1024ELj4ENS_18Kernel_traits_baseILj18432EffffjLj1024EEEEEEEvNS_9BwdParamsE:
	.zero		9472


//--------------------- .nv.shared._ZN10layer_norm13ln_bwd_kernelINS_13Kernel_traitsIffffjLj18432ELj4ELj1ELj4ELj16ENS_18Kernel_traits_baseILj18432EffffjLj128EEEEEEEvNS_9BwdParamsE --------------------------
	.section	.nv.shared._ZN10layer_norm13ln_bwd_kernelINS_13Kernel_traitsIffffjLj18432ELj4ELj1ELj4ELj16ENS_18Kernel_traits_baseILj18432EffffjLj128EEEEEEEvNS_9BwdParamsE,"aw",@nobits
	.sectionflags	@""
	.align	16
	.zero		1024


//--------------------- .nv.shared._ZN10layer_norm22ln_bwd_finalize_kernelINS_22Kernel_traits_finalizeILj16384E13__nv_bfloat16fS2_fjLj1024ELj4ENS_18Kernel_traits_baseILj16384ES2_fS2_fjLj1024EEEEEEEvNS_9BwdParamsE --------------------------
	.section	.nv.shared._ZN10layer_norm22ln_bwd_finalize_kernelINS_22Kernel_traits_finalizeILj16384E13__nv_bfloat16fS2_fjLj1024ELj4ENS_18Kernel_traits_baseILj16384ES2_fS2_fjLj1024EEEEEEEvNS_9BwdParamsE,"aw",@nobits
	.sectionflags	@""
	.align	16
.nv.shared._ZN10layer_norm22ln_bwd_finalize_kernelINS_22Kernel_traits_finalizeILj16384E13__nv_bfloat16fS2_fjLj1024ELj4ENS_18Kernel_traits_baseILj16384ES2_fS2_fjLj1024EEEEEEEvNS_9BwdParamsE:
	.zero		9472


//--------------------- .nv.shared._ZN10layer_norm13ln_bwd_kernelINS_13Kernel_traitsI13__nv_bfloat16fS2_fjLj16384ELj4ELj1ELj4ELj16ENS_18Kernel_traits_baseILj16384ES2_fS2_fjLj128EEEEEEEvNS_9BwdParamsE --------------------------
	.section	.nv.shared._ZN10layer_norm13ln_bwd_kernelINS_13Kernel_traitsI13__nv_bfloat16fS2_fjLj16384ELj4ELj1ELj4ELj16ENS_18Kernel_traits_baseILj16384ES2_fS2_fjLj128EEEEEEEvNS_9BwdParamsE,"aw",@nobits
	.sectionflags	@""
	.align	16
	.zero		1024


//--------------------- .nv.shared._ZN10layer_norm22ln_bwd_finalize_kernelINS_22Kernel_traits_finalizeILj16384E13__nv_bfloat16S2_S2_fjLj1024ELj4ENS_18Kernel_traits_baseILj16384ES2_S2_S2_fjLj1024EEEEEEEvNS_9BwdParamsE --------------------------
	.section	.nv.shared._ZN10layer_norm22ln_bwd_finalize_kernelINS_22Kernel_traits_finalizeILj16384E13__nv_bfloat16S2_S2_fjLj1024ELj4ENS_18Kernel_traits_baseILj16384ES2_S2_S2_fjLj1024EEEEEEEvNS_9BwdParamsE,"aw",@nobits
	.sectionflags	@""
	.align	16
.nv.shared._ZN10layer_norm22ln_bwd_finalize_kernelINS_22Kernel_traits_finalizeILj16384E13__nv_bfloat16S2_S2_fjLj1024ELj4ENS_18Kernel_traits_baseILj16384ES2_S2_S2_fjLj1024EEEEEEEvNS_9BwdParamsE:
	.zero		9472


//--------------------- .nv.shared._ZN10layer_norm13ln_bwd_kernelINS_13Kernel_traitsI13__nv_bfloat16S2_S2_fjLj16384ELj4ELj1ELj4ELj16ENS_18Kernel_traits_baseILj16384ES2_S2_S2_fjLj128EEEEEEEvNS_9BwdParamsE --------------------------
	.section	.nv.shared._ZN10layer_norm13ln_bwd_kernelINS_13Kernel_traitsI13__nv_bfloat16S2_S2_fjLj16384ELj4ELj1ELj4ELj16ENS_18Kernel_traits_baseILj16384ES2_S2_S2_fjLj128EEEEEEEvNS_9BwdParamsE,"aw",@nobits
	.sectionflags	@""
	.align	16
	.zero		1024


//--------------------- .nv.shared._ZN10layer_norm22ln_bwd_finalize_kernelINS_22Kernel_traits_finalizeILj16384E6__halffS2_fjLj1024ELj4ENS_18Kernel_traits_baseILj16384ES2_fS2_fjLj1024EEEEEEEvNS_9BwdParamsE --------------------------
	.section	.nv.shared._ZN10layer_norm22ln_bwd_finalize_kernelINS_22Kernel_traits_finalizeILj16384E6__halffS2_fjLj1024ELj4ENS_18Kernel_traits_baseILj16384ES2_fS2_fjLj1024EEEEEEEvNS_9BwdParamsE,"aw",@nobits
	.sectionflags	@""
	.align	16
.nv.shared._ZN10layer_norm22ln_bwd_finalize_kernelINS_22Kernel_traits_finalizeILj16384E6__halffS2_fjLj1024ELj4ENS_18Kernel_traits_baseILj16384ES2_fS2_fjLj1024EEEEEEEvNS_9BwdParamsE:
	.zero		9472


//--------------------- .nv.shared._ZN10layer_norm13ln_bwd_kernelINS_13Kernel_traitsI6__halffS2_fjLj16384ELj4ELj1ELj4ELj16ENS_18Kernel_traits_baseILj16384ES2_fS2_fjLj128EEEEEEEvNS_9BwdParamsE --------------------------
	.section	.nv.shared._ZN10layer_norm13ln_bwd_kernelINS_13Kernel_traitsI6__halffS2_fjLj16384ELj4ELj1ELj4ELj16ENS_18Kernel_traits_baseILj16384ES2_fS2_fjLj128EEEEEEEvNS_9BwdParamsE,"aw",@nobits
	.sectionflags	@""
	.align	16
	.zero		1024


//--------------------- .nv.shared._ZN10layer_norm22ln_bwd_finalize_kernelINS_22Kernel_traits_finalizeILj16384E6__halfS2_S2_fjLj1024ELj4ENS_18Kernel_traits_baseILj16384ES2_S2_S2_fjLj1024EEEEEEEvNS_9BwdParamsE --------------------------
	.section	.nv.shared._ZN10layer_norm22ln_bwd_finalize_kernelINS_22Kernel_traits_finalizeILj16384E6__halfS2_S2_fjLj1024ELj4ENS_18Kernel_traits_baseILj16384ES2_S2_S2_fjLj1024EEEEEEEvNS_9BwdParamsE,"aw",@nobits
	.sectionflags	@""
	.align	16
.nv.shared._ZN10layer_norm22ln_bwd_finalize_kernelINS_22Kernel_traits_finalizeILj16384E6__halfS2_S2_fjLj1024ELj4ENS_18Kernel_traits_baseILj16384ES2_S2_S2_fjLj1024EEEEEEEvNS_9BwdParamsE:
	.zero		9472


//--------------------- .nv.shared._ZN10layer_norm13ln_bwd_kernelINS_13Kernel_traitsI6__halfS2_S2_fjLj16384ELj4ELj1ELj4ELj16ENS_18Kernel_traits_baseILj16384ES2_S2_S2_fjLj128EEEEEEEvNS_9BwdParamsE --------------------------
	.section	.nv.shared._ZN10layer_norm13ln_bwd_kernelINS_13Kernel_traitsI6__halfS2_S2_fjLj16384ELj4ELj1ELj4ELj16ENS_18Kernel_traits_baseILj16384ES2_S2_S2_fjLj128EEEEEEEvNS_9BwdParamsE,"aw",@nobits
	.sectionflags	@""
	.align	16
	.zero		1024


//--------------------- .nv.shared._ZN10layer_norm22ln_bwd_finalize_kernelINS_22Kernel_traits_finalizeILj16384EffffjLj1024ELj4ENS_18Kernel_traits_baseILj16384EffffjLj1024EEEEEEEvNS_9BwdParamsE --------------------------
	.section	.nv.shared._ZN10layer_norm22ln_bwd_finalize_kernelINS_22Kernel_traits_finalizeILj16384EffffjLj1024ELj4ENS_18Kernel_traits_baseILj16384EffffjLj1024EEEEEEEvNS_9BwdParamsE,"aw",@nobits
	.sectionflags	@""
	.align	16
.nv.shared._ZN10layer_norm22ln_bwd_finalize_kernelINS_22Kernel_traits_finalizeILj16384EffffjLj1024ELj4ENS_18Kernel_traits_baseILj16384EffffjLj1024EEEEEEEvNS_9BwdParamsE:
	.zero		9472


//--------------------- .nv.shared._ZN10layer_norm13ln_bwd_kernelINS_13Kernel_traitsIffffjLj16384ELj4ELj1ELj4ELj16ENS_18Kernel_traits_baseILj16384EffffjLj128EEEEEEEvNS_9BwdParamsE --------------------------
	.section	.nv.shared._ZN10layer_norm13ln_bwd_kernelINS_13Kernel_traitsIffffjLj16384ELj4ELj1ELj4ELj16ENS_18Kernel_traits_baseILj16384EffffjLj128EEEEEEEvNS_9BwdParamsE,"aw",@nobits
	.sectionflags	@""
	.align	16
	.zero		1024


//--------------------- .nv.shared._ZN10layer_norm22ln_bwd_finalize_kernelINS_22Kernel_traits_finalizeILj15360E13__nv_bfloat16fS2_fjLj1024ELj4ENS_18Kernel_traits_baseILj15360ES2_fS2_fjLj1024EEEEEEEvNS_9BwdParamsE --------------------------
	.section	.nv.shared._ZN10layer_norm22ln_bwd_finalize_kernelINS_22Kernel_traits_finalizeILj15360E13__nv_bfloat16fS2_fjLj1024ELj4ENS_18Kernel_traits_baseILj15360ES2_fS2_fjLj1024EEEEEEEvNS_9BwdParamsE,"aw",@nobits
	.sectionflags	@""
	.align	16
.nv.shared._ZN10layer_norm22ln_bwd_finalize_kernelINS_22Kernel_traits_finalizeILj15360E13__nv_bfloat16fS2_fjLj1024ELj4ENS_18Kernel_traits_baseILj15360ES2_fS2_fjLj1024EEEEEEEvNS_9BwdParamsE:
	.zero		9472


//--------------------- .nv.shared._ZN10layer_norm13ln_bwd_kernelINS_13Kernel_traitsI13__nv_bfloat16fS2_fjLj15360ELj4ELj1ELj4ELj8ENS_18Kernel_traits_baseILj15360ES2_fS2_fjLj128EEEEEEEvNS_9BwdParamsE --------------------------
	.section	.nv.shared._ZN10layer_norm13ln_bwd_kernelINS_13Kernel_traitsI13__nv_bfloat16fS2_fjLj15360ELj4ELj1ELj4ELj8ENS_18Kernel_traits_baseILj15360ES2_fS2_fjLj128EEEEEEEvNS_9BwdParamsE,"aw",@nobits
	.sectionflags	@""
	.align	16
	.zero		1024


//--------------------- .nv.shared._ZN10layer_norm22ln_bwd_finalize_kernelINS_22Kernel_traits_finalizeILj15360E13__nv_bfloat16S2_S2_fjLj1024ELj4ENS_18Kernel_traits_baseILj15360ES2_S2_S2_fjLj1024EEEEEEEvNS_9BwdParamsE --------------------------
	.section	.nv.shared._ZN10layer_norm22ln_bwd_finalize_kernelINS_22Kernel_traits_finalizeILj15360E13__nv_bfloat16S2_S2_fjLj1024ELj4ENS_18Kernel_traits_baseILj15360ES2_S2_S2_fjLj1024EEEEEEEvNS_9BwdParamsE,"aw",@nobits
	.sectionflags	@""
	.align	16
.nv.shared._ZN10layer_norm22ln_bwd_finalize_kernelINS_22Kernel_traits_finalizeILj15360E13__nv_bfloat16S2_S2_fjLj1024ELj4ENS_18Kernel_traits_baseILj15360ES2_S2_S2_fjLj1024EEEEEEEvNS_9BwdParamsE:
	.zero		9472


//--------------------- .nv.shared._ZN10layer_norm13ln_bwd_kernelINS_13Kernel_traitsI13__nv_bfloat16S2_S2_fjLj15360ELj4ELj1ELj4ELj4ENS_18Kernel_traits_baseILj15360ES2_S2_S2_fjLj128EEEEEEEvNS_9BwdParamsE --------------------------
	.section	.nv.shared._ZN10layer_norm13ln_bwd_kernelINS_13Kernel_traitsI13__nv_bfloat16S2_S2_fjLj15360ELj4ELj1ELj4ELj4ENS_18Kernel_traits_baseILj15360ES2_S2_S2_fjLj128EEEEEEEvNS_9BwdParamsE,"aw",@nobits
	.sectionflags	@""
	.align	16
	.zero		1024


//--------------------- .nv.shared._ZN10layer_norm22ln_bwd_finalize_kernelINS_22Kernel_traits_finalizeILj15360E6__halffS2_fjLj1024ELj4ENS_18Kernel_traits_baseILj15360ES2_fS2_fjLj1024EEEEEEEvNS_9BwdParamsE --------------------------
	.section	.nv.shared._ZN10layer_norm22ln_bwd_finalize_kernelINS_22Kernel_traits_finalizeILj15360E6__halffS2_fjLj1024ELj4ENS_18Kernel_traits_baseILj15360ES2_fS2_fjLj1024EEEEEEEvNS_9BwdParamsE,"aw",@nobits
	.sectionflags	@""
	.align	16
.nv.shared._ZN10layer_norm22ln_bwd_finalize_kernelINS_22Kernel_traits_finalizeILj15360E6__halffS2_fjLj1024ELj4ENS_18Kernel_traits_baseILj15360ES2_fS2_fjLj1024EEEEEEEvNS_9BwdParamsE:
	.zero		9472


//--------------------- .nv.shared._ZN10layer_norm13ln_bwd_kernelINS_13Kernel_traitsI6__halffS2_fjLj15360ELj4ELj1ELj4ELj8ENS_18Kernel_traits_baseILj15360ES2_fS2_fjLj128EEEEEEEvNS_9BwdParamsE --------------------------
	.section	.nv.shared._ZN10layer_norm13ln_bwd_kernelINS_13Kernel_traitsI6__halffS2_fjLj15360ELj4ELj1ELj4ELj8ENS_18Kernel_traits_baseILj15360ES2_fS2_fjLj128EEEEEEEvNS_9BwdParamsE,"aw",@nobits
	.sectionflags	@""
	.align	16
	.zero		1024


//--------------------- .nv.shared._ZN10layer_norm22ln_bwd_finalize_kernelINS_22Kernel_traits_finalizeILj15360E6__halfS2_S2_fjLj1024ELj4ENS_18Kernel_traits_baseILj15360ES2_S2_S2_fjLj1024EEEEEEEvNS_9BwdParamsE --------------------------
	.section	.nv.shared._ZN10layer_norm22ln_bwd_finalize_kernelINS_22Kernel_traits_finalizeILj15360E6__halfS2_S2_fjLj1024ELj4ENS_18Kernel_traits_baseILj15360ES2_S2_S2_fjLj1024EEEEEEEvNS_9BwdParamsE,"aw",@nobits
	.sectionflags	@""
	.align	16
.nv.shared._ZN10layer_norm22ln_bwd_finalize_kernelINS_22Kernel_traits_finalizeILj15360E6__halfS2_S2_fjLj1024ELj4ENS_18Kernel_traits_baseILj15360ES2_S2_S2_fjLj1024EEEEEEEvNS_9BwdParamsE:
	.zero		9472


//--------------------- .nv.shared._ZN10layer_norm13ln_bwd_kernelINS_13Kernel_traitsI6__halfS2_S2_fjLj15360ELj4ELj1ELj4ELj4ENS_18Kernel_traits_baseILj15360ES2_S2_S2_fjLj128EEEEEEEvNS_9BwdParamsE --------------------------
	.section	.nv.shared._ZN10layer_norm13ln_bwd_kernelINS_13Kernel_traitsI6__halfS2_S2_fjLj15360ELj4ELj1ELj4ELj4ENS_18Kernel_traits_baseILj15360ES2_S2_S2_fjLj128EEEEEEEvNS_9BwdParamsE,"aw",@nobits
	.sectionflags	@""
	.align	16
	.zero		1024


//--------------------- .nv.shared._ZN10layer_norm22ln_bwd_finalize_kernelINS_22Kernel_traits_finalizeILj15360EffffjLj1024ELj4ENS_18Kernel_traits_baseILj15360EffffjLj1024EEEEEEEvNS_9BwdParamsE --------------------------
	.section	.nv.shared._ZN10layer_norm22ln_bwd_finalize_kernelINS_22Kernel_traits_finalizeILj15360EffffjLj1024ELj4ENS_18Kernel_traits_baseILj15360EffffjLj1024EEEEEEEvNS_9BwdParamsE,"aw",@nobits
	.sectionflags	@""
	.align	16
.nv.shared._ZN10layer_norm22ln_bwd_finalize_kernelINS_22Kernel_traits_finalizeILj15360EffffjLj1024ELj4ENS_18Kernel_traits_baseILj15360EffffjLj1024EEEEEEEvNS_9BwdParamsE:
	.zero		9472


//--------------------- .nv.shared._ZN10layer_norm13ln_bwd_kernelINS_13Kernel_traitsIffffjLj15360ELj4ELj1ELj4ELj8ENS_18Kernel_traits_baseILj15360EffffjLj128EEEEEEEvNS_9BwdParamsE --------------------------
	.section	.nv.shared._ZN10layer_norm13ln_bwd_kernelINS_13Kernel_traitsIffffjLj15360ELj4ELj1ELj4ELj8ENS_18Kernel_traits_baseILj15360EffffjLj128EEEEEEEvNS_9BwdParamsE,"aw",@nobits
	.sectionflags	@""
	.align	16
	.zero		1024


//--------------------- .nv.shared._ZN10layer_norm22ln_bwd_finalize_kernelINS_22Kernel_traits_finalizeILj14336E13__nv_bfloat16fS2_fjLj1024ELj4ENS_18Kernel_traits_baseILj14336ES2_fS2_fjLj1024EEEEEEEvNS_9BwdParamsE --------------------------
	.section	.nv.shared._ZN10layer_norm22ln_bwd_finalize_kernelINS_22Kernel_traits_finalizeILj14336E13__nv_bfloat16fS2_fjLj1024ELj4ENS_18Kernel_traits_baseILj14336ES2_fS2_fjLj1024EEEEEEEvNS_9BwdParamsE,"aw",@nobits
	.sectionflags	@""
	.align	16
.nv.shared._ZN10layer_norm22ln_bwd_finalize_kernelINS_22Kernel_traits_finalizeILj14336E13__nv_bfloat16fS2_fjLj1024ELj4ENS_18Kernel_traits_baseILj14336ES2_fS2_fjLj1024EEEEEEEvNS_9BwdParamsE:
	.zero		9472


//--------------------- .nv.shared._ZN10layer_norm13ln_bwd_kernelINS_13Kernel_traitsI13__nv_bfloat16fS2_fjLj14336ELj4ELj1ELj4ELj8ENS_18Kernel_traits_baseILj14336ES2_fS2_fjLj128EEEEEEEvNS_9BwdParamsE --------------------------
	.section	.nv.shared._ZN10layer_norm13ln_bwd_kernelINS_13Kernel_traitsI13__nv_bfloat16fS2_fjLj14336ELj4ELj1ELj4ELj8ENS_18Kernel_traits_baseILj14336ES2_fS2_fjLj128EEEEEEEvNS_9BwdParamsE,"aw",@nobits
	.sectionflags	@""
	.align	16
	.zero		1024


//--------------------- .nv.shared._ZN10layer_norm22ln_bwd_finalize_kernelINS_22Kernel_traits_finalizeILj14336E13__nv_bfloat16S2_S2_fjLj1024ELj4ENS_18Kernel_traits_baseILj14336ES2_S2_S2_fjLj1024EEEEEEEvNS_9BwdParamsE --------------------------
	.section	.nv.shared._ZN10layer_norm22ln_bwd_finalize_kernelINS_22Kernel_traits_finalizeILj14336E13__nv_bfloat16S2_S2_fjLj1024ELj4ENS_18Kernel_traits_baseILj14336ES2_S2_S2_fjLj1024EEEEEEEvNS_9BwdParamsE,"aw",@nobits
	.sectionflags	@""
	.align	16
.nv.shared._ZN10layer_norm22ln_bwd_finalize_kernelINS_22Kernel_traits_finalizeILj14336E13__nv_bfloat16S2_S2_fjLj1024ELj4ENS_18Kernel_traits_baseILj14336ES2_S2_S2_fjLj1024EEEEEEEvNS_9BwdParamsE:
	.zero		9472


//--------------------- .nv.shared._ZN10layer_norm13ln_bwd_kernelINS_13Kernel_traitsI13__nv_bfloat16S2_S2_fjLj14336ELj4ELj1ELj4ELj8ENS_18Kernel_traits_baseILj14336ES2_S2_S2_fjLj128EEEEEEEvNS_9BwdParamsE --------------------------
	.section	.nv.shared._ZN10layer_norm13ln_bwd_kernelINS_13Kernel_traitsI13__nv_bfloat16S2_S2_fjLj14336ELj4ELj1ELj4ELj8ENS_18Kernel_traits_baseILj14336ES2_S2_S2_fjLj128EEEEEEEvNS_9BwdParamsE,"aw",@nobits
	.sectionflags	@""
	.align	16
	.zero		1024


//--------------------- .nv.shared._ZN10layer_norm22ln_bwd_finalize_kernelINS_22Kernel_traits_finalizeILj14336E6__halffS2_fjLj1024ELj4ENS_18Kernel_traits_baseILj14336ES2_fS2_fjLj1024EEEEEEEvNS_9BwdParamsE --------------------------
	.section	.nv.shared._ZN10layer_norm22ln_bwd_finalize_kernelINS_22Kernel_traits_finalizeILj14336E6__halffS2_fjLj1024ELj4ENS_18Kernel_traits_baseILj14336ES2_fS2_fjLj1024EEEEEEEvNS_9BwdParamsE,"aw",@nobits
	.sectionflags	@""
	.align	16
.nv.shared._ZN10layer_norm22ln_bwd_finalize_kernelINS_22Kernel_traits_finalizeILj14336E6__halffS2_fjLj1024ELj4ENS_18Kernel_traits_baseILj14336ES2_fS2_fjLj1024EEEEEEEvNS_9BwdParamsE:
	.zero		9472


//--------------------- .nv.shared._ZN10layer_norm13ln_bwd_kernelINS_13Kernel_traitsI6__halffS2_fjLj14336ELj4ELj1ELj4ELj8ENS_18Kernel_traits_baseILj14336ES2_fS2_fjLj128EEEEEEEvNS_9BwdParamsE --------------------------
	.section	.nv.shared._ZN10layer_norm13ln_bwd_kernelINS_13Kernel_traitsI6__halffS2_fjLj14336ELj4ELj1ELj4ELj8ENS_18Kernel_traits_baseILj14336ES2_fS2_fjLj128EEEEEEEvNS_9BwdParamsE,"aw",@nobits
	.sectionflags	@""
	.align	16
	.zero		1024


//--------------------- .nv.shared._ZN10layer_norm22ln_bwd_finalize_kernelINS_22Kernel_traits_finalizeILj14336E6__halfS2_S2_fjLj1024ELj4ENS_18Kernel_traits_baseILj14336ES2_S2_S2_fjLj1024EEEEEEEvNS_9BwdParamsE --------------------------
	.section	.nv.shared._ZN10layer_norm22ln_bwd_finalize_kernelINS_22Kernel_traits_finalizeILj14336E6__halfS2_S2_fjLj1024ELj4ENS_18Kernel_traits_baseILj14336ES2_S2_S2_fjLj1024EEEEEEEvNS_9BwdParamsE,"aw",@nobits
	.sectionflags	@""
	.align	16
.nv.shared._ZN10layer_norm22ln_bwd_finalize_kernelINS_22Kernel_traits_finalizeILj14336E6__halfS2_S2_fjLj1024ELj4ENS_18Kernel_traits_baseILj14336ES2_S2_S2_fjLj1024EEEEEEEvNS_9BwdParamsE:
	.zero		9472


//--------------------- .nv.shared._ZN10layer_norm13ln_bwd_kernelINS_13Kernel_traitsI6__halfS2_S2_fjLj14336ELj4ELj1ELj4ELj8ENS_18Kernel_traits_baseILj14336ES2_S2_S2_fjLj128EEEEEEEvNS_9BwdParamsE --------------------------
	.section	.nv.shared._ZN10layer_norm13ln_bwd_kernelINS_13Kernel_traitsI6__halfS2_S2_fjLj14336ELj4ELj1ELj4ELj8ENS_18Kernel_traits_baseILj14336ES2_S2_S2_fjLj128EEEEEEEvNS_9BwdParamsE,"aw",@nobits
	.sectionflags	@""
	.align	16
	.zero		1024


//--------------------- .nv.shared._ZN10layer_norm22ln_bwd_finalize_kernelINS_22Kernel_traits_finalizeILj14336EffffjLj1024ELj4ENS_18Kernel_traits_baseILj14336EffffjLj1024EEEEEEEvNS_9BwdParamsE --------------------------
	.section	.nv.shared._ZN10layer_norm22ln_bwd_finalize_kernelINS_22Kernel_traits_finalizeILj14336EffffjLj1024ELj4ENS_18Kernel_traits_baseILj14336EffffjLj1024EEEEEEEvNS_9BwdParamsE,"aw",@nobits
	.sectionflags	@""
	.align	16
.nv.shared._ZN10layer_norm22ln_bwd_finalize_kernelINS_22Kernel_traits_finalizeILj14336EffffjLj1024ELj4ENS_18Kernel_traits_baseILj14336EffffjLj1024EEEEEEEvNS_9BwdParamsE:
	.zero		9472


//--------------------- .nv.shared._ZN10layer_norm13ln_bwd_kernelINS_13Kernel_traitsIffffjLj14336ELj4ELj1ELj4ELj8ENS_18Kernel_traits_baseILj14336EffffjLj128EEEEEEEvNS_9BwdParamsE --------------------------
	.section	.nv.shared._ZN10layer_norm13ln_bwd_kernelINS_13Kernel_traitsIffffjLj14336ELj4ELj1ELj4ELj8ENS_18Kernel_traits_baseILj14336EffffjLj128EEEEEEEvNS_9BwdParamsE,"aw",@nobits
	.sectionflags	@""
	.align	16
	.zero		1024


//--------------------- .nv.shared._ZN10layer_norm22ln_bwd_finalize_kernelINS_22Kernel_traits_finalizeILj12800E13__nv_bfloat16fS2_fjLj1024ELj4ENS_18Kernel_traits_baseILj12800ES2_fS2_fjLj1024EEEEEEEvNS_9BwdParamsE --------------------------
	.section	.nv.shared._ZN10layer_norm22ln_bwd_finalize_kernelINS_22Kernel_traits_finalizeILj12800E13__nv_bfloat16fS2_fjLj1024ELj4ENS_18Kernel_traits_baseILj12800ES2_fS2_fjLj1024EEEEEEEvNS_9BwdParamsE,"aw",@nobits
	.sectionflags	@""
	.align	16
.nv.shared._ZN10layer_norm22ln_bwd_finalize_kernelINS_22Kernel_traits_finalizeILj12800E13__nv_bfloat16fS2_fjLj1024ELj4ENS_18Kernel_traits_baseILj12800ES2_fS2_fjLj1024EEEEEEEvNS_9BwdParamsE:
	.zero		9472


//--------------------- .nv.shared._ZN10layer_norm13ln_bwd_kernelINS_13Kernel_traitsI13__nv_bfloat16fS2_fjLj12800ELj5ELj1ELj4ELj16ENS_18Kernel_traits_baseILj12800ES2_fS2_fjLj128EEEEEEEvNS_9BwdParamsE --------------------------
	.section	.nv.shared._ZN10layer_norm13ln_bwd_kernelINS_13Kernel_traitsI13__nv_bfloat16fS2_fjLj12800ELj5ELj1ELj4ELj16ENS_18Kernel_traits_baseILj12800ES2_fS2_fjLj128EEEEEEEvNS_9BwdParamsE,"aw",@nobits
	.sectionflags	@""
	.align	16
	.zero		1024


//--------------------- .nv.shared._ZN10layer_norm22ln_bwd_finalize_kernelINS_22Kernel_traits_finalizeILj12800E13__nv_bfloat16S2_S2_fjLj1024ELj4ENS_18Kernel_traits_baseILj12800ES2_S2_S2_fjLj1024EEEEEEEvNS_9BwdParamsE --------------------------
	.section	.nv.shared._ZN10layer_norm22ln_bwd_finalize_kernelINS_22Kernel_traits_finalizeILj12800E13__nv_bfloat16S2_S2_fjLj1024ELj4ENS_18Kernel_traits_baseILj12800ES2_S2_S2_fjLj1024EEEEEEEvNS_9BwdParamsE,"aw",@nobits
	.sectionflags	@""
	.align	16
.nv.shared._ZN10layer_norm22ln_bwd_finalize_kernelINS_22Kernel_traits_finalizeILj12800E13__nv_bfloat16S2_S2_fjLj1024ELj4ENS_18Kernel_traits_baseILj12800ES2_S2_S2_fjLj1024EEEEEEEvNS_9BwdParamsE:
	.zero		9472


//--------------------- .nv.shared._ZN10layer_norm13ln_bwd_kernelINS_13Kernel_traitsI13__nv_bfloat16S2_S2_fjLj12800ELj5ELj1ELj4ELj8ENS_18Kernel_traits_baseILj12800ES2_S2_S2_fjLj128EEEEEEEvNS_9BwdParamsE --------------------------
	.section	.nv.shared._ZN10layer_norm13ln_bwd_kernelINS_13Kernel_traitsI13__nv_bfloat16S2_S2_fjLj12800ELj5ELj1ELj4ELj8ENS_18Kernel_traits_baseILj12800ES2_S2_S2_fjLj128EEEEEEEvNS_9BwdParamsE,"aw",@nobits
	.sectionflags	@""
	.align	16
	.zero		1024


//--------------------- .nv.shared._ZN10layer_norm22ln_bwd_finalize_kernelINS_22Kernel_traits_finalizeILj12800E6__halffS2_fjLj1024ELj4ENS_18Kernel_traits_baseILj12800ES2_fS2_fjLj1024EEEEEEEvNS_9BwdParamsE --------------------------
	.section	.nv.shared._ZN10layer_norm22ln_bwd_finalize_kernelINS_22Kernel_traits_finalizeILj12800E6__halffS2_fjLj1024ELj4ENS_18Kernel_traits_baseILj12800ES2_fS2_fjLj1024EEEEEEEvNS_9BwdParamsE,"aw",@nobits
	.sectionflags	@""
	.align	16
.nv.shared._ZN10layer_norm22ln_bwd_finalize_kernelINS_22Kernel_traits_finalizeILj12800E6__halffS2_fjLj1024ELj4ENS_18Kernel_traits_baseILj12800ES2_fS2_fjLj1024EEEEEEEvNS_9BwdParamsE:
	.zero		9472


//--------------------- .nv.shared._ZN10layer_norm13ln_bwd_kernelINS_13Kernel_traitsI6__halffS2_fjLj12800ELj5ELj1ELj4ELj16ENS_18Kernel_traits_baseILj12800ES2_fS2_fjLj128EEEEEEEvNS_9BwdParamsE --------------------------
	.section	.nv.shared._ZN10layer_norm13ln_bwd_kernelINS_13Kernel_traitsI6__halffS2_fjLj12800ELj5ELj1ELj4ELj16ENS_18Kernel_traits_baseILj12800ES2_fS2_fjLj128EEEEEEEvNS_9BwdParamsE,"aw",@nobits
	.sectionflags	@""
	.align	16
	.zero		1024


//--------------------- .nv.shared._ZN10layer_norm22ln_bwd_finalize_kernelINS_22Kernel_traits_finalizeILj12800E6__halfS2_S2_fjLj1024ELj4ENS_18Kernel_traits_baseILj12800ES2_S2_S2_fjLj1024EEEEEEEvNS_9BwdParamsE --------------------------
	.section	.nv.shared._ZN10layer_norm22ln_bwd_finalize_kernelINS_22Kernel_traits_finalizeILj12800E6__halfS2_S2_fjLj1024ELj4ENS_18Kernel_traits_baseILj12800ES2_S2_S2_fjLj1024EEEEEEEvNS_9BwdParamsE,"aw",@nobits
	.sectionflags	@""
	.align	16
.nv.shared._ZN10layer_norm22ln_bwd_finalize_kernelINS_22Kernel_traits_finalizeILj12800E6__halfS2_S2_fjLj1024ELj4ENS_18Kernel_traits_baseILj12800ES2_S2_S2_fjLj1024EEEEEEEvNS_9BwdParamsE:
	.zero		9472


//--------------------- .nv.shared._ZN10layer_norm13ln_bwd_kernelINS_13Kernel_traitsI6__halfS2_S2_fjLj12800ELj5ELj1ELj4ELj8ENS_18Kernel_traits_baseILj12800ES2_S2_S2_fjLj128EEEEEEEvNS_9BwdParamsE --------------------------
	.section	.nv.shared._ZN10layer_norm13ln_bwd_kernelINS_13Kernel_traitsI6__halfS2_S2_fjLj12800ELj5ELj1ELj4ELj8ENS_18Kernel_traits_baseILj12800ES2_S2_S2_fjLj128EEEEEEEvNS_9BwdParamsE,"aw",@nobits
	.sectionflags	@""
	.align	16
	.zero		1024


//--------------------- .nv.shared._ZN10layer_norm22ln_bwd_finalize_kernelINS_22Kernel_traits_finalizeILj12800EffffjLj1024ELj4ENS_18Kernel_traits_baseILj12800EffffjLj1024EEEEEEEvNS_9BwdParamsE --------------------------
	.section	.nv.shared._ZN10layer_norm22ln_bwd_finalize_kernelINS_22Kernel_traits_finalizeILj12800EffffjLj1024ELj4ENS_18Kernel_traits_baseILj12800EffffjLj1024EEEEEEEvNS_9BwdParamsE,"aw",@nobits
	.sectionflags	@""
	.align	16
.nv.shared._ZN10layer_norm22ln_bwd_finalize_kernelINS_22Kernel_traits_finalizeILj12800EffffjLj1024ELj4ENS_18Kernel_traits_baseILj12800EffffjLj1024EEEEEEEvNS_9BwdParamsE:
	.zero		9472


//--------------------- .nv.shared._ZN10layer_norm13ln_bwd_kernelINS_13Kernel_traitsIffffjLj12800ELj5ELj1ELj4ELj16ENS_18Kernel_traits_baseILj12800EffffjLj128EEEEEEEvNS_9BwdParamsE --------------------------
	.section	.nv.shared._ZN10layer_norm13ln_bwd_kernelINS_13Kernel_traitsIffffjLj12800ELj5ELj1ELj4ELj16ENS_18Kernel_traits_baseILj12800EffffjLj128EEEEEEEvNS_9BwdParamsE,"aw",@nobits
	.sectionflags	@""
	.align	16
	.zero		1024


//--------------------- .nv.shared._ZN10layer_norm22ln_bwd_finalize_kernelINS_22Kernel_traits_finalizeILj12288E13__nv_bfloat16fS2_fjLj1024ELj4ENS_18Kernel_traits_baseILj12288ES2_fS2_fjLj1024EEEEEEEvNS_9BwdParamsE --------------------------
	.section	.nv.shared._ZN10layer_norm22ln_bwd_finalize_kernelINS_22Kernel_traits_finalizeILj12288E13__nv_bfloat16fS2_fjLj1024ELj4ENS_18Kernel_traits_baseILj12288ES2_fS2_fjLj1024EEEEEEEvNS_9BwdParamsE,"aw",@nobits
	.sectionflags	@""
	.align	16
.nv.shared._ZN10layer_norm22ln_bwd_finalize_kernelINS_22Kernel_traits_finalizeILj12288E13__nv_bfloat16fS2_fjLj1024ELj4ENS_18Kernel_traits_baseILj12288ES2_fS2_fjLj1024EEEEEEEvNS_9BwdParamsE:
	.zero		9472


//--------------------- .nv.shared._ZN10layer_norm13ln_bwd_kernelINS_13Kernel_traitsI13__nv_bfloat16fS2_fjLj12288ELj4ELj1ELj4ELj16ENS_18Kernel_traits_baseILj12288ES2_fS2_fjLj128EEEEEEEvNS_9BwdParamsE --------------------------
	.section	.nv.shared._ZN10layer_norm13ln_bwd_kernelINS_13Kernel_traitsI13__nv_bfloat16fS2_fjLj12288ELj4ELj1ELj4ELj16ENS_18Kernel_traits_baseILj12288ES2_fS2_fjLj128EEEEEEEvNS_9BwdParamsE,"aw",@nobits
	.sectionflags	@""
	.align	16
	.zero		1024


//--------------------- .nv.shared._ZN10layer_norm22ln_bwd_finalize_kernelINS_22Kernel_traits_finalizeILj12288E13__nv_bfloat16S2_S2_fjLj1024ELj4ENS_18Kernel_traits_baseILj12288ES2_S2_S2_fjLj1024EEEEEEEvNS_9BwdParamsE --------------------------
	.section	.nv.shared._ZN10layer_norm22ln_bwd_finalize_kernelINS_22Kernel_traits_finalizeILj12288E13__nv_bfloat16S2_S2_fjLj1024ELj4ENS_18Kernel_traits_baseILj12288ES2_S2_S2_fjLj1024EEEEEEEvNS_9BwdParamsE,"aw",@nobits
	.sectionflags	@""
	.align	16
.nv.shared._ZN10layer_norm22ln_bwd_finalize_kernelINS_22Kernel_traits_finalizeILj12288E13__nv_bfloat16S2_S2_fjLj1024ELj4ENS_18Kernel_traits_baseILj12288ES2_S2_S2_fjLj1024EEEEEEEvNS_9BwdParamsE:
	.zero		9472


//--------------------- .nv.shared._ZN10layer_norm13ln_bwd_kernelINS_13Kernel_traitsI13__nv_bfloat16S2_S2_fjLj12288ELj4ELj1ELj4ELj16ENS_18Kernel_traits_baseILj12288ES2_S2_S2_fjLj128EEEEEEEvNS_9BwdParamsE --------------------------
	.section	.nv.shared._ZN10layer_norm13ln_bwd_kernelINS_13Kernel_traitsI13__nv_bfloat16S2_S2_fjLj12288ELj4ELj1ELj4ELj16ENS_18Kernel_traits_baseILj12288ES2_S2_S2_fjLj128EEEEEEEvNS_9BwdParamsE,"aw",@nobits
	.sectionflags	@""
	.align	16
	.zero		1024


//--------------------- .nv.shared._ZN10layer_norm22ln_bwd_finalize_kernelINS_22Kernel_traits_finalizeILj12288E6__halffS2_fjLj1024ELj4ENS_18Kernel_traits_baseILj12288ES2_fS2_fjLj1024EEEEEEEvNS_9BwdParamsE --------------------------
	.section	.nv.shared._ZN10layer_norm22ln_bwd_finalize_kernelINS_22Kernel_traits_finalizeILj12288E6__halffS2_fjLj1024ELj4ENS_18Kernel_traits_baseILj12288ES2_fS2_fjLj1024EEEEEEEvNS_9BwdParamsE,"aw",@nobits
	.sectionflags	@""
	.align	16
.nv.shared._ZN10layer_norm22ln_bwd_finalize_kernelINS_22Kernel_traits_finalizeILj12288E6__halffS2_fjLj1024ELj4ENS_18Kernel_traits_baseILj12288ES2_fS2_fjLj1024EEEEEEEvNS_9BwdParamsE:
	.zero		9472


//--------------------- .nv.shared._ZN10layer_norm13ln_bwd_kernelINS_13Kernel_traitsI6__halffS2_fjLj12288ELj4ELj1ELj4ELj16ENS_18Kernel_traits_baseILj12288ES2_fS2_fjLj128EEEEEEEvNS_9BwdParamsE --------------------------
	.section	.nv.shared._ZN10layer_norm13ln_bwd_kernelINS_13Kernel_traitsI6__halffS2_fjLj12288ELj4ELj1ELj4ELj16ENS_18Kernel_traits_baseILj12288ES2_fS2_fjLj128EEEEEEEvNS_9BwdParamsE,"aw",@nobits
	.sectionflags	@""
	.align	16
	.zero		1024


//--------------------- .nv.shared._ZN10layer_norm22ln_bwd_finalize_kernelINS_22Kernel_traits_finalizeILj12288E6__halfS2_S2_fjLj1024ELj4ENS_18Kernel_traits_baseILj12288ES2_S2_S2_fjLj1024EEEEEEEvNS_9BwdParamsE --------------------------
	.section	.nv.shared._ZN10layer_norm22ln_bwd_finalize_kernelINS_22Kernel_traits_finalizeILj12288E6__halfS2_S2_fjLj1024ELj4ENS_18Kernel_traits_baseILj12288ES2_S2_S2_fjLj1024EEEEEEEvNS_9BwdParamsE,"aw",@nobits
	.sectionflags	@""
	.align	16
.nv.shared._ZN10layer_norm22ln_bwd_finalize_kernelINS_22Kernel_traits_finalizeILj12288E6__halfS2_S2_fjLj1024ELj4ENS_18Kernel_traits_baseILj12288ES2_S2_S2_fjLj1024EEEEEEEvNS_9BwdParamsE:
	.zero		9472


//--------------------- .nv.shared._ZN10layer_norm13ln_bwd_kernelINS_13Kernel_traitsI6__halfS2_S2_fjLj12288ELj4ELj1ELj4ELj16ENS_18Kernel_traits_baseILj12288ES2_S2_S2_fjLj128EEEEEEEvNS_9BwdParamsE --------------------------
	.section	.nv.shared._ZN10layer_norm13ln_bwd_kernelINS_13Kernel_traitsI6__halfS2_S2_fjLj12288ELj4ELj1ELj4ELj16ENS_18Kernel_traits_baseILj12288ES2_S2_S2_fjLj128EEEEEEEvNS_9BwdParamsE,"aw",@nobits
	.sectionflags	@""
	.align	16
	.zero		1024


//--------------------- .nv.shared._ZN10layer_norm22ln_bwd_finalize_kernelINS_22Kernel_traits_finalizeILj12288EffffjLj1024ELj4ENS_18Kernel_traits_baseILj12288EffffjLj1024EEEEEEEvNS_9BwdParamsE --------------------------
	.section	.nv.shared._ZN10layer_norm22ln_bwd_finalize_kernelINS_22Kernel_traits_finalizeILj12288EffffjLj1024ELj4ENS_18Kernel_traits_baseILj12288EffffjLj1024EEEEEEEvNS_9BwdParamsE,"aw",@nobits
	.sectionflags	@""
	.align	16
.nv.shared._ZN10layer_norm22ln_bwd_finalize_kernelINS_22Kernel_traits_finalizeILj12288EffffjLj1024ELj4ENS_18Kernel_traits_baseILj12288EffffjLj1024EEEEEEEvNS_9BwdParamsE:
	.zero		9472


//--------------------- .nv.shared._ZN10layer_norm13ln_bwd_kernelINS_13Kernel_traitsIffffjLj12288ELj4ELj1ELj4ELj16ENS_18Kernel_traits_baseILj12288EffffjLj128EEEEEEEvNS_9BwdParamsE --------------------------
	.section	.nv.shared._ZN10layer_norm13ln_bwd_kernelINS_13Kernel_traitsIffffjLj12288ELj4ELj1ELj4ELj16ENS_18Kernel_traits_baseILj12288EffffjLj128EEEEEEEvNS_9BwdParamsE,"aw",@nobits
	.sectionflags	@""
	.align	16
	.zero		1024


//--------------------- .nv.shared._ZN10layer_norm22ln_bwd_finalize_kernelINS_22Kernel_traits_finalizeILj10240E13__nv_bfloat16fS2_fjLj1024ELj4ENS_18Kernel_traits_baseILj10240ES2_fS2_fjLj1024EEEEEEEvNS_9BwdParamsE --------------------------
	.section	.nv.shared._ZN10layer_norm22ln_bwd_finalize_kernelINS_22Kernel_traits_finalizeILj10240E13__nv_bfloat16fS2_fjLj1024ELj4ENS_18Kernel_traits_baseILj10240ES2_fS2_fjLj1024EEEEEEEvNS_9BwdParamsE,"aw",@nobits
	.sectionflags	@""
	.align	16
.nv.shared._ZN10layer_norm22ln_bwd_finalize_kernelINS_22Kernel_traits_finalizeILj10240E13__nv_bfloat16fS2_fjLj1024ELj4ENS_18Kernel_traits_baseILj10240ES2_fS2_fjLj1024EEEEEEEvNS_9BwdParamsE:
	.zero		9472


//--------------------- .nv.shared._ZN10layer_norm13ln_bwd_kernelINS_13Kernel_traitsI13__nv_bfloat16fS2_fjLj10240ELj2ELj1ELj4ELj16ENS_18Kernel_traits_baseILj10240ES2_fS2_fjLj128EEEEEEEvNS_9BwdParamsE --------------------------
	.section	.nv.shared._ZN10layer_norm13ln_bwd_kernelINS_13Kernel_traitsI13__nv_bfloat16fS2_fjLj10240ELj2ELj1ELj4ELj16ENS_18Kernel_traits_baseILj10240ES2_fS2_fjLj128EEEEEEEvNS_9BwdParamsE,"aw",@nobits
	.sectionflags	@""
	.align	16
	.zero		1024


//--------------------- .nv.shared._ZN10layer_norm22ln_bwd_finalize_kernelINS_22Kernel_traits_finalizeILj10240E13__nv_bfloat16S2_S2_fjLj1024ELj4ENS_18Kernel_traits_baseILj10240ES2_S2_S2_fjLj1024EEEEEEEvNS_9BwdParamsE --------------------------
	.section	.nv.shared._ZN10layer_norm22ln_bwd_finalize_kernelINS_22Kernel_traits_finalizeILj10240E13__nv_bfloat16S2_S2_fjLj1024ELj4ENS_18Kernel_traits_baseILj10240ES2_S2_S2_fjLj1024EEEEEEEvNS_9BwdParamsE,"aw",@nobits
	.sectionflags	@""
	.align	16
.nv.shared._ZN10layer_norm22ln_bwd_finalize_kernelINS_22Kernel_traits_finalizeILj10240E13__nv_bfloat16S2_S2_fjLj1024ELj4ENS_18Kernel_traits_baseILj10240ES2_S2_S2_fjLj1024EEEEEEEvNS_9BwdParamsE:
	.zero		9472


//--------------------- .nv.shared._ZN10layer_norm13ln_bwd_kernelINS_13Kernel_traitsI13__nv_bfloat16S2_S2_fjLj10240ELj2ELj1ELj4ELj16ENS_18Kernel_traits_baseILj10240ES2_S2_S2_fjLj128EEEEEEEvNS_9BwdParamsE --------------------------
	.section	.nv.shared._ZN10layer_norm13ln_bwd_kernelINS_13Kernel_traitsI13__nv_bfloat16S2_S2_fjLj10240ELj2ELj1ELj4ELj16ENS_18Kernel_traits_baseILj10240ES2_S2_S2_fjLj128EEEEEEEvNS_9BwdParamsE,"aw",@nobits
	.sectionflags	@""
	.align	16
	.zero		1024


//--------------------- .nv.shared._ZN10layer_norm22ln_bwd_finalize_kernelINS_22Kernel_traits_finalizeILj10240E6__halffS2_fjLj1024ELj4ENS_18Kernel_traits_baseILj10240ES2_fS2_fjLj1024EEEEEEEvNS_9BwdParamsE --------------------------
	.section	.nv.shared._ZN10layer_norm22ln_bwd_finalize_kernelINS_22Kernel_traits_finalizeILj10240E6__halffS2_fjLj1024ELj4ENS_18Kernel_traits_baseILj10240ES2_fS2_fjLj1024EEEEEEEvNS_9BwdParamsE,"aw",@nobits
	.sectionflags	@""
	.align	16
.nv.shared._ZN10layer_norm22ln_bwd_finalize_kernelINS_22Kernel_traits_finalizeILj10240E6__halffS2_fjLj1024ELj4ENS_18Kernel_traits_baseILj10240ES2_fS2_fjLj1024EEEEEEEvNS_9BwdParamsE:
	.zero		9472


//--------------------- .nv.shared._ZN10layer_norm13ln_bwd_kernelINS_13Kernel_traitsI6__halffS2_fjLj10240ELj2ELj1ELj4ELj16ENS_18Kernel_traits_baseILj10240ES2_fS2_fjLj128EEEEEEEvNS_9BwdParamsE --------------------------
	.section	.nv.shared._ZN10layer_norm13ln_bwd_kernelINS_13Kernel_traitsI6__halffS2_fjLj10240ELj2ELj1ELj4ELj16ENS_18Kernel_traits_baseILj10240ES2_fS2_fjLj128EEEEEEEvNS_9BwdParamsE,"aw",@nobits
	.sectionflags	@""
	.align	16
	.zero		1024


//--------------------- .nv.shared._ZN10layer_norm22ln_bwd_finalize_kernelINS_22Kernel_traits_finalizeILj10240E6__halfS2_S2_fjLj1024ELj4ENS_18Kernel_traits_baseILj10240ES2_S2_S2_fjLj1024EEEEEEEvNS_9BwdParamsE --------------------------
	.section	.nv.shared._ZN10layer_norm22ln_bwd_finalize_kernelINS_22Kernel_traits_finalizeILj10240E6__halfS2_S2_fjLj1024ELj4ENS_18Kernel_traits_baseILj10240ES2_S2_S2_fjLj1024EEEEEEEvNS_9BwdParamsE,"aw",@nobits
	.sectionflags	@""
	.align	16
.nv.shared._ZN10layer_norm22ln_bwd_finalize_kernelINS_22Kernel_traits_finalizeILj10240E6__halfS2_S2_fjLj1024ELj4ENS_18Kernel_traits_baseILj10240ES2_S2_S2_fjLj1024EEEEEEEvNS_9BwdParamsE:
	.zero		9472


//--------------------- .nv.shared._ZN10layer_norm13ln_bwd_kernelINS_13Kernel_traitsI6__halfS2_S2_fjLj10240ELj2ELj1ELj4ELj16ENS_18Kernel_traits_baseILj10240ES2_S2_S2_fjLj128EEEEEEEvNS_9BwdParamsE --------------------------
	.section	.nv.shared._ZN10layer_norm13ln_bwd_kernelINS_13Kernel_traitsI6__halfS2_S2_fjLj10240ELj2ELj1ELj4ELj16ENS_18Kernel_traits_baseILj10240ES2_S2_S2_fjLj128EEEEEEEvNS_9BwdParamsE,"aw",@nobits
	.sectionflags	@""
	.align	16
	.zero		1024


//--------------------- .nv.shared._ZN10layer_norm22ln_bwd_finalize_kernelINS_22Kernel_traits_finalizeILj10240EffffjLj1024ELj4ENS_18Kernel_traits_baseILj10240EffffjLj1024EEEEEEEvNS_9BwdParamsE --------------------------
	.section	.nv.shared._ZN10layer_norm22ln_bwd_finalize_kernelINS_22Kernel_traits_finalizeILj10240EffffjLj1024ELj4ENS_18Kernel_traits_baseILj10240EffffjLj1024EEEEEEEvNS_9BwdParamsE,"aw",@nobits
	.sectionflags	@""
	.align	16
.nv.shared._ZN10layer_norm22ln_bwd_finalize_kernelINS_22Kernel_traits_finalizeILj10240EffffjLj1024ELj4ENS_18Kernel_traits_baseILj10240EffffjLj1024EEEEEEEvNS_9BwdParamsE:
	.zero		9472


//--------------------- .nv.shared._ZN10layer_norm13ln_bwd_kernelINS_13Kernel_traitsIffffjLj10240ELj2ELj1ELj4ELj16ENS_18Kernel_traits_baseILj10240EffffjLj128EEEEEEEvNS_9BwdParamsE --------------------------
	.section	.nv.shared._ZN10layer_norm13ln_bwd_kernelINS_13Kernel_traitsIffffjLj10240ELj2ELj1ELj4ELj16ENS_18Kernel_traits_baseILj10240EffffjLj128EEEEEEEvNS_9BwdParamsE,"aw",@nobits
	.sectionflags	@""
	.align	16
	.zero		1024


//--------------------- .nv.shared._ZN10layer_norm22ln_bwd_finalize_kernelINS_22Kernel_traits_finalizeILj8192E13__nv_bfloat16fS2_fjLj1024ELj4ENS_18Kernel_traits_baseILj8192ES2_fS2_fjLj1024EEEEEEEvNS_9BwdParamsE --------------------------
	.section	.nv.shared._ZN10layer_norm22ln_bwd_finalize_kernelINS_22Kernel_traits_finalizeILj8192E13__nv_bfloat16fS2_fjLj1024ELj4ENS_18Kernel_traits_baseILj8192ES2_fS2_fjLj1024EEEEEEEvNS_9BwdParamsE,"aw",@nobits
	.sectionflags	@""
	.align	16
.nv.shared._ZN10layer_norm22ln_bwd_finalize_kernelINS_22Kernel_traits_finalizeILj8192E13__nv_bfloat16fS2_fjLj1024ELj4ENS_18Kernel_traits_baseILj8192ES2_fS2_fjLj1024EEEEEEEvNS_9BwdParamsE:
	.zero		9472


//--------------------- .nv.shared._ZN10layer_norm13ln_bwd_kernelINS_13Kernel_traitsI13__nv_bfloat16fS2_fjLj8192ELj2ELj1ELj4ELj16ENS_18Kernel_traits_baseILj8192ES2_fS2_fjLj128EEEEEEEvNS_9BwdParamsE --------------------------
	.section	.nv.shared._ZN10layer_norm13ln_bwd_kernelINS_13Kernel_traitsI13__nv_bfloat16fS2_fjLj8192ELj2ELj1ELj4ELj16ENS_18Kernel_traits_baseILj8192ES2_fS2_fjLj128EEEEEEEvNS_9BwdParamsE,"aw",@nobits
	.sectionflags	@""
	.align	16
	.zero		1024


//--------------------- .nv.shared._ZN10layer_norm22ln_bwd_finalize_kernelINS_22Kernel_traits_finalizeILj8192E13__nv_bfloat16S2_S2_fjLj1024ELj4ENS_18Kernel_traits_baseILj8192ES2_S2_S2_fjLj1024EEEEEEEvNS_9BwdParamsE --------------------------
	.section	.nv.shared._ZN10layer_norm22ln_bwd_finalize_kernelINS_22Kernel_traits_finalizeILj8192E13__nv_bfloat16S2_S2_fjLj1024ELj4ENS_18Kernel_traits_baseILj8192ES2_S2_S2_fjLj1024EEEEEEEvNS_9BwdParamsE,"aw",@nobits
	.sectionflags	@""
	.align	16
.nv.shared._ZN10layer_norm22ln_bwd_finalize_kernelINS_22Kernel_traits_finalizeILj8192E13__nv_bfloat16S2_S2_fjLj1024ELj4ENS_18Kernel_traits_baseILj8192ES2_S2_S2_fjLj1024EEEEEEEvNS_9BwdParamsE:
	.zero		9472


//--------------------- .nv.shared._ZN10layer_norm13ln_bwd_kernelINS_13Kernel_traitsI13__nv_bfloat16S2_S2_fjLj8192ELj2ELj1ELj4ELj16ENS_18Kernel_traits_baseILj8192ES2_S2_S2_fjLj128EEEEEEEvNS_9BwdParamsE --------------------------
	.section	.nv.shared._ZN10layer_norm13ln_bwd_kernelINS_13Kernel_traitsI13__nv_bfloat16S2_S2_fjLj8192ELj2ELj1ELj4ELj16ENS_18Kernel_traits_baseILj8192ES2_S2_S2_fjLj128EEEEEEEvNS_9BwdParamsE,"aw",@nobits
	.sectionflags	@""
	.align	16
	.zero		1024


//--------------------- .nv.shared._ZN10layer_norm22ln_bwd_finalize_kernelINS_22Kernel_traits_finalizeILj8192E6__halffS2_fjLj1024ELj4ENS_18Kernel_traits_baseILj8192ES2_fS2_fjLj1024EEEEEEEvNS_9BwdParamsE --------------------------
	.section	.nv.shared._ZN10layer_norm22ln_bwd_finalize_kernelINS_22Kernel_traits_finalizeILj8192E6__halffS2_fjLj1024ELj4ENS_18Kernel_traits_baseILj8192ES2_fS2_fjLj1024EEEEEEEvNS_9BwdParamsE,"aw",@nobits
	.sectionflags	@""
	.align	16
.nv.shared._ZN10layer_norm22ln_bwd_finalize_kernelINS_22Kernel_traits_finalizeILj8192E6__halffS2_fjLj1024ELj4ENS_18Kernel_traits_baseILj8192ES2_fS2_fjLj1024EEEEEEEvNS_9BwdParamsE:
	.zero		9472


//--------------------- .nv.shared._ZN10layer_norm13ln_bwd_kernelINS_13Kernel_traitsI6__halffS2_fjLj8192ELj2ELj1ELj4ELj16ENS_18Kernel_traits_baseILj8192ES2_fS2_fjLj128EEEEEEEvNS_9BwdParamsE --------------------------
	.section	.nv.shared._ZN10layer_norm13ln_bwd_kernelINS_13Kernel_traitsI6__halffS2_fjLj8192ELj2ELj1ELj4ELj16ENS_18Kernel_traits_baseILj8192ES2_fS2_fjLj128EEEEEEEvNS_9BwdParamsE,"aw",@nobits
	.sectionflags	@""
	.align	16
	.zero		1024


//--------------------- .nv.shared._ZN10layer_norm22ln_bwd_finalize_kernelINS_22Kernel_traits_finalizeILj8192E6__halfS2_S2_fjLj1024ELj4ENS_18Kernel_traits_baseILj8192ES2_S2_S2_fjLj1024EEEEEEEvNS_9BwdParamsE --------------------------
	.section	.nv.shared._ZN10layer_norm22ln_bwd_finalize_kernelINS_22Kernel_traits_finalizeILj8192E6__halfS2_S2_fjLj1024ELj4ENS_18Kernel_traits_baseILj8192ES2_S2_S2_fjLj1024EEEEEEEvNS_9BwdParamsE,"aw",@nobits
	.sectionflags	@""
	.align	16
.nv.shared._ZN10layer_norm22ln_bwd_finalize_kernelINS_22Kernel_traits_finalizeILj8192E6__halfS2_S2_fjLj1024ELj4ENS_18Kernel_traits_baseILj8192ES2_S2_S2_fjLj1024EEEEEEEvNS_9BwdParamsE:
	.zero		9472


//--------------------- .nv.shared._ZN10layer_norm13ln_bwd_kernelINS_13Kernel_traitsI6__halfS2_S2_fjLj8192ELj2ELj1ELj4ELj16ENS_18Kernel_traits_baseILj8192ES2_S2_S2_fjLj128EEEEEEEvNS_9BwdParamsE --------------------------
	.section	.nv.shared._ZN10layer_norm13ln_bwd_kernelINS_13Kernel_traitsI6__halfS2_S2_fjLj8192ELj2ELj1ELj4ELj16ENS_18Kernel_traits_baseILj8192ES2_S2_S2_fjLj128EEEEEEEvNS_9BwdParamsE,"aw",@nobits
	.sectionflags	@""
	.align	16
	.zero		1024


//--------------------- .nv.shared._ZN10layer_norm22ln_bwd_finalize_kernelINS_22Kernel_traits_finalizeILj8192EffffjLj1024ELj4ENS_18Kernel_traits_baseILj8192EffffjLj1024EEEEEEEvNS_9BwdParamsE --------------------------
	.section	.nv.shared._ZN10layer_norm22ln_bwd_finalize_kernelINS_22Kernel_traits_finalizeILj8192EffffjLj1024ELj4ENS_18Kernel_traits_baseILj8192EffffjLj1024EEEEEEEvNS_9BwdParamsE,"aw",@nobits
	.sectionflags	@""
	.align	16
.nv.shared._ZN10layer_norm22ln_bwd_finalize_kernelINS_22Kernel_traits_finalizeILj8192EffffjLj1024ELj4ENS_18Kernel_traits_baseILj8192EffffjLj1024EEEEEEEvNS_9BwdParamsE:
	.zero		9472


//--------------------- .nv.shared._ZN10layer_norm13ln_bwd_kernelINS_13Kernel_traitsIffffjLj8192ELj2ELj1ELj4ELj16ENS_18Kernel_traits_baseILj8192EffffjLj128EEEEEEEvNS_9BwdParamsE --------------------------
	.section	.nv.shared._ZN10layer_norm13ln_bwd_kernelINS_13Kernel_traitsIffffjLj8192ELj2ELj1ELj4ELj16ENS_18Kernel_traits_baseILj8192EffffjLj128EEEEEEEvNS_9BwdParamsE,"aw",@nobits
	.sectionflags	@""
	.align	16
	.zero		1024


//--------------------- .nv.shared._ZN10layer_norm22ln_bwd_finalize_kernelINS_22Kernel_traits_finalizeILj6144E13__nv_bfloat16fS2_fjLj1024ELj4ENS_18Kernel_traits_baseILj6144ES2_fS2_fjLj1024EEEEEEEvNS_9BwdParamsE --------------------------
	.section	.nv.shared._ZN10layer_norm22ln_bwd_finalize_kernelINS_22Kernel_traits_finalizeILj6144E13__nv_bfloat16fS2_fjLj1024ELj4ENS_18Kernel_traits_baseILj6144ES2_fS2_fjLj1024EEEEEEEvNS_9BwdParamsE,"aw",@nobits
	.sectionflags	@""
	.align	16
.nv.shared._ZN10layer_norm22ln_bwd_finalize_kernelINS_22Kernel_traits_finalizeILj6144E13__nv_bfloat16fS2_fjLj1024ELj4ENS_18Kernel_traits_baseILj6144ES2_fS2_fjLj1024EEEEEEEvNS_9BwdParamsE:
	.zero		9472


//--------------------- .nv.shared._ZN10layer_norm13ln_bwd_kernelINS_13Kernel_traitsI13__nv_bfloat16fS2_fjLj6144ELj1ELj1ELj8ELj16ENS_18Kernel_traits_baseILj6144ES2_fS2_fjLj256EEEEEEEvNS_9BwdParamsE --------------------------
	.section	.nv.shared._ZN10layer_norm13ln_bwd_kernelINS_13Kernel_traitsI13__nv_bfloat16fS2_fjLj6144ELj1ELj1ELj8ELj16ENS_18Kernel_traits_baseILj6144ES2_fS2_fjLj256EEEEEEEvNS_9BwdParamsE,"aw",@nobits
	.sectionflags	@""
	.align	16
	.zero		1024


//--------------------- .nv.shared._ZN10layer_norm22ln_bwd_finalize_kernelINS_22Kernel_traits_finalizeILj6144E13__nv_bfloat16S2_S2_fjLj1024ELj4ENS_18Kernel_traits_baseILj6144ES2_S2_S2_fjLj1024EEEEEEEvNS_9BwdParamsE --------------------------
	.section	.nv.shared._ZN10layer_norm22ln_bwd_finalize_kernelINS_22Kernel_traits_finalizeILj6144E13__nv_bfloat16S2_S2_fjLj1024ELj4ENS_18Kernel_traits_baseILj6144ES2_S2_S2_fjLj1024EEEEEEEvNS_9BwdParamsE,"aw",@nobits
	.sectionflags	@""
	.align	16
.nv.shared._ZN10layer_norm22ln_bwd_finalize_kernelINS_22Kernel_traits_finalizeILj6144E13__nv_bfloat16S2_S2_fjLj1024ELj4ENS_18Kernel_traits_baseILj6144ES2_S2_S2_fjLj1024EEEEEEEvNS_9BwdParamsE:
	.zero		9472


//--------------------- .nv.shared._ZN10layer_norm13ln_bwd_kernelINS_13Kernel_traitsI13__nv_bfloat16S2_S2_fjLj6144ELj1ELj1ELj8ELj16ENS_18Kernel_traits_baseILj6144ES2_S2_S2_fjLj256EEEEEEEvNS_9BwdParamsE --------------------------
	.section	.nv.shared._ZN10layer_norm13ln_bwd_kernelINS_13Kernel_traitsI13__nv_bfloat16S2_S2_fjLj6144ELj1ELj1ELj8ELj16ENS_18Kernel_traits_baseILj6144ES2_S2_S2_fjLj256EEEEEEEvNS_9BwdParamsE,"aw",@nobits
	.sectionflags	@""
	.align	16
	.zero		1024


//--------------------- .nv.shared._ZN10layer_norm22ln_bwd_finalize_kernelINS_22Kernel_traits_finalizeILj6144E6__halffS2_fjLj1024ELj4ENS_18Kernel_traits_baseILj6144ES2_fS2_fjLj1024EEEEEEEvNS_9BwdParamsE --------------------------
	.section	.nv.shared._ZN10layer_norm22ln_bwd_finalize_kernelINS_22Kernel_traits_finalizeILj6144E6__halffS2_fjLj1024ELj4ENS_18Kernel_traits_baseILj6144ES2_fS2_fjLj1024EEEEEEEvNS_9BwdParamsE,"aw",@nobits
	.sectionflags	@""
	.align	16
.nv.shared._ZN10layer_norm22ln_bwd_finalize_kernelINS_22Kernel_traits_finalizeILj6144E6__halffS2_fjLj1024ELj4ENS_18Kernel_traits_baseILj6144ES2_fS2_fjLj1024EEEEEEEvNS_9BwdParamsE:
	.zero		9472


//--------------------- .nv.shared._ZN10layer_norm13ln_bwd_kernelINS_13Kernel_traitsI6__halffS2_fjLj6144ELj1ELj1ELj8ELj16ENS_18Kernel_traits_baseILj6144ES2_fS2_fjLj256EEEEEEEvNS_9BwdParamsE --------------------------
	.section	.nv.shared._ZN10layer_norm13ln_bwd_kernelINS_13Kernel_traitsI6__halffS2_fjLj6144ELj1ELj1ELj8ELj16ENS_18Kernel_traits_baseILj6144ES2_fS2_fjLj256EEEEEEEvNS_9BwdParamsE,"aw",@nobits
	.sectionflags	@""
	.align	16
	.zero		1024


//--------------------- .nv.shared._ZN10layer_norm22ln_bwd_finalize_kernelINS_22Kernel_traits_finalizeILj6144E6__halfS2_S2_fjLj1024ELj4ENS_18Kernel_traits_baseILj6144ES2_S2_S2_fjLj1024EEEEEEEvNS_9BwdParamsE --------------------------
	.section	.nv.shared._ZN10layer_norm22ln_bwd_finalize_kernelINS_22Kernel_traits_finalizeILj6144E6__halfS2_S2_fjLj1024ELj4ENS_18Kernel_traits_baseILj6144ES2_S2_S2_fjLj1024EEEEEEEvNS_9BwdParamsE,"aw",@nobits
	.sectionflags	@""
	.align	16
.nv.shared._ZN10layer_norm22ln_bwd_finalize_kernelINS_22Kernel_traits_finalizeILj6144E6__halfS2_S2_fjLj1024ELj4ENS_18Kernel_traits_baseILj6144ES2_S2_S2_fjLj1024EEEEEEEvNS_9BwdParamsE:
	.zero		9472


//--------------------- .nv.shared._ZN10layer_norm13ln_bwd_kernelINS_13Kernel_traitsI6__halfS2_S2_fjLj6144ELj1ELj1ELj8ELj16ENS_18Kernel_traits_baseILj6144ES2_S2_S2_fjLj256EEEEEEEvNS_9BwdParamsE --------------------------
	.section	.nv.shared._ZN10layer_norm13ln_bwd_kernelINS_13Kernel_traitsI6__halfS2_S2_fjLj6144ELj1ELj1ELj8ELj16ENS_18Kernel_traits_baseILj6144ES2_S2_S2_fjLj256EEEEEEEvNS_9BwdParamsE,"aw",@nobits
	.sectionflags	@""
	.align	16
	.zero		1024


//--------------------- .nv.shared._ZN10layer_norm22ln_bwd_finalize_kernelINS_22Kernel_traits_finalizeILj6144EffffjLj1024ELj4ENS_18Kernel_traits_baseILj6144EffffjLj1024EEEEEEEvNS_9BwdParamsE --------------------------
	.section	.nv.shared._ZN10layer_norm22ln_bwd_finalize_kernelINS_22Kernel_traits_finalizeILj6144EffffjLj1024ELj4ENS_18Kernel_traits_baseILj6144EffffjLj1024EEEEEEEvNS_9BwdParamsE,"aw",@nobits
	.sectionflags	@""
	.align	16
.nv.shared._ZN10layer_norm22ln_bwd_finalize_kernelINS_22Kernel_traits_finalizeILj6144EffffjLj1024ELj4ENS_18Kernel_traits_baseILj6144EffffjLj1024EEEEEEEvNS_9BwdParamsE:
	.zero		9472


//--------------------- .nv.shared._ZN10layer_norm13ln_bwd_kernelINS_13Kernel_traitsIffffjLj6144ELj1ELj1ELj8ELj16ENS_18Kernel_traits_baseILj6144EffffjLj256EEEEEEEvNS_9BwdParamsE --------------------------
	.section	.nv.shared._ZN10layer_norm13ln_bwd_kernelINS_13Kernel_traitsIffffjLj6144ELj1ELj1ELj8ELj16ENS_18Kernel_traits_baseILj6144EffffjLj256EEEEEEEvNS_9BwdParamsE,"aw",@nobits
	.sectionflags	@""
	.align	16
	.zero		1024


//--------------------- .nv.shared._ZN10layer_norm22ln_bwd_finalize_kernelINS_22Kernel_traits_finalizeILj5120E13__nv_bfloat16fS2_fjLj1024ELj4ENS_18Kernel_traits_baseILj5120ES2_fS2_fjLj1024EEEEEEEvNS_9BwdParamsE --------------------------
	.section	.nv.shared._ZN10layer_norm22ln_bwd_finalize_kernelINS_22Kernel_traits_finalizeILj5120E13__nv_bfloat16fS2_fjLj1024ELj4ENS_18Kernel_traits_baseILj5120ES2_fS2_fjLj1024EEEEEEEvNS_9BwdParamsE,"aw",@nobits
	.sectionflags	@""
	.align	16
.nv.shared._ZN10layer_norm22ln_bwd_finalize_kernelINS_22Kernel_traits_finalizeILj5120E13__nv_bfloat16fS2_fjLj1024ELj4ENS_18Kernel_traits_baseILj5120ES2_fS2_fjLj1024EEEEEEEvNS_9BwdParamsE:
	.zero		9472


//--------------------- .nv.shared._ZN10layer_norm13ln_bwd_kernelINS_13Kernel_traitsI13__nv_bfloat16fS2_fjLj5120ELj1ELj1ELj4ELj16ENS_18Kernel_traits_baseILj5120ES2_fS2_fjLj128EEEEEEEvNS_9BwdParamsE --------------------------
	.section	.nv.shared._ZN10layer_norm13ln_bwd_kernelINS_13Kernel_traitsI13__nv_bfloat16fS2_fjLj5120ELj1ELj1ELj4ELj16ENS_18Kernel_traits_baseILj5120ES2_fS2_fjLj128EEEEEEEvNS_9BwdParamsE,"aw",@nobits
	.sectionflags	@""
	.align	16
	.zero		1024


//--------------------- .nv.shared._ZN10layer_norm22ln_bwd_finalize_kernelINS_22Kernel_traits_finalizeILj5120E13__nv_bfloat16S2_S2_fjLj1024ELj4ENS_18Kernel_traits_baseILj5120ES2_S2_S2_fjLj1024EEEEEEEvNS_9BwdParamsE --------------------------
	.section	.nv.shared._ZN10layer_norm22ln_bwd_finalize_kernelINS_22Kernel_traits_finalizeILj5120E13__nv_bfloat16S2_S2_fjLj1024ELj4ENS_18Kernel_traits_baseILj5120ES2_S2_S2_fjLj1024EEEEEEEvNS_9BwdParamsE,"aw",@nobits
	.sectionflags	@""
	.align	16
.nv.shared._ZN10layer_norm22ln_bwd_finalize_kernelINS_22Kernel_traits_finalizeILj5120E13__nv_bfloat16S2_S2_fjLj1024ELj4ENS_18Kernel_traits_baseILj5120ES2_S2_S2_fjLj1024EEEEEEEvNS_9BwdParamsE:
	.zero		9472


//--------------------- .nv.shared._ZN10layer_norm13ln_bwd_kernelINS_13Kernel_traitsI13__nv_bfloat16S2_S2_fjLj5120ELj1ELj1ELj4ELj16ENS_18Kernel_traits_baseILj5120ES2_S2_S2_fjLj128EEEEEEEvNS_9BwdParamsE --------------------------
	.section	.nv.shared._ZN10layer_norm13ln_bwd_kernelINS_13Kernel_traitsI13__nv_bfloat16S2_S2_fjLj5120ELj1ELj1ELj4ELj16ENS_18Kernel_traits_baseILj5120ES2_S2_S2_fjLj128EEEEEEEvNS_9BwdParamsE,"aw",@nobits
	.sectionflags	@""
	.align	16
	.zero		1024


//--------------------- .nv.shared._ZN10layer_norm22ln_bwd_finalize_kernelINS_22Kernel_traits_finalizeILj5120E6__halffS2_fjLj1024ELj4ENS_18Kernel_traits_baseILj5120ES2_fS2_fjLj1024EEEEEEEvNS_9BwdParamsE --------------------------
	.section	.nv.shared._ZN10layer_norm22ln_bwd_finalize_kernelINS_22Kernel_traits_finalizeILj5120E6__halffS2_fjLj1024ELj4ENS_18Kernel_traits_baseILj5120ES2_fS2_fjLj1024EEEEEEEvNS_9BwdParamsE,"aw",@nobits
	.sectionflags	@""
	.align	16
.nv.shared._ZN10layer_norm22ln_bwd_finalize_kernelINS_22Kernel_traits_finalizeILj5120E6__halffS2_fjLj1024ELj4ENS_18Kernel_traits_baseILj5120ES2_fS2_fjLj1024EEEEEEEvNS_9BwdParamsE:
	.zero		9472


//--------------------- .nv.shared._ZN10layer_norm13ln_bwd_kernelINS_13Kernel_traitsI6__halffS2_fjLj5120ELj1ELj1ELj4ELj16ENS_18Kernel_traits_baseILj5120ES2_fS2_fjLj128EEEEEEEvNS_9BwdParamsE --------------------------
	.section	.nv.shared._ZN10layer_norm13ln_bwd_kernelINS_13Kernel_traitsI6__halffS2_fjLj5120ELj1ELj1ELj4ELj16ENS_18Kernel_traits_baseILj5120ES2_fS2_fjLj128EEEEEEEvNS_9BwdParamsE,"aw",@nobits
	.sectionflags	@""
	.align	16
	.zero		1024


//--------------------- .nv.shared._ZN10layer_norm22ln_bwd_finalize_kernelINS_22Kernel_traits_finalizeILj5120E6__halfS2_S2_fjLj1024ELj4ENS_18Kernel_traits_baseILj5120ES2_S2_S2_fjLj1024EEEEEEEvNS_9BwdParamsE --------------------------
	.section	.nv.shared._ZN10layer_norm22ln_bwd_finalize_kernelINS_22Kernel_traits_finalizeILj5120E6__halfS2_S2_fjLj1024ELj4ENS_18Kernel_traits_baseILj5120ES2_S2_S2_fjLj1024EEEEEEEvNS_9BwdParamsE,"aw",@nobits
	.sectionflags	@""
	.align	16
.nv.shared._ZN10layer_norm22ln_bwd_finalize_kernelINS_22Kernel_traits_finalizeILj5120E6__halfS2_S2_fjLj1024ELj4ENS_18Kernel_traits_baseILj5120ES2_S2_S2_fjLj1024EEEEEEEvNS_9BwdParamsE:
	.zero		9472


//--------------------- .nv.shared._ZN10layer_norm13ln_bwd_kernelINS_13Kernel_traitsI6__halfS2_S2_fjLj5120ELj1ELj1ELj4ELj16ENS_18Kernel_traits_baseILj5120ES2_S2_S2_fjLj128EEEEEEEvNS_9BwdParamsE --------------------------
	.section	.nv.shared._ZN10layer_norm13ln_bwd_kernelINS_13Kernel_traitsI6__halfS2_S2_fjLj5120ELj1ELj1ELj4ELj16ENS_18Kernel_traits_baseILj5120ES2_S2_S2_fjLj128EEEEEEEvNS_9BwdParamsE,"aw",@nobits
	.sectionflags	@""
	.align	16
	.zero		1024


//--------------------- .nv.shared._ZN10layer_norm22ln_bwd_finalize_kernelINS_22Kernel_traits_finalizeILj5120EffffjLj1024ELj4ENS_18Kernel_traits_baseILj5120EffffjLj1024EEEEEEEvNS_9BwdParamsE --------------------------
	.section	.nv.shared._ZN10layer_norm22ln_bwd_finalize_kernelINS_22Kernel_traits_finalizeILj5120EffffjLj1024ELj4ENS_18Kernel_traits_baseILj5120EffffjLj1024EEEEEEEvNS_9BwdParamsE,"aw",@nobits
	.sectionflags	@""
	.align	16
.nv.shared._ZN10layer_norm22ln_bwd_finalize_kernelINS_22Kernel_traits_finalizeILj5120EffffjLj1024ELj4ENS_18Kernel_traits_baseILj5120EffffjLj1024EEEEEEEvNS_9BwdParamsE:
	.zero		9472


//--------------------- .nv.shared._ZN10layer_norm13ln_bwd_kernelINS_13Kernel_traitsIffffjLj5120ELj1ELj1ELj4ELj16ENS_18Kernel_traits_baseILj5120EffffjLj128EEEEEEEvNS_9BwdParamsE --------------------------
	.section	.nv.shared._ZN10layer_norm13ln_bwd_kernelINS_13Kernel_traitsIffffjLj5120ELj1ELj1ELj4ELj16ENS_18Kernel_traits_baseILj5120EffffjLj128EEEEEEEvNS_9BwdParamsE,"aw",@nobits
	.sectionflags	@""
	.align	16
	.zero		1024


//--------------------- .nv.shared._ZN10layer_norm22ln_bwd_finalize_kernelINS_22Kernel_traits_finalizeILj4096E13__nv_bfloat16fS2_fjLj1024ELj4ENS_18Kernel_traits_baseILj4096ES2_fS2_fjLj1024EEEEEEEvNS_9BwdParamsE --------------------------
	.section	.nv.shared._ZN10layer_norm22ln_bwd_finalize_kernelINS_22Kernel_traits_finalizeILj4096E13__nv_bfloat16fS2_fjLj1024ELj4ENS_18Kernel_traits_baseILj4096ES2_fS2_fjLj1024EEEEEEEvNS_9BwdParamsE,"aw",@nobits
	.sectionflags	@""
	.align	16
.nv.shared._ZN10layer_norm22ln_bwd_finalize_kernelINS_22Kernel_traits_finalizeILj4096E13__nv_bfloat16fS2_fjLj1024ELj4ENS_18Kernel_traits_baseILj4096ES2_fS2_fjLj1024EEEEEEEvNS_9BwdParamsE:
	.zero		9472


//--------------------- .nv.shared._ZN10layer_norm13ln_bwd_kernelINS_13Kernel_traitsI13__nv_bfloat16fS2_fjLj4096ELj1ELj1ELj4ELj16ENS_18Kernel_traits_baseILj4096ES2_fS2_fjLj128EEEEEEEvNS_9BwdParamsE --------------------------
	.section	.nv.shared._ZN10layer_norm13ln_bwd_kernelINS_13Kernel_traitsI13__nv_bfloat16fS2_fjLj4096ELj1ELj1ELj4ELj16ENS_18Kernel_traits_baseILj4096ES2_fS2_fjLj128EEEEEEEvNS_9BwdParamsE,"aw",@nobits
	.sectionflags	@""
	.align	16
	.zero		1024


//--------------------- .nv.shared._ZN10layer_norm22ln_bwd_finalize_kernelINS_22Kernel_traits_finalizeILj4096E13__nv_bfloat16S2_S2_fjLj1024ELj4ENS_18Kernel_traits_baseILj4096ES2_S2_S2_fjLj1024EEEEEEEvNS_9BwdParamsE --------------------------
	.section	.nv.shared._ZN10layer_norm22ln_bwd_finalize_kernelINS_22Kernel_traits_finalizeILj4096E13__nv_bfloat16S2_S2_fjLj1024ELj4ENS_18Kernel_traits_baseILj4096ES2_S2_S2_fjLj1024EEEEEEEvNS_9BwdParamsE,"aw",@nobits
	.sectionflags	@""
	.align	16
.nv.shared._ZN10layer_norm22ln_bwd_finalize_kernelINS_22Kernel_traits_finalizeILj4096E13__nv_bfloat16S2_S2_fjLj1024ELj4ENS_18Kernel_traits_baseILj4096ES2_S2_S2_fjLj1024EEEEEEEvNS_9BwdParamsE:
	.zero		9472


//--------------------- .nv.shared._ZN10layer_norm13ln_bwd_kernelINS_13Kernel_traitsI13__nv_bfloat16S2_S2_fjLj4096ELj1ELj1ELj4ELj16ENS_18Kernel_traits_baseILj4096ES2_S2_S2_fjLj128EEEEEEEvNS_9BwdParamsE --------------------------
	.section	.nv.shared._ZN10layer_norm13ln_bwd_kernelINS_13Kernel_traitsI13__nv_bfloat16S2_S2_fjLj4096ELj1ELj1ELj4ELj16ENS_18Kernel_traits_baseILj4096ES2_S2_S2_fjLj128EEEEEEEvNS_9BwdParamsE,"aw",@nobits
	.sectionflags	@""
	.align	16
	.zero		1024


//--------------------- .nv.shared._ZN10layer_norm22ln_bwd_finalize_kernelINS_22Kernel_traits_finalizeILj4096E6__halffS2_fjLj1024ELj4ENS_18Kernel_traits_baseILj4096ES2_fS2_fjLj1024EEEEEEEvNS_9BwdParamsE --------------------------
	.section	.nv.shared._ZN10layer_norm22ln_bwd_finalize_kernelINS_22Kernel_traits_finalizeILj4096E6__halffS2_fjLj1024ELj4ENS_18Kernel_traits_baseILj4096ES2_fS2_fjLj1024EEEEEEEvNS_9BwdParamsE,"aw",@nobits
	.sectionflags	@""
	.align	16
.nv.shared._ZN10layer_norm22ln_bwd_finalize_kernelINS_22Kernel_traits_finalizeILj4096E6__halffS2_fjLj1024ELj4ENS_18Kernel_traits_baseILj4096ES2_fS2_fjLj1024EEEEEEEvNS_9BwdParamsE:
	.zero		9472


//--------------------- .nv.shared._ZN10layer_norm13ln_bwd_kernelINS_13Kernel_traitsI6__halffS2_fjLj4096ELj1ELj1ELj4ELj16ENS_18Kernel_traits_baseILj4096ES2_fS2_fjLj128EEEEEEEvNS_9BwdParamsE --------------------------
	.section	.nv.shared._ZN10layer_norm13ln_bwd_kernelINS_13Kernel_traitsI6__halffS2_fjLj4096ELj1ELj1ELj4ELj16ENS_18Kernel_traits_baseILj4096ES2_fS2_fjLj128EEEEEEEvNS_9BwdParamsE,"aw",@nobits
	.sectionflags	@""
	.align	16
	.zero		1024


//--------------------- .nv.shared._ZN10layer_norm22ln_bwd_finalize_kernelINS_22Kernel_traits_finalizeILj4096E6__halfS2_S2_fjLj1024ELj4ENS_18Kernel_traits_baseILj4096ES2_S2_S2_fjLj1024EEEEEEEvNS_9BwdParamsE --------------------------
	.section	.nv.shared._ZN10layer_norm22ln_bwd_finalize_kernelINS_22Kernel_traits_finalizeILj4096E6__halfS2_S2_fjLj1024ELj4ENS_18Kernel_traits_baseILj4096ES2_S2_S2_fjLj1024EEEEEEEvNS_9BwdParamsE,"aw",@nobits
	.sectionflags	@""
	.align	16
.nv.shared._ZN10layer_norm22ln_bwd_finalize_kernelINS_22Kernel_traits_finalizeILj4096E6__halfS2_S2_fjLj1024ELj4ENS_18Kernel_traits_baseILj4096ES2_S2_S2_fjLj1024EEEEEEEvNS_9BwdParamsE:
	.zero		9472


//--------------------- .nv.shared._ZN10layer_norm13ln_bwd_kernelINS_13Kernel_traitsI6__halfS2_S2_fjLj4096ELj1ELj1ELj4ELj16ENS_18Kernel_traits_baseILj4096ES2_S2_S2_fjLj128EEEEEEEvNS_9BwdParamsE --------------------------
	.section	.nv.shared._ZN10layer_norm13ln_bwd_kernelINS_13Kernel_traitsI6__halfS2_S2_fjLj4096ELj1ELj1ELj4ELj16ENS_18Kernel_traits_baseILj4096ES2_S2_S2_fjLj128EEEEEEEvNS_9BwdParamsE,"aw",@nobits
	.sectionflags	@""
	.align	16
	.zero		1024


//--------------------- .nv.shared._ZN10layer_norm22ln_bwd_finalize_kernelINS_22Kernel_traits_finalizeILj4096EffffjLj1024ELj4ENS_18Kernel_traits_baseILj4096EffffjLj1024EEEEEEEvNS_9BwdParamsE --------------------------
	.section	.nv.shared._ZN10layer_norm22ln_bwd_finalize_kernelINS_22Kernel_traits_finalizeILj4096EffffjLj1024ELj4ENS_18Kernel_traits_baseILj4096EffffjLj1024EEEEEEEvNS_9BwdParamsE,"aw",@nobits
	.sectionflags	@""
	.align	16
.nv.shared._ZN10layer_norm22ln_bwd_finalize_kernelINS_22Kernel_traits_finalizeILj4096EffffjLj1024ELj4ENS_18Kernel_traits_baseILj4096EffffjLj1024EEEEEEEvNS_9BwdParamsE:
	.zero		9472


//--------------------- .nv.shared._ZN10layer_norm13ln_bwd_kernelINS_13Kernel_traitsIffffjLj4096ELj1ELj1ELj4ELj16ENS_18Kernel_traits_baseILj4096EffffjLj128EEEEEEEvNS_9BwdParamsE --------------------------
	.section	.nv.shared._ZN10layer_norm13ln_bwd_kernelINS_13Kernel_traitsIffffjLj4096ELj1ELj1ELj4ELj16ENS_18Kernel_traits_baseILj4096EffffjLj128EEEEEEEvNS_9BwdParamsE,"aw",@nobits
	.sectionflags	@""
	.align	16
	.zero		1024


//--------------------- .nv.shared._ZN10layer_norm22ln_bwd_finalize_kernelINS_22Kernel_traits_finalizeILj3840E13__nv_bfloat16fS2_fjLj1024ELj4ENS_18Kernel_traits_baseILj3840ES2_fS2_fjLj1024EEEEEEEvNS_9BwdParamsE --------------------------
	.section	.nv.shared._ZN10layer_norm22ln_bwd_finalize_kernelINS_22Kernel_traits_finalizeILj3840E13__nv_bfloat16fS2_fjLj1024ELj4ENS_18Kernel_traits_baseILj3840ES2_fS2_fjLj1024EEEEEEEvNS_9BwdParamsE,"aw",@nobits
	.sectionflags	@""
	.align	16
.nv.shared._ZN10layer_norm22ln_bwd_finalize_kernelINS_22Kernel_traits_finalizeILj3840E13__nv_bfloat16fS2_fjLj1024ELj4ENS_18Kernel_traits_baseILj3840ES2_fS2_fjLj1024EEEEEEEvNS_9BwdParamsE:
	.zero		9472


//--------------------- .nv.shared._ZN10layer_norm13ln_bwd_kernelINS_13Kernel_traitsI13__nv_bfloat16fS2_fjLj3840ELj1ELj1ELj4ELj8ENS_18Kernel_traits_baseILj3840ES2_fS2_fjLj128EEEEEEEvNS_9BwdParamsE --------------------------
	.section	.nv.shared._ZN10layer_norm13ln_bwd_kernelINS_13Kernel_traitsI13__nv_bfloat16fS2_fjLj3840ELj1ELj1ELj4ELj8ENS_18Kernel_traits_baseILj3840ES2_fS2_fjLj128EEEEEEEvNS_9BwdParamsE,"aw",@nobits
	.sectionflags	@""
	.align	16
	.zero		1024


//--------------------- .nv.shared._ZN10layer_norm22ln_bwd_finalize_kernelINS_22Kernel_traits_finalizeILj3840E13__nv_bfloat16S2_S2_fjLj1024ELj4ENS_18Kernel_traits_baseILj3840ES2_S2_S2_fjLj1024EEEEEEEvNS_9BwdParamsE --------------------------
	.section	.nv.shared._ZN10layer_norm22ln_bwd_finalize_kernelINS_22Kernel_traits_finalizeILj3840E13__nv_bfloat16S2_S2_fjLj1024ELj4ENS_18Kernel_traits_baseILj3840ES2_S2_S2_fjLj1024EEEEEEEvNS_9BwdParamsE,"aw",@nobits
	.sectionflags	@""
	.align	16
.nv.shared._ZN10layer_norm22ln_bwd_finalize_kernelINS_22Kernel_traits_finalizeILj3840E13__nv_bfloat16S2_S2_fjLj1024ELj4ENS_18Kernel_traits_baseILj3840ES2_S2_S2_fjLj1024EEEEEEEvNS_9BwdParamsE:
	.zero		9472


//--------------------- .nv.shared._ZN10layer_norm13ln_bwd_kernelINS_13Kernel_traitsI13__nv_bfloat16S2_S2_fjLj3840ELj1ELj1ELj4ELj4ENS_18Kernel_traits_baseILj3840ES2_S2_S2_fjLj128EEEEEEEvNS_9BwdParamsE --------------------------
	.section	.nv.shared._ZN10layer_norm13ln_bwd_kernelINS_13Kernel_traitsI13__nv_bfloat16S2_S2_fjLj3840ELj1ELj1ELj4ELj4ENS_18Kernel_traits_baseILj3840ES2_S2_S2_fjLj128EEEEEEEvNS_9BwdParamsE,"aw",@nobits
	.sectionflags	@""
	.align	16
	.zero		1024


//--------------------- .nv.shared._ZN10layer_norm22ln_bwd_finalize_kernelINS_22Kernel_traits_finalizeILj3840E6__halffS2_fjLj1024ELj4ENS_18Kernel_traits_baseILj3840ES2_fS2_fjLj1024EEEEEEEvNS_9BwdParamsE --------------------------
	.section	.nv.shared._ZN10layer_norm22ln_bwd_finalize_kernelINS_22Kernel_traits_finalizeILj3840E6__halffS2_fjLj1024ELj4ENS_18Kernel_traits_baseILj3840ES2_fS2_fjLj1024EEEEEEEvNS_9BwdParamsE,"aw",@nobits
	.sectionflags	@""
	.align	16
.nv.shared._ZN10layer_norm22ln_bwd_finalize_kernelINS_22Kernel_traits_finalizeILj3840E6__halffS2_fjLj1024ELj4ENS_18Kernel_traits_baseILj3840ES2_fS2_fjLj1024EEEEEEEvNS_9BwdParamsE:
	.zero		9472


//--------------------- .nv.shared._ZN10layer_norm13ln_bwd_kernelINS_13Kernel_traitsI6__halffS2_fjLj3840ELj1ELj1ELj4ELj8ENS_18Kernel_traits_baseILj3840ES2_fS2_fjLj128EEEEEEEvNS_9BwdParamsE --------------------------
	.section	.nv.shared._ZN10layer_norm13ln_bwd_kernelINS_13Kernel_traitsI6__halffS2_fjLj3840ELj1ELj1ELj4ELj8ENS_18Kernel_traits_baseILj3840ES2_fS2_fjLj128EEEEEEEvNS_9BwdParamsE,"aw",@nobits
	.sectionflags	@""
	.align	16
	.zero		1024


//--------------------- .nv.shared._ZN10layer_norm22ln_bwd_finalize_kernelINS_22Kernel_traits_finalizeILj3840E6__halfS2_S2_fjLj1024ELj4ENS_18Kernel_traits_baseILj3840ES2_S2_S2_fjLj1024EEEEEEEvNS_9BwdParamsE --------------------------
	.section	.nv.shared._ZN10layer_norm22ln_bwd_finalize_kernelINS_22Kernel_traits_finalizeILj3840E6__halfS2_S2_fjLj1024ELj4ENS_18Kernel_traits_baseILj3840ES2_S2_S2_fjLj1024EEEEEEEvNS_9BwdParamsE,"aw",@nobits
	.sectionflags	@""
	.align	16
.nv.shared._ZN10layer_norm22ln_bwd_finalize_kernelINS_22Kernel_traits_finalizeILj3840E6__halfS2_S2_fjLj1024ELj4ENS_18Kernel_traits_baseILj3840ES2_S2_S2_fjLj1024EEEEEEEvNS_9BwdParamsE:
	.zero		9472


//--------------------- .nv.shared._ZN10layer_norm13ln_bwd_kernelINS_13Kernel_traitsI6__halfS2_S2_fjLj3840ELj1ELj1ELj4ELj4ENS_18Kernel_traits_baseILj3840ES2_S2_S2_fjLj128EEEEEEEvNS_9BwdParamsE --------------------------
	.section	.nv.shared._ZN10layer_norm13ln_bwd_kernelINS_13Kernel_traitsI6__halfS2_S2_fjLj3840ELj1ELj1ELj4ELj4ENS_18Kernel_traits_baseILj3840ES2_S2_S2_fjLj128EEEEEEEvNS_9BwdParamsE,"aw",@nobits
	.sectionflags	@""
	.align	16
	.zero		1024


//--------------------- .nv.shared._ZN10layer_norm22ln_bwd_finalize_kernelINS_22Kernel_traits_finalizeILj3840EffffjLj1024ELj4ENS_18Kernel_traits_baseILj3840EffffjLj1024EEEEEEEvNS_9BwdParamsE --------------------------
	.section	.nv.shared._ZN10layer_norm22ln_bwd_finalize_kernelINS_22Kernel_traits_finalizeILj3840EffffjLj1024ELj4ENS_18Kernel_traits_baseILj3840EffffjLj1024EEEEEEEvNS_9BwdParamsE,"aw",@nobits
	.sectionflags	@""
	.align	16
.nv.shared._ZN10layer_norm22ln_bwd_finalize_kernelINS_22Kernel_traits_finalizeILj3840EffffjLj1024ELj4ENS_18Kernel_traits_baseILj3840EffffjLj1024EEEEEEEvNS_9BwdParamsE:
	.zero		9472


//--------------------- .nv.shared._ZN10layer_norm13ln_bwd_kernelINS_13Kernel_traitsIffffjLj3840ELj1ELj1ELj4ELj8ENS_18Kernel_traits_baseILj3840EffffjLj128EEEEEEEvNS_9BwdParamsE --------------------------
	.section	.nv.shared._ZN10layer_norm13ln_bwd_kernelINS_13Kernel_traitsIffffjLj3840ELj1ELj1ELj4ELj8ENS_18Kernel_traits_baseILj3840EffffjLj128EEEEEEEvNS_9BwdParamsE,"aw",@nobits
	.sectionflags	@""
	.align	16
	.zero		1024


//--------------------- .nv.shared._ZN10layer_norm22ln_bwd_finalize_kernelINS_22Kernel_traits_finalizeILj3072E13__nv_bfloat16fS2_fjLj1024ELj4ENS_18Kernel_traits_baseILj3072ES2_fS2_fjLj1024EEEEEEEvNS_9BwdParamsE --------------------------
	.section	.nv.shared._ZN10layer_norm22ln_bwd_finalize_kernelINS_22Kernel_traits_finalizeILj3072E13__nv_bfloat16fS2_fjLj1024ELj4ENS_18Kernel_traits_baseILj3072ES2_fS2_fjLj1024EEEEEEEvNS_9BwdParamsE,"aw",@nobits
	.sectionflags	@""
	.align	16
.nv.shared._ZN10layer_norm22ln_bwd_finalize_kernelINS_22Kernel_traits_finalizeILj3072E13__nv_bfloat16fS2_fjLj1024ELj4ENS_18Kernel_traits_baseILj3072ES2_fS2_fjLj1024EEEEEEEvNS_9BwdParamsE:
	.zero		9472


//--------------------- .nv.shared._ZN10layer_norm13ln_bwd_kernelINS_13Kernel_traitsI13__nv_bfloat16fS2_fjLj3072ELj1ELj1ELj4ELj16ENS_18Kernel_traits_baseILj3072ES2_fS2_fjLj128EEEEEEEvNS_9BwdParamsE --------------------------
	.section	.nv.shared._ZN10layer_norm13ln_bwd_kernelINS_13Kernel_traitsI13__nv_bfloat16fS2_fjLj3072ELj1ELj1ELj4ELj16ENS_18Kernel_traits_baseILj3072ES2_fS2_fjLj128EEEEEEEvNS_9BwdParamsE,"aw",@nobits
	.sectionflags	@""
	.align	16
	.zero		1024


//--------------------- .nv.shared._ZN10layer_norm22ln_bwd_finalize_kernelINS_22Kernel_traits_finalizeILj3072E13__nv_bfloat16S2_S2_fjLj1024ELj4ENS_18Kernel_traits_baseILj3072ES2_S2_S2_fjLj1024EEEEEEEvNS_9BwdParamsE --------------------------
	.section	.nv.shared._ZN10layer_norm22ln_bwd_finalize_kernelINS_22Kernel_traits_finalizeILj3072E13__nv_bfloat16S2_S2_fjLj1024ELj4ENS_18Kernel_traits_baseILj3072ES2_S2_S2_fjLj1024EEEEEEEvNS_9BwdParamsE,"aw",@nobits
	.sectionflags	@""
	.align	16
.nv.shared._ZN10layer_norm22ln_bwd_finalize_kernelINS_22Kernel_traits_finalizeILj3072E13__nv_bfloat16S2_S2_fjLj1024ELj4ENS_18Kernel_traits_baseILj3072ES2_S2_S2_fjLj1024EEEEEEEvNS_9BwdParamsE:
	.zero		9472


//--------------------- .nv.shared._ZN10layer_norm13ln_bwd_kernelINS_13Kernel_traitsI13__nv_bfloat16S2_S2_fjLj3072ELj1ELj1ELj4ELj16ENS_18Kernel_traits_baseILj3072ES2_S2_S2_fjLj128EEEEEEEvNS_9BwdParamsE --------------------------
	.section	.nv.shared._ZN10layer_norm13ln_bwd_kernelINS_13Kernel_traitsI13__nv_bfloat16S2_S2_fjLj3072ELj1ELj1ELj4ELj16ENS_18Kernel_traits_baseILj3072ES2_S2_S2_fjLj128EEEEEEEvNS_9BwdParamsE,"aw",@nobits
	.sectionflags	@""
	.align	16
	.zero		1024


//--------------------- .nv.shared._ZN10layer_norm22ln_bwd_finalize_kernelINS_22Kernel_traits_finalizeILj3072E6__halffS2_fjLj1024ELj4ENS_18Kernel_traits_baseILj3072ES2_fS2_fjLj1024EEEEEEEvNS_9BwdParamsE --------------------------
	.section	.nv.shared._ZN10layer_norm22ln_bwd_finalize_kernelINS_22Kernel_traits_finalizeILj3072E6__halffS2_fjLj1024ELj4ENS_18Kernel_traits_baseILj3072ES2_fS2_fjLj1024EEEEEEEvNS_9BwdParamsE,"aw",@nobits
	.sectionflags	@""
	.align	16
.nv.shared._ZN10layer_norm22ln_bwd_finalize_kernelINS_22Kernel_traits_finalizeILj3072E6__halffS2_fjLj1024ELj4ENS_18Kernel_traits_baseILj3072ES2_fS2_fjLj1024EEEEEEEvNS_9BwdParamsE:
	.zero		9472


//--------------------- .nv.shared._ZN10layer_norm13ln_bwd_kernelINS_13Kernel_traitsI6__halffS2_fjLj3072ELj1ELj1ELj4ELj16ENS_18Kernel_traits_baseILj3072ES2_fS2_fjLj128EEEEEEEvNS_9BwdParamsE --------------------------
	.section	.nv.shared._ZN10layer_norm13ln_bwd_kernelINS_13Kernel_traitsI6__halffS2_fjLj3072ELj1ELj1ELj4ELj16ENS_18Kernel_traits_baseILj3072ES2_fS2_fjLj128EEEEEEEvNS_9BwdParamsE,"aw",@nobits
	.sectionflags	@""
	.align	16
	.zero		1024


//--------------------- .nv.shared._ZN10layer_norm22ln_bwd_finalize_kernelINS_22Kernel_traits_finalizeILj3072E6__halfS2_S2_fjLj1024ELj4ENS_18Kernel_traits_baseILj3072ES2_S2_S2_fjLj1024EEEEEEEvNS_9BwdParamsE --------------------------
	.section	.nv.shared._ZN10layer_norm22ln_bwd_finalize_kernelINS_22Kernel_traits_finalizeILj3072E6__halfS2_S2_fjLj1024ELj4ENS_18Kernel_traits_baseILj3072ES2_S2_S2_fjLj1024EEEEEEEvNS_9BwdParamsE,"aw",@nobits
	.sectionflags	@""
	.align	16
.nv.shared._ZN10layer_norm22ln_bwd_finalize_kernelINS_22Kernel_traits_finalizeILj3072E6__halfS2_S2_fjLj1024ELj4ENS_18Kernel_traits_baseILj3072ES2_S2_S2_fjLj1024EEEEEEEvNS_9BwdParamsE:
	.zero		9472


//--------------------- .nv.shared._ZN10layer_norm13ln_bwd_kernelINS_13Kernel_traitsI6__halfS2_S2_fjLj3072ELj1ELj1ELj4ELj16ENS_18Kernel_traits_baseILj3072ES2_S2_S2_fjLj128EEEEEEEvNS_9BwdParamsE --------------------------
	.section	.nv.shared._ZN10layer_norm13ln_bwd_kernelINS_13Kernel_traitsI6__halfS2_S2_fjLj3072ELj1ELj1ELj4ELj16ENS_18Kernel_traits_baseILj3072ES2_S2_S2_fjLj128EEEEEEEvNS_9BwdParamsE,"aw",@nobits
	.sectionflags	@""
	.align	16
	.zero		1024


//--------------------- .nv.shared._ZN10layer_norm22ln_bwd_finalize_kernelINS_22Kernel_traits_finalizeILj3072EffffjLj1024ELj4ENS_18Kernel_traits_baseILj3072EffffjLj1024EEEEEEEvNS_9BwdParamsE --------------------------
	.section	.nv.shared._ZN10layer_norm22ln_bwd_finalize_kernelINS_22Kernel_traits_finalizeILj3072EffffjLj1024ELj4ENS_18Kernel_traits_baseILj3072EffffjLj1024EEEEEEEvNS_9BwdParamsE,"aw",@nobits
	.sectionflags	@""
	.align	16
.nv.shared._ZN10layer_norm22ln_bwd_finalize_kernelINS_22Kernel_traits_finalizeILj3072EffffjLj1024ELj4ENS_18Kernel_traits_baseILj3072EffffjLj1024EEEEEEEvNS_9BwdParamsE:
	.zero		9472


//--------------------- .nv.shared._ZN10layer_norm13ln_bwd_kernelINS_13Kernel_traitsIffffjLj3072ELj1ELj1ELj4ELj16ENS_18Kernel_traits_baseILj3072EffffjLj128EEEEEEEvNS_9BwdParamsE --------------------------
	.section	.nv.shared._ZN10layer_norm13ln_bwd_kernelINS_13Kernel_traitsIffffjLj3072ELj1ELj1ELj4ELj16ENS_18Kernel_traits_baseILj3072EffffjLj128EEEEEEEvNS_9BwdParamsE,"aw",@nobits
	.sectionflags	@""
	.align	16
	.zero		1024


//--------------------- .nv.shared._ZN10layer_norm22ln_bwd_finalize_kernelINS_22Kernel_traits_finalizeILj2304E13__nv_bfloat16fS2_fjLj1024ELj4ENS_18Kernel_traits_baseILj2304ES2_fS2_fjLj1024EEEEEEEvNS_9BwdParamsE --------------------------
	.section	.nv.shared._ZN10layer_norm22ln_bwd_finalize_kernelINS_22Kernel_traits_finalizeILj2304E13__nv_bfloat16fS2_fjLj1024ELj4ENS_18Kernel_traits_baseILj2304ES2_fS2_fjLj1024EEEEEEEvNS_9BwdParamsE,"aw",@nobits
	.sectionflags	@""
	.align	16
.nv.shared._ZN10layer_norm22ln_bwd_finalize_kernelINS_22Kernel_traits_finalizeILj2304E13__nv_bfloat16fS2_fjLj1024ELj4ENS_18Kernel_traits_baseILj2304ES2_fS2_fjLj1024EEEEEEEvNS_9BwdParamsE:
	.zero		9472


//--------------------- .nv.shared._ZN10layer_norm13ln_bwd_kernelINS_13Kernel_traitsI13__nv_bfloat16fS2_fjLj2304ELj1ELj1ELj4ELj8ENS_18Kernel_traits_baseILj2304ES2_fS2_fjLj128EEEEEEEvNS_9BwdParamsE --------------------------
	.section	.nv.shared._ZN10layer_norm13ln_bwd_kernelINS_13Kernel_traitsI13__nv_bfloat16fS2_fjLj2304ELj1ELj1ELj4ELj8ENS_18Kernel_traits_baseILj2304ES2_fS2_fjLj128EEEEEEEvNS_9BwdParamsE,"aw",@nobits
	.sectionflags	@""
	.align	16
	.zero		1024


//--------------------- .nv.shared._ZN10layer_norm22ln_bwd_finalize_kernelINS_22Kernel_traits_finalizeILj2304E13__nv_bfloat16S2_S2_fjLj1024ELj4ENS_18Kernel_traits_baseILj2304ES2_S2_S2_fjLj1024EEEEEEEvNS_9BwdParamsE --------------------------
	.section	.nv.shared._ZN10layer_norm22ln_bwd_finalize_kernelINS_22Kernel_traits_finalizeILj2304E13__nv_bfloat16S2_S2_fjLj1024ELj4ENS_18Kernel_traits_baseILj2304ES2_S2_S2_fjLj1024EEEEEEEvNS_9BwdParamsE,"aw",@nobits
	.sectionflags	@""
	.align	16
.nv.shared._ZN10layer_norm22ln_bwd_finalize_kernelINS_22Kernel_traits_finalizeILj2304E13__nv_bfloat16S2_S2_fjLj1024ELj4ENS_18Kernel_traits_baseILj2304ES2_S2_S2_fjLj1024EEEEEEEvNS_9BwdParamsE:
	.zero		9472


//--------------------- .nv.shared._ZN10layer_norm13ln_bwd_kernelINS_13Kernel_traitsI13__nv_bfloat16S2_S2_fjLj2304ELj1ELj1ELj4ELj4ENS_18Kernel_traits_baseILj2304ES2_S2_S2_fjLj128EEEEEEEvNS_9BwdParamsE --------------------------
	.section	.nv.shared._ZN10layer_norm13ln_bwd_kernelINS_13Kernel_traitsI13__nv_bfloat16S2_S2_fjLj2304ELj1ELj1ELj4ELj4ENS_18Kernel_traits_baseILj2304ES2_S2_S2_fjLj128EEEEEEEvNS_9BwdParamsE,"aw",@nobits
	.sectionflags	@""
	.align	16
	.zero		1024


//--------------------- .nv.shared._ZN10layer_norm22ln_bwd_finalize_kernelINS_22Kernel_traits_finalizeILj2304E6__halffS2_fjLj1024ELj4ENS_18Kernel_traits_baseILj2304ES2_fS2_fjLj1024EEEEEEEvNS_9BwdParamsE --------------------------
	.section	.nv.shared._ZN10layer_norm22ln_bwd_finalize_kernelINS_22Kernel_traits_finalizeILj2304E6__halffS2_fjLj1024ELj4ENS_18Kernel_traits_baseILj2304ES2_fS2_fjLj1024EEEEEEEvNS_9BwdParamsE,"aw",@nobits
	.sectionflags	@""
	.align	16
.nv.shared._ZN10layer_norm22ln_bwd_finalize_kernelINS_22Kernel_traits_finalizeILj2304E6__halffS2_fjLj1024ELj4ENS_18Kernel_traits_baseILj2304ES2_fS2_fjLj1024EEEEEEEvNS_9BwdParamsE:
	.zero		9472


//--------------------- .nv.shared._ZN10layer_norm13ln_bwd_kernelINS_13Kernel_traitsI6__halffS2_fjLj2304ELj1ELj1ELj4ELj8ENS_18Kernel_traits_baseILj2304ES2_fS2_fjLj128EEEEEEEvNS_9BwdParamsE --------------------------
	.section	.nv.shared._ZN10layer_norm13ln_bwd_kernelINS_13Kernel_traitsI6__halffS2_fjLj2304ELj1ELj1ELj4ELj8ENS_18Kernel_traits_baseILj2304ES2_fS2_fjLj128EEEEEEEvNS_9BwdParamsE,"aw",@nobits
	.sectionflags	@""
	.align	16
	.zero		1024


//--------------------- .nv.shared._ZN10layer_norm22ln_bwd_finalize_kernelINS_22Kernel_traits_finalizeILj2304E6__halfS2_S2_fjLj1024ELj4ENS_18Kernel_traits_baseILj2304ES2_S2_S2_fjLj1024EEEEEEEvNS_9BwdParamsE --------------------------
	.section	.nv.shared._ZN10layer_norm22ln_bwd_finalize_kernelINS_22Kernel_traits_finalizeILj2304E6__halfS2_S2_fjLj1024ELj4ENS_18Kernel_traits_baseILj2304ES2_S2_S2_fjLj1024EEEEEEEvNS_9BwdParamsE,"aw",@nobits
	.sectionflags	@""
	.align	16
.nv.shared._ZN10layer_norm22ln_bwd_finalize_kernelINS_22Kernel_traits_finalizeILj2304E6__halfS2_S2_fjLj1024ELj4ENS_18Kernel_traits_baseILj2304ES2_S2_S2_fjLj1024EEEEEEEvNS_9BwdParamsE:
	.zero		9472


//--------------------- .nv.shared._ZN10layer_norm13ln_bwd_kernelINS_13Kernel_traitsI6__halfS2_S2_fjLj2304ELj1ELj1ELj4ELj4ENS_18Kernel_traits_baseILj2304ES2_S2_S2_fjLj128EEEEEEEvNS_9BwdParamsE --------------------------
	.section	.nv.shared._ZN10layer_norm13ln_bwd_kernelINS_13Kernel_traitsI6__halfS2_S2_fjLj2304ELj1ELj1ELj4ELj4ENS_18Kernel_traits_baseILj2304ES2_S2_S2_fjLj128EEEEEEEvNS_9BwdParamsE,"aw",@nobits
	.sectionflags	@""
	.align	16
	.zero		1024


//--------------------- .nv.shared._ZN10layer_norm22ln_bwd_finalize_kernelINS_22Kernel_traits_finalizeILj2304EffffjLj1024ELj4ENS_18Kernel_traits_baseILj2304EffffjLj1024EEEEEEEvNS_9BwdParamsE --------------------------
	.section	.nv.shared._ZN10layer_norm22ln_bwd_finalize_kernelINS_22Kernel_traits_finalizeILj2304EffffjLj1024ELj4ENS_18Kernel_traits_baseILj2304EffffjLj1024EEEEEEEvNS_9BwdParamsE,"aw",@nobits
	.sectionflags	@""
	.align	16
.nv.shared._ZN10layer_norm22ln_bwd_finalize_kernelINS_22Kernel_traits_finalizeILj2304EffffjLj1024ELj4ENS_18Kernel_traits_baseILj2304EffffjLj1024EEEEEEEvNS_9BwdParamsE:
	.zero		9472


//--------------------- .nv.shared._ZN10layer_norm13ln_bwd_kernelINS_13Kernel_traitsIffffjLj2304ELj1ELj1ELj4ELj8ENS_18Kernel_traits_baseILj2304EffffjLj128EEEEEEEvNS_9BwdParamsE --------------------------
	.section	.nv.shared._ZN10layer_norm13ln_bwd_kernelINS_13Kernel_traitsIffffjLj2304ELj1ELj1ELj4ELj8ENS_18Kernel_traits_baseILj2304EffffjLj128EEEEEEEvNS_9BwdParamsE,"aw",@nobits
	.sectionflags	@""
	.align	16
	.zero		1024


//--------------------- .nv.shared._ZN10layer_norm22ln_bwd_finalize_kernelINS_22Kernel_traits_finalizeILj2048E13__nv_bfloat16fS2_fjLj1024ELj4ENS_18Kernel_traits_baseILj2048ES2_fS2_fjLj1024EEEEEEEvNS_9BwdParamsE --------------------------
	.section	.nv.shared._ZN10layer_norm22ln_bwd_finalize_kernelINS_22Kernel_traits_finalizeILj2048E13__nv_bfloat16fS2_fjLj1024ELj4ENS_18Kernel_traits_baseILj2048ES2_fS2_fjLj1024EEEEEEEvNS_9BwdParamsE,"aw",@nobits
	.sectionflags	@""
	.align	16
.nv.shared._ZN10layer_norm22ln_bwd_finalize_kernelINS_22Kernel_traits_finalizeILj2048E13__nv_bfloat16fS2_fjLj1024ELj4ENS_18Kernel_traits_baseILj2048ES2_fS2_fjLj1024EEEEEEEvNS_9BwdParamsE:
	.zero		9472


//--------------------- .nv.shared._ZN10layer_norm13ln_bwd_kernelINS_13Kernel_traitsI13__nv_bfloat16fS2_fjLj2048ELj1ELj1ELj4ELj16ENS_18Kernel_traits_baseILj2048ES2_fS2_fjLj128EEEEEEEvNS_9BwdParamsE --------------------------
	.section	.nv.shared._ZN10layer_norm13ln_bwd_kernelINS_13Kernel_traitsI13__nv_bfloat16fS2_fjLj2048ELj1ELj1ELj4ELj16ENS_18Kernel_traits_baseILj2048ES2_fS2_fjLj128EEEEEEEvNS_9BwdParamsE,"aw",@nobits
	.sectionflags	@""
	.align	16
	.zero		1024


//--------------------- .nv.shared._ZN10layer_norm22ln_bwd_finalize_kernelINS_22Kernel_traits_finalizeILj2048E13__nv_bfloat16S2_S2_fjLj1024ELj4ENS_18Kernel_traits_baseILj2048ES2_S2_S2_fjLj1024EEEEEEEvNS_9BwdParamsE --------------------------
	.section	.nv.shared._ZN10layer_norm22ln_bwd_finalize_kernelINS_22Kernel_traits_finalizeILj2048E13__nv_bfloat16S2_S2_fjLj1024ELj4ENS_18Kernel_traits_baseILj2048ES2_S2_S2_fjLj1024EEEEEEEvNS_9BwdParamsE,"aw",@nobits
	.sectionflags	@""
	.align	16
.nv.shared._ZN10layer_norm22ln_bwd_finalize_kernelINS_22Kernel_traits_finalizeILj2048E13__nv_bfloat16S2_S2_fjLj1024ELj4ENS_18Kernel_traits_baseILj2048ES2_S2_S2_fjLj1024EEEEEEEvNS_9BwdParamsE:
	.zero		9472


//--------------------- .nv.shared._ZN10layer_norm13ln_bwd_kernelINS_13Kernel_traitsI13__nv_bfloat16S2_S2_fjLj2048ELj1ELj1ELj4ELj16ENS_18Kernel_traits_baseILj2048ES2_S2_S2_fjLj128EEEEEEEvNS_9BwdParamsE --------------------------
	.section	.nv.shared._ZN10layer_norm13ln_bwd_kernelINS_13Kernel_traitsI13__nv_bfloat16S2_S2_fjLj2048ELj1ELj1ELj4ELj16ENS_18Kernel_traits_baseILj2048ES2_S2_S2_fjLj128EEEEEEEvNS_9BwdParamsE,"aw",@nobits
	.sectionflags	@""
	.align	16
	.zero		1024


//--------------------- .nv.shared._ZN10layer_norm22ln_bwd_finalize_kernelINS_22Kernel_traits_finalizeILj2048E6__halffS2_fjLj1024ELj4ENS_18Kernel_traits_baseILj2048ES2_fS2_fjLj1024EEEEEEEvNS_9BwdParamsE --------------------------
	.section	.nv.shared._ZN10layer_norm22ln_bwd_finalize_kernelINS_22Kernel_traits_finalizeILj2048E6__halffS2_fjLj1024ELj4ENS_18Kernel_traits_baseILj2048ES2_fS2_fjLj1024EEEEEEEvNS_9BwdParamsE,"aw",@nobits
	.sectionflags	@""
	.align	16
.nv.shared._ZN10layer_norm22ln_bwd_finalize_kernelINS_22Kernel_traits_finalizeILj2048E6__halffS2_fjLj1024ELj4ENS_18Kernel_traits_baseILj2048ES2_fS2_fjLj1024EEEEEEEvNS_9BwdParamsE:
	.zero		9472


//--------------------- .nv.shared._ZN10layer_norm13ln_bwd_kernelINS_13Kernel_traitsI6__halffS2_fjLj2048ELj1ELj1ELj4ELj16ENS_18Kernel_traits_baseILj2048ES2_fS2_fjLj128EEEEEEEvNS_9BwdParamsE --------------------------
	.section	.nv.shared._ZN10layer_norm13ln_bwd_kernelINS_13Kernel_traitsI6__halffS2_fjLj2048ELj1ELj1ELj4ELj16ENS_18Kernel_traits_baseILj2048ES2_fS2_fjLj128EEEEEEEvNS_9BwdParamsE,"aw",@nobits
	.sectionflags	@""
	.align	16
	.zero		1024


//--------------------- .nv.shared._ZN10layer_norm22ln_bwd_finalize_kernelINS_22Kernel_traits_finalizeILj2048E6__halfS2_S2_fjLj1024ELj4ENS_18Kernel_traits_baseILj2048ES2_S2_S2_fjLj1024EEEEEEEvNS_9BwdParamsE --------------------------
	.section	.nv.shared._ZN10layer_norm22ln_bwd_finalize_kernelINS_22Kernel_traits_finalizeILj2048E6__halfS2_S2_fjLj1024ELj4ENS_18Kernel_traits_baseILj2048ES2_S2_S2_fjLj1024EEEEEEEvNS_9BwdParamsE,"aw",@nobits
	.sectionflags	@""
	.align	16
.nv.shared._ZN10layer_norm22ln_bwd_finalize_kernelINS_22Kernel_traits_finalizeILj2048E6__halfS2_S2_fjLj1024ELj4ENS_18Kernel_traits_baseILj2048ES2_S2_S2_fjLj1024EEEEEEEvNS_9BwdParamsE:
	.zero		9472


//--------------------- .nv.shared._ZN10layer_norm13ln_bwd_kernelINS_13Kernel_traitsI6__halfS2_S2_fjLj2048ELj1ELj1ELj4ELj16ENS_18Kernel_traits_baseILj2048ES2_S2_S2_fjLj128EEEEEEEvNS_9BwdParamsE --------------------------
	.section	.nv.shared._ZN10layer_norm13ln_bwd_kernelINS_13Kernel_traitsI6__halfS2_S2_fjLj2048ELj1ELj1ELj4ELj16ENS_18Kernel_traits_baseILj2048ES2_S2_S2_fjLj128EEEEEEEvNS_9BwdParamsE,"aw",@nobits
	.sectionflags	@""
	.align	16
	.zero		1024


//--------------------- .nv.shared._ZN10layer_norm22ln_bwd_finalize_kernelINS_22Kernel_traits_finalizeILj2048EffffjLj1024ELj4ENS_18Kernel_traits_baseILj2048EffffjLj1024EEEEEEEvNS_9BwdParamsE --------------------------
	.section	.nv.shared._ZN10layer_norm22ln_bwd_finalize_kernelINS_22Kernel_traits_finalizeILj2048EffffjLj1024ELj4ENS_18Kernel_traits_baseILj2048EffffjLj1024EEEEEEEvNS_9BwdParamsE,"aw",@nobits
	.sectionflags	@""
	.align	16
.nv.shared._ZN10layer_norm22ln_bwd_finalize_kernelINS_22Kernel_traits_finalizeILj2048EffffjLj1024ELj4ENS_18Kernel_traits_baseILj2048EffffjLj1024EEEEEEEvNS_9BwdParamsE:
	.zero		9472


//--------------------- .nv.shared._ZN10layer_norm13ln_bwd_kernelINS_13Kernel_traitsIffffjLj2048ELj1ELj1ELj4ELj16ENS_18Kernel_traits_baseILj2048EffffjLj128EEEEEEEvNS_9BwdParamsE --------------------------
	.section	.nv.shared._ZN10layer_norm13ln_bwd_kernelINS_13Kernel_traitsIffffjLj2048ELj1ELj1ELj4ELj16ENS_18Kernel_traits_baseILj2048EffffjLj128EEEEEEEvNS_9BwdParamsE,"aw",@nobits
	.sectionflags	@""
	.align	16
	.zero		1024


//--------------------- .nv.shared._ZN10layer_norm22ln_bwd_finalize_kernelINS_22Kernel_traits_finalizeILj1536E13__nv_bfloat16fS2_fjLj1024ELj4ENS_18Kernel_traits_baseILj1536ES2_fS2_fjLj1024EEEEEEEvNS_9BwdParamsE --------------------------
	.section	.nv.shared._ZN10layer_norm22ln_bwd_finalize_kernelINS_22Kernel_traits_finalizeILj1536E13__nv_bfloat16fS2_fjLj1024ELj4ENS_18Kernel_traits_baseILj1536ES2_fS2_fjLj1024EEEEEEEvNS_9BwdParamsE,"aw",@nobits
	.sectionflags	@""
	.align	16
.nv.shared._ZN10layer_norm22ln_bwd_finalize_kernelINS_22Kernel_traits_finalizeILj1536E13__nv_bfloat16fS2_fjLj1024ELj4ENS_18Kernel_traits_baseILj1536ES2_fS2_fjLj1024EEEEEEEvNS_9BwdParamsE:
	.zero		9472


//--------------------- .nv.shared._ZN10layer_norm13ln_bwd_kernelINS_13Kernel_traitsI13__nv_bfloat16fS2_fjLj1536ELj1ELj1ELj4ELj16ENS_18Kernel_traits_baseILj1536ES2_fS2_fjLj128EEEEEEEvNS_9BwdParamsE --------------------------
	.section	.nv.shared._ZN10layer_norm13ln_bwd_kernelINS_13Kernel_traitsI13__nv_bfloat16fS2_fjLj1536ELj1ELj1ELj4ELj16ENS_18Kernel_traits_baseILj1536ES2_fS2_fjLj128EEEEEEEvNS_9BwdParamsE,"aw",@nobits
	.sectionflags	@""
	.align	16
	.zero		1024


//--------------------- .nv.shared._ZN10layer_norm22ln_bwd_finalize_kernelINS_22Kernel_traits_finalizeILj1536E13__nv_bfloat16S2_S2_fjLj1024ELj4ENS_18Kernel_traits_baseILj1536ES2_S2_S2_fjLj1024EEEEEEEvNS_9BwdParamsE --------------------------
	.section	.nv.shared._ZN10layer_norm22ln_bwd_finalize_kernelINS_22Kernel_traits_finalizeILj1536E13__nv_bfloat16S2_S2_fjLj1024ELj4ENS_18Kernel_traits_baseILj1536ES2_S2_S2_fjLj1024EEEEEEEvNS_9BwdParamsE,"aw",@nobits
	.sectionflags	@""
	.align	16
.nv.shared._ZN10layer_norm22ln_bwd_finalize_kernelINS_22Kernel_traits_finalizeILj1536E13__nv_bfloat16S2_S2_fjLj1024ELj4ENS_18Kernel_traits_baseILj1536ES2_S2_S2_fjLj1024EEEEEEEvNS_9BwdParamsE:
	.zero		9472


//--------------------- .nv.shared._ZN10layer_norm13ln_bwd_kernelINS_13Kernel_traitsI13__nv_bfloat16S2_S2_fjLj1536ELj1ELj1ELj4ELj8ENS_18Kernel_traits_baseILj1536ES2_S2_S2_fjLj128EEEEEEEvNS_9BwdParamsE --------------------------
	.section	.nv.shared._ZN10layer_norm13ln_bwd_kernelINS_13Kernel_traitsI13__nv_bfloat16S2_S2_fjLj1536ELj1ELj1ELj4ELj8ENS_18Kernel_traits_baseILj1536ES2_S2_S2_fjLj128EEEEEEEvNS_9BwdParamsE,"aw",@nobits
	.sectionflags	@""
	.align	16
	.zero		1024


//--------------------- .nv.shared._ZN10layer_norm22ln_bwd_finalize_kernelINS_22Kernel_traits_finalizeILj1536E6__halffS2_fjLj1024ELj4ENS_18Kernel_traits_baseILj1536ES2_fS2_fjLj1024EEEEEEEvNS_9BwdParamsE --------------------------
	.section	.nv.shared._ZN10layer_norm22ln_bwd_finalize_kernelINS_22Kernel_traits_finalizeILj1536E6__halffS2_fjLj1024ELj4ENS_18Kernel_traits_baseILj1536ES2_fS2_fjLj1024EEEEEEEvNS_9BwdParamsE,"aw",@nobits
	.sectionflags	@""
	.align	16
.nv.shared._ZN10layer_norm22ln_bwd_finalize_kernelINS_22Kernel_traits_finalizeILj1536E6__halffS2_fjLj1024ELj4ENS_18Kernel_traits_baseILj1536ES2_fS2_fjLj1024EEEEEEEvNS_9BwdParamsE:
	.zero		9472


//--------------------- .nv.shared._ZN10layer_norm13ln_bwd_kernelINS_13Kernel_traitsI6__halffS2_fjLj1536ELj1ELj1ELj4ELj16ENS_18Kernel_traits_baseILj1536ES2_fS2_fjLj128EEEEEEEvNS_9BwdParamsE --------------------------
	.section	.nv.shared._ZN10layer_norm13ln_bwd_kernelINS_13Kernel_traitsI6__halffS2_fjLj1536ELj1ELj1ELj4ELj16ENS_18Kernel_traits_baseILj1536ES2_fS2_fjLj128EEEEEEEvNS_9BwdParamsE,"aw",@nobits
	.sectionflags	@""
	.align	16
	.zero		1024


//--------------------- .nv.shared._ZN10layer_norm22ln_bwd_finalize_kernelINS_22Kernel_traits_finalizeILj1536E6__halfS2_S2_fjLj1024ELj4ENS_18Kernel_traits_baseILj1536ES2_S2_S2_fjLj1024EEEEEEEvNS_9BwdParamsE --------------------------
	.section	.nv.shared._ZN10layer_norm22ln_bwd_finalize_kernelINS_22Kernel_traits_finalizeILj1536E6__halfS2_S2_fjLj1024ELj4ENS_18Kernel_traits_baseILj1536ES2_S2_S2_fjLj1024EEEEEEEvNS_9BwdParamsE,"aw",@nobits
	.sectionflags	@""
	.align	16
.nv.shared._ZN10layer_norm22ln_bwd_finalize_kernelINS_22Kernel_traits_finalizeILj1536E6__halfS2_S2_fjLj1024ELj4ENS_18Kernel_traits_baseILj1536ES2_S2_S2_fjLj1024EEEEEEEvNS_9BwdParamsE:
	.zero		9472


//--------------------- .nv.shared._ZN10layer_norm13ln_bwd_kernelINS_13Kernel_traitsI6__halfS2_S2_fjLj1536ELj1ELj1ELj4ELj8ENS_18Kernel_traits_baseILj1536ES2_S2_S2_fjLj128EEEEEEEvNS_9BwdParamsE --------------------------
	.section	.nv.shared._ZN10layer_norm13ln_bwd_kernelINS_13Kernel_traitsI6__halfS2_S2_fjLj1536ELj1ELj1ELj4ELj8ENS_18Kernel_traits_baseILj1536ES2_S2_S2_fjLj128EEEEEEEvNS_9BwdParamsE,"aw",@nobits
	.sectionflags	@""
	.align	16
	.zero		1024


//--------------------- .nv.shared._ZN10layer_norm22ln_bwd_finalize_kernelINS_22Kernel_traits_finalizeILj1536EffffjLj1024ELj4ENS_18Kernel_traits_baseILj1536EffffjLj1024EEEEEEEvNS_9BwdParamsE --------------------------
	.section	.nv.shared._ZN10layer_norm22ln_bwd_finalize_kernelINS_22Kernel_traits_finalizeILj1536EffffjLj1024ELj4ENS_18Kernel_traits_baseILj1536EffffjLj1024EEEEEEEvNS_9BwdParamsE,"aw",@nobits
	.sectionflags	@""
	.align	16
.nv.shared._ZN10layer_norm22ln_bwd_finalize_kernelINS_22Kernel_traits_finalizeILj1536EffffjLj1024ELj4ENS_18Kernel_traits_baseILj1536EffffjLj1024EEEEEEEvNS_9BwdParamsE:
	.zero		9472


//--------------------- .nv.shared._ZN10layer_norm13ln_bwd_kernelINS_13Kernel_traitsIffffjLj1536ELj1ELj1ELj4ELj16ENS_18Kernel_traits_baseILj1536EffffjLj128EEEEEEEvNS_9BwdParamsE --------------------------
	.section	.nv.shared._ZN10layer_norm13ln_bwd_kernelINS_13Kernel_traitsIffffjLj1536ELj1ELj1ELj4ELj16ENS_18Kernel_traits_baseILj1536EffffjLj128EEEEEEEvNS_9BwdParamsE,"aw",@nobits
	.sectionflags	@""
	.align	16
	.zero		1024


//--------------------- .nv.shared._ZN10layer_norm22ln_bwd_finalize_kernelINS_22Kernel_traits_finalizeILj1024E13__nv_bfloat16fS2_fjLj1024ELj4ENS_18Kernel_traits_baseILj1024ES2_fS2_fjLj1024EEEEEEEvNS_9BwdParamsE --------------------------
	.section	.nv.shared._ZN10layer_norm22ln_bwd_finalize_kernelINS_22Kernel_traits_finalizeILj1024E13__nv_bfloat16fS2_fjLj1024ELj4ENS_18Kernel_traits_baseILj1024ES2_fS2_fjLj1024EEEEEEEvNS_9BwdParamsE,"aw",@nobits
	.sectionflags	@""
	.align	16
.nv.shared._ZN10layer_norm22ln_bwd_finalize_kernelINS_22Kernel_traits_finalizeILj1024E13__nv_bfloat16fS2_fjLj1024ELj4ENS_18Kernel_traits_baseILj1024ES2_fS2_fjLj1024EEEEEEEvNS_9BwdParamsE:
	.zero		9472


//--------------------- .nv.shared._ZN10layer_norm13ln_bwd_kernelINS_13Kernel_traitsI13__nv_bfloat16fS2_fjLj1024ELj1ELj4ELj1ELj16ENS_18Kernel_traits_baseILj1024ES2_fS2_fjLj128EEEEEEEvNS_9BwdParamsE --------------------------
	.section	.nv.shared._ZN10layer_norm13ln_bwd_kernelINS_13Kernel_traitsI13__nv_bfloat16fS2_fjLj1024ELj1ELj4ELj1ELj16ENS_18Kernel_traits_baseILj1024ES2_fS2_fjLj128EEEEEEEvNS_9BwdParamsE,"aw",@nobits
	.sectionflags	@""
	.align	16
	.zero		1024


//--------------------- .nv.shared._ZN10layer_norm22ln_bwd_finalize_kernelINS_22Kernel_traits_finalizeILj1024E13__nv_bfloat16S2_S2_fjLj1024ELj4ENS_18Kernel_traits_baseILj1024ES2_S2_S2_fjLj1024EEEEEEEvNS_9BwdParamsE --------------------------
	.section	.nv.shared._ZN10layer_norm22ln_bwd_finalize_kernelINS_22Kernel_traits_finalizeILj1024E13__nv_bfloat16S2_S2_fjLj1024ELj4ENS_18Kernel_traits_baseILj1024ES2_S2_S2_fjLj1024EEEEEEEvNS_9BwdParamsE,"aw",@nobits
	.sectionflags	@""
	.align	16
.nv.shared._ZN10layer_norm22ln_bwd_finalize_kernelINS_22Kernel_traits_finalizeILj1024E13__nv_bfloat16S2_S2_fjLj1024ELj4ENS_18Kernel_traits_baseILj1024ES2_S2_S2_fjLj1024EEEEEEEvNS_9BwdParamsE:
	.zero		9472


//--------------------- .nv.shared._ZN10layer_norm13ln_bwd_kernelINS_13Kernel_traitsI13__nv_bfloat16S2_S2_fjLj1024ELj1ELj4ELj1ELj16ENS_18Kernel_traits_baseILj1024ES2_S2_S2_fjLj128EEEEEEEvNS_9BwdParamsE --------------------------
	.section	.nv.shared._ZN10layer_norm13ln_bwd_kernelINS_13Kernel_traitsI13__nv_bfloat16S2_S2_fjLj1024ELj1ELj4ELj1ELj16ENS_18Kernel_traits_baseILj1024ES2_S2_S2_fjLj128EEEEEEEvNS_9BwdParamsE,"aw",@nobits
	.sectionflags	@""
	.align	16
	.zero		1024


//--------------------- .nv.shared._ZN10layer_norm22ln_bwd_finalize_kernelINS_22Kernel_traits_finalizeILj1024E6__halffS2_fjLj1024ELj4ENS_18Kernel_traits_baseILj1024ES2_fS2_fjLj1024EEEEEEEvNS_9BwdParamsE --------------------------
	.section	.nv.shared._ZN10layer_norm22ln_bwd_finalize_kernelINS_22Kernel_traits_finalizeILj1024E6__halffS2_fjLj1024ELj4ENS_18Kernel_traits_baseILj1024ES2_fS2_fjLj1024EEEEEEEvNS_9BwdParamsE,"aw",@nobits
	.sectionflags	@""
	.align	16
.nv.shared._ZN10layer_norm22ln_bwd_finalize_kernelINS_22Kernel_traits_finalizeILj1024E6__halffS2_fjLj1024ELj4ENS_18Kernel_traits_baseILj1024ES2_fS2_fjLj1024EEEEEEEvNS_9BwdParamsE:
	.zero		9472


//--------------------- .nv.shared._ZN10layer_norm13ln_bwd_kernelINS_13Kernel_traitsI6__halffS2_fjLj1024ELj1ELj4ELj1ELj16ENS_18Kernel_traits_baseILj1024ES2_fS2_fjLj128EEEEEEEvNS_9BwdParamsE --------------------------
	.section	.nv.shared._ZN10layer_norm13ln_bwd_kernelINS_13Kernel_traitsI6__halffS2_fjLj1024ELj1ELj4ELj1ELj16ENS_18Kernel_traits_baseILj1024ES2_fS2_fjLj128EEEEEEEvNS_9BwdParamsE,"aw",@nobits
	.sectionflags	@""
	.align	16
	.zero		1024


//--------------------- .nv.shared._ZN10layer_norm22ln_bwd_finalize_kernelINS_22Kernel_traits_finalizeILj1024E6__halfS2_S2_fjLj1024ELj4ENS_18Kernel_traits_baseILj1024ES2_S2_S2_fjLj1024EEEEEEEvNS_9BwdParamsE --------------------------
	.section	.nv.shared._ZN10layer_norm22ln_bwd_finalize_kernelINS_22Kernel_traits_finalizeILj1024E6__halfS2_S2_fjLj1024ELj4ENS_18Kernel_traits_baseILj1024ES2_S2_S2_fjLj1024EEEEEEEvNS_9BwdParamsE,"aw",@nobits
	.sectionflags	@""
	.align	16
.nv.shared._ZN10layer_norm22ln_bwd_finalize_kernelINS_22Kernel_traits_finalizeILj1024E6__halfS2_S2_fjLj1024ELj4ENS_18Kernel_traits_baseILj1024ES2_S2_S2_fjLj1024EEEEEEEvNS_9BwdParamsE:
	.zero		9472


//--------------------- .nv.shared._ZN10layer_norm13ln_bwd_kernelINS_13Kernel_traitsI6__halfS2_S2_fjLj1024ELj1ELj4ELj1ELj16ENS_18Kernel_traits_baseILj1024ES2_S2_S2_fjLj128EEEEEEEvNS_9BwdParamsE --------------------------
	.section	.nv.shared._ZN10layer_norm13ln_bwd_kernelINS_13Kernel_traitsI6__halfS2_S2_fjLj1024ELj1ELj4ELj1ELj16ENS_18Kernel_traits_baseILj1024ES2_S2_S2_fjLj128EEEEEEEvNS_9BwdParamsE,"aw",@nobits
	.sectionflags	@""
	.align	16
	.zero		1024


//--------------------- .nv.shared._ZN10layer_norm22ln_bwd_finalize_kernelINS_22Kernel_traits_finalizeILj1024EffffjLj1024ELj4ENS_18Kernel_traits_baseILj1024EffffjLj1024EEEEEEEvNS_9BwdParamsE --------------------------
	.section	.nv.shared._ZN10layer_norm22ln_bwd_finalize_kernelINS_22Kernel_traits_finalizeILj1024EffffjLj1024ELj4ENS_18Kernel_traits_baseILj1024EffffjLj1024EEEEEEEvNS_9BwdParamsE,"aw",@nobits
	.sectionflags	@""
	.align	16
.nv.shared._ZN10layer_norm22ln_bwd_finalize_kernelINS_22Kernel_traits_finalizeILj1024EffffjLj1024ELj4ENS_18Kernel_traits_baseILj1024EffffjLj1024EEEEEEEvNS_9BwdParamsE:
	.zero		9472


//--------------------- .nv.shared._ZN10layer_norm13ln_bwd_kernelINS_13Kernel_traitsIffffjLj1024ELj1ELj4ELj1ELj16ENS_18Kernel_traits_baseILj1024EffffjLj128EEEEEEEvNS_9BwdParamsE --------------------------
	.section	.nv.shared._ZN10layer_norm13ln_bwd_kernelINS_13Kernel_traitsIffffjLj1024ELj1ELj4ELj1ELj16ENS_18Kernel_traits_baseILj1024EffffjLj128EEEEEEEvNS_9BwdParamsE,"aw",@nobits
	.sectionflags	@""
	.align	16
	.zero		1024


//--------------------- .nv.shared._ZN10layer_norm22ln_bwd_finalize_kernelINS_22Kernel_traits_finalizeILj768E13__nv_bfloat16fS2_fjLj1024ELj4ENS_18Kernel_traits_baseILj768ES2_fS2_fjLj1024EEEEEEEvNS_9BwdParamsE --------------------------
	.section	.nv.shared._ZN10layer_norm22ln_bwd_finalize_kernelINS_22Kernel_traits_finalizeILj768E13__nv_bfloat16fS2_fjLj1024ELj4ENS_18Kernel_traits_baseILj768ES2_fS2_fjLj1024EEEEEEEvNS_9BwdParamsE,"aw",@nobits
	.sectionflags	@""
	.align	16
.nv.shared._ZN10layer_norm22ln_bwd_finalize_kernelINS_22Kernel_traits_finalizeILj768E13__nv_bfloat16fS2_fjLj1024ELj4ENS_18Kernel_traits_baseILj768ES2_fS2_fjLj1024EEEEEEEvNS_9BwdParamsE:
	.zero		9472


//--------------------- .nv.shared._ZN10layer_norm13ln_bwd_kernelINS_13Kernel_traitsI13__nv_bfloat16fS2_fjLj768ELj1ELj4ELj1ELj16ENS_18Kernel_traits_baseILj768ES2_fS2_fjLj128EEEEEEEvNS_9BwdParamsE --------------------------
	.section	.nv.shared._ZN10layer_norm13ln_bwd_kernelINS_13Kernel_traitsI13__nv_bfloat16fS2_fjLj768ELj1ELj4ELj1ELj16ENS_18Kernel_traits_baseILj768ES2_fS2_fjLj128EEEEEEEvNS_9BwdParamsE,"aw",@nobits
	.sectionflags	@""
	.align	16
	.zero		1024


//--------------------- .nv.shared._ZN10layer_norm22ln_bwd_finalize_kernelINS_22Kernel_traits_finalizeILj768E13__nv_bfloat16S2_S2_fjLj1024ELj4ENS_18Kernel_traits_baseILj768ES2_S2_S2_fjLj1024EEEEEEEvNS_9BwdParamsE --------------------------
	.section	.nv.shared._ZN10layer_norm22ln_bwd_finalize_kernelINS_22Kernel_traits_finalizeILj768E13__nv_bfloat16S2_S2_fjLj1024ELj4ENS_18Kernel_traits_baseILj768ES2_S2_S2_fjLj1024EEEEEEEvNS_9BwdParamsE,"aw",@nobits
	.sectionflags	@""
	.align	16
.nv.shared._ZN10layer_norm22ln_bwd_finalize_kernelINS_22Kernel_traits_finalizeILj768E13__nv_bfloat16S2_S2_fjLj1024ELj4ENS_18Kernel_traits_baseILj768ES2_S2_S2_fjLj1024EEEEEEEvNS_9BwdParamsE:
	.zero		9472


//--------------------- .nv.shared._ZN10layer_norm13ln_bwd_kernelINS_13Kernel_traitsI13__nv_bfloat16S2_S2_fjLj768ELj1ELj4ELj1ELj16ENS_18Kernel_traits_baseILj768ES2_S2_S2_fjLj128EEEEEEEvNS_9BwdParamsE --------------------------
	.section	.nv.shared._ZN10layer_norm13ln_bwd_kernelINS_13Kernel_traitsI13__nv_bfloat16S2_S2_fjLj768ELj1ELj4ELj1ELj16ENS_18Kernel_traits_baseILj768ES2_S2_S2_fjLj128EEEEEEEvNS_9BwdParamsE,"aw",@nobits
	.sectionflags	@""
	.align	16
	.zero		1024


//--------------------- .nv.shared._ZN10layer_norm22ln_bwd_finalize_kernelINS_22Kernel_traits_finalizeILj768E6__halffS2_fjLj1024ELj4ENS_18Kernel_traits_baseILj768ES2_fS2_fjLj1024EEEEEEEvNS_9BwdParamsE --------------------------
	.section	.nv.shared._ZN10layer_norm22ln_bwd_finalize_kernelINS_22Kernel_traits_finalizeILj768E6__halffS2_fjLj1024ELj4ENS_18Kernel_traits_baseILj768ES2_fS2_fjLj1024EEEEEEEvNS_9BwdParamsE,"aw",@nobits
	.sectionflags	@""
	.align	16
.nv.shared._ZN10layer_norm22ln_bwd_finalize_kernelINS_22Kernel_traits_finalizeILj768E6__halffS2_fjLj1024ELj4ENS_18Kernel_traits_baseILj768ES2_fS2_fjLj1024EEEEEEEvNS_9BwdParamsE:
	.zero		9472


//--------------------- .nv.shared._ZN10layer_norm13ln_bwd_kernelINS_13Kernel_traitsI6__halffS2_fjLj768ELj1ELj4ELj1ELj16ENS_18Kernel_traits_baseILj768ES2_fS2_fjLj128EEEEEEEvNS_9BwdParamsE --------------------------
	.section	.nv.shared._ZN10layer_norm13ln_bwd_kernelINS_13Kernel_traitsI6__halffS2_fjLj768ELj1ELj4ELj1ELj16ENS_18Kernel_traits_baseILj768ES2_fS2_fjLj128EEEEEEEvNS_9BwdParamsE,"aw",@nobits
	.sectionflags	@""
	.align	16
	.zero		1024


//--------------------- .nv.shared._ZN10layer_norm22ln_bwd_finalize_kernelINS_22Kernel_traits_finalizeILj768E6__halfS2_S2_fjLj1024ELj4ENS_18Kernel_traits_baseILj768ES2_S2_S2_fjLj1024EEEEEEEvNS_9BwdParamsE --------------------------
	.section	.nv.shared._ZN10layer_norm22ln_bwd_finalize_kernelINS_22Kernel_traits_finalizeILj768E6__halfS2_S2_fjLj1024ELj4ENS_18Kernel_traits_baseILj768ES2_S2_S2_fjLj1024EEEEEEEvNS_9BwdParamsE,"aw",@nobits
	.sectionflags	@""
	.align	16
.nv.shared._ZN10layer_norm22ln_bwd_finalize_kernelINS_22Kernel_traits_finalizeILj768E6__halfS2_S2_fjLj1024ELj4ENS_18Kernel_traits_baseILj768ES2_S2_S2_fjLj1024EEEEEEEvNS_9BwdParamsE:
	.zero		9472


//--------------------- .nv.shared._ZN10layer_norm13ln_bwd_kernelINS_13Kernel_traitsI6__halfS2_S2_fjLj768ELj1ELj4ELj1ELj16ENS_18Kernel_traits_baseILj768ES2_S2_S2_fjLj128EEEEEEEvNS_9BwdParamsE --------------------------
	.section	.nv.shared._ZN10layer_norm13ln_bwd_kernelINS_13Kernel_traitsI6__halfS2_S2_fjLj768ELj1ELj4ELj1ELj16ENS_18Kernel_traits_baseILj768ES2_S2_S2_fjLj128EEEEEEEvNS_9BwdParamsE,"aw",@nobits
	.sectionflags	@""
	.align	16
	.zero		1024


//--------------------- .nv.shared._ZN10layer_norm22ln_bwd_finalize_kernelINS_22Kernel_traits_finalizeILj768EffffjLj1024ELj4ENS_18Kernel_traits_baseILj768EffffjLj1024EEEEEEEvNS_9BwdParamsE --------------------------
	.section	.nv.shared._ZN10layer_norm22ln_bwd_finalize_kernelINS_22Kernel_traits_finalizeILj768EffffjLj1024ELj4ENS_18Kernel_traits_baseILj768EffffjLj1024EEEEEEEvNS_9BwdParamsE,"aw",@nobits
	.sectionflags	@""
	.align	16
.nv.shared._ZN10layer_norm22ln_bwd_finalize_kernelINS_22Kernel_traits_finalizeILj768EffffjLj1024ELj4ENS_18Kernel_traits_baseILj768EffffjLj1024EEEEEEEvNS_9BwdParamsE:
	.zero		9472


//--------------------- .nv.shared._ZN10layer_norm13ln_bwd_kernelINS_13Kernel_traitsIffffjLj768ELj1ELj4ELj1ELj16ENS_18Kernel_traits_baseILj768EffffjLj128EEEEEEEvNS_9BwdParamsE --------------------------
	.section	.nv.shared._ZN10layer_norm13ln_bwd_kernelINS_13Kernel_traitsIffffjLj768ELj1ELj4ELj1ELj16ENS_18Kernel_traits_baseILj768EffffjLj128EEEEEEEvNS_9BwdParamsE,"aw",@nobits
	.sectionflags	@""
	.align	16
	.zero		1024


//--------------------- .nv.constant0._ZN10layer_norm22ln_bwd_finalize_kernelINS_22Kernel_traits_finalizeILj65536E13__nv_bfloat16fS2_fjLj1024ELj4ENS_18Kernel_traits_baseILj65536ES2_fS2_fjLj1024EEEEEEEvNS_9BwdParamsE --------------------------
	.section	.nv.constant0._ZN10layer_norm22ln_bwd_finalize_kernelINS_22Kernel_traits_finalizeILj65536E13__nv_bfloat16fS2_fjLj1024ELj4ENS_18Kernel_traits_baseILj65536ES2_fS2_fjLj1024EEEEEEEvNS_9BwdParamsE,"a",@progbits
	.sectionflags	@""
	.align	4
.nv.constant0._ZN10layer_norm22ln_bwd_finalize_kernelINS_22Kernel_traits_finalizeILj65536E13__nv_bfloat16fS2_fjLj1024ELj4ENS_18Kernel_traits_baseILj65536ES2_fS2_fjLj1024EEEEEEEvNS_9BwdParamsE:
	.zero		1032


//--------------------- .nv.constant0._ZN10layer_norm13ln_bwd_kernelINS_13Kernel_traitsI13__nv_bfloat16fS2_fjLj65536ELj8ELj1ELj8ELj16ENS_18Kernel_traits_baseILj65536ES2_fS2_fjLj256EEEEEEEvNS_9BwdParamsE --------------------------
	.section	.nv.constant0._ZN10layer_norm13ln_bwd_kernelINS_13Kernel_traitsI13__nv_bfloat16fS2_fjLj65536ELj8ELj1ELj8ELj16ENS_18Kernel_traits_baseILj65536ES2_fS2_fjLj256EEEEEEEvNS_9BwdParamsE,"a",@progbits
	.sectionflags	@""
	.align	4
.nv.constant0._ZN10layer_norm13ln_bwd_kernelINS_13Kernel_traitsI13__nv_bfloat16fS2_fjLj65536ELj8ELj1ELj8ELj16ENS_18Kernel_traits_baseILj65536ES2_fS2_fjLj256EEEEEEEvNS_9BwdParamsE:
	.zero		1032


//--------------------- .nv.constant0._ZN10layer_norm22ln_bwd_finalize_kernelINS_22Kernel_traits_finalizeILj65536E13__nv_bfloat16S2_S2_fjLj1024ELj4ENS_18Kernel_traits_baseILj65536ES2_S2_S2_fjLj1024EEEEEEEvNS_9BwdParamsE --------------------------
	.section	.nv.constant0._ZN10layer_norm22ln_bwd_finalize_kernelINS_22Kernel_traits_finalizeILj65536E13__nv_bfloat16S2_S2_fjLj1024ELj4ENS_18Kernel_traits_baseILj65536ES2_S2_S2_fjLj1024EEEEEEEvNS_9BwdParamsE,"a",@progbits
	.sectionflags	@""
	.align	4
.nv.constant0._ZN10layer_norm22ln_bwd_finalize_kernelINS_22Kernel_traits_finalizeILj65536E13__nv_bfloat16S2_S2_fjLj1024ELj4ENS_18Kernel_traits_baseILj65536ES2_S2_S2_fjLj1024EEEEEEEvNS_9BwdParamsE:
	.zero		1032


//--------------------- .nv.constant0._ZN10layer_norm13ln_bwd_kernelINS_13Kernel_traitsI13__nv_bfloat16S2_S2_fjLj65536ELj8ELj1ELj8ELj16ENS_18Kernel_traits_baseILj65536ES2_S2_S2_fjLj256EEEEEEEvNS_9BwdParamsE --------------------------
	.section	.nv.constant0._ZN10layer_norm13ln_bwd_kernelINS_13Kernel_traitsI13__nv_bfloat16S2_S2_fjLj65536ELj8ELj1ELj8ELj16ENS_18Kernel_traits_baseILj65536ES2_S2_S2_fjLj256EEEEEEEvNS_9BwdParamsE,"a",@progbits
	.sectionflags	@""
	.align	4
.nv.constant0._ZN10layer_norm13ln_bwd_kernelINS_13Kernel_traitsI13__nv_bfloat16S2_S2_fjLj65536ELj8ELj1ELj8ELj16ENS_18Kernel_traits_baseILj65536ES2_S2_S2_fjLj256EEEEEEEvNS_9BwdParamsE:
	.zero		1032


//--------------------- .nv.constant0._ZN10layer_norm22ln_bwd_finalize_kernelINS_22Kernel_traits_finalizeILj65536E6__halffS2_fjLj1024ELj4ENS_18Kernel_traits_baseILj65536ES2_fS2_fjLj1024EEEEEEEvNS_9BwdParamsE --------------------------
	.section	.nv.constant0._ZN10layer_norm22ln_bwd_finalize_kernelINS_22Kernel_traits_finalizeILj65536E6__halffS2_fjLj1024ELj4ENS_18Kernel_traits_baseILj65536ES2_fS2_fjLj1024EEEEEEEvNS_9BwdParamsE,"a",@progbits
	.sectionflags	@""
	.align	4
.nv.constant0._ZN10layer_norm22ln_bwd_finalize_kernelINS_22Kernel_traits_finalizeILj65536E6__halffS2_fjLj1024ELj4ENS_18Kernel_traits_baseILj65536ES2_fS2_fjLj1024EEEEEEEvNS_9BwdParamsE:
	.zero		1032


//--------------------- .nv.constant0._ZN10layer_norm13ln_bwd_kernelINS_13Kernel_traitsI6__halffS2_fjLj65536ELj8ELj1ELj8ELj16ENS_18Kernel_traits_baseILj65536ES2_fS2_fjLj256EEEEEEEvNS_9BwdParamsE --------------------------
	.section	.nv.constant0._ZN10layer_norm13ln_bwd_kernelINS_13Kernel_traitsI6__halffS2_fjLj65536ELj8ELj1ELj8ELj16ENS_18Kernel_traits_baseILj65536ES2_fS2_fjLj256EEEEEEEvNS_9BwdParamsE,"a",@progbits
	.sectionflags	@""
	.align	4
.nv.constant0._ZN10layer_norm13ln_bwd_kernelINS_13Kernel_traitsI6__halffS2_fjLj65536ELj8ELj1ELj8ELj16ENS_18Kernel_traits_baseILj65536ES2_fS2_fjLj256EEEEEEEvNS_9BwdParamsE:
	.zero		1032


//--------------------- .nv.constant0._ZN10layer_norm22ln_bwd_finalize_kernelINS_22Kernel_traits_finalizeILj65536E6__halfS2_S2_fjLj1024ELj4ENS_18Kernel_traits_baseILj65536ES2_S2_S2_fjLj1024EEEEEEEvNS_9BwdParamsE --------------------------
	.section	.nv.constant0._ZN10layer_norm22ln_bwd_finalize_kernelINS_22Kernel_traits_finalizeILj65536E6__halfS2_S2_fjLj1024ELj4ENS_18Kernel_traits_baseILj65536ES2_S2_S2_fjLj1024EEEEEEEvNS_9BwdParamsE,"a",@progbits
	.sectionflags	@""
	.align	4
.nv.constant0._ZN10layer_norm22ln_bwd_finalize_kernelINS_22Kernel_traits_finalizeILj65536E6__halfS2_S2_fjLj1024ELj4ENS_18Kernel_traits_baseILj65536ES2_S2_S2_fjLj1024EEEEEEEvNS_9BwdParamsE:
	.zero		1032


//--------------------- .nv.constant0._ZN10layer_norm13ln_bwd_kernelINS_13Kernel_traitsI6__halfS2_S2_fjLj65536ELj8ELj1ELj8ELj16ENS_18Kernel_traits_baseILj65536ES2_S2_S2_fjLj256EEEEEEEvNS_9BwdParamsE --------------------------
	.section	.nv.constant0._ZN10layer_norm13ln_bwd_kernelINS_13Kernel_traitsI6__halfS2_S2_fjLj65536ELj8ELj1ELj8ELj16ENS_18Kernel_traits_baseILj65536ES2_S2_S2_fjLj256EEEEEEEvNS_9BwdParamsE,"a",@progbits
	.sectionflags	@""
	.align	4
.nv.constant0._ZN10layer_norm13ln_bwd_kernelINS_13Kernel_traitsI6__halfS2_S2_fjLj65536ELj8ELj1ELj8ELj16ENS_18Kernel_traits_baseILj65536ES2_S2_S2_fjLj256EEEEEEEvNS_9BwdParamsE:
	.zero		1032


//--------------------- .nv.constant0._ZN10layer_norm22ln_bwd_finalize_kernelINS_22Kernel_traits_finalizeILj65536EffffjLj1024ELj4ENS_18Kernel_traits_baseILj65536EffffjLj1024EEEEEEEvNS_9BwdParamsE --------------------------
	.section	.nv.constant0._ZN10layer_norm22ln_bwd_finalize_kernelINS_22Kernel_traits_finalizeILj65536EffffjLj1024ELj4ENS_18Kernel_traits_baseILj65536EffffjLj1024EEEEEEEvNS_9BwdParamsE,"a",@progbits
	.sectionflags	@""
	.align	4
.nv.constant0._ZN10layer_norm22ln_bwd_finalize_kernelINS_22Kernel_traits_finalizeILj65536EffffjLj1024ELj4ENS_18Kernel_traits_baseILj65536EffffjLj1024EEEEEEEvNS_9BwdParamsE:
	.zero		1032


//--------------------- .nv.constant0._ZN10layer_norm13ln_bwd_kernelINS_13Kernel_traitsIffffjLj65536ELj8ELj1ELj8ELj16ENS_18Kernel_traits_baseILj65536EffffjLj256EEEEEEEvNS_9BwdParamsE --------------------------
	.section	.nv.constant0._ZN10layer_norm13ln_bwd_kernelINS_13Kernel_traitsIffffjLj65536ELj8ELj1ELj8ELj16ENS_18Kernel_traits_baseILj65536EffffjLj256EEEEEEEvNS_9BwdParamsE,"a",@progbits
	.sectionflags	@""
	.align	4
.nv.constant0._ZN10layer_norm13ln_bwd_kernelINS_13Kernel_traitsIffffjLj65536ELj8ELj1ELj8ELj16ENS_18Kernel_traits_baseILj65536EffffjLj256EEEEEEEvNS_9BwdParamsE:
	.zero		1032


//--------------------- .nv.constant0._ZN10layer_norm22ln_bwd_finalize_kernelINS_22Kernel_traits_finalizeILj49152E13__nv_bfloat16fS2_fjLj1024ELj4ENS_18Kernel_traits_baseILj49152ES2_fS2_fjLj1024EEEEEEEvNS_9BwdParamsE --------------------------
	.section	.nv.constant0._ZN10layer_norm22ln_bwd_finalize_kernelINS_22Kernel_traits_finalizeILj49152E13__nv_bfloat16fS2_fjLj1024ELj4ENS_18Kernel_traits_baseILj49152ES2_fS2_fjLj1024EEEEEEEvNS_9BwdParamsE,"a",@progbits
	.sectionflags	@""
	.align	4
.nv.constant0._ZN10layer_norm22ln_bwd_finalize_kernelINS_22Kernel_traits_finalizeILj49152E13__nv_bfloat16fS2_fjLj1024ELj4ENS_18Kernel_traits_baseILj49152ES2_fS2_fjLj1024EEEEEEEvNS_9BwdParamsE:
	.zero		1032


//--------------------- .nv.constant0._ZN10layer_norm13ln_bwd_kernelINS_13Kernel_traitsI13__nv_bfloat16fS2_fjLj49152ELj8ELj1ELj8ELj16ENS_18Kernel_traits_baseILj49152ES2_fS2_fjLj256EEEEEEEvNS_9BwdParamsE --------------------------
	.section	.nv.constant0._ZN10layer_norm13ln_bwd_kernelINS_13Kernel_traitsI13__nv_bfloat16fS2_fjLj49152ELj8ELj1ELj8ELj16ENS_18Kernel_traits_baseILj49152ES2_fS2_fjLj256EEEEEEEvNS_9BwdParamsE,"a",@progbits
	.sectionflags	@""
	.align	4
.nv.constant0._ZN10layer_norm13ln_bwd_kernelINS_13Kernel_traitsI13__nv_bfloat16fS2_fjLj49152ELj8ELj1ELj8ELj16ENS_18Kernel_traits_baseILj49152ES2_fS2_fjLj256EEEEEEEvNS_9BwdParamsE:
	.zero		1032


//--------------------- .nv.constant0._ZN10layer_norm22ln_bwd_finalize_kernelINS_22Kernel_traits_finalizeILj49152E13__nv_bfloat16S2_S2_fjLj1024ELj4ENS_18Kernel_traits_baseILj49152ES2_S2_S2_fjLj1024EEEEEEEvNS_9BwdParamsE --------------------------
	.section	.nv.constant0._ZN10layer_norm22ln_bwd_finalize_kernelINS_22Kernel_traits_finalizeILj49152E13__nv_bfloat16S2_S2_fjLj1024ELj4ENS_18Kernel_traits_baseILj49152ES2_S2_S2_fjLj1024EEEEEEEvNS_9BwdParamsE,"a",@progbits
	.sectionflags	@""
	.align	4
.nv.constant0._ZN10layer_norm22ln_bwd_finalize_kernelINS_22Kernel_traits_finalizeILj49152E13__nv_bfloat16S2_S2_fjLj1024ELj4ENS_18Kernel_traits_baseILj49152ES2_S2_S2_fjLj1024EEEEEEEvNS_9BwdParamsE:
	.zero		1032


//--------------------- .nv.constant0._ZN10layer_norm13ln_bwd_kernelINS_13Kernel_traitsI13__nv_bfloat16S2_S2_fjLj49152ELj8ELj1ELj8ELj16ENS_18Kernel_traits_baseILj49152ES2_S2_S2_fjLj256EEEEEEEvNS_9BwdParamsE --------------------------
	.section	.nv.constant0._ZN10layer_norm13ln_bwd_kernelINS_13Kernel_traitsI13__nv_bfloat16S2_S2_fjLj49152ELj8ELj1ELj8ELj16ENS_18Kernel_traits_baseILj49152ES2_S2_S2_fjLj256EEEEEEEvNS_9BwdParamsE,"a",@progbits
	.sectionflags	@""
	.align	4
.nv.constant0._ZN10layer_norm13ln_bwd_kernelINS_13Kernel_traitsI13__nv_bfloat16S2_S2_fjLj49152ELj8ELj1ELj8ELj16ENS_18Kernel_traits_baseILj49152ES2_S2_S2_fjLj256EEEEEEEvNS_9BwdParamsE:
	.zero		1032


//--------------------- .nv.constant0._ZN10layer_norm22ln_bwd_finalize_kernelINS_22Kernel_traits_finalizeILj49152E6__halffS2_fjLj1024ELj4ENS_18Kernel_traits_baseILj49152ES2_fS2_fjLj1024EEEEEEEvNS_9BwdParamsE --------------------------
	.section	.nv.constant0._ZN10layer_norm22ln_bwd_finalize_kernelINS_22Kernel_traits_finalizeILj49152E6__halffS2_fjLj1024ELj4ENS_18Kernel_traits_baseILj49152ES2_fS2_fjLj1024EEEEEEEvNS_9BwdParamsE,"a",@progbits
	.sectionflags	@""
	.align	4
.nv.constant0._ZN10layer_norm22ln_bwd_finalize_kernelINS_22Kernel_traits_finalizeILj49152E6__halffS2_fjLj1024ELj4ENS_18Kernel_traits_baseILj49152ES2_fS2_fjLj1024EEEEEEEvNS_9BwdParamsE:
	.zero		1032


//--------------------- .nv.constant0._ZN10layer_norm13ln_bwd_kernelINS_13Kernel_traitsI6__halffS2_fjLj49152ELj8ELj1ELj8ELj16ENS_18Kernel_traits_baseILj49152ES2_fS2_fjLj256EEEEEEEvNS_9BwdParamsE --------------------------
	.section	.nv.constant0._ZN10layer_norm13ln_bwd_kernelINS_13Kernel_traitsI6__halffS2_fjLj49152ELj8ELj1ELj8ELj16ENS_18Kernel_traits_baseILj49152ES2_fS2_fjLj256EEEEEEEvNS_9BwdParamsE,"a",@progbits
	.sectionflags	@""
	.align	4
.nv.constant0._ZN10layer_norm13ln_bwd_kernelINS_13Kernel_traitsI6__halffS2_fjLj49152ELj8ELj1ELj8ELj16ENS_18Kernel_traits_baseILj49152ES2_fS2_fjLj256EEEEEEEvNS_9BwdParamsE:
	.zero		1032


//--------------------- .nv.constant0._ZN10layer_norm22ln_bwd_finalize_kernelINS_22Kernel_traits_finalizeILj49152E6__halfS2_S2_fjLj1024ELj4ENS_18Kernel_traits_baseILj49152ES2_S2_S2_fjLj1024EEEEEEEvNS_9BwdParamsE --------------------------
	.section	.nv.constant0._ZN10layer_norm22ln_bwd_finalize_kernelINS_22Kernel_traits_finalizeILj49152E6__halfS2_S2_fjLj1024ELj4ENS_18Kernel_traits_baseILj49152ES2_S2_S2_fjLj1024EEEEEEEvNS_9BwdParamsE,"a",@progbits
	.sectionflags	@""
	.align	4
.nv.constant0._ZN10layer_norm22ln_bwd_finalize_kernelINS_22Kernel_traits_finalizeILj49152E6__halfS2_S2_fjLj1024ELj4ENS_18Kernel_traits_baseILj49152ES2_S2_S2_fjLj1024EEEEEEEvNS_9BwdParamsE:
	.zero		1032


//--------------------- .nv.constant0._ZN10layer_norm13ln_bwd_kernelINS_13Kernel_traitsI6__halfS2_S2_fjLj49152ELj8ELj1ELj8ELj16ENS_18Kernel_traits_baseILj49152ES2_S2_S2_fjLj256EEEEEEEvNS_9BwdParamsE --------------------------
	.section	.nv.constant0._ZN10layer_norm13ln_bwd_kernelINS_13Kernel_traitsI6__halfS2_S2_fjLj49152ELj8ELj1ELj8ELj16ENS_18Kernel_traits_baseILj49152ES2_S2_S2_fjLj256EEEEEEEvNS_9BwdParamsE,"a",@progbits
	.sectionflags	@""
	.align	4
.nv.constant0._ZN10layer_norm13ln_bwd_kernelINS_13Kernel_traitsI6__halfS2_S2_fjLj49152ELj8ELj1ELj8ELj16ENS_18Kernel_traits_baseILj49152ES2_S2_S2_fjLj256EEEEEEEvNS_9BwdParamsE:
	.zero		1032


//--------------------- .nv.constant0._ZN10layer_norm22ln_bwd_finalize_kernelINS_22Kernel_traits_finalizeILj49152EffffjLj1024ELj4ENS_18Kernel_traits_baseILj49152EffffjLj1024EEEEEEEvNS_9BwdParamsE --------------------------
	.section	.nv.constant0._ZN10layer_norm22ln_bwd_finalize_kernelINS_22Kernel_traits_finalizeILj49152EffffjLj1024ELj4ENS_18Kernel_traits_baseILj49152EffffjLj1024EEEEEEEvNS_9BwdParamsE,"a",@progbits
	.sectionflags	@""
	.align	4
.nv.constant0._ZN10layer_norm22ln_bwd_finalize_kernelINS_22Kernel_traits_finalizeILj49152EffffjLj1024ELj4ENS_18Kernel_traits_baseILj49152EffffjLj1024EEEEEEEvNS_9BwdParamsE:
	.zero		1032


//--------------------- .nv.constant0._ZN10layer_norm13ln_bwd_kernelINS_13Kernel_traitsIffffjLj49152ELj8ELj1ELj8ELj16ENS_18Kernel_traits_baseILj49152EffffjLj256EEEEEEEvNS_9BwdParamsE --------------------------
	.section	.nv.constant0._ZN10layer_norm13ln_bwd_kernelINS_13Kernel_traitsIffffjLj49152ELj8ELj1ELj8ELj16ENS_18Kernel_traits_baseILj49152EffffjLj256EEEEEEEvNS_9BwdParamsE,"a",@progbits
	.sectionflags	@""
	.align	4
.nv.constant0._ZN10layer_norm13ln_bwd_kernelINS_13Kernel_traitsIffffjLj49152ELj8ELj1ELj8ELj16ENS_18Kernel_traits_baseILj49152EffffjLj256EEEEEEEvNS_9BwdParamsE:
	.zero		1032


//--------------------- .nv.constant0._ZN10layer_norm22ln_bwd_finalize_kernelINS_22Kernel_traits_finalizeILj40960E13__nv_bfloat16fS2_fjLj1024ELj4ENS_18Kernel_traits_baseILj40960ES2_fS2_fjLj1024EEEEEEEvNS_9BwdParamsE --------------------------
	.section	.nv.constant0._ZN10layer_norm22ln_bwd_finalize_kernelINS_22Kernel_traits_finalizeILj40960E13__nv_bfloat16fS2_fjLj1024ELj4ENS_18Kernel_traits_baseILj40960ES2_fS2_fjLj1024EEEEEEEvNS_9BwdParamsE,"a",@progbits
	.sectionflags	@""
	.align	4
.nv.constant0._ZN10layer_norm22ln_bwd_finalize_kernelINS_22Kernel_traits_finalizeILj40960E13__nv_bfloat16fS2_fjLj1024ELj4ENS_18Kernel_traits_baseILj40960ES2_fS2_fjLj1024EEEEEEEvNS_9BwdParamsE:
	.zero		1032


//--------------------- .nv.constant0._ZN10layer_norm13ln_bwd_kernelINS_13Kernel_traitsI13__nv_bfloat16fS2_fjLj40960ELj4ELj1ELj8ELj16ENS_18Kernel_traits_baseILj40960ES2_fS2_fjLj256EEEEEEEvNS_9BwdParamsE --------------------------
	.section	.nv.constant0._ZN10layer_norm13ln_bwd_kernelINS_13Kernel_traitsI13__nv_bfloat16fS2_fjLj40960ELj4ELj1ELj8ELj16ENS_18Kernel_traits_baseILj40960ES2_fS2_fjLj256EEEEEEEvNS_9BwdParamsE,"a",@progbits
	.sectionflags	@""
	.align	4
.nv.constant0._ZN10layer_norm13ln_bwd_kernelINS_13Kernel_traitsI13__nv_bfloat16fS2_fjLj40960ELj4ELj1ELj8ELj16ENS_18Kernel_traits_baseILj40960ES2_fS2_fjLj256EEEEEEEvNS_9BwdParamsE:
	.zero		1032


//--------------------- .nv.constant0._ZN10layer_norm22ln_bwd_finalize_kernelINS_22Kernel_traits_finalizeILj40960E13__nv_bfloat16S2_S2_fjLj1024ELj4ENS_18Kernel_traits_baseILj40960ES2_S2_S2_fjLj1024EEEEEEEvNS_9BwdParamsE --------------------------
	.section	.nv.constant0._ZN10layer_norm22ln_bwd_finalize_kernelINS_22Kernel_traits_finalizeILj40960E13__nv_bfloat16S2_S2_fjLj1024ELj4ENS_18Kernel_traits_baseILj40960ES2_S2_S2_fjLj1024EEEEEEEvNS_9BwdParamsE,"a",@progbits
	.sectionflags	@""
	.align	4
.nv.constant0._ZN10layer_norm22ln_bwd_finalize_kernelINS_22Kernel_traits_finalizeILj40960E13__nv_bfloat16S2_S2_fjLj1024ELj4ENS_18Kernel_traits_baseILj40960ES2_S2_S2_fjLj1024EEEEEEEvNS_9BwdParamsE:
	.zero		1032


//--------------------- .nv.constant0._ZN10layer_norm13ln_bwd_kernelINS_13Kernel_traitsI13__nv_bfloat16S2_S2_fjLj40960ELj4ELj1ELj8ELj16ENS_18Kernel_traits_baseILj40960ES2_S2_S2_fjLj256EEEEEEEvNS_9BwdParamsE --------------------------
	.section	.nv.constant0._ZN10layer_norm13ln_bwd_kernelINS_13Kernel_traitsI13__nv_bfloat16S2_S2_fjLj40960ELj4ELj1ELj8ELj16ENS_18Kernel_traits_baseILj40960ES2_S2_S2_fjLj256EEEEEEEvNS_9BwdParamsE,"a",@progbits
	.sectionflags	@""
	.align	4
.nv.constant0._ZN10layer_norm13ln_bwd_kernelINS_13Kernel_traitsI13__nv_bfloat16S2_S2_fjLj40960ELj4ELj1ELj8ELj16ENS_18Kernel_traits_baseILj40960ES2_S2_S2_fjLj256EEEEEEEvNS_9BwdParamsE:
	.zero		1032


//--------------------- .nv.constant0._ZN10layer_norm22ln_bwd_finalize_kernelINS_22Kernel_traits_finalizeILj40960E6__halffS2_fjLj1024ELj4ENS_18Kernel_traits_baseILj40960ES2_fS2_fjLj1024EEEEEEEvNS_9BwdParamsE --------------------------
	.section	.nv.constant0._ZN10layer_norm22ln_bwd_finalize_kernelINS_22Kernel_traits_finalizeILj40960E6__halffS2_fjLj1024ELj4ENS_18Kernel_traits_baseILj40960ES2_fS2_fjLj1024EEEEEEEvNS_9BwdParamsE,"a",@progbits
	.sectionflags	@""
	.align	4
.nv.constant0._ZN10layer_norm22ln_bwd_finalize_kernelINS_22Kernel_traits_finalizeILj40960E6__halffS2_fjLj1024ELj4ENS_18Kernel_traits_baseILj40960ES2_fS2_fjLj1024EEEEEEEvNS_9BwdParamsE:
	.zero		1032


//--------------------- .nv.constant0._ZN10layer_norm13ln_bwd_kernelINS_13Kernel_traitsI6__halffS2_fjLj40960ELj4ELj1ELj8ELj16ENS_18Kernel_traits_baseILj40960ES2_fS2_fjLj256EEEEEEEvNS_9BwdParamsE --------------------------
	.section	.nv.constant0._ZN10layer_norm13ln_bwd_kernelINS_13Kernel_traitsI6__halffS2_fjLj40960ELj4ELj1ELj8ELj16ENS_18Kernel_traits_baseILj40960ES2_fS2_fjLj256EEEEEEEvNS_9BwdParamsE,"a",@progbits
	.sectionflags	@""
	.align	4
.nv.constant0._ZN10layer_norm13ln_bwd_kernelINS_13Kernel_traitsI6__halffS2_fjLj40960ELj4ELj1ELj8ELj16ENS_18Kernel_traits_baseILj40960ES2_fS2_fjLj256EEEEEEEvNS_9BwdParamsE:
	.zero		1032


//--------------------- .nv.constant0._ZN10layer_norm22ln_bwd_finalize_kernelINS_22Kernel_traits_finalizeILj40960E6__halfS2_S2_fjLj1024ELj4ENS_18Kernel_traits_baseILj40960ES2_S2_S2_fjLj1024EEEEEEEvNS_9BwdParamsE --------------------------
	.section	.nv.constant0._ZN10layer_norm22ln_bwd_finalize_kernelINS_22Kernel_traits_finalizeILj40960E6__halfS2_S2_fjLj1024ELj4ENS_18Kernel_traits_baseILj40960ES2_S2_S2_fjLj1024EEEEEEEvNS_9BwdParamsE,"a",@progbits
	.sectionflags	@""
	.align	4
.nv.constant0._ZN10layer_norm22ln_bwd_finalize_kernelINS_22Kernel_traits_finalizeILj40960E6__halfS2_S2_fjLj1024ELj4ENS_18Kernel_traits_baseILj40960ES2_S2_S2_fjLj1024EEEEEEEvNS_9BwdParamsE:
	.zero		1032


//--------------------- .nv.constant0._ZN10layer_norm13ln_bwd_kernelINS_13Kernel_traitsI6__halfS2_S2_fjLj40960ELj4ELj1ELj8ELj16ENS_18Kernel_traits_baseILj40960ES2_S2_S2_fjLj256EEEEEEEvNS_9BwdParamsE --------------------------
	.section	.nv.constant0._ZN10layer_norm13ln_bwd_kernelINS_13Kernel_traitsI6__halfS2_S2_fjLj40960ELj4ELj1ELj8ELj16ENS_18Kernel_traits_baseILj40960ES2_S2_S2_fjLj256EEEEEEEvNS_9BwdParamsE,"a",@progbits
	.sectionflags	@""
	.align	4
.nv.constant0._ZN10layer_norm13ln_bwd_kernelINS_13Kernel_traitsI6__halfS2_S2_fjLj40960ELj4ELj1ELj8ELj16ENS_18Kernel_traits_baseILj40960ES2_S2_S2_fjLj256EEEEEEEvNS_9BwdParamsE:
	.zero		1032


//--------------------- .nv.constant0._ZN10layer_norm22ln_bwd_finalize_kernelINS_22Kernel_traits_finalizeILj40960EffffjLj1024ELj4ENS_18Kernel_traits_baseILj40960EffffjLj1024EEEEEEEvNS_9BwdParamsE --------------------------
	.section	.nv.constant0._ZN10layer_norm22ln_bwd_finalize_kernelINS_22Kernel_traits_finalizeILj40960EffffjLj1024ELj4ENS_18Kernel_traits_baseILj40960EffffjLj1024EEEEEEEvNS_9BwdParamsE,"a",@progbits
	.sectionflags	@""
	.align	4
.nv.constant0._ZN10layer_norm22ln_bwd_finalize_kernelINS_22Kernel_traits_finalizeILj40960EffffjLj1024ELj4ENS_18Kernel_traits_baseILj40960EffffjLj1024EEEEEEEvNS_9BwdParamsE:
	.zero		1032


//--------------------- .nv.constant0._ZN10layer_norm13ln_bwd_kernelINS_13Kernel_traitsIffffjLj40960ELj4ELj1ELj8ELj16ENS_18Kernel_traits_baseILj40960EffffjLj256EEEEEEEvNS_9BwdParamsE --------------------------
	.section	.nv.constant0._ZN10layer_norm13ln_bwd_kernelINS_13Kernel_traitsIffffjLj40960ELj4ELj1ELj8ELj16ENS_18Kernel_traits_baseILj40960EffffjLj256EEEEEEEvNS_9BwdParamsE,"a",@progbits
	.sectionflags	@""
	.align	4
.nv.constant0._ZN10layer_norm13ln_bwd_kernelINS_13Kernel_traitsIffffjLj40960ELj4ELj1ELj8ELj16ENS_18Kernel_traits_baseILj40960EffffjLj256EEEEEEEvNS_9BwdParamsE:
	.zero		1032


//--------------------- .nv.constant0._ZN10layer_norm22ln_bwd_finalize_kernelINS_22Kernel_traits_finalizeILj32768E13__nv_bfloat16fS2_fjLj1024ELj4ENS_18Kernel_traits_baseILj32768ES2_fS2_fjLj1024EEEEEEEvNS_9BwdParamsE --------------------------
	.section	.nv.constant0._ZN10layer_norm22ln_bwd_finalize_kernelINS_22Kernel_traits_finalizeILj32768E13__nv_bfloat16fS2_fjLj1024ELj4ENS_18Kernel_traits_baseILj32768ES2_fS2_fjLj1024EEEEEEEvNS_9BwdParamsE,"a",@progbits
	.sectionflags	@""
	.align	4
.nv.constant0._ZN10layer_norm22ln_bwd_finalize_kernelINS_22Kernel_traits_finalizeILj32768E13__nv_bfloat16fS2_fjLj1024ELj4ENS_18Kernel_traits_baseILj32768ES2_fS2_fjLj1024EEEEEEEvNS_9BwdParamsE:
	.zero		1032


//--------------------- .nv.constant0._ZN10layer_norm13ln_bwd_kernelINS_13Kernel_traitsI13__nv_bfloat16fS2_fjLj32768ELj4ELj1ELj8ELj16ENS_18Kernel_traits_baseILj32768ES2_fS2_fjLj256EEEEEEEvNS_9BwdParamsE --------------------------
	.section	.nv.constant0._ZN10layer_norm13ln_bwd_kernelINS_13Kernel_traitsI13__nv_bfloat16fS2_fjLj32768ELj4ELj1ELj8ELj16ENS_18Kernel_traits_baseILj32768ES2_fS2_fjLj256EEEEEEEvNS_9BwdParamsE,"a",@progbits
	.sectionflags	@""
	.align	4
.nv.constant0._ZN10layer_norm13ln_bwd_kernelINS_13Kernel_traitsI13__nv_bfloat16fS2_fjLj32768ELj4ELj1ELj8ELj16ENS_18Kernel_traits_baseILj32768ES2_fS2_fjLj256EEEEEEEvNS_9BwdParamsE:
	.zero		1032


//--------------------- .nv.constant0._ZN10layer_norm22ln_bwd_finalize_kernelINS_22Kernel_traits_finalizeILj32768E13__nv_bfloat16S2_S2_fjLj1024ELj4ENS_18Kernel_traits_baseILj32768ES2_S2_S2_fjLj1024EEEEEEEvNS_9BwdParamsE --------------------------
	.section	.nv.constant0._ZN10layer_norm22ln_bwd_finalize_kernelINS_22Kernel_traits_finalizeILj32768E13__nv_bfloat16S2_S2_fjLj1024ELj4ENS_18Kernel_traits_baseILj32768ES2_S2_S2_fjLj1024EEEEEEEvNS_9BwdParamsE,"a",@progbits
	.sectionflags	@""
	.align	4
.nv.constant0._ZN10layer_norm22ln_bwd_finalize_kernelINS_22Kernel_traits_finalizeILj32768E13__nv_bfloat16S2_S2_fjLj1024ELj4ENS_18Kernel_traits_baseILj32768ES2_S2_S2_fjLj1024EEEEEEEvNS_9BwdParamsE:
	.zero		1032


//--------------------- .nv.constant0._ZN10layer_norm13ln_bwd_kernelINS_13Kernel_traitsI13__nv_bfloat16S2_S2_fjLj32768ELj4ELj1ELj8ELj16ENS_18Kernel_traits_baseILj32768ES2_S2_S2_fjLj256EEEEEEEvNS_9BwdParamsE --------------------------
	.section	.nv.constant0._ZN10layer_norm13ln_bwd_kernelINS_13Kernel_traitsI13__nv_bfloat16S2_S2_fjLj32768ELj4ELj1ELj8ELj16ENS_18Kernel_traits_baseILj32768ES2_S2_S2_fjLj256EEEEEEEvNS_9BwdParamsE,"a",@progbits
	.sectionflags	@""
	.align	4
.nv.constant0._ZN10layer_norm13ln_bwd_kernelINS_13Kernel_traitsI13__nv_bfloat16S2_S2_fjLj32768ELj4ELj1ELj8ELj16ENS_18Kernel_traits_baseILj32768ES2_S2_S2_fjLj256EEEEEEEvNS_9BwdParamsE:
	.zero		1032


//--------------------- .nv.constant0._ZN10layer_norm22ln_bwd_finalize_kernelINS_22Kernel_traits_finalizeILj32768E6__halffS2_fjLj1024ELj4ENS_18Kernel_traits_baseILj32768ES2_fS2_fjLj1024EEEEEEEvNS_9BwdParamsE --------------------------
	.section	.nv.constant0._ZN10layer_norm22ln_bwd_finalize_kernelINS_22Kernel_traits_finalizeILj32768E6__halffS2_fjLj1024ELj4ENS_18Kernel_traits_baseILj32768ES2_fS2_fjLj1024EEEEEEEvNS_9BwdParamsE,"a",@progbits
	.sectionflags	@""
	.align	4
.nv.constant0._ZN10layer_norm22ln_bwd_finalize_kernelINS_22Kernel_traits_finalizeILj32768E6__halffS2_fjLj1024ELj4ENS_18Kernel_traits_baseILj32768ES2_fS2_fjLj1024EEEEEEEvNS_9BwdParamsE:
	.zero		1032


//--------------------- .nv.constant0._ZN10layer_norm13ln_bwd_kernelINS_13Kernel_traitsI6__halffS2_fjLj32768ELj4ELj1ELj8ELj16ENS_18Kernel_traits_baseILj32768ES2_fS2_fjLj256EEEEEEEvNS_9BwdParamsE --------------------------
	.section	.nv.constant0._ZN10layer_norm13ln_bwd_kernelINS_13Kernel_traitsI6__halffS2_fjLj32768ELj4ELj1ELj8ELj16ENS_18Kernel_traits_baseILj32768ES2_fS2_fjLj256EEEEEEEvNS_9BwdParamsE,"a",@progbits
	.sectionflags	@""
	.align	4
.nv.constant0._ZN10layer_norm13ln_bwd_kernelINS_13Kernel_traitsI6__halffS2_fjLj32768ELj4ELj1ELj8ELj16ENS_18Kernel_traits_baseILj32768ES2_fS2_fjLj256EEEEEEEvNS_9BwdParamsE:
	.zero		1032


//--------------------- .nv.constant0._ZN10layer_norm22ln_bwd_finalize_kernelINS_22Kernel_traits_finalizeILj32768E6__halfS2_S2_fjLj1024ELj4ENS_18Kernel_traits_baseILj32768ES2_S2_S2_fjLj1024EEEEEEEvNS_9BwdParamsE --------------------------
	.section	.nv.constant0._ZN10layer_norm22ln_bwd_finalize_kernelINS_22Kernel_traits_finalizeILj32768E6__halfS2_S2_fjLj1024ELj4ENS_18Kernel_traits_baseILj32768ES2_S2_S2_fjLj1024EEEEEEEvNS_9BwdParamsE,"a",@progbits
	.sectionflags	@""
	.align	4
.nv.constant0._ZN10layer_norm22ln_bwd_finalize_kernelINS_22Kernel_traits_finalizeILj32768E6__halfS2_S2_fjLj1024ELj4ENS_18Kernel_traits_baseILj32768ES2_S2_S2_fjLj1024EEEEEEEvNS_9BwdParamsE:
	.zero		1032


//--------------------- .nv.constant0._ZN10layer_norm13ln_bwd_kernelINS_13Kernel_traitsI6__halfS2_S2_fjLj32768ELj4ELj1ELj8ELj16ENS_18Kernel_traits_baseILj32768ES2_S2_S2_fjLj256EEEEEEEvNS_9BwdParamsE --------------------------
	.section	.nv.constant0._ZN10layer_norm13ln_bwd_kernelINS_13Kernel_traitsI6__halfS2_S2_fjLj32768ELj4ELj1ELj8ELj16ENS_18Kernel_traits_baseILj32768ES2_S2_S2_fjLj256EEEEEEEvNS_9BwdParamsE,"a",@progbits
	.sectionflags	@""
	.align	4
.nv.constant0._ZN10layer_norm13ln_bwd_kernelINS_13Kernel_traitsI6__halfS2_S2_fjLj32768ELj4ELj1ELj8ELj16ENS_18Kernel_traits_baseILj32768ES2_S2_S2_fjLj256EEEEEEEvNS_9BwdParamsE:
	.zero		1032


//--------------------- .nv.constant0._ZN10layer_norm22ln_bwd_finalize_kernelINS_22Kernel_traits_finalizeILj32768EffffjLj1024ELj4ENS_18Kernel_traits_baseILj32768EffffjLj1024EEEEEEEvNS_9BwdParamsE --------------------------
	.section	.nv.constant0._ZN10layer_norm22ln_bwd_finalize_kernelINS_22Kernel_traits_finalizeILj32768EffffjLj1024ELj4ENS_18Kernel_traits_baseILj32768EffffjLj1024EEEEEEEvNS_9BwdParamsE,"a",@progbits
	.sectionflags	@""
	.align	4
.nv.constant0._ZN10layer_norm22ln_bwd_finalize_kernelINS_22Kernel_traits_finalizeILj32768EffffjLj1024ELj4ENS_18Kernel_traits_baseILj32768EffffjLj1024EEEEEEEvNS_9BwdParamsE:
	.zero		1032


//--------------------- .nv.constant0._ZN10layer_norm13ln_bwd_kernelINS_13Kernel_traitsIffffjLj32768ELj4ELj1ELj8ELj16ENS_18Kernel_traits_baseILj32768EffffjLj256EEEEEEEvNS_9BwdParamsE --------------------------
	.section	.nv.constant0._ZN10layer_norm13ln_bwd_kernelINS_13Kernel_traitsIffffjLj32768ELj4ELj1ELj8ELj16ENS_18Kernel_traits_baseILj32768EffffjLj256EEEEEEEvNS_9BwdParamsE,"a",@progbits
	.sectionflags	@""
	.align	4
.nv.constant0._ZN10layer_norm13ln_bwd_kernelINS_13Kernel_traitsIffffjLj32768ELj4ELj1ELj8ELj16ENS_18Kernel_traits_baseILj32768EffffjLj256EEEEEEEvNS_9BwdParamsE:
	.zero		1032


//--------------------- .nv.constant0._ZN10layer_norm22ln_bwd_finalize_kernelINS_22Kernel_traits_finalizeILj30720E13__nv_bfloat16fS2_fjLj1024ELj4ENS_18Kernel_traits_baseILj30720ES2_fS2_fjLj1024EEEEEEEvNS_9BwdParamsE --------------------------
	.section	.nv.constant0._ZN10layer_norm22ln_bwd_finalize_kernelINS_22Kernel_traits_finalizeILj30720E13__nv_bfloat16fS2_fjLj1024ELj4ENS_18Kernel_traits_baseILj30720ES2_fS2_fjLj1024EEEEEEEvNS_9BwdParamsE,"a",@progbits
	.sectionflags	@""
	.align	4
.nv.constant0._ZN10layer_norm22ln_bwd_finalize_kernelINS_22Kernel_traits_finalizeILj30720E13__nv_bfloat16fS2_fjLj1024ELj4ENS_18Kernel_traits_baseILj30720ES2_fS2_fjLj1024EEEEEEEvNS_9BwdParamsE:
	.zero		1032


//--------------------- .nv.constant0._ZN10layer_norm13ln_bwd_kernelINS_13Kernel_traitsI13__nv_bfloat16fS2_fjLj30720ELj4ELj1ELj8ELj8ENS_18Kernel_traits_baseILj30720ES2_fS2_fjLj256EEEEEEEvNS_9BwdParamsE --------------------------
	.section	.nv.constant0._ZN10layer_norm13ln_bwd_kernelINS_13Kernel_traitsI13__nv_bfloat16fS2_fjLj30720ELj4ELj1ELj8ELj8ENS_18Kernel_traits_baseILj30720ES2_fS2_fjLj256EEEEEEEvNS_9BwdParamsE,"a",@progbits
	.sectionflags	@""
	.align	4
.nv.constant0._ZN10layer_norm13ln_bwd_kernelINS_13Kernel_traitsI13__nv_bfloat16fS2_fjLj30720ELj4ELj1ELj8ELj8ENS_18Kernel_traits_baseILj30720ES2_fS2_fjLj256EEEEEEEvNS_9BwdParamsE:
	.zero		1032


//--------------------- .nv.constant0._ZN10layer_norm22ln_bwd_finalize_kernelINS_22Kernel_traits_finalizeILj30720E13__nv_bfloat16S2_S2_fjLj1024ELj4ENS_18Kernel_traits_baseILj30720ES2_S2_S2_fjLj1024EEEEEEEvNS_9BwdParamsE --------------------------
	.section	.nv.constant0._ZN10layer_norm22ln_bwd_finalize_kernelINS_22Kernel_traits_finalizeILj30720E13__nv_bfloat16S2_S2_fjLj1024ELj4ENS_18Kernel_traits_baseILj30720ES2_S2_S2_fjLj1024EEEEEEEvNS_9BwdParamsE,"a",@progbits
	.sectionflags	@""
	.align	4
.nv.constant0._ZN10layer_norm22ln_bwd_finalize_kernelINS_22Kernel_traits_finalizeILj30720E13__nv_bfloat16S2_S2_fjLj1024ELj4ENS_18Kernel_traits_baseILj30720ES2_S2_S2_fjLj1024EEEEEEEvNS_9BwdParamsE:
	.zero		1032


//--------------------- .nv.constant0._ZN10layer_norm13ln_bwd_kernelINS_13Kernel_traitsI13__nv_bfloat16S2_S2_fjLj30720ELj4ELj1ELj8ELj4ENS_18Kernel_traits_baseILj30720ES2_S2_S2_fjLj256EEEEEEEvNS_9BwdParamsE --------------------------
	.section	.nv.constant0._ZN10layer_norm13ln_bwd_kernelINS_13Kernel_traitsI13__nv_bfloat16S2_S2_fjLj30720ELj4ELj1ELj8ELj4ENS_18Kernel_traits_baseILj30720ES2_S2_S2_fjLj256EEEEEEEvNS_9BwdParamsE,"a",@progbits
	.sectionflags	@""
	.align	4
.nv.constant0._ZN10layer_norm13ln_bwd_kernelINS_13Kernel_traitsI13__nv_bfloat16S2_S2_fjLj30720ELj4ELj1ELj8ELj4ENS_18Kernel_traits_baseILj30720ES2_S2_S2_fjLj256EEEEEEEvNS_9BwdParamsE:
	.zero		1032


//--------------------- .nv.constant0._ZN10layer_norm22ln_bwd_finalize_kernelINS_22Kernel_traits_finalizeILj30720E6__halffS2_fjLj1024ELj4ENS_18Kernel_traits_baseILj30720ES2_fS2_fjLj1024EEEEEEEvNS_9BwdParamsE --------------------------
	.section	.nv.constant0._ZN10layer_norm22ln_bwd_finalize_kernelINS_22Kernel_traits_finalizeILj30720E6__halffS2_fjLj1024ELj4ENS_18Kernel_traits_baseILj30720ES2_fS2_fjLj1024EEEEEEEvNS_9BwdParamsE,"a",@progbits
	.sectionflags	@""
	.align	4
.nv.constant0._ZN10layer_norm22ln_bwd_finalize_kernelINS_22Kernel_traits_finalizeILj30720E6__halffS2_fjLj1024ELj4ENS_18Kernel_traits_baseILj30720ES2_fS2_fjLj1024EEEEEEEvNS_9BwdParamsE:
	.zero		1032


//--------------------- .nv.constant0._ZN10layer_norm13ln_bwd_kernelINS_13Kernel_traitsI6__halffS2_fjLj30720ELj4ELj1ELj8ELj8ENS_18Kernel_traits_baseILj30720ES2_fS2_fjLj256EEEEEEEvNS_9BwdParamsE --------------------------
	.section	.nv.constant0._ZN10layer_norm13ln_bwd_kernelINS_13Kernel_traitsI6__halffS2_fjLj30720ELj4ELj1ELj8ELj8ENS_18Kernel_traits_baseILj30720ES2_fS2_fjLj256EEEEEEEvNS_9BwdParamsE,"a",@progbits
	.sectionflags	@""
	.align	4
.nv.constant0._ZN10layer_norm13ln_bwd_kernelINS_13Kernel_traitsI6__halffS2_fjLj30720ELj4ELj1ELj8ELj8ENS_18Kernel_traits_baseILj30720ES2_fS2_fjLj256EEEEEEEvNS_9BwdParamsE:
	.zero		1032


//--------------------- .nv.constant0._ZN10layer_norm22ln_bwd_finalize_kernelINS_22Kernel_traits_finalizeILj30720E6__halfS2_S2_fjLj1024ELj4ENS_18Kernel_traits_baseILj30720ES2_S2_S2_fjLj1024EEEEEEEvNS_9BwdParamsE --------------------------
	.section	.nv.constant0._ZN10layer_norm22ln_bwd_finalize_kernelINS_22Kernel_traits_finalizeILj30720E6__halfS2_S2_fjLj1024ELj4ENS_18Kernel_traits_baseILj30720ES2_S2_S2_fjLj1024EEEEEEEvNS_9BwdParamsE,"a",@progbits
	.sectionflags	@""
	.align	4
.nv.constant0._ZN10layer_norm22ln_bwd_finalize_kernelINS_22Kernel_traits_finalizeILj30720E6__halfS2_S2_fjLj1024ELj4ENS_18Kernel_traits_baseILj30720ES2_S2_S2_fjLj1024EEEEEEEvNS_9BwdParamsE:
	.zero		1032


//--------------------- .nv.constant0._ZN10layer_norm13ln_bwd_kernelINS_13Kernel_traitsI6__halfS2_S2_fjLj30720ELj4ELj1ELj8ELj4ENS_18Kernel_traits_baseILj30720ES2_S2_S2_fjLj256EEEEEEEvNS_9BwdParamsE --------------------------
	.section	.nv.constant0._ZN10layer_norm13ln_bwd_kernelINS_13Kernel_traitsI6__halfS2_S2_fjLj30720ELj4ELj1ELj8ELj4ENS_18Kernel_traits_baseILj30720ES2_S2_S2_fjLj256EEEEEEEvNS_9BwdParamsE,"a",@progbits
	.sectionflags	@""
	.align	4
.nv.constant0._ZN10layer_norm13ln_bwd_kernelINS_13Kernel_traitsI6__halfS2_S2_fjLj30720ELj4ELj1ELj8ELj4ENS_18Kernel_traits_baseILj30720ES2_S2_S2_fjLj256EEEEEEEvNS_9BwdParamsE:
	.zero		1032


//--------------------- .nv.constant0._ZN10layer_norm22ln_bwd_finalize_kernelINS_22Kernel_traits_finalizeILj30720EffffjLj1024ELj4ENS_18Kernel_traits_baseILj30720EffffjLj1024EEEEEEEvNS_9BwdParamsE --------------------------
	.section	.nv.constant0._ZN10layer_norm22ln_bwd_finalize_kernelINS_22Kernel_traits_finalizeILj30720EffffjLj1024ELj4ENS_18Kernel_traits_baseILj30720EffffjLj1024EEEEEEEvNS_9BwdParamsE,"a",@progbits
	.sectionflags	@""
	.align	4
.nv.constant0._ZN10layer_norm22ln_bwd_finalize_kernelINS_22Kernel_traits_finalizeILj30720EffffjLj1024ELj4ENS_18Kernel_traits_baseILj30720EffffjLj1024EEEEEEEvNS_9BwdParamsE:
	.zero		1032


//--------------------- .nv.constant0._ZN10layer_norm13ln_bwd_kernelINS_13Kernel_traitsIffffjLj30720ELj4ELj1ELj8ELj8ENS_18Kernel_traits_baseILj30720EffffjLj256EEEEEEEvNS_9BwdParamsE --------------------------
	.section	.nv.constant0._ZN10layer_norm13ln_bwd_kernelINS_13Kernel_traitsIffffjLj30720ELj4ELj1ELj8ELj8ENS_18Kernel_traits_baseILj30720EffffjLj256EEEEEEEvNS_9BwdParamsE,"a",@progbits
	.sectionflags	@""
	.align	4
.nv.constant0._ZN10layer_norm13ln_bwd_kernelINS_13Kernel_traitsIffffjLj30720ELj4ELj1ELj8ELj8ENS_18Kernel_traits_baseILj30720EffffjLj256EEEEEEEvNS_9BwdParamsE:
	.zero		1032


//--------------------- .nv.constant0._ZN10layer_norm22ln_bwd_finalize_kernelINS_22Kernel_traits_finalizeILj25600E13__nv_bfloat16fS2_fjLj1024ELj4ENS_18Kernel_traits_baseILj25600ES2_fS2_fjLj1024EEEEEEEvNS_9BwdParamsE --------------------------
	.section	.nv.constant0._ZN10layer_norm22ln_bwd_finalize_kernelINS_22Kernel_traits_finalizeILj25600E13__nv_bfloat16fS2_fjLj1024ELj4ENS_18Kernel_traits_baseILj25600ES2_fS2_fjLj1024EEEEEEEvNS_9BwdParamsE,"a",@progbits
	.sectionflags	@""
	.align	4
.nv.constant0._ZN10layer_norm22ln_bwd_finalize_kernelINS_22Kernel_traits_finalizeILj25600E13__nv_bfloat16fS2_fjLj1024ELj4ENS_18Kernel_traits_baseILj25600ES2_fS2_fjLj1024EEEEEEEvNS_9BwdParamsE:
	.zero		1032


//--------------------- .nv.constant0._ZN10layer_norm13ln_bwd_kernelINS_13Kernel_traitsI13__nv_bfloat16fS2_fjLj25600ELj5ELj1ELj4ELj16ENS_18Kernel_traits_baseILj25600ES2_fS2_fjLj128EEEEEEEvNS_9BwdParamsE --------------------------
	.section	.nv.constant0._ZN10layer_norm13ln_bwd_kernelINS_13Kernel_traitsI13__nv_bfloat16fS2_fjLj25600ELj5ELj1ELj4ELj16ENS_18Kernel_traits_baseILj25600ES2_fS2_fjLj128EEEEEEEvNS_9BwdParamsE,"a",@progbits
	.sectionflags	@""
	.align	4
.nv.constant0._ZN10layer_norm13ln_bwd_kernelINS_13Kernel_traitsI13__nv_bfloat16fS2_fjLj25600ELj5ELj1ELj4ELj16ENS_18Kernel_traits_baseILj25600ES2_fS2_fjLj128EEEEEEEvNS_9BwdParamsE:
	.zero		1032


//--------------------- .nv.constant0._ZN10layer_norm22ln_bwd_finalize_kernelINS_22Kernel_traits_finalizeILj25600E13__nv_bfloat16S2_S2_fjLj1024ELj4ENS_18Kernel_traits_baseILj25600ES2_S2_S2_fjLj1024EEEEEEEvNS_9BwdParamsE --------------------------
	.section	.nv.constant0._ZN10layer_norm22ln_bwd_finalize_kernelINS_22Kernel_traits_finalizeILj25600E13__nv_bfloat16S2_S2_fjLj1024ELj4ENS_18Kernel_traits_baseILj25600ES2_S2_S2_fjLj1024EEEEEEEvNS_9BwdParamsE,"a",@progbits
	.sectionflags	@""
	.align	4
.nv.constant0._ZN10layer_norm22ln_bwd_finalize_kernelINS_22Kernel_traits_finalizeILj25600E13__nv_bfloat16S2_S2_fjLj1024ELj4ENS_18Kernel_traits_baseILj25600ES2_S2_S2_fjLj1024EEEEEEEvNS_9BwdParamsE:
	.zero		1032


//--------------------- .nv.constant0._ZN10layer_norm13ln_bwd_kernelINS_13Kernel_traitsI13__nv_bfloat16S2_S2_fjLj25600ELj5ELj1ELj4ELj16ENS_18Kernel_traits_baseILj25600ES2_S2_S2_fjLj128EEEEEEEvNS_9BwdParamsE --------------------------
	.section	.nv.constant0._ZN10layer_norm13ln_bwd_kernelINS_13Kernel_traitsI13__nv_bfloat16S2_S2_fjLj25600ELj5ELj1ELj4ELj16ENS_18Kernel_traits_baseILj25600ES2_S2_S2_fjLj128EEEEEEEvNS_9BwdParamsE,"a",@progbits
	.sectionflags	@""
	.align	4
.nv.constant0._ZN10layer_norm13ln_bwd_kernelINS_13Kernel_traitsI13__nv_bfloat16S2_S2_fjLj25600ELj5ELj1ELj4ELj16ENS_18Kernel_traits_baseILj25600ES2_S2_S2_fjLj128EEEEEEEvNS_9BwdParamsE:
	.zero		1032


//--------------------- .nv.constant0._ZN10layer_norm22ln_bwd_finalize_kernelINS_22Kernel_traits_finalizeILj25600E6__halffS2_fjLj1024ELj4ENS_18Kernel_traits_baseILj25600ES2_fS2_fjLj1024EEEEEEEvNS_9BwdParamsE --------------------------
	.section	.nv.constant0._ZN10layer_norm22ln_bwd_finalize_kernelINS_22Kernel_traits_finalizeILj25600E6__halffS2_fjLj1024ELj4ENS_18Kernel_traits_baseILj25600ES2_fS2_fjLj1024EEEEEEEvNS_9BwdParamsE,"a",@progbits
	.sectionflags	@""
	.align	4
.nv.constant0._ZN10layer_norm22ln_bwd_finalize_kernelINS_22Kernel_traits_finalizeILj25600E6__halffS2_fjLj1024ELj4ENS_18Kernel_traits_baseILj25600ES2_fS2_fjLj1024EEEEEEEvNS_9BwdParamsE:
	.zero		1032


//--------------------- .nv.constant0._ZN10layer_norm13ln_bwd_kernelINS_13Kernel_traitsI6__halffS2_fjLj25600ELj5ELj1ELj4ELj16ENS_18Kernel_traits_baseILj25600ES2_fS2_fjLj128EEEEEEEvNS_9BwdParamsE --------------------------
	.section	.nv.constant0._ZN10layer_norm13ln_bwd_kernelINS_13Kernel_traitsI6__halffS2_fjLj25600ELj5ELj1ELj4ELj16ENS_18Kernel_traits_baseILj25600ES2_fS2_fjLj128EEEEEEEvNS_9BwdParamsE,"a",@progbits
	.sectionflags	@""
	.align	4
.nv.constant0._ZN10layer_norm13ln_bwd_kernelINS_13Kernel_traitsI6__halffS2_fjLj25600ELj5ELj1ELj4ELj16ENS_18Kernel_traits_baseILj25600ES2_fS2_fjLj128EEEEEEEvNS_9BwdParamsE:
	.zero		1032


//--------------------- .nv.constant0._ZN10layer_norm22ln_bwd_finalize_kernelINS_22Kernel_traits_finalizeILj25600E6__halfS2_S2_fjLj1024ELj4ENS_18Kernel_traits_baseILj25600ES2_S2_S2_fjLj1024EEEEEEEvNS_9BwdParamsE --------------------------
	.section	.nv.constant0._ZN10layer_norm22ln_bwd_finalize_kernelINS_22Kernel_traits_finalizeILj25600E6__halfS2_S2_fjLj1024ELj4ENS_18Kernel_traits_baseILj25600ES2_S2_S2_fjLj1024EEEEEEEvNS_9BwdParamsE,"a",@progbits
	.sectionflags	@""
	.align	4
.nv.constant0._ZN10layer_norm22ln_bwd_finalize_kernelINS_22Kernel_traits_finalizeILj25600E6__halfS2_S2_fjLj1024ELj4ENS_18Kernel_traits_baseILj25600ES2_S2_S2_fjLj1024EEEEEEEvNS_9BwdParamsE:
	.zero		1032


//--------------------- .nv.constant0._ZN10layer_norm13ln_bwd_kernelINS_13Kernel_traitsI6__halfS2_S2_fjLj25600ELj5ELj1ELj4ELj16ENS_18Kernel_traits_baseILj25600ES2_S2_S2_fjLj128EEEEEEEvNS_9BwdParamsE --------------------------
	.section	.nv.constant0._ZN10layer_norm13ln_bwd_kernelINS_13Kernel_traitsI6__halfS2_S2_fjLj25600ELj5ELj1ELj4ELj16ENS_18Kernel_traits_baseILj25600ES2_S2_S2_fjLj128EEEEEEEvNS_9BwdParamsE,"a",@progbits
	.sectionflags	@""
	.align	4
.nv.constant0._ZN10layer_norm13ln_bwd_kernelINS_13Kernel_traitsI6__halfS2_S2_fjLj25600ELj5ELj1ELj4ELj16ENS_18Kernel_traits_baseILj25600ES2_S2_S2_fjLj128EEEEEEEvNS_9BwdParamsE:
	.zero		1032


//--------------------- .nv.constant0._ZN10layer_norm22ln_bwd_finalize_kernelINS_22Kernel_traits_finalizeILj25600EffffjLj1024ELj4ENS_18Kernel_traits_baseILj25600EffffjLj1024EEEEEEEvNS_9BwdParamsE --------------------------
	.section	.nv.constant0._ZN10layer_norm22ln_bwd_finalize_kernelINS_22Kernel_traits_finalizeILj25600EffffjLj1024ELj4ENS_18Kernel_traits_baseILj25600EffffjLj1024EEEEEEEvNS_9BwdParamsE,"a",@progbits
	.sectionflags	@""
	.align	4
.nv.constant0._ZN10layer_norm22ln_bwd_finalize_kernelINS_22Kernel_traits_finalizeILj25600EffffjLj1024ELj4ENS_18Kernel_traits_baseILj25600EffffjLj1024EEEEEEEvNS_9BwdParamsE:
	.zero		1032


//--------------------- .nv.constant0._ZN10layer_norm13ln_bwd_kernelINS_13Kernel_traitsIffffjLj25600ELj5ELj1ELj4ELj16ENS_18Kernel_traits_baseILj25600EffffjLj128EEEEEEEvNS_9BwdParamsE --------------------------
	.section	.nv.constant0._ZN10layer_norm13ln_bwd_kernelINS_13Kernel_traitsIffffjLj25600ELj5ELj1ELj4ELj16ENS_18Kernel_traits_baseILj25600EffffjLj128EEEEEEEvNS_9BwdParamsE,"a",@progbits
	.sectionflags	@""
	.align	4
.nv.constant0._ZN10layer_norm13ln_bwd_kernelINS_13Kernel_traitsIffffjLj25600ELj5ELj1ELj4ELj16ENS_18Kernel_traits_baseILj25600EffffjLj128EEEEEEEvNS_9BwdParamsE:
	.zero		1032


//--------------------- .nv.constant0._ZN10layer_norm22ln_bwd_finalize_kernelINS_22Kernel_traits_finalizeILj24576E13__nv_bfloat16fS2_fjLj1024ELj4ENS_18Kernel_traits_baseILj24576ES2_fS2_fjLj1024EEEEEEEvNS_9BwdParamsE --------------------------
	.section	.nv.constant0._ZN10layer_norm22ln_bwd_finalize_kernelINS_22Kernel_traits_finalizeILj24576E13__nv_bfloat16fS2_fjLj1024ELj4ENS_18Kernel_traits_baseILj24576ES2_fS2_fjLj1024EEEEEEEvNS_9BwdParamsE,"a",@progbits
	.sectionflags	@""
	.align	4
.nv.constant0._ZN10layer_norm22ln_bwd_finalize_kernelINS_22Kernel_traits_finalizeILj24576E13__nv_bfloat16fS2_fjLj1024ELj4ENS_18Kernel_traits_baseILj24576ES2_fS2_fjLj1024EEEEEEEvNS_9BwdParamsE:
	.zero		1032


//--------------------- .nv.constant0._ZN10layer_norm13ln_bwd_kernelINS_13Kernel_traitsI13__nv_bfloat16fS2_fjLj24576ELj4ELj1ELj8ELj16ENS_18Kernel_traits_baseILj24576ES2_fS2_fjLj256EEEEEEEvNS_9BwdParamsE --------------------------
	.section	.nv.constant0._ZN10layer_norm13ln_bwd_kernelINS_13Kernel_traitsI13__nv_bfloat16fS2_fjLj24576ELj4ELj1ELj8ELj16ENS_18Kernel_traits_baseILj24576ES2_fS2_fjLj256EEEEEEEvNS_9BwdParamsE,"a",@progbits
	.sectionflags	@""
	.align	4
.nv.constant0._ZN10layer_norm13ln_bwd_kernelINS_13Kernel_traitsI13__nv_bfloat16fS2_fjLj24576ELj4ELj1ELj8ELj16ENS_18Kernel_traits_baseILj24576ES2_fS2_fjLj256EEEEEEEvNS_9BwdParamsE:
	.zero		1032


//--------------------- .nv.constant0._ZN10layer_norm22ln_bwd_finalize_kernelINS_22Kernel_traits_finalizeILj24576E13__nv_bfloat16S2_S2_fjLj1024ELj4ENS_18Kernel_traits_baseILj24576ES2_S2_S2_fjLj1024EEEEEEEvNS_9BwdParamsE --------------------------
	.section	.nv.constant0._ZN10layer_norm22ln_bwd_finalize_kernelINS_22Kernel_traits_finalizeILj24576E13__nv_bfloat16S2_S2_fjLj1024ELj4ENS_18Kernel_traits_baseILj24576ES2_S2_S2_fjLj1024EEEEEEEvNS_9BwdParamsE,"a",@progbits
	.sectionflags	@""
	.align	4
.nv.constant0._ZN10layer_norm22ln_bwd_finalize_kernelINS_22Kernel_traits_finalizeILj24576E13__nv_bfloat16S2_S2_fjLj1024ELj4ENS_18Kernel_traits_baseILj24576ES2_S2_S2_fjLj1024EEEEEEEvNS_9BwdParamsE:
	.zero		1032


//--------------------- .nv.constant0._ZN10layer_norm13ln_bwd_kernelINS_13Kernel_traitsI13__nv_bfloat16S2_S2_fjLj24576ELj4ELj1ELj8ELj16ENS_18Kernel_traits_baseILj24576ES2_S2_S2_fjLj256EEEEEEEvNS_9BwdParamsE --------------------------
	.section	.nv.constant0._ZN10layer_norm13ln_bwd_kernelINS_13Kernel_traitsI13__nv_bfloat16S2_S2_fjLj24576ELj4ELj1ELj8ELj16ENS_18Kernel_traits_baseILj24576ES2_S2_S2_fjLj256EEEEEEEvNS_9BwdParamsE,"a",@progbits
	.sectionflags	@""
	.align	4
.nv.constant0._ZN10layer_norm13ln_bwd_kernelINS_13Kernel_traitsI13__nv_bfloat16S2_S2_fjLj24576ELj4ELj1ELj8ELj16ENS_18Kernel_traits_baseILj24576ES2_S2_S2_fjLj256EEEEEEEvNS_9BwdParamsE:
	.zero		1032


//--------------------- .nv.constant0._ZN10layer_norm22ln_bwd_finalize_kernelINS_22Kernel_traits_finalizeILj24576E6__halffS2_fjLj1024ELj4ENS_18Kernel_traits_baseILj24576ES2_fS2_fjLj1024EEEEEEEvNS_9BwdParamsE --------------------------
	.section	.nv.constant0._ZN10layer_norm22ln_bwd_finalize_kernelINS_22Kernel_traits_finalizeILj24576E6__halffS2_fjLj1024ELj4ENS_18Kernel_traits_baseILj24576ES2_fS2_fjLj1024EEEEEEEvNS_9BwdParamsE,"a",@progbits
	.sectionflags	@""
	.align	4
.nv.constant0._ZN10layer_norm22ln_bwd_finalize_kernelINS_22Kernel_traits_finalizeILj24576E6__halffS2_fjLj1024ELj4ENS_18Kernel_traits_baseILj24576ES2_fS2_fjLj1024EEEEEEEvNS_9BwdParamsE:
	.zero		1032


//--------------------- .nv.constant0._ZN10layer_norm13ln_bwd_kernelINS_13Kernel_traitsI6__halffS2_fjLj24576ELj4ELj1ELj8ELj16ENS_18Kernel_traits_baseILj24576ES2_fS2_fjLj256EEEEEEEvNS_9BwdParamsE --------------------------
	.section	.nv.constant0._ZN10layer_norm13ln_bwd_kernelINS_13Kernel_traitsI6__halffS2_fjLj24576ELj4ELj1ELj8ELj16ENS_18Kernel_traits_baseILj24576ES2_fS2_fjLj256EEEEEEEvNS_9BwdParamsE,"a",@progbits
	.sectionflags	@""
	.align	4
.nv.constant0._ZN10layer_norm13ln_bwd_kernelINS_13Kernel_traitsI6__halffS2_fjLj24576ELj4ELj1ELj8ELj16ENS_18Kernel_traits_baseILj24576ES2_fS2_fjLj256EEEEEEEvNS_9BwdParamsE:
	.zero		1032


//--------------------- .nv.constant0._ZN10layer_norm22ln_bwd_finalize_kernelINS_22Kernel_traits_finalizeILj24576E6__halfS2_S2_fjLj1024ELj4ENS_18Kernel_traits_baseILj24576ES2_S2_S2_fjLj1024EEEEEEEvNS_9BwdParamsE --------------------------
	.section	.nv.constant0._ZN10layer_norm22ln_bwd_finalize_kernelINS_22Kernel_traits_finalizeILj24576E6__halfS2_S2_fjLj1024ELj4ENS_18Kernel_traits_baseILj24576ES2_S2_S2_fjLj1024EEEEEEEvNS_9BwdParamsE,"a",@progbits
	.sectionflags	@""
	.align	4
.nv.constant0._ZN10layer_norm22ln_bwd_finalize_kernelINS_22Kernel_traits_finalizeILj24576E6__halfS2_S2_fjLj1024ELj4ENS_18Kernel_traits_baseILj24576ES2_S2_S2_fjLj1024EEEEEEEvNS_9BwdParamsE:
	.zero		1032


//--------------------- .nv.constant0._ZN10layer_norm13ln_bwd_kernelINS_13Kernel_traitsI6__halfS2_S2_fjLj24576ELj4ELj1ELj8ELj16ENS_18Kernel_traits_baseILj24576ES2_S2_S2_fjLj256EEEEEEEvNS_9BwdParamsE --------------------------
	.section	.nv.constant0._ZN10layer_norm13ln_bwd_kernelINS_13Kernel_traitsI6__halfS2_S2_fjLj24576ELj4ELj1ELj8ELj16ENS_18Kernel_traits_baseILj24576ES2_S2_S2_fjLj256EEEEEEEvNS_9BwdParamsE,"a",@progbits
	.sectionflags	@""
	.align	4
.nv.constant0._ZN10layer_norm13ln_bwd_kernelINS_13Kernel_traitsI6__halfS2_S2_fjLj24576ELj4ELj1ELj8ELj16ENS_18Kernel_traits_baseILj24576ES2_S2_S2_fjLj256EEEEEEEvNS_9BwdParamsE:
	.zero		1032


//--------------------- .nv.constant0._ZN10layer_norm22ln_bwd_finalize_kernelINS_22Kernel_traits_finalizeILj24576EffffjLj1024ELj4ENS_18Kernel_traits_baseILj24576EffffjLj1024EEEEEEEvNS_9BwdParamsE --------------------------
	.section	.nv.constant0._ZN10layer_norm22ln_bwd_finalize_kernelINS_22Kernel_traits_finalizeILj24576EffffjLj1024ELj4ENS_18Kernel_traits_baseILj24576EffffjLj1024EEEEEEEvNS_9BwdParamsE,"a",@progbits
	.sectionflags	@""
	.align	4
.nv.constant0._ZN10layer_norm22ln_bwd_finalize_kernelINS_22Kernel_traits_finalizeILj24576EffffjLj1024ELj4ENS_18Kernel_traits_baseILj24576EffffjLj1024EEEEEEEvNS_9BwdParamsE:
	.zero		1032


//--------------------- .nv.constant0._ZN10layer_norm13ln_bwd_kernelINS_13Kernel_traitsIffffjLj24576ELj4ELj1ELj8ELj16ENS_18Kernel_traits_baseILj24576EffffjLj256EEEEEEEvNS_9BwdParamsE --------------------------
	.section	.nv.constant0._ZN10layer_norm13ln_bwd_kernelINS_13Kernel_traitsIffffjLj24576ELj4ELj1ELj8ELj16ENS_18Kernel_traits_baseILj24576EffffjLj256EEEEEEEvNS_9BwdParamsE,"a",@progbits
	.sectionflags	@""
	.align	4
.nv.constant0._ZN10layer_norm13ln_bwd_kernelINS_13Kernel_traitsIffffjLj24576ELj4ELj1ELj8ELj16ENS_18Kernel_traits_baseILj24576EffffjLj256EEEEEEEvNS_9BwdParamsE:
	.zero		1032


//--------------------- .nv.constant0._ZN10layer_norm22ln_bwd_finalize_kernelINS_22Kernel_traits_finalizeILj20480E13__nv_bfloat16fS2_fjLj1024ELj4ENS_18Kernel_traits_baseILj20480ES2_fS2_fjLj1024EEEEEEEvNS_9BwdParamsE --------------------------
	.section	.nv.constant0._ZN10layer_norm22ln_bwd_finalize_kernelINS_22Kernel_traits_finalizeILj20480E13__nv_bfloat16fS2_fjLj1024ELj4ENS_18Kernel_traits_baseILj20480ES2_fS2_fjLj1024EEEEEEEvNS_9BwdParamsE,"a",@progbits
	.sectionflags	@""
	.align	4
.nv.constant0._ZN10layer_norm22ln_bwd_finalize_kernelINS_22Kernel_traits_finalizeILj20480E13__nv_bfloat16fS2_fjLj1024ELj4ENS_18Kernel_traits_baseILj20480ES2_fS2_fjLj1024EEEEEEEvNS_9BwdParamsE:
	.zero		1032


//--------------------- .nv.constant0._ZN10layer_norm13ln_bwd_kernelINS_13Kernel_traitsI13__nv_bfloat16fS2_fjLj20480ELj4ELj1ELj4ELj16ENS_18Kernel_traits_baseILj20480ES2_fS2_fjLj128EEEEEEEvNS_9BwdParamsE --------------------------
	.section	.nv.constant0._ZN10layer_norm13ln_bwd_kernelINS_13Kernel_traitsI13__nv_bfloat16fS2_fjLj20480ELj4ELj1ELj4ELj16ENS_18Kernel_traits_baseILj20480ES2_fS2_fjLj128EEEEEEEvNS_9BwdParamsE,"a",@progbits
	.sectionflags	@""
	.align	4
.nv.constant0._ZN10layer_norm13ln_bwd_kernelINS_13Kernel_traitsI13__nv_bfloat16fS2_fjLj20480ELj4ELj1ELj4ELj16ENS_18Kernel_traits_baseILj20480ES2_fS2_fjLj128EEEEEEEvNS_9BwdParamsE:
	.zero		1032


//--------------------- .nv.constant0._ZN10layer_norm22ln_bwd_finalize_kernelINS_22Kernel_traits_finalizeILj20480E13__nv_bfloat16S2_S2_fjLj1024ELj4ENS_18Kernel_traits_baseILj20480ES2_S2_S2_fjLj1024EEEEEEEvNS_9BwdParamsE --------------------------
	.section	.nv.constant0._ZN10layer_norm22ln_bwd_finalize_kernelINS_22Kernel_traits_finalizeILj20480E13__nv_bfloat16S2_S2_fjLj1024ELj4ENS_18Kernel_traits_baseILj20480ES2_S2_S2_fjLj1024EEEEEEEvNS_9BwdParamsE,"a",@progbits
	.sectionflags	@""
	.align	4
.nv.constant0._ZN10layer_norm22ln_bwd_finalize_kernelINS_22Kernel_traits_finalizeILj20480E13__nv_bfloat16S2_S2_fjLj1024ELj4ENS_18Kernel_traits_baseILj20480ES2_S2_S2_fjLj1024EEEEEEEvNS_9BwdParamsE:
	.zero		1032


//--------------------- .nv.constant0._ZN10layer_norm13ln_bwd_kernelINS_13Kernel_traitsI13__nv_bfloat16S2_S2_fjLj20480ELj4ELj1ELj4ELj16ENS_18Kernel_traits_baseILj20480ES2_S2_S2_fjLj128EEEEEEEvNS_9BwdParamsE --------------------------
	.section	.nv.constant0._ZN10layer_norm13ln_bwd_kernelINS_13Kernel_traitsI13__nv_bfloat16S2_S2_fjLj20480ELj4ELj1ELj4ELj16ENS_18Kernel_traits_baseILj20480ES2_S2_S2_fjLj128EEEEEEEvNS_9BwdParamsE,"a",@progbits
	.sectionflags	@""
	.align	4
.nv.constant0._ZN10layer_norm13ln_bwd_kernelINS_13Kernel_traitsI13__nv_bfloat16S2_S2_fjLj20480ELj4ELj1ELj4ELj16ENS_18Kernel_traits_baseILj20480ES2_S2_S2_fjLj128EEEEEEEvNS_9BwdParamsE:
	.zero		1032


//--------------------- .nv.constant0._ZN10layer_norm22ln_bwd_finalize_kernelINS_22Kernel_traits_finalizeILj20480E6__halffS2_fjLj1024ELj4ENS_18Kernel_traits_baseILj20480ES2_fS2_fjLj1024EEEEEEEvNS_9BwdParamsE --------------------------
	.section	.nv.constant0._ZN10layer_norm22ln_bwd_finalize_kernelINS_22Kernel_traits_finalizeILj20480E6__halffS2_fjLj1024ELj4ENS_18Kernel_traits_baseILj20480ES2_fS2_fjLj1024EEEEEEEvNS_9BwdParamsE,"a",@progbits
	.sectionflags	@""
	.align	4
.nv.constant0._ZN10layer_norm22ln_bwd_finalize_kernelINS_22Kernel_traits_finalizeILj20480E6__halffS2_fjLj1024ELj4ENS_18Kernel_traits_baseILj20480ES2_fS2_fjLj1024EEEEEEEvNS_9BwdParamsE:
	.zero		1032


//--------------------- .nv.constant0._ZN10layer_norm13ln_bwd_kernelINS_13Kernel_traitsI6__halffS2_fjLj20480ELj4ELj1ELj4ELj16ENS_18Kernel_traits_baseILj20480ES2_fS2_fjLj128EEEEEEEvNS_9BwdParamsE --------------------------
	.section	.nv.constant0._ZN10layer_norm13ln_bwd_kernelINS_13Kernel_traitsI6__halffS2_fjLj20480ELj4ELj1ELj4ELj16ENS_18Kernel_traits_baseILj20480ES2_fS2_fjLj128EEEEEEEvNS_9BwdParamsE,"a",@progbits
	.sectionflags	@""
	.align	4
.nv.constant0._ZN10layer_norm13ln_bwd_kernelINS_13Kernel_traitsI6__halffS2_fjLj20480ELj4ELj1ELj4ELj16ENS_18Kernel_traits_baseILj20480ES2_fS2_fjLj128EEEEEEEvNS_9BwdParamsE:
	.zero		1032


//--------------------- .nv.constant0._ZN10layer_norm22ln_bwd_finalize_kernelINS_22Kernel_traits_finalizeILj20480E6__halfS2_S2_fjLj1024ELj4ENS_18Kernel_traits_baseILj20480ES2_S2_S2_fjLj1024EEEEEEEvNS_9BwdParamsE --------------------------
	.section	.nv.constant0._ZN10layer_norm22ln_bwd_finalize_kernelINS_22Kernel_traits_finalizeILj20480E6__halfS2_S2_fjLj1024ELj4ENS_18Kernel_traits_baseILj20480ES2_S2_S2_fjLj1024EEEEEEEvNS_9BwdParamsE,"a",@progbits
	.sectionflags	@""
	.align	4
.nv.constant0._ZN10layer_norm22ln_bwd_finalize_kernelINS_22Kernel_traits_finalizeILj20480E6__halfS2_S2_fjLj1024ELj4ENS_18Kernel_traits_baseILj20480ES2_S2_S2_fjLj1024EEEEEEEvNS_9BwdParamsE:
	.zero		1032


//--------------------- .nv.constant0._ZN10layer_norm13ln_bwd_kernelINS_13Kernel_traitsI6__halfS2_S2_fjLj20480ELj4ELj1ELj4ELj16ENS_18Kernel_traits_baseILj20480ES2_S2_S2_fjLj128EEEEEEEvNS_9BwdParamsE --------------------------
	.section	.nv.constant0._ZN10layer_norm13ln_bwd_kernelINS_13Kernel_traitsI6__halfS2_S2_fjLj20480ELj4ELj1ELj4ELj16ENS_18Kernel_traits_baseILj20480ES2_S2_S2_fjLj128EEEEEEEvNS_9BwdParamsE,"a",@progbits
	.sectionflags	@""
	.align	4
.nv.constant0._ZN10layer_norm13ln_bwd_kernelINS_13Kernel_traitsI6__halfS2_S2_fjLj20480ELj4ELj1ELj4ELj16ENS_18Kernel_traits_baseILj20480ES2_S2_S2_fjLj128EEEEEEEvNS_9BwdParamsE:
	.zero		1032


//--------------------- .nv.constant0._ZN10layer_norm22ln_bwd_finalize_kernelINS_22Kernel_traits_finalizeILj20480EffffjLj1024ELj4ENS_18Kernel_traits_baseILj20480EffffjLj1024EEEEEEEvNS_9BwdParamsE --------------------------
	.section	.nv.constant0._ZN10layer_norm22ln_bwd_finalize_kernelINS_22Kernel_traits_finalizeILj20480EffffjLj1024ELj4ENS_18Kernel_traits_baseILj20480EffffjLj1024EEEEEEEvNS_9BwdParamsE,"a",@progbits
	.sectionflags	@""
	.align	4
.nv.constant0._ZN10layer_norm22ln_bwd_finalize_kernelINS_22Kernel_traits_finalizeILj20480EffffjLj1024ELj4ENS_18Kernel_traits_baseILj20480EffffjLj1024EEEEEEEvNS_9BwdParamsE:
	.zero		1032


//--------------------- .nv.constant0._ZN10layer_norm13ln_bwd_kernelINS_13Kernel_traitsIffffjLj20480ELj4ELj1ELj4ELj16ENS_18Kernel_traits_baseILj20480EffffjLj128EEEEEEEvNS_9BwdParamsE --------------------------
	.section	.nv.constant0._ZN10layer_norm13ln_bwd_kernelINS_13Kernel_traitsIffffjLj20480ELj4ELj1ELj4ELj16ENS_18Kernel_traits_baseILj20480EffffjLj128EEEEEEEvNS_9BwdParamsE,"a",@progbits
	.sectionflags	@""
	.align	4
.nv.constant0._ZN10layer_norm13ln_bwd_kernelINS_13Kernel_traitsIffffjLj20480ELj4ELj1ELj4ELj16ENS_18Kernel_traits_baseILj20480EffffjLj128EEEEEEEvNS_9BwdParamsE:
	.zero		1032


//--------------------- .nv.constant0._ZN10layer_norm22ln_bwd_finalize_kernelINS_22Kernel_traits_finalizeILj18432E13__nv_bfloat16fS2_fjLj1024ELj4ENS_18Kernel_traits_baseILj18432ES2_fS2_fjLj1024EEEEEEEvNS_9BwdParamsE --------------------------
	.section	.nv.constant0._ZN10layer_norm22ln_bwd_finalize_kernelINS_22Kernel_traits_finalizeILj18432E13__nv_bfloat16fS2_fjLj1024ELj4ENS_18Kernel_traits_baseILj18432ES2_fS2_fjLj1024EEEEEEEvNS_9BwdParamsE,"a",@progbits
	.sectionflags	@""
	.align	4
.nv.constant0._ZN10layer_norm22ln_bwd_finalize_kernelINS_22Kernel_traits_finalizeILj18432E13__nv_bfloat16fS2_fjLj1024ELj4ENS_18Kernel_traits_baseILj18432ES2_fS2_fjLj1024EEEEEEEvNS_9BwdParamsE:
	.zero		1032


//--------------------- .nv.constant0._ZN10layer_norm13ln_bwd_kernelINS_13Kernel_traitsI13__nv_bfloat16fS2_fjLj18432ELj4ELj1ELj4ELj16ENS_18Kernel_traits_baseILj18432ES2_fS2_fjLj128EEEEEEEvNS_9BwdParamsE --------------------------
	.section	.nv.constant0._ZN10layer_norm13ln_bwd_kernelINS_13Kernel_traitsI13__nv_bfloat16fS2_fjLj18432ELj4ELj1ELj4ELj16ENS_18Kernel_traits_baseILj18432ES2_fS2_fjLj128EEEEEEEvNS_9BwdParamsE,"a",@progbits
	.sectionflags	@""
	.align	4
.nv.constant0._ZN10layer_norm13ln_bwd_kernelINS_13Kernel_traitsI13__nv_bfloat16fS2_fjLj18432ELj4ELj1ELj4ELj16ENS_18Kernel_traits_baseILj18432ES2_fS2_fjLj128EEEEEEEvNS_9BwdParamsE:
	.zero		1032


//--------------------- .nv.constant0._ZN10layer_norm22ln_bwd_finalize_kernelINS_22Kernel_traits_finalizeILj18432E13__nv_bfloat16S2_S2_fjLj1024ELj4ENS_18Kernel_traits_baseILj18432ES2_S2_S2_fjLj1024EEEEEEEvNS_9BwdParamsE --------------------------
	.section	.nv.constant0._ZN10layer_norm22ln_bwd_finalize_kernelINS_22Kernel_traits_finalizeILj18432E13__nv_bfloat16S2_S2_fjLj1024ELj4ENS_18Kernel_traits_baseILj18432ES2_S2_S2_fjLj1024EEEEEEEvNS_9BwdParamsE,"a",@progbits
	.sectionflags	@""
	.align	4
.nv.constant0._ZN10layer_norm22ln_bwd_finalize_kernelINS_22Kernel_traits_finalizeILj18432E13__nv_bfloat16S2_S2_fjLj1024ELj4ENS_18Kernel_traits_baseILj18432ES2_S2_S2_fjLj1024EEEEEEEvNS_9BwdParamsE:
	.zero		1032


//--------------------- .nv.constant0._ZN10layer_norm13ln_bwd_kernelINS_13Kernel_traitsI13__nv_bfloat16S2_S2_fjLj18432ELj4ELj1ELj4ELj8ENS_18Kernel_traits_baseILj18432ES2_S2_S2_fjLj128EEEEEEEvNS_9BwdParamsE --------------------------
	.section	.nv.constant0._ZN10layer_norm13ln_bwd_kernelINS_13Kernel_traitsI13__nv_bfloat16S2_S2_fjLj18432ELj4ELj1ELj4ELj8ENS_18Kernel_traits_baseILj18432ES2_S2_S2_fjLj128EEEEEEEvNS_9BwdParamsE,"a",@progbits
	.sectionflags	@""
	.align	4
.nv.constant0._ZN10layer_norm13ln_bwd_kernelINS_13Kernel_traitsI13__nv_bfloat16S2_S2_fjLj18432ELj4ELj1ELj4ELj8ENS_18Kernel_traits_baseILj18432ES2_S2_S2_fjLj128EEEEEEEvNS_9BwdParamsE:
	.zero		1032


//--------------------- .nv.constant0._ZN10layer_norm22ln_bwd_finalize_kernelINS_22Kernel_traits_finalizeILj18432E6__halffS2_fjLj1024ELj4ENS_18Kernel_traits_baseILj18432ES2_fS2_fjLj1024EEEEEEEvNS_9BwdParamsE --------------------------
	.section	.nv.constant0._ZN10layer_norm22ln_bwd_finalize_kernelINS_22Kernel_traits_finalizeILj18432E6__halffS2_fjLj1024ELj4ENS_18Kernel_traits_baseILj18432ES2_fS2_fjLj1024EEEEEEEvNS_9BwdParamsE,"a",@progbits
	.sectionflags	@""
	.align	4
.nv.constant0._ZN10layer_norm22ln_bwd_finalize_kernelINS_22Kernel_traits_finalizeILj18432E6__halffS2_fjLj1024ELj4ENS_18Kernel_traits_baseILj18432ES2_fS2_fjLj1024EEEEEEEvNS_9BwdParamsE:
	.zero		1032


//--------------------- .nv.constant0._ZN10layer_norm13ln_bwd_kernelINS_13Kernel_traitsI6__halffS2_fjLj18432ELj4ELj1ELj4ELj16ENS_18Kernel_traits_baseILj18432ES2_fS2_fjLj128EEEEEEEvNS_9BwdParamsE --------------------------
	.section	.nv.constant0._ZN10layer_norm13ln_bwd_kernelINS_13Kernel_traitsI6__halffS2_fjLj18432ELj4ELj1ELj4ELj16ENS_18Kernel_traits_baseILj18432ES2_fS2_fjLj128EEEEEEEvNS_9BwdParamsE,"a",@progbits
	.sectionflags	@""
	.align	4
.nv.constant0._ZN10layer_norm13ln_bwd_kernelINS_13Kernel_traitsI6__halffS2_fjLj18432ELj4ELj1ELj4ELj16ENS_18Kernel_traits_baseILj18432ES2_fS2_fjLj128EEEEEEEvNS_9BwdParamsE:
	.zero		1032


//--------------------- .nv.constant0._ZN10layer_norm22ln_bwd_finalize_kernelINS_22Kernel_traits_finalizeILj18432E6__halfS2_S2_fjLj1024ELj4ENS_18Kernel_traits_baseILj18432ES2_S2_S2_fjLj1024EEEEEEEvNS_9BwdParamsE --------------------------
	.section	.nv.constant0._ZN10layer_norm22ln_bwd_finalize_kernelINS_22Kernel_traits_finalizeILj18432E6__halfS2_S2_fjLj1024ELj4ENS_18Kernel_traits_baseILj18432ES2_S2_S2_fjLj1024EEEEEEEvNS_9BwdParamsE,"a",@progbits
	.sectionflags	@""
	.align	4
.nv.constant0._ZN10layer_norm22ln_bwd_finalize_kernelINS_22Kernel_traits_finalizeILj18432E6__halfS2_S2_fjLj1024ELj4ENS_18Kernel_traits_baseILj18432ES2_S2_S2_fjLj1024EEEEEEEvNS_9BwdParamsE:
	.zero		1032


//--------------------- .nv.constant0._ZN10layer_norm13ln_bwd_kernelINS_13Kernel_traitsI6__halfS2_S2_fjLj18432ELj4ELj1ELj4ELj8ENS_18Kernel_traits_baseILj18432ES2_S2_S2_fjLj128EEEEEEEvNS_9BwdParamsE --------------------------
	.section	.nv.constant0._ZN10layer_norm13ln_bwd_kernelINS_13Kernel_traitsI6__halfS2_S2_fjLj18432ELj4ELj1ELj4ELj8ENS_18Kernel_traits_baseILj18432ES2_S2_S2_fjLj128EEEEEEEvNS_9BwdParamsE,"a",@progbits
	.sectionflags	@""
	.align	4
.nv.constant0._ZN10layer_norm13ln_bwd_kernelINS_13Kernel_traitsI6__halfS2_S2_fjLj18432ELj4ELj1ELj4ELj8ENS_18Kernel_traits_baseILj18432ES2_S2_S2_fjLj128EEEEEEEvNS_9BwdParamsE:
	.zero		1032


//--------------------- .nv.constant0._ZN10layer_norm22ln_bwd_finalize_kernelINS_22Kernel_traits_finalizeILj18432EffffjLj1024ELj4ENS_18Kernel_traits_baseILj18432EffffjLj1024EEEEEEEvNS_9BwdParamsE --------------------------
	.section	.nv.constant0._ZN10layer_norm22ln_bwd_finalize_kernelINS_22Kernel_traits_finalizeILj18432EffffjLj1024ELj4ENS_18Kernel_traits_baseILj18432EffffjLj1024EEEEEEEvNS_9BwdParamsE,"a",@progbits
	.sectionflags	@""
	.align	4
.nv.constant0._ZN10layer_norm22ln_bwd_finalize_kernelINS_22Kernel_traits_finalizeILj18432EffffjLj1024ELj4ENS_18Kernel_traits_baseILj18432EffffjLj1024EEEEEEEvNS_9BwdParamsE:
	.zero		1032


//--------------------- .nv.constant0._ZN10layer_norm13ln_bwd_kernelINS_13Kernel_traitsIffffjLj18432ELj4ELj1ELj4ELj16ENS_18Kernel_traits_baseILj18432EffffjLj128EEEEEEEvNS_9BwdParamsE --------------------------
	.section	.nv.constant0._ZN10layer_norm13ln_bwd_kernelINS_13Kernel_traitsIffffjLj18432ELj4ELj1ELj4ELj16ENS_18Kernel_traits_baseILj18432EffffjLj128EEEEEEEvNS_9BwdParamsE,"a",@progbits
	.sectionflags	@""
	.align	4
.nv.constant0._ZN10layer_norm13ln_bwd_kernelINS_13Kernel_traitsIffffjLj18432ELj4ELj1ELj4ELj16ENS_18Kernel_traits_baseILj18432EffffjLj128EEEEEEEvNS_9BwdParamsE:
	.zero		1032


//--------------------- .nv.constant0._ZN10layer_norm22ln_bwd_finalize_kernelINS_22Kernel_traits_finalizeILj16384E13__nv_bfloat16fS2_fjLj1024ELj4ENS_18Kernel_traits_baseILj16384ES2_fS2_fjLj1024EEEEEEEvNS_9BwdParamsE --------------------------
	.section	.nv.constant0._ZN10layer_norm22ln_bwd_finalize_kernelINS_22Kernel_traits_finalizeILj16384E13__nv_bfloat16fS2_fjLj1024ELj4ENS_18Kernel_traits_baseILj16384ES2_fS2_fjLj1024EEEEEEEvNS_9BwdParamsE,"a",@progbits
	.sectionflags	@""
	.align	4
.nv.constant0._ZN10layer_norm22ln_bwd_finalize_kernelINS_22Kernel_traits_finalizeILj16384E13__nv_bfloat16fS2_fjLj1024ELj4ENS_18Kernel_traits_baseILj16384ES2_fS2_fjLj1024EEEEEEEvNS_9BwdParamsE:
	.zero		1032


//--------------------- .nv.constant0._ZN10layer_norm13ln_bwd_kernelINS_13Kernel_traitsI13__nv_bfloat16fS2_fjLj16384ELj4ELj1ELj4ELj16ENS_18Kernel_traits_baseILj16384ES2_fS2_fjLj128EEEEEEEvNS_9BwdParamsE --------------------------
	.section	.nv.constant0._ZN10layer_norm13ln_bwd_kernelINS_13Kernel_traitsI13__nv_bfloat16fS2_fjLj16384ELj4ELj1ELj4ELj16ENS_18Kernel_traits_baseILj16384ES2_fS2_fjLj128EEEEEEEvNS_9BwdParamsE,"a",@progbits
	.sectionflags	@""
	.align	4
.nv.constant0._ZN10layer_norm13ln_bwd_kernelINS_13Kernel_traitsI13__nv_bfloat16fS2_fjLj16384ELj4ELj1ELj4ELj16ENS_18Kernel_traits_baseILj16384ES2_fS2_fjLj128EEEEEEEvNS_9BwdParamsE:
	.zero		1032


//--------------------- .nv.constant0._ZN10layer_norm22ln_bwd_finalize_kernelINS_22Kernel_traits_finalizeILj16384E13__nv_bfloat16S2_S2_fjLj1024ELj4ENS_18Kernel_traits_baseILj16384ES2_S2_S2_fjLj1024EEEEEEEvNS_9BwdParamsE --------------------------
	.section	.nv.constant0._ZN10layer_norm22ln_bwd_finalize_kernelINS_22Kernel_traits_finalizeILj16384E13__nv_bfloat16S2_S2_fjLj1024ELj4ENS_18Kernel_traits_baseILj16384ES2_S2_S2_fjLj1024EEEEEEEvNS_9BwdParamsE,"a",@progbits
	.sectionflags	@""
	.align	4
.nv.constant0._ZN10layer_norm22ln_bwd_finalize_kernelINS_22Kernel_traits_finalizeILj16384E13__nv_bfloat16S2_S2_fjLj1024ELj4ENS_18Kernel_traits_baseILj16384ES2_S2_S2_fjLj1024EEEEEEEvNS_9BwdParamsE:
	.zero		1032


//--------------------- .nv.constant0._ZN10layer_norm13ln_bwd_kernelINS_13Kernel_traitsI13__nv_bfloat16S2_S2_fjLj16384ELj4ELj1ELj4ELj16ENS_18Kernel_traits_baseILj16384ES2_S2_S2_fjLj128EEEEEEEvNS_9BwdParamsE --------------------------
	.section	.nv.constant0._ZN10layer_norm13ln_bwd_kernelINS_13Kernel_traitsI13__nv_bfloat16S2_S2_fjLj16384ELj4ELj1ELj4ELj16ENS_18Kernel_traits_baseILj16384ES2_S2_S2_fjLj128EEEEEEEvNS_9BwdParamsE,"a",@progbits
	.sectionflags	@""
	.align	4
.nv.constant0._ZN10layer_norm13ln_bwd_kernelINS_13Kernel_traitsI13__nv_bfloat16S2_S2_fjLj16384ELj4ELj1ELj4ELj16ENS_18Kernel_traits_baseILj16384ES2_S2_S2_fjLj128EEEEEEEvNS_9BwdParamsE:
	.zero		1032


//--------------------- .nv.constant0._ZN10layer_norm22ln_bwd_finalize_kernelINS_22Kernel_traits_finalizeILj16384E6__halffS2_fjLj1024ELj4ENS_18Kernel_traits_baseILj16384ES2_fS2_fjLj1024EEEEEEEvNS_9BwdParamsE --------------------------
	.section	.nv.constant0._ZN10layer_norm22ln_bwd_finalize_kernelINS_22Kernel_traits_finalizeILj16384E6__halffS2_fjLj1024ELj4ENS_18Kernel_traits_baseILj16384ES2_fS2_fjLj1024EEEEEEEvNS_9BwdParamsE,"a",@progbits
	.sectionflags	@""
	.align	4
.nv.constant0._ZN10layer_norm22ln_bwd_finalize_kernelINS_22Kernel_traits_finalizeILj16384E6__halffS2_fjLj1024ELj4ENS_18Kernel_traits_baseILj16384ES2_fS2_fjLj1024EEEEEEEvNS_9BwdParamsE:
	.zero		1032


//--------------------- .nv.constant0._ZN10layer_norm13ln_bwd_kernelINS_13Kernel_traitsI6__halffS2_fjLj16384ELj4ELj1ELj4ELj16ENS_18Kernel_traits_baseILj16384ES2_fS2_fjLj128EEEEEEEvNS_9BwdParamsE --------------------------
	.section	.nv.constant0._ZN10layer_norm13ln_bwd_kernelINS_13Kernel_traitsI6__halffS2_fjLj16384ELj4ELj1ELj4ELj16ENS_18Kernel_traits_baseILj16384ES2_fS2_fjLj128EEEEEEEvNS_9BwdParamsE,"a",@progbits
	.sectionflags	@""
	.align	4
.nv.constant0._ZN10layer_norm13ln_bwd_kernelINS_13Kernel_traitsI6__halffS2_fjLj16384ELj4ELj1ELj4ELj16ENS_18Kernel_traits_baseILj16384ES2_fS2_fjLj128EEEEEEEvNS_9BwdParamsE:
	.zero		1032


//--------------------- .nv.constant0._ZN10layer_norm22ln_bwd_finalize_kernelINS_22Kernel_traits_finalizeILj16384E6__halfS2_S2_fjLj1024ELj4ENS_18Kernel_traits_baseILj16384ES2_S2_S2_fjLj1024EEEEEEEvNS_9BwdParamsE --------------------------
	.section	.nv.constant0._ZN10layer_norm22ln_bwd_finalize_kernelINS_22Kernel_traits_finalizeILj16384E6__halfS2_S2_fjLj1024ELj4ENS_18Kernel_traits_baseILj16384ES2_S2_S2_fjLj1024EEEEEEEvNS_9BwdParamsE,"a",@progbits
	.sectionflags	@""
	.align	4
.nv.constant0._ZN10layer_norm22ln_bwd_finalize_kernelINS_22Kernel_traits_finalizeILj16384E6__halfS2_S2_fjLj1024ELj4ENS_18Kernel_traits_baseILj16384ES2_S2_S2_fjLj1024EEEEEEEvNS_9BwdParamsE:
	.zero		1032


//--------------------- .nv.constant0._ZN10layer_norm13ln_bwd_kernelINS_13Kernel_traitsI6__halfS2_S2_fjLj16384ELj4ELj1ELj4ELj16ENS_18Kernel_traits_baseILj16384ES2_S2_S2_fjLj128EEEEEEEvNS_9BwdParamsE --------------------------
	.section	.nv.constant0._ZN10layer_norm13ln_bwd_kernelINS_13Kernel_traitsI6__halfS2_S2_fjLj16384ELj4ELj1ELj4ELj16ENS_18Kernel_traits_baseILj16384ES2_S2_S2_fjLj128EEEEEEEvNS_9BwdParamsE,"a",@progbits
	.sectionflags	@""
	.align	4
.nv.constant0._ZN10layer_norm13ln_bwd_kernelINS_13Kernel_traitsI6__halfS2_S2_fjLj16384ELj4ELj1ELj4ELj16ENS_18Kernel_traits_baseILj16384ES2_S2_S2_fjLj128EEEEEEEvNS_9BwdParamsE:
	.zero		1032


//--------------------- .nv.constant0._ZN10layer_norm22ln_bwd_finalize_kernelINS_22Kernel_traits_finalizeILj16384EffffjLj1024ELj4ENS_18Kernel_traits_baseILj16384EffffjLj1024EEEEEEEvNS_9BwdParamsE --------------------------
	.section	.nv.constant0._ZN10layer_norm22ln_bwd_finalize_kernelINS_22Kernel_traits_finalizeILj16384EffffjLj1024ELj4ENS_18Kernel_traits_baseILj16384EffffjLj1024EEEEEEEvNS_9BwdParamsE,"a",@progbits
	.sectionflags	@""
	.align	4
.nv.constant0._ZN10layer_norm22ln_bwd_finalize_kernelINS_22Kernel_traits_finalizeILj16384EffffjLj1024ELj4ENS_18Kernel_traits_baseILj16384EffffjLj1024EEEEEEEvNS_9BwdParamsE:
	.zero		1032


//--------------------- .nv.constant0._ZN10layer_norm13ln_bwd_kernelINS_13Kernel_traitsIffffjLj16384ELj4ELj1ELj4ELj16ENS_18Kernel_traits_baseILj16384EffffjLj128EEEEEEEvNS_9BwdParamsE --------------------------
	.section	.nv.constant0._ZN10layer_norm13ln_bwd_kernelINS_13Kernel_traitsIffffjLj16384ELj4ELj1ELj4ELj16ENS_18Kernel_traits_baseILj16384EffffjLj128EEEEEEEvNS_9BwdParamsE,"a",@progbits
	.sectionflags	@""
	.align	4
.nv.constant0._ZN10layer_norm13ln_bwd_kernelINS_13Kernel_traitsIffffjLj16384ELj4ELj1ELj4ELj16ENS_18Kernel_traits_baseILj16384EffffjLj128EEEEEEEvNS_9BwdParamsE:
	.zero		1032


//--------------------- .nv.constant0._ZN10layer_norm22ln_bwd_finalize_kernelINS_22Kernel_traits_finalizeILj15360E13__nv_bfloat16fS2_fjLj1024ELj4ENS_18Kernel_traits_baseILj15360ES2_fS2_fjLj1024EEEEEEEvNS_9BwdParamsE --------------------------
	.section	.nv.constant0._ZN10layer_norm22ln_bwd_finalize_kernelINS_22Kernel_traits_finalizeILj15360E13__nv_bfloat16fS2_fjLj1024ELj4ENS_18Kernel_traits_baseILj15360ES2_fS2_fjLj1024EEEEEEEvNS_9BwdParamsE,"a",@progbits
	.sectionflags	@""
	.align	4
.nv.constant0._ZN10layer_norm22ln_bwd_finalize_kernelINS_22Kernel_traits_finalizeILj15360E13__nv_bfloat16fS2_fjLj1024ELj4ENS_18Kernel_traits_baseILj15360ES2_fS2_fjLj1024EEEEEEEvNS_9BwdParamsE:
	.zero		1032


//--------------------- .nv.constant0._ZN10layer_norm13ln_bwd_kernelINS_13Kernel_traitsI13__nv_bfloat16fS2_fjLj15360ELj4ELj1ELj4ELj8ENS_18Kernel_traits_baseILj15360ES2_fS2_fjLj128EEEEEEEvNS_9BwdParamsE --------------------------
	.section	.nv.constant0._ZN10layer_norm13ln_bwd_kernelINS_13Kernel_traitsI13__nv_bfloat16fS2_fjLj15360ELj4ELj1ELj4ELj8ENS_18Kernel_traits_baseILj15360ES2_fS2_fjLj128EEEEEEEvNS_9BwdParamsE,"a",@progbits
	.sectionflags	@""
	.align	4
.nv.constant0._ZN10layer_norm13ln_bwd_kernelINS_13Kernel_traitsI13__nv_bfloat16fS2_fjLj15360ELj4ELj1ELj4ELj8ENS_18Kernel_traits_baseILj15360ES2_fS2_fjLj128EEEEEEEvNS_9BwdParamsE:
	.zero		1032


//--------------------- .nv.constant0._ZN10layer_norm22ln_bwd_finalize_kernelINS_22Kernel_traits_finalizeILj15360E13__nv_bfloat16S2_S2_fjLj1024ELj4ENS_18Kernel_traits_baseILj15360ES2_S2_S2_fjLj1024EEEEEEEvNS_9BwdParamsE --------------------------
	.section	.nv.constant0._ZN10layer_norm22ln_bwd_finalize_kernelINS_22Kernel_traits_finalizeILj15360E13__nv_bfloat16S2_S2_fjLj1024ELj4ENS_18Kernel_traits_baseILj15360ES2_S2_S2_fjLj1024EEEEEEEvNS_9BwdParamsE,"a",@progbits
	.sectionflags	@""
	.align	4
.nv.constant0._ZN10layer_norm22ln_bwd_finalize_kernelINS_22Kernel_traits_finalizeILj15360E13__nv_bfloat16S2_S2_fjLj1024ELj4ENS_18Kernel_traits_baseILj15360ES2_S2_S2_fjLj1024EEEEEEEvNS_9BwdParamsE:
	.zero		1032


//--------------------- .nv.constant0._ZN10layer_norm13ln_bwd_kernelINS_13Kernel_traitsI13__nv_bfloat16S2_S2_fjLj15360ELj4ELj1ELj4ELj4ENS_18Kernel_traits_baseILj15360ES2_S2_S2_fjLj128EEEEEEEvNS_9BwdParamsE --------------------------
	.section	.nv.constant0._ZN10layer_norm13ln_bwd_kernelINS_13Kernel_traitsI13__nv_bfloat16S2_S2_fjLj15360ELj4ELj1ELj4ELj4ENS_18Kernel_traits_baseILj15360ES2_S2_S2_fjLj128EEEEEEEvNS_9BwdParamsE,"a",@progbits
	.sectionflags	@""
	.align	4
.nv.constant0._ZN10layer_norm13ln_bwd_kernelINS_13Kernel_traitsI13__nv_bfloat16S2_S2_fjLj15360ELj4ELj1ELj4ELj4ENS_18Kernel_traits_baseILj15360ES2_S2_S2_fjLj128EEEEEEEvNS_9BwdParamsE:
	.zero		1032


//--------------------- .nv.constant0._ZN10layer_norm22ln_bwd_finalize_kernelINS_22Kernel_traits_finalizeILj15360E6__halffS2_fjLj1024ELj4ENS_18Kernel_traits_baseILj15360ES2_fS2_fjLj1024EEEEEEEvNS_9BwdParamsE --------------------------
	.section	.nv.constant0._ZN10layer_norm22ln_bwd_finalize_kernelINS_22Kernel_traits_finalizeILj15360E6__halffS2_fjLj1024ELj4ENS_18Kernel_traits_baseILj15360ES2_fS2_fjLj1024EEEEEEEvNS_9BwdParamsE,"a",@progbits
	.sectionflags	@""
	.align	4
.nv.constant0._ZN10layer_norm22ln_bwd_finalize_kernelINS_22Kernel_traits_finalizeILj15360E6__halffS2_fjLj1024ELj4ENS_18Kernel_traits_baseILj15360ES2_fS2_fjLj1024EEEEEEEvNS_9BwdParamsE:
	.zero		1032


//--------------------- .nv.constant0._ZN10layer_norm13ln_bwd_kernelINS_13Kernel_traitsI6__halffS2_fjLj15360ELj4ELj1ELj4ELj8ENS_18Kernel_traits_baseILj15360ES2_fS2_fjLj128EEEEEEEvNS_9BwdParamsE --------------------------
	.section	.nv.constant0._ZN10layer_norm13ln_bwd_kernelINS_13Kernel_traitsI6__halffS2_fjLj15360ELj4ELj1ELj4ELj8ENS_18Kernel_traits_baseILj15360ES2_fS2_fjLj128EEEEEEEvNS_9BwdParamsE,"a",@progbits
	.sectionflags	@""
	.align	4
.nv.constant0._ZN10layer_norm13ln_bwd_kernelINS_13Kernel_traitsI6__halffS2_fjLj15360ELj4ELj1ELj4ELj8ENS_18Kernel_traits_baseILj15360ES2_fS2_fjLj128EEEEEEEvNS_9BwdParamsE:
	.zero		1032


//--------------------- .nv.constant0._ZN10layer_norm22ln_bwd_finalize_kernelINS_22Kernel_traits_finalizeILj15360E6__halfS2_S2_fjLj1024ELj4ENS_18Kernel_traits_baseILj15360ES2_S2_S2_fjLj1024EEEEEEEvNS_9BwdParamsE --------------------------
	.section	.nv.constant0._ZN10layer_norm22ln_bwd_finalize_kernelINS_22Kernel_traits_finalizeILj15360E6__halfS2_S2_fjLj1024ELj4ENS_18Kernel_traits_baseILj15360ES2_S2_S2_fjLj1024EEEEEEEvNS_9BwdParamsE,"a",@progbits
	.sectionflags	@""
	.align	4
.nv.constant0._ZN10layer_norm22ln_bwd_finalize_kernelINS_22Kernel_traits_finalizeILj15360E6__halfS2_S2_fjLj1024ELj4ENS_18Kernel_traits_baseILj15360ES2_S2_S2_fjLj1024EEEEEEEvNS_9BwdParamsE:
	.zero		1032


//--------------------- .nv.constant0._ZN10layer_norm13ln_bwd_kernelINS_13Kernel_traitsI6__halfS2_S2_fjLj15360ELj4ELj1ELj4ELj4ENS_18Kernel_traits_baseILj15360ES2_S2_S2_fjLj128EEEEEEEvNS_9BwdParamsE --------------------------
	.section	.nv.constant0._ZN10layer_norm13ln_bwd_kernelINS_13Kernel_traitsI6__halfS2_S2_fjLj15360ELj4ELj1ELj4ELj4ENS_18Kernel_traits_baseILj15360ES2_S2_S2_fjLj128EEEEEEEvNS_9BwdParamsE,"a",@progbits
	.sectionflags	@""
	.align	4
.nv.constant0._ZN10layer_norm13ln_bwd_kernelINS_13Kernel_traitsI6__halfS2_S2_fjLj15360ELj4ELj1ELj4ELj4ENS_18Kernel_traits_baseILj15360ES2_S2_S2_fjLj128EEEEEEEvNS_9BwdParamsE:
	.zero		1032


//--------------------- .nv.constant0._ZN10layer_norm22ln_bwd_finalize_kernelINS_22Kernel_traits_finalizeILj15360EffffjLj1024ELj4ENS_18Kernel_traits_baseILj15360EffffjLj1024EEEEEEEvNS_9BwdParamsE --------------------------
	.section	.nv.constant0._ZN10layer_norm22ln_bwd_finalize_kernelINS_22Kernel_traits_finalizeILj15360EffffjLj1024ELj4ENS_18Kernel_traits_baseILj15360EffffjLj1024EEEEEEEvNS_9BwdParamsE,"a",@progbits
	.sectionflags	@""
	.align	4
.nv.constant0._ZN10layer_norm22ln_bwd_finalize_kernelINS_22Kernel_traits_finalizeILj15360EffffjLj1024ELj4ENS_18Kernel_traits_baseILj15360EffffjLj1024EEEEEEEvNS_9BwdParamsE:
	.zero		1032


//--------------------- .nv.constant0._ZN10layer_norm13ln_bwd_kernelINS_13Kernel_traitsIffffjLj15360ELj4ELj1ELj4ELj8ENS_18Kernel_traits_baseILj15360EffffjLj128EEEEEEEvNS_9BwdParamsE --------------------------
	.section	.nv.constant0._ZN10layer_norm13ln_bwd_kernelINS_13Kernel_traitsIffffjLj15360ELj4ELj1ELj4ELj8ENS_18Kernel_traits_baseILj15360EffffjLj128EEEEEEEvNS_9BwdParamsE,"a",@progbits
	.sectionflags	@""
	.align	4
.nv.constant0._ZN10layer_norm13ln_bwd_kernelINS_13Kernel_traitsIffffjLj15360ELj4ELj1ELj4ELj8ENS_18Kernel_traits_baseILj15360EffffjLj128EEEEEEEvNS_9BwdParamsE:
	.zero		1032


//--------------------- .nv.constant0._ZN10layer_norm22ln_bwd_finalize_kernelINS_22Kernel_traits_finalizeILj14336E13__nv_bfloat16fS2_fjLj1024ELj4ENS_18Kernel_traits_baseILj14336ES2_fS2_fjLj1024EEEEEEEvNS_9BwdParamsE --------------------------
	.section	.nv.constant0._ZN10layer_norm22ln_bwd_finalize_kernelINS_22Kernel_traits_finalizeILj14336E13__nv_bfloat16fS2_fjLj1024ELj4ENS_18Kernel_traits_baseILj14336ES2_fS2_fjLj1024EEEEEEEvNS_9BwdParamsE,"a",@progbits
	.sectionflags	@""
	.align	4
.nv.constant0._ZN10layer_norm22ln_bwd_finalize_kernelINS_22Kernel_traits_finalizeILj14336E13__nv_bfloat16fS2_fjLj1024ELj4ENS_18Kernel_traits_baseILj14336ES2_fS2_fjLj1024EEEEEEEvNS_9BwdParamsE:
	.zero		1032


//--------------------- .nv.constant0._ZN10layer_norm13ln_bwd_kernelINS_13Kernel_traitsI13__nv_bfloat16fS2_fjLj14336ELj4ELj1ELj4ELj8ENS_18Kernel_traits_baseILj14336ES2_fS2_fjLj128EEEEEEEvNS_9BwdParamsE --------------------------
	.section	.nv.constant0._ZN10layer_norm13ln_bwd_kernelINS_13Kernel_traitsI13__nv_bfloat16fS2_fjLj14336ELj4ELj1ELj4ELj8ENS_18Kernel_traits_baseILj14336ES2_fS2_fjLj128EEEEEEEvNS_9BwdParamsE,"a",@progbits
	.sectionflags	@""
	.align	4
.nv.constant0._ZN10layer_norm13ln_bwd_kernelINS_13Kernel_traitsI13__nv_bfloat16fS2_fjLj14336ELj4ELj1ELj4ELj8ENS_18Kernel_traits_baseILj14336ES2_fS2_fjLj128EEEEEEEvNS_9BwdParamsE:
	.zero		1032


//--------------------- .nv.constant0._ZN10layer_norm22ln_bwd_finalize_kernelINS_22Kernel_traits_finalizeILj14336E13__nv_bfloat16S2_S2_fjLj1024ELj4ENS_18Kernel_traits_baseILj14336ES2_S2_S2_fjLj1024EEEEEEEvNS_9BwdParamsE --------------------------
	.section	.nv.constant0._ZN10layer_norm22ln_bwd_finalize_kernelINS_22Kernel_traits_finalizeILj14336E13__nv_bfloat16S2_S2_fjLj1024ELj4ENS_18Kernel_traits_baseILj14336ES2_S2_S2_fjLj1024EEEEEEEvNS_9BwdParamsE,"a",@progbits
	.sectionflags	@""
	.align	4
.nv.constant0._ZN10layer_norm22ln_bwd_finalize_kernelINS_22Kernel_traits_finalizeILj14336E13__nv_bfloat16S2_S2_fjLj1024ELj4ENS_18Kernel_traits_baseILj14336ES2_S2_S2_fjLj1024EEEEEEEvNS_9BwdParamsE:
	.zero		1032


//--------------------- .nv.constant0._ZN10layer_norm13ln_bwd_kernelINS_13Kernel_traitsI13__nv_bfloat16S2_S2_fjLj14336ELj4ELj1ELj4ELj8ENS_18Kernel_traits_baseILj14336ES2_S2_S2_fjLj128EEEEEEEvNS_9BwdParamsE --------------------------
	.section	.nv.constant0._ZN10layer_norm13ln_bwd_kernelINS_13Kernel_traitsI13__nv_bfloat16S2_S2_fjLj14336ELj4ELj1ELj4ELj8ENS_18Kernel_traits_baseILj14336ES2_S2_S2_fjLj128EEEEEEEvNS_9BwdParamsE,"a",@progbits
	.sectionflags	@""
	.align	4
.nv.constant0._ZN10layer_norm13ln_bwd_kernelINS_13Kernel_traitsI13__nv_bfloat16S2_S2_fjLj14336ELj4ELj1ELj4ELj8ENS_18Kernel_traits_baseILj14336ES2_S2_S2_fjLj128EEEEEEEvNS_9BwdParamsE:
	.zero		1032


//--------------------- .nv.constant0._ZN10layer_norm22ln_bwd_finalize_kernelINS_22Kernel_traits_finalizeILj14336E6__halffS2_fjLj1024ELj4ENS_18Kernel_traits_baseILj14336ES2_fS2_fjLj1024EEEEEEEvNS_9BwdParamsE --------------------------
	.section	.nv.constant0._ZN10layer_norm22ln_bwd_finalize_kernelINS_22Kernel_traits_finalizeILj14336E6__halffS2_fjLj1024ELj4ENS_18Kernel_traits_baseILj14336ES2_fS2_fjLj1024EEEEEEEvNS_9BwdParamsE,"a",@progbits
	.sectionflags	@""
	.align	4
.nv.constant0._ZN10layer_norm22ln_bwd_finalize_kernelINS_22Kernel_traits_finalizeILj14336E6__halffS2_fjLj1024ELj4ENS_18Kernel_traits_baseILj14336ES2_fS2_fjLj1024EEEEEEEvNS_9BwdParamsE:
	.zero		1032


//--------------------- .nv.constant0._ZN10layer_norm13ln_bwd_kernelINS_13Kernel_traitsI6__halffS2_fjLj14336ELj4ELj1ELj4ELj8ENS_18Kernel_traits_baseILj14336ES2_fS2_fjLj128EEEEEEEvNS_9BwdParamsE --------------------------
	.section	.nv.constant0._ZN10layer_norm13ln_bwd_kernelINS_13Kernel_traitsI6__halffS2_fjLj14336ELj4ELj1ELj4ELj8ENS_18Kernel_traits_baseILj14336ES2_fS2_fjLj128EEEEEEEvNS_9BwdParamsE,"a",@progbits
	.sectionflags	@""
	.align	4
.nv.constant0._ZN10layer_norm13ln_bwd_kernelINS_13Kernel_traitsI6__halffS2_fjLj14336ELj4ELj1ELj4ELj8ENS_18Kernel_traits_baseILj14336ES2_fS2_fjLj128EEEEEEEvNS_9BwdParamsE:
	.zero		1032


//--------------------- .nv.constant0._ZN10layer_norm22ln_bwd_finalize_kernelINS_22Kernel_traits_finalizeILj14336E6__halfS2_S2_fjLj1024ELj4ENS_18Kernel_traits_baseILj14336ES2_S2_S2_fjLj1024EEEEEEEvNS_9BwdParamsE --------------------------
	.section	.nv.constant0._ZN10layer_norm22ln_bwd_finalize_kernelINS_22Kernel_traits_finalizeILj14336E6__halfS2_S2_fjLj1024ELj4ENS_18Kernel_traits_baseILj14336ES2_S2_S2_fjLj1024EEEEEEEvNS_9BwdParamsE,"a",@progbits
	.sectionflags	@""
	.align	4
.nv.constant0._ZN10layer_norm22ln_bwd_finalize_kernelINS_22Kernel_traits_finalizeILj14336E6__halfS2_S2_fjLj1024ELj4ENS_18Kernel_traits_baseILj14336ES2_S2_S2_fjLj1024EEEEEEEvNS_9BwdParamsE:
	.zero		1032


//--------------------- .nv.constant0._ZN10layer_norm13ln_bwd_kernelINS_13Kernel_traitsI6__halfS2_S2_fjLj14336ELj4ELj1ELj4ELj8ENS_18Kernel_traits_baseILj14336ES2_S2_S2_fjLj128EEEEEEEvNS_9BwdParamsE --------------------------
	.section	.nv.constant0._ZN10layer_norm13ln_bwd_kernelINS_13Kernel_traitsI6__halfS2_S2_fjLj14336ELj4ELj1ELj4ELj8ENS_18Kernel_traits_baseILj14336ES2_S2_S2_fjLj128EEEEEEEvNS_9BwdParamsE,"a",@progbits
	.sectionflags	@""
	.align	4
.nv.constant0._ZN10layer_norm13ln_bwd_kernelINS_13Kernel_traitsI6__halfS2_S2_fjLj14336ELj4ELj1ELj4ELj8ENS_18Kernel_traits_baseILj14336ES2_S2_S2_fjLj128EEEEEEEvNS_9BwdParamsE:
	.zero		1032


//--------------------- .nv.constant0._ZN10layer_norm22ln_bwd_finalize_kernelINS_22Kernel_traits_finalizeILj14336EffffjLj1024ELj4ENS_18Kernel_traits_baseILj14336EffffjLj1024EEEEEEEvNS_9BwdParamsE --------------------------
	.section	.nv.constant0._ZN10layer_norm22ln_bwd_finalize_kernelINS_22Kernel_traits_finalizeILj14336EffffjLj1024ELj4ENS_18Kernel_traits_baseILj14336EffffjLj1024EEEEEEEvNS_9BwdParamsE,"a",@progbits
	.sectionflags	@""
	.align	4
.nv.constant0._ZN10layer_norm22ln_bwd_finalize_kernelINS_22Kernel_traits_finalizeILj14336EffffjLj1024ELj4ENS_18Kernel_traits_baseILj14336EffffjLj1024EEEEEEEvNS_9BwdParamsE:
	.zero		1032


//--------------------- .nv.constant0._ZN10layer_norm13ln_bwd_kernelINS_13Kernel_traitsIffffjLj14336ELj4ELj1ELj4ELj8ENS_18Kernel_traits_baseILj14336EffffjLj128EEEEEEEvNS_9BwdParamsE --------------------------
	.section	.nv.constant0._ZN10layer_norm13ln_bwd_kernelINS_13Kernel_traitsIffffjLj14336ELj4ELj1ELj4ELj8ENS_18Kernel_traits_baseILj14336EffffjLj128EEEEEEEvNS_9BwdParamsE,"a",@progbits
	.sectionflags	@""
	.align	4
.nv.constant0._ZN10layer_norm13ln_bwd_kernelINS_13Kernel_traitsIffffjLj14336ELj4ELj1ELj4ELj8ENS_18Kernel_traits_baseILj14336EffffjLj128EEEEEEEvNS_9BwdParamsE:
	.zero		1032


//--------------------- .nv.constant0._ZN10layer_norm22ln_bwd_finalize_kernelINS_22Kernel_traits_finalizeILj12800E13__nv_bfloat16fS2_fjLj1024ELj4ENS_18Kernel_traits_baseILj12800ES2_fS2_fjLj1024EEEEEEEvNS_9BwdParamsE --------------------------
	.section	.nv.constant0._ZN10layer_norm22ln_bwd_finalize_kernelINS_22Kernel_traits_finalizeILj12800E13__nv_bfloat16fS2_fjLj1024ELj4ENS_18Kernel_traits_baseILj12800ES2_fS2_fjLj1024EEEEEEEvNS_9BwdParamsE,"a",@progbits
	.sectionflags	@""
	.align	4
.nv.constant0._ZN10layer_norm22ln_bwd_finalize_kernelINS_22Kernel_traits_finalizeILj12800E13__nv_bfloat16fS2_fjLj1024ELj4ENS_18Kernel_traits_baseILj12800ES2_fS2_fjLj1024EEEEEEEvNS_9BwdParamsE:
	.zero		1032


//--------------------- .nv.constant0._ZN10layer_norm13ln_bwd_kernelINS_13Kernel_traitsI13__nv_bfloat16fS2_fjLj12800ELj5ELj1ELj4ELj16ENS_18Kernel_traits_baseILj12800ES2_fS2_fjLj128EEEEEEEvNS_9BwdParamsE --------------------------
	.section	.nv.constant0._ZN10layer_norm13ln_bwd_kernelINS_13Kernel_traitsI13__nv_bfloat16fS2_fjLj12800ELj5ELj1ELj4ELj16ENS_18Kernel_traits_baseILj12800ES2_fS2_fjLj128EEEEEEEvNS_9BwdParamsE,"a",@progbits
	.sectionflags	@""
	.align	4
.nv.constant0._ZN10layer_norm13ln_bwd_kernelINS_13Kernel_traitsI13__nv_bfloat16fS2_fjLj12800ELj5ELj1ELj4ELj16ENS_18Kernel_traits_baseILj12800ES2_fS2_fjLj128EEEEEEEvNS_9BwdParamsE:
	.zero		1032


//--------------------- .nv.constant0._ZN10layer_norm22ln_bwd_finalize_kernelINS_22Kernel_traits_finalizeILj12800E13__nv_bfloat16S2_S2_fjLj1024ELj4ENS_18Kernel_traits_baseILj12800ES2_S2_S2_fjLj1024EEEEEEEvNS_9BwdParamsE --------------------------
	.section	.nv.constant0._ZN10layer_norm22ln_bwd_finalize_kernelINS_22Kernel_traits_finalizeILj12800E13__nv_bfloat16S2_S2_fjLj1024ELj4ENS_18Kernel_traits_baseILj12800ES2_S2_S2_fjLj1024EEEEEEEvNS_9BwdParamsE,"a",@progbits
	.sectionflags	@""
	.align	4
.nv.constant0._ZN10layer_norm22ln_bwd_finalize_kernelINS_22Kernel_traits_finalizeILj12800E13__nv_bfloat16S2_S2_fjLj1024ELj4ENS_18Kernel_traits_baseILj12800ES2_S2_S2_fjLj1024EEEEEEEvNS_9BwdParamsE:
	.zero		1032


//--------------------- .nv.constant0._ZN10layer_norm13ln_bwd_kernelINS_13Kernel_traitsI13__nv_bfloat16S2_S2_fjLj12800ELj5ELj1ELj4ELj8ENS_18Kernel_traits_baseILj12800ES2_S2_S2_fjLj128EEEEEEEvNS_9BwdParamsE --------------------------
	.section	.nv.constant0._ZN10layer_norm13ln_bwd_kernelINS_13Kernel_traitsI13__nv_bfloat16S2_S2_fjLj12800ELj5ELj1ELj4ELj8ENS_18Kernel_traits_baseILj12800ES2_S2_S2_fjLj128EEEEEEEvNS_9BwdParamsE,"a",@progbits
	.sectionflags	@""
	.align	4
.nv.constant0._ZN10layer_norm13ln_bwd_kernelINS_13Kernel_traitsI13__nv_bfloat16S2_S2_fjLj12800ELj5ELj1ELj4ELj8ENS_18Kernel_traits_baseILj12800ES2_S2_S2_fjLj128EEEEEEEvNS_9BwdParamsE:
	.zero		1032


//--------------------- .nv.constant0._ZN10layer_norm22ln_bwd_finalize_kernelINS_22Kernel_traits_finalizeILj12800E6__halffS2_fjLj1024ELj4ENS_18Kernel_traits_baseILj12800ES2_fS2_fjLj1024EEEEEEEvNS_9BwdParamsE --------------------------
	.section	.nv.constant0._ZN10layer_norm22ln_bwd_finalize_kernelINS_22Kernel_traits_finalizeILj12800E6__halffS2_fjLj1024ELj4ENS_18Kernel_traits_baseILj12800ES2_fS2_fjLj1024EEEEEEEvNS_9BwdParamsE,"a",@progbits
	.sectionflags	@""
	.align	4
.nv.constant0._ZN10layer_norm22ln_bwd_finalize_kernelINS_22Kernel_traits_finalizeILj12800E6__halffS2_fjLj1024ELj4ENS_18Kernel_traits_baseILj12800ES2_fS2_fjLj1024EEEEEEEvNS_9BwdParamsE:
	.zero		1032


//--------------------- .nv.constant0._ZN10layer_norm13ln_bwd_kernelINS_13Kernel_traitsI6__halffS2_fjLj12800ELj5ELj1ELj4ELj16ENS_18Kernel_traits_baseILj12800ES2_fS2_fjLj128EEEEEEEvNS_9BwdParamsE --------------------------
	.section	.nv.constant0._ZN10layer_norm13ln_bwd_kernelINS_13Kernel_traitsI6__halffS2_fjLj12800ELj5ELj1ELj4ELj16ENS_18Kernel_traits_baseILj12800ES2_fS2_fjLj128EEEEEEEvNS_9BwdParamsE,"a",@progbits
	.sectionflags	@""
	.align	4
.nv.constant0._ZN10layer_norm13ln_bwd_kernelINS_13Kernel_traitsI6__halffS2_fjLj12800ELj5ELj1ELj4ELj16ENS_18Kernel_traits_baseILj12800ES2_fS2_fjLj128EEEEEEEvNS_9BwdParamsE:
	.zero		1032


//--------------------- .nv.constant0._ZN10layer_norm22ln_bwd_finalize_kernelINS_22Kernel_traits_finalizeILj12800E6__halfS2_S2_fjLj1024ELj4ENS_18Kernel_traits_baseILj12800ES2_S2_S2_fjLj1024EEEEEEEvNS_9BwdParamsE --------------------------
	.section	.nv.constant0._ZN10layer_norm22ln_bwd_finalize_kernelINS_22Kernel_traits_finalizeILj12800E6__halfS2_S2_fjLj1024ELj4ENS_18Kernel_traits_baseILj12800ES2_S2_S2_fjLj1024EEEEEEEvNS_9BwdParamsE,"a",@progbits
	.sectionflags	@""
	.align	4
.nv.constant0._ZN10layer_norm22ln_bwd_finalize_kernelINS_22Kernel_traits_finalizeILj12800E6__halfS2_S2_fjLj1024ELj4ENS_18Kernel_traits_baseILj12800ES2_S2_S2_fjLj1024EEEEEEEvNS_9BwdParamsE:
	.zero		1032


//--------------------- .nv.constant0._ZN10layer_norm13ln_bwd_kernelINS_13Kernel_traitsI6__halfS2_S2_fjLj12800ELj5ELj1ELj4ELj8ENS_18Kernel_traits_baseILj12800ES2_S2_S2_fjLj128EEEEEEEvNS_9BwdParamsE --------------------------
	.section	.nv.constant0._ZN10layer_norm13ln_bwd_kernelINS_13Kernel_traitsI6__halfS2_S2_fjLj12800ELj5ELj1ELj4ELj8ENS_18Kernel_traits_baseILj12800ES2_S2_S2_fjLj128EEEEEEEvNS_9BwdParamsE,"a",@progbits
	.sectionflags	@""
	.align	4
.nv.constant0._ZN10layer_norm13ln_bwd_kernelINS_13Kernel_traitsI6__halfS2_S2_fjLj12800ELj5ELj1ELj4ELj8ENS_18Kernel_traits_baseILj12800ES2_S2_S2_fjLj128EEEEEEEvNS_9BwdParamsE:
	.zero		1032


//--------------------- .nv.constant0._ZN10layer_norm22ln_bwd_finalize_kernelINS_22Kernel_traits_finalizeILj12800EffffjLj1024ELj4ENS_18Kernel_traits_baseILj12800EffffjLj1024EEEEEEEvNS_9BwdParamsE --------------------------
	.section	.nv.constant0._ZN10layer_norm22ln_bwd_finalize_kernelINS_22Kernel_traits_finalizeILj12800EffffjLj1024ELj4ENS_18Kernel_traits_baseILj12800EffffjLj1024EEEEEEEvNS_9BwdParamsE,"a",@progbits
	.sectionflags	@""
	.align	4
.nv.constant0._ZN10layer_norm22ln_bwd_finalize_kernelINS_22Kernel_traits_finalizeILj12800EffffjLj1024ELj4ENS_18Kernel_traits_baseILj12800EffffjLj1024EEEEEEEvNS_9BwdParamsE:
	.zero		1032


//--------------------- .nv.constant0._ZN10layer_norm13ln_bwd_kernelINS_13Kernel_traitsIffffjLj12800ELj5ELj1ELj4ELj16ENS_18Kernel_traits_baseILj12800EffffjLj128EEEEEEEvNS_9BwdParamsE --------------------------
	.section	.nv.constant0._ZN10layer_norm13ln_bwd_kernelINS_13Kernel_traitsIffffjLj12800ELj5ELj1ELj4ELj16ENS_18Kernel_traits_baseILj12800EffffjLj128EEEEEEEvNS_9BwdParamsE,"a",@progbits
	.sectionflags	@""
	.align	4
.nv.constant0._ZN10layer_norm13ln_bwd_kernelINS_13Kernel_traitsIffffjLj12800ELj5ELj1ELj4ELj16ENS_18Kernel_traits_baseILj12800EffffjLj128EEEEEEEvNS_9BwdParamsE:
	.zero		1032


//--------------------- .nv.constant0._ZN10layer_norm22ln_bwd_finalize_kernelINS_22Kernel_traits_finalizeILj12288E13__nv_bfloat16fS2_fjLj1024ELj4ENS_18Kernel_traits_baseILj12288ES2_fS2_fjLj1024EEEEEEEvNS_9BwdParamsE --------------------------
	.section	.nv.constant0._ZN10layer_norm22ln_bwd_finalize_kernelINS_22Kernel_traits_finalizeILj12288E13__nv_bfloat16fS2_fjLj1024ELj4ENS_18Kernel_traits_baseILj12288ES2_fS2_fjLj1024EEEEEEEvNS_9BwdParamsE,"a",@progbits
	.sectionflags	@""
	.align	4
.nv.constant0._ZN10layer_norm22ln_bwd_finalize_kernelINS_22Kernel_traits_finalizeILj12288E13__nv_bfloat16fS2_fjLj1024ELj4ENS_18Kernel_traits_baseILj12288ES2_fS2_fjLj1024EEEEEEEvNS_9BwdParamsE:
	.zero		1032


//--------------------- .nv.constant0._ZN10layer_norm13ln_bwd_kernelINS_13Kernel_traitsI13__nv_bfloat16fS2_fjLj12288ELj4ELj1ELj4ELj16ENS_18Kernel_traits_baseILj12288ES2_fS2_fjLj128EEEEEEEvNS_9BwdParamsE --------------------------
	.section	.nv.constant0._ZN10layer_norm13ln_bwd_kernelINS_13Kernel_traitsI13__nv_bfloat16fS2_fjLj12288ELj4ELj1ELj4ELj16ENS_18Kernel_traits_baseILj12288ES2_fS2_fjLj128EEEEEEEvNS_9BwdParamsE,"a",@progbits
	.sectionflags	@""
	.align	4
.nv.constant0._ZN10layer_norm13ln_bwd_kernelINS_13Kernel_traitsI13__nv_bfloat16fS2_fjLj12288ELj4ELj1ELj4ELj16ENS_18Kernel_traits_baseILj12288ES2_fS2_fjLj128EEEEEEEvNS_9BwdParamsE:
	.zero		1032


//--------------------- .nv.constant0._ZN10layer_norm22ln_bwd_finalize_kernelINS_22Kernel_traits_finalizeILj12288E13__nv_bfloat16S2_S2_fjLj1024ELj4ENS_18Kernel_traits_baseILj12288ES2_S2_S2_fjLj1024EEEEEEEvNS_9BwdParamsE --------------------------
	.section	.nv.constant0._ZN10layer_norm22ln_bwd_finalize_kernelINS_22Kernel_traits_finalizeILj12288E13__nv_bfloat16S2_S2_fjLj1024ELj4ENS_18Kernel_traits_baseILj12288ES2_S2_S2_fjLj1024EEEEEEEvNS_9BwdParamsE,"a",@progbits
	.sectionflags	@""
	.align	4
.nv.constant0._ZN10layer_norm22ln_bwd_finalize_kernelINS_22Kernel_traits_finalizeILj12288E13__nv_bfloat16S2_S2_fjLj1024ELj4ENS_18Kernel_traits_baseILj12288ES2_S2_S2_fjLj1024EEEEEEEvNS_9BwdParamsE:
	.zero		1032


//--------------------- .nv.constant0._ZN10layer_norm13ln_bwd_kernelINS_13Kernel_traitsI13__nv_bfloat16S2_S2_fjLj12288ELj4ELj1ELj4ELj16ENS_18Kernel_traits_baseILj12288ES2_S2_S2_fjLj128EEEEEEEvNS_9BwdParamsE --------------------------
	.section	.nv.constant0._ZN10layer_norm13ln_bwd_kernelINS_13Kernel_traitsI13__nv_bfloat16S2_S2_fjLj12288ELj4ELj1ELj4ELj16ENS_18Kernel_traits_baseILj12288ES2_S2_S2_fjLj128EEEEEEEvNS_9BwdParamsE,"a",@progbits
	.sectionflags	@""
	.align	4
.nv.constant0._ZN10layer_norm13ln_bwd_kernelINS_13Kernel_traitsI13__nv_bfloat16S2_S2_fjLj12288ELj4ELj1ELj4ELj16ENS_18Kernel_traits_baseILj12288ES2_S2_S2_fjLj128EEEEEEEvNS_9BwdParamsE:
	.zero		1032


//--------------------- .nv.constant0._ZN10layer_norm22ln_bwd_finalize_kernelINS_22Kernel_traits_finalizeILj12288E6__halffS2_fjLj1024ELj4ENS_18Kernel_traits_baseILj12288ES2_fS2_fjLj1024EEEEEEEvNS_9BwdParamsE --------------------------
	.section	.nv.constant0._ZN10layer_norm22ln_bwd_finalize_kernelINS_22Kernel_traits_finalizeILj12288E6__halffS2_fjLj1024ELj4ENS_18Kernel_traits_baseILj12288ES2_fS2_fjLj1024EEEEEEEvNS_9BwdParamsE,"a",@progbits
	.sectionflags	@""
	.align	4
.nv.constant0._ZN10layer_norm22ln_bwd_finalize_kernelINS_22Kernel_traits_finalizeILj12288E6__halffS2_fjLj1024ELj4ENS_18Kernel_traits_baseILj12288ES2_fS2_fjLj1024EEEEEEEvNS_9BwdParamsE:
	.zero		1032


//--------------------- .nv.constant0._ZN10layer_norm13ln_bwd_kernelINS_13Kernel_traitsI6__halffS2_fjLj12288ELj4ELj1ELj4ELj16ENS_18Kernel_traits_baseILj12288ES2_fS2_fjLj128EEEEEEEvNS_9BwdParamsE --------------------------
	.section	.nv.constant0._ZN10layer_norm13ln_bwd_kernelINS_13Kernel_traitsI6__halffS2_fjLj12288ELj4ELj1ELj4ELj16ENS_18Kernel_traits_baseILj12288ES2_fS2_fjLj128EEEEEEEvNS_9BwdParamsE,"a",@progbits
	.sectionflags	@""
	.align	4
.nv.constant0._ZN10layer_norm13ln_bwd_kernelINS_13Kernel_traitsI6__halffS2_fjLj12288ELj4ELj1ELj4ELj16ENS_18Kernel_traits_baseILj12288ES2_fS2_fjLj128EEEEEEEvNS_9BwdParamsE:
	.zero		1032


//--------------------- .nv.constant0._ZN10layer_norm22ln_bwd_finalize_kernelINS_22Kernel_traits_finalizeILj12288E6__halfS2_S2_fjLj1024ELj4ENS_18Kernel_traits_baseILj12288ES2_S2_S2_fjLj1024EEEEEEEvNS_9BwdParamsE --------------------------
	.section	.nv.constant0._ZN10layer_norm22ln_bwd_finalize_kernelINS_22Kernel_traits_finalizeILj12288E6__halfS2_S2_fjLj1024ELj4ENS_18Kernel_traits_baseILj12288ES2_S2_S2_fjLj1024EEEEEEEvNS_9BwdParamsE,"a",@progbits
	.sectionflags	@""
	.align	4
.nv.constant0._ZN10layer_norm22ln_bwd_finalize_kernelINS_22Kernel_traits_finalizeILj12288E6__halfS2_S2_fjLj1024ELj4ENS_18Kernel_traits_baseILj12288ES2_S2_S2_fjLj1024EEEEEEEvNS_9BwdParamsE:
	.zero		1032


//--------------------- .nv.constant0._ZN10layer_norm13ln_bwd_kernelINS_13Kernel_traitsI6__halfS2_S2_fjLj12288ELj4ELj1ELj4ELj16ENS_18Kernel_traits_baseILj12288ES2_S2_S2_fjLj128EEEEEEEvNS_9BwdParamsE --------------------------
	.section	.nv.constant0._ZN10layer_norm13ln_bwd_kernelINS_13Kernel_traitsI6__halfS2_S2_fjLj12288ELj4ELj1ELj4ELj16ENS_18Kernel_traits_baseILj12288ES2_S2_S2_fjLj128EEEEEEEvNS_9BwdParamsE,"a",@progbits
	.sectionflags	@""
	.align	4
.nv.constant0._ZN10layer_norm13ln_bwd_kernelINS_13Kernel_traitsI6__halfS2_S2_fjLj12288ELj4ELj1ELj4ELj16ENS_18Kernel_traits_baseILj12288ES2_S2_S2_fjLj128EEEEEEEvNS_9BwdParamsE:
	.zero		1032


//--------------------- .nv.constant0._ZN10layer_norm22ln_bwd_finalize_kernelINS_22Kernel_traits_finalizeILj12288EffffjLj1024ELj4ENS_18Kernel_traits_baseILj12288EffffjLj1024EEEEEEEvNS_9BwdParamsE --------------------------
	.section	.nv.constant0._ZN10layer_norm22ln_bwd_finalize_kernelINS_22Kernel_traits_finalizeILj12288EffffjLj1024ELj4ENS_18Kernel_traits_baseILj12288EffffjLj1024EEEEEEEvNS_9BwdParamsE,"a",@progbits
	.sectionflags	@""
	.align	4
.nv.constant0._ZN10layer_norm22ln_bwd_finalize_kernelINS_22Kernel_traits_finalizeILj12288EffffjLj1024ELj4ENS_18Kernel_traits_baseILj12288EffffjLj1024EEEEEEEvNS_9BwdParamsE:
	.zero		1032


//--------------------- .nv.constant0._ZN10layer_norm13ln_bwd_kernelINS_13Kernel_traitsIffffjLj12288ELj4ELj1ELj4ELj16ENS_18Kernel_traits_baseILj12288EffffjLj128EEEEEEEvNS_9BwdParamsE --------------------------
	.section	.nv.constant0._ZN10layer_norm13ln_bwd_kernelINS_13Kernel_traitsIffffjLj12288ELj4ELj1ELj4ELj16ENS_18Kernel_traits_baseILj12288EffffjLj128EEEEEEEvNS_9BwdParamsE,"a",@progbits
	.sectionflags	@""
	.align	4
.nv.constant0._ZN10layer_norm13ln_bwd_kernelINS_13Kernel_traitsIffffjLj12288ELj4ELj1ELj4ELj16ENS_18Kernel_traits_baseILj12288EffffjLj128EEEEEEEvNS_9BwdParamsE:
	.zero		1032


//--------------------- .nv.constant0._ZN10layer_norm22ln_bwd_finalize_kernelINS_22Kernel_traits_finalizeILj10240E13__nv_bfloat16fS2_fjLj1024ELj4ENS_18Kernel_traits_baseILj10240ES2_fS2_fjLj1024EEEEEEEvNS_9BwdParamsE --------------------------
	.section	.nv.constant0._ZN10layer_norm22ln_bwd_finalize_kernelINS_22Kernel_traits_finalizeILj10240E13__nv_bfloat16fS2_fjLj1024ELj4ENS_18Kernel_traits_baseILj10240ES2_fS2_fjLj1024EEEEEEEvNS_9BwdParamsE,"a",@progbits
	.sectionflags	@""
	.align	4
.nv.constant0._ZN10layer_norm22ln_bwd_finalize_kernelINS_22Kernel_traits_finalizeILj10240E13__nv_bfloat16fS2_fjLj1024ELj4ENS_18Kernel_traits_baseILj10240ES2_fS2_fjLj1024EEEEEEEvNS_9BwdParamsE:
	.zero		1032


//--------------------- .nv.constant0._ZN10layer_norm13ln_bwd_kernelINS_13Kernel_traitsI13__nv_bfloat16fS2_fjLj10240ELj2ELj1ELj4ELj16ENS_18Kernel_traits_baseILj10240ES2_fS2_fjLj128EEEEEEEvNS_9BwdParamsE --------------------------
	.section	.nv.constant0._ZN10layer_norm13ln_bwd_kernelINS_13Kernel_traitsI13__nv_bfloat16fS2_fjLj10240ELj2ELj1ELj4ELj16ENS_18Kernel_traits_baseILj10240ES2_fS2_fjLj128EEEEEEEvNS_9BwdParamsE,"a",@progbits
	.sectionflags	@""
	.align	4
.nv.constant0._ZN10layer_norm13ln_bwd_kernelINS_13Kernel_traitsI13__nv_bfloat16fS2_fjLj10240ELj2ELj1ELj4ELj16ENS_18Kernel_traits_baseILj10240ES2_fS2_fjLj128EEEEEEEvNS_9BwdParamsE:
	.zero		1032


//--------------------- .nv.constant0._ZN10layer_norm22ln_bwd_finalize_kernelINS_22Kernel_traits_finalizeILj10240E13__nv_bfloat16S2_S2_fjLj1024ELj4ENS_18Kernel_traits_baseILj10240ES2_S2_S2_fjLj1024EEEEEEEvNS_9BwdParamsE --------------------------
	.section	.nv.constant0._ZN10layer_norm22ln_bwd_finalize_kernelINS_22Kernel_traits_finalizeILj10240E13__nv_bfloat16S2_S2_fjLj1024ELj4ENS_18Kernel_traits_baseILj10240ES2_S2_S2_fjLj1024EEEEEEEvNS_9BwdParamsE,"a",@progbits
	.sectionflags	@""
	.align	4
.nv.constant0._ZN10layer_norm22ln_bwd_finalize_kernelINS_22Kernel_traits_finalizeILj10240E13__nv_bfloat16S2_S2_fjLj1024ELj4ENS_18Kernel_traits_baseILj10240ES2_S2_S2_fjLj1024EEEEEEEvNS_9BwdParamsE:
	.zero		1032


//--------------------- .nv.constant0._ZN10layer_norm13ln_bwd_kernelINS_13Kernel_traitsI13__nv_bfloat16S2_S2_fjLj10240ELj2ELj1ELj4ELj16ENS_18Kernel_traits_baseILj10240ES2_S2_S2_fjLj128EEEEEEEvNS_9BwdParamsE --------------------------
	.section	.nv.constant0._ZN10layer_norm13ln_bwd_kernelINS_13Kernel_traitsI13__nv_bfloat16S2_S2_fjLj10240ELj2ELj1ELj4ELj16ENS_18Kernel_traits_baseILj10240ES2_S2_S2_fjLj128EEEEEEEvNS_9BwdParamsE,"a",@progbits
	.sectionflags	@""
	.align	4
.nv.constant0._ZN10layer_norm13ln_bwd_kernelINS_13Kernel_traitsI13__nv_bfloat16S2_S2_fjLj10240ELj2ELj1ELj4ELj16ENS_18Kernel_traits_baseILj10240ES2_S2_S2_fjLj128EEEEEEEvNS_9BwdParamsE:
	.zero		1032


//--------------------- .nv.constant0._ZN10layer_norm22ln_bwd_finalize_kernelINS_22Kernel_traits_finalizeILj10240E6__halffS2_fjLj1024ELj4ENS_18Kernel_traits_baseILj10240ES2_fS2_fjLj1024EEEEEEEvNS_9BwdParamsE --------------------------
	.section	.nv.constant0._ZN10layer_norm22ln_bwd_finalize_kernelINS_22Kernel_traits_finalizeILj10240E6__halffS2_fjLj1024ELj4ENS_18Kernel_traits_baseILj10240ES2_fS2_fjLj1024EEEEEEEvNS_9BwdParamsE,"a",@progbits
	.sectionflags	@""
	.align	4
.nv.constant0._ZN10layer_norm22ln_bwd_finalize_kernelINS_22Kernel_traits_finalizeILj10240E6__halffS2_fjLj1024ELj4ENS_18Kernel_traits_baseILj10240ES2_fS2_fjLj1024EEEEEEEvNS_9BwdParamsE:
	.zero		1032


//--------------------- .nv.constant0._ZN10layer_norm13ln_bwd_kernelINS_13Kernel_traitsI6__halffS2_fjLj10240ELj2ELj1ELj4ELj16ENS_18Kernel_traits_baseILj10240ES2_fS2_fjLj128EEEEEEEvNS_9BwdParamsE --------------------------
	.section	.nv.constant0._ZN10layer_norm13ln_bwd_kernelINS_13Kernel_traitsI6__halffS2_fjLj10240ELj2ELj1ELj4ELj16ENS_18Kernel_traits_baseILj10240ES2_fS2_fjLj128EEEEEEEvNS_9BwdParamsE,"a",@progbits
	.sectionflags	@""
	.align	4
.nv.constant0._ZN10layer_norm13ln_bwd_kernelINS_13Kernel_traitsI6__halffS2_fjLj10240ELj2ELj1ELj4ELj16ENS_18Kernel_traits_baseILj10240ES2_fS2_fjLj128EEEEEEEvNS_9BwdParamsE:
	.zero		1032


//--------------------- .nv.constant0._ZN10layer_norm22ln_bwd_finalize_kernelINS_22Kernel_traits_finalizeILj10240E6__halfS2_S2_fjLj1024ELj4ENS_18Kernel_traits_baseILj10240ES2_S2_S2_fjLj1024EEEEEEEvNS_9BwdParamsE --------------------------
	.section	.nv.constant0._ZN10layer_norm22ln_bwd_finalize_kernelINS_22Kernel_traits_finalizeILj10240E6__halfS2_S2_fjLj1024ELj4ENS_18Kernel_traits_baseILj10240ES2_S2_S2_fjLj1024EEEEEEEvNS_9BwdParamsE,"a",@progbits
	.sectionflags	@""
	.align	4
.nv.constant0._ZN10layer_norm22ln_bwd_finalize_kernelINS_22Kernel_traits_finalizeILj10240E6__halfS2_S2_fjLj1024ELj4ENS_18Kernel_traits_baseILj10240ES2_S2_S2_fjLj1024EEEEEEEvNS_9BwdParamsE:
	.zero		1032


//--------------------- .nv.constant0._ZN10layer_norm13ln_bwd_kernelINS_13Kernel_traitsI6__halfS2_S2_fjLj10240ELj2ELj1ELj4ELj16ENS_18Kernel_traits_baseILj10240ES2_S2_S2_fjLj128EEEEEEEvNS_9BwdParamsE --------------------------
	.section	.nv.constant0._ZN10layer_norm13ln_bwd_kernelINS_13Kernel_traitsI6__halfS2_S2_fjLj10240ELj2ELj1ELj4ELj16ENS_18Kernel_traits_baseILj10240ES2_S2_S2_fjLj128EEEEEEEvNS_9BwdParamsE,"a",@progbits
	.sectionflags	@""
	.align	4
.nv.constant0._ZN10layer_norm13ln_bwd_kernelINS_13Kernel_traitsI6__halfS2_S2_fjLj10240ELj2ELj1ELj4ELj16ENS_18Kernel_traits_baseILj10240ES2_S2_S2_fjLj128EEEEEEEvNS_9BwdParamsE:
	.zero		1032


//--------------------- .nv.constant0._ZN10layer_norm22ln_bwd_finalize_kernelINS_22Kernel_traits_finalizeILj10240EffffjLj1024ELj4ENS_18Kernel_traits_baseILj10240EffffjLj1024EEEEEEEvNS_9BwdParamsE --------------------------
	.section	.nv.constant0._ZN10layer_norm22ln_bwd_finalize_kernelINS_22Kernel_traits_finalizeILj10240EffffjLj1024ELj4ENS_18Kernel_traits_baseILj10240EffffjLj1024EEEEEEEvNS_9BwdParamsE,"a",@progbits
	.sectionflags	@""
	.align	4
.nv.constant0._ZN10layer_norm22ln_bwd_finalize_kernelINS_22Kernel_traits_finalizeILj10240EffffjLj1024ELj4ENS_18Kernel_traits_baseILj10240EffffjLj1024EEEEEEEvNS_9BwdParamsE:
	.zero		1032


//--------------------- .nv.constant0._ZN10layer_norm13ln_bwd_kernelINS_13Kernel_traitsIffffjLj10240ELj2ELj1ELj4ELj16ENS_18Kernel_traits_baseILj10240EffffjLj128EEEEEEEvNS_9BwdParamsE --------------------------
	.section	.nv.constant0._ZN10layer_norm13ln_bwd_kernelINS_13Kernel_traitsIffffjLj10240ELj2ELj1ELj4ELj16ENS_18Kernel_traits_baseILj10240EffffjLj128EEEEEEEvNS_9BwdParamsE,"a",@progbits
	.sectionflags	@""
	.align	4
.nv.constant0._ZN10layer_norm13ln_bwd_kernelINS_13Kernel_traitsIffffjLj10240ELj2ELj1ELj4ELj16ENS_18Kernel_traits_baseILj10240EffffjLj128EEEEEEEvNS_9BwdParamsE:
	.zero		1032


//--------------------- .nv.constant0._ZN10layer_norm22ln_bwd_finalize_kernelINS_22Kernel_traits_finalizeILj8192E13__nv_bfloat16fS2_fjLj1024ELj4ENS_18Kernel_traits_baseILj8192ES2_fS2_fjLj1024EEEEEEEvNS_9BwdParamsE --------------------------
	.section	.nv.constant0._ZN10layer_norm22ln_bwd_finalize_kernelINS_22Kernel_traits_finalizeILj8192E13__nv_bfloat16fS2_fjLj1024ELj4ENS_18Kernel_traits_baseILj8192ES2_fS2_fjLj1024EEEEEEEvNS_9BwdParamsE,"a",@progbits
	.sectionflags	@""
	.align	4
.nv.constant0._ZN10layer_norm22ln_bwd_finalize_kernelINS_22Kernel_traits_finalizeILj8192E13__nv_bfloat16fS2_fjLj1024ELj4ENS_18Kernel_traits_baseILj8192ES2_fS2_fjLj1024EEEEEEEvNS_9BwdParamsE:
	.zero		1032


//--------------------- .nv.constant0._ZN10layer_norm13ln_bwd_kernelINS_13Kernel_traitsI13__nv_bfloat16fS2_fjLj8192ELj2ELj1ELj4ELj16ENS_18Kernel_traits_baseILj8192ES2_fS2_fjLj128EEEEEEEvNS_9BwdParamsE --------------------------
	.section	.nv.constant0._ZN10layer_norm13ln_bwd_kernelINS_13Kernel_traitsI13__nv_bfloat16fS2_fjLj8192ELj2ELj1ELj4ELj16ENS_18Kernel_traits_baseILj8192ES2_fS2_fjLj128EEEEEEEvNS_9BwdParamsE,"a",@progbits
	.sectionflags	@""
	.align	4
.nv.constant0._ZN10layer_norm13ln_bwd_kernelINS_13Kernel_traitsI13__nv_bfloat16fS2_fjLj8192ELj2ELj1ELj4ELj16ENS_18Kernel_traits_baseILj8192ES2_fS2_fjLj128EEEEEEEvNS_9BwdParamsE:
	.zero		1032


//--------------------- .nv.constant0._ZN10layer_norm22ln_bwd_finalize_kernelINS_22Kernel_traits_finalizeILj8192E13__nv_bfloat16S2_S2_fjLj1024ELj4ENS_18Kernel_traits_baseILj8192ES2_S2_S2_fjLj1024EEEEEEEvNS_9BwdParamsE --------------------------
	.section	.nv.constant0._ZN10layer_norm22ln_bwd_finalize_kernelINS_22Kernel_traits_finalizeILj8192E13__nv_bfloat16S2_S2_fjLj1024ELj4ENS_18Kernel_traits_baseILj8192ES2_S2_S2_fjLj1024EEEEEEEvNS_9BwdParamsE,"a",@progbits
	.sectionflags	@""
	.align	4
.nv.constant0._ZN10layer_norm22ln_bwd_finalize_kernelINS_22Kernel_traits_finalizeILj8192E13__nv_bfloat16S2_S2_fjLj1024ELj4ENS_18Kernel_traits_baseILj8192ES2_S2_S2_fjLj1024EEEEEEEvNS_9BwdParamsE:
	.zero		1032


//--------------------- .nv.constant0._ZN10layer_norm13ln_bwd_kernelINS_13Kernel_traitsI13__nv_bfloat16S2_S2_fjLj8192ELj2ELj1ELj4ELj16ENS_18Kernel_traits_baseILj8192ES2_S2_S2_fjLj128EEEEEEEvNS_9BwdParamsE --------------------------
	.section	.nv.constant0._ZN10layer_norm13ln_bwd_kernelINS_13Kernel_traitsI13__nv_bfloat16S2_S2_fjLj8192ELj2ELj1ELj4ELj16ENS_18Kernel_traits_baseILj8192ES2_S2_S2_fjLj128EEEEEEEvNS_9BwdParamsE,"a",@progbits
	.sectionflags	@""
	.align	4
.nv.constant0._ZN10layer_norm13ln_bwd_kernelINS_13Kernel_traitsI13__nv_bfloat16S2_S2_fjLj8192ELj2ELj1ELj4ELj16ENS_18Kernel_traits_baseILj8192ES2_S2_S2_fjLj128EEEEEEEvNS_9BwdParamsE:
	.zero		1032


//--------------------- .nv.constant0._ZN10layer_norm22ln_bwd_finalize_kernelINS_22Kernel_traits_finalizeILj8192E6__halffS2_fjLj1024ELj4ENS_18Kernel_traits_baseILj8192ES2_fS2_fjLj1024EEEEEEEvNS_9BwdParamsE --------------------------
	.section	.nv.constant0._ZN10layer_norm22ln_bwd_finalize_kernelINS_22Kernel_traits_finalizeILj8192E6__halffS2_fjLj1024ELj4ENS_18Kernel_traits_baseILj8192ES2_fS2_fjLj1024EEEEEEEvNS_9BwdParamsE,"a",@progbits
	.sectionflags	@""
	.align	4
.nv.constant0._ZN10layer_norm22ln_bwd_finalize_kernelINS_22Kernel_traits_finalizeILj8192E6__halffS2_fjLj1024ELj4ENS_18Kernel_traits_baseILj8192ES2_fS2_fjLj1024EEEEEEEvNS_9BwdParamsE:
	.zero		1032


//--------------------- .nv.constant0._ZN10layer_norm13ln_bwd_kernelINS_13Kernel_traitsI6__halffS2_fjLj8192ELj2ELj1ELj4ELj16ENS_18Kernel_traits_baseILj8192ES2_fS2_fjLj128EEEEEEEvNS_9BwdParamsE --------------------------
	.section	.nv.constant0._ZN10layer_norm13ln_bwd_kernelINS_13Kernel_traitsI6__halffS2_fjLj8192ELj2ELj1ELj4ELj16ENS_18Kernel_traits_baseILj8192ES2_fS2_fjLj128EEEEEEEvNS_9BwdParamsE,"a",@progbits
	.sectionflags	@""
	.align	4
.nv.constant0._ZN10layer_norm13ln_bwd_kernelINS_13Kernel_traitsI6__halffS2_fjLj8192ELj2ELj1ELj4ELj16ENS_18Kernel_traits_baseILj8192ES2_fS2_fjLj128EEEEEEEvNS_9BwdParamsE:
	.zero		1032


//--------------------- .nv.constant0._ZN10layer_norm22ln_bwd_finalize_kernelINS_22Kernel_traits_finalizeILj8192E6__halfS2_S2_fjLj1024ELj4ENS_18Kernel_traits_baseILj8192ES2_S2_S2_fjLj1024EEEEEEEvNS_9BwdParamsE --------------------------
	.section	.nv.constant0._ZN10layer_norm22ln_bwd_finalize_kernelINS_22Kernel_traits_finalizeILj8192E6__halfS2_S2_fjLj1024ELj4ENS_18Kernel_traits_baseILj8192ES2_S2_S2_fjLj1024EEEEEEEvNS_9BwdParamsE,"a",@progbits
	.sectionflags	@""
	.align	4
.nv.constant0._ZN10layer_norm22ln_bwd_finalize_kernelINS_22Kernel_traits_finalizeILj8192E6__halfS2_S2_fjLj1024ELj4ENS_18Kernel_traits_baseILj8192ES2_S2_S2_fjLj1024EEEEEEEvNS_9BwdParamsE:
	.zero		1032


//--------------------- .nv.constant0._ZN10layer_norm13ln_bwd_kernelINS_13Kernel_traitsI6__halfS2_S2_fjLj8192ELj2ELj1ELj4ELj16ENS_18Kernel_traits_baseILj8192ES2_S2_S2_fjLj128EEEEEEEvNS_9BwdParamsE --------------------------
	.section	.nv.constant0._ZN10layer_norm13ln_bwd_kernelINS_13Kernel_traitsI6__halfS2_S2_fjLj8192ELj2ELj1ELj4ELj16ENS_18Kernel_traits_baseILj8192ES2_S2_S2_fjLj128EEEEEEEvNS_9BwdParamsE,"a",@progbits
	.sectionflags	@""
	.align	4
.nv.constant0._ZN10layer_norm13ln_bwd_kernelINS_13Kernel_traitsI6__halfS2_S2_fjLj8192ELj2ELj1ELj4ELj16ENS_18Kernel_traits_baseILj8192ES2_S2_S2_fjLj128EEEEEEEvNS_9BwdParamsE:
	.zero		1032


//--------------------- .nv.constant0._ZN10layer_norm22ln_bwd_finalize_kernelINS_22Kernel_traits_finalizeILj8192EffffjLj1024ELj4ENS_18Kernel_traits_baseILj8192EffffjLj1024EEEEEEEvNS_9BwdParamsE --------------------------
	.section	.nv.constant0._ZN10layer_norm22ln_bwd_finalize_kernelINS_22Kernel_traits_finalizeILj8192EffffjLj1024ELj4ENS_18Kernel_traits_baseILj8192EffffjLj1024EEEEEEEvNS_9BwdParamsE,"a",@progbits
	.sectionflags	@""
	.align	4
.nv.constant0._ZN10layer_norm22ln_bwd_finalize_kernelINS_22Kernel_traits_finalizeILj8192EffffjLj1024ELj4ENS_18Kernel_traits_baseILj8192EffffjLj1024EEEEEEEvNS_9BwdParamsE:
	.zero		1032


//--------------------- .nv.constant0._ZN10layer_norm13ln_bwd_kernelINS_13Kernel_traitsIffffjLj8192ELj2ELj1ELj4ELj16ENS_18Kernel_traits_baseILj8192EffffjLj128EEEEEEEvNS_9BwdParamsE --------------------------
	.section	.nv.constant0._ZN10layer_norm13ln_bwd_kernelINS_13Kernel_traitsIffffjLj8192ELj2ELj1ELj4ELj16ENS_18Kernel_traits_baseILj8192EffffjLj128EEEEEEEvNS_9BwdParamsE,"a",@progbits
	.sectionflags	@""
	.align	4
.nv.constant0._ZN10layer_norm13ln_bwd_kernelINS_13Kernel_traitsIffffjLj8192ELj2ELj1ELj4ELj16ENS_18Kernel_traits_baseILj8192EffffjLj128EEEEEEEvNS_9BwdParamsE:
	.zero		1032


//--------------------- .nv.constant0._ZN10layer_norm22ln_bwd_finalize_kernelINS_22Kernel_traits_finalizeILj6144E13__nv_bfloat16fS2_fjLj1024ELj4ENS_18Kernel_traits_baseILj6144ES2_fS2_fjLj1024EEEEEEEvNS_9BwdParamsE --------------------------
	.section	.nv.constant0._ZN10layer_norm22ln_bwd_finalize_kernelINS_22Kernel_traits_finalizeILj6144E13__nv_bfloat16fS2_fjLj1024ELj4ENS_18Kernel_traits_baseILj6144ES2_fS2_fjLj1024EEEEEEEvNS_9BwdParamsE,"a",@progbits
	.sectionflags	@""
	.align	4
.nv.constant0._ZN10layer_norm22ln_bwd_finalize_kernelINS_22Kernel_traits_finalizeILj6144E13__nv_bfloat16fS2_fjLj1024ELj4ENS_18Kernel_traits_baseILj6144ES2_fS2_fjLj1024EEEEEEEvNS_9BwdParamsE:
	.zero		1032


//--------------------- .nv.constant0._ZN10layer_norm13ln_bwd_kernelINS_13Kernel_traitsI13__nv_bfloat16fS2_fjLj6144ELj1ELj1ELj8ELj16ENS_18Kernel_traits_baseILj6144ES2_fS2_fjLj256EEEEEEEvNS_9BwdParamsE --------------------------
	.section	.nv.constant0._ZN10layer_norm13ln_bwd_kernelINS_13Kernel_traitsI13__nv_bfloat16fS2_fjLj6144ELj1ELj1ELj8ELj16ENS_18Kernel_traits_baseILj6144ES2_fS2_fjLj256EEEEEEEvNS_9BwdParamsE,"a",@progbits
	.sectionflags	@""
	.align	4
.nv.constant0._ZN10layer_norm13ln_bwd_kernelINS_13Kernel_traitsI13__nv_bfloat16fS2_fjLj6144ELj1ELj1ELj8ELj16ENS_18Kernel_traits_baseILj6144ES2_fS2_fjLj256EEEEEEEvNS_9BwdParamsE:
	.zero		1032


//--------------------- .nv.constant0._ZN10layer_norm22ln_bwd_finalize_kernelINS_22Kernel_traits_finalizeILj6144E13__nv_bfloat16S2_S2_fjLj1024ELj4ENS_18Kernel_traits_baseILj6144ES2_S2_S2_fjLj1024EEEEEEEvNS_9BwdParamsE --------------------------
	.section	.nv.constant0._ZN10layer_norm22ln_bwd_finalize_kernelINS_22Kernel_traits_finalizeILj6144E13__nv_bfloat16S2_S2_fjLj1024ELj4ENS_18Kernel_traits_baseILj6144ES2_S2_S2_fjLj1024EEEEEEEvNS_9BwdParamsE,"a",@progbits
	.sectionflags	@""
	.align	4
.nv.constant0._ZN10layer_norm22ln_bwd_finalize_kernelINS_22Kernel_traits_finalizeILj6144E13__nv_bfloat16S2_S2_fjLj1024ELj4ENS_18Kernel_traits_baseILj6144ES2_S2_S2_fjLj1024EEEEEEEvNS_9BwdParamsE:
	.zero		1032


//--------------------- .nv.constant0._ZN10layer_norm13ln_bwd_kernelINS_13Kernel_traitsI13__nv_bfloat16S2_S2_fjLj6144ELj1ELj1ELj8ELj16ENS_18Kernel_traits_baseILj6144ES2_S2_S2_fjLj256EEEEEEEvNS_9BwdParamsE --------------------------
	.section	.nv.constant0._ZN10layer_norm13ln_bwd_kernelINS_13Kernel_traitsI13__nv_bfloat16S2_S2_fjLj6144ELj1ELj1ELj8ELj16ENS_18Kernel_traits_baseILj6144ES2_S2_S2_fjLj256EEEEEEEvNS_9BwdParamsE,"a",@progbits
	.sectionflags	@""
	.align	4
.nv.constant0._ZN10layer_norm13ln_bwd_kernelINS_13Kernel_traitsI13__nv_bfloat16S2_S2_fjLj6144ELj1ELj1ELj8ELj16ENS_18Kernel_traits_baseILj6144ES2_S2_S2_fjLj256EEEEEEEvNS_9BwdParamsE:
	.zero		1032


//--------------------- .nv.constant0._ZN10layer_norm22ln_bwd_finalize_kernelINS_22Kernel_traits_finalizeILj6144E6__halffS2_fjLj1024ELj4ENS_18Kernel_traits_baseILj6144ES2_fS2_fjLj1024EEEEEEEvNS_9BwdParamsE --------------------------
	.section	.nv.constant0._ZN10layer_norm22ln_bwd_finalize_kernelINS_22Kernel_traits_finalizeILj6144E6__halffS2_fjLj1024ELj4ENS_18Kernel_traits_baseILj6144ES2_fS2_fjLj1024EEEEEEEvNS_9BwdParamsE,"a",@progbits
	.sectionflags	@""
	.align	4
.nv.constant0._ZN10layer_norm22ln_bwd_finalize_kernelINS_22Kernel_traits_finalizeILj6144E6__halffS2_fjLj1024ELj4ENS_18Kernel_traits_baseILj6144ES2_fS2_fjLj1024EEEEEEEvNS_9BwdParamsE:
	.zero		1032


//--------------------- .nv.constant0._ZN10layer_norm13ln_bwd_kernelINS_13Kernel_traitsI6__halffS2_fjLj6144ELj1ELj1ELj8ELj16ENS_18Kernel_traits_baseILj6144ES2_fS2_fjLj256EEEEEEEvNS_9BwdParamsE --------------------------
	.section	.nv.constant0._ZN10layer_norm13ln_bwd_kernelINS_13Kernel_traitsI6__halffS2_fjLj6144ELj1ELj1ELj8ELj16ENS_18Kernel_traits_baseILj6144ES2_fS2_fjLj256EEEEEEEvNS_9BwdParamsE,"a",@progbits
	.sectionflags	@""
	.align	4
.nv.constant0._ZN10layer_norm13ln_bwd_kernelINS_13Kernel_traitsI6__halffS2_fjLj6144ELj1ELj1ELj8ELj16ENS_18Kernel_traits_baseILj6144ES2_fS2_fjLj256EEEEEEEvNS_9BwdParamsE:
	.zero		1032


//--------------------- .nv.constant0._ZN10layer_norm22ln_bwd_finalize_kernelINS_22Kernel_traits_finalizeILj6144E6__halfS2_S2_fjLj1024ELj4ENS_18Kernel_traits_baseILj6144ES2_S2_S2_fjLj1024EEEEEEEvNS_9BwdParamsE --------------------------
	.section	.nv.constant0._ZN10layer_norm22ln_bwd_finalize_kernelINS_22Kernel_traits_finalizeILj6144E6__halfS2_S2_fjLj1024ELj4ENS_18Kernel_traits_baseILj6144ES2_S2_S2_fjLj1024EEEEEEEvNS_9BwdParamsE,"a",@progbits
	.sectionflags	@""
	.align	4
.nv.constant0._ZN10layer_norm22ln_bwd_finalize_kernelINS_22Kernel_traits_finalizeILj6144E6__halfS2_S2_fjLj1024ELj4ENS_18Kernel_traits_baseILj6144ES2_S2_S2_fjLj1024EEEEEEEvNS_9BwdParamsE:
	.zero		1032


//--------------------- .nv.constant0._ZN10layer_norm13ln_bwd_kernelINS_13Kernel_traitsI6__halfS2_S2_fjLj6144ELj1ELj1ELj8ELj16ENS_18Kernel_traits_baseILj6144ES2_S2_S2_fjLj256EEEEEEEvNS_9BwdParamsE --------------------------
	.section	.nv.constant0._ZN10layer_norm13ln_bwd_kernelINS_13Kernel_traitsI6__halfS2_S2_fjLj6144ELj1ELj1ELj8ELj16ENS_18Kernel_traits_baseILj6144ES2_S2_S2_fjLj256EEEEEEEvNS_9BwdParamsE,"a",@progbits
	.sectionflags	@""
	.align	4
.nv.constant0._ZN10layer_norm13ln_bwd_kernelINS_13Kernel_traitsI6__halfS2_S2_fjLj6144ELj1ELj1ELj8ELj16ENS_18Kernel_traits_baseILj6144ES2_S2_S2_fjLj256EEEEEEEvNS_9BwdParamsE:
	.zero		1032


//--------------------- .nv.constant0._ZN10layer_norm22ln_bwd_finalize_kernelINS_22Kernel_traits_finalizeILj6144EffffjLj1024ELj4ENS_18Kernel_traits_baseILj6144EffffjLj1024EEEEEEEvNS_9BwdParamsE --------------------------
	.section	.nv.constant0._ZN10layer_norm22ln_bwd_finalize_kernelINS_22Kernel_traits_finalizeILj6144EffffjLj1024ELj4ENS_18Kernel_traits_baseILj6144EffffjLj1024EEEEEEEvNS_9BwdParamsE,"a",@progbits
	.sectionflags	@""
	.align	4
.nv.constant0._ZN10layer_norm22ln_bwd_finalize_kernelINS_22Kernel_traits_finalizeILj6144EffffjLj1024ELj4ENS_18Kernel_traits_baseILj6144EffffjLj1024EEEEEEEvNS_9BwdParamsE:
	.zero		1032


//--------------------- .nv.constant0._ZN10layer_norm13ln_bwd_kernelINS_13Kernel_traitsIffffjLj6144ELj1ELj1ELj8ELj16ENS_18Kernel_traits_baseILj6144EffffjLj256EEEEEEEvNS_9BwdParamsE --------------------------
	.section	.nv.constant0._ZN10layer_norm13ln_bwd_kernelINS_13Kernel_traitsIffffjLj6144ELj1ELj1ELj8ELj16ENS_18Kernel_traits_baseILj6144EffffjLj256EEEEEEEvNS_9BwdParamsE,"a",@progbits
	.sectionflags	@""
	.align	4
.nv.constant0._ZN10layer_norm13ln_bwd_kernelINS_13Kernel_traitsIffffjLj6144ELj1ELj1ELj8ELj16ENS_18Kernel_traits_baseILj6144EffffjLj256EEEEEEEvNS_9BwdParamsE:
	.zero		1032


//--------------------- .nv.constant0._ZN10layer_norm22ln_bwd_finalize_kernelINS_22Kernel_traits_finalizeILj5120E13__nv_bfloat16fS2_fjLj1024ELj4ENS_18Kernel_traits_baseILj5120ES2_fS2_fjLj1024EEEEEEEvNS_9BwdParamsE --------------------------
	.section	.nv.constant0._ZN10layer_norm22ln_bwd_finalize_kernelINS_22Kernel_traits_finalizeILj5120E13__nv_bfloat16fS2_fjLj1024ELj4ENS_18Kernel_traits_baseILj5120ES2_fS2_fjLj1024EEEEEEEvNS_9BwdParamsE,"a",@progbits
	.sectionflags	@""
	.align	4
.nv.constant0._ZN10layer_norm22ln_bwd_finalize_kernelINS_22Kernel_traits_finalizeILj5120E13__nv_bfloat16fS2_fjLj1024ELj4ENS_18Kernel_traits_baseILj5120ES2_fS2_fjLj1024EEEEEEEvNS_9BwdParamsE:
	.zero		1032


//--------------------- .nv.constant0._ZN10layer_norm13ln_bwd_kernelINS_13Kernel_traitsI13__nv_bfloat16fS2_fjLj5120ELj1ELj1ELj4ELj16ENS_18Kernel_traits_baseILj5120ES2_fS2_fjLj128EEEEEEEvNS_9BwdParamsE --------------------------
	.section	.nv.constant0._ZN10layer_norm13ln_bwd_kernelINS_13Kernel_traitsI13__nv_bfloat16fS2_fjLj5120ELj1ELj1ELj4ELj16ENS_18Kernel_traits_baseILj5120ES2_fS2_fjLj128EEEEEEEvNS_9BwdParamsE,"a",@progbits
	.sectionflags	@""
	.align	4
.nv.constant0._ZN10layer_norm13ln_bwd_kernelINS_13Kernel_traitsI13__nv_bfloat16fS2_fjLj5120ELj1ELj1ELj4ELj16ENS_18Kernel_traits_baseILj5120ES2_fS2_fjLj128EEEEEEEvNS_9BwdParamsE:
	.zero		1032


//--------------------- .nv.constant0._ZN10layer_norm22ln_bwd_finalize_kernelINS_22Kernel_traits_finalizeILj5120E13__nv_bfloat16S2_S2_fjLj1024ELj4ENS_18Kernel_traits_baseILj5120ES2_S2_S2_fjLj1024EEEEEEEvNS_9BwdParamsE --------------------------
	.section	.nv.constant0._ZN10layer_norm22ln_bwd_finalize_kernelINS_22Kernel_traits_finalizeILj5120E13__nv_bfloat16S2_S2_fjLj1024ELj4ENS_18Kernel_traits_baseILj5120ES2_S2_S2_fjLj1024EEEEEEEvNS_9BwdParamsE,"a",@progbits
	.sectionflags	@""
	.align	4
.nv.constant0._ZN10layer_norm22ln_bwd_finalize_kernelINS_22Kernel_traits_finalizeILj5120E13__nv_bfloat16S2_S2_fjLj1024ELj4ENS_18Kernel_traits_baseILj5120ES2_S2_S2_fjLj1024EEEEEEEvNS_9BwdParamsE:
	.zero		1032


//--------------------- .nv.constant0._ZN10layer_norm13ln_bwd_kernelINS_13Kernel_traitsI13__nv_bfloat16S2_S2_fjLj5120ELj1ELj1ELj4ELj16ENS_18Kernel_traits_baseILj5120ES2_S2_S2_fjLj128EEEEEEEvNS_9BwdParamsE --------------------------
	.section	.nv.constant0._ZN10layer_norm13ln_bwd_kernelINS_13Kernel_traitsI13__nv_bfloat16S2_S2_fjLj5120ELj1ELj1ELj4ELj16ENS_18Kernel_traits_baseILj5120ES2_S2_S2_fjLj128EEEEEEEvNS_9BwdParamsE,"a",@progbits
	.sectionflags	@""
	.align	4
.nv.constant0._ZN10layer_norm13ln_bwd_kernelINS_13Kernel_traitsI13__nv_bfloat16S2_S2_fjLj5120ELj1ELj1ELj4ELj16ENS_18Kernel_traits_baseILj5120ES2_S2_S2_fjLj128EEEEEEEvNS_9BwdParamsE:
	.zero		1032


//--------------------- .nv.constant0._ZN10layer_norm22ln_bwd_finalize_kernelINS_22Kernel_traits_finalizeILj5120E6__halffS2_fjLj1024ELj4ENS_18Kernel_traits_baseILj5120ES2_fS2_fjLj1024EEEEEEEvNS_9BwdParamsE --------------------------
	.section	.nv.constant0._ZN10layer_norm22ln_bwd_finalize_kernelINS_22Kernel_traits_finalizeILj5120E6__halffS2_fjLj1024ELj4ENS_18Kernel_traits_baseILj5120ES2_fS2_fjLj1024EEEEEEEvNS_9BwdParamsE,"a",@progbits
	.sectionflags	@""
	.align	4
.nv.constant0._ZN10layer_norm22ln_bwd_finalize_kernelINS_22Kernel_traits_finalizeILj5120E6__halffS2_fjLj1024ELj4ENS_18Kernel_traits_baseILj5120ES2_fS2_fjLj1024EEEEEEEvNS_9BwdParamsE:
	.zero		1032


//--------------------- .nv.constant0._ZN10layer_norm13ln_bwd_kernelINS_13Kernel_traitsI6__halffS2_fjLj5120ELj1ELj1ELj4ELj16ENS_18Kernel_traits_baseILj5120ES2_fS2_fjLj128EEEEEEEvNS_9BwdParamsE --------------------------
	.section	.nv.constant0._ZN10layer_norm13ln_bwd_kernelINS_13Kernel_traitsI6__halffS2_fjLj5120ELj1ELj1ELj4ELj16ENS_18Kernel_traits_baseILj5120ES2_fS2_fjLj128EEEEEEEvNS_9BwdParamsE,"a",@progbits
	.sectionflags	@""
	.align	4
.nv.constant0._ZN10layer_norm13ln_bwd_kernelINS_13Kernel_traitsI6__halffS2_fjLj5120ELj1ELj1ELj4ELj16ENS_18Kernel_traits_baseILj5120ES2_fS2_fjLj128EEEEEEEvNS_9BwdParamsE:
	.zero		1032


//--------------------- .nv.constant0._ZN10layer_norm22ln_bwd_finalize_kernelINS_22Kernel_traits_finalizeILj5120E6__halfS2_S2_fjLj1024ELj4ENS_18Kernel_traits_baseILj5120ES2_S2_S2_fjLj1024EEEEEEEvNS_9BwdParamsE --------------------------
	.section	.nv.constant0._ZN10layer_norm22ln_bwd_finalize_kernelINS_22Kernel_traits_finalizeILj5120E6__halfS2_S2_fjLj1024ELj4ENS_18Kernel_traits_baseILj5120ES2_S2_S2_fjLj1024EEEEEEEvNS_9BwdParamsE,"a",@progbits
	.sectionflags	@""
	.align	4
.nv.constant0._ZN10layer_norm22ln_bwd_finalize_kernelINS_22Kernel_traits_finalizeILj5120E6__halfS2_S2_fjLj1024ELj4ENS_18Kernel_traits_baseILj5120ES2_S2_S2_fjLj1024EEEEEEEvNS_9BwdParamsE:
	.zero		1032


//--------------------- .nv.constant0._ZN10layer_norm13ln_bwd_kernelINS_13Kernel_traitsI6__halfS2_S2_fjLj5120ELj1ELj1ELj4ELj16ENS_18Kernel_traits_baseILj5120ES2_S2_S2_fjLj128EEEEEEEvNS_9BwdParamsE --------------------------
	.section	.nv.constant0._ZN10layer_norm13ln_bwd_kernelINS_13Kernel_traitsI6__halfS2_S2_fjLj5120ELj1ELj1ELj4ELj16ENS_18Kernel_traits_baseILj5120ES2_S2_S2_fjLj128EEEEEEEvNS_9BwdParamsE,"a",@progbits
	.sectionflags	@""
	.align	4
.nv.constant0._ZN10layer_norm13ln_bwd_kernelINS_13Kernel_traitsI6__halfS2_S2_fjLj5120ELj1ELj1ELj4ELj16ENS_18Kernel_traits_baseILj5120ES2_S2_S2_fjLj128EEEEEEEvNS_9BwdParamsE:
	.zero		1032


//--------------------- .nv.constant0._ZN10layer_norm22ln_bwd_finalize_kernelINS_22Kernel_traits_finalizeILj5120EffffjLj1024ELj4ENS_18Kernel_traits_baseILj5120EffffjLj1024EEEEEEEvNS_9BwdParamsE --------------------------
	.section	.nv.constant0._ZN10layer_norm22ln_bwd_finalize_kernelINS_22Kernel_traits_finalizeILj5120EffffjLj1024ELj4ENS_18Kernel_traits_baseILj5120EffffjLj1024EEEEEEEvNS_9BwdParamsE,"a",@progbits
	.sectionflags	@""
	.align	4
.nv.constant0._ZN10layer_norm22ln_bwd_finalize_kernelINS_22Kernel_traits_finalizeILj5120EffffjLj1024ELj4ENS_18Kernel_traits_baseILj5120EffffjLj1024EEEEEEEvNS_9BwdParamsE:
	.zero		1032


//--------------------- .nv.constant0._ZN10layer_norm13ln_bwd_kernelINS_13Kernel_traitsIffffjLj5120ELj1ELj1ELj4ELj16ENS_18Kernel_traits_baseILj5120EffffjLj128EEEEEEEvNS_9BwdParamsE --------------------------
	.section	.nv.constant0._ZN10layer_norm13ln_bwd_kernelINS_13Kernel_traitsIffffjLj5120ELj1ELj1ELj4ELj16ENS_18Kernel_traits_baseILj5120EffffjLj128EEEEEEEvNS_9BwdParamsE,"a",@progbits
	.sectionflags	@""
	.align	4
.nv.constant0._ZN10layer_norm13ln_bwd_kernelINS_13Kernel_traitsIffffjLj5120ELj1ELj1ELj4ELj16ENS_18Kernel_traits_baseILj5120EffffjLj128EEEEEEEvNS_9BwdParamsE:
	.zero		1032


//--------------------- .nv.constant0._ZN10layer_norm22ln_bwd_finalize_kernelINS_22Kernel_traits_finalizeILj4096E13__nv_bfloat16fS2_fjLj1024ELj4ENS_18Kernel_traits_baseILj4096ES2_fS2_fjLj1024EEEEEEEvNS_9BwdParamsE --------------------------
	.section	.nv.constant0._ZN10layer_norm22ln_bwd_finalize_kernelINS_22Kernel_traits_finalizeILj4096E13__nv_bfloat16fS2_fjLj1024ELj4ENS_18Kernel_traits_baseILj4096ES2_fS2_fjLj1024EEEEEEEvNS_9BwdParamsE,"a",@progbits
	.sectionflags	@""
	.align	4
.nv.constant0._ZN10layer_norm22ln_bwd_finalize_kernelINS_22Kernel_traits_finalizeILj4096E13__nv_bfloat16fS2_fjLj1024ELj4ENS_18Kernel_traits_baseILj4096ES2_fS2_fjLj1024EEEEEEEvNS_9BwdParamsE:
	.zero		1032


//--------------------- .nv.constant0._ZN10layer_norm13ln_bwd_kernelINS_13Kernel_traitsI13__nv_bfloat16fS2_fjLj4096ELj1ELj1ELj4ELj16ENS_18Kernel_traits_baseILj4096ES2_fS2_fjLj128EEEEEEEvNS_9BwdParamsE --------------------------
	.section	.nv.constant0._ZN10layer_norm13ln_bwd_kernelINS_13Kernel_traitsI13__nv_bfloat16fS2_fjLj4096ELj1ELj1ELj4ELj16ENS_18Kernel_traits_baseILj4096ES2_fS2_fjLj128EEEEEEEvNS_9BwdParamsE,"a",@progbits
	.sectionflags	@""
	.align	4
.nv.constant0._ZN10layer_norm13ln_bwd_kernelINS_13Kernel_traitsI13__nv_bfloat16fS2_fjLj4096ELj1ELj1ELj4ELj16ENS_18Kernel_traits_baseILj4096ES2_fS2_fjLj128EEEEEEEvNS_9BwdParamsE:
	.zero		1032


//--------------------- .nv.constant0._ZN10layer_norm22ln_bwd_finalize_kernelINS_22Kernel_traits_finalizeILj4096E13__nv_bfloat16S2_S2_fjLj1024ELj4ENS_18Kernel_traits_baseILj4096ES2_S2_S2_fjLj1024EEEEEEEvNS_9BwdParamsE --------------------------
	.section	.nv.constant0._ZN10layer_norm22ln_bwd_finalize_kernelINS_22Kernel_traits_finalizeILj4096E13__nv_bfloat16S2_S2_fjLj1024ELj4ENS_18Kernel_traits_baseILj4096ES2_S2_S2_fjLj1024EEEEEEEvNS_9BwdParamsE,"a",@progbits
	.sectionflags	@""
	.align	4
.nv.constant0._ZN10layer_norm22ln_bwd_finalize_kernelINS_22Kernel_traits_finalizeILj4096E13__nv_bfloat16S2_S2_fjLj1024ELj4ENS_18Kernel_traits_baseILj4096ES2_S2_S2_fjLj1024EEEEEEEvNS_9BwdParamsE:
	.zero		1032


//--------------------- .nv.constant0._ZN10layer_norm13ln_bwd_kernelINS_13Kernel_traitsI13__nv_bfloat16S2_S2_fjLj4096ELj1ELj1ELj4ELj16ENS_18Kernel_traits_baseILj4096ES2_S2_S2_fjLj128EEEEEEEvNS_9BwdParamsE --------------------------
	.section	.nv.constant0._ZN10layer_norm13ln_bwd_kernelINS_13Kernel_traitsI13__nv_bfloat16S2_S2_fjLj4096ELj1ELj1ELj4ELj16ENS_18Kernel_traits_baseILj4096ES2_S2_S2_fjLj128EEEEEEEvNS_9BwdParamsE,"a",@progbits
	.sectionflags	@""
	.align	4
.nv.constant0._ZN10layer_norm13ln_bwd_kernelINS_13Kernel_traitsI13__nv_bfloat16S2_S2_fjLj4096ELj1ELj1ELj4ELj16ENS_18Kernel_traits_baseILj4096ES2_S2_S2_fjLj128EEEEEEEvNS_9BwdParamsE:
	.zero		1032


//--------------------- .nv.constant0._ZN10layer_norm22ln_bwd_finalize_kernelINS_22Kernel_traits_finalizeILj4096E6__halffS2_fjLj1024ELj4ENS_18Kernel_traits_baseILj4096ES2_fS2_fjLj1024EEEEEEEvNS_9BwdParamsE --------------------------
	.section	.nv.constant0._ZN10layer_norm22ln_bwd_finalize_kernelINS_22Kernel_traits_finalizeILj4096E6__halffS2_fjLj1024ELj4ENS_18Kernel_traits_baseILj4096ES2_fS2_fjLj1024EEEEEEEvNS_9BwdParamsE,"a",@progbits
	.sectionflags	@""
	.align	4
.nv.constant0._ZN10layer_norm22ln_bwd_finalize_kernelINS_22Kernel_traits_finalizeILj4096E6__halffS2_fjLj1024ELj4ENS_18Kernel_traits_baseILj4096ES2_fS2_fjLj1024EEEEEEEvNS_9BwdParamsE:
	.zero		1032


//--------------------- .nv.constant0._ZN10layer_norm13ln_bwd_kernelINS_13Kernel_traitsI6__halffS2_fjLj4096ELj1ELj1ELj4ELj16ENS_18Kernel_traits_baseILj4096ES2_fS2_fjLj128EEEEEEEvNS_9BwdParamsE --------------------------
	.section	.nv.constant0._ZN10layer_norm13ln_bwd_kernelINS_13Kernel_traitsI6__halffS2_fjLj4096ELj1ELj1ELj4ELj16ENS_18Kernel_traits_baseILj4096ES2_fS2_fjLj128EEEEEEEvNS_9BwdParamsE,"a",@progbits
	.sectionflags	@""
	.align	4
.nv.constant0._ZN10layer_norm13ln_bwd_kernelINS_13Kernel_traitsI6__halffS2_fjLj4096ELj1ELj1ELj4ELj16ENS_18Kernel_traits_baseILj4096ES2_fS2_fjLj128EEEEEEEvNS_9BwdParamsE:
	.zero		1032


//--------------------- .nv.constant0._ZN10layer_norm22ln_bwd_finalize_kernelINS_22Kernel_traits_finalizeILj4096E6__halfS2_S2_fjLj1024ELj4ENS_18Kernel_traits_baseILj4096ES2_S2_S2_fjLj1024EEEEEEEvNS_9BwdParamsE --------------------------
	.section	.nv.constant0._ZN10layer_norm22ln_bwd_finalize_kernelINS_22Kernel_traits_finalizeILj4096E6__halfS2_S2_fjLj1024ELj4ENS_18Kernel_traits_baseILj4096ES2_S2_S2_fjLj1024EEEEEEEvNS_9BwdParamsE,"a",@progbits
	.sectionflags	@""
	.align	4
.nv.constant0._ZN10layer_norm22ln_bwd_finalize_kernelINS_22Kernel_traits_finalizeILj4096E6__halfS2_S2_fjLj1024ELj4ENS_18Kernel_traits_baseILj4096ES2_S2_S2_fjLj1024EEEEEEEvNS_9BwdParamsE:
	.zero		1032


//--------------------- .nv.constant0._ZN10layer_norm13ln_bwd_kernelINS_13Kernel_traitsI6__halfS2_S2_fjLj4096ELj1ELj1ELj4ELj16ENS_18Kernel_traits_baseILj4096ES2_S2_S2_fjLj128EEEEEEEvNS_9BwdParamsE --------------------------
	.section	.nv.constant0._ZN10layer_norm13ln_bwd_kernelINS_13Kernel_traitsI6__halfS2_S2_fjLj4096ELj1ELj1ELj4ELj16ENS_18Kernel_traits_baseILj4096ES2_S2_S2_fjLj128EEEEEEEvNS_9BwdParamsE,"a",@progbits
	.sectionflags	@""
	.align	4
.nv.constant0._ZN10layer_norm13ln_bwd_kernelINS_13Kernel_traitsI6__halfS2_S2_fjLj4096ELj1ELj1ELj4ELj16ENS_18Kernel_traits_baseILj4096ES2_S2_S2_fjLj128EEEEEEEvNS_9BwdParamsE:
	.zero		1032


//--------------------- .nv.constant0._ZN10layer_norm22ln_bwd_finalize_kernelINS_22Kernel_traits_finalizeILj4096EffffjLj1024ELj4ENS_18Kernel_traits_baseILj4096EffffjLj1024EEEEEEEvNS_9BwdParamsE --------------------------
	.section	.nv.constant0._ZN10layer_norm22ln_bwd_finalize_kernelINS_22Kernel_traits_finalizeILj4096EffffjLj1024ELj4ENS_18Kernel_traits_baseILj4096EffffjLj1024EEEEEEEvNS_9BwdParamsE,"a",@progbits
	.sectionflags	@""
	.align	4
.nv.constant0._ZN10layer_norm22ln_bwd_finalize_kernelINS_22Kernel_traits_finalizeILj4096EffffjLj1024ELj4ENS_18Kernel_traits_baseILj4096EffffjLj1024EEEEEEEvNS_9BwdParamsE:
	.zero		1032


//--------------------- .nv.constant0._ZN10layer_norm13ln_bwd_kernelINS_13Kernel_traitsIffffjLj4096ELj1ELj1ELj4ELj16ENS_18Kernel_traits_baseILj4096EffffjLj128EEEEEEEvNS_9BwdParamsE --------------------------
	.section	.nv.constant0._ZN10layer_norm13ln_bwd_kernelINS_13Kernel_traitsIffffjLj4096ELj1ELj1ELj4ELj16ENS_18Kernel_traits_baseILj4096EffffjLj128EEEEEEEvNS_9BwdParamsE,"a",@progbits
	.sectionflags	@""
	.align	4
.nv.constant0._ZN10layer_norm13ln_bwd_kernelINS_13Kernel_traitsIffffjLj4096ELj1ELj1ELj4ELj16ENS_18Kernel_traits_baseILj4096EffffjLj128EEEEEEEvNS_9BwdParamsE:
	.zero		1032


//--------------------- .nv.constant0._ZN10layer_norm22ln_bwd_finalize_kernelINS_22Kernel_traits_finalizeILj3840E13__nv_bfloat16fS2_fjLj1024ELj4ENS_18Kernel_traits_baseILj3840ES2_fS2_fjLj1024EEEEEEEvNS_9BwdParamsE --------------------------
	.section	.nv.constant0._ZN10layer_norm22ln_bwd_finalize_kernelINS_22Kernel_traits_finalizeILj3840E13__nv_bfloat16fS2_fjLj1024ELj4ENS_18Kernel_traits_baseILj3840ES2_fS2_fjLj1024EEEEEEEvNS_9BwdParamsE,"a",@progbits
	.sectionflags	@""
	.align	4
.nv.constant0._ZN10layer_norm22ln_bwd_finalize_kernelINS_22Kernel_traits_finalizeILj3840E13__nv_bfloat16fS2_fjLj1024ELj4ENS_18Kernel_traits_baseILj3840ES2_fS2_fjLj1024EEEEEEEvNS_9BwdParamsE:
	.zero		1032


//--------------------- .nv.constant0._ZN10layer_norm13ln_bwd_kernelINS_13Kernel_traitsI13__nv_bfloat16fS2_fjLj3840ELj1ELj1ELj4ELj8ENS_18Kernel_traits_baseILj3840ES2_fS2_fjLj128EEEEEEEvNS_9BwdParamsE --------------------------
	.section	.nv.constant0._ZN10layer_norm13ln_bwd_kernelINS_13Kernel_traitsI13__nv_bfloat16fS2_fjLj3840ELj1ELj1ELj4ELj8ENS_18Kernel_traits_baseILj3840ES2_fS2_fjLj128EEEEEEEvNS_9BwdParamsE,"a",@progbits
	.sectionflags	@""
	.align	4
.nv.constant0._ZN10layer_norm13ln_bwd_kernelINS_13Kernel_traitsI13__nv_bfloat16fS2_fjLj3840ELj1ELj1ELj4ELj8ENS_18Kernel_traits_baseILj3840ES2_fS2_fjLj128EEEEEEEvNS_9BwdParamsE:
	.zero		1032


//--------------------- .nv.constant0._ZN10layer_norm22ln_bwd_finalize_kernelINS_22Kernel_traits_finalizeILj3840E13__nv_bfloat16S2_S2_fjLj1024ELj4ENS_18Kernel_traits_baseILj3840ES2_S2_S2_fjLj1024EEEEEEEvNS_9BwdParamsE --------------------------
	.section	.nv.constant0._ZN10layer_norm22ln_bwd_finalize_kernelINS_22Kernel_traits_finalizeILj3840E13__nv_bfloat16S2_S2_fjLj1024ELj4ENS_18Kernel_traits_baseILj3840ES2_S2_S2_fjLj1024EEEEEEEvNS_9BwdParamsE,"a",@progbits
	.sectionflags	@""
	.align	4
.nv.constant0._ZN10layer_norm22ln_bwd_finalize_kernelINS_22Kernel_traits_finalizeILj3840E13__nv_bfloat16S2_S2_fjLj1024ELj4ENS_18Kernel_traits_baseILj3840ES2_S2_S2_fjLj1024EEEEEEEvNS_9BwdParamsE:
	.zero		1032


//--------------------- .nv.constant0._ZN10layer_norm13ln_bwd_kernelINS_13Kernel_traitsI13__nv_bfloat16S2_S2_fjLj3840ELj1ELj1ELj4ELj4ENS_18Kernel_traits_baseILj3840ES2_S2_S2_fjLj128EEEEEEEvNS_9BwdParamsE --------------------------
	.section	.nv.constant0._ZN10layer_norm13ln_bwd_kernelINS_13Kernel_traitsI13__nv_bfloat16S2_S2_fjLj3840ELj1ELj1ELj4ELj4ENS_18Kernel_traits_baseILj3840ES2_S2_S2_fjLj128EEEEEEEvNS_9BwdParamsE,"a",@progbits
	.sectionflags	@""
	.align	4
.nv.constant0._ZN10layer_norm13ln_bwd_kernelINS_13Kernel_traitsI13__nv_bfloat16S2_S2_fjLj3840ELj1ELj1ELj4ELj4ENS_18Kernel_traits_baseILj3840ES2_S2_S2_fjLj128EEEEEEEvNS_9BwdParamsE:
	.zero		1032


//--------------------- .nv.constant0._ZN10layer_norm22ln_bwd_finalize_kernelINS_22Kernel_traits_finalizeILj3840E6__halffS2_fjLj1024ELj4ENS_18Kernel_traits_baseILj3840ES2_fS2_fjLj1024EEEEEEEvNS_9BwdParamsE --------------------------
	.section	.nv.constant0._ZN10layer_norm22ln_bwd_finalize_kernelINS_22Kernel_traits_finalizeILj3840E6__halffS2_fjLj1024ELj4ENS_18Kernel_traits_baseILj3840ES2_fS2_fjLj1024EEEEEEEvNS_9BwdParamsE,"a",@progbits
	.sectionflags	@""
	.align	4
.nv.constant0._ZN10layer_norm22ln_bwd_finalize_kernelINS_22Kernel_traits_finalizeILj3840E6__halffS2_fjLj1024ELj4ENS_18Kernel_traits_baseILj3840ES2_fS2_fjLj1024EEEEEEEvNS_9BwdParamsE:
	.zero		1032


//--------------------- .nv.constant0._ZN10layer_norm13ln_bwd_kernelINS_13Kernel_traitsI6__halffS2_fjLj3840ELj1ELj1ELj4ELj8ENS_18Kernel_traits_baseILj3840ES2_fS2_fjLj128EEEEEEEvNS_9BwdParamsE --------------------------
	.section	.nv.constant0._ZN10layer_norm13ln_bwd_kernelINS_13Kernel_traitsI6__halffS2_fjLj3840ELj1ELj1ELj4ELj8ENS_18Kernel_traits_baseILj3840ES2_fS2_fjLj128EEEEEEEvNS_9BwdParamsE,"a",@progbits
	.sectionflags	@""
	.align	4
.nv.constant0._ZN10layer_norm13ln_bwd_kernelINS_13Kernel_traitsI6__halffS2_fjLj3840ELj1ELj1ELj4ELj8ENS_18Kernel_traits_baseILj3840ES2_fS2_fjLj128EEEEEEEvNS_9BwdParamsE:
	.zero		1032


//--------------------- .nv.constant0._ZN10layer_norm22ln_bwd_finalize_kernelINS_22Kernel_traits_finalizeILj3840E6__halfS2_S2_fjLj1024ELj4ENS_18Kernel_traits_baseILj3840ES2_S2_S2_fjLj1024EEEEEEEvNS_9BwdParamsE --------------------------
	.section	.nv.constant0._ZN10layer_norm22ln_bwd_finalize_kernelINS_22Kernel_traits_finalizeILj3840E6__halfS2_S2_fjLj1024ELj4ENS_18Kernel_traits_baseILj3840ES2_S2_S2_fjLj1024EEEEEEEvNS_9BwdParamsE,"a",@progbits
	.sectionflags	@""
	.align	4
.nv.constant0._ZN10layer_norm22ln_bwd_finalize_kernelINS_22Kernel_traits_finalizeILj3840E6__halfS2_S2_fjLj1024ELj4ENS_18Kernel_traits_baseILj3840ES2_S2_S2_fjLj1024EEEEEEEvNS_9BwdParamsE:
	.zero		1032


//--------------------- .nv.constant0._ZN10layer_norm13ln_bwd_kernelINS_13Kernel_traitsI6__halfS2_S2_fjLj3840ELj1ELj1ELj4ELj4ENS_18Kernel_traits_baseILj3840ES2_S2_S2_fjLj128EEEEEEEvNS_9BwdParamsE --------------------------
	.section	.nv.constant0._ZN10layer_norm13ln_bwd_kernelINS_13Kernel_traitsI6__halfS2_S2_fjLj3840ELj1ELj1ELj4ELj4ENS_18Kernel_traits_baseILj3840ES2_S2_S2_fjLj128EEEEEEEvNS_9BwdParamsE,"a",@progbits
	.sectionflags	@""
	.align	4
.nv.constant0._ZN10layer_norm13ln_bwd_kernelINS_13Kernel_traitsI6__halfS2_S2_fjLj3840ELj1ELj1ELj4ELj4ENS_18Kernel_traits_baseILj3840ES2_S2_S2_fjLj128EEEEEEEvNS_9BwdParamsE:
	.zero		1032


//--------------------- .nv.constant0._ZN10layer_norm22ln_bwd_finalize_kernelINS_22Kernel_traits_finalizeILj3840EffffjLj1024ELj4ENS_18Kernel_traits_baseILj3840EffffjLj1024EEEEEEEvNS_9BwdParamsE --------------------------
	.section	.nv.constant0._ZN10layer_norm22ln_bwd_finalize_kernelINS_22Kernel_traits_finalizeILj3840EffffjLj1024ELj4ENS_18Kernel_traits_baseILj3840EffffjLj1024EEEEEEEvNS_9BwdParamsE,"a",@progbits
	.sectionflags	@""
	.align	4
.nv.constant0._ZN10layer_norm22ln_bwd_finalize_kernelINS_22Kernel_traits_finalizeILj3840EffffjLj1024ELj4ENS_18Kernel_traits_baseILj3840EffffjLj1024EEEEEEEvNS_9BwdParamsE:
	.zero		1032


//--------------------- .nv.constant0._ZN10layer_norm13ln_bwd_kernelINS_13Kernel_traitsIffffjLj3840ELj1ELj1ELj4ELj8ENS_18Kernel_traits_baseILj3840EffffjLj128EEEEEEEvNS_9BwdParamsE --------------------------
	.section	.nv.constant0._ZN10layer_norm13ln_bwd_kernelINS_13Kernel_traitsIffffjLj3840ELj1ELj1ELj4ELj8ENS_18Kernel_traits_baseILj3840EffffjLj128EEEEEEEvNS_9BwdParamsE,"a",@progbits
	.sectionflags	@""
	.align	4
.nv.constant0._ZN10layer_norm13ln_bwd_kernelINS_13Kernel_traitsIffffjLj3840ELj1ELj1ELj4ELj8ENS_18Kernel_traits_baseILj3840EffffjLj128EEEEEEEvNS_9BwdParamsE:
	.zero		1032


//--------------------- .nv.constant0._ZN10layer_norm22ln_bwd_finalize_kernelINS_22Kernel_traits_finalizeILj3072E13__nv_bfloat16fS2_fjLj1024ELj4ENS_18Kernel_traits_baseILj3072ES2_fS2_fjLj1024EEEEEEEvNS_9BwdParamsE --------------------------
	.section	.nv.constant0._ZN10layer_norm22ln_bwd_finalize_kernelINS_22Kernel_traits_finalizeILj3072E13__nv_bfloat16fS2_fjLj1024ELj4ENS_18Kernel_traits_baseILj3072ES2_fS2_fjLj1024EEEEEEEvNS_9BwdParamsE,"a",@progbits
	.sectionflags	@""
	.align	4
.nv.constant0._ZN10layer_norm22ln_bwd_finalize_kernelINS_22Kernel_traits_finalizeILj3072E13__nv_bfloat16fS2_fjLj1024ELj4ENS_18Kernel_traits_baseILj3072ES2_fS2_fjLj1024EEEEEEEvNS_9BwdParamsE:
	.zero		1032


//--------------------- .nv.constant0._ZN10layer_norm13ln_bwd_kernelINS_13Kernel_traitsI13__nv_bfloat16fS2_fjLj3072ELj1ELj1ELj4ELj16ENS_18Kernel_traits_baseILj3072ES2_fS2_fjLj128EEEEEEEvNS_9BwdParamsE --------------------------
	.section	.nv.constant0._ZN10layer_norm13ln_bwd_kernelINS_13Kernel_traitsI13__nv_bfloat16fS2_fjLj3072ELj1ELj1ELj4ELj16ENS_18Kernel_traits_baseILj3072ES2_fS2_fjLj128EEEEEEEvNS_9BwdParamsE,"a",@progbits
	.sectionflags	@""
	.align	4
.nv.constant0._ZN10layer_norm13ln_bwd_kernelINS_13Kernel_traitsI13__nv_bfloat16fS2_fjLj3072ELj1ELj1ELj4ELj16ENS_18Kernel_traits_baseILj3072ES2_fS2_fjLj128EEEEEEEvNS_9BwdParamsE:
	.zero		1032


//--------------------- .nv.constant0._ZN10layer_norm22ln_bwd_finalize_kernelINS_22Kernel_traits_finalizeILj3072E13__nv_bfloat16S2_S2_fjLj1024ELj4ENS_18Kernel_traits_baseILj3072ES2_S2_S2_fjLj1024EEEEEEEvNS_9BwdParamsE --------------------------
	.section	.nv.constant0._ZN10layer_norm22ln_bwd_finalize_kernelINS_22Kernel_traits_finalizeILj3072E13__nv_bfloat16S2_S2_fjLj1024ELj4ENS_18Kernel_traits_baseILj3072ES2_S2_S2_fjLj1024EEEEEEEvNS_9BwdParamsE,"a",@progbits
	.sectionflags	@""
	.align	4
.nv.constant0._ZN10layer_norm22ln_bwd_finalize_kernelINS_22Kernel_traits_finalizeILj3072E13__nv_bfloat16S2_S2_fjLj1024ELj4ENS_18Kernel_traits_baseILj3072ES2_S2_S2_fjLj1024EEEEEEEvNS_9BwdParamsE:
	.zero		1032


//--------------------- .nv.constant0._ZN10layer_norm13ln_bwd_kernelINS_13Kernel_traitsI13__nv_bfloat16S2_S2_fjLj3072ELj1ELj1ELj4ELj16ENS_18Kernel_traits_baseILj3072ES2_S2_S2_fjLj128EEEEEEEvNS_9BwdParamsE --------------------------
	.section	.nv.constant0._ZN10layer_norm13ln_bwd_kernelINS_13Kernel_traitsI13__nv_bfloat16S2_S2_fjLj3072ELj1ELj1ELj4ELj16ENS_18Kernel_traits_baseILj3072ES2_S2_S2_fjLj128EEEEEEEvNS_9BwdParamsE,"a",@progbits
	.sectionflags	@""
	.align	4
.nv.constant0._ZN10layer_norm13ln_bwd_kernelINS_13Kernel_traitsI13__nv_bfloat16S2_S2_fjLj3072ELj1ELj1ELj4ELj16ENS_18Kernel_traits_baseILj3072ES2_S2_S2_fjLj128EEEEEEEvNS_9BwdParamsE:
	.zero		1032


//--------------------- .nv.constant0._ZN10layer_norm22ln_bwd_finalize_kernelINS_22Kernel_traits_finalizeILj3072E6__halffS2_fjLj1024ELj4ENS_18Kernel_traits_baseILj3072ES2_fS2_fjLj1024EEEEEEEvNS_9BwdParamsE --------------------------
	.section	.nv.constant0._ZN10layer_norm22ln_bwd_finalize_kernelINS_22Kernel_traits_finalizeILj3072E6__halffS2_fjLj1024ELj4ENS_18Kernel_traits_baseILj3072ES2_fS2_fjLj1024EEEEEEEvNS_9BwdParamsE,"a",@progbits
	.sectionflags	@""
	.align	4
.nv.constant0._ZN10layer_norm22ln_bwd_finalize_kernelINS_22Kernel_traits_finalizeILj3072E6__halffS2_fjLj1024ELj4ENS_18Kernel_traits_baseILj3072ES2_fS2_fjLj1024EEEEEEEvNS_9BwdParamsE:
	.zero		1032


//--------------------- .nv.constant0._ZN10layer_norm13ln_bwd_kernelINS_13Kernel_traitsI6__halffS2_fjLj3072ELj1ELj1ELj4ELj16ENS_18Kernel_traits_baseILj3072ES2_fS2_fjLj128EEEEEEEvNS_9BwdParamsE --------------------------
	.section	.nv.constant0._ZN10layer_norm13ln_bwd_kernelINS_13Kernel_traitsI6__halffS2_fjLj3072ELj1ELj1ELj4ELj16ENS_18Kernel_traits_baseILj3072ES2_fS2_fjLj128EEEEEEEvNS_9BwdParamsE,"a",@progbits
	.sectionflags	@""
	.align	4
.nv.constant0._ZN10layer_norm13ln_bwd_kernelINS_13Kernel_traitsI6__halffS2_fjLj3072ELj1ELj1ELj4ELj16ENS_18Kernel_traits_baseILj3072ES2_fS2_fjLj128EEEEEEEvNS_9BwdParamsE:
	.zero		1032


//--------------------- .nv.constant0._ZN10layer_norm22ln_bwd_finalize_kernelINS_22Kernel_traits_finalizeILj3072E6__halfS2_S2_fjLj1024ELj4ENS_18Kernel_traits_baseILj3072ES2_S2_S2_fjLj1024EEEEEEEvNS_9BwdParamsE --------------------------
	.section	.nv.constant0._ZN10layer_norm22ln_bwd_finalize_kernelINS_22Kernel_traits_finalizeILj3072E6__halfS2_S2_fjLj1024ELj4ENS_18Kernel_traits_baseILj3072ES2_S2_S2_fjLj1024EEEEEEEvNS_9BwdParamsE,"a",@progbits
	.sectionflags	@""
	.align	4
.nv.constant0._ZN10layer_norm22ln_bwd_finalize_kernelINS_22Kernel_traits_finalizeILj3072E6__halfS2_S2_fjLj1024ELj4ENS_18Kernel_traits_baseILj3072ES2_S2_S2_fjLj1024EEEEEEEvNS_9BwdParamsE:
	.zero		1032


//--------------------- .nv.constant0._ZN10layer_norm13ln_bwd_kernelINS_13Kernel_traitsI6__halfS2_S2_fjLj3072ELj1ELj1ELj4ELj16ENS_18Kernel_traits_baseILj3072ES2_S2_S2_fjLj128EEEEEEEvNS_9BwdParamsE --------------------------
	.section	.nv.constant0._ZN10layer_norm13ln_bwd_kernelINS_13Kernel_traitsI6__halfS2_S2_fjLj3072ELj1ELj1ELj4ELj16ENS_18Kernel_traits_baseILj3072ES2_S2_S2_fjLj128EEEEEEEvNS_9BwdParamsE,"a",@progbits
	.sectionflags	@""
	.align	4
.nv.constant0._ZN10layer_norm13ln_bwd_kernelINS_13Kernel_traitsI6__halfS2_S2_fjLj3072ELj1ELj1ELj4ELj16ENS_18Kernel_traits_baseILj3072ES2_S2_S2_fjLj128EEEEEEEvNS_9BwdParamsE:
	.zero		1032


//--------------------- .nv.constant0._ZN10layer_norm22ln_bwd_finalize_kernelINS_22Kernel_traits_finalizeILj3072EffffjLj1024ELj4ENS_18Kernel_traits_baseILj3072EffffjLj1024EEEEEEEvNS_9BwdParamsE --------------------------
	.section	.nv.constant0._ZN10layer_norm22ln_bwd_finalize_kernelINS_22Kernel_traits_finalizeILj3072EffffjLj1024ELj4ENS_18Kernel_traits_baseILj3072EffffjLj1024EEEEEEEvNS_9BwdParamsE,"a",@progbits
	.sectionflags	@""
	.align	4
.nv.constant0._ZN10layer_norm22ln_bwd_finalize_kernelINS_22Kernel_traits_finalizeILj3072EffffjLj1024ELj4ENS_18Kernel_traits_baseILj3072EffffjLj1024EEEEEEEvNS_9BwdParamsE:
	.zero		1032


//--------------------- .nv.constant0._ZN10layer_norm13ln_bwd_kernelINS_13Kernel_traitsIffffjLj3072ELj1ELj1ELj4ELj16ENS_18Kernel_traits_baseILj3072EffffjLj128EEEEEEEvNS_9BwdParamsE --------------------------
	.section	.nv.constant0._ZN10layer_norm13ln_bwd_kernelINS_13Kernel_traitsIffffjLj3072ELj1ELj1ELj4ELj16ENS_18Kernel_traits_baseILj3072EffffjLj128EEEEEEEvNS_9BwdParamsE,"a",@progbits
	.sectionflags	@""
	.align	4
.nv.constant0._ZN10layer_norm13ln_bwd_kernelINS_13Kernel_traitsIffffjLj3072ELj1ELj1ELj4ELj16ENS_18Kernel_traits_baseILj3072EffffjLj128EEEEEEEvNS_9BwdParamsE:
	.zero		1032


//--------------------- .nv.constant0._ZN10layer_norm22ln_bwd_finalize_kernelINS_22Kernel_traits_finalizeILj2304E13__nv_bfloat16fS2_fjLj1024ELj4ENS_18Kernel_traits_baseILj2304ES2_fS2_fjLj1024EEEEEEEvNS_9BwdParamsE --------------------------
	.section	.nv.constant0._ZN10layer_norm22ln_bwd_finalize_kernelINS_22Kernel_traits_finalizeILj2304E13__nv_bfloat16fS2_fjLj1024ELj4ENS_18Kernel_traits_baseILj2304ES2_fS2_fjLj1024EEEEEEEvNS_9BwdParamsE,"a",@progbits
	.sectionflags	@""
	.align	4
.nv.constant0._ZN10layer_norm22ln_bwd_finalize_kernelINS_22Kernel_traits_finalizeILj2304E13__nv_bfloat16fS2_fjLj1024ELj4ENS_18Kernel_traits_baseILj2304ES2_fS2_fjLj1024EEEEEEEvNS_9BwdParamsE:
	.zero		1032


//--------------------- .nv.constant0._ZN10layer_norm13ln_bwd_kernelINS_13Kernel_traitsI13__nv_bfloat16fS2_fjLj2304ELj1ELj1ELj4ELj8ENS_18Kernel_traits_baseILj2304ES2_fS2_fjLj128EEEEEEEvNS_9BwdParamsE --------------------------
	.section	.nv.constant0._ZN10layer_norm13ln_bwd_kernelINS_13Kernel_traitsI13__nv_bfloat16fS2_fjLj2304ELj1ELj1ELj4ELj8ENS_18Kernel_traits_baseILj2304ES2_fS2_fjLj128EEEEEEEvNS_9BwdParamsE,"a",@progbits
	.sectionflags	@""
	.align	4
.nv.constant0._ZN10layer_norm13ln_bwd_kernelINS_13Kernel_traitsI13__nv_bfloat16fS2_fjLj2304ELj1ELj1ELj4ELj8ENS_18Kernel_traits_baseILj2304ES2_fS2_fjLj128EEEEEEEvNS_9BwdParamsE:
	.zero		1032


//--------------------- .nv.constant0._ZN10layer_norm22ln_bwd_finalize_kernelINS_22Kernel_traits_finalizeILj2304E13__nv_bfloat16S2_S2_fjLj1024ELj4ENS_18Kernel_traits_baseILj2304ES2_S2_S2_fjLj1024EEEEEEEvNS_9BwdParamsE --------------------------
	.section	.nv.constant0._ZN10layer_norm22ln_bwd_finalize_kernelINS_22Kernel_traits_finalizeILj2304E13__nv_bfloat16S2_S2_fjLj1024ELj4ENS_18Kernel_traits_baseILj2304ES2_S2_S2_fjLj1024EEEEEEEvNS_9BwdParamsE,"a",@progbits
	.sectionflags	@""
	.align	4
.nv.constant0._ZN10layer_norm22ln_bwd_finalize_kernelINS_22Kernel_traits_finalizeILj2304E13__nv_bfloat16S2_S2_fjLj1024ELj4ENS_18Kernel_traits_baseILj2304ES2_S2_S2_fjLj1024EEEEEEEvNS_9BwdParamsE:
	.zero		1032


//--------------------- .nv.constant0._ZN10layer_norm13ln_bwd_kernelINS_13Kernel_traitsI13__nv_bfloat16S2_S2_fjLj2304ELj1ELj1ELj4ELj4ENS_18Kernel_traits_baseILj2304ES2_S2_S2_fjLj128EEEEEEEvNS_9BwdParamsE --------------------------
	.section	.nv.constant0._ZN10layer_norm13ln_bwd_kernelINS_13Kernel_traitsI13__nv_bfloat16S2_S2_fjLj2304ELj1ELj1ELj4ELj4ENS_18Kernel_traits_baseILj2304ES2_S2_S2_fjLj128EEEEEEEvNS_9BwdParamsE,"a",@progbits
	.sectionflags	@""
	.align	4
.nv.constant0._ZN10layer_norm13ln_bwd_kernelINS_13Kernel_traitsI13__nv_bfloat16S2_S2_fjLj2304ELj1ELj1ELj4ELj4ENS_18Kernel_traits_baseILj2304ES2_S2_S2_fjLj128EEEEEEEvNS_9BwdParamsE:
	.zero		1032


//--------------------- .nv.constant0._ZN10layer_norm22ln_bwd_finalize_kernelINS_22Kernel_traits_finalizeILj2304E6__halffS2_fjLj1024ELj4ENS_18Kernel_traits_baseILj2304ES2_fS2_fjLj1024EEEEEEEvNS_9BwdParamsE --------------------------
	.section	.nv.constant0._ZN10layer_norm22ln_bwd_finalize_kernelINS_22Kernel_traits_finalizeILj2304E6__halffS2_fjLj1024ELj4ENS_18Kernel_traits_baseILj2304ES2_fS2_fjLj1024EEEEEEEvNS_9BwdParamsE,"a",@progbits
	.sectionflags	@""
	.align	4
.nv.constant0._ZN10layer_norm22ln_bwd_finalize_kernelINS_22Kernel_traits_finalizeILj2304E6__halffS2_fjLj1024ELj4ENS_18Kernel_traits_baseILj2304ES2_fS2_fjLj1024EEEEEEEvNS_9BwdParamsE:
	.zero		1032


//--------------------- .nv.constant0._ZN10layer_norm13ln_bwd_kernelINS_13Kernel_traitsI6__halffS2_fjLj2304ELj1ELj1ELj4ELj8ENS_18Kernel_traits_baseILj2304ES2_fS2_fjLj128EEEEEEEvNS_9BwdParamsE --------------------------
	.section	.nv.constant0._ZN10layer_norm13ln_bwd_kernelINS_13Kernel_traitsI6__halffS2_fjLj2304ELj1ELj1ELj4ELj8ENS_18Kernel_traits_baseILj2304ES2_fS2_fjLj128EEEEEEEvNS_9BwdParamsE,"a",@progbits
	.sectionflags	@""
	.align	4
.nv.constant0._ZN10layer_norm13ln_bwd_kernelINS_13Kernel_traitsI6__halffS2_fjLj2304ELj1ELj1ELj4ELj8ENS_18Kernel_traits_baseILj2304ES2_fS2_fjLj128EEEEEEEvNS_9BwdParamsE:
	.zero		1032


//--------------------- .nv.constant0._ZN10layer_norm22ln_bwd_finalize_kernelINS_22Kernel_traits_finalizeILj2304E6__halfS2_S2_fjLj1024ELj4ENS_18Kernel_traits_baseILj2304ES2_S2_S2_fjLj1024EEEEEEEvNS_9BwdParamsE --------------------------
	.section	.nv.constant0._ZN10layer_norm22ln_bwd_finalize_kernelINS_22Kernel_traits_finalizeILj2304E6__halfS2_S2_fjLj1024ELj4ENS_18Kernel_traits_baseILj2304ES2_S2_S2_fjLj1024EEEEEEEvNS_9BwdParamsE,"a",@progbits
	.sectionflags	@""
	.align	4
.nv.constant0._ZN10layer_norm22ln_bwd_finalize_kernelINS_22Kernel_traits_finalizeILj2304E6__halfS2_S2_fjLj1024ELj4ENS_18Kernel_traits_baseILj2304ES2_S2_S2_fjLj1024EEEEEEEvNS_9BwdParamsE:
	.zero		1032


//--------------------- .nv.constant0._ZN10layer_norm13ln_bwd_kernelINS_13Kernel_traitsI6__halfS2_S2_fjLj2304ELj1ELj1ELj4ELj4ENS_18Kernel_traits_baseILj2304ES2_S2_S2_fjLj128EEEEEEEvNS_9BwdParamsE --------------------------
	.section	.nv.constant0._ZN10layer_norm13ln_bwd_kernelINS_13Kernel_traitsI6__halfS2_S2_fjLj2304ELj1ELj1ELj4ELj4ENS_18Kernel_traits_baseILj2304ES2_S2_S2_fjLj128EEEEEEEvNS_9BwdParamsE,"a",@progbits
	.sectionflags	@""
	.align	4
.nv.constant0._ZN10layer_norm13ln_bwd_kernelINS_13Kernel_traitsI6__halfS2_S2_fjLj2304ELj1ELj1ELj4ELj4ENS_18Kernel_traits_baseILj2304ES2_S2_S2_fjLj128EEEEEEEvNS_9BwdParamsE:
	.zero		1032


//--------------------- .nv.constant0._ZN10layer_norm22ln_bwd_finalize_kernelINS_22Kernel_traits_finalizeILj2304EffffjLj1024ELj4ENS_18Kernel_traits_baseILj2304EffffjLj1024EEEEEEEvNS_9BwdParamsE --------------------------
	.section	.nv.constant0._ZN10layer_norm22ln_bwd_finalize_kernelINS_22Kernel_traits_finalizeILj2304EffffjLj1024ELj4ENS_18Kernel_traits_baseILj2304EffffjLj1024EEEEEEEvNS_9BwdParamsE,"a",@progbits
	.sectionflags	@""
	.align	4
.nv.constant0._ZN10layer_norm22ln_bwd_finalize_kernelINS_22Kernel_traits_finalizeILj2304EffffjLj1024ELj4ENS_18Kernel_traits_baseILj2304EffffjLj1024EEEEEEEvNS_9BwdParamsE:
	.zero		1032


//--------------------- .nv.constant0._ZN10layer_norm13ln_bwd_kernelINS_13Kernel_traitsIffffjLj2304ELj1ELj1ELj4ELj8ENS_18Kernel_traits_baseILj2304EffffjLj128EEEEEEEvNS_9BwdParamsE --------------------------
	.section	.nv.constant0._ZN10layer_norm13ln_bwd_kernelINS_13Kernel_traitsIffffjLj2304ELj1ELj1ELj4ELj8ENS_18Kernel_traits_baseILj2304EffffjLj128EEEEEEEvNS_9BwdParamsE,"a",@progbits
	.sectionflags	@""
	.align	4
.nv.constant0._ZN10layer_norm13ln_bwd_kernelINS_13Kernel_traitsIffffjLj2304ELj1ELj1ELj4ELj8ENS_18Kernel_traits_baseILj2304EffffjLj128EEEEEEEvNS_9BwdParamsE:
	.zero		1032


//--------------------- .nv.constant0._ZN10layer_norm22ln_bwd_finalize_kernelINS_22Kernel_traits_finalizeILj2048E13__nv_bfloat16fS2_fjLj1024ELj4ENS_18Kernel_traits_baseILj2048ES2_fS2_fjLj1024EEEEEEEvNS_9BwdParamsE --------------------------
	.section	.nv.constant0._ZN10layer_norm22ln_bwd_finalize_kernelINS_22Kernel_traits_finalizeILj2048E13__nv_bfloat16fS2_fjLj1024ELj4ENS_18Kernel_traits_baseILj2048ES2_fS2_fjLj1024EEEEEEEvNS_9BwdParamsE,"a",@progbits
	.sectionflags	@""
	.align	4
.nv.constant0._ZN10layer_norm22ln_bwd_finalize_kernelINS_22Kernel_traits_finalizeILj2048E13__nv_bfloat16fS2_fjLj1024ELj4ENS_18Kernel_traits_baseILj2048ES2_fS2_fjLj1024EEEEEEEvNS_9BwdParamsE:
	.zero		1032


//--------------------- .nv.constant0._ZN10layer_norm13ln_bwd_kernelINS_13Kernel_traitsI13__nv_bfloat16fS2_fjLj2048ELj1ELj1ELj4ELj16ENS_18Kernel_traits_baseILj2048ES2_fS2_fjLj128EEEEEEEvNS_9BwdParamsE --------------------------
	.section	.nv.constant0._ZN10layer_norm13ln_bwd_kernelINS_13Kernel_traitsI13__nv_bfloat16fS2_fjLj2048ELj1ELj1ELj4ELj16ENS_18Kernel_traits_baseILj2048ES2_fS2_fjLj128EEEEEEEvNS_9BwdParamsE,"a",@progbits
	.sectionflags	@""
	.align	4
.nv.constant0._ZN10layer_norm13ln_bwd_kernelINS_13Kernel_traitsI13__nv_bfloat16fS2_fjLj2048ELj1ELj1ELj4ELj16ENS_18Kernel_traits_baseILj2048ES2_fS2_fjLj128EEEEEEEvNS_9BwdParamsE:
	.zero		1032


//--------------------- .nv.constant0._ZN10layer_norm22ln_bwd_finalize_kernelINS_22Kernel_traits_finalizeILj2048E13__nv_bfloat16S2_S2_fjLj1024ELj4ENS_18Kernel_traits_baseILj2048ES2_S2_S2_fjLj1024EEEEEEEvNS_9BwdParamsE --------------------------
	.section	.nv.constant0._ZN10layer_norm22ln_bwd_finalize_kernelINS_22Kernel_traits_finalizeILj2048E13__nv_bfloat16S2_S2_fjLj1024ELj4ENS_18Kernel_traits_baseILj2048ES2_S2_S2_fjLj1024EEEEEEEvNS_9BwdParamsE,"a",@progbits
	.sectionflags	@""
	.align	4
.nv.constant0._ZN10layer_norm22ln_bwd_finalize_kernelINS_22Kernel_traits_finalizeILj2048E13__nv_bfloat16S2_S2_fjLj1024ELj4ENS_18Kernel_traits_baseILj2048ES2_S2_S2_fjLj1024EEEEEEEvNS_9BwdParamsE:
	.zero		1032


//--------------------- .nv.constant0._ZN10layer_norm13ln_bwd_kernelINS_13Kernel_traitsI13__nv_bfloat16S2_S2_fjLj2048ELj1ELj1ELj4ELj16ENS_18Kernel_traits_baseILj2048ES2_S2_S2_fjLj128EEEEEEEvNS_9BwdParamsE --------------------------
	.section	.nv.constant0._ZN10layer_norm13ln_bwd_kernelINS_13Kernel_traitsI13__nv_bfloat16S2_S2_fjLj2048ELj1ELj1ELj4ELj16ENS_18Kernel_traits_baseILj2048ES2_S2_S2_fjLj128EEEEEEEvNS_9BwdParamsE,"a",@progbits
	.sectionflags	@""
	.align	4
.nv.constant0._ZN10layer_norm13ln_bwd_kernelINS_13Kernel_traitsI13__nv_bfloat16S2_S2_fjLj2048ELj1ELj1ELj4ELj16ENS_18Kernel_traits_baseILj2048ES2_S2_S2_fjLj128EEEEEEEvNS_9BwdParamsE:
	.zero		1032


//--------------------- .nv.constant0._ZN10layer_norm22ln_bwd_finalize_kernelINS_22Kernel_traits_finalizeILj2048E6__halffS2_fjLj1024ELj4ENS_18Kernel_traits_baseILj2048ES2_fS2_fjLj1024EEEEEEEvNS_9BwdParamsE --------------------------
	.section	.nv.constant0._ZN10layer_norm22ln_bwd_finalize_kernelINS_22Kernel_traits_finalizeILj2048E6__halffS2_fjLj1024ELj4ENS_18Kernel_traits_baseILj2048ES2_fS2_fjLj1024EEEEEEEvNS_9BwdParamsE,"a",@progbits
	.sectionflags	@""
	.align	4
.nv.constant0._ZN10layer_norm22ln_bwd_finalize_kernelINS_22Kernel_traits_finalizeILj2048E6__halffS2_fjLj1024ELj4ENS_18Kernel_traits_baseILj2048ES2_fS2_fjLj1024EEEEEEEvNS_9BwdParamsE:
	.zero		1032


//--------------------- .nv.constant0._ZN10layer_norm13ln_bwd_kernelINS_13Kernel_traitsI6__halffS2_fjLj2048ELj1ELj1ELj4ELj16ENS_18Kernel_traits_baseILj2048ES2_fS2_fjLj128EEEEEEEvNS_9BwdParamsE --------------------------
	.section	.nv.constant0._ZN10layer_norm13ln_bwd_kernelINS_13Kernel_traitsI6__halffS2_fjLj2048ELj1ELj1ELj4ELj16ENS_18Kernel_traits_baseILj2048ES2_fS2_fjLj128EEEEEEEvNS_9BwdParamsE,"a",@progbits
	.sectionflags	@""
	.align	4
.nv.constant0._ZN10layer_norm13ln_bwd_kernelINS_13Kernel_traitsI6__halffS2_fjLj2048ELj1ELj1ELj4ELj16ENS_18Kernel_traits_baseILj2048ES2_fS2_fjLj128EEEEEEEvNS_9BwdParamsE:
	.zero		1032


//--------------------- .nv.constant0._ZN10layer_norm22ln_bwd_finalize_kernelINS_22Kernel_traits_finalizeILj2048E6__halfS2_S2_fjLj1024ELj4ENS_18Kernel_traits_baseILj2048ES2_S2_S2_fjLj1024EEEEEEEvNS_9BwdParamsE --------------------------
	.section	.nv.constant0._ZN10layer_norm22ln_bwd_finalize_kernelINS_22Kernel_traits_finalizeILj2048E6__halfS2_S2_fjLj1024ELj4ENS_18Kernel_traits_baseILj2048ES2_S2_S2_fjLj1024EEEEEEEvNS_9BwdParamsE,"a",@progbits
	.sectionflags	@""
	.align	4
.nv.constant0._ZN10layer_norm22ln_bwd_finalize_kernelINS_22Kernel_traits_finalizeILj2048E6__halfS2_S2_fjLj1024ELj4ENS_18Kernel_traits_baseILj2048ES2_S2_S2_fjLj1024EEEEEEEvNS_9BwdParamsE:
	.zero		1032


//--------------------- .nv.constant0._ZN10layer_norm13ln_bwd_kernelINS_13Kernel_traitsI6__halfS2_S2_fjLj2048ELj1ELj1ELj4ELj16ENS_18Kernel_traits_baseILj2048ES2_S2_S2_fjLj128EEEEEEEvNS_9BwdParamsE --------------------------
	.section	.nv.constant0._ZN10layer_norm13ln_bwd_kernelINS_13Kernel_traitsI6__halfS2_S2_fjLj2048ELj1ELj1ELj4ELj16ENS_18Kernel_traits_baseILj2048ES2_S2_S2_fjLj128EEEEEEEvNS_9BwdParamsE,"a",@progbits
	.sectionflags	@""
	.align	4
.nv.constant0._ZN10layer_norm13ln_bwd_kernelINS_13Kernel_traitsI6__halfS2_S2_fjLj2048ELj1ELj1ELj4ELj16ENS_18Kernel_traits_baseILj2048ES2_S2_S2_fjLj128EEEEEEEvNS_9BwdParamsE:
	.zero		1032


//--------------------- .nv.constant0._ZN10layer_norm22ln_bwd_finalize_kernelINS_22Kernel_traits_finalizeILj2048EffffjLj1024ELj4ENS_18Kernel_traits_baseILj2048EffffjLj1024EEEEEEEvNS_9BwdParamsE --------------------------
	.section	.nv.constant0._ZN10layer_norm22ln_bwd_finalize_kernelINS_22Kernel_traits_finalizeILj2048EffffjLj1024ELj4ENS_18Kernel_traits_baseILj2048EffffjLj1024EEEEEEEvNS_9BwdParamsE,"a",@progbits
	.sectionflags	@""
	.align	4
.nv.constant0._ZN10layer_norm22ln_bwd_finalize_kernelINS_22Kernel_traits_finalizeILj2048EffffjLj1024ELj4ENS_18Kernel_traits_baseILj2048EffffjLj1024EEEEEEEvNS_9BwdParamsE:
	.zero		1032


//--------------------- .nv.constant0._ZN10layer_norm13ln_bwd_kernelINS_13Kernel_traitsIffffjLj2048ELj1ELj1ELj4ELj16ENS_18Kernel_traits_baseILj2048EffffjLj128EEEEEEEvNS_9BwdParamsE --------------------------
	.section	.nv.constant0._ZN10layer_norm13ln_bwd_kernelINS_13Kernel_traitsIffffjLj2048ELj1ELj1ELj4ELj16ENS_18Kernel_traits_baseILj2048EffffjLj128EEEEEEEvNS_9BwdParamsE,"a",@progbits
	.sectionflags	@""
	.align	4
.nv.constant0._ZN10layer_norm13ln_bwd_kernelINS_13Kernel_traitsIffffjLj2048ELj1ELj1ELj4ELj16ENS_18Kernel_traits_baseILj2048EffffjLj128EEEEEEEvNS_9BwdParamsE:
	.zero		1032


//--------------------- .nv.constant0._ZN10layer_norm22ln_bwd_finalize_kernelINS_22Kernel_traits_finalizeILj1536E13__nv_bfloat16fS2_fjLj1024ELj4ENS_18Kernel_traits_baseILj1536ES2_fS2_fjLj1024EEEEEEEvNS_9BwdParamsE --------------------------
	.section	.nv.constant0._ZN10layer_norm22ln_bwd_finalize_kernelINS_22Kernel_traits_finalizeILj1536E13__nv_bfloat16fS2_fjLj1024ELj4ENS_18Kernel_traits_baseILj1536ES2_fS2_fjLj1024EEEEEEEvNS_9BwdParamsE,"a",@progbits
	.sectionflags	@""
	.align	4
.nv.constant0._ZN10layer_norm22ln_bwd_finalize_kernelINS_22Kernel_traits_finalizeILj1536E13__nv_bfloat16fS2_fjLj1024ELj4ENS_18Kernel_traits_baseILj1536ES2_fS2_fjLj1024EEEEEEEvNS_9BwdParamsE:
	.zero		1032


//--------------------- .nv.constant0._ZN10layer_norm13ln_bwd_kernelINS_13Kernel_traitsI13__nv_bfloat16fS2_fjLj1536ELj1ELj1ELj4ELj16ENS_18Kernel_traits_baseILj1536ES2_fS2_fjLj128EEEEEEEvNS_9BwdParamsE --------------------------
	.section	.nv.constant0._ZN10layer_norm13ln_bwd_kernelINS_13Kernel_traitsI13__nv_bfloat16fS2_fjLj1536ELj1ELj1ELj4ELj16ENS_18Kernel_traits_baseILj1536ES2_fS2_fjLj128EEEEEEEvNS_9BwdParamsE,"a",@progbits
	.sectionflags	@""
	.align	4
.nv.constant0._ZN10layer_norm13ln_bwd_kernelINS_13Kernel_traitsI13__nv_bfloat16fS2_fjLj1536ELj1ELj1ELj4ELj16ENS_18Kernel_traits_baseILj1536ES2_fS2_fjLj128EEEEEEEvNS_9BwdParamsE:
	.zero		1032


//--------------------- .nv.constant0._ZN10layer_norm22ln_bwd_finalize_kernelINS_22Kernel_traits_finalizeILj1536E13__nv_bfloat16S2_S2_fjLj1024ELj4ENS_18Kernel_traits_baseILj1536ES2_S2_S2_fjLj1024EEEEEEEvNS_9BwdParamsE --------------------------
	.section	.nv.constant0._ZN10layer_norm22ln_bwd_finalize_kernelINS_22Kernel_traits_finalizeILj1536E13__nv_bfloat16S2_S2_fjLj1024ELj4ENS_18Kernel_traits_baseILj1536ES2_S2_S2_fjLj1024EEEEEEEvNS_9BwdParamsE,"a",@progbits
	.sectionflags	@""
	.align	4
.nv.constant0._ZN10layer_norm22ln_bwd_finalize_kernelINS_22Kernel_traits_finalizeILj1536E13__nv_bfloat16S2_S2_fjLj1024ELj4ENS_18Kernel_traits_baseILj1536ES2_S2_S2_fjLj1024EEEEEEEvNS_9BwdParamsE:
	.zero		1032


//--------------------- .nv.constant0._ZN10layer_norm13ln_bwd_kernelINS_13Kernel_traitsI13__nv_bfloat16S2_S2_fjLj1536ELj1ELj1ELj4ELj8ENS_18Kernel_traits_baseILj1536ES2_S2_S2_fjLj128EEEEEEEvNS_9BwdParamsE --------------------------
	.section	.nv.constant0._ZN10layer_norm13ln_bwd_kernelINS_13Kernel_traitsI13__nv_bfloat16S2_S2_fjLj1536ELj1ELj1ELj4ELj8ENS_18Kernel_traits_baseILj1536ES2_S2_S2_fjLj128EEEEEEEvNS_9BwdParamsE,"a",@progbits
	.sectionflags	@""
	.align	4
.nv.constant0._ZN10layer_norm13ln_bwd_kernelINS_13Kernel_traitsI13__nv_bfloat16S2_S2_fjLj1536ELj1ELj1ELj4ELj8ENS_18Kernel_traits_baseILj1536ES2_S2_S2_fjLj128EEEEEEEvNS_9BwdParamsE:
	.zero		1032


//--------------------- .nv.constant0._ZN10layer_norm22ln_bwd_finalize_kernelINS_22Kernel_traits_finalizeILj1536E6__halffS2_fjLj1024ELj4ENS_18Kernel_traits_baseILj1536ES2_fS2_fjLj1024EEEEEEEvNS_9BwdParamsE --------------------------
	.section	.nv.constant0._ZN10layer_norm22ln_bwd_finalize_kernelINS_22Kernel_traits_finalizeILj1536E6__halffS2_fjLj1024ELj4ENS_18Kernel_traits_baseILj1536ES2_fS2_fjLj1024EEEEEEEvNS_9BwdParamsE,"a",@progbits
	.sectionflags	@""
	.align	4
.nv.constant0._ZN10layer_norm22ln_bwd_finalize_kernelINS_22Kernel_traits_finalizeILj1536E6__halffS2_fjLj1024ELj4ENS_18Kernel_traits_baseILj1536ES2_fS2_fjLj1024EEEEEEEvNS_9BwdParamsE:
	.zero		1032


//--------------------- .nv.constant0._ZN10layer_norm13ln_bwd_kernelINS_13Kernel_traitsI6__halffS2_fjLj1536ELj1ELj1ELj4ELj16ENS_18Kernel_traits_baseILj1536ES2_fS2_fjLj128EEEEEEEvNS_9BwdParamsE --------------------------
	.section	.nv.constant0._ZN10layer_norm13ln_bwd_kernelINS_13Kernel_traitsI6__halffS2_fjLj1536ELj1ELj1ELj4ELj16ENS_18Kernel_traits_baseILj1536ES2_fS2_fjLj128EEEEEEEvNS_9BwdParamsE,"a",@progbits
	.sectionflags	@""
	.align	4
.nv.constant0._ZN10layer_norm13ln_bwd_kernelINS_13Kernel_traitsI6__halffS2_fjLj1536ELj1ELj1ELj4ELj16ENS_18Kernel_traits_baseILj1536ES2_fS2_fjLj128EEEEEEEvNS_9BwdParamsE:
	.zero		1032


//--------------------- .nv.constant0._ZN10layer_norm22ln_bwd_finalize_kernelINS_22Kernel_traits_finalizeILj1536E6__halfS2_S2_fjLj1024ELj4ENS_18Kernel_traits_baseILj1536ES2_S2_S2_fjLj1024EEEEEEEvNS_9BwdParamsE --------------------------
	.section	.nv.constant0._ZN10layer_norm22ln_bwd_finalize_kernelINS_22Kernel_traits_finalizeILj1536E6__halfS2_S2_fjLj1024ELj4ENS_18Kernel_traits_baseILj1536ES2_S2_S2_fjLj1024EEEEEEEvNS_9BwdParamsE,"a",@progbits
	.sectionflags	@""
	.align	4
.nv.constant0._ZN10layer_norm22ln_bwd_finalize_kernelINS_22Kernel_traits_finalizeILj1536E6__halfS2_S2_fjLj1024ELj4ENS_18Kernel_traits_baseILj1536ES2_S2_S2_fjLj1024EEEEEEEvNS_9BwdParamsE:
	.zero		1032


//--------------------- .nv.constant0._ZN10layer_norm13ln_bwd_kernelINS_13Kernel_traitsI6__halfS2_S2_fjLj1536ELj1ELj1ELj4ELj8ENS_18Kernel_traits_baseILj1536ES2_S2_S2_fjLj128EEEEEEEvNS_9BwdParamsE --------------------------
	.section	.nv.constant0._ZN10layer_norm13ln_bwd_kernelINS_13Kernel_traitsI6__halfS2_S2_fjLj1536ELj1ELj1ELj4ELj8ENS_18Kernel_traits_baseILj1536ES2_S2_S2_fjLj128EEEEEEEvNS_9BwdParamsE,"a",@progbits
	.sectionflags	@""
	.align	4
.nv.constant0._ZN10layer_norm13ln_bwd_kernelINS_13Kernel_traitsI6__halfS2_S2_fjLj1536ELj1ELj1ELj4ELj8ENS_18Kernel_traits_baseILj1536ES2_S2_S2_fjLj128EEEEEEEvNS_9BwdParamsE:
	.zero		1032


//--------------------- .nv.constant0._ZN10layer_norm22ln_bwd_finalize_kernelINS_22Kernel_traits_finalizeILj1536EffffjLj1024ELj4ENS_18Kernel_traits_baseILj1536EffffjLj1024EEEEEEEvNS_9BwdParamsE --------------------------
	.section	.nv.constant0._ZN10layer_norm22ln_bwd_finalize_kernelINS_22Kernel_traits_finalizeILj1536EffffjLj1024ELj4ENS_18Kernel_traits_baseILj1536EffffjLj1024EEEEEEEvNS_9BwdParamsE,"a",@progbits
	.sectionflags	@""
	.align	4
.nv.constant0._ZN10layer_norm22ln_bwd_finalize_kernelINS_22Kernel_traits_finalizeILj1536EffffjLj1024ELj4ENS_18Kernel_traits_baseILj1536EffffjLj1024EEEEEEEvNS_9BwdParamsE:
	.zero		1032


//--------------------- .nv.constant0._ZN10layer_norm13ln_bwd_kernelINS_13Kernel_traitsIffffjLj1536ELj1ELj1ELj4ELj16ENS_18Kernel_traits_baseILj1536EffffjLj128EEEEEEEvNS_9BwdParamsE --------------------------
	.section	.nv.constant0._ZN10layer_norm13ln_bwd_kernelINS_13Kernel_traitsIffffjLj1536ELj1ELj1ELj4ELj16ENS_18Kernel_traits_baseILj1536EffffjLj128EEEEEEEvNS_9BwdParamsE,"a",@progbits
	.sectionflags	@""
	.align	4
.nv.constant0._ZN10layer_norm13ln_bwd_kernelINS_13Kernel_traitsIffffjLj1536ELj1ELj1ELj4ELj16ENS_18Kernel_traits_baseILj1536EffffjLj128EEEEEEEvNS_9BwdParamsE:
	.zero		1032


//--------------------- .nv.constant0._ZN10layer_norm22ln_bwd_finalize_kernelINS_22Kernel_traits_finalizeILj1024E13__nv_bfloat16fS2_fjLj1024ELj4ENS_18Kernel_traits_baseILj1024ES2_fS2_fjLj1024EEEEEEEvNS_9BwdParamsE --------------------------
	.section	.nv.constant0._ZN10layer_norm22ln_bwd_finalize_kernelINS_22Kernel_traits_finalizeILj1024E13__nv_bfloat16fS2_fjLj1024ELj4ENS_18Kernel_traits_baseILj1024ES2_fS2_fjLj1024EEEEEEEvNS_9BwdParamsE,"a",@progbits
	.sectionflags	@""
	.align	4
.nv.constant0._ZN10layer_norm22ln_bwd_finalize_kernelINS_22Kernel_traits_finalizeILj1024E13__nv_bfloat16fS2_fjLj1024ELj4ENS_18Kernel_traits_baseILj1024ES2_fS2_fjLj1024EEEEEEEvNS_9BwdParamsE:
	.zero		1032


//--------------------- .nv.constant0._ZN10layer_norm13ln_bwd_kernelINS_13Kernel_traitsI13__nv_bfloat16fS2_fjLj1024ELj1ELj4ELj1ELj16ENS_18Kernel_traits_baseILj1024ES2_fS2_fjLj128EEEEEEEvNS_9BwdParamsE --------------------------
	.section	.nv.constant0._ZN10layer_norm13ln_bwd_kernelINS_13Kernel_traitsI13__nv_bfloat16fS2_fjLj1024ELj1ELj4ELj1ELj16ENS_18Kernel_traits_baseILj1024ES2_fS2_fjLj128EEEEEEEvNS_9BwdParamsE,"a",@progbits
	.sectionflags	@""
	.align	4
.nv.constant0._ZN10layer_norm13ln_bwd_kernelINS_13Kernel_traitsI13__nv_bfloat16fS2_fjLj1024ELj1ELj4ELj1ELj16ENS_18Kernel_traits_baseILj1024ES2_fS2_fjLj128EEEEEEEvNS_9BwdParamsE:
	.zero		1032


//--------------------- .nv.constant0._ZN10layer_norm22ln_bwd_finalize_kernelINS_22Kernel_traits_finalizeILj1024E13__nv_bfloat16S2_S2_fjLj1024ELj4ENS_18Kernel_traits_baseILj1024ES2_S2_S2_fjLj1024EEEEEEEvNS_9BwdParamsE --------------------------
	.section	.nv.constant0._ZN10layer_norm22ln_bwd_finalize_kernelINS_22Kernel_traits_finalizeILj1024E13__nv_bfloat16S2_S2_fjLj1024ELj4ENS_18Kernel_traits_baseILj1024ES2_S2_S2_fjLj1024EEEEEEEvNS_9BwdParamsE,"a",@progbits
	.sectionflags	@""
	.align	4
.nv.constant0._ZN10layer_norm22ln_bwd_finalize_kernelINS_22Kernel_traits_finalizeILj1024E13__nv_bfloat16S2_S2_fjLj1024ELj4ENS_18Kernel_traits_baseILj1024ES2_S2_S2_fjLj1024EEEEEEEvNS_9BwdParamsE:
	.zero		1032


//--------------------- .nv.constant0._ZN10layer_norm13ln_bwd_kernelINS_13Kernel_traitsI13__nv_bfloat16S2_S2_fjLj1024ELj1ELj4ELj1ELj16ENS_18Kernel_traits_baseILj1024ES2_S2_S2_fjLj128EEEEEEEvNS_9BwdParamsE --------------------------
	.section	.nv.constant0._ZN10layer_norm13ln_bwd_kernelINS_13Kernel_traitsI13__nv_bfloat16S2_S2_fjLj1024ELj1ELj4ELj1ELj16ENS_18Kernel_traits_baseILj1024ES2_S2_S2_fjLj128EEEEEEEvNS_9BwdParamsE,"a",@progbits
	.sectionflags	@""
	.align	4
.nv.constant0._ZN10layer_norm13ln_bwd_kernelINS_13Kernel_traitsI13__nv_bfloat16S2_S2_fjLj1024ELj1ELj4ELj1ELj16ENS_18Kernel_traits_baseILj1024ES2_S2_S2_fjLj128EEEEEEEvNS_9BwdParamsE:
	.zero		1032


//--------------------- .nv.constant0._ZN10layer_norm22ln_bwd_finalize_kernelINS_22Kernel_traits_finalizeILj1024E6__halffS2_fjLj1024ELj4ENS_18Kernel_traits_baseILj1024ES2_fS2_fjLj1024EEEEEEEvNS_9BwdParamsE --------------------------
	.section	.nv.constant0._ZN10layer_norm22ln_bwd_finalize_kernelINS_22Kernel_traits_finalizeILj1024E6__halffS2_fjLj1024ELj4ENS_18Kernel_traits_baseILj1024ES2_fS2_fjLj1024EEEEEEEvNS_9BwdParamsE,"a",@progbits
	.sectionflags	@""
	.align	4
.nv.constant0._ZN10layer_norm22ln_bwd_finalize_kernelINS_22Kernel_traits_finalizeILj1024E6__halffS2_fjLj1024ELj4ENS_18Kernel_traits_baseILj1024ES2_fS2_fjLj1024EEEEEEEvNS_9BwdParamsE:
	.zero		1032


//--------------------- .nv.constant0._ZN10layer_norm13ln_bwd_kernelINS_13Kernel_traitsI6__halffS2_fjLj1024ELj1ELj4ELj1ELj16ENS_18Kernel_traits_baseILj1024ES2_fS2_fjLj128EEEEEEEvNS_9BwdParamsE --------------------------
	.section	.nv.constant0._ZN10layer_norm13ln_bwd_kernelINS_13Kernel_traitsI6__halffS2_fjLj1024ELj1ELj4ELj1ELj16ENS_18Kernel_traits_baseILj1024ES2_fS2_fjLj128EEEEEEEvNS_9BwdParamsE,"a",@progbits
	.sectionflags	@""
	.align	4
.nv.constant0._ZN10layer_norm13ln_bwd_kernelINS_13Kernel_traitsI6__halffS2_fjLj1024ELj1ELj4ELj1ELj16ENS_18Kernel_traits_baseILj1024ES2_fS2_fjLj128EEEEEEEvNS_9BwdParamsE:
	.zero		1032


//--------------------- .nv.constant0._ZN10layer_norm22ln_bwd_finalize_kernelINS_22Kernel_traits_finalizeILj1024E6__halfS2_S2_fjLj1024ELj4ENS_18Kernel_traits_baseILj1024ES2_S2_S2_fjLj1024EEEEEEEvNS_9BwdParamsE --------------------------
	.section	.nv.constant0._ZN10layer_norm22ln_bwd_finalize_kernelINS_22Kernel_traits_finalizeILj1024E6__halfS2_S2_fjLj1024ELj4ENS_18Kernel_traits_baseILj1024ES2_S2_S2_fjLj1024EEEEEEEvNS_9BwdParamsE,"a",@progbits
	.sectionflags	@""
	.align	4
.nv.constant0._ZN10layer_norm22ln_bwd_finalize_kernelINS_22Kernel_traits_finalizeILj1024E6__halfS2_S2_fjLj1024ELj4ENS_18Kernel_traits_baseILj1024ES2_S2_S2_fjLj1024EEEEEEEvNS_9BwdParamsE:
	.zero		1032


//--------------------- .nv.constant0._ZN10layer_norm13ln_bwd_kernelINS_13Kernel_traitsI6__halfS2_S2_fjLj1024ELj1ELj4ELj1ELj16ENS_18Kernel_traits_baseILj1024ES2_S2_S2_fjLj128EEEEEEEvNS_9BwdParamsE --------------------------
	.section	.nv.constant0._ZN10layer_norm13ln_bwd_kernelINS_13Kernel_traitsI6__halfS2_S2_fjLj1024ELj1ELj4ELj1ELj16ENS_18Kernel_traits_baseILj1024ES2_S2_S2_fjLj128EEEEEEEvNS_9BwdParamsE,"a",@progbits
	.sectionflags	@""
	.align	4
.nv.constant0._ZN10layer_norm13ln_bwd_kernelINS_13Kernel_traitsI6__halfS2_S2_fjLj1024ELj1ELj4ELj1ELj16ENS_18Kernel_traits_baseILj1024ES2_S2_S2_fjLj128EEEEEEEvNS_9BwdParamsE:
	.zero		1032


//--------------------- .nv.constant0._ZN10layer_norm22ln_bwd_finalize_kernelINS_22Kernel_traits_finalizeILj1024EffffjLj1024ELj4ENS_18Kernel_traits_baseILj1024EffffjLj1024EEEEEEEvNS_9BwdParamsE --------------------------
	.section	.nv.constant0._ZN10layer_norm22ln_bwd_finalize_kernelINS_22Kernel_traits_finalizeILj1024EffffjLj1024ELj4ENS_18Kernel_traits_baseILj1024EffffjLj1024EEEEEEEvNS_9BwdParamsE,"a",@progbits
	.sectionflags	@""
	.align	4
.nv.constant0._ZN10layer_norm22ln_bwd_finalize_kernelINS_22Kernel_traits_finalizeILj1024EffffjLj1024ELj4ENS_18Kernel_traits_baseILj1024EffffjLj1024EEEEEEEvNS_9BwdParamsE:
	.zero		1032


//--------------------- .nv.constant0._ZN10layer_norm13ln_bwd_kernelINS_13Kernel_traitsIffffjLj1024ELj1ELj4ELj1ELj16ENS_18Kernel_traits_baseILj1024EffffjLj128EEEEEEEvNS_9BwdParamsE --------------------------
	.section	.nv.constant0._ZN10layer_norm13ln_bwd_kernelINS_13Kernel_traitsIffffjLj1024ELj1ELj4ELj1ELj16ENS_18Kernel_traits_baseILj1024EffffjLj128EEEEEEEvNS_9BwdParamsE,"a",@progbits
	.sectionflags	@""
	.align	4
.nv.constant0._ZN10layer_norm13ln_bwd_kernelINS_13Kernel_traitsIffffjLj1024ELj1ELj4ELj1ELj16ENS_18Kernel_traits_baseILj1024EffffjLj128EEEEEEEvNS_9BwdParamsE:
	.zero		1032


//--------------------- .nv.constant0._ZN10layer_norm22ln_bwd_finalize_kernelINS_22Kernel_traits_finalizeILj768E13__nv_bfloat16fS2_fjLj1024ELj4ENS_18Kernel_traits_baseILj768ES2_fS2_fjLj1024EEEEEEEvNS_9BwdParamsE --------------------------
	.section	.nv.constant0._ZN10layer_norm22ln_bwd_finalize_kernelINS_22Kernel_traits_finalizeILj768E13__nv_bfloat16fS2_fjLj1024ELj4ENS_18Kernel_traits_baseILj768ES2_fS2_fjLj1024EEEEEEEvNS_9BwdParamsE,"a",@progbits
	.sectionflags	@""
	.align	4
.nv.constant0._ZN10layer_norm22ln_bwd_finalize_kernelINS_22Kernel_traits_finalizeILj768E13__nv_bfloat16fS2_fjLj1024ELj4ENS_18Kernel_traits_baseILj768ES2_fS2_fjLj1024EEEEEEEvNS_9BwdParamsE:
	.zero		1032


//--------------------- .nv.constant0._ZN10layer_norm13ln_bwd_kernelINS_13Kernel_traitsI13__nv_bfloat16fS2_fjLj768ELj1ELj4ELj1ELj16ENS_18Kernel_traits_baseILj768ES2_fS2_fjLj128EEEEEEEvNS_9BwdParamsE --------------------------
	.section	.nv.constant0._ZN10layer_norm13ln_bwd_kernelINS_13Kernel_traitsI13__nv_bfloat16fS2_fjLj768ELj1ELj4ELj1ELj16ENS_18Kernel_traits_baseILj768ES2_fS2_fjLj128EEEEEEEvNS_9BwdParamsE,"a",@progbits
	.sectionflags	@""
	.align	4
.nv.constant0._ZN10layer_norm13ln_bwd_kernelINS_13Kernel_traitsI13__nv_bfloat16fS2_fjLj768ELj1ELj4ELj1ELj16ENS_18Kernel_traits_baseILj768ES2_fS2_fjLj128EEEEEEEvNS_9BwdParamsE:
	.zero		1032


//--------------------- .nv.constant0._ZN10layer_norm22ln_bwd_finalize_kernelINS_22Kernel_traits_finalizeILj768E13__nv_bfloat16S2_S2_fjLj1024ELj4ENS_18Kernel_traits_baseILj768ES2_S2_S2_fjLj1024EEEEEEEvNS_9BwdParamsE --------------------------
	.section	.nv.constant0._ZN10layer_norm22ln_bwd_finalize_kernelINS_22Kernel_traits_finalizeILj768E13__nv_bfloat16S2_S2_fjLj1024ELj4ENS_18Kernel_traits_baseILj768ES2_S2_S2_fjLj1024EEEEEEEvNS_9BwdParamsE,"a",@progbits
	.sectionflags	@""
	.align	4
.nv.constant0._ZN10layer_norm22ln_bwd_finalize_kernelINS_22Kernel_traits_finalizeILj768E13__nv_bfloat16S2_S2_fjLj1024ELj4ENS_18Kernel_traits_baseILj768ES2_S2_S2_fjLj1024EEEEEEEvNS_9BwdParamsE:
	.zero		1032


//--------------------- .nv.constant0._ZN10layer_norm13ln_bwd_kernelINS_13Kernel_traitsI13__nv_bfloat16S2_S2_fjLj768ELj1ELj4ELj1ELj16ENS_18Kernel_traits_baseILj768ES2_S2_S2_fjLj128EEEEEEEvNS_9BwdParamsE --------------------------
	.section	.nv.constant0._ZN10layer_norm13ln_bwd_kernelINS_13Kernel_traitsI13__nv_bfloat16S2_S2_fjLj768ELj1ELj4ELj1ELj16ENS_18Kernel_traits_baseILj768ES2_S2_S2_fjLj128EEEEEEEvNS_9BwdParamsE,"a",@progbits
	.sectionflags	@""
	.align	4
.nv.constant0._ZN10layer_norm13ln_bwd_kernelINS_13Kernel_traitsI13__nv_bfloat16S2_S2_fjLj768ELj1ELj4ELj1ELj16ENS_18Kernel_traits_baseILj768ES2_S2_S2_fjLj128EEEEEEEvNS_9BwdParamsE:
	.zero		1032


//--------------------- .nv.constant0._ZN10layer_norm22ln_bwd_finalize_kernelINS_22Kernel_traits_finalizeILj768E6__halffS2_fjLj1024ELj4ENS_18Kernel_traits_baseILj768ES2_fS2_fjLj1024EEEEEEEvNS_9BwdParamsE --------------------------
	.section	.nv.constant0._ZN10layer_norm22ln_bwd_finalize_kernelINS_22Kernel_traits_finalizeILj768E6__halffS2_fjLj1024ELj4ENS_18Kernel_traits_baseILj768ES2_fS2_fjLj1024EEEEEEEvNS_9BwdParamsE,"a",@progbits
	.sectionflags	@""
	.align	4
.nv.constant0._ZN10layer_norm22ln_bwd_finalize_kernelINS_22Kernel_traits_finalizeILj768E6__halffS2_fjLj1024ELj4ENS_18Kernel_traits_baseILj768ES2_fS2_fjLj1024EEEEEEEvNS_9BwdParamsE:
	.zero		1032


//--------------------- .nv.constant0._ZN10layer_norm13ln_bwd_kernelINS_13Kernel_traitsI6__halffS2_fjLj768ELj1ELj4ELj1ELj16ENS_18Kernel_traits_baseILj768ES2_fS2_fjLj128EEEEEEEvNS_9BwdParamsE --------------------------
	.section	.nv.constant0._ZN10layer_norm13ln_bwd_kernelINS_13Kernel_traitsI6__halffS2_fjLj768ELj1ELj4ELj1ELj16ENS_18Kernel_traits_baseILj768ES2_fS2_fjLj128EEEEEEEvNS_9BwdParamsE,"a",@progbits
	.sectionflags	@""
	.align	4
.nv.constant0._ZN10layer_norm13ln_bwd_kernelINS_13Kernel_traitsI6__halffS2_fjLj768ELj1ELj4ELj1ELj16ENS_18Kernel_traits_baseILj768ES2_fS2_fjLj128EEEEEEEvNS_9BwdParamsE:
	.zero		1032


//--------------------- .nv.constant0._ZN10layer_norm22ln_bwd_finalize_kernelINS_22Kernel_traits_finalizeILj768E6__halfS2_S2_fjLj1024ELj4ENS_18Kernel_traits_baseILj768ES2_S2_S2_fjLj1024EEEEEEEvNS_9BwdParamsE --------------------------
	.section	.nv.constant0._ZN10layer_norm22ln_bwd_finalize_kernelINS_22Kernel_traits_finalizeILj768E6__halfS2_S2_fjLj1024ELj4ENS_18Kernel_traits_baseILj768ES2_S2_S2_fjLj1024EEEEEEEvNS_9BwdParamsE,"a",@progbits
	.sectionflags	@""
	.align	4
.nv.constant0._ZN10layer_norm22ln_bwd_finalize_kernelINS_22Kernel_traits_finalizeILj768E6__halfS2_S2_fjLj1024ELj4ENS_18Kernel_traits_baseILj768ES2_S2_S2_fjLj1024EEEEEEEvNS_9BwdParamsE:
	.zero		1032


//--------------------- .nv.constant0._ZN10layer_norm13ln_bwd_kernelINS_13Kernel_traitsI6__halfS2_S2_fjLj768ELj1ELj4ELj1ELj16ENS_18Kernel_traits_baseILj768ES2_S2_S2_fjLj128EEEEEEEvNS_9BwdParamsE --------------------------
	.section	.nv.constant0._ZN10layer_norm13ln_bwd_kernelINS_13Kernel_traitsI6__halfS2_S2_fjLj768ELj1ELj4ELj1ELj16ENS_18Kernel_traits_baseILj768ES2_S2_S2_fjLj128EEEEEEEvNS_9BwdParamsE,"a",@progbits
	.sectionflags	@""
	.align	4
.nv.constant0._ZN10layer_norm13ln_bwd_kernelINS_13Kernel_traitsI6__halfS2_S2_fjLj768ELj1ELj4ELj1ELj16ENS_18Kernel_traits_baseILj768ES2_S2_S2_fjLj128EEEEEEEvNS_9BwdParamsE:
	.zero		1032


//--------------------- .nv.constant0._ZN10layer_norm22ln_bwd_finalize_kernelINS_22Kernel_traits_finalizeILj768EffffjLj1024ELj4ENS_18Kernel_traits_baseILj768EffffjLj1024EEEEEEEvNS_9BwdParamsE --------------------------
	.section	.nv.constant0._ZN10layer_norm22ln_bwd_finalize_kernelINS_22Kernel_traits_finalizeILj768EffffjLj1024ELj4ENS_18Kernel_traits_baseILj768EffffjLj1024EEEEEEEvNS_9BwdParamsE,"a",@progbits
	.sectionflags	@""
	.align	4
.nv.constant0._ZN10layer_norm22ln_bwd_finalize_kernelINS_22Kernel_traits_finalizeILj768EffffjLj1024ELj4ENS_18Kernel_traits_baseILj768EffffjLj1024EEEEEEEvNS_9BwdParamsE:
	.zero		1032


//--------------------- .nv.constant0._ZN10layer_norm13ln_bwd_kernelINS_13Kernel_traitsIffffjLj768ELj1ELj4ELj1ELj16ENS_18Kernel_traits_baseILj768EffffjLj128EEEEEEEvNS_9BwdParamsE --------------------------
	.section	.nv.constant0._ZN10layer_norm13ln_bwd_kernelINS_13Kernel_traitsIffffjLj768ELj1ELj4ELj1ELj16ENS_18Kernel_traits_baseILj768EffffjLj128EEEEEEEvNS_9BwdParamsE,"a",@progbits
	.sectionflags	@""
	.align	4
.nv.constant0._ZN10layer_norm13ln_bwd_kernelINS_13Kernel_traitsIffffjLj768ELj1ELj4ELj1ELj16ENS_18Kernel_traits_baseILj768EffffjLj128EEEEEEEvNS_9BwdParamsE:
	.zero		1032


//--------------------- SYMBOLS --------------------------

	.type		.nv.reservedSmem.offset0,@object
	.size		.nv.reservedSmem.offset0,0x4
	.type		.nv.reservedSmem.cap,@object
	.size		.nv.reservedSmem.cap,0x4
